//
// Generated by NVIDIA NVVM Compiler
//
// Compiler Build ID: CL-36424714
// Cuda compilation tools, release 13.0, V13.0.88
// Based on NVVM 20.0.0
//

.version 9.0
.target sm_100
.address_size 64


.func  (.param .b64 func_retval0) _Z4thalPcS_iPdS_Pi(
	.param .b64 _Z4thalPcS_iPdS_Pi_param_0,
	.param .b64 _Z4thalPcS_iPdS_Pi_param_1,
	.param .b32 _Z4thalPcS_iPdS_Pi_param_2,
	.param .b64 _Z4thalPcS_iPdS_Pi_param_3,
	.param .b64 _Z4thalPcS_iPdS_Pi_param_4,
	.param .b64 _Z4thalPcS_iPdS_Pi_param_5
)
{
	.local .align 16 .b8 	__local_depot0[10880];
	.reg .b64 	%SP;
	.reg .b64 	%SPL;
	.reg .pred 	%p<1338>;
	.reg .b16 	%rs<446>;
	.reg .b32 	%r<2464>;
	.reg .b64 	%rd<1843>;
	.reg .b64 	%fd<3113>;

	mov.u64 	%SPL, __local_depot0;
	ld.param.u64 	%rd147, [_Z4thalPcS_iPdS_Pi_param_0];
	ld.param.u64 	%rd148, [_Z4thalPcS_iPdS_Pi_param_1];
	ld.param.u32 	%r645, [_Z4thalPcS_iPdS_Pi_param_2];
	ld.param.u64 	%rd149, [_Z4thalPcS_iPdS_Pi_param_3];
	cvta.to.global.u64 	%rd1, %rd149;
	cvta.to.local.u64 	%rd2, %rd148;
	cvta.to.local.u64 	%rd3, %rd147;
	add.u64 	%rd4, %SPL, 0;
	add.u64 	%rd5, %SPL, 200;
	add.u64 	%rd6, %SPL, 5200;
	add.u64 	%rd7, %SPL, 10208;
	add.u64 	%rd8, %SPL, 10416;
	add.u64 	%rd9, %SPL, 10624;
	add.u64 	%rd10, %SPL, 10724;
	add.u64 	%rd11, %SPL, 10824;
	add.u64 	%rd12, %SPL, 10851;
	setp.eq.s32 	%p6, %r645, 4;
	mov.f64 	%fd2748, 0dBDA5FD7FE1796495;
	mov.f64 	%fd2747, 0d0000000000000000;
	mov.f64 	%fd2749, %fd2747;
	@%p6 bra 	$L__BB0_43;
	mov.b32 	%r2223, 0;
$L__BB0_2:
	mov.u32 	%r1, %r2223;
	cvt.u64.u32 	%rd159, %r1;
	add.s64 	%rd13, %rd3, %rd159;
	ld.local.u8 	%rs72, [%rd13];
	setp.ne.s16 	%p7, %rs72, 0;
	add.s32 	%r2223, %r1, 1;
	@%p7 bra 	$L__BB0_2;
	and.b32  	%r647, %r1, 1;
	setp.eq.b32 	%p8, %r647, 1;
	@%p8 bra 	$L__BB0_35;
	setp.eq.s32 	%p9, %r1, 0;
	@%p9 bra 	$L__BB0_14;
	shr.u32 	%r649, %r1, 1;
	max.u32 	%r3, %r649, 1;
	mov.b32 	%r2224, 0;
$L__BB0_6:
	cvt.u64.u32 	%rd160, %r2224;
	add.s64 	%rd161, %rd3, %rd160;
	ld.local.u8 	%rs1, [%rd161];
	setp.ne.s16 	%p10, %rs1, 65;
	not.b32 	%r650, %r2224;
	cvt.s64.s32 	%rd162, %r650;
	add.s64 	%rd163, %rd13, %rd162;
	ld.local.u8 	%rs2, [%rd163];
	@%p10 bra 	$L__BB0_8;
	setp.ne.s16 	%p11, %rs2, 84;
	@%p11 bra 	$L__BB0_35;
$L__BB0_8:
	setp.ne.s16 	%p12, %rs1, 84;
	@%p12 bra 	$L__BB0_10;
	setp.ne.s16 	%p13, %rs2, 65;
	@%p13 bra 	$L__BB0_35;
$L__BB0_10:
	setp.eq.s16 	%p14, %rs1, 84;
	setp.eq.s16 	%p15, %rs1, 65;
	setp.ne.s16 	%p16, %rs2, 65;
	or.pred  	%p17, %p16, %p14;
	setp.ne.s16 	%p18, %rs2, 84;
	or.pred  	%p19, %p18, %p15;
	and.pred  	%p20, %p17, %p19;
	not.pred 	%p21, %p20;
	@%p21 bra 	$L__BB0_35;
	setp.eq.s16 	%p22, %rs1, 67;
	setp.ne.s16 	%p23, %rs2, 71;
	and.pred  	%p24, %p23, %p22;
	@%p24 bra 	$L__BB0_35;
	setp.ne.s16 	%p25, %rs2, 71;
	setp.eq.s16 	%p26, %rs1, 67;
	setp.eq.s16 	%p27, %rs1, 71;
	setp.ne.s16 	%p28, %rs2, 67;
	xor.pred  	%p29, %p27, %p28;
	or.pred  	%p30, %p25, %p26;
	and.pred  	%p31, %p29, %p30;
	not.pred 	%p32, %p31;
	@%p32 bra 	$L__BB0_35;
	add.s32 	%r2224, %r2224, 1;
	setp.eq.s32 	%p33, %r2224, %r3;
	@%p33 bra 	$L__BB0_14;
	bra.uni 	$L__BB0_6;
$L__BB0_14:
	mov.b32 	%r2225, 0;
$L__BB0_15:
	mov.u32 	%r6, %r2225;
	cvt.u64.u32 	%rd164, %r6;
	add.s64 	%rd14, %rd2, %rd164;
	ld.local.u8 	%rs78, [%rd14];
	setp.ne.s16 	%p34, %rs78, 0;
	add.s32 	%r2225, %r6, 1;
	@%p34 bra 	$L__BB0_15;
	and.b32  	%r652, %r6, 1;
	setp.eq.b32 	%p35, %r652, 1;
	@%p35 bra 	$L__BB0_35;
	setp.eq.s32 	%p36, %r6, 0;
	@%p36 bra 	$L__BB0_27;
	shr.u32 	%r654, %r6, 1;
	max.u32 	%r8, %r654, 1;
	mov.b32 	%r2226, 0;
$L__BB0_19:
	cvt.u64.u32 	%rd165, %r2226;
	add.s64 	%rd166, %rd2, %rd165;
	ld.local.u8 	%rs3, [%rd166];
	setp.ne.s16 	%p37, %rs3, 65;
	not.b32 	%r655, %r2226;
	cvt.s64.s32 	%rd167, %r655;
	add.s64 	%rd168, %rd14, %rd167;
	ld.local.u8 	%rs4, [%rd168];
	@%p37 bra 	$L__BB0_21;
	setp.ne.s16 	%p38, %rs4, 84;
	@%p38 bra 	$L__BB0_35;
$L__BB0_21:
	setp.ne.s16 	%p39, %rs3, 84;
	@%p39 bra 	$L__BB0_23;
	setp.ne.s16 	%p40, %rs4, 65;
	@%p40 bra 	$L__BB0_35;
$L__BB0_23:
	setp.eq.s16 	%p41, %rs3, 84;
	setp.eq.s16 	%p42, %rs3, 65;
	setp.ne.s16 	%p43, %rs4, 65;
	or.pred  	%p44, %p43, %p41;
	setp.ne.s16 	%p45, %rs4, 84;
	or.pred  	%p46, %p45, %p42;
	and.pred  	%p47, %p44, %p46;
	not.pred 	%p48, %p47;
	@%p48 bra 	$L__BB0_35;
	setp.eq.s16 	%p49, %rs3, 67;
	setp.ne.s16 	%p50, %rs4, 71;
	and.pred  	%p51, %p50, %p49;
	@%p51 bra 	$L__BB0_35;
	setp.ne.s16 	%p52, %rs4, 71;
	setp.eq.s16 	%p53, %rs3, 67;
	setp.eq.s16 	%p54, %rs3, 71;
	setp.ne.s16 	%p55, %rs4, 67;
	xor.pred  	%p56, %p54, %p55;
	or.pred  	%p57, %p52, %p53;
	and.pred  	%p58, %p56, %p57;
	not.pred 	%p59, %p58;
	@%p59 bra 	$L__BB0_35;
	add.s32 	%r2226, %r2226, 1;
	setp.ne.s32 	%p60, %r2226, %r8;
	@%p60 bra 	$L__BB0_19;
$L__BB0_27:
	mov.f64 	%fd2741, 0d3E6466AE23AE1ED1;
	{
	.reg .b32 %temp; 
	mov.b64 	{%temp, %r2227}, %fd2741;
	}
	{
	.reg .b32 %temp; 
	mov.b64 	{%r2228, %temp}, %fd2741;
	}
	setp.gt.s32 	%p65, %r2227, 1048575;
	mov.b32 	%r2229, -1023;
	@%p65 bra 	$L__BB0_29;
	mov.f64 	%fd2741, 0d41C466AE23AE1ED1;
	{
	.reg .b32 %temp; 
	mov.b64 	{%temp, %r2227}, %fd2741;
	}
	{
	.reg .b32 %temp; 
	mov.b64 	{%r2228, %temp}, %fd2741;
	}
	mov.b32 	%r2229, -1077;
$L__BB0_29:
	add.s32 	%r672, %r2227, -1;
	setp.gt.u32 	%p66, %r672, 2146435070;
	@%p66 bra 	$L__BB0_33;
	shr.u32 	%r675, %r2227, 20;
	add.s32 	%r2230, %r2229, %r675;
	and.b32  	%r676, %r2227, 1048575;
	or.b32  	%r677, %r676, 1072693248;
	mov.b64 	%fd2742, {%r2228, %r677};
	setp.lt.u32 	%p68, %r677, 1073127583;
	@%p68 bra 	$L__BB0_32;
	{
	.reg .b32 %temp; 
	mov.b64 	{%r678, %temp}, %fd2742;
	}
	{
	.reg .b32 %temp; 
	mov.b64 	{%temp, %r679}, %fd2742;
	}
	add.s32 	%r680, %r679, -1048576;
	mov.b64 	%fd2742, {%r678, %r680};
	add.s32 	%r2230, %r2230, 1;
$L__BB0_32:
	add.f64 	%fd1060, %fd2742, 0dBFF0000000000000;
	add.f64 	%fd1061, %fd2742, 0d3FF0000000000000;
	rcp.approx.ftz.f64 	%fd1062, %fd1061;
	neg.f64 	%fd1063, %fd1061;
	fma.rn.f64 	%fd1064, %fd1063, %fd1062, 0d3FF0000000000000;
	fma.rn.f64 	%fd1065, %fd1064, %fd1064, %fd1064;
	fma.rn.f64 	%fd1066, %fd1065, %fd1062, %fd1062;
	mul.f64 	%fd1067, %fd1060, %fd1066;
	fma.rn.f64 	%fd1068, %fd1060, %fd1066, %fd1067;
	mul.f64 	%fd1069, %fd1068, %fd1068;
	fma.rn.f64 	%fd1070, %fd1069, 0d3EB1380B3AE80F1E, 0d3ED0EE258B7A8B04;
	fma.rn.f64 	%fd1071, %fd1070, %fd1069, 0d3EF3B2669F02676F;
	fma.rn.f64 	%fd1072, %fd1071, %fd1069, 0d3F1745CBA9AB0956;
	fma.rn.f64 	%fd1073, %fd1072, %fd1069, 0d3F3C71C72D1B5154;
	fma.rn.f64 	%fd1074, %fd1073, %fd1069, 0d3F624924923BE72D;
	fma.rn.f64 	%fd1075, %fd1074, %fd1069, 0d3F8999999999A3C4;
	fma.rn.f64 	%fd1076, %fd1075, %fd1069, 0d3FB5555555555554;
	sub.f64 	%fd1077, %fd1060, %fd1068;
	add.f64 	%fd1078, %fd1077, %fd1077;
	neg.f64 	%fd1079, %fd1068;
	fma.rn.f64 	%fd1080, %fd1079, %fd1060, %fd1078;
	mul.f64 	%fd1081, %fd1066, %fd1080;
	mul.f64 	%fd1082, %fd1069, %fd1076;
	fma.rn.f64 	%fd1083, %fd1082, %fd1068, %fd1081;
	xor.b32  	%r681, %r2230, -2147483648;
	mov.b32 	%r682, 1127219200;
	mov.b64 	%fd1084, {%r681, %r682};
	mov.b32 	%r683, -2147483648;
	mov.b64 	%fd1085, {%r683, %r682};
	sub.f64 	%fd1086, %fd1084, %fd1085;
	fma.rn.f64 	%fd1087, %fd1086, 0d3FE62E42FEFA39EF, %fd1068;
	fma.rn.f64 	%fd1088, %fd1086, 0dBFE62E42FEFA39EF, %fd1087;
	sub.f64 	%fd1089, %fd1088, %fd1068;
	sub.f64 	%fd1090, %fd1083, %fd1089;
	fma.rn.f64 	%fd1091, %fd1086, 0d3C7ABC9E3B39803F, %fd1090;
	add.f64 	%fd2743, %fd1087, %fd1091;
	bra.uni 	$L__BB0_34;
$L__BB0_33:
	fma.rn.f64 	%fd1059, %fd2741, 0d7FF0000000000000, 0d7FF0000000000000;
	{
	.reg .b32 %temp; 
	mov.b64 	{%temp, %r673}, %fd2741;
	}
	and.b32  	%r674, %r673, 2147483647;
	setp.eq.s32 	%p67, %r674, 0;
	selp.f64 	%fd2743, 0dFFF0000000000000, %fd1059, %p67;
$L__BB0_34:
	mul.f64 	%fd2747, %fd2743, 0d3FFFCB923A29C77A;
	mov.f64 	%fd2749, 0d4069000000000000;
	mov.f64 	%fd2748, 0dC016CCCCCCCCCCCD;
	bra.uni 	$L__BB0_43;
$L__BB0_35:
	mov.f64 	%fd2744, 0d3E4466AE23AE1ED1;
	{
	.reg .b32 %temp; 
	mov.b64 	{%temp, %r2231}, %fd2744;
	}
	{
	.reg .b32 %temp; 
	mov.b64 	{%r2232, %temp}, %fd2744;
	}
	setp.gt.s32 	%p61, %r2231, 1048575;
	mov.b32 	%r2233, -1023;
	@%p61 bra 	$L__BB0_37;
	mov.f64 	%fd2744, 0d41A466AE23AE1ED1;
	{
	.reg .b32 %temp; 
	mov.b64 	{%temp, %r2231}, %fd2744;
	}
	{
	.reg .b32 %temp; 
	mov.b64 	{%r2232, %temp}, %fd2744;
	}
	mov.b32 	%r2233, -1077;
$L__BB0_37:
	add.s32 	%r658, %r2231, -1;
	setp.gt.u32 	%p62, %r658, 2146435070;
	@%p62 bra 	$L__BB0_41;
	shr.u32 	%r661, %r2231, 20;
	add.s32 	%r2234, %r2233, %r661;
	and.b32  	%r662, %r2231, 1048575;
	or.b32  	%r663, %r662, 1072693248;
	mov.b64 	%fd2745, {%r2232, %r663};
	setp.lt.u32 	%p64, %r663, 1073127583;
	@%p64 bra 	$L__BB0_40;
	{
	.reg .b32 %temp; 
	mov.b64 	{%r664, %temp}, %fd2745;
	}
	{
	.reg .b32 %temp; 
	mov.b64 	{%temp, %r665}, %fd2745;
	}
	add.s32 	%r666, %r665, -1048576;
	mov.b64 	%fd2745, {%r664, %r666};
	add.s32 	%r2234, %r2234, 1;
$L__BB0_40:
	add.f64 	%fd1023, %fd2745, 0dBFF0000000000000;
	add.f64 	%fd1024, %fd2745, 0d3FF0000000000000;
	rcp.approx.ftz.f64 	%fd1025, %fd1024;
	neg.f64 	%fd1026, %fd1024;
	fma.rn.f64 	%fd1027, %fd1026, %fd1025, 0d3FF0000000000000;
	fma.rn.f64 	%fd1028, %fd1027, %fd1027, %fd1027;
	fma.rn.f64 	%fd1029, %fd1028, %fd1025, %fd1025;
	mul.f64 	%fd1030, %fd1023, %fd1029;
	fma.rn.f64 	%fd1031, %fd1023, %fd1029, %fd1030;
	mul.f64 	%fd1032, %fd1031, %fd1031;
	fma.rn.f64 	%fd1033, %fd1032, 0d3EB1380B3AE80F1E, 0d3ED0EE258B7A8B04;
	fma.rn.f64 	%fd1034, %fd1033, %fd1032, 0d3EF3B2669F02676F;
	fma.rn.f64 	%fd1035, %fd1034, %fd1032, 0d3F1745CBA9AB0956;
	fma.rn.f64 	%fd1036, %fd1035, %fd1032, 0d3F3C71C72D1B5154;
	fma.rn.f64 	%fd1037, %fd1036, %fd1032, 0d3F624924923BE72D;
	fma.rn.f64 	%fd1038, %fd1037, %fd1032, 0d3F8999999999A3C4;
	fma.rn.f64 	%fd1039, %fd1038, %fd1032, 0d3FB5555555555554;
	sub.f64 	%fd1040, %fd1023, %fd1031;
	add.f64 	%fd1041, %fd1040, %fd1040;
	neg.f64 	%fd1042, %fd1031;
	fma.rn.f64 	%fd1043, %fd1042, %fd1023, %fd1041;
	mul.f64 	%fd1044, %fd1029, %fd1043;
	mul.f64 	%fd1045, %fd1032, %fd1039;
	fma.rn.f64 	%fd1046, %fd1045, %fd1031, %fd1044;
	xor.b32  	%r667, %r2234, -2147483648;
	mov.b32 	%r668, 1127219200;
	mov.b64 	%fd1047, {%r667, %r668};
	mov.b32 	%r669, -2147483648;
	mov.b64 	%fd1048, {%r669, %r668};
	sub.f64 	%fd1049, %fd1047, %fd1048;
	fma.rn.f64 	%fd1050, %fd1049, 0d3FE62E42FEFA39EF, %fd1031;
	fma.rn.f64 	%fd1051, %fd1049, 0dBFE62E42FEFA39EF, %fd1050;
	sub.f64 	%fd1052, %fd1051, %fd1031;
	sub.f64 	%fd1053, %fd1046, %fd1052;
	fma.rn.f64 	%fd1054, %fd1049, 0d3C7ABC9E3B39803F, %fd1053;
	add.f64 	%fd2746, %fd1050, %fd1054;
	bra.uni 	$L__BB0_42;
$L__BB0_41:
	fma.rn.f64 	%fd1022, %fd2744, 0d7FF0000000000000, 0d7FF0000000000000;
	{
	.reg .b32 %temp; 
	mov.b64 	{%temp, %r659}, %fd2744;
	}
	and.b32  	%r660, %r659, 2147483647;
	setp.eq.s32 	%p63, %r660, 0;
	selp.f64 	%fd2746, 0dFFF0000000000000, %fd1022, %p63;
$L__BB0_42:
	mul.f64 	%fd2747, %fd2746, 0d3FFFCB923A29C77A;
	mov.f64 	%fd2749, 0d4069000000000000;
	mov.f64 	%fd2748, 0dC016CCCCCCCCCCCD;
$L__BB0_43:
	add.s32 	%r684, %r645, -1;
	setp.lt.u32 	%p69, %r684, 2;
	@%p69 bra 	$L__BB0_54;
	setp.ne.s32 	%p70, %r645, 3;
	@%p70 bra 	$L__BB0_241;
	mov.b32 	%r2242, 0;
$L__BB0_46:
	mov.u32 	%r2267, %r2242;
	cvt.u64.u32 	%rd169, %r2267;
	add.s64 	%rd170, %rd2, %rd169;
	ld.local.u8 	%rs84, [%rd170];
	setp.ne.s16 	%p71, %rs84, 0;
	add.s32 	%r2242, %r2267, 1;
	@%p71 bra 	$L__BB0_46;
	mov.b32 	%r2243, 0;
$L__BB0_48:
	mov.u32 	%r51, %r2243;
	cvt.u64.u32 	%rd171, %r51;
	add.s64 	%rd172, %rd3, %rd171;
	ld.local.u8 	%rs85, [%rd172];
	setp.ne.s16 	%p72, %rs85, 0;
	add.s32 	%r2243, %r51, 1;
	@%p72 bra 	$L__BB0_48;
	setp.eq.s32 	%p73, %r2267, 0;
	@%p73 bra 	$L__BB0_164;
	and.b32  	%r53, %r2267, 3;
	setp.lt.u32 	%p74, %r2267, 4;
	mov.b32 	%r2247, 1;
	@%p74 bra 	$L__BB0_152;
	and.b32  	%r54, %r2267, 2147483644;
	mov.b32 	%r2247, 1;
$L__BB0_52:
	mov.u32 	%r62, %r2247;
	cvt.s64.s32 	%rd173, %r62;
	add.s64 	%rd18, %rd2, %rd173;
	ld.local.u8 	%rs87, [%rd18+-1];
	mov.b16 	%rs418, 0;
	setp.gt.s16 	%p75, %rs87, 70;
	@%p75 bra 	$L__BB0_171;
	setp.eq.s16 	%p78, %rs87, 65;
	@%p78 bra 	$L__BB0_175;
	bra.uni 	$L__BB0_169;
$L__BB0_54:
	mov.b32 	%r2235, 0;
$L__BB0_55:
	mov.u32 	%r2267, %r2235;
	cvt.u64.u32 	%rd192, %r2267;
	add.s64 	%rd193, %rd3, %rd192;
	ld.local.u8 	%rs146, [%rd193];
	setp.ne.s16 	%p133, %rs146, 0;
	add.s32 	%r2235, %r2267, 1;
	@%p133 bra 	$L__BB0_55;
	mov.b32 	%r2236, 0;
$L__BB0_57:
	mov.u32 	%r33, %r2236;
	cvt.u64.u32 	%rd194, %r33;
	add.s64 	%rd195, %rd2, %rd194;
	ld.local.u8 	%rs147, [%rd195];
	setp.ne.s16 	%p134, %rs147, 0;
	add.s32 	%r2236, %r33, 1;
	@%p134 bra 	$L__BB0_57;
	setp.eq.s32 	%p135, %r2267, 0;
	@%p135 bra 	$L__BB0_75;
	and.b32  	%r35, %r2267, 3;
	setp.lt.u32 	%p136, %r2267, 4;
	mov.b32 	%r2240, 1;
	@%p136 bra 	$L__BB0_63;
	and.b32  	%r36, %r2267, 2147483644;
	mov.b32 	%r2240, 1;
$L__BB0_61:
	mov.u32 	%r44, %r2240;
	cvt.s64.s32 	%rd196, %r44;
	add.s64 	%rd15, %rd3, %rd196;
	ld.local.u8 	%rs149, [%rd15+-1];
	mov.b16 	%rs409, 0;
	setp.gt.s16 	%p137, %rs149, 70;
	@%p137 bra 	$L__BB0_82;
	setp.eq.s16 	%p140, %rs149, 65;
	@%p140 bra 	$L__BB0_86;
	bra.uni 	$L__BB0_80;
$L__BB0_63:
	setp.eq.s32 	%p158, %r35, 0;
	@%p158 bra 	$L__BB0_75;
	mov.b32 	%r2239, 0;
$L__BB0_65:
	.pragma "nounroll";
	cvt.s64.s32 	%rd198, %r2240;
	add.s64 	%rd199, %rd3, %rd198;
	ld.local.u8 	%rs173, [%rd199+-1];
	mov.b16 	%rs408, 0;
	setp.gt.s16 	%p159, %rs173, 70;
	@%p159 bra 	$L__BB0_69;
	setp.eq.s16 	%p162, %rs173, 65;
	@%p162 bra 	$L__BB0_74;
	setp.eq.s16 	%p163, %rs173, 67;
	@%p163 bra 	$L__BB0_68;
	bra.uni 	$L__BB0_73;
$L__BB0_68:
	mov.b16 	%rs408, 1;
	bra.uni 	$L__BB0_74;
$L__BB0_69:
	setp.eq.s16 	%p160, %rs173, 71;
	@%p160 bra 	$L__BB0_72;
	setp.ne.s16 	%p161, %rs173, 84;
	@%p161 bra 	$L__BB0_73;
	mov.b16 	%rs408, 3;
	bra.uni 	$L__BB0_74;
$L__BB0_72:
	mov.b16 	%rs408, 2;
	bra.uni 	$L__BB0_74;
$L__BB0_73:
	mov.b16 	%rs408, 4;
$L__BB0_74:
	cvt.u64.u32 	%rd200, %r2240;
	add.s64 	%rd201, %rd11, %rd200;
	st.local.u8 	[%rd201], %rs408;
	add.s32 	%r2240, %r2240, 1;
	add.s32 	%r2239, %r2239, 1;
	setp.ne.s32 	%p164, %r2239, %r35;
	@%p164 bra 	$L__BB0_65;
$L__BB0_75:
	setp.eq.s32 	%p165, %r33, 0;
	mov.b32 	%r2266, 0;
	@%p165 bra 	$L__BB0_363;
	and.b32  	%r42, %r33, 3;
	setp.lt.u32 	%p166, %r33, 4;
	mov.b32 	%r2259, 1;
	@%p166 bra 	$L__BB0_148;
	and.b32  	%r43, %r33, 2147483644;
	mov.b32 	%r2259, 1;
$L__BB0_78:
	sub.s32 	%r715, %r33, %r2259;
	cvt.u64.u32 	%rd202, %r715;
	add.s64 	%rd203, %rd2, %rd202;
	ld.local.u8 	%rs179, [%rd203];
	mov.b16 	%rs413, 0;
	setp.gt.s16 	%p167, %rs179, 70;
	@%p167 bra 	$L__BB0_116;
	setp.eq.s16 	%p170, %rs179, 65;
	@%p170 bra 	$L__BB0_120;
	bra.uni 	$L__BB0_114;
$L__BB0_80:
	setp.eq.s16 	%p141, %rs149, 67;
	@%p141 bra 	$L__BB0_81;
	bra.uni 	$L__BB0_85;
$L__BB0_81:
	mov.b16 	%rs409, 1;
	bra.uni 	$L__BB0_86;
$L__BB0_82:
	setp.eq.s16 	%p138, %rs149, 71;
	@%p138 bra 	$L__BB0_1123;
	setp.eq.s16 	%p139, %rs149, 84;
	@%p139 bra 	$L__BB0_84;
	bra.uni 	$L__BB0_85;
$L__BB0_84:
	mov.b16 	%rs409, 3;
	bra.uni 	$L__BB0_86;
$L__BB0_85:
	mov.b16 	%rs409, 4;
$L__BB0_86:
	cvt.u64.u32 	%rd197, %r44;
	add.s64 	%rd16, %rd11, %rd197;
	st.local.u8 	[%rd16], %rs409;
	ld.local.u8 	%rs155, [%rd15];
	mov.b16 	%rs410, 0;
	setp.gt.s16 	%p142, %rs155, 70;
	@%p142 bra 	$L__BB0_90;
	setp.eq.s16 	%p145, %rs155, 65;
	@%p145 bra 	$L__BB0_95;
	setp.eq.s16 	%p146, %rs155, 67;
	@%p146 bra 	$L__BB0_89;
	bra.uni 	$L__BB0_94;
$L__BB0_89:
	mov.b16 	%rs410, 1;
	bra.uni 	$L__BB0_95;
$L__BB0_90:
	setp.eq.s16 	%p143, %rs155, 71;
	@%p143 bra 	$L__BB0_93;
	setp.ne.s16 	%p144, %rs155, 84;
	@%p144 bra 	$L__BB0_94;
	mov.b16 	%rs410, 3;
	bra.uni 	$L__BB0_95;
$L__BB0_93:
	mov.b16 	%rs410, 2;
	bra.uni 	$L__BB0_95;
$L__BB0_94:
	mov.b16 	%rs410, 4;
$L__BB0_95:
	st.local.u8 	[%rd16+1], %rs410;
	ld.local.u8 	%rs161, [%rd15+1];
	mov.b16 	%rs411, 0;
	setp.gt.s16 	%p147, %rs161, 70;
	@%p147 bra 	$L__BB0_99;
	setp.eq.s16 	%p150, %rs161, 65;
	@%p150 bra 	$L__BB0_104;
	setp.eq.s16 	%p151, %rs161, 67;
	@%p151 bra 	$L__BB0_98;
	bra.uni 	$L__BB0_103;
$L__BB0_98:
	mov.b16 	%rs411, 1;
	bra.uni 	$L__BB0_104;
$L__BB0_99:
	setp.eq.s16 	%p148, %rs161, 71;
	@%p148 bra 	$L__BB0_102;
	setp.ne.s16 	%p149, %rs161, 84;
	@%p149 bra 	$L__BB0_103;
	mov.b16 	%rs411, 3;
	bra.uni 	$L__BB0_104;
$L__BB0_102:
	mov.b16 	%rs411, 2;
	bra.uni 	$L__BB0_104;
$L__BB0_103:
	mov.b16 	%rs411, 4;
$L__BB0_104:
	st.local.u8 	[%rd16+2], %rs411;
	ld.local.u8 	%rs167, [%rd15+2];
	mov.b16 	%rs412, 0;
	setp.gt.s16 	%p152, %rs167, 70;
	@%p152 bra 	$L__BB0_108;
	setp.eq.s16 	%p155, %rs167, 65;
	@%p155 bra 	$L__BB0_113;
	setp.eq.s16 	%p156, %rs167, 67;
	@%p156 bra 	$L__BB0_107;
	bra.uni 	$L__BB0_112;
$L__BB0_107:
	mov.b16 	%rs412, 1;
	bra.uni 	$L__BB0_113;
$L__BB0_108:
	setp.eq.s16 	%p153, %rs167, 71;
	@%p153 bra 	$L__BB0_111;
	setp.ne.s16 	%p154, %rs167, 84;
	@%p154 bra 	$L__BB0_112;
	mov.b16 	%rs412, 3;
	bra.uni 	$L__BB0_113;
$L__BB0_111:
	mov.b16 	%rs412, 2;
	bra.uni 	$L__BB0_113;
$L__BB0_112:
	mov.b16 	%rs412, 4;
$L__BB0_113:
	st.local.u8 	[%rd16+3], %rs412;
	add.s32 	%r2240, %r44, 4;
	add.s32 	%r709, %r44, 3;
	setp.eq.s32 	%p157, %r709, %r36;
	@%p157 bra 	$L__BB0_63;
	bra.uni 	$L__BB0_61;
$L__BB0_114:
	setp.eq.s16 	%p171, %rs179, 67;
	@%p171 bra 	$L__BB0_115;
	bra.uni 	$L__BB0_119;
$L__BB0_115:
	mov.b16 	%rs413, 1;
	bra.uni 	$L__BB0_120;
$L__BB0_116:
	setp.eq.s16 	%p168, %rs179, 71;
	@%p168 bra 	$L__BB0_1124;
	setp.eq.s16 	%p169, %rs179, 84;
	@%p169 bra 	$L__BB0_118;
	bra.uni 	$L__BB0_119;
$L__BB0_118:
	mov.b16 	%rs413, 3;
	bra.uni 	$L__BB0_120;
$L__BB0_119:
	mov.b16 	%rs413, 4;
$L__BB0_120:
	cvt.u64.u32 	%rd204, %r2259;
	add.s64 	%rd17, %rd12, %rd204;
	st.local.u8 	[%rd17], %rs413;
	not.b32 	%r716, %r2259;
	add.s32 	%r717, %r33, %r716;
	cvt.u64.u32 	%rd205, %r717;
	add.s64 	%rd206, %rd2, %rd205;
	ld.local.u8 	%rs185, [%rd206];
	mov.b16 	%rs414, 0;
	setp.gt.s16 	%p172, %rs185, 70;
	@%p172 bra 	$L__BB0_124;
	setp.eq.s16 	%p175, %rs185, 65;
	@%p175 bra 	$L__BB0_129;
	setp.eq.s16 	%p176, %rs185, 67;
	@%p176 bra 	$L__BB0_123;
	bra.uni 	$L__BB0_128;
$L__BB0_123:
	mov.b16 	%rs414, 1;
	bra.uni 	$L__BB0_129;
$L__BB0_124:
	setp.eq.s16 	%p173, %rs185, 71;
	@%p173 bra 	$L__BB0_127;
	setp.ne.s16 	%p174, %rs185, 84;
	@%p174 bra 	$L__BB0_128;
	mov.b16 	%rs414, 3;
	bra.uni 	$L__BB0_129;
$L__BB0_127:
	mov.b16 	%rs414, 2;
	bra.uni 	$L__BB0_129;
$L__BB0_128:
	mov.b16 	%rs414, 4;
$L__BB0_129:
	st.local.u8 	[%rd17+1], %rs414;
	add.s32 	%r719, %r715, -2;
	cvt.u64.u32 	%rd207, %r719;
	add.s64 	%rd208, %rd2, %rd207;
	ld.local.u8 	%rs191, [%rd208];
	mov.b16 	%rs415, 0;
	setp.gt.s16 	%p177, %rs191, 70;
	@%p177 bra 	$L__BB0_133;
	setp.eq.s16 	%p180, %rs191, 65;
	@%p180 bra 	$L__BB0_138;
	setp.eq.s16 	%p181, %rs191, 67;
	@%p181 bra 	$L__BB0_132;
	bra.uni 	$L__BB0_137;
$L__BB0_132:
	mov.b16 	%rs415, 1;
	bra.uni 	$L__BB0_138;
$L__BB0_133:
	setp.eq.s16 	%p178, %rs191, 71;
	@%p178 bra 	$L__BB0_136;
	setp.ne.s16 	%p179, %rs191, 84;
	@%p179 bra 	$L__BB0_137;
	mov.b16 	%rs415, 3;
	bra.uni 	$L__BB0_138;
$L__BB0_136:
	mov.b16 	%rs415, 2;
	bra.uni 	$L__BB0_138;
$L__BB0_137:
	mov.b16 	%rs415, 4;
$L__BB0_138:
	st.local.u8 	[%rd17+2], %rs415;
	add.s32 	%r47, %r2259, 3;
	sub.s32 	%r720, %r33, %r47;
	cvt.u64.u32 	%rd209, %r720;
	add.s64 	%rd210, %rd2, %rd209;
	ld.local.u8 	%rs197, [%rd210];
	mov.b16 	%rs416, 0;
	setp.gt.s16 	%p182, %rs197, 70;
	@%p182 bra 	$L__BB0_142;
	setp.eq.s16 	%p185, %rs197, 65;
	@%p185 bra 	$L__BB0_147;
	setp.eq.s16 	%p186, %rs197, 67;
	@%p186 bra 	$L__BB0_141;
	bra.uni 	$L__BB0_146;
$L__BB0_141:
	mov.b16 	%rs416, 1;
	bra.uni 	$L__BB0_147;
$L__BB0_142:
	setp.eq.s16 	%p183, %rs197, 71;
	@%p183 bra 	$L__BB0_145;
	setp.ne.s16 	%p184, %rs197, 84;
	@%p184 bra 	$L__BB0_146;
	mov.b16 	%rs416, 3;
	bra.uni 	$L__BB0_147;
$L__BB0_145:
	mov.b16 	%rs416, 2;
	bra.uni 	$L__BB0_147;
$L__BB0_146:
	mov.b16 	%rs416, 4;
$L__BB0_147:
	st.local.u8 	[%rd17+3], %rs416;
	add.s32 	%r2259, %r2259, 4;
	setp.eq.s32 	%p187, %r47, %r43;
	@%p187 bra 	$L__BB0_148;
	bra.uni 	$L__BB0_78;
$L__BB0_148:
	setp.eq.s32 	%p188, %r42, 0;
	mov.u32 	%r2266, %r33;
	@%p188 bra 	$L__BB0_363;
	mov.b32 	%r2261, 0;
$L__BB0_150:
	.pragma "nounroll";
	sub.s32 	%r723, %r33, %r2259;
	cvt.u64.u32 	%rd211, %r723;
	add.s64 	%rd212, %rd2, %rd211;
	ld.local.u8 	%rs203, [%rd212];
	mov.b16 	%rs436, 0;
	setp.gt.s16 	%p189, %rs203, 70;
	@%p189 bra 	$L__BB0_349;
	setp.eq.s16 	%p192, %rs203, 65;
	@%p192 bra 	$L__BB0_354;
	bra.uni 	$L__BB0_347;
$L__BB0_152:
	setp.eq.s32 	%p96, %r53, 0;
	@%p96 bra 	$L__BB0_164;
	mov.b32 	%r2246, 0;
$L__BB0_154:
	.pragma "nounroll";
	cvt.s64.s32 	%rd175, %r2247;
	add.s64 	%rd176, %rd2, %rd175;
	ld.local.u8 	%rs111, [%rd176+-1];
	mov.b16 	%rs417, 0;
	setp.gt.s16 	%p97, %rs111, 70;
	@%p97 bra 	$L__BB0_158;
	setp.eq.s16 	%p100, %rs111, 65;
	@%p100 bra 	$L__BB0_163;
	setp.eq.s16 	%p101, %rs111, 67;
	@%p101 bra 	$L__BB0_157;
	bra.uni 	$L__BB0_162;
$L__BB0_157:
	mov.b16 	%rs417, 1;
	bra.uni 	$L__BB0_163;
$L__BB0_158:
	setp.eq.s16 	%p98, %rs111, 71;
	@%p98 bra 	$L__BB0_161;
	setp.ne.s16 	%p99, %rs111, 84;
	@%p99 bra 	$L__BB0_162;
	mov.b16 	%rs417, 3;
	bra.uni 	$L__BB0_163;
$L__BB0_161:
	mov.b16 	%rs417, 2;
	bra.uni 	$L__BB0_163;
$L__BB0_162:
	mov.b16 	%rs417, 4;
$L__BB0_163:
	cvt.u64.u32 	%rd177, %r2247;
	add.s64 	%rd178, %rd11, %rd177;
	st.local.u8 	[%rd178], %rs417;
	add.s32 	%r2247, %r2247, 1;
	add.s32 	%r2246, %r2246, 1;
	setp.ne.s32 	%p102, %r2246, %r53;
	@%p102 bra 	$L__BB0_154;
$L__BB0_164:
	setp.eq.s32 	%p103, %r51, 0;
	mov.b32 	%r2266, 0;
	@%p103 bra 	$L__BB0_363;
	and.b32  	%r60, %r51, 3;
	setp.lt.u32 	%p104, %r51, 4;
	mov.b32 	%r2262, 1;
	@%p104 bra 	$L__BB0_237;
	and.b32  	%r61, %r51, 2147483644;
	mov.b32 	%r2262, 1;
$L__BB0_167:
	sub.s32 	%r695, %r51, %r2262;
	cvt.u64.u32 	%rd179, %r695;
	add.s64 	%rd180, %rd3, %rd179;
	ld.local.u8 	%rs117, [%rd180];
	mov.b16 	%rs422, 0;
	setp.gt.s16 	%p105, %rs117, 70;
	@%p105 bra 	$L__BB0_205;
	setp.eq.s16 	%p108, %rs117, 65;
	@%p108 bra 	$L__BB0_209;
	bra.uni 	$L__BB0_203;
$L__BB0_169:
	setp.eq.s16 	%p79, %rs87, 67;
	@%p79 bra 	$L__BB0_170;
	bra.uni 	$L__BB0_174;
$L__BB0_170:
	mov.b16 	%rs418, 1;
	bra.uni 	$L__BB0_175;
$L__BB0_171:
	setp.eq.s16 	%p76, %rs87, 71;
	@%p76 bra 	$L__BB0_1125;
	setp.eq.s16 	%p77, %rs87, 84;
	@%p77 bra 	$L__BB0_173;
	bra.uni 	$L__BB0_174;
$L__BB0_173:
	mov.b16 	%rs418, 3;
	bra.uni 	$L__BB0_175;
$L__BB0_174:
	mov.b16 	%rs418, 4;
$L__BB0_175:
	cvt.u64.u32 	%rd174, %r62;
	add.s64 	%rd19, %rd11, %rd174;
	st.local.u8 	[%rd19], %rs418;
	ld.local.u8 	%rs93, [%rd18];
	mov.b16 	%rs419, 0;
	setp.gt.s16 	%p80, %rs93, 70;
	@%p80 bra 	$L__BB0_179;
	setp.eq.s16 	%p83, %rs93, 65;
	@%p83 bra 	$L__BB0_184;
	setp.eq.s16 	%p84, %rs93, 67;
	@%p84 bra 	$L__BB0_178;
	bra.uni 	$L__BB0_183;
$L__BB0_178:
	mov.b16 	%rs419, 1;
	bra.uni 	$L__BB0_184;
$L__BB0_179:
	setp.eq.s16 	%p81, %rs93, 71;
	@%p81 bra 	$L__BB0_182;
	setp.ne.s16 	%p82, %rs93, 84;
	@%p82 bra 	$L__BB0_183;
	mov.b16 	%rs419, 3;
	bra.uni 	$L__BB0_184;
$L__BB0_182:
	mov.b16 	%rs419, 2;
	bra.uni 	$L__BB0_184;
$L__BB0_183:
	mov.b16 	%rs419, 4;
$L__BB0_184:
	st.local.u8 	[%rd19+1], %rs419;
	ld.local.u8 	%rs99, [%rd18+1];
	mov.b16 	%rs420, 0;
	setp.gt.s16 	%p85, %rs99, 70;
	@%p85 bra 	$L__BB0_188;
	setp.eq.s16 	%p88, %rs99, 65;
	@%p88 bra 	$L__BB0_193;
	setp.eq.s16 	%p89, %rs99, 67;
	@%p89 bra 	$L__BB0_187;
	bra.uni 	$L__BB0_192;
$L__BB0_187:
	mov.b16 	%rs420, 1;
	bra.uni 	$L__BB0_193;
$L__BB0_188:
	setp.eq.s16 	%p86, %rs99, 71;
	@%p86 bra 	$L__BB0_191;
	setp.ne.s16 	%p87, %rs99, 84;
	@%p87 bra 	$L__BB0_192;
	mov.b16 	%rs420, 3;
	bra.uni 	$L__BB0_193;
$L__BB0_191:
	mov.b16 	%rs420, 2;
	bra.uni 	$L__BB0_193;
$L__BB0_192:
	mov.b16 	%rs420, 4;
$L__BB0_193:
	st.local.u8 	[%rd19+2], %rs420;
	ld.local.u8 	%rs105, [%rd18+2];
	mov.b16 	%rs421, 0;
	setp.gt.s16 	%p90, %rs105, 70;
	@%p90 bra 	$L__BB0_197;
	setp.eq.s16 	%p93, %rs105, 65;
	@%p93 bra 	$L__BB0_202;
	setp.eq.s16 	%p94, %rs105, 67;
	@%p94 bra 	$L__BB0_196;
	bra.uni 	$L__BB0_201;
$L__BB0_196:
	mov.b16 	%rs421, 1;
	bra.uni 	$L__BB0_202;
$L__BB0_197:
	setp.eq.s16 	%p91, %rs105, 71;
	@%p91 bra 	$L__BB0_200;
	setp.ne.s16 	%p92, %rs105, 84;
	@%p92 bra 	$L__BB0_201;
	mov.b16 	%rs421, 3;
	bra.uni 	$L__BB0_202;
$L__BB0_200:
	mov.b16 	%rs421, 2;
	bra.uni 	$L__BB0_202;
$L__BB0_201:
	mov.b16 	%rs421, 4;
$L__BB0_202:
	st.local.u8 	[%rd19+3], %rs421;
	add.s32 	%r2247, %r62, 4;
	add.s32 	%r689, %r62, 3;
	setp.eq.s32 	%p95, %r689, %r54;
	@%p95 bra 	$L__BB0_152;
	bra.uni 	$L__BB0_52;
$L__BB0_203:
	setp.eq.s16 	%p109, %rs117, 67;
	@%p109 bra 	$L__BB0_204;
	bra.uni 	$L__BB0_208;
$L__BB0_204:
	mov.b16 	%rs422, 1;
	bra.uni 	$L__BB0_209;
$L__BB0_205:
	setp.eq.s16 	%p106, %rs117, 71;
	@%p106 bra 	$L__BB0_1126;
	setp.eq.s16 	%p107, %rs117, 84;
	@%p107 bra 	$L__BB0_207;
	bra.uni 	$L__BB0_208;
$L__BB0_207:
	mov.b16 	%rs422, 3;
	bra.uni 	$L__BB0_209;
$L__BB0_208:
	mov.b16 	%rs422, 4;
$L__BB0_209:
	cvt.u64.u32 	%rd181, %r2262;
	add.s64 	%rd20, %rd12, %rd181;
	st.local.u8 	[%rd20], %rs422;
	not.b32 	%r696, %r2262;
	add.s32 	%r697, %r51, %r696;
	cvt.u64.u32 	%rd182, %r697;
	add.s64 	%rd183, %rd3, %rd182;
	ld.local.u8 	%rs123, [%rd183];
	mov.b16 	%rs423, 0;
	setp.gt.s16 	%p110, %rs123, 70;
	@%p110 bra 	$L__BB0_213;
	setp.eq.s16 	%p113, %rs123, 65;
	@%p113 bra 	$L__BB0_218;
	setp.eq.s16 	%p114, %rs123, 67;
	@%p114 bra 	$L__BB0_212;
	bra.uni 	$L__BB0_217;
$L__BB0_212:
	mov.b16 	%rs423, 1;
	bra.uni 	$L__BB0_218;
$L__BB0_213:
	setp.eq.s16 	%p111, %rs123, 71;
	@%p111 bra 	$L__BB0_216;
	setp.ne.s16 	%p112, %rs123, 84;
	@%p112 bra 	$L__BB0_217;
	mov.b16 	%rs423, 3;
	bra.uni 	$L__BB0_218;
$L__BB0_216:
	mov.b16 	%rs423, 2;
	bra.uni 	$L__BB0_218;
$L__BB0_217:
	mov.b16 	%rs423, 4;
$L__BB0_218:
	st.local.u8 	[%rd20+1], %rs423;
	add.s32 	%r699, %r695, -2;
	cvt.u64.u32 	%rd184, %r699;
	add.s64 	%rd185, %rd3, %rd184;
	ld.local.u8 	%rs129, [%rd185];
	mov.b16 	%rs424, 0;
	setp.gt.s16 	%p115, %rs129, 70;
	@%p115 bra 	$L__BB0_222;
	setp.eq.s16 	%p118, %rs129, 65;
	@%p118 bra 	$L__BB0_227;
	setp.eq.s16 	%p119, %rs129, 67;
	@%p119 bra 	$L__BB0_221;
	bra.uni 	$L__BB0_226;
$L__BB0_221:
	mov.b16 	%rs424, 1;
	bra.uni 	$L__BB0_227;
$L__BB0_222:
	setp.eq.s16 	%p116, %rs129, 71;
	@%p116 bra 	$L__BB0_225;
	setp.ne.s16 	%p117, %rs129, 84;
	@%p117 bra 	$L__BB0_226;
	mov.b16 	%rs424, 3;
	bra.uni 	$L__BB0_227;
$L__BB0_225:
	mov.b16 	%rs424, 2;
	bra.uni 	$L__BB0_227;
$L__BB0_226:
	mov.b16 	%rs424, 4;
$L__BB0_227:
	st.local.u8 	[%rd20+2], %rs424;
	add.s32 	%r65, %r2262, 3;
	sub.s32 	%r700, %r51, %r65;
	cvt.u64.u32 	%rd186, %r700;
	add.s64 	%rd187, %rd3, %rd186;
	ld.local.u8 	%rs135, [%rd187];
	mov.b16 	%rs425, 0;
	setp.gt.s16 	%p120, %rs135, 70;
	@%p120 bra 	$L__BB0_231;
	setp.eq.s16 	%p123, %rs135, 65;
	@%p123 bra 	$L__BB0_236;
	setp.eq.s16 	%p124, %rs135, 67;
	@%p124 bra 	$L__BB0_230;
	bra.uni 	$L__BB0_235;
$L__BB0_230:
	mov.b16 	%rs425, 1;
	bra.uni 	$L__BB0_236;
$L__BB0_231:
	setp.eq.s16 	%p121, %rs135, 71;
	@%p121 bra 	$L__BB0_234;
	setp.ne.s16 	%p122, %rs135, 84;
	@%p122 bra 	$L__BB0_235;
	mov.b16 	%rs425, 3;
	bra.uni 	$L__BB0_236;
$L__BB0_234:
	mov.b16 	%rs425, 2;
	bra.uni 	$L__BB0_236;
$L__BB0_235:
	mov.b16 	%rs425, 4;
$L__BB0_236:
	st.local.u8 	[%rd20+3], %rs425;
	add.s32 	%r2262, %r2262, 4;
	setp.eq.s32 	%p125, %r65, %r61;
	@%p125 bra 	$L__BB0_237;
	bra.uni 	$L__BB0_167;
$L__BB0_237:
	setp.eq.s32 	%p126, %r60, 0;
	mov.u32 	%r2266, %r51;
	@%p126 bra 	$L__BB0_363;
	mov.b32 	%r2264, 0;
$L__BB0_239:
	.pragma "nounroll";
	sub.s32 	%r703, %r51, %r2262;
	cvt.u64.u32 	%rd188, %r703;
	add.s64 	%rd189, %rd3, %rd188;
	ld.local.u8 	%rs141, [%rd189];
	mov.b16 	%rs437, 0;
	setp.gt.s16 	%p127, %rs141, 70;
	@%p127 bra 	$L__BB0_357;
	setp.eq.s16 	%p130, %rs141, 65;
	@%p130 bra 	$L__BB0_362;
	bra.uni 	$L__BB0_355;
$L__BB0_241:
	mov.b32 	%r2249, 0;
$L__BB0_242:
	mov.u32 	%r2267, %r2249;
	cvt.u64.u32 	%rd215, %r2267;
	add.s64 	%rd216, %rd3, %rd215;
	ld.local.u8 	%rs208, [%rd216];
	setp.ne.s16 	%p195, %rs208, 0;
	add.s32 	%r2249, %r2267, 1;
	@%p195 bra 	$L__BB0_242;
	mov.b32 	%r2250, 0;
$L__BB0_244:
	mov.u32 	%r69, %r2250;
	cvt.u64.u32 	%rd217, %r69;
	add.s64 	%rd218, %rd2, %rd217;
	ld.local.u8 	%rs209, [%rd218];
	setp.ne.s16 	%p196, %rs209, 0;
	add.s32 	%r2250, %r69, 1;
	@%p196 bra 	$L__BB0_244;
	setp.eq.s32 	%p197, %r2267, 0;
	@%p197 bra 	$L__BB0_262;
	and.b32  	%r71, %r2267, 3;
	setp.lt.u32 	%p198, %r2267, 4;
	mov.b32 	%r2254, 1;
	@%p198 bra 	$L__BB0_250;
	and.b32  	%r72, %r2267, 2147483644;
	mov.b32 	%r2254, 1;
$L__BB0_248:
	mov.u32 	%r80, %r2254;
	cvt.s64.s32 	%rd219, %r80;
	add.s64 	%rd21, %rd3, %rd219;
	ld.local.u8 	%rs211, [%rd21+-1];
	mov.b16 	%rs427, 0;
	setp.gt.s16 	%p199, %rs211, 70;
	@%p199 bra 	$L__BB0_269;
	setp.eq.s16 	%p202, %rs211, 65;
	@%p202 bra 	$L__BB0_273;
	bra.uni 	$L__BB0_267;
$L__BB0_250:
	setp.eq.s32 	%p220, %r71, 0;
	@%p220 bra 	$L__BB0_262;
	mov.b32 	%r2253, 0;
$L__BB0_252:
	.pragma "nounroll";
	cvt.s64.s32 	%rd221, %r2254;
	add.s64 	%rd222, %rd3, %rd221;
	ld.local.u8 	%rs235, [%rd222+-1];
	mov.b16 	%rs426, 0;
	setp.gt.s16 	%p221, %rs235, 70;
	@%p221 bra 	$L__BB0_256;
	setp.eq.s16 	%p224, %rs235, 65;
	@%p224 bra 	$L__BB0_261;
	setp.eq.s16 	%p225, %rs235, 67;
	@%p225 bra 	$L__BB0_255;
	bra.uni 	$L__BB0_260;
$L__BB0_255:
	mov.b16 	%rs426, 1;
	bra.uni 	$L__BB0_261;
$L__BB0_256:
	setp.eq.s16 	%p222, %rs235, 71;
	@%p222 bra 	$L__BB0_259;
	setp.ne.s16 	%p223, %rs235, 84;
	@%p223 bra 	$L__BB0_260;
	mov.b16 	%rs426, 3;
	bra.uni 	$L__BB0_261;
$L__BB0_259:
	mov.b16 	%rs426, 2;
	bra.uni 	$L__BB0_261;
$L__BB0_260:
	mov.b16 	%rs426, 4;
$L__BB0_261:
	cvt.u64.u32 	%rd223, %r2254;
	add.s64 	%rd224, %rd11, %rd223;
	st.local.u8 	[%rd224], %rs426;
	add.s32 	%r2254, %r2254, 1;
	add.s32 	%r2253, %r2253, 1;
	setp.ne.s32 	%p226, %r2253, %r71;
	@%p226 bra 	$L__BB0_252;
$L__BB0_262:
	setp.eq.s32 	%p227, %r69, 0;
	mov.b32 	%r2266, 0;
	mov.b32 	%r2265, -1;
	@%p227 bra 	$L__BB0_363;
	and.b32  	%r78, %r69, 3;
	setp.lt.u32 	%p228, %r69, 4;
	mov.b32 	%r2256, 1;
	@%p228 bra 	$L__BB0_335;
	and.b32  	%r79, %r69, 2147483644;
	mov.b32 	%r2256, 1;
$L__BB0_265:
	mov.u32 	%r82, %r2256;
	cvt.s64.s32 	%rd225, %r82;
	add.s64 	%rd23, %rd2, %rd225;
	ld.local.u8 	%rs241, [%rd23+-1];
	mov.b16 	%rs431, 0;
	setp.gt.s16 	%p229, %rs241, 70;
	@%p229 bra 	$L__BB0_303;
	setp.eq.s16 	%p232, %rs241, 65;
	@%p232 bra 	$L__BB0_307;
	bra.uni 	$L__BB0_301;
$L__BB0_267:
	setp.eq.s16 	%p203, %rs211, 67;
	@%p203 bra 	$L__BB0_268;
	bra.uni 	$L__BB0_272;
$L__BB0_268:
	mov.b16 	%rs427, 1;
	bra.uni 	$L__BB0_273;
$L__BB0_269:
	setp.eq.s16 	%p200, %rs211, 71;
	@%p200 bra 	$L__BB0_1127;
	setp.eq.s16 	%p201, %rs211, 84;
	@%p201 bra 	$L__BB0_271;
	bra.uni 	$L__BB0_272;
$L__BB0_271:
	mov.b16 	%rs427, 3;
	bra.uni 	$L__BB0_273;
$L__BB0_272:
	mov.b16 	%rs427, 4;
$L__BB0_273:
	cvt.u64.u32 	%rd220, %r80;
	add.s64 	%rd22, %rd11, %rd220;
	st.local.u8 	[%rd22], %rs427;
	ld.local.u8 	%rs217, [%rd21];
	mov.b16 	%rs428, 0;
	setp.gt.s16 	%p204, %rs217, 70;
	@%p204 bra 	$L__BB0_277;
	setp.eq.s16 	%p207, %rs217, 65;
	@%p207 bra 	$L__BB0_282;
	setp.eq.s16 	%p208, %rs217, 67;
	@%p208 bra 	$L__BB0_276;
	bra.uni 	$L__BB0_281;
$L__BB0_276:
	mov.b16 	%rs428, 1;
	bra.uni 	$L__BB0_282;
$L__BB0_277:
	setp.eq.s16 	%p205, %rs217, 71;
	@%p205 bra 	$L__BB0_280;
	setp.ne.s16 	%p206, %rs217, 84;
	@%p206 bra 	$L__BB0_281;
	mov.b16 	%rs428, 3;
	bra.uni 	$L__BB0_282;
$L__BB0_280:
	mov.b16 	%rs428, 2;
	bra.uni 	$L__BB0_282;
$L__BB0_281:
	mov.b16 	%rs428, 4;
$L__BB0_282:
	st.local.u8 	[%rd22+1], %rs428;
	ld.local.u8 	%rs223, [%rd21+1];
	mov.b16 	%rs429, 0;
	setp.gt.s16 	%p209, %rs223, 70;
	@%p209 bra 	$L__BB0_286;
	setp.eq.s16 	%p212, %rs223, 65;
	@%p212 bra 	$L__BB0_291;
	setp.eq.s16 	%p213, %rs223, 67;
	@%p213 bra 	$L__BB0_285;
	bra.uni 	$L__BB0_290;
$L__BB0_285:
	mov.b16 	%rs429, 1;
	bra.uni 	$L__BB0_291;
$L__BB0_286:
	setp.eq.s16 	%p210, %rs223, 71;
	@%p210 bra 	$L__BB0_289;
	setp.ne.s16 	%p211, %rs223, 84;
	@%p211 bra 	$L__BB0_290;
	mov.b16 	%rs429, 3;
	bra.uni 	$L__BB0_291;
$L__BB0_289:
	mov.b16 	%rs429, 2;
	bra.uni 	$L__BB0_291;
$L__BB0_290:
	mov.b16 	%rs429, 4;
$L__BB0_291:
	st.local.u8 	[%rd22+2], %rs429;
	ld.local.u8 	%rs229, [%rd21+2];
	mov.b16 	%rs430, 0;
	setp.gt.s16 	%p214, %rs229, 70;
	@%p214 bra 	$L__BB0_295;
	setp.eq.s16 	%p217, %rs229, 65;
	@%p217 bra 	$L__BB0_300;
	setp.eq.s16 	%p218, %rs229, 67;
	@%p218 bra 	$L__BB0_294;
	bra.uni 	$L__BB0_299;
$L__BB0_294:
	mov.b16 	%rs430, 1;
	bra.uni 	$L__BB0_300;
$L__BB0_295:
	setp.eq.s16 	%p215, %rs229, 71;
	@%p215 bra 	$L__BB0_298;
	setp.ne.s16 	%p216, %rs229, 84;
	@%p216 bra 	$L__BB0_299;
	mov.b16 	%rs430, 3;
	bra.uni 	$L__BB0_300;
$L__BB0_298:
	mov.b16 	%rs430, 2;
	bra.uni 	$L__BB0_300;
$L__BB0_299:
	mov.b16 	%rs430, 4;
$L__BB0_300:
	st.local.u8 	[%rd22+3], %rs430;
	add.s32 	%r2254, %r80, 4;
	add.s32 	%r729, %r80, 3;
	setp.eq.s32 	%p219, %r729, %r72;
	@%p219 bra 	$L__BB0_250;
	bra.uni 	$L__BB0_248;
$L__BB0_301:
	setp.eq.s16 	%p233, %rs241, 67;
	@%p233 bra 	$L__BB0_302;
	bra.uni 	$L__BB0_306;
$L__BB0_302:
	mov.b16 	%rs431, 1;
	bra.uni 	$L__BB0_307;
$L__BB0_303:
	setp.eq.s16 	%p230, %rs241, 71;
	@%p230 bra 	$L__BB0_1128;
	setp.eq.s16 	%p231, %rs241, 84;
	@%p231 bra 	$L__BB0_305;
	bra.uni 	$L__BB0_306;
$L__BB0_305:
	mov.b16 	%rs431, 3;
	bra.uni 	$L__BB0_307;
$L__BB0_306:
	mov.b16 	%rs431, 4;
$L__BB0_307:
	cvt.u64.u32 	%rd226, %r82;
	add.s64 	%rd24, %rd12, %rd226;
	st.local.u8 	[%rd24], %rs431;
	ld.local.u8 	%rs247, [%rd23];
	mov.b16 	%rs432, 0;
	setp.gt.s16 	%p234, %rs247, 70;
	@%p234 bra 	$L__BB0_311;
	setp.eq.s16 	%p237, %rs247, 65;
	@%p237 bra 	$L__BB0_316;
	setp.eq.s16 	%p238, %rs247, 67;
	@%p238 bra 	$L__BB0_310;
	bra.uni 	$L__BB0_315;
$L__BB0_310:
	mov.b16 	%rs432, 1;
	bra.uni 	$L__BB0_316;
$L__BB0_311:
	setp.eq.s16 	%p235, %rs247, 71;
	@%p235 bra 	$L__BB0_314;
	setp.ne.s16 	%p236, %rs247, 84;
	@%p236 bra 	$L__BB0_315;
	mov.b16 	%rs432, 3;
	bra.uni 	$L__BB0_316;
$L__BB0_314:
	mov.b16 	%rs432, 2;
	bra.uni 	$L__BB0_316;
$L__BB0_315:
	mov.b16 	%rs432, 4;
$L__BB0_316:
	st.local.u8 	[%rd24+1], %rs432;
	ld.local.u8 	%rs253, [%rd23+1];
	mov.b16 	%rs433, 0;
	setp.gt.s16 	%p239, %rs253, 70;
	@%p239 bra 	$L__BB0_320;
	setp.eq.s16 	%p242, %rs253, 65;
	@%p242 bra 	$L__BB0_325;
	setp.eq.s16 	%p243, %rs253, 67;
	@%p243 bra 	$L__BB0_319;
	bra.uni 	$L__BB0_324;
$L__BB0_319:
	mov.b16 	%rs433, 1;
	bra.uni 	$L__BB0_325;
$L__BB0_320:
	setp.eq.s16 	%p240, %rs253, 71;
	@%p240 bra 	$L__BB0_323;
	setp.ne.s16 	%p241, %rs253, 84;
	@%p241 bra 	$L__BB0_324;
	mov.b16 	%rs433, 3;
	bra.uni 	$L__BB0_325;
$L__BB0_323:
	mov.b16 	%rs433, 2;
	bra.uni 	$L__BB0_325;
$L__BB0_324:
	mov.b16 	%rs433, 4;
$L__BB0_325:
	st.local.u8 	[%rd24+2], %rs433;
	ld.local.u8 	%rs259, [%rd23+2];
	mov.b16 	%rs434, 0;
	setp.gt.s16 	%p244, %rs259, 70;
	@%p244 bra 	$L__BB0_329;
	setp.eq.s16 	%p247, %rs259, 65;
	@%p247 bra 	$L__BB0_334;
	setp.eq.s16 	%p248, %rs259, 67;
	@%p248 bra 	$L__BB0_328;
	bra.uni 	$L__BB0_333;
$L__BB0_328:
	mov.b16 	%rs434, 1;
	bra.uni 	$L__BB0_334;
$L__BB0_329:
	setp.eq.s16 	%p245, %rs259, 71;
	@%p245 bra 	$L__BB0_332;
	setp.ne.s16 	%p246, %rs259, 84;
	@%p246 bra 	$L__BB0_333;
	mov.b16 	%rs434, 3;
	bra.uni 	$L__BB0_334;
$L__BB0_332:
	mov.b16 	%rs434, 2;
	bra.uni 	$L__BB0_334;
$L__BB0_333:
	mov.b16 	%rs434, 4;
$L__BB0_334:
	st.local.u8 	[%rd24+3], %rs434;
	add.s32 	%r2256, %r82, 4;
	add.s32 	%r735, %r82, 3;
	setp.ne.s32 	%p249, %r735, %r79;
	@%p249 bra 	$L__BB0_265;
$L__BB0_335:
	add.s32 	%r2265, %r69, -1;
	setp.eq.s32 	%p250, %r78, 0;
	mov.u32 	%r2266, %r69;
	@%p250 bra 	$L__BB0_363;
	mov.b32 	%r2258, 0;
$L__BB0_337:
	.pragma "nounroll";
	cvt.s64.s32 	%rd227, %r2256;
	add.s64 	%rd228, %rd2, %rd227;
	ld.local.u8 	%rs265, [%rd228+-1];
	mov.b16 	%rs435, 0;
	setp.gt.s16 	%p251, %rs265, 70;
	@%p251 bra 	$L__BB0_341;
	setp.eq.s16 	%p254, %rs265, 65;
	@%p254 bra 	$L__BB0_346;
	setp.eq.s16 	%p255, %rs265, 67;
	@%p255 bra 	$L__BB0_340;
	bra.uni 	$L__BB0_345;
$L__BB0_340:
	mov.b16 	%rs435, 1;
	bra.uni 	$L__BB0_346;
$L__BB0_341:
	setp.eq.s16 	%p252, %rs265, 71;
	@%p252 bra 	$L__BB0_344;
	setp.ne.s16 	%p253, %rs265, 84;
	@%p253 bra 	$L__BB0_345;
	mov.b16 	%rs435, 3;
	bra.uni 	$L__BB0_346;
$L__BB0_344:
	mov.b16 	%rs435, 2;
	bra.uni 	$L__BB0_346;
$L__BB0_345:
	mov.b16 	%rs435, 4;
$L__BB0_346:
	cvt.u64.u32 	%rd229, %r2256;
	add.s64 	%rd230, %rd12, %rd229;
	st.local.u8 	[%rd230], %rs435;
	add.s32 	%r2256, %r2256, 1;
	add.s32 	%r2258, %r2258, 1;
	setp.eq.s32 	%p256, %r2258, %r78;
	mov.u32 	%r2266, %r69;
	@%p256 bra 	$L__BB0_363;
	bra.uni 	$L__BB0_337;
$L__BB0_347:
	setp.eq.s16 	%p193, %rs203, 67;
	@%p193 bra 	$L__BB0_348;
	bra.uni 	$L__BB0_353;
$L__BB0_348:
	mov.b16 	%rs436, 1;
	bra.uni 	$L__BB0_354;
$L__BB0_349:
	setp.eq.s16 	%p190, %rs203, 71;
	@%p190 bra 	$L__BB0_352;
	setp.ne.s16 	%p191, %rs203, 84;
	@%p191 bra 	$L__BB0_353;
	mov.b16 	%rs436, 3;
	bra.uni 	$L__BB0_354;
$L__BB0_352:
	mov.b16 	%rs436, 2;
	bra.uni 	$L__BB0_354;
$L__BB0_353:
	mov.b16 	%rs436, 4;
$L__BB0_354:
	cvt.u64.u32 	%rd213, %r2259;
	add.s64 	%rd214, %rd12, %rd213;
	st.local.u8 	[%rd214], %rs436;
	add.s32 	%r2259, %r2259, 1;
	add.s32 	%r2261, %r2261, 1;
	setp.eq.s32 	%p194, %r2261, %r42;
	mov.u32 	%r2266, %r33;
	@%p194 bra 	$L__BB0_363;
	bra.uni 	$L__BB0_150;
$L__BB0_355:
	setp.eq.s16 	%p131, %rs141, 67;
	@%p131 bra 	$L__BB0_356;
	bra.uni 	$L__BB0_361;
$L__BB0_356:
	mov.b16 	%rs437, 1;
	bra.uni 	$L__BB0_362;
$L__BB0_357:
	setp.eq.s16 	%p128, %rs141, 71;
	@%p128 bra 	$L__BB0_360;
	setp.ne.s16 	%p129, %rs141, 84;
	@%p129 bra 	$L__BB0_361;
	mov.b16 	%rs437, 3;
	bra.uni 	$L__BB0_362;
$L__BB0_360:
	mov.b16 	%rs437, 2;
	bra.uni 	$L__BB0_362;
$L__BB0_361:
	mov.b16 	%rs437, 4;
$L__BB0_362:
	cvt.u64.u32 	%rd190, %r2262;
	add.s64 	%rd191, %rd12, %rd190;
	st.local.u8 	[%rd191], %rs437;
	add.s32 	%r2262, %r2262, 1;
	add.s32 	%r2264, %r2264, 1;
	setp.ne.s32 	%p132, %r2264, %r60;
	mov.u32 	%r2266, %r51;
	@%p132 bra 	$L__BB0_239;
$L__BB0_363:
	setp.eq.s32 	%p257, %r645, 4;
	cvt.u64.u32 	%rd231, %r2266;
	add.s64 	%rd232, %rd12, %rd231;
	mov.b16 	%rs270, 4;
	st.local.u8 	[%rd232+1], %rs270;
	st.local.u8 	[%rd12], %rs270;
	cvt.u64.u32 	%rd233, %r2267;
	add.s64 	%rd234, %rd11, %rd233;
	st.local.u8 	[%rd234+1], %rs270;
	st.local.u8 	[%rd11], %rs270;
	@%p257 bra 	$L__BB0_371;
	setp.eq.s32 	%p258, %r2267, 0;
	@%p258 bra 	$L__BB0_977;
	add.s32 	%r103, %r2266, -1;
	and.b32  	%r104, %r2266, 3;
	and.b32  	%r105, %r2266, 2147483644;
	mov.b32 	%r2389, 1;
$L__BB0_366:
	mov.u32 	%r476, %r2389;
	setp.eq.s32 	%p259, %r2266, 0;
	@%p259 bra 	$L__BB0_928;
	setp.lt.u32 	%p260, %r103, 3;
	cvt.u64.u32 	%rd235, %r476;
	add.s64 	%rd236, %rd11, %rd235;
	ld.local.s8 	%r477, [%rd236];
	add.s32 	%r739, %r476, -1;
	mul.lo.s32 	%r478, %r739, %r2266;
	add.s32 	%r479, %r478, -1;
	mov.b32 	%r2391, 1;
	@%p260 bra 	$L__BB0_916;
	mov.b32 	%r2391, 1;
$L__BB0_369:
	cvt.u64.u32 	%rd237, %r2391;
	add.s64 	%rd105, %rd12, %rd237;
	ld.local.s8 	%r741, [%rd105];
	add.s32 	%r742, %r741, %r477;
	setp.eq.s32 	%p261, %r742, 3;
	@%p261 bra 	$L__BB0_905;
	add.s32 	%r743, %r479, %r2391;
	mul.wide.s32 	%rd238, %r743, 8;
	add.s64 	%rd239, %rd5, %rd238;
	mov.b64 	%rd240, 9218868437227405312;
	st.local.u64 	[%rd239], %rd240;
	add.s64 	%rd241, %rd6, %rd238;
	mov.b64 	%rd242, -4616189618054758400;
	st.local.u64 	[%rd241], %rd242;
	bra.uni 	$L__BB0_906;
$L__BB0_371:
	setp.eq.s32 	%p583, %r2267, 0;
	@%p583 bra 	$L__BB0_383;
	mov.b32 	%r2268, 1;
	mov.b32 	%r2269, 0;
$L__BB0_373:
	mov.u32 	%r106, %r2269;
	mov.u32 	%r2269, %r2268;
	setp.gt.u32 	%p584, %r2269, %r2266;
	@%p584 bra 	$L__BB0_419;
	add.s32 	%r108, %r2269, -1;
	mul.lo.s32 	%r109, %r108, %r2265;
	add.s32 	%r110, %r109, -1;
	sub.s32 	%r1234, %r2266, %r106;
	and.b32  	%r111, %r1234, 3;
	setp.eq.s32 	%p585, %r111, 0;
	mov.u32 	%r2270, %r2269;
	@%p585 bra 	$L__BB0_378;
	add.s32 	%r1235, %r108, %r109;
	mul.wide.s32 	%rd576, %r1235, 8;
	add.s64 	%rd25, %rd5, %rd576;
	mov.b64 	%rd577, 9218868437227405312;
	st.local.u64 	[%rd25], %rd577;
	add.s64 	%rd26, %rd6, %rd576;
	mov.b64 	%rd578, -4616189618054758400;
	st.local.u64 	[%rd26], %rd578;
	add.s32 	%r2270, %r2269, 1;
	setp.eq.s32 	%p586, %r111, 1;
	@%p586 bra 	$L__BB0_378;
	mov.b64 	%rd579, 9218868437227405312;
	st.local.u64 	[%rd25+8], %rd579;
	mov.b64 	%rd580, -4616189618054758400;
	st.local.u64 	[%rd26+8], %rd580;
	add.s32 	%r2270, %r2269, 2;
	setp.eq.s32 	%p587, %r111, 2;
	@%p587 bra 	$L__BB0_378;
	mov.b64 	%rd581, 9218868437227405312;
	st.local.u64 	[%rd25+16], %rd581;
	mov.b64 	%rd582, -4616189618054758400;
	st.local.u64 	[%rd26+16], %rd582;
	add.s32 	%r2270, %r2269, 3;
$L__BB0_378:
	sub.s32 	%r1236, %r106, %r2266;
	setp.gt.u32 	%p588, %r1236, -4;
	@%p588 bra 	$L__BB0_419;
	cvt.u64.u32 	%rd583, %r2269;
	add.s64 	%rd27, %rd11, %rd583;
$L__BB0_380:
	sub.s32 	%r1237, %r2270, %r2269;
	setp.lt.u32 	%p589, %r1237, 4;
	cvt.u64.u32 	%rd584, %r2270;
	add.s64 	%rd28, %rd11, %rd584;
	@%p589 bra 	$L__BB0_382;
	ld.local.s8 	%r1238, [%rd27];
	ld.local.s8 	%r1239, [%rd28];
	add.s32 	%r1240, %r1239, %r1238;
	setp.eq.s32 	%p590, %r1240, 3;
	@%p590 bra 	$L__BB0_405;
$L__BB0_382:
	add.s32 	%r1242, %r110, %r2270;
	mul.wide.s32 	%rd590, %r1242, 8;
	add.s64 	%rd591, %rd5, %rd590;
	mov.b64 	%rd592, 9218868437227405312;
	st.local.u64 	[%rd591], %rd592;
	add.s64 	%rd593, %rd6, %rd590;
	mov.b64 	%rd594, -4616189618054758400;
	st.local.u64 	[%rd593], %rd594;
	bra.uni 	$L__BB0_406;
$L__BB0_383:
	setp.lt.u32 	%p599, %r2266, 2;
	@%p599 bra 	$L__BB0_475;
	mov.b32 	%r2272, 2;
$L__BB0_385:
	setp.lt.u32 	%p600, %r2272, 5;
	@%p600 bra 	$L__BB0_474;
	add.s32 	%r2273, %r2272, -4;
	cvt.u64.u32 	%rd626, %r2272;
	add.s64 	%rd30, %rd12, %rd626;
$L__BB0_387:
	mov.u32 	%r123, %r2273;
	add.s32 	%r2273, %r123, -1;
	mad.lo.s32 	%r1264, %r2273, %r2265, %r2272;
	add.s32 	%r124, %r1264, -1;
	mul.wide.s32 	%rd625, %r124, 8;
	add.s64 	%rd29, %rd5, %rd625;
	ld.local.f64 	%fd20, [%rd29];
	abs.f64 	%fd1618, %fd20;
	setp.geu.f64 	%p601, %fd1618, 0d41CDCD64FF800000;
	@%p601 bra 	$L__BB0_473;
	add.s64 	%rd31, %rd6, %rd625;
	ld.local.f64 	%fd21, [%rd31];
	mad.lo.s32 	%r1265, %r123, %r2265, %r2272;
	add.s32 	%r125, %r1265, -2;
	mul.wide.s32 	%rd628, %r125, 8;
	add.s64 	%rd629, %rd6, %rd628;
	ld.local.f64 	%fd22, [%rd629];
	setp.le.s32 	%p602, %r2272, %r123;
	setp.eq.s32 	%p603, %r123, %r2267;
	or.pred  	%p1, %p602, %p603;
	mov.f64 	%fd2750, 0dBFF0000000000000;
	@%p1 bra 	$L__BB0_390;
	setp.gt.s32 	%p604, %r123, %r2267;
	selp.b32 	%r1266, %r2267, 0, %p604;
	sub.s32 	%r1267, %r123, %r1266;
	cvt.s64.s32 	%rd630, %r1267;
	add.s64 	%rd631, %rd11, %rd630;
	ld.local.s8 	%r1268, [%rd631];
	mul.wide.s32 	%rd632, %r1268, 125;
	ld.local.s8 	%r1269, [%rd631+1];
	mul.wide.s32 	%rd633, %r1269, 25;
	add.s64 	%rd634, %rd633, %rd632;
	ld.local.s8 	%r1270, [%rd30];
	mul.wide.s32 	%rd635, %r1270, 5;
	add.s64 	%rd636, %rd634, %rd635;
	ld.local.s8 	%rd637, [%rd30+-1];
	add.s64 	%rd638, %rd636, %rd637;
	shl.b64 	%rd639, %rd638, 3;
	add.s64 	%rd640, %rd1, %rd639;
	ld.global.f64 	%fd2750, [%rd640];
$L__BB0_390:
	add.f64 	%fd25, %fd22, %fd2750;
	add.s64 	%rd642, %rd5, %rd628;
	ld.local.f64 	%fd26, [%rd642];
	mov.f64 	%fd2751, 0d7FF0000000000000;
	@%p1 bra 	$L__BB0_393;
	setp.gt.s32 	%p605, %r123, %r2267;
	selp.b32 	%r1271, %r2267, 0, %p605;
	sub.s32 	%r1272, %r123, %r1271;
	cvt.s64.s32 	%rd643, %r1272;
	add.s64 	%rd644, %rd11, %rd643;
	ld.local.s8 	%r1273, [%rd644];
	mul.wide.s32 	%rd645, %r1273, 125;
	ld.local.s8 	%r1274, [%rd644+1];
	mul.wide.s32 	%rd646, %r1274, 25;
	ld.local.s8 	%r1275, [%rd30];
	mul.wide.s32 	%rd647, %r1275, 5;
	ld.local.s8 	%rd648, [%rd30+-1];
	add.s64 	%rd649, %rd645, %rd646;
	add.s64 	%rd650, %rd649, %rd647;
	add.s64 	%rd651, %rd650, %rd648;
	shl.b64 	%rd652, %rd651, 3;
	add.s64 	%rd653, %rd1, %rd652;
	ld.global.f64 	%fd27, [%rd653+5000];
	abs.f64 	%fd1622, %fd27;
	setp.geu.f64 	%p606, %fd1622, 0d41CDCD64FF800000;
	@%p606 bra 	$L__BB0_393;
	mov.f64 	%fd2751, %fd27;
$L__BB0_393:
	add.f64 	%fd1623, %fd26, %fd2751;
	add.f64 	%fd1624, %fd2749, %fd1623;
	add.f64 	%fd1625, %fd2748, %fd25;
	add.f64 	%fd1626, %fd2747, %fd1625;
	div.rn.f64 	%fd1627, %fd1624, %fd1626;
	setp.lt.f64 	%p607, %fd25, 0dC0A3880000000000;
	selp.f64 	%fd1628, 0dC0A9300000000000, %fd25, %p607;
	selp.f64 	%fd1629, 0d0000000000000000, %fd1623, %p607;
	setp.lt.f64 	%p608, %fd21, 0dC0A3880000000000;
	selp.f64 	%fd1630, 0dC0A9300000000000, %fd21, %p608;
	selp.f64 	%fd1631, 0d0000000000000000, %fd20, %p608;
	add.f64 	%fd1632, %fd2748, %fd21;
	add.f64 	%fd1633, %fd2747, %fd1632;
	add.f64 	%fd1634, %fd2749, %fd20;
	div.rn.f64 	%fd1635, %fd1634, %fd1633;
	setp.gt.f64 	%p609, %fd1627, %fd1635;
	selp.f64 	%fd2774, %fd1628, %fd1630, %p609;
	selp.f64 	%fd2775, %fd1629, %fd1631, %p609;
	st.local.f64 	[%rd31], %fd2774;
	st.local.f64 	[%rd29], %fd2775;
	sub.s32 	%r126, %r2272, %r123;
	setp.lt.s32 	%p610, %r126, 7;
	@%p610 bra 	$L__BB0_429;
	add.s32 	%r2274, %r126, -3;
	max.u32 	%r1276, %r126, 36;
	add.s32 	%r128, %r1276, -32;
	cvt.u64.u32 	%rd717, %r123;
	add.s64 	%rd33, %rd11, %rd717;
$L__BB0_395:
	setp.ge.s32 	%p611, %r123, %r2267;
	sub.s32 	%r130, %r2272, %r2274;
	add.s32 	%r2275, %r123, 1;
	setp.ge.s32 	%p612, %r2275, %r130;
	or.pred  	%p613, %p611, %p612;
	@%p613 bra 	$L__BB0_428;
	mov.u32 	%r2276, %r123;
$L__BB0_397:
	mov.u32 	%r133, %r2276;
	mov.u32 	%r2276, %r2275;
	add.s32 	%r134, %r2276, %r2274;
	mad.lo.s32 	%r1277, %r133, %r2265, %r134;
	add.s32 	%r135, %r1277, -1;
	mul.wide.s32 	%rd654, %r135, 8;
	add.s64 	%rd655, %rd5, %rd654;
	ld.local.f64 	%fd47, [%rd655];
	abs.f64 	%fd1636, %fd47;
	setp.geu.f64 	%p614, %fd1636, 0d41CDCD64FF800000;
	mov.f64 	%fd2776, 0d7FF0000000000000;
	mov.f64 	%fd2777, 0dBFF0000000000000;
	@%p614 bra 	$L__BB0_427;
	sub.s32 	%r136, %r133, %r123;
	not.b32 	%r1278, %r134;
	add.s32 	%r137, %r2272, %r1278;
	add.s32 	%r138, %r137, %r136;
	setp.gt.s32 	%p615, %r138, 30;
	@%p615 bra 	$L__BB0_425;
	setp.eq.s32 	%p616, %r136, 0;
	setp.gt.s32 	%p617, %r137, 0;
	and.pred  	%p618, %p616, %p617;
	@%p618 bra 	$L__BB0_401;
	setp.ne.s32 	%p619, %r137, 0;
	setp.lt.s32 	%p620, %r136, 1;
	or.pred  	%p621, %p620, %p619;
	@%p621 bra 	$L__BB0_421;
$L__BB0_401:
	setp.ne.s32 	%p630, %r137, 1;
	setp.ne.s32 	%p631, %r136, 1;
	and.pred  	%p632, %p631, %p630;
	@%p632 bra 	$L__BB0_420;
	setp.eq.s32 	%p635, %r136, 1;
	setp.eq.s32 	%p636, %r137, 1;
	setp.eq.s32 	%p637, %r136, 0;
	and.pred  	%p638, %p637, %p636;
	setp.eq.s32 	%p639, %r137, 0;
	and.pred  	%p640, %p635, %p639;
	or.pred  	%p641, %p638, %p640;
	mov.f64 	%fd2769, 0d0000000000000000;
	mov.f64 	%fd2768, 0dC0A9300000000000;
	not.pred 	%p642, %p641;
	@%p642 bra 	$L__BB0_404;
	mul.wide.u32 	%rd736, %r138, 8;
	add.s64 	%rd737, %rd1, %rd736;
	ld.global.f64 	%fd1710, [%rd737+25192];
	ld.local.s8 	%r1295, [%rd33];
	mul.wide.s32 	%rd738, %r1295, 125;
	cvt.u64.u32 	%rd739, %r2276;
	add.s64 	%rd740, %rd11, %rd739;
	ld.local.s8 	%r1296, [%rd740];
	mul.wide.s32 	%rd741, %r1296, 25;
	ld.local.s8 	%r1297, [%rd30];
	mul.wide.s32 	%rd742, %r1297, 5;
	cvt.u64.u32 	%rd743, %r134;
	add.s64 	%rd744, %rd12, %rd743;
	ld.local.s8 	%rd745, [%rd744];
	add.s64 	%rd746, %rd738, %rd741;
	add.s64 	%rd747, %rd746, %rd742;
	add.s64 	%rd748, %rd747, %rd745;
	shl.b64 	%rd749, %rd748, 3;
	add.s64 	%rd750, %rd1, %rd749;
	ld.global.f64 	%fd1711, [%rd750+5000];
	add.f64 	%fd2769, %fd1710, %fd1711;
	ld.global.f64 	%fd1712, [%rd737+24472];
	ld.global.f64 	%fd1713, [%rd750];
	add.f64 	%fd2768, %fd1712, %fd1713;
$L__BB0_404:
	add.f64 	%fd1714, %fd2769, %fd47;
	add.s64 	%rd752, %rd6, %rd654;
	ld.local.f64 	%fd1715, [%rd752];
	add.f64 	%fd1716, %fd2768, %fd1715;
	abs.f64 	%fd1717, %fd1714;
	setp.gt.f64 	%p643, %fd1717, 0d41CDCD64FF800000;
	selp.f64 	%fd1718, 0dBFF0000000000000, %fd1716, %p643;
	selp.f64 	%fd1719, 0d7FF0000000000000, %fd1714, %p643;
	add.f64 	%fd1720, %fd2749, %fd1719;
	add.f64 	%fd1721, %fd2748, %fd1718;
	add.f64 	%fd1722, %fd2747, %fd1721;
	div.rn.f64 	%fd1723, %fd1720, %fd1722;
	add.f64 	%fd1724, %fd2749, %fd2775;
	add.f64 	%fd1725, %fd2748, %fd2774;
	add.f64 	%fd1726, %fd2747, %fd1725;
	div.rn.f64 	%fd1727, %fd1724, %fd1726;
	setp.gt.f64 	%p644, %fd1723, %fd1727;
	selp.f64 	%fd2776, %fd1719, 0d7FF0000000000000, %p644;
	selp.f64 	%fd2777, %fd1718, 0dBFF0000000000000, %p644;
	bra.uni 	$L__BB0_425;
$L__BB0_405:
	add.s32 	%r1241, %r110, %r2270;
	mul.wide.s32 	%rd585, %r1241, 8;
	add.s64 	%rd586, %rd5, %rd585;
	mov.b64 	%rd587, 0;
	st.local.u64 	[%rd586], %rd587;
	add.s64 	%rd588, %rd6, %rd585;
	mov.b64 	%rd589, -4564063970805153792;
	st.local.u64 	[%rd588], %rd589;
$L__BB0_406:
	add.s32 	%r1244, %r1237, 1;
	setp.lt.u32 	%p591, %r1244, 4;
	@%p591 bra 	$L__BB0_409;
	ld.local.s8 	%r1245, [%rd27];
	ld.local.s8 	%r1246, [%rd28+1];
	add.s32 	%r1247, %r1246, %r1245;
	setp.ne.s32 	%p592, %r1247, 3;
	@%p592 bra 	$L__BB0_409;
	add.s32 	%r1248, %r2270, %r109;
	mul.wide.s32 	%rd595, %r1248, 8;
	add.s64 	%rd596, %rd5, %rd595;
	mov.b64 	%rd597, 0;
	st.local.u64 	[%rd596], %rd597;
	add.s64 	%rd598, %rd6, %rd595;
	mov.b64 	%rd599, -4564063970805153792;
	st.local.u64 	[%rd598], %rd599;
	bra.uni 	$L__BB0_410;
$L__BB0_409:
	add.s32 	%r1249, %r2270, %r109;
	mul.wide.s32 	%rd600, %r1249, 8;
	add.s64 	%rd601, %rd5, %rd600;
	mov.b64 	%rd602, 9218868437227405312;
	st.local.u64 	[%rd601], %rd602;
	add.s64 	%rd603, %rd6, %rd600;
	mov.b64 	%rd604, -4616189618054758400;
	st.local.u64 	[%rd603], %rd604;
$L__BB0_410:
	add.s32 	%r117, %r2270, 2;
	sub.s32 	%r1250, %r117, %r2269;
	setp.lt.u32 	%p593, %r1250, 4;
	@%p593 bra 	$L__BB0_413;
	ld.local.s8 	%r1251, [%rd27];
	ld.local.s8 	%r1252, [%rd28+2];
	add.s32 	%r1253, %r1252, %r1251;
	setp.ne.s32 	%p594, %r1253, 3;
	@%p594 bra 	$L__BB0_413;
	add.s32 	%r1254, %r110, %r117;
	mul.wide.s32 	%rd605, %r1254, 8;
	add.s64 	%rd606, %rd5, %rd605;
	mov.b64 	%rd607, 0;
	st.local.u64 	[%rd606], %rd607;
	add.s64 	%rd608, %rd6, %rd605;
	mov.b64 	%rd609, -4564063970805153792;
	st.local.u64 	[%rd608], %rd609;
	bra.uni 	$L__BB0_414;
$L__BB0_413:
	add.s32 	%r1255, %r110, %r117;
	mul.wide.s32 	%rd610, %r1255, 8;
	add.s64 	%rd611, %rd5, %rd610;
	mov.b64 	%rd612, 9218868437227405312;
	st.local.u64 	[%rd611], %rd612;
	add.s64 	%rd613, %rd6, %rd610;
	mov.b64 	%rd614, -4616189618054758400;
	st.local.u64 	[%rd613], %rd614;
$L__BB0_414:
	add.s32 	%r118, %r2270, 3;
	sub.s32 	%r1256, %r118, %r2269;
	setp.lt.u32 	%p595, %r1256, 4;
	@%p595 bra 	$L__BB0_417;
	ld.local.s8 	%r1257, [%rd27];
	ld.local.s8 	%r1258, [%rd28+3];
	add.s32 	%r1259, %r1258, %r1257;
	setp.ne.s32 	%p596, %r1259, 3;
	@%p596 bra 	$L__BB0_417;
	add.s32 	%r1260, %r110, %r118;
	mul.wide.s32 	%rd615, %r1260, 8;
	add.s64 	%rd616, %rd5, %rd615;
	mov.b64 	%rd617, 0;
	st.local.u64 	[%rd616], %rd617;
	add.s64 	%rd618, %rd6, %rd615;
	mov.b64 	%rd619, -4564063970805153792;
	st.local.u64 	[%rd618], %rd619;
	bra.uni 	$L__BB0_418;
$L__BB0_417:
	add.s32 	%r1261, %r110, %r118;
	mul.wide.s32 	%rd620, %r1261, 8;
	add.s64 	%rd621, %rd5, %rd620;
	mov.b64 	%rd622, 9218868437227405312;
	st.local.u64 	[%rd621], %rd622;
	add.s64 	%rd623, %rd6, %rd620;
	mov.b64 	%rd624, -4616189618054758400;
	st.local.u64 	[%rd623], %rd624;
$L__BB0_418:
	add.s32 	%r2270, %r2270, 4;
	setp.ne.s32 	%p597, %r118, %r2266;
	@%p597 bra 	$L__BB0_380;
$L__BB0_419:
	add.s32 	%r2268, %r2269, 1;
	setp.eq.s32 	%p598, %r2269, %r2267;
	@%p598 bra 	$L__BB0_383;
	bra.uni 	$L__BB0_373;
$L__BB0_420:
	mul.wide.s32 	%rd718, %r138, 8;
	add.s64 	%rd719, %rd1, %rd718;
	ld.global.f64 	%fd1684, [%rd719+25192];
	ld.local.s8 	%r1293, [%rd33];
	mul.wide.s32 	%rd720, %r1293, 5;
	ld.local.s8 	%rd721, [%rd30];
	add.s64 	%rd722, %rd720, %rd721;
	shl.b64 	%rd723, %rd722, 3;
	add.s64 	%rd724, %rd1, %rd723;
	ld.global.f64 	%fd1685, [%rd724+45640];
	add.f64 	%fd1686, %fd1684, %fd1685;
	cvt.u64.u32 	%rd725, %r2276;
	add.s64 	%rd726, %rd11, %rd725;
	ld.local.s8 	%r1294, [%rd726];
	mul.wide.s32 	%rd727, %r1294, 5;
	cvt.u64.u32 	%rd728, %r134;
	add.s64 	%rd729, %rd12, %rd728;
	ld.local.s8 	%rd730, [%rd729];
	add.s64 	%rd731, %rd727, %rd730;
	shl.b64 	%rd732, %rd731, 3;
	add.s64 	%rd733, %rd1, %rd732;
	ld.global.f64 	%fd1687, [%rd733+45640];
	add.f64 	%fd1688, %fd1686, %fd1687;
	add.f64 	%fd1689, %fd1688, %fd47;
	ld.global.f64 	%fd1690, [%rd719+24472];
	ld.global.f64 	%fd1691, [%rd724+45440];
	add.f64 	%fd1692, %fd1690, %fd1691;
	ld.global.f64 	%fd1693, [%rd733+45440];
	add.f64 	%fd1694, %fd1692, %fd1693;
	add.s64 	%rd735, %rd6, %rd654;
	ld.local.f64 	%fd1695, [%rd735];
	add.f64 	%fd1696, %fd1694, %fd1695;
	abs.f64 	%fd1697, %fd1689;
	setp.gt.f64 	%p633, %fd1697, 0d41CDCD64FF800000;
	selp.f64 	%fd1698, 0dBFF0000000000000, %fd1696, %p633;
	selp.f64 	%fd1699, 0d7FF0000000000000, %fd1689, %p633;
	add.f64 	%fd1700, %fd2749, %fd1699;
	add.f64 	%fd1701, %fd2748, %fd1698;
	add.f64 	%fd1702, %fd2747, %fd1701;
	div.rn.f64 	%fd1703, %fd1700, %fd1702;
	add.f64 	%fd1704, %fd2749, %fd2775;
	add.f64 	%fd1705, %fd2748, %fd2774;
	add.f64 	%fd1706, %fd2747, %fd1705;
	div.rn.f64 	%fd1707, %fd1704, %fd1706;
	setp.gt.f64 	%p634, %fd1703, %fd1707;
	selp.f64 	%fd2776, %fd1699, 0d7FF0000000000000, %p634;
	selp.f64 	%fd2777, %fd1698, 0dBFF0000000000000, %p634;
	bra.uni 	$L__BB0_425;
$L__BB0_421:
	setp.ne.s32 	%p622, %r136, 1;
	setp.ne.s32 	%p623, %r137, 1;
	or.pred  	%p624, %p622, %p623;
	@%p624 bra 	$L__BB0_424;
	cvt.u64.u32 	%rd689, %r123;
	add.s64 	%rd690, %rd11, %rd689;
	ld.local.s8 	%r1287, [%rd690];
	mul.wide.s32 	%rd691, %r1287, 125;
	ld.local.s8 	%r1288, [%rd690+1];
	mul.wide.s32 	%rd692, %r1288, 25;
	ld.local.s8 	%r1289, [%rd30];
	mul.wide.s32 	%rd693, %r1289, 5;
	ld.local.s8 	%rd694, [%rd30+-1];
	add.s64 	%rd695, %rd691, %rd692;
	add.s64 	%rd696, %rd695, %rd693;
	add.s64 	%rd697, %rd696, %rd694;
	shl.b64 	%rd698, %rd697, 3;
	add.s64 	%rd699, %rd1, %rd698;
	ld.global.f64 	%fd1667, [%rd699+10000];
	cvt.u64.u32 	%rd700, %r134;
	add.s64 	%rd701, %rd12, %rd700;
	ld.local.s8 	%r1290, [%rd701];
	mul.wide.s32 	%rd702, %r1290, 125;
	ld.local.s8 	%r1291, [%rd701+1];
	mul.wide.s32 	%rd703, %r1291, 25;
	cvt.u64.u32 	%rd704, %r2276;
	add.s64 	%rd705, %rd11, %rd704;
	ld.local.s8 	%r1292, [%rd705];
	mul.wide.s32 	%rd706, %r1292, 5;
	cvt.u64.u32 	%rd707, %r133;
	add.s64 	%rd708, %rd11, %rd707;
	ld.local.s8 	%rd709, [%rd708];
	add.s64 	%rd710, %rd702, %rd703;
	add.s64 	%rd711, %rd710, %rd706;
	add.s64 	%rd712, %rd711, %rd709;
	shl.b64 	%rd713, %rd712, 3;
	add.s64 	%rd714, %rd1, %rd713;
	ld.global.f64 	%fd1668, [%rd714+10000];
	add.f64 	%fd1669, %fd1667, %fd1668;
	add.s64 	%rd716, %rd6, %rd654;
	ld.local.f64 	%fd1670, [%rd716];
	add.f64 	%fd1671, %fd1669, %fd1670;
	ld.global.f64 	%fd1672, [%rd699+15000];
	ld.global.f64 	%fd1673, [%rd714+15000];
	add.f64 	%fd1674, %fd1672, %fd1673;
	add.f64 	%fd1675, %fd1674, %fd47;
	abs.f64 	%fd1676, %fd1675;
	setp.gt.f64 	%p627, %fd1676, 0d41CDCD64FF800000;
	selp.f64 	%fd56, 0dBFF0000000000000, %fd1671, %p627;
	selp.f64 	%fd57, 0d7FF0000000000000, %fd1675, %p627;
	add.f64 	%fd1677, %fd2749, %fd57;
	add.f64 	%fd1678, %fd2748, %fd56;
	add.f64 	%fd1679, %fd2747, %fd1678;
	div.rn.f64 	%fd58, %fd1677, %fd1679;
	add.f64 	%fd1680, %fd2749, %fd2775;
	add.f64 	%fd1681, %fd2748, %fd2774;
	add.f64 	%fd1682, %fd2747, %fd1681;
	div.rn.f64 	%fd59, %fd1680, %fd1682;
	sub.f64 	%fd1683, %fd58, %fd59;
	setp.ltu.f64 	%p628, %fd1683, 0d3EB0C6F7A0B5ED8D;
	@%p628 bra 	$L__BB0_425;
	setp.gt.f64 	%p629, %fd58, %fd59;
	selp.f64 	%fd2776, %fd57, 0d7FF0000000000000, %p629;
	selp.f64 	%fd2777, %fd56, 0dBFF0000000000000, %p629;
	bra.uni 	$L__BB0_425;
$L__BB0_424:
	mul.wide.s32 	%rd657, %r138, 8;
	add.s64 	%rd658, %rd1, %rd657;
	ld.global.f64 	%fd1639, [%rd658+24952];
	cvt.u64.u32 	%rd659, %r123;
	add.s64 	%rd660, %rd11, %rd659;
	ld.local.s8 	%r1279, [%rd660];
	mul.wide.s32 	%rd661, %r1279, 125;
	ld.local.s8 	%r1280, [%rd660+1];
	mul.wide.s32 	%rd662, %r1280, 25;
	cvt.u64.u32 	%rd663, %r2272;
	add.s64 	%rd664, %rd12, %rd663;
	ld.local.s8 	%r1281, [%rd664];
	mul.wide.s32 	%rd665, %r1281, 5;
	ld.local.s8 	%rd666, [%rd664+-1];
	add.s64 	%rd667, %rd661, %rd662;
	add.s64 	%rd668, %rd667, %rd665;
	add.s64 	%rd669, %rd668, %rd666;
	shl.b64 	%rd670, %rd669, 3;
	add.s64 	%rd671, %rd1, %rd670;
	ld.global.f64 	%fd1640, [%rd671+30440];
	add.f64 	%fd1641, %fd1639, %fd1640;
	cvt.u64.u32 	%rd672, %r134;
	add.s64 	%rd673, %rd12, %rd672;
	ld.local.s8 	%r1282, [%rd673];
	mul.wide.s32 	%rd674, %r1282, 125;
	ld.local.s8 	%r1283, [%rd673+1];
	mul.wide.s32 	%rd675, %r1283, 25;
	cvt.u64.u32 	%rd676, %r2276;
	add.s64 	%rd677, %rd11, %rd676;
	ld.local.s8 	%r1284, [%rd677];
	mul.wide.s32 	%rd678, %r1284, 5;
	cvt.u64.u32 	%rd679, %r133;
	add.s64 	%rd680, %rd11, %rd679;
	ld.local.s8 	%rd681, [%rd680];
	add.s64 	%rd682, %rd674, %rd675;
	add.s64 	%rd683, %rd682, %rd678;
	add.s64 	%rd684, %rd683, %rd681;
	shl.b64 	%rd685, %rd684, 3;
	add.s64 	%rd686, %rd1, %rd685;
	ld.global.f64 	%fd1642, [%rd686+30440];
	add.f64 	%fd1643, %fd1641, %fd1642;
	add.f64 	%fd1644, %fd1643, %fd47;
	ld.global.f64 	%fd1645, [%rd658+24232];
	ld.global.f64 	%fd1646, [%rd671+25440];
	add.f64 	%fd1647, %fd1645, %fd1646;
	ld.global.f64 	%fd1648, [%rd686+25440];
	add.f64 	%fd1649, %fd1647, %fd1648;
	sub.s32 	%r1285, %r136, %r137;
	abs.s32 	%r1286, %r1285;
	cvt.rn.f64.s32 	%fd1650, %r1286;
	fma.rn.f64 	%fd1651, %fd1650, 0dBFEEF3E864B31D04, %fd1649;
	add.s64 	%rd688, %rd6, %rd654;
	ld.local.f64 	%fd1652, [%rd688];
	add.f64 	%fd1653, %fd1652, %fd1651;
	abs.f64 	%fd1654, %fd1644;
	setp.gt.f64 	%p625, %fd1654, 0d41CDCD64FF800000;
	selp.f64 	%fd1655, 0dBFF0000000000000, %fd1653, %p625;
	selp.f64 	%fd1656, 0d7FF0000000000000, %fd1644, %p625;
	add.f64 	%fd1657, %fd2749, %fd1656;
	add.f64 	%fd1658, %fd2748, %fd1655;
	add.f64 	%fd1659, %fd2747, %fd1658;
	div.rn.f64 	%fd1660, %fd1657, %fd1659;
	add.f64 	%fd1661, %fd2749, %fd2775;
	add.f64 	%fd1662, %fd2748, %fd2774;
	add.f64 	%fd1663, %fd2747, %fd1662;
	div.rn.f64 	%fd1664, %fd1661, %fd1663;
	setp.gt.f64 	%p626, %fd1660, %fd1664;
	selp.f64 	%fd2776, %fd1656, 0d7FF0000000000000, %p626;
	selp.f64 	%fd2777, %fd1655, 0dBFF0000000000000, %p626;
$L__BB0_425:
	abs.f64 	%fd1728, %fd2776;
	setp.geu.f64 	%p645, %fd1728, 0d41CDCD64FF800000;
	@%p645 bra 	$L__BB0_427;
	setp.lt.f64 	%p646, %fd2777, 0dC0A3880000000000;
	selp.f64 	%fd2775, 0d0000000000000000, %fd2776, %p646;
	selp.f64 	%fd2774, 0dC0A9300000000000, %fd2777, %p646;
	st.local.f64 	[%rd29], %fd2775;
	st.local.f64 	[%rd31], %fd2774;
$L__BB0_427:
	add.s32 	%r2275, %r2276, 1;
	setp.lt.s32 	%p647, %r2275, %r130;
	setp.lt.s32 	%p648, %r2276, %r2267;
	and.pred  	%p649, %p648, %p647;
	@%p649 bra 	$L__BB0_397;
$L__BB0_428:
	add.s32 	%r140, %r2274, -1;
	setp.gt.s32 	%p650, %r2274, %r128;
	mov.u32 	%r2274, %r140;
	@%p650 bra 	$L__BB0_395;
$L__BB0_429:
	ld.param.u64 	%rd1840, [_Z4thalPcS_iPdS_Pi_param_5];
	ld.param.u64 	%rd1838, [_Z4thalPcS_iPdS_Pi_param_4];
	cvta.to.global.u64 	%rd34, %rd1838;
	cvta.to.global.u64 	%rd35, %rd1840;
	not.b32 	%r1298, %r123;
	add.s32 	%r141, %r2272, %r1298;
	setp.gt.s32 	%p651, %r123, %r2266;
	selp.b32 	%r1299, %r2266, 0, %p651;
	sub.s32 	%r142, %r2272, %r1299;
	selp.b32 	%r1300, %r2267, 0, %p651;
	sub.s32 	%r143, %r123, %r1300;
	setp.lt.u32 	%p652, %r141, 31;
	@%p652 bra 	$L__BB0_441;
	ld.global.f64 	%fd2795, [%rd1+24952];
	ld.global.f64 	%fd2794, [%rd1+24232];
$L__BB0_431:
	cvt.s64.s32 	%rd755, %r143;
	add.s64 	%rd37, %rd11, %rd755;
	ld.local.u8 	%rs36, [%rd37];
	cvt.u32.u16 	%r1301, %rs36;
	cvt.s32.s8 	%r1302, %r1301;
	mul.wide.s32 	%rd756, %r1302, 125;
	ld.local.u8 	%rs37, [%rd37+1];
	cvt.u32.u16 	%r1303, %rs37;
	cvt.s32.s8 	%r1304, %r1303;
	mul.wide.s32 	%rd757, %r1304, 25;
	cvt.s64.s32 	%rd758, %r142;
	add.s64 	%rd759, %rd11, %rd758;
	ld.local.s8 	%r1305, [%rd759];
	mul.wide.s32 	%rd760, %r1305, 5;
	ld.local.s8 	%rd761, [%rd759+-1];
	add.s64 	%rd762, %rd756, %rd757;
	add.s64 	%rd763, %rd762, %rd760;
	add.s64 	%rd764, %rd763, %rd761;
	shl.b64 	%rd765, %rd764, 3;
	add.s64 	%rd766, %rd1, %rd765;
	ld.global.f64 	%fd1729, [%rd766+40440];
	ld.global.f64 	%fd1730, [%rd766+35440];
	add.f64 	%fd2799, %fd2794, %fd1730;
	add.f64 	%fd2796, %fd2795, %fd1729;
	setp.eq.s32 	%p654, %r141, 4;
	@%p654 bra 	$L__BB0_432;
	bra.uni 	$L__BB0_471;
$L__BB0_432:
	ld.global.u32 	%r150, [%rd35];
	mul.lo.s32 	%r151, %r150, 10;
	ld.global.u32 	%r152, [%rd35+4];
	setp.lt.s32 	%p655, %r152, 1;
	@%p655 bra 	$L__BB0_461;
	mov.b32 	%r2279, 0;
$L__BB0_434:
	add.s32 	%r1307, %r2279, %r152;
	mad.lo.s32 	%r1308, %r1307, 6, %r151;
	cvt.s64.s32 	%rd767, %r1308;
	add.s64 	%rd40, %rd34, %rd767;
	ld.global.u8 	%rs286, [%rd40];
	setp.ne.s16 	%p656, %rs36, %rs286;
	@%p656 bra 	$L__BB0_460;
	ld.global.u8 	%rs288, [%rd40+1];
	setp.ne.s16 	%p657, %rs37, %rs288;
	@%p657 bra 	$L__BB0_460;
	ld.local.u8 	%rs290, [%rd37+2];
	ld.global.u8 	%rs291, [%rd40+2];
	setp.ne.s16 	%p658, %rs290, %rs291;
	@%p658 bra 	$L__BB0_460;
	ld.local.u8 	%rs292, [%rd37+3];
	ld.global.u8 	%rs293, [%rd40+3];
	setp.ne.s16 	%p659, %rs292, %rs293;
	@%p659 bra 	$L__BB0_460;
	ld.local.u8 	%rs294, [%rd37+4];
	ld.global.u8 	%rs295, [%rd40+4];
	setp.ne.s16 	%p660, %rs294, %rs295;
	@%p660 bra 	$L__BB0_460;
	ld.local.u8 	%rs296, [%rd37+5];
	ld.global.u8 	%rs297, [%rd40+5];
	setp.ne.s16 	%p661, %rs296, %rs297;
	@%p661 bra 	$L__BB0_460;
	shl.b32 	%r1309, %r150, 1;
	add.s32 	%r1310, %r2279, %r1309;
	add.s32 	%r1311, %r1310, %r152;
	add.s32 	%r1312, %r1311, 5730;
	mul.wide.s32 	%rd768, %r1312, 8;
	add.s64 	%rd769, %rd1, %rd768;
	ld.global.f64 	%fd1731, [%rd769];
	add.f64 	%fd2796, %fd2796, %fd1731;
	bra.uni 	$L__BB0_461;
$L__BB0_441:
	mul.wide.u32 	%rd753, %r141, 8;
	add.s64 	%rd754, %rd1, %rd753;
	ld.global.f64 	%fd2795, [%rd754+24712];
	ld.global.f64 	%fd2794, [%rd754+23992];
	setp.ne.s32 	%p653, %r141, 3;
	@%p653 bra 	$L__BB0_431;
	cvt.s64.s32 	%rd773, %r143;
	add.s64 	%rd36, %rd11, %rd773;
	ld.local.u8 	%rs35, [%rd36];
	cvt.u32.u16 	%r1318, %rs35;
	cvt.s32.s8 	%r1319, %r1318;
	mul.wide.s32 	%rd774, %r1319, 5;
	cvt.s64.s32 	%rd775, %r142;
	add.s64 	%rd776, %rd11, %rd775;
	ld.local.s8 	%rd777, [%rd776];
	add.s64 	%rd778, %rd774, %rd777;
	shl.b64 	%rd779, %rd778, 3;
	add.s64 	%rd780, %rd1, %rd779;
	ld.global.f64 	%fd1733, [%rd780+45640];
	ld.global.f64 	%fd1734, [%rd780+45440];
	add.f64 	%fd2799, %fd2794, %fd1734;
	add.f64 	%fd2796, %fd2795, %fd1733;
	ld.global.u32 	%r144, [%rd35];
	setp.lt.s32 	%p671, %r144, 1;
	@%p671 bra 	$L__BB0_451;
	mov.b32 	%r2277, 0;
$L__BB0_444:
	add.s32 	%r146, %r2277, %r144;
	mul.lo.s32 	%r1321, %r146, 5;
	cvt.s64.s32 	%rd781, %r1321;
	add.s64 	%rd38, %rd34, %rd781;
	ld.global.u8 	%rs310, [%rd38];
	setp.ne.s16 	%p672, %rs35, %rs310;
	@%p672 bra 	$L__BB0_450;
	ld.local.u8 	%rs312, [%rd36+1];
	ld.global.u8 	%rs313, [%rd38+1];
	setp.ne.s16 	%p673, %rs312, %rs313;
	@%p673 bra 	$L__BB0_450;
	ld.local.u8 	%rs314, [%rd36+2];
	ld.global.u8 	%rs315, [%rd38+2];
	setp.ne.s16 	%p674, %rs314, %rs315;
	@%p674 bra 	$L__BB0_450;
	ld.local.u8 	%rs316, [%rd36+3];
	ld.global.u8 	%rs317, [%rd38+3];
	setp.ne.s16 	%p675, %rs316, %rs317;
	@%p675 bra 	$L__BB0_450;
	ld.local.u8 	%rs318, [%rd36+4];
	ld.global.u8 	%rs319, [%rd38+4];
	setp.ne.s16 	%p676, %rs318, %rs319;
	@%p676 bra 	$L__BB0_450;
	add.s32 	%r1322, %r146, 5730;
	mul.wide.s32 	%rd782, %r1322, 8;
	add.s64 	%rd783, %rd1, %rd782;
	ld.global.f64 	%fd1735, [%rd783];
	add.f64 	%fd2796, %fd2796, %fd1735;
	bra.uni 	$L__BB0_451;
$L__BB0_450:
	add.s32 	%r2277, %r2277, 1;
	setp.ne.s32 	%p677, %r2277, %r144;
	@%p677 bra 	$L__BB0_444;
$L__BB0_451:
	setp.lt.s32 	%p678, %r144, 1;
	@%p678 bra 	$L__BB0_471;
	mov.b32 	%r2278, 0;
$L__BB0_453:
	mul.lo.s32 	%r1324, %r2278, 5;
	cvt.u64.u32 	%rd784, %r1324;
	add.s64 	%rd39, %rd34, %rd784;
	ld.global.u8 	%rs320, [%rd39];
	setp.ne.s16 	%p679, %rs35, %rs320;
	@%p679 bra 	$L__BB0_459;
	ld.local.u8 	%rs322, [%rd36+1];
	ld.global.u8 	%rs323, [%rd39+1];
	setp.ne.s16 	%p680, %rs322, %rs323;
	@%p680 bra 	$L__BB0_459;
	ld.local.u8 	%rs324, [%rd36+2];
	ld.global.u8 	%rs325, [%rd39+2];
	setp.ne.s16 	%p681, %rs324, %rs325;
	@%p681 bra 	$L__BB0_459;
	ld.local.u8 	%rs326, [%rd36+3];
	ld.global.u8 	%rs327, [%rd39+3];
	setp.ne.s16 	%p682, %rs326, %rs327;
	@%p682 bra 	$L__BB0_459;
	ld.local.u8 	%rs328, [%rd36+4];
	ld.global.u8 	%rs329, [%rd39+4];
	setp.ne.s16 	%p683, %rs328, %rs329;
	@%p683 bra 	$L__BB0_459;
	mul.wide.u32 	%rd785, %r2278, 8;
	add.s64 	%rd786, %rd1, %rd785;
	ld.global.f64 	%fd1736, [%rd786+45840];
	add.f64 	%fd2799, %fd2799, %fd1736;
	bra.uni 	$L__BB0_471;
$L__BB0_459:
	add.s32 	%r2278, %r2278, 1;
	setp.eq.s32 	%p684, %r2278, %r144;
	@%p684 bra 	$L__BB0_471;
	bra.uni 	$L__BB0_453;
$L__BB0_460:
	add.s32 	%r2279, %r2279, 1;
	setp.ne.s32 	%p662, %r2279, %r152;
	@%p662 bra 	$L__BB0_434;
$L__BB0_461:
	setp.lt.s32 	%p663, %r152, 1;
	@%p663 bra 	$L__BB0_471;
	mov.b32 	%r2280, 0;
$L__BB0_463:
	mad.lo.s32 	%r1314, %r2280, 6, %r151;
	cvt.s64.s32 	%rd770, %r1314;
	add.s64 	%rd41, %rd34, %rd770;
	ld.global.u8 	%rs298, [%rd41];
	setp.ne.s16 	%p664, %rs36, %rs298;
	@%p664 bra 	$L__BB0_470;
	ld.global.u8 	%rs300, [%rd41+1];
	setp.ne.s16 	%p665, %rs37, %rs300;
	@%p665 bra 	$L__BB0_470;
	ld.local.u8 	%rs302, [%rd37+2];
	ld.global.u8 	%rs303, [%rd41+2];
	setp.ne.s16 	%p666, %rs302, %rs303;
	@%p666 bra 	$L__BB0_470;
	ld.local.u8 	%rs304, [%rd37+3];
	ld.global.u8 	%rs305, [%rd41+3];
	setp.ne.s16 	%p667, %rs304, %rs305;
	@%p667 bra 	$L__BB0_470;
	ld.local.u8 	%rs306, [%rd37+4];
	ld.global.u8 	%rs307, [%rd41+4];
	setp.ne.s16 	%p668, %rs306, %rs307;
	@%p668 bra 	$L__BB0_470;
	ld.local.u8 	%rs308, [%rd37+5];
	ld.global.u8 	%rs309, [%rd41+5];
	setp.ne.s16 	%p669, %rs308, %rs309;
	@%p669 bra 	$L__BB0_470;
	shl.b32 	%r1315, %r150, 1;
	add.s32 	%r1316, %r2280, %r1315;
	add.s32 	%r1317, %r1316, 5730;
	mul.wide.s32 	%rd771, %r1317, 8;
	add.s64 	%rd772, %rd1, %rd771;
	ld.global.f64 	%fd1732, [%rd772];
	add.f64 	%fd2799, %fd2799, %fd1732;
	bra.uni 	$L__BB0_471;
$L__BB0_470:
	add.s32 	%r2280, %r2280, 1;
	setp.ne.s32 	%p670, %r2280, %r152;
	@%p670 bra 	$L__BB0_463;
$L__BB0_471:
	abs.f64 	%fd1737, %fd2796;
	setp.gt.f64 	%p685, %fd1737, 0d41CDCD64FF800000;
	selp.f64 	%fd1738, 0d7FF0000000000000, %fd2796, %p685;
	selp.f64 	%fd1739, 0dBFF0000000000000, %fd2799, %p685;
	add.f64 	%fd1740, %fd2749, %fd1738;
	add.f64 	%fd1741, %fd2748, %fd1739;
	add.f64 	%fd1742, %fd2747, %fd1741;
	div.rn.f64 	%fd1743, %fd1740, %fd1742;
	add.s32 	%r1325, %r143, -1;
	mad.lo.s32 	%r1326, %r1325, %r2265, %r142;
	add.s32 	%r1327, %r1326, -1;
	mul.wide.s32 	%rd787, %r1327, 8;
	add.s64 	%rd788, %rd5, %rd787;
	ld.local.f64 	%fd1744, [%rd788];
	add.f64 	%fd1745, %fd2749, %fd1744;
	add.s64 	%rd789, %rd6, %rd787;
	ld.local.f64 	%fd1746, [%rd789];
	add.f64 	%fd1747, %fd2748, %fd1746;
	add.f64 	%fd1748, %fd2747, %fd1747;
	div.rn.f64 	%fd1749, %fd1745, %fd1748;
	setp.lt.f64 	%p686, %fd1743, %fd1749;
	selp.f64 	%fd108, %fd1744, %fd1738, %p686;
	selp.f64 	%fd109, %fd1746, %fd1739, %p686;
	abs.f64 	%fd1750, %fd108;
	setp.geu.f64 	%p687, %fd1750, 0d41CDCD64FF800000;
	@%p687 bra 	$L__BB0_473;
	setp.lt.f64 	%p688, %fd109, 0dC0A3880000000000;
	selp.f64 	%fd1751, 0d0000000000000000, %fd108, %p688;
	selp.f64 	%fd1752, 0dC0A9300000000000, %fd109, %p688;
	st.local.f64 	[%rd31], %fd1752;
	st.local.f64 	[%rd29], %fd1751;
$L__BB0_473:
	setp.gt.s32 	%p689, %r123, 1;
	@%p689 bra 	$L__BB0_387;
$L__BB0_474:
	add.s32 	%r158, %r2272, 1;
	setp.ne.s32 	%p690, %r2272, %r2266;
	mov.u32 	%r2272, %r158;
	@%p690 bra 	$L__BB0_385;
$L__BB0_475:
	mov.f64 	%fd1753, 0dBFF0000000000000;
	st.local.v2.f64 	[%rd7], {%fd1753, %fd1753};
	mov.f64 	%fd1754, 0d7FF0000000000000;
	st.local.v2.f64 	[%rd8], {%fd1754, %fd1754};
	setp.lt.u32 	%p691, %r2267, 2;
	@%p691 bra 	$L__BB0_577;
	add.s32 	%r159, %r2267, -1;
	add.s32 	%r1329, %r2267, -2;
	and.b32  	%r160, %r159, 15;
	setp.lt.u32 	%p692, %r1329, 15;
	mov.b32 	%r2282, 2;
	@%p692 bra 	$L__BB0_479;
	and.b32  	%r161, %r159, -16;
	mov.b32 	%r2286, 2;
$L__BB0_478:
	.pragma "nounroll";
	mul.wide.u32 	%rd790, %r2286, 8;
	add.s64 	%rd791, %rd7, %rd790;
	add.s64 	%rd792, %rd8, %rd790;
	mov.f64 	%fd1755, 0dC0A9300000000000;
	st.local.v2.f64 	[%rd791], {%fd1755, %fd1755};
	mov.f64 	%fd1756, 0d0000000000000000;
	st.local.v2.f64 	[%rd792], {%fd1756, %fd1756};
	st.local.v2.f64 	[%rd791+16], {%fd1755, %fd1755};
	st.local.v2.f64 	[%rd792+16], {%fd1756, %fd1756};
	st.local.v2.f64 	[%rd791+32], {%fd1755, %fd1755};
	st.local.v2.f64 	[%rd792+32], {%fd1756, %fd1756};
	st.local.v2.f64 	[%rd791+48], {%fd1755, %fd1755};
	st.local.v2.f64 	[%rd792+48], {%fd1756, %fd1756};
	st.local.v2.f64 	[%rd791+64], {%fd1755, %fd1755};
	st.local.v2.f64 	[%rd792+64], {%fd1756, %fd1756};
	st.local.v2.f64 	[%rd791+80], {%fd1755, %fd1755};
	st.local.v2.f64 	[%rd792+80], {%fd1756, %fd1756};
	st.local.v2.f64 	[%rd791+96], {%fd1755, %fd1755};
	st.local.v2.f64 	[%rd792+96], {%fd1756, %fd1756};
	st.local.v2.f64 	[%rd791+112], {%fd1755, %fd1755};
	st.local.v2.f64 	[%rd792+112], {%fd1756, %fd1756};
	add.s32 	%r2282, %r2286, 16;
	add.s32 	%r1331, %r2286, 14;
	setp.eq.s32 	%p693, %r1331, %r161;
	mov.u32 	%r2286, %r2282;
	@%p693 bra 	$L__BB0_479;
	bra.uni 	$L__BB0_478;
$L__BB0_479:
	setp.eq.s32 	%p694, %r160, 0;
	@%p694 bra 	$L__BB0_488;
	and.b32  	%r163, %r159, 7;
	setp.lt.u32 	%p695, %r160, 8;
	@%p695 bra 	$L__BB0_482;
	mul.wide.u32 	%rd793, %r2282, 8;
	add.s64 	%rd794, %rd7, %rd793;
	mov.b64 	%rd795, -4564063970805153792;
	st.local.u64 	[%rd794], %rd795;
	add.s64 	%rd796, %rd8, %rd793;
	mov.b64 	%rd797, 0;
	st.local.u64 	[%rd796], %rd797;
	st.local.u64 	[%rd794+8], %rd795;
	st.local.u64 	[%rd796+8], %rd797;
	st.local.u64 	[%rd794+16], %rd795;
	st.local.u64 	[%rd796+16], %rd797;
	st.local.u64 	[%rd794+24], %rd795;
	st.local.u64 	[%rd796+24], %rd797;
	st.local.u64 	[%rd794+32], %rd795;
	st.local.u64 	[%rd796+32], %rd797;
	st.local.u64 	[%rd794+40], %rd795;
	st.local.u64 	[%rd796+40], %rd797;
	st.local.u64 	[%rd794+48], %rd795;
	st.local.u64 	[%rd796+48], %rd797;
	st.local.u64 	[%rd794+56], %rd795;
	st.local.u64 	[%rd796+56], %rd797;
	add.s32 	%r2282, %r2282, 8;
$L__BB0_482:
	setp.eq.s32 	%p696, %r163, 0;
	@%p696 bra 	$L__BB0_488;
	and.b32  	%r166, %r159, 3;
	setp.lt.u32 	%p697, %r163, 4;
	@%p697 bra 	$L__BB0_485;
	mul.wide.u32 	%rd798, %r2282, 8;
	add.s64 	%rd799, %rd7, %rd798;
	mov.b64 	%rd800, -4564063970805153792;
	st.local.u64 	[%rd799], %rd800;
	add.s64 	%rd801, %rd8, %rd798;
	mov.b64 	%rd802, 0;
	st.local.u64 	[%rd801], %rd802;
	st.local.u64 	[%rd799+8], %rd800;
	st.local.u64 	[%rd801+8], %rd802;
	st.local.u64 	[%rd799+16], %rd800;
	st.local.u64 	[%rd801+16], %rd802;
	st.local.u64 	[%rd799+24], %rd800;
	st.local.u64 	[%rd801+24], %rd802;
	add.s32 	%r2282, %r2282, 4;
$L__BB0_485:
	setp.eq.s32 	%p698, %r166, 0;
	@%p698 bra 	$L__BB0_488;
	mov.b32 	%r2285, 0;
$L__BB0_487:
	.pragma "nounroll";
	mul.wide.u32 	%rd803, %r2282, 8;
	add.s64 	%rd804, %rd7, %rd803;
	mov.b64 	%rd805, -4564063970805153792;
	st.local.u64 	[%rd804], %rd805;
	add.s64 	%rd806, %rd8, %rd803;
	mov.b64 	%rd807, 0;
	st.local.u64 	[%rd806], %rd807;
	add.s32 	%r2282, %r2282, 1;
	add.s32 	%r2285, %r2285, 1;
	setp.ne.s32 	%p699, %r2285, %r166;
	@%p699 bra 	$L__BB0_487;
$L__BB0_488:
	add.f64 	%fd1757, %fd2747, %fd2748;
	div.rn.f64 	%fd110, %fd2749, %fd1757;
	mov.b32 	%r2290, 2;
	mov.b32 	%r2289, -2;
	mov.b32 	%r2288, -3;
	mov.b32 	%r2287, -4;
$L__BB0_489:
	mov.u32 	%r178, %r2290;
	mov.u32 	%r175, %r2287;
	add.s32 	%r179, %r178, -1;
	cvt.s64.s32 	%rd808, %r178;
	mul.wide.s32 	%rd809, %r178, 8;
	add.s64 	%rd42, %rd8, %rd809;
	ld.local.f64 	%fd111, [%rd42+-8];
	add.s64 	%rd810, %rd7, %rd809;
	ld.local.f64 	%fd112, [%rd810+-8];
	setp.lt.u32 	%p700, %r178, 5;
	add.s64 	%rd43, %rd11, %rd808;
	mov.f64 	%fd2807, 0d7FF0000000000000;
	@%p700 bra 	$L__BB0_499;
	setp.eq.s32 	%p701, %r2288, 0;
	mov.b32 	%r2291, 0;
	mov.f64 	%fd2809, 0dFFF0000000000000;
	mov.f64 	%fd2807, 0d7FF0000000000000;
	@%p701 bra 	$L__BB0_494;
	and.b32  	%r2291, %r2289, -2;
	mov.b32 	%r2292, 0;
	mov.f64 	%fd2809, 0dFFF0000000000000;
	mov.f64 	%fd2807, 0d7FF0000000000000;
$L__BB0_492:
	cvt.u64.u32 	%rd811, %r2292;
	mul.wide.u32 	%rd812, %r2292, 8;
	add.s64 	%rd44, %rd8, %rd812;
	ld.local.f64 	%fd134, [%rd44];
	add.f64 	%fd1764, %fd2749, %fd134;
	add.s64 	%rd45, %rd7, %rd812;
	ld.local.f64 	%fd135, [%rd45];
	add.f64 	%fd1765, %fd2748, %fd135;
	add.f64 	%fd1766, %fd2747, %fd1765;
	div.rn.f64 	%fd1767, %fd1764, %fd1766;
	setp.ltu.f64 	%p702, %fd1767, %fd110;
	add.s64 	%rd46, %rd11, %rd811;
	@%p702 bra 	$L__BB0_504;
	ld.local.s8 	%r1339, [%rd46+1];
	mul.wide.s32 	%rd813, %r1339, 5;
	ld.local.u8 	%rs438, [%rd43];
	cvt.u64.u16 	%rd814, %rs438;
	cvt.s64.s8 	%rd815, %rd814;
	add.s64 	%rd816, %rd813, %rd815;
	shl.b64 	%rd817, %rd816, 3;
	add.s64 	%rd818, %rd1, %rd817;
	ld.global.f64 	%fd1768, [%rd818+45640];
	add.f64 	%fd2812, %fd134, %fd1768;
	mad.lo.s32 	%r1340, %r2292, %r2265, %r179;
	mul.wide.s32 	%rd819, %r1340, 8;
	add.s64 	%rd820, %rd5, %rd819;
	ld.local.f64 	%fd2813, [%rd820];
	ld.global.f64 	%fd1769, [%rd818+45440];
	add.f64 	%fd2810, %fd135, %fd1769;
	add.s64 	%rd821, %rd6, %rd819;
	ld.local.f64 	%fd2811, [%rd821];
	bra.uni 	$L__BB0_505;
$L__BB0_494:
	and.b32  	%r1347, %r2289, 1;
	setp.eq.b32 	%p721, %r1347, 1;
	not.pred 	%p722, %p721;
	@%p722 bra 	$L__BB0_499;
	mul.wide.u32 	%rd849, %r2291, 8;
	add.s64 	%rd850, %rd8, %rd849;
	ld.local.f64 	%fd116, [%rd850];
	add.f64 	%fd1800, %fd2749, %fd116;
	add.s64 	%rd851, %rd7, %rd849;
	ld.local.f64 	%fd117, [%rd851];
	add.f64 	%fd1801, %fd2748, %fd117;
	add.f64 	%fd1802, %fd2747, %fd1801;
	div.rn.f64 	%fd1803, %fd1800, %fd1802;
	setp.ltu.f64 	%p723, %fd1803, %fd110;
	@%p723 bra 	$L__BB0_497;
	cvt.u64.u32 	%rd852, %r2291;
	add.s64 	%rd853, %rd11, %rd852;
	ld.local.s8 	%r1348, [%rd853+1];
	mul.wide.s32 	%rd854, %r1348, 5;
	ld.local.s8 	%rd855, [%rd43];
	add.s64 	%rd856, %rd854, %rd855;
	shl.b64 	%rd857, %rd856, 3;
	add.s64 	%rd858, %rd1, %rd857;
	ld.global.f64 	%fd1804, [%rd858+45640];
	add.f64 	%fd2805, %fd116, %fd1804;
	mad.lo.s32 	%r1349, %r2291, %r2265, %r179;
	mul.wide.s32 	%rd859, %r1349, 8;
	add.s64 	%rd860, %rd5, %rd859;
	ld.local.f64 	%fd2806, [%rd860];
	ld.global.f64 	%fd1805, [%rd858+45440];
	add.f64 	%fd2803, %fd117, %fd1805;
	add.s64 	%rd861, %rd6, %rd859;
	ld.local.f64 	%fd2804, [%rd861];
	bra.uni 	$L__BB0_498;
$L__BB0_497:
	cvt.u64.u32 	%rd862, %r2291;
	add.s64 	%rd863, %rd11, %rd862;
	ld.local.s8 	%r1350, [%rd863+1];
	mul.wide.s32 	%rd864, %r1350, 5;
	ld.local.s8 	%rd865, [%rd43];
	add.s64 	%rd866, %rd864, %rd865;
	shl.b64 	%rd867, %rd866, 3;
	add.s64 	%rd868, %rd1, %rd867;
	ld.global.f64 	%fd2805, [%rd868+45640];
	mad.lo.s32 	%r1351, %r2291, %r2265, %r179;
	mul.wide.s32 	%rd869, %r1351, 8;
	add.s64 	%rd870, %rd5, %rd869;
	ld.local.f64 	%fd2806, [%rd870];
	ld.global.f64 	%fd2803, [%rd868+45440];
	add.s64 	%rd871, %rd6, %rd869;
	ld.local.f64 	%fd2804, [%rd871];
$L__BB0_498:
	add.f64 	%fd1806, %fd2805, %fd2806;
	add.f64 	%fd1808, %fd2803, %fd2804;
	abs.f64 	%fd1810, %fd1806;
	setp.gt.f64 	%p724, %fd1810, 0d41CDCD64FF800000;
	setp.gt.f64 	%p725, %fd1806, 0d0000000000000000;
	or.pred  	%p726, %p724, %p725;
	setp.gt.f64 	%p727, %fd1808, 0d0000000000000000;
	or.pred  	%p728, %p726, %p727;
	selp.f64 	%fd1811, 0d7FF0000000000000, %fd1806, %p728;
	selp.f64 	%fd1812, 0dBFF0000000000000, %fd1808, %p728;
	add.f64 	%fd1814, %fd2749, %fd1811;
	add.f64 	%fd1815, %fd2748, %fd1812;
	add.f64 	%fd1816, %fd2747, %fd1815;
	div.rn.f64 	%fd1817, %fd1814, %fd1816;
	setp.lt.f64 	%p729, %fd2809, %fd1817;
	setp.gt.f64 	%p730, %fd1812, 0dC0A3880000000000;
	selp.f64 	%fd1818, %fd1811, %fd2807, %p730;
	selp.f64 	%fd2807, %fd1818, %fd2807, %p729;
$L__BB0_499:
	setp.lt.u32 	%p731, %r178, 5;
	mov.f64 	%fd2835, 0dBFF0000000000000;
	@%p731 bra 	$L__BB0_519;
	setp.eq.s32 	%p732, %r2288, 0;
	mov.b32 	%r2294, 0;
	mov.f64 	%fd2830, 0dFFF0000000000000;
	mov.f64 	%fd2835, 0dBFF0000000000000;
	@%p732 bra 	$L__BB0_514;
	and.b32  	%r2294, %r2289, -2;
	mov.b32 	%r2293, 0;
	mov.f64 	%fd2830, 0dFFF0000000000000;
	mov.f64 	%fd2835, 0dBFF0000000000000;
$L__BB0_502:
	cvt.u64.u32 	%rd872, %r2293;
	mul.wide.u32 	%rd873, %r2293, 8;
	add.s64 	%rd47, %rd8, %rd873;
	ld.local.f64 	%fd168, [%rd47];
	add.f64 	%fd1825, %fd2749, %fd168;
	add.s64 	%rd48, %rd7, %rd873;
	ld.local.f64 	%fd169, [%rd48];
	add.f64 	%fd1826, %fd2748, %fd169;
	add.f64 	%fd1827, %fd2747, %fd1826;
	div.rn.f64 	%fd1828, %fd1825, %fd1827;
	setp.ltu.f64 	%p733, %fd1828, %fd110;
	add.s64 	%rd49, %rd11, %rd872;
	@%p733 bra 	$L__BB0_509;
	ld.local.s8 	%r1354, [%rd49+1];
	mul.wide.s32 	%rd874, %r1354, 5;
	cvt.u64.u32 	%rd875, %r178;
	add.s64 	%rd876, %rd11, %rd875;
	ld.local.u8 	%rs439, [%rd876];
	cvt.u64.u16 	%rd877, %rs439;
	cvt.s64.s8 	%rd878, %rd877;
	add.s64 	%rd879, %rd874, %rd878;
	shl.b64 	%rd880, %rd879, 3;
	add.s64 	%rd881, %rd1, %rd880;
	ld.global.f64 	%fd1829, [%rd881+45640];
	add.f64 	%fd2822, %fd168, %fd1829;
	mad.lo.s32 	%r1355, %r2293, %r2265, %r179;
	mul.wide.s32 	%rd882, %r1355, 8;
	add.s64 	%rd883, %rd5, %rd882;
	ld.local.f64 	%fd2823, [%rd883];
	ld.global.f64 	%fd1830, [%rd881+45440];
	add.f64 	%fd2820, %fd169, %fd1830;
	add.s64 	%rd884, %rd6, %rd882;
	ld.local.f64 	%fd2821, [%rd884];
	bra.uni 	$L__BB0_510;
$L__BB0_504:
	ld.local.s8 	%r1341, [%rd46+1];
	mul.wide.s32 	%rd822, %r1341, 5;
	ld.local.u8 	%rs438, [%rd43];
	cvt.u64.u16 	%rd823, %rs438;
	cvt.s64.s8 	%rd824, %rd823;
	add.s64 	%rd825, %rd822, %rd824;
	shl.b64 	%rd826, %rd825, 3;
	add.s64 	%rd827, %rd1, %rd826;
	ld.global.f64 	%fd2812, [%rd827+45640];
	mad.lo.s32 	%r1342, %r2292, %r2265, %r179;
	mul.wide.s32 	%rd828, %r1342, 8;
	add.s64 	%rd829, %rd5, %rd828;
	ld.local.f64 	%fd2813, [%rd829];
	ld.global.f64 	%fd2810, [%rd827+45440];
	add.s64 	%rd830, %rd6, %rd828;
	ld.local.f64 	%fd2811, [%rd830];
$L__BB0_505:
	add.f64 	%fd1770, %fd2812, %fd2813;
	add.f64 	%fd1772, %fd2810, %fd2811;
	abs.f64 	%fd1774, %fd1770;
	setp.gt.f64 	%p703, %fd1774, 0d41CDCD64FF800000;
	setp.gt.f64 	%p704, %fd1770, 0d0000000000000000;
	or.pred  	%p705, %p703, %p704;
	setp.gt.f64 	%p706, %fd1772, 0d0000000000000000;
	or.pred  	%p707, %p705, %p706;
	selp.f64 	%fd1775, 0d7FF0000000000000, %fd1770, %p707;
	selp.f64 	%fd1776, 0dBFF0000000000000, %fd1772, %p707;
	add.f64 	%fd1778, %fd2749, %fd1775;
	add.f64 	%fd1779, %fd2748, %fd1776;
	add.f64 	%fd1780, %fd2747, %fd1779;
	div.rn.f64 	%fd1781, %fd1778, %fd1780;
	setp.lt.f64 	%p708, %fd2809, %fd1781;
	setp.gt.f64 	%p709, %fd1776, 0dC0A3880000000000;
	and.pred  	%p710, %p708, %p709;
	selp.f64 	%fd148, %fd1781, %fd2809, %p710;
	selp.f64 	%fd149, %fd1775, %fd2807, %p710;
	add.s32 	%r184, %r2292, 1;
	ld.local.f64 	%fd150, [%rd44+8];
	add.f64 	%fd1782, %fd2749, %fd150;
	ld.local.f64 	%fd151, [%rd45+8];
	add.f64 	%fd1783, %fd2748, %fd151;
	add.f64 	%fd1784, %fd2747, %fd1783;
	div.rn.f64 	%fd1785, %fd1782, %fd1784;
	setp.ltu.f64 	%p711, %fd1785, %fd110;
	@%p711 bra 	$L__BB0_507;
	ld.local.s8 	%r1343, [%rd46+2];
	mul.wide.s32 	%rd831, %r1343, 5;
	cvt.u64.u16 	%rd832, %rs438;
	cvt.s64.s8 	%rd833, %rd832;
	add.s64 	%rd834, %rd831, %rd833;
	shl.b64 	%rd835, %rd834, 3;
	add.s64 	%rd836, %rd1, %rd835;
	ld.global.f64 	%fd1786, [%rd836+45640];
	add.f64 	%fd2816, %fd150, %fd1786;
	mad.lo.s32 	%r1344, %r184, %r2265, %r179;
	mul.wide.s32 	%rd837, %r1344, 8;
	add.s64 	%rd838, %rd5, %rd837;
	ld.local.f64 	%fd2817, [%rd838];
	ld.global.f64 	%fd1787, [%rd836+45440];
	add.f64 	%fd2814, %fd151, %fd1787;
	add.s64 	%rd839, %rd6, %rd837;
	ld.local.f64 	%fd2815, [%rd839];
	bra.uni 	$L__BB0_508;
$L__BB0_507:
	ld.local.s8 	%r1345, [%rd46+2];
	mul.wide.s32 	%rd840, %r1345, 5;
	cvt.u64.u16 	%rd841, %rs438;
	cvt.s64.s8 	%rd842, %rd841;
	add.s64 	%rd843, %rd840, %rd842;
	shl.b64 	%rd844, %rd843, 3;
	add.s64 	%rd845, %rd1, %rd844;
	ld.global.f64 	%fd2816, [%rd845+45640];
	mad.lo.s32 	%r1346, %r184, %r2265, %r179;
	mul.wide.s32 	%rd846, %r1346, 8;
	add.s64 	%rd847, %rd5, %rd846;
	ld.local.f64 	%fd2817, [%rd847];
	ld.global.f64 	%fd2814, [%rd845+45440];
	add.s64 	%rd848, %rd6, %rd846;
	ld.local.f64 	%fd2815, [%rd848];
$L__BB0_508:
	add.f64 	%fd1788, %fd2816, %fd2817;
	add.f64 	%fd1790, %fd2814, %fd2815;
	abs.f64 	%fd1792, %fd1788;
	setp.gt.f64 	%p712, %fd1792, 0d41CDCD64FF800000;
	setp.gt.f64 	%p713, %fd1788, 0d0000000000000000;
	or.pred  	%p714, %p712, %p713;
	setp.gt.f64 	%p715, %fd1790, 0d0000000000000000;
	or.pred  	%p716, %p714, %p715;
	selp.f64 	%fd1793, 0d7FF0000000000000, %fd1788, %p716;
	selp.f64 	%fd1794, 0dBFF0000000000000, %fd1790, %p716;
	add.f64 	%fd1796, %fd2749, %fd1793;
	add.f64 	%fd1797, %fd2748, %fd1794;
	add.f64 	%fd1798, %fd2747, %fd1797;
	div.rn.f64 	%fd1799, %fd1796, %fd1798;
	setp.lt.f64 	%p717, %fd148, %fd1799;
	setp.gt.f64 	%p718, %fd1794, 0dC0A3880000000000;
	and.pred  	%p719, %p717, %p718;
	selp.f64 	%fd2809, %fd1799, %fd148, %p719;
	selp.f64 	%fd2807, %fd1793, %fd149, %p719;
	add.s32 	%r2292, %r2292, 2;
	setp.eq.s32 	%p720, %r2292, %r2291;
	@%p720 bra 	$L__BB0_494;
	bra.uni 	$L__BB0_492;
$L__BB0_509:
	ld.local.s8 	%r1356, [%rd49+1];
	mul.wide.s32 	%rd885, %r1356, 5;
	cvt.u64.u32 	%rd886, %r178;
	add.s64 	%rd887, %rd11, %rd886;
	ld.local.u8 	%rs439, [%rd887];
	cvt.u64.u16 	%rd888, %rs439;
	cvt.s64.s8 	%rd889, %rd888;
	add.s64 	%rd890, %rd885, %rd889;
	shl.b64 	%rd891, %rd890, 3;
	add.s64 	%rd892, %rd1, %rd891;
	ld.global.f64 	%fd2822, [%rd892+45640];
	mad.lo.s32 	%r1357, %r2293, %r2265, %r179;
	mul.wide.s32 	%rd893, %r1357, 8;
	add.s64 	%rd894, %rd5, %rd893;
	ld.local.f64 	%fd2823, [%rd894];
	ld.global.f64 	%fd2820, [%rd892+45440];
	add.s64 	%rd895, %rd6, %rd893;
	ld.local.f64 	%fd2821, [%rd895];
$L__BB0_510:
	add.f64 	%fd1831, %fd2822, %fd2823;
	add.f64 	%fd1833, %fd2820, %fd2821;
	abs.f64 	%fd1835, %fd1831;
	setp.gt.f64 	%p734, %fd1835, 0d41CDCD64FF800000;
	setp.gt.f64 	%p735, %fd1831, 0d0000000000000000;
	or.pred  	%p736, %p734, %p735;
	setp.gt.f64 	%p737, %fd1833, 0d0000000000000000;
	or.pred  	%p738, %p736, %p737;
	selp.f64 	%fd1836, 0d7FF0000000000000, %fd1831, %p738;
	selp.f64 	%fd1837, 0dBFF0000000000000, %fd1833, %p738;
	add.f64 	%fd1839, %fd2749, %fd1836;
	add.f64 	%fd1840, %fd2748, %fd1837;
	add.f64 	%fd1841, %fd2747, %fd1840;
	div.rn.f64 	%fd1842, %fd1839, %fd1841;
	setp.lt.f64 	%p739, %fd2830, %fd1842;
	setp.gt.f64 	%p740, %fd1837, 0dC0A3880000000000;
	and.pred  	%p741, %p739, %p740;
	selp.f64 	%fd182, %fd1842, %fd2830, %p741;
	selp.f64 	%fd183, %fd1837, %fd2835, %p741;
	add.s32 	%r187, %r2293, 1;
	ld.local.f64 	%fd184, [%rd47+8];
	add.f64 	%fd1843, %fd2749, %fd184;
	ld.local.f64 	%fd185, [%rd48+8];
	add.f64 	%fd1844, %fd2748, %fd185;
	add.f64 	%fd1845, %fd2747, %fd1844;
	div.rn.f64 	%fd1846, %fd1843, %fd1845;
	setp.ltu.f64 	%p742, %fd1846, %fd110;
	@%p742 bra 	$L__BB0_512;
	ld.local.s8 	%r1358, [%rd49+2];
	mul.wide.s32 	%rd896, %r1358, 5;
	cvt.u64.u16 	%rd897, %rs439;
	cvt.s64.s8 	%rd898, %rd897;
	add.s64 	%rd899, %rd896, %rd898;
	shl.b64 	%rd900, %rd899, 3;
	add.s64 	%rd901, %rd1, %rd900;
	ld.global.f64 	%fd1847, [%rd901+45640];
	add.f64 	%fd2826, %fd184, %fd1847;
	mad.lo.s32 	%r1359, %r187, %r2265, %r179;
	mul.wide.s32 	%rd902, %r1359, 8;
	add.s64 	%rd903, %rd5, %rd902;
	ld.local.f64 	%fd2827, [%rd903];
	ld.global.f64 	%fd1848, [%rd901+45440];
	add.f64 	%fd2824, %fd185, %fd1848;
	add.s64 	%rd904, %rd6, %rd902;
	ld.local.f64 	%fd2825, [%rd904];
	bra.uni 	$L__BB0_513;
$L__BB0_512:
	ld.local.s8 	%r1360, [%rd49+2];
	mul.wide.s32 	%rd905, %r1360, 5;
	cvt.u64.u16 	%rd906, %rs439;
	cvt.s64.s8 	%rd907, %rd906;
	add.s64 	%rd908, %rd905, %rd907;
	shl.b64 	%rd909, %rd908, 3;
	add.s64 	%rd910, %rd1, %rd909;
	ld.global.f64 	%fd2826, [%rd910+45640];
	mad.lo.s32 	%r1361, %r187, %r2265, %r179;
	mul.wide.s32 	%rd911, %r1361, 8;
	add.s64 	%rd912, %rd5, %rd911;
	ld.local.f64 	%fd2827, [%rd912];
	ld.global.f64 	%fd2824, [%rd910+45440];
	add.s64 	%rd913, %rd6, %rd911;
	ld.local.f64 	%fd2825, [%rd913];
$L__BB0_513:
	add.f64 	%fd1849, %fd2826, %fd2827;
	add.f64 	%fd1851, %fd2824, %fd2825;
	abs.f64 	%fd1853, %fd1849;
	setp.gt.f64 	%p743, %fd1853, 0d41CDCD64FF800000;
	setp.gt.f64 	%p744, %fd1849, 0d0000000000000000;
	or.pred  	%p745, %p743, %p744;
	setp.gt.f64 	%p746, %fd1851, 0d0000000000000000;
	or.pred  	%p747, %p745, %p746;
	selp.f64 	%fd1854, 0d7FF0000000000000, %fd1849, %p747;
	selp.f64 	%fd1855, 0dBFF0000000000000, %fd1851, %p747;
	add.f64 	%fd1857, %fd2749, %fd1854;
	add.f64 	%fd1858, %fd2748, %fd1855;
	add.f64 	%fd1859, %fd2747, %fd1858;
	div.rn.f64 	%fd1860, %fd1857, %fd1859;
	setp.lt.f64 	%p748, %fd182, %fd1860;
	setp.gt.f64 	%p749, %fd1855, 0dC0A3880000000000;
	and.pred  	%p750, %p748, %p749;
	selp.f64 	%fd2830, %fd1860, %fd182, %p750;
	selp.f64 	%fd2835, %fd1855, %fd183, %p750;
	add.s32 	%r2293, %r2293, 2;
	setp.ne.s32 	%p751, %r2293, %r2294;
	@%p751 bra 	$L__BB0_502;
$L__BB0_514:
	and.b32  	%r1362, %r2289, 1;
	setp.eq.b32 	%p752, %r1362, 1;
	not.pred 	%p753, %p752;
	@%p753 bra 	$L__BB0_519;
	cvt.u64.u32 	%rd914, %r178;
	add.s64 	%rd50, %rd11, %rd914;
	mul.wide.u32 	%rd915, %r2294, 8;
	add.s64 	%rd916, %rd8, %rd915;
	ld.local.f64 	%fd203, [%rd916];
	add.f64 	%fd1861, %fd2749, %fd203;
	add.s64 	%rd917, %rd7, %rd915;
	ld.local.f64 	%fd204, [%rd917];
	add.f64 	%fd1862, %fd2748, %fd204;
	add.f64 	%fd1863, %fd2747, %fd1862;
	div.rn.f64 	%fd1864, %fd1861, %fd1863;
	setp.ltu.f64 	%p754, %fd1864, %fd110;
	@%p754 bra 	$L__BB0_517;
	cvt.u64.u32 	%rd918, %r2294;
	add.s64 	%rd919, %rd11, %rd918;
	ld.local.s8 	%r1363, [%rd919+1];
	mul.wide.s32 	%rd920, %r1363, 5;
	ld.local.s8 	%rd921, [%rd50];
	add.s64 	%rd922, %rd920, %rd921;
	shl.b64 	%rd923, %rd922, 3;
	add.s64 	%rd924, %rd1, %rd923;
	ld.global.f64 	%fd1865, [%rd924+45640];
	add.f64 	%fd2833, %fd203, %fd1865;
	mad.lo.s32 	%r1364, %r2294, %r2265, %r179;
	mul.wide.s32 	%rd925, %r1364, 8;
	add.s64 	%rd926, %rd5, %rd925;
	ld.local.f64 	%fd2834, [%rd926];
	ld.global.f64 	%fd1866, [%rd924+45440];
	add.f64 	%fd2831, %fd204, %fd1866;
	add.s64 	%rd927, %rd6, %rd925;
	ld.local.f64 	%fd2832, [%rd927];
	bra.uni 	$L__BB0_518;
$L__BB0_517:
	cvt.u64.u32 	%rd928, %r2294;
	add.s64 	%rd929, %rd11, %rd928;
	ld.local.s8 	%r1365, [%rd929+1];
	mul.wide.s32 	%rd930, %r1365, 5;
	ld.local.s8 	%rd931, [%rd50];
	add.s64 	%rd932, %rd930, %rd931;
	shl.b64 	%rd933, %rd932, 3;
	add.s64 	%rd934, %rd1, %rd933;
	ld.global.f64 	%fd2833, [%rd934+45640];
	mad.lo.s32 	%r1366, %r2294, %r2265, %r179;
	mul.wide.s32 	%rd935, %r1366, 8;
	add.s64 	%rd936, %rd5, %rd935;
	ld.local.f64 	%fd2834, [%rd936];
	ld.global.f64 	%fd2831, [%rd934+45440];
	add.s64 	%rd937, %rd6, %rd935;
	ld.local.f64 	%fd2832, [%rd937];
$L__BB0_518:
	add.f64 	%fd1867, %fd2833, %fd2834;
	add.f64 	%fd1869, %fd2831, %fd2832;
	abs.f64 	%fd1871, %fd1867;
	setp.gt.f64 	%p755, %fd1871, 0d41CDCD64FF800000;
	setp.gt.f64 	%p756, %fd1867, 0d0000000000000000;
	or.pred  	%p757, %p755, %p756;
	setp.gt.f64 	%p758, %fd1869, 0d0000000000000000;
	or.pred  	%p759, %p757, %p758;
	selp.f64 	%fd1872, 0d7FF0000000000000, %fd1867, %p759;
	selp.f64 	%fd1873, 0dBFF0000000000000, %fd1869, %p759;
	add.f64 	%fd1875, %fd2749, %fd1872;
	add.f64 	%fd1876, %fd2748, %fd1873;
	add.f64 	%fd1877, %fd2747, %fd1876;
	div.rn.f64 	%fd1878, %fd1875, %fd1877;
	setp.lt.f64 	%p760, %fd2830, %fd1878;
	setp.gt.f64 	%p761, %fd1873, 0dC0A3880000000000;
	selp.f64 	%fd1879, %fd1873, %fd2835, %p761;
	selp.f64 	%fd2835, %fd1879, %fd2835, %p760;
$L__BB0_519:
	add.f64 	%fd1881, %fd2749, %fd2807;
	add.f64 	%fd1882, %fd2748, %fd2835;
	add.f64 	%fd1883, %fd2747, %fd1882;
	div.rn.f64 	%fd219, %fd1881, %fd1883;
	setp.lt.u32 	%p762, %r178, 6;
	mov.f64 	%fd2837, 0d7FF0000000000000;
	@%p762 bra 	$L__BB0_523;
	mov.b32 	%r2295, 0;
	mov.f64 	%fd2838, 0dFFF0000000000000;
	mov.f64 	%fd2837, 0d7FF0000000000000;
$L__BB0_521:
	cvt.u64.u32 	%rd938, %r178;
	add.s64 	%rd51, %rd11, %rd938;
	mul.wide.u32 	%rd939, %r2295, 8;
	add.s64 	%rd940, %rd8, %rd939;
	ld.local.f64 	%fd223, [%rd940];
	add.f64 	%fd1886, %fd2749, %fd223;
	add.s64 	%rd941, %rd7, %rd939;
	ld.local.f64 	%fd224, [%rd941];
	add.f64 	%fd1887, %fd2748, %fd224;
	add.f64 	%fd1888, %fd2747, %fd1887;
	div.rn.f64 	%fd1889, %fd1886, %fd1888;
	setp.ltu.f64 	%p763, %fd1889, %fd110;
	@%p763 bra 	$L__BB0_527;
	cvt.u64.u32 	%rd942, %r2295;
	add.s64 	%rd943, %rd11, %rd942;
	ld.local.s8 	%r1368, [%rd943+2];
	mul.wide.s32 	%rd944, %r1368, 5;
	ld.local.u8 	%rs330, [%rd51];
	cvt.u64.u16 	%rd945, %rs330;
	cvt.s64.s8 	%rd946, %rd945;
	add.s64 	%rd947, %rd944, %rd946;
	shl.b64 	%rd948, %rd947, 3;
	add.s64 	%rd949, %rd1, %rd948;
	ld.global.f64 	%fd1890, [%rd949+45640];
	add.f64 	%fd2843, %fd223, %fd1890;
	ld.local.s8 	%rd950, [%rd943+1];
	cvt.u32.u16 	%r1369, %rs330;
	cvt.s32.s8 	%r1370, %r1369;
	mul.wide.s32 	%rd951, %r1370, 24;
	add.s64 	%rd952, %rd947, %rd951;
	add.s64 	%rd953, %rd952, %rd950;
	shl.b64 	%rd954, %rd953, 3;
	add.s64 	%rd955, %rd1, %rd954;
	ld.global.f64 	%fd2844, [%rd955+23000];
	mad.lo.s32 	%r1371, %r2265, %r2295, %r2265;
	add.s32 	%r1372, %r179, %r1371;
	mul.wide.s32 	%rd956, %r1372, 8;
	add.s64 	%rd957, %rd5, %rd956;
	ld.local.f64 	%fd2840, [%rd957];
	ld.global.f64 	%fd1891, [%rd949+45440];
	add.f64 	%fd2841, %fd224, %fd1891;
	ld.global.f64 	%fd2842, [%rd955+22000];
	add.s64 	%rd958, %rd6, %rd956;
	ld.local.f64 	%fd2839, [%rd958];
	bra.uni 	$L__BB0_528;
$L__BB0_523:
	setp.lt.u32 	%p773, %r178, 6;
	mov.f64 	%fd2853, 0dBFF0000000000000;
	@%p773 bra 	$L__BB0_531;
	mov.b32 	%r2296, 0;
	mov.f64 	%fd2846, 0dFFF0000000000000;
	mov.f64 	%fd2853, 0dBFF0000000000000;
$L__BB0_525:
	mul.wide.u32 	%rd976, %r2296, 8;
	add.s64 	%rd977, %rd8, %rd976;
	ld.local.f64 	%fd247, [%rd977];
	add.f64 	%fd1909, %fd2749, %fd247;
	add.s64 	%rd978, %rd7, %rd976;
	ld.local.f64 	%fd248, [%rd978];
	add.f64 	%fd1910, %fd2748, %fd248;
	add.f64 	%fd1911, %fd2747, %fd1910;
	div.rn.f64 	%fd1912, %fd1909, %fd1911;
	setp.ltu.f64 	%p774, %fd1912, %fd110;
	@%p774 bra 	$L__BB0_529;
	cvt.u64.u32 	%rd979, %r2296;
	add.s64 	%rd980, %rd11, %rd979;
	ld.local.s8 	%r1379, [%rd980+2];
	mul.wide.s32 	%rd981, %r1379, 5;
	cvt.u64.u32 	%rd982, %r178;
	add.s64 	%rd983, %rd11, %rd982;
	ld.local.u8 	%rs332, [%rd983];
	cvt.u64.u16 	%rd984, %rs332;
	cvt.s64.s8 	%rd985, %rd984;
	add.s64 	%rd986, %rd981, %rd985;
	shl.b64 	%rd987, %rd986, 3;
	add.s64 	%rd988, %rd1, %rd987;
	ld.global.f64 	%fd1913, [%rd988+45640];
	add.f64 	%fd2851, %fd247, %fd1913;
	ld.local.s8 	%rd989, [%rd980+1];
	cvt.u32.u16 	%r1380, %rs332;
	cvt.s32.s8 	%r1381, %r1380;
	mul.wide.s32 	%rd990, %r1381, 24;
	add.s64 	%rd991, %rd986, %rd990;
	add.s64 	%rd992, %rd991, %rd989;
	shl.b64 	%rd993, %rd992, 3;
	add.s64 	%rd994, %rd1, %rd993;
	ld.global.f64 	%fd2852, [%rd994+23000];
	mad.lo.s32 	%r1382, %r2265, %r2296, %r2265;
	add.s32 	%r1383, %r179, %r1382;
	mul.wide.s32 	%rd995, %r1383, 8;
	add.s64 	%rd996, %rd5, %rd995;
	ld.local.f64 	%fd2848, [%rd996];
	ld.global.f64 	%fd1914, [%rd988+45440];
	add.f64 	%fd2849, %fd248, %fd1914;
	ld.global.f64 	%fd2850, [%rd994+22000];
	add.s64 	%rd997, %rd6, %rd995;
	ld.local.f64 	%fd2847, [%rd997];
	bra.uni 	$L__BB0_530;
$L__BB0_527:
	cvt.u64.u32 	%rd959, %r2295;
	add.s64 	%rd960, %rd11, %rd959;
	ld.local.s8 	%r1373, [%rd960+2];
	mul.wide.s32 	%rd961, %r1373, 5;
	ld.local.u8 	%rs331, [%rd51];
	cvt.u64.u16 	%rd962, %rs331;
	cvt.s64.s8 	%rd963, %rd962;
	add.s64 	%rd964, %rd961, %rd963;
	shl.b64 	%rd965, %rd964, 3;
	add.s64 	%rd966, %rd1, %rd965;
	ld.global.f64 	%fd2843, [%rd966+45640];
	ld.local.s8 	%rd967, [%rd960+1];
	cvt.u32.u16 	%r1374, %rs331;
	cvt.s32.s8 	%r1375, %r1374;
	mul.wide.s32 	%rd968, %r1375, 24;
	add.s64 	%rd969, %rd964, %rd968;
	add.s64 	%rd970, %rd969, %rd967;
	shl.b64 	%rd971, %rd970, 3;
	add.s64 	%rd972, %rd1, %rd971;
	ld.global.f64 	%fd2844, [%rd972+23000];
	mad.lo.s32 	%r1376, %r2265, %r2295, %r2265;
	add.s32 	%r1377, %r179, %r1376;
	mul.wide.s32 	%rd973, %r1377, 8;
	add.s64 	%rd974, %rd5, %rd973;
	ld.local.f64 	%fd2840, [%rd974];
	ld.global.f64 	%fd2841, [%rd966+45440];
	ld.global.f64 	%fd2842, [%rd972+22000];
	add.s64 	%rd975, %rd6, %rd973;
	ld.local.f64 	%fd2839, [%rd975];
$L__BB0_528:
	add.f64 	%fd1892, %fd2843, %fd2844;
	add.f64 	%fd1893, %fd2841, %fd2842;
	add.f64 	%fd1894, %fd2840, %fd1892;
	add.f64 	%fd1896, %fd2839, %fd1893;
	abs.f64 	%fd1898, %fd1894;
	setp.gt.f64 	%p764, %fd1898, 0d41CDCD64FF800000;
	setp.gt.f64 	%p765, %fd1894, 0d0000000000000000;
	or.pred  	%p766, %p764, %p765;
	setp.gt.f64 	%p767, %fd1896, 0d0000000000000000;
	or.pred  	%p768, %p766, %p767;
	selp.f64 	%fd1899, 0d7FF0000000000000, %fd1894, %p768;
	selp.f64 	%fd1900, 0dBFF0000000000000, %fd1896, %p768;
	add.f64 	%fd1902, %fd2749, %fd1899;
	add.f64 	%fd1903, %fd2748, %fd1900;
	add.f64 	%fd1904, %fd2747, %fd1903;
	div.rn.f64 	%fd1905, %fd1902, %fd1904;
	setp.lt.f64 	%p769, %fd2838, %fd1905;
	setp.gt.f64 	%p770, %fd1900, 0dC0A3880000000000;
	and.pred  	%p771, %p769, %p770;
	selp.f64 	%fd2838, %fd1905, %fd2838, %p771;
	selp.f64 	%fd2837, %fd1899, %fd2837, %p771;
	add.s32 	%r2295, %r2295, 1;
	setp.eq.s32 	%p772, %r2295, %r2288;
	@%p772 bra 	$L__BB0_523;
	bra.uni 	$L__BB0_521;
$L__BB0_529:
	cvt.u64.u32 	%rd998, %r2296;
	add.s64 	%rd999, %rd11, %rd998;
	ld.local.s8 	%r1384, [%rd999+2];
	mul.wide.s32 	%rd1000, %r1384, 5;
	cvt.u64.u32 	%rd1001, %r178;
	add.s64 	%rd1002, %rd11, %rd1001;
	ld.local.u8 	%rs333, [%rd1002];
	cvt.u64.u16 	%rd1003, %rs333;
	cvt.s64.s8 	%rd1004, %rd1003;
	add.s64 	%rd1005, %rd1000, %rd1004;
	shl.b64 	%rd1006, %rd1005, 3;
	add.s64 	%rd1007, %rd1, %rd1006;
	ld.global.f64 	%fd2851, [%rd1007+45640];
	ld.local.s8 	%rd1008, [%rd999+1];
	cvt.u32.u16 	%r1385, %rs333;
	cvt.s32.s8 	%r1386, %r1385;
	mul.wide.s32 	%rd1009, %r1386, 24;
	add.s64 	%rd1010, %rd1005, %rd1009;
	add.s64 	%rd1011, %rd1010, %rd1008;
	shl.b64 	%rd1012, %rd1011, 3;
	add.s64 	%rd1013, %rd1, %rd1012;
	ld.global.f64 	%fd2852, [%rd1013+23000];
	mad.lo.s32 	%r1387, %r2265, %r2296, %r2265;
	add.s32 	%r1388, %r179, %r1387;
	mul.wide.s32 	%rd1014, %r1388, 8;
	add.s64 	%rd1015, %rd5, %rd1014;
	ld.local.f64 	%fd2848, [%rd1015];
	ld.global.f64 	%fd2849, [%rd1007+45440];
	ld.global.f64 	%fd2850, [%rd1013+22000];
	add.s64 	%rd1016, %rd6, %rd1014;
	ld.local.f64 	%fd2847, [%rd1016];
$L__BB0_530:
	add.f64 	%fd1915, %fd2851, %fd2852;
	add.f64 	%fd1916, %fd2849, %fd2850;
	add.f64 	%fd1917, %fd2848, %fd1915;
	add.f64 	%fd1919, %fd2847, %fd1916;
	abs.f64 	%fd1921, %fd1917;
	setp.gt.f64 	%p775, %fd1921, 0d41CDCD64FF800000;
	setp.gt.f64 	%p776, %fd1917, 0d0000000000000000;
	or.pred  	%p777, %p775, %p776;
	setp.gt.f64 	%p778, %fd1919, 0d0000000000000000;
	or.pred  	%p779, %p777, %p778;
	selp.f64 	%fd1922, 0d7FF0000000000000, %fd1917, %p779;
	selp.f64 	%fd1923, 0dBFF0000000000000, %fd1919, %p779;
	add.f64 	%fd1925, %fd2749, %fd1922;
	add.f64 	%fd1926, %fd2748, %fd1923;
	add.f64 	%fd1927, %fd2747, %fd1926;
	div.rn.f64 	%fd1928, %fd1925, %fd1927;
	setp.lt.f64 	%p780, %fd2846, %fd1928;
	setp.gt.f64 	%p781, %fd1923, 0dC0A3880000000000;
	and.pred  	%p782, %p780, %p781;
	selp.f64 	%fd2846, %fd1928, %fd2846, %p782;
	selp.f64 	%fd2853, %fd1923, %fd2853, %p782;
	add.s32 	%r2296, %r2296, 1;
	setp.ne.s32 	%p783, %r2296, %r2288;
	@%p783 bra 	$L__BB0_525;
$L__BB0_531:
	setp.lt.u32 	%p784, %r178, 6;
	add.f64 	%fd1930, %fd2749, %fd2837;
	add.f64 	%fd1931, %fd2748, %fd2853;
	add.f64 	%fd1932, %fd2747, %fd1931;
	div.rn.f64 	%fd270, %fd1930, %fd1932;
	mov.f64 	%fd2855, 0d7FF0000000000000;
	@%p784 bra 	$L__BB0_535;
	mov.b32 	%r2297, 0;
	mov.f64 	%fd2856, 0dFFF0000000000000;
	mov.f64 	%fd2855, 0d7FF0000000000000;
$L__BB0_533:
	mul.wide.u32 	%rd1017, %r2297, 8;
	add.s64 	%rd1018, %rd8, %rd1017;
	ld.local.f64 	%fd274, [%rd1018];
	add.f64 	%fd1935, %fd2749, %fd274;
	add.s64 	%rd1019, %rd7, %rd1017;
	ld.local.f64 	%fd275, [%rd1019];
	add.f64 	%fd1936, %fd2748, %fd275;
	add.f64 	%fd1937, %fd2747, %fd1936;
	div.rn.f64 	%fd1938, %fd1935, %fd1937;
	setp.ltu.f64 	%p785, %fd1938, %fd110;
	@%p785 bra 	$L__BB0_539;
	cvt.u64.u32 	%rd1020, %r2297;
	add.s64 	%rd1021, %rd11, %rd1020;
	ld.local.u8 	%rs334, [%rd1021+1];
	cvt.u64.u16 	%rd1022, %rs334;
	cvt.s64.s8 	%rd1023, %rd1022;
	cvt.u32.u16 	%r1390, %rs334;
	cvt.s32.s8 	%r1391, %r1390;
	mul.wide.s32 	%rd1024, %r1391, 5;
	cvt.u64.u32 	%rd1025, %r178;
	add.s64 	%rd1026, %rd11, %rd1025;
	ld.local.u8 	%rs335, [%rd1026+-1];
	cvt.u64.u16 	%rd1027, %rs335;
	cvt.s64.s8 	%rd1028, %rd1027;
	add.s64 	%rd1029, %rd1024, %rd1028;
	shl.b64 	%rd1030, %rd1029, 3;
	add.s64 	%rd1031, %rd1, %rd1030;
	ld.global.f64 	%fd1939, [%rd1031+45640];
	add.f64 	%fd2861, %fd274, %fd1939;
	cvt.u32.u16 	%r1392, %rs335;
	cvt.s32.s8 	%r1393, %r1392;
	mul.wide.s32 	%rd1032, %r1393, 25;
	ld.local.s8 	%r1394, [%rd1026];
	mul.wide.s32 	%rd1033, %r1394, 5;
	add.s64 	%rd1034, %rd1032, %rd1033;
	add.s64 	%rd1035, %rd1034, %rd1023;
	shl.b64 	%rd1036, %rd1035, 3;
	add.s64 	%rd1037, %rd1, %rd1036;
	ld.global.f64 	%fd2862, [%rd1037+21000];
	mad.lo.s32 	%r1395, %r2297, %r2265, %r178;
	add.s32 	%r1396, %r1395, -2;
	mul.wide.s32 	%rd1038, %r1396, 8;
	add.s64 	%rd1039, %rd5, %rd1038;
	ld.local.f64 	%fd2858, [%rd1039];
	ld.global.f64 	%fd1940, [%rd1031+45440];
	add.f64 	%fd2859, %fd275, %fd1940;
	ld.global.f64 	%fd2860, [%rd1037+20000];
	add.s64 	%rd1040, %rd6, %rd1038;
	ld.local.f64 	%fd2857, [%rd1040];
	bra.uni 	$L__BB0_540;
$L__BB0_535:
	setp.lt.u32 	%p795, %r178, 6;
	mov.f64 	%fd2871, 0dBFF0000000000000;
	@%p795 bra 	$L__BB0_543;
	mov.b32 	%r2298, 0;
	mov.f64 	%fd2864, 0dFFF0000000000000;
	mov.f64 	%fd2871, 0dBFF0000000000000;
$L__BB0_537:
	mul.wide.u32 	%rd1062, %r2298, 8;
	add.s64 	%rd1063, %rd8, %rd1062;
	ld.local.f64 	%fd298, [%rd1063];
	add.f64 	%fd1958, %fd2749, %fd298;
	add.s64 	%rd1064, %rd7, %rd1062;
	ld.local.f64 	%fd299, [%rd1064];
	add.f64 	%fd1959, %fd2748, %fd299;
	add.f64 	%fd1960, %fd2747, %fd1959;
	div.rn.f64 	%fd1961, %fd1958, %fd1960;
	setp.ltu.f64 	%p796, %fd1961, %fd110;
	@%p796 bra 	$L__BB0_541;
	cvt.u64.u32 	%rd1065, %r2298;
	add.s64 	%rd1066, %rd11, %rd1065;
	ld.local.u8 	%rs338, [%rd1066+1];
	cvt.u64.u16 	%rd1067, %rs338;
	cvt.s64.s8 	%rd1068, %rd1067;
	cvt.u32.u16 	%r1405, %rs338;
	cvt.s32.s8 	%r1406, %r1405;
	mul.wide.s32 	%rd1069, %r1406, 5;
	cvt.u64.u32 	%rd1070, %r178;
	add.s64 	%rd1071, %rd11, %rd1070;
	ld.local.u8 	%rs339, [%rd1071+-1];
	cvt.u64.u16 	%rd1072, %rs339;
	cvt.s64.s8 	%rd1073, %rd1072;
	add.s64 	%rd1074, %rd1069, %rd1073;
	shl.b64 	%rd1075, %rd1074, 3;
	add.s64 	%rd1076, %rd1, %rd1075;
	ld.global.f64 	%fd1962, [%rd1076+45640];
	add.f64 	%fd2869, %fd298, %fd1962;
	cvt.u32.u16 	%r1407, %rs339;
	cvt.s32.s8 	%r1408, %r1407;
	mul.wide.s32 	%rd1077, %r1408, 25;
	ld.local.s8 	%r1409, [%rd1071];
	mul.wide.s32 	%rd1078, %r1409, 5;
	add.s64 	%rd1079, %rd1077, %rd1078;
	add.s64 	%rd1080, %rd1079, %rd1068;
	shl.b64 	%rd1081, %rd1080, 3;
	add.s64 	%rd1082, %rd1, %rd1081;
	ld.global.f64 	%fd2870, [%rd1082+21000];
	mad.lo.s32 	%r1410, %r2298, %r2265, %r178;
	add.s32 	%r1411, %r1410, -2;
	mul.wide.s32 	%rd1083, %r1411, 8;
	add.s64 	%rd1084, %rd5, %rd1083;
	ld.local.f64 	%fd2866, [%rd1084];
	ld.global.f64 	%fd1963, [%rd1076+45440];
	add.f64 	%fd2867, %fd299, %fd1963;
	ld.global.f64 	%fd2868, [%rd1082+20000];
	add.s64 	%rd1085, %rd6, %rd1083;
	ld.local.f64 	%fd2865, [%rd1085];
	bra.uni 	$L__BB0_542;
$L__BB0_539:
	cvt.u64.u32 	%rd1041, %r2297;
	add.s64 	%rd1042, %rd11, %rd1041;
	ld.local.u8 	%rs336, [%rd1042+1];
	cvt.u64.u16 	%rd1043, %rs336;
	cvt.s64.s8 	%rd1044, %rd1043;
	cvt.u32.u16 	%r1397, %rs336;
	cvt.s32.s8 	%r1398, %r1397;
	mul.wide.s32 	%rd1045, %r1398, 5;
	cvt.u64.u32 	%rd1046, %r178;
	add.s64 	%rd1047, %rd11, %rd1046;
	ld.local.u8 	%rs337, [%rd1047+-1];
	cvt.u64.u16 	%rd1048, %rs337;
	cvt.s64.s8 	%rd1049, %rd1048;
	add.s64 	%rd1050, %rd1045, %rd1049;
	shl.b64 	%rd1051, %rd1050, 3;
	add.s64 	%rd1052, %rd1, %rd1051;
	ld.global.f64 	%fd2861, [%rd1052+45640];
	cvt.u32.u16 	%r1399, %rs337;
	cvt.s32.s8 	%r1400, %r1399;
	mul.wide.s32 	%rd1053, %r1400, 25;
	ld.local.s8 	%r1401, [%rd1047];
	mul.wide.s32 	%rd1054, %r1401, 5;
	add.s64 	%rd1055, %rd1053, %rd1054;
	add.s64 	%rd1056, %rd1055, %rd1044;
	shl.b64 	%rd1057, %rd1056, 3;
	add.s64 	%rd1058, %rd1, %rd1057;
	ld.global.f64 	%fd2862, [%rd1058+21000];
	mad.lo.s32 	%r1402, %r2297, %r2265, %r178;
	add.s32 	%r1403, %r1402, -2;
	mul.wide.s32 	%rd1059, %r1403, 8;
	add.s64 	%rd1060, %rd5, %rd1059;
	ld.local.f64 	%fd2858, [%rd1060];
	ld.global.f64 	%fd2859, [%rd1052+45440];
	ld.global.f64 	%fd2860, [%rd1058+20000];
	add.s64 	%rd1061, %rd6, %rd1059;
	ld.local.f64 	%fd2857, [%rd1061];
$L__BB0_540:
	add.f64 	%fd1941, %fd2861, %fd2862;
	add.f64 	%fd1942, %fd2859, %fd2860;
	add.f64 	%fd1943, %fd2858, %fd1941;
	add.f64 	%fd1945, %fd2857, %fd1942;
	abs.f64 	%fd1947, %fd1943;
	setp.gt.f64 	%p786, %fd1947, 0d41CDCD64FF800000;
	setp.gt.f64 	%p787, %fd1943, 0d0000000000000000;
	or.pred  	%p788, %p786, %p787;
	setp.gt.f64 	%p789, %fd1945, 0d0000000000000000;
	or.pred  	%p790, %p788, %p789;
	selp.f64 	%fd1948, 0d7FF0000000000000, %fd1943, %p790;
	selp.f64 	%fd1949, 0dBFF0000000000000, %fd1945, %p790;
	add.f64 	%fd1951, %fd2749, %fd1948;
	add.f64 	%fd1952, %fd2748, %fd1949;
	add.f64 	%fd1953, %fd2747, %fd1952;
	div.rn.f64 	%fd1954, %fd1951, %fd1953;
	setp.lt.f64 	%p791, %fd2856, %fd1954;
	setp.gt.f64 	%p792, %fd1949, 0dC0A3880000000000;
	and.pred  	%p793, %p791, %p792;
	selp.f64 	%fd2856, %fd1954, %fd2856, %p793;
	selp.f64 	%fd2855, %fd1948, %fd2855, %p793;
	add.s32 	%r2297, %r2297, 1;
	setp.eq.s32 	%p794, %r2297, %r2288;
	@%p794 bra 	$L__BB0_535;
	bra.uni 	$L__BB0_533;
$L__BB0_541:
	cvt.u64.u32 	%rd1086, %r2298;
	add.s64 	%rd1087, %rd11, %rd1086;
	ld.local.u8 	%rs340, [%rd1087+1];
	cvt.u64.u16 	%rd1088, %rs340;
	cvt.s64.s8 	%rd1089, %rd1088;
	cvt.u32.u16 	%r1412, %rs340;
	cvt.s32.s8 	%r1413, %r1412;
	mul.wide.s32 	%rd1090, %r1413, 5;
	cvt.u64.u32 	%rd1091, %r178;
	add.s64 	%rd1092, %rd11, %rd1091;
	ld.local.u8 	%rs341, [%rd1092+-1];
	cvt.u64.u16 	%rd1093, %rs341;
	cvt.s64.s8 	%rd1094, %rd1093;
	add.s64 	%rd1095, %rd1090, %rd1094;
	shl.b64 	%rd1096, %rd1095, 3;
	add.s64 	%rd1097, %rd1, %rd1096;
	ld.global.f64 	%fd2869, [%rd1097+45640];
	cvt.u32.u16 	%r1414, %rs341;
	cvt.s32.s8 	%r1415, %r1414;
	mul.wide.s32 	%rd1098, %r1415, 25;
	ld.local.s8 	%r1416, [%rd1092];
	mul.wide.s32 	%rd1099, %r1416, 5;
	add.s64 	%rd1100, %rd1098, %rd1099;
	add.s64 	%rd1101, %rd1100, %rd1089;
	shl.b64 	%rd1102, %rd1101, 3;
	add.s64 	%rd1103, %rd1, %rd1102;
	ld.global.f64 	%fd2870, [%rd1103+21000];
	mad.lo.s32 	%r1417, %r2298, %r2265, %r178;
	add.s32 	%r1418, %r1417, -2;
	mul.wide.s32 	%rd1104, %r1418, 8;
	add.s64 	%rd1105, %rd5, %rd1104;
	ld.local.f64 	%fd2866, [%rd1105];
	ld.global.f64 	%fd2867, [%rd1097+45440];
	ld.global.f64 	%fd2868, [%rd1103+20000];
	add.s64 	%rd1106, %rd6, %rd1104;
	ld.local.f64 	%fd2865, [%rd1106];
$L__BB0_542:
	add.f64 	%fd1964, %fd2869, %fd2870;
	add.f64 	%fd1965, %fd2867, %fd2868;
	add.f64 	%fd1966, %fd2866, %fd1964;
	add.f64 	%fd1968, %fd2865, %fd1965;
	abs.f64 	%fd1970, %fd1966;
	setp.gt.f64 	%p797, %fd1970, 0d41CDCD64FF800000;
	setp.gt.f64 	%p798, %fd1966, 0d0000000000000000;
	or.pred  	%p799, %p797, %p798;
	setp.gt.f64 	%p800, %fd1968, 0d0000000000000000;
	or.pred  	%p801, %p799, %p800;
	selp.f64 	%fd1971, 0d7FF0000000000000, %fd1966, %p801;
	selp.f64 	%fd1972, 0dBFF0000000000000, %fd1968, %p801;
	add.f64 	%fd1974, %fd2749, %fd1971;
	add.f64 	%fd1975, %fd2748, %fd1972;
	add.f64 	%fd1976, %fd2747, %fd1975;
	div.rn.f64 	%fd1977, %fd1974, %fd1976;
	setp.lt.f64 	%p802, %fd2864, %fd1977;
	setp.gt.f64 	%p803, %fd1972, 0dC0A3880000000000;
	and.pred  	%p804, %p802, %p803;
	selp.f64 	%fd2864, %fd1977, %fd2864, %p804;
	selp.f64 	%fd2871, %fd1972, %fd2871, %p804;
	add.s32 	%r2298, %r2298, 1;
	setp.ne.s32 	%p805, %r2298, %r2288;
	@%p805 bra 	$L__BB0_537;
$L__BB0_543:
	add.f64 	%fd1979, %fd2749, %fd2855;
	add.f64 	%fd1980, %fd2748, %fd2871;
	add.f64 	%fd1981, %fd2747, %fd1980;
	div.rn.f64 	%fd321, %fd1979, %fd1981;
	setp.lt.u32 	%p806, %r178, 7;
	mov.f64 	%fd2873, 0d7FF0000000000000;
	@%p806 bra 	$L__BB0_547;
	mov.b32 	%r2299, 0;
	mov.f64 	%fd2874, 0dFFF0000000000000;
	mov.f64 	%fd2873, 0d7FF0000000000000;
$L__BB0_545:
	mul.wide.u32 	%rd1107, %r2299, 8;
	add.s64 	%rd1108, %rd8, %rd1107;
	ld.local.f64 	%fd325, [%rd1108];
	add.f64 	%fd1984, %fd2749, %fd325;
	add.s64 	%rd1109, %rd7, %rd1107;
	ld.local.f64 	%fd326, [%rd1109];
	add.f64 	%fd1985, %fd2748, %fd326;
	add.f64 	%fd1986, %fd2747, %fd1985;
	div.rn.f64 	%fd1987, %fd1984, %fd1986;
	setp.ltu.f64 	%p807, %fd1987, %fd110;
	@%p807 bra 	$L__BB0_551;
	cvt.u64.u32 	%rd1110, %r2299;
	add.s64 	%rd1111, %rd11, %rd1110;
	ld.local.s8 	%r1420, [%rd1111+2];
	mul.wide.s32 	%rd1112, %r1420, 5;
	cvt.u64.u32 	%rd1113, %r178;
	add.s64 	%rd1114, %rd11, %rd1113;
	ld.local.u8 	%rs342, [%rd1114+-1];
	cvt.u64.u16 	%rd1115, %rs342;
	cvt.s64.s8 	%rd1116, %rd1115;
	add.s64 	%rd1117, %rd1112, %rd1116;
	shl.b64 	%rd1118, %rd1117, 3;
	add.s64 	%rd1119, %rd1, %rd1118;
	ld.global.f64 	%fd1988, [%rd1119+45640];
	add.f64 	%fd2879, %fd325, %fd1988;
	cvt.u32.u16 	%r1421, %rs342;
	cvt.s32.s8 	%r1422, %r1421;
	mul.wide.s32 	%rd1120, %r1422, 125;
	ld.local.s8 	%r1423, [%rd1114];
	mul.wide.s32 	%rd1121, %r1423, 25;
	ld.local.s8 	%rd1122, [%rd1111+1];
	add.s64 	%rd1123, %rd1120, %rd1121;
	add.s64 	%rd1124, %rd1123, %rd1112;
	add.s64 	%rd1125, %rd1124, %rd1122;
	shl.b64 	%rd1126, %rd1125, 3;
	add.s64 	%rd1127, %rd1, %rd1126;
	ld.global.f64 	%fd2880, [%rd1127+40440];
	mad.lo.s32 	%r1424, %r2265, %r2299, %r2265;
	add.s32 	%r1425, %r178, %r1424;
	add.s32 	%r1426, %r1425, -2;
	mul.wide.s32 	%rd1128, %r1426, 8;
	add.s64 	%rd1129, %rd5, %rd1128;
	ld.local.f64 	%fd2876, [%rd1129];
	ld.global.f64 	%fd1989, [%rd1119+45440];
	add.f64 	%fd2877, %fd326, %fd1989;
	ld.global.f64 	%fd2878, [%rd1127+35440];
	add.s64 	%rd1130, %rd6, %rd1128;
	ld.local.f64 	%fd2875, [%rd1130];
	bra.uni 	$L__BB0_552;
$L__BB0_547:
	setp.lt.u32 	%p817, %r178, 7;
	mov.f64 	%fd2889, 0dBFF0000000000000;
	@%p817 bra 	$L__BB0_555;
	mov.b32 	%r2300, 0;
	mov.f64 	%fd2882, 0dFFF0000000000000;
	mov.f64 	%fd2889, 0dBFF0000000000000;
	cvt.u64.u32 	%rd1179, %r178;
	add.s64 	%rd1180, %rd11, %rd1179;
$L__BB0_549:
	mul.wide.u32 	%rd1152, %r2300, 8;
	add.s64 	%rd1153, %rd8, %rd1152;
	ld.local.f64 	%fd349, [%rd1153];
	add.f64 	%fd2007, %fd2749, %fd349;
	add.s64 	%rd1154, %rd7, %rd1152;
	ld.local.f64 	%fd350, [%rd1154];
	add.f64 	%fd2008, %fd2748, %fd350;
	add.f64 	%fd2009, %fd2747, %fd2008;
	div.rn.f64 	%fd2010, %fd2007, %fd2009;
	setp.ltu.f64 	%p818, %fd2010, %fd110;
	@%p818 bra 	$L__BB0_553;
	cvt.u64.u32 	%rd1155, %r2300;
	add.s64 	%rd1156, %rd11, %rd1155;
	ld.local.s8 	%r1435, [%rd1156+2];
	mul.wide.s32 	%rd1157, %r1435, 5;
	cvt.u64.u32 	%rd1158, %r178;
	add.s64 	%rd1159, %rd11, %rd1158;
	ld.local.u8 	%rs344, [%rd1159+-1];
	cvt.u64.u16 	%rd1160, %rs344;
	cvt.s64.s8 	%rd1161, %rd1160;
	add.s64 	%rd1162, %rd1157, %rd1161;
	shl.b64 	%rd1163, %rd1162, 3;
	add.s64 	%rd1164, %rd1, %rd1163;
	ld.global.f64 	%fd2011, [%rd1164+45640];
	add.f64 	%fd2887, %fd349, %fd2011;
	cvt.u32.u16 	%r1436, %rs344;
	cvt.s32.s8 	%r1437, %r1436;
	mul.wide.s32 	%rd1165, %r1437, 125;
	ld.local.s8 	%r1438, [%rd1159];
	mul.wide.s32 	%rd1166, %r1438, 25;
	ld.local.s8 	%rd1167, [%rd1156+1];
	add.s64 	%rd1168, %rd1165, %rd1166;
	add.s64 	%rd1169, %rd1168, %rd1157;
	add.s64 	%rd1170, %rd1169, %rd1167;
	shl.b64 	%rd1171, %rd1170, 3;
	add.s64 	%rd1172, %rd1, %rd1171;
	ld.global.f64 	%fd2888, [%rd1172+40440];
	mad.lo.s32 	%r1439, %r2265, %r2300, %r2265;
	add.s32 	%r1440, %r178, %r1439;
	add.s32 	%r1441, %r1440, -2;
	mul.wide.s32 	%rd1173, %r1441, 8;
	add.s64 	%rd1174, %rd5, %rd1173;
	ld.local.f64 	%fd2884, [%rd1174];
	ld.global.f64 	%fd2012, [%rd1164+45440];
	add.f64 	%fd2885, %fd350, %fd2012;
	ld.global.f64 	%fd2886, [%rd1172+35440];
	add.s64 	%rd1175, %rd6, %rd1173;
	ld.local.f64 	%fd2883, [%rd1175];
	bra.uni 	$L__BB0_554;
$L__BB0_551:
	cvt.u64.u32 	%rd1131, %r2299;
	add.s64 	%rd1132, %rd11, %rd1131;
	ld.local.s8 	%r1427, [%rd1132+2];
	mul.wide.s32 	%rd1133, %r1427, 5;
	cvt.u64.u32 	%rd1134, %r178;
	add.s64 	%rd1135, %rd11, %rd1134;
	ld.local.u8 	%rs343, [%rd1135+-1];
	cvt.u64.u16 	%rd1136, %rs343;
	cvt.s64.s8 	%rd1137, %rd1136;
	add.s64 	%rd1138, %rd1133, %rd1137;
	shl.b64 	%rd1139, %rd1138, 3;
	add.s64 	%rd1140, %rd1, %rd1139;
	ld.global.f64 	%fd2879, [%rd1140+45640];
	cvt.u32.u16 	%r1428, %rs343;
	cvt.s32.s8 	%r1429, %r1428;
	mul.wide.s32 	%rd1141, %r1429, 125;
	ld.local.s8 	%r1430, [%rd1135];
	mul.wide.s32 	%rd1142, %r1430, 25;
	ld.local.s8 	%rd1143, [%rd1132+1];
	add.s64 	%rd1144, %rd1141, %rd1142;
	add.s64 	%rd1145, %rd1144, %rd1133;
	add.s64 	%rd1146, %rd1145, %rd1143;
	shl.b64 	%rd1147, %rd1146, 3;
	add.s64 	%rd1148, %rd1, %rd1147;
	ld.global.f64 	%fd2880, [%rd1148+40440];
	mad.lo.s32 	%r1431, %r2265, %r2299, %r2265;
	add.s32 	%r1432, %r178, %r1431;
	add.s32 	%r1433, %r1432, -2;
	mul.wide.s32 	%rd1149, %r1433, 8;
	add.s64 	%rd1150, %rd5, %rd1149;
	ld.local.f64 	%fd2876, [%rd1150];
	ld.global.f64 	%fd2877, [%rd1140+45440];
	ld.global.f64 	%fd2878, [%rd1148+35440];
	add.s64 	%rd1151, %rd6, %rd1149;
	ld.local.f64 	%fd2875, [%rd1151];
$L__BB0_552:
	add.f64 	%fd1990, %fd2879, %fd2880;
	add.f64 	%fd1991, %fd2877, %fd2878;
	add.f64 	%fd1992, %fd2876, %fd1990;
	add.f64 	%fd1994, %fd2875, %fd1991;
	abs.f64 	%fd1996, %fd1992;
	setp.gt.f64 	%p808, %fd1996, 0d41CDCD64FF800000;
	setp.gt.f64 	%p809, %fd1992, 0d0000000000000000;
	or.pred  	%p810, %p808, %p809;
	setp.gt.f64 	%p811, %fd1994, 0d0000000000000000;
	or.pred  	%p812, %p810, %p811;
	selp.f64 	%fd1997, 0d7FF0000000000000, %fd1992, %p812;
	selp.f64 	%fd1998, 0dBFF0000000000000, %fd1994, %p812;
	add.f64 	%fd2000, %fd2749, %fd1997;
	add.f64 	%fd2001, %fd2748, %fd1998;
	add.f64 	%fd2002, %fd2747, %fd2001;
	div.rn.f64 	%fd2003, %fd2000, %fd2002;
	setp.lt.f64 	%p813, %fd2874, %fd2003;
	setp.gt.f64 	%p814, %fd1998, 0dC0A3880000000000;
	and.pred  	%p815, %p813, %p814;
	selp.f64 	%fd2874, %fd2003, %fd2874, %p815;
	selp.f64 	%fd2873, %fd1997, %fd2873, %p815;
	add.s32 	%r2299, %r2299, 1;
	setp.eq.s32 	%p816, %r2299, %r175;
	@%p816 bra 	$L__BB0_547;
	bra.uni 	$L__BB0_545;
$L__BB0_553:
	cvt.u64.u32 	%rd1176, %r2300;
	add.s64 	%rd1177, %rd11, %rd1176;
	ld.local.s8 	%r1442, [%rd1177+2];
	mul.wide.s32 	%rd1178, %r1442, 5;
	ld.local.u8 	%rs345, [%rd1180+-1];
	cvt.u64.u16 	%rd1181, %rs345;
	cvt.s64.s8 	%rd1182, %rd1181;
	add.s64 	%rd1183, %rd1178, %rd1182;
	shl.b64 	%rd1184, %rd1183, 3;
	add.s64 	%rd1185, %rd1, %rd1184;
	ld.global.f64 	%fd2887, [%rd1185+45640];
	cvt.u32.u16 	%r1443, %rs345;
	cvt.s32.s8 	%r1444, %r1443;
	mul.wide.s32 	%rd1186, %r1444, 125;
	ld.local.s8 	%r1445, [%rd1180];
	mul.wide.s32 	%rd1187, %r1445, 25;
	ld.local.s8 	%rd1188, [%rd1177+1];
	add.s64 	%rd1189, %rd1186, %rd1187;
	add.s64 	%rd1190, %rd1189, %rd1178;
	add.s64 	%rd1191, %rd1190, %rd1188;
	shl.b64 	%rd1192, %rd1191, 3;
	add.s64 	%rd1193, %rd1, %rd1192;
	ld.global.f64 	%fd2888, [%rd1193+40440];
	mad.lo.s32 	%r1446, %r2265, %r2300, %r2265;
	add.s32 	%r1447, %r178, %r1446;
	add.s32 	%r1448, %r1447, -2;
	mul.wide.s32 	%rd1194, %r1448, 8;
	add.s64 	%rd1195, %rd5, %rd1194;
	ld.local.f64 	%fd2884, [%rd1195];
	ld.global.f64 	%fd2885, [%rd1185+45440];
	ld.global.f64 	%fd2886, [%rd1193+35440];
	add.s64 	%rd1196, %rd6, %rd1194;
	ld.local.f64 	%fd2883, [%rd1196];
$L__BB0_554:
	add.f64 	%fd2013, %fd2887, %fd2888;
	add.f64 	%fd2014, %fd2885, %fd2886;
	add.f64 	%fd2015, %fd2884, %fd2013;
	add.f64 	%fd2017, %fd2883, %fd2014;
	abs.f64 	%fd2019, %fd2015;
	setp.gt.f64 	%p819, %fd2019, 0d41CDCD64FF800000;
	setp.gt.f64 	%p820, %fd2015, 0d0000000000000000;
	or.pred  	%p821, %p819, %p820;
	setp.gt.f64 	%p822, %fd2017, 0d0000000000000000;
	or.pred  	%p823, %p821, %p822;
	selp.f64 	%fd2020, 0d7FF0000000000000, %fd2015, %p823;
	selp.f64 	%fd2021, 0dBFF0000000000000, %fd2017, %p823;
	add.f64 	%fd2023, %fd2749, %fd2020;
	add.f64 	%fd2024, %fd2748, %fd2021;
	add.f64 	%fd2025, %fd2747, %fd2024;
	div.rn.f64 	%fd2026, %fd2023, %fd2025;
	setp.lt.f64 	%p824, %fd2882, %fd2026;
	setp.gt.f64 	%p825, %fd2021, 0dC0A3880000000000;
	and.pred  	%p826, %p824, %p825;
	selp.f64 	%fd2882, %fd2026, %fd2882, %p826;
	selp.f64 	%fd2889, %fd2021, %fd2889, %p826;
	add.s32 	%r2300, %r2300, 1;
	setp.ne.s32 	%p827, %r2300, %r175;
	@%p827 bra 	$L__BB0_549;
$L__BB0_555:
	add.f64 	%fd2027, %fd2748, %fd112;
	add.f64 	%fd2028, %fd2747, %fd2027;
	add.f64 	%fd2029, %fd2749, %fd111;
	div.rn.f64 	%fd2030, %fd2029, %fd2028;
	add.f64 	%fd2032, %fd2749, %fd2873;
	add.f64 	%fd2033, %fd2748, %fd2889;
	add.f64 	%fd2034, %fd2747, %fd2033;
	div.rn.f64 	%fd2035, %fd2032, %fd2034;
	setp.gt.f64 	%p828, %fd2030, %fd219;
	setp.gt.f64 	%p829, %fd2030, %fd270;
	and.pred  	%p830, %p828, %p829;
	setp.gt.f64 	%p831, %fd2030, %fd321;
	and.pred  	%p832, %p830, %p831;
	setp.gt.f64 	%p833, %fd2030, %fd2035;
	and.pred  	%p834, %p832, %p833;
	mov.b32 	%r2301, 1;
	@%p834 bra 	$L__BB0_559;
	setp.gt.f64 	%p835, %fd219, %fd270;
	setp.gt.f64 	%p836, %fd219, %fd321;
	and.pred  	%p837, %p835, %p836;
	setp.gt.f64 	%p838, %fd219, %fd2035;
	and.pred  	%p839, %p837, %p838;
	mov.b32 	%r2301, 2;
	@%p839 bra 	$L__BB0_559;
	setp.gt.f64 	%p840, %fd270, %fd321;
	setp.gt.f64 	%p841, %fd270, %fd2035;
	and.pred  	%p842, %p840, %p841;
	mov.b32 	%r2301, 3;
	@%p842 bra 	$L__BB0_559;
	setp.gt.f64 	%p843, %fd321, %fd2035;
	selp.b32 	%r2301, 4, 5, %p843;
$L__BB0_559:
	mul.wide.s32 	%rd1197, %r178, 8;
	add.s64 	%rd52, %rd7, %rd1197;
	setp.gt.s32 	%p844, %r2301, 2;
	@%p844 bra 	$L__BB0_562;
	setp.eq.s32 	%p847, %r2301, 1;
	@%p847 bra 	$L__BB0_561;
	bra.uni 	$L__BB0_566;
$L__BB0_561:
	st.local.f64 	[%rd52], %fd112;
	st.local.f64 	[%rd42], %fd111;
	bra.uni 	$L__BB0_576;
$L__BB0_562:
	setp.eq.s32 	%p845, %r2301, 3;
	@%p845 bra 	$L__BB0_569;
	setp.eq.s32 	%p846, %r2301, 4;
	@%p846 bra 	$L__BB0_564;
	bra.uni 	$L__BB0_573;
$L__BB0_564:
	mul.f64 	%fd2037, %fd2871, 0d4073626666666666;
	setp.geu.f64 	%p849, %fd2855, %fd2037;
	@%p849 bra 	$L__BB0_572;
	st.local.f64 	[%rd52], %fd2871;
	st.local.f64 	[%rd42], %fd2855;
	bra.uni 	$L__BB0_576;
$L__BB0_566:
	mul.f64 	%fd2039, %fd2835, 0d4073626666666666;
	setp.geu.f64 	%p851, %fd2807, %fd2039;
	@%p851 bra 	$L__BB0_568;
	st.local.f64 	[%rd52], %fd2835;
	st.local.f64 	[%rd42], %fd2807;
	bra.uni 	$L__BB0_576;
$L__BB0_568:
	st.local.f64 	[%rd52], %fd112;
	st.local.f64 	[%rd42], %fd111;
	bra.uni 	$L__BB0_576;
$L__BB0_569:
	mul.f64 	%fd2038, %fd2853, 0d4073626666666666;
	setp.geu.f64 	%p850, %fd2837, %fd2038;
	@%p850 bra 	$L__BB0_571;
	st.local.f64 	[%rd52], %fd2853;
	st.local.f64 	[%rd42], %fd2837;
	bra.uni 	$L__BB0_576;
$L__BB0_571:
	st.local.f64 	[%rd52], %fd112;
	st.local.f64 	[%rd42], %fd111;
	bra.uni 	$L__BB0_576;
$L__BB0_572:
	st.local.f64 	[%rd52], %fd112;
	st.local.f64 	[%rd42], %fd111;
	bra.uni 	$L__BB0_576;
$L__BB0_573:
	mul.f64 	%fd2036, %fd2889, 0d4073626666666666;
	setp.geu.f64 	%p848, %fd2873, %fd2036;
	@%p848 bra 	$L__BB0_575;
	st.local.f64 	[%rd52], %fd2889;
	st.local.f64 	[%rd42], %fd2873;
	bra.uni 	$L__BB0_576;
$L__BB0_575:
	st.local.f64 	[%rd52], %fd112;
	st.local.f64 	[%rd42], %fd111;
$L__BB0_576:
	add.s32 	%r2290, %r178, 1;
	add.s32 	%r2289, %r178, -3;
	add.s32 	%r2288, %r178, -4;
	add.s32 	%r2287, %r178, -5;
	add.s32 	%r1452, %r2267, -6;
	setp.ne.s32 	%p852, %r175, %r1452;
	@%p852 bra 	$L__BB0_489;
$L__BB0_577:
	setp.eq.s32 	%p853, %r2267, 0;
	mul.wide.u32 	%rd1198, %r2267, 8;
	add.s64 	%rd1199, %rd8, %rd1198;
	ld.local.f64 	%fd373, [%rd1199];
	add.s64 	%rd1200, %rd7, %rd1198;
	ld.local.f64 	%fd374, [%rd1200];
	@%p853 bra 	$L__BB0_590;
	add.s32 	%r1454, %r2267, -1;
	and.b32  	%r208, %r2267, 15;
	setp.lt.u32 	%p854, %r1454, 15;
	mov.b32 	%r2304, 0;
	@%p854 bra 	$L__BB0_581;
	and.b32  	%r2304, %r2267, 2147483632;
	mov.b32 	%r2302, 0;
$L__BB0_580:
	.pragma "nounroll";
	mul.wide.u32 	%rd1201, %r2302, 4;
	add.s64 	%rd1202, %rd9, %rd1201;
	mov.b32 	%r1456, 0;
	st.local.u32 	[%rd1202], %r1456;
	st.local.u32 	[%rd1202+4], %r1456;
	st.local.u32 	[%rd1202+8], %r1456;
	st.local.u32 	[%rd1202+12], %r1456;
	st.local.u32 	[%rd1202+16], %r1456;
	st.local.u32 	[%rd1202+20], %r1456;
	st.local.u32 	[%rd1202+24], %r1456;
	st.local.u32 	[%rd1202+28], %r1456;
	st.local.u32 	[%rd1202+32], %r1456;
	st.local.u32 	[%rd1202+36], %r1456;
	st.local.u32 	[%rd1202+40], %r1456;
	st.local.u32 	[%rd1202+44], %r1456;
	st.local.u32 	[%rd1202+48], %r1456;
	st.local.u32 	[%rd1202+52], %r1456;
	st.local.u32 	[%rd1202+56], %r1456;
	st.local.u32 	[%rd1202+60], %r1456;
	add.s32 	%r2302, %r2302, 16;
	setp.ne.s32 	%p855, %r2302, %r2304;
	@%p855 bra 	$L__BB0_580;
$L__BB0_581:
	setp.eq.s32 	%p856, %r208, 0;
	@%p856 bra 	$L__BB0_590;
	and.b32  	%r213, %r2267, 7;
	setp.lt.u32 	%p857, %r208, 8;
	@%p857 bra 	$L__BB0_584;
	mul.wide.u32 	%rd1203, %r2304, 4;
	add.s64 	%rd1204, %rd9, %rd1203;
	mov.b32 	%r1457, 0;
	st.local.u32 	[%rd1204], %r1457;
	st.local.u32 	[%rd1204+4], %r1457;
	st.local.u32 	[%rd1204+8], %r1457;
	st.local.u32 	[%rd1204+12], %r1457;
	st.local.u32 	[%rd1204+16], %r1457;
	st.local.u32 	[%rd1204+20], %r1457;
	st.local.u32 	[%rd1204+24], %r1457;
	st.local.u32 	[%rd1204+28], %r1457;
	add.s32 	%r2304, %r2304, 8;
$L__BB0_584:
	setp.eq.s32 	%p858, %r213, 0;
	@%p858 bra 	$L__BB0_590;
	and.b32  	%r216, %r2267, 3;
	setp.lt.u32 	%p859, %r213, 4;
	@%p859 bra 	$L__BB0_587;
	mul.wide.u32 	%rd1205, %r2304, 4;
	add.s64 	%rd1206, %rd9, %rd1205;
	mov.b32 	%r1458, 0;
	st.local.u32 	[%rd1206], %r1458;
	st.local.u32 	[%rd1206+4], %r1458;
	st.local.u32 	[%rd1206+8], %r1458;
	st.local.u32 	[%rd1206+12], %r1458;
	add.s32 	%r2304, %r2304, 4;
$L__BB0_587:
	setp.eq.s32 	%p860, %r216, 0;
	@%p860 bra 	$L__BB0_590;
	mov.b32 	%r2307, 0;
$L__BB0_589:
	.pragma "nounroll";
	mul.wide.u32 	%rd1207, %r2304, 4;
	add.s64 	%rd1208, %rd9, %rd1207;
	mov.b32 	%r1460, 0;
	st.local.u32 	[%rd1208], %r1460;
	add.s32 	%r2304, %r2304, 1;
	add.s32 	%r2307, %r2307, 1;
	setp.ne.s32 	%p861, %r2307, %r216;
	@%p861 bra 	$L__BB0_589;
$L__BB0_590:
	abs.f64 	%fd375, %fd373;
	setp.geu.f64 	%p862, %fd375, 0d41CDCD64FF800000;
	mov.f64 	%fd3112, 0d0000000000000000;
	@%p862 bra 	$L__BB0_1122;
	mov.b32 	%r2372, 0;
	st.local.v2.u32 	[%rd4], {%r2267, %r2372};
	mov.b32 	%r2370, 1;
	st.local.u32 	[%rd4+8], %r2370;
	add.f64 	%fd2041, %fd2747, %fd2748;
	div.rn.f64 	%fd376, %fd2749, %fd2041;
$L__BB0_592:
	mul.lo.s32 	%r1464, %r2372, 3;
	mul.wide.s32 	%rd1209, %r1464, 4;
	add.s64 	%rd53, %rd4, %rd1209;
	ld.local.u32 	%r232, [%rd53];
	ld.local.u32 	%r226, [%rd53+4];
	ld.local.u32 	%r1463, [%rd53+8];
	setp.eq.s32 	%p863, %r1463, 0;
	mov.f64 	%fd2987, 0d7FF0000000000000;
	mov.f64 	%fd2988, 0dBFF0000000000000;
	@%p863 bra 	$L__BB0_775;
	setp.ne.s32 	%p864, %r1463, 1;
	@%p864 bra 	$L__BB0_885;
	add.s32 	%r227, %r232, -5;
	mul.wide.s32 	%rd1403, %r232, 8;
	add.s64 	%rd1404, %rd7, %rd1403;
	ld.local.f64 	%fd2890, [%rd1404];
	mov.b32 	%r2310, 0;
	mov.u32 	%r231, %r227;
$L__BB0_595:
	mov.u32 	%r230, %r232;
	mov.u32 	%r229, %r231;
	mov.u32 	%r228, %r2310;
	add.s32 	%r231, %r230, -6;
	add.s32 	%r232, %r230, -1;
	mul.wide.s32 	%rd1405, %r230, 8;
	add.s64 	%rd54, %rd7, %rd1405;
	ld.local.f64 	%fd379, [%rd54+-8];
	abs.f64 	%fd2261, %fd2890;
	abs.f64 	%fd2262, %fd379;
	max.f64 	%fd2264, %fd2261, %fd2262;
	setp.gt.f64 	%p1023, %fd2264, 0d41CDCD64FF800000;
	sub.f64 	%fd2265, %fd2890, %fd379;
	abs.f64 	%fd2266, %fd2265;
	setp.geu.f64 	%p1024, %fd2266, 0d3EE4F8B588E368F1;
	or.pred  	%p1025, %p1023, %p1024;
	add.s64 	%rd55, %rd8, %rd1405;
	@%p1025 bra 	$L__BB0_597;
	ld.local.f64 	%fd2268, [%rd55];
	ld.local.f64 	%fd2269, [%rd55+-8];
	abs.f64 	%fd2270, %fd2268;
	abs.f64 	%fd2271, %fd2269;
	max.f64 	%fd2273, %fd2270, %fd2271;
	setp.leu.f64 	%p1026, %fd2273, 0d41CDCD64FF800000;
	sub.f64 	%fd2274, %fd2268, %fd2269;
	abs.f64 	%fd2275, %fd2274;
	setp.lt.f64 	%p1027, %fd2275, 0d3EE4F8B588E368F1;
	add.s32 	%r2310, %r228, 1;
	and.pred  	%p1028, %p1026, %p1027;
	mov.f64 	%fd2890, %fd379;
	@%p1028 bra 	$L__BB0_595;
$L__BB0_597:
	setp.eq.s32 	%p1029, %r230, 0;
	@%p1029 bra 	$L__BB0_886;
	cvt.s64.s32 	%rd1406, %r230;
	ld.local.f64 	%fd380, [%rd54];
	setp.lt.s32 	%p1030, %r230, 5;
	add.s64 	%rd56, %rd11, %rd1406;
	mov.f64 	%fd2901, 0dBFF0000000000000;
	@%p1030 bra 	$L__BB0_613;
	setp.eq.s32 	%p1031, %r227, %r228;
	mov.b32 	%r2314, 0;
	mov.f64 	%fd2903, 0dFFF0000000000000;
	mov.f64 	%fd2901, 0dBFF0000000000000;
	@%p1031 bra 	$L__BB0_608;
	mov.b32 	%r2313, 0;
	mov.f64 	%fd2903, 0dFFF0000000000000;
	mov.f64 	%fd2901, 0dBFF0000000000000;
$L__BB0_601:
	mul.wide.u32 	%rd1407, %r2313, 8;
	add.s64 	%rd57, %rd8, %rd1407;
	ld.local.f64 	%fd383, [%rd57];
	add.f64 	%fd2283, %fd2749, %fd383;
	add.s64 	%rd1408, %rd7, %rd1407;
	ld.local.f64 	%fd384, [%rd1408];
	add.f64 	%fd2284, %fd2748, %fd384;
	add.f64 	%fd2285, %fd2747, %fd2284;
	div.rn.f64 	%fd2286, %fd2283, %fd2285;
	setp.ltu.f64 	%p1032, %fd2286, %fd376;
	@%p1032 bra 	$L__BB0_603;
	cvt.u64.u32 	%rd1409, %r2313;
	add.s64 	%rd1410, %rd11, %rd1409;
	ld.local.s8 	%r1715, [%rd1410+1];
	mul.wide.s32 	%rd1411, %r1715, 5;
	ld.local.u8 	%rs440, [%rd56];
	cvt.u64.u16 	%rd1412, %rs440;
	cvt.s64.s8 	%rd1413, %rd1412;
	add.s64 	%rd1414, %rd1411, %rd1413;
	shl.b64 	%rd1415, %rd1414, 3;
	add.s64 	%rd1416, %rd1, %rd1415;
	ld.global.f64 	%fd2287, [%rd1416+45640];
	add.f64 	%fd2895, %fd383, %fd2287;
	mad.lo.s32 	%r1716, %r2313, %r2265, %r232;
	mul.wide.s32 	%rd1417, %r1716, 8;
	add.s64 	%rd1418, %rd5, %rd1417;
	ld.local.f64 	%fd2896, [%rd1418];
	ld.global.f64 	%fd2288, [%rd1416+45440];
	add.f64 	%fd2893, %fd384, %fd2288;
	add.s64 	%rd1419, %rd6, %rd1417;
	ld.local.f64 	%fd2894, [%rd1419];
	bra.uni 	$L__BB0_604;
$L__BB0_603:
	cvt.u64.u32 	%rd1420, %r2313;
	add.s64 	%rd1421, %rd11, %rd1420;
	ld.local.s8 	%r1717, [%rd1421+1];
	mul.wide.s32 	%rd1422, %r1717, 5;
	ld.local.u8 	%rs440, [%rd56];
	cvt.u64.u16 	%rd1423, %rs440;
	cvt.s64.s8 	%rd1424, %rd1423;
	add.s64 	%rd1425, %rd1422, %rd1424;
	shl.b64 	%rd1426, %rd1425, 3;
	add.s64 	%rd1427, %rd1, %rd1426;
	ld.global.f64 	%fd2895, [%rd1427+45640];
	mad.lo.s32 	%r1718, %r2313, %r2265, %r232;
	mul.wide.s32 	%rd1428, %r1718, 8;
	add.s64 	%rd1429, %rd5, %rd1428;
	ld.local.f64 	%fd2896, [%rd1429];
	ld.global.f64 	%fd2893, [%rd1427+45440];
	add.s64 	%rd1430, %rd6, %rd1428;
	ld.local.f64 	%fd2894, [%rd1430];
$L__BB0_604:
	cvt.u64.u32 	%rd1431, %r2313;
	add.s64 	%rd58, %rd11, %rd1431;
	add.f64 	%fd2289, %fd2895, %fd2896;
	add.f64 	%fd2291, %fd2893, %fd2894;
	abs.f64 	%fd2293, %fd2289;
	setp.gt.f64 	%p1033, %fd2293, 0d41CDCD64FF800000;
	setp.gt.f64 	%p1034, %fd2289, 0d0000000000000000;
	or.pred  	%p1035, %p1033, %p1034;
	setp.gt.f64 	%p1036, %fd2291, 0d0000000000000000;
	or.pred  	%p1037, %p1035, %p1036;
	selp.f64 	%fd2294, 0d7FF0000000000000, %fd2289, %p1037;
	selp.f64 	%fd2295, 0dBFF0000000000000, %fd2291, %p1037;
	add.f64 	%fd2297, %fd2749, %fd2294;
	add.f64 	%fd2298, %fd2748, %fd2295;
	add.f64 	%fd2299, %fd2747, %fd2298;
	div.rn.f64 	%fd2300, %fd2297, %fd2299;
	setp.lt.f64 	%p1038, %fd2903, %fd2300;
	setp.gt.f64 	%p1039, %fd2295, 0dC0A3880000000000;
	and.pred  	%p1040, %p1038, %p1039;
	selp.f64 	%fd397, %fd2300, %fd2903, %p1040;
	selp.f64 	%fd398, %fd2295, %fd2901, %p1040;
	add.s32 	%r235, %r2313, 1;
	ld.local.f64 	%fd399, [%rd57+8];
	add.f64 	%fd2301, %fd2749, %fd399;
	ld.local.f64 	%fd400, [%rd1408+8];
	add.f64 	%fd2302, %fd2748, %fd400;
	add.f64 	%fd2303, %fd2747, %fd2302;
	div.rn.f64 	%fd2304, %fd2301, %fd2303;
	setp.ltu.f64 	%p1041, %fd2304, %fd376;
	@%p1041 bra 	$L__BB0_606;
	ld.local.s8 	%r1719, [%rd58+2];
	mul.wide.s32 	%rd1434, %r1719, 5;
	cvt.u64.u16 	%rd1435, %rs440;
	cvt.s64.s8 	%rd1436, %rd1435;
	add.s64 	%rd1437, %rd1434, %rd1436;
	shl.b64 	%rd1438, %rd1437, 3;
	add.s64 	%rd1439, %rd1, %rd1438;
	ld.global.f64 	%fd2305, [%rd1439+45640];
	add.f64 	%fd2899, %fd399, %fd2305;
	mad.lo.s32 	%r1720, %r235, %r2265, %r232;
	mul.wide.s32 	%rd1440, %r1720, 8;
	add.s64 	%rd1441, %rd5, %rd1440;
	ld.local.f64 	%fd2900, [%rd1441];
	ld.global.f64 	%fd2306, [%rd1439+45440];
	add.f64 	%fd2897, %fd400, %fd2306;
	add.s64 	%rd1442, %rd6, %rd1440;
	ld.local.f64 	%fd2898, [%rd1442];
	bra.uni 	$L__BB0_607;
$L__BB0_606:
	ld.local.s8 	%r1721, [%rd58+2];
	mul.wide.s32 	%rd1443, %r1721, 5;
	cvt.u64.u16 	%rd1444, %rs440;
	cvt.s64.s8 	%rd1445, %rd1444;
	add.s64 	%rd1446, %rd1443, %rd1445;
	shl.b64 	%rd1447, %rd1446, 3;
	add.s64 	%rd1448, %rd1, %rd1447;
	ld.global.f64 	%fd2899, [%rd1448+45640];
	mad.lo.s32 	%r1722, %r235, %r2265, %r232;
	mul.wide.s32 	%rd1449, %r1722, 8;
	add.s64 	%rd1450, %rd5, %rd1449;
	ld.local.f64 	%fd2900, [%rd1450];
	ld.global.f64 	%fd2897, [%rd1448+45440];
	add.s64 	%rd1451, %rd6, %rd1449;
	ld.local.f64 	%fd2898, [%rd1451];
$L__BB0_607:
	add.f64 	%fd2307, %fd2899, %fd2900;
	add.f64 	%fd2309, %fd2897, %fd2898;
	abs.f64 	%fd2311, %fd2307;
	setp.gt.f64 	%p1042, %fd2311, 0d41CDCD64FF800000;
	setp.gt.f64 	%p1043, %fd2307, 0d0000000000000000;
	or.pred  	%p1044, %p1042, %p1043;
	setp.gt.f64 	%p1045, %fd2309, 0d0000000000000000;
	or.pred  	%p1046, %p1044, %p1045;
	selp.f64 	%fd2312, 0d7FF0000000000000, %fd2307, %p1046;
	selp.f64 	%fd2313, 0dBFF0000000000000, %fd2309, %p1046;
	add.f64 	%fd2315, %fd2749, %fd2312;
	add.f64 	%fd2316, %fd2748, %fd2313;
	add.f64 	%fd2317, %fd2747, %fd2316;
	div.rn.f64 	%fd2318, %fd2315, %fd2317;
	setp.lt.f64 	%p1047, %fd397, %fd2318;
	setp.gt.f64 	%p1048, %fd2313, 0dC0A3880000000000;
	and.pred  	%p1049, %p1047, %p1048;
	selp.f64 	%fd2903, %fd2318, %fd397, %p1049;
	selp.f64 	%fd2901, %fd2313, %fd398, %p1049;
	add.s32 	%r2313, %r2313, 2;
	add.s32 	%r1723, %r230, -4;
	and.b32  	%r2314, %r1723, -2;
	setp.ne.s32 	%p1050, %r2313, %r2314;
	@%p1050 bra 	$L__BB0_601;
$L__BB0_608:
	and.b32  	%r1724, %r230, 1;
	setp.eq.b32 	%p1051, %r1724, 1;
	not.pred 	%p1052, %p1051;
	@%p1052 bra 	$L__BB0_613;
	mul.wide.u32 	%rd1452, %r2314, 8;
	add.s64 	%rd1453, %rd8, %rd1452;
	ld.local.f64 	%fd418, [%rd1453];
	add.f64 	%fd2319, %fd2749, %fd418;
	add.s64 	%rd1454, %rd7, %rd1452;
	ld.local.f64 	%fd419, [%rd1454];
	add.f64 	%fd2320, %fd2748, %fd419;
	add.f64 	%fd2321, %fd2747, %fd2320;
	div.rn.f64 	%fd2322, %fd2319, %fd2321;
	setp.ltu.f64 	%p1053, %fd2322, %fd376;
	@%p1053 bra 	$L__BB0_611;
	cvt.u64.u32 	%rd1455, %r2314;
	add.s64 	%rd1456, %rd11, %rd1455;
	ld.local.s8 	%r1725, [%rd1456+1];
	mul.wide.s32 	%rd1457, %r1725, 5;
	ld.local.s8 	%rd1458, [%rd56];
	add.s64 	%rd1459, %rd1457, %rd1458;
	shl.b64 	%rd1460, %rd1459, 3;
	add.s64 	%rd1461, %rd1, %rd1460;
	ld.global.f64 	%fd2323, [%rd1461+45640];
	add.f64 	%fd2906, %fd418, %fd2323;
	mad.lo.s32 	%r1726, %r2314, %r2265, %r232;
	mul.wide.s32 	%rd1462, %r1726, 8;
	add.s64 	%rd1463, %rd5, %rd1462;
	ld.local.f64 	%fd2907, [%rd1463];
	ld.global.f64 	%fd2324, [%rd1461+45440];
	add.f64 	%fd2904, %fd419, %fd2324;
	add.s64 	%rd1464, %rd6, %rd1462;
	ld.local.f64 	%fd2905, [%rd1464];
	bra.uni 	$L__BB0_612;
$L__BB0_611:
	cvt.u64.u32 	%rd1465, %r2314;
	add.s64 	%rd1466, %rd11, %rd1465;
	ld.local.s8 	%r1727, [%rd1466+1];
	mul.wide.s32 	%rd1467, %r1727, 5;
	ld.local.s8 	%rd1468, [%rd56];
	add.s64 	%rd1469, %rd1467, %rd1468;
	shl.b64 	%rd1470, %rd1469, 3;
	add.s64 	%rd1471, %rd1, %rd1470;
	ld.global.f64 	%fd2906, [%rd1471+45640];
	mad.lo.s32 	%r1728, %r2314, %r2265, %r232;
	mul.wide.s32 	%rd1472, %r1728, 8;
	add.s64 	%rd1473, %rd5, %rd1472;
	ld.local.f64 	%fd2907, [%rd1473];
	ld.global.f64 	%fd2904, [%rd1471+45440];
	add.s64 	%rd1474, %rd6, %rd1472;
	ld.local.f64 	%fd2905, [%rd1474];
$L__BB0_612:
	add.f64 	%fd2325, %fd2906, %fd2907;
	add.f64 	%fd2327, %fd2904, %fd2905;
	abs.f64 	%fd2329, %fd2325;
	setp.gt.f64 	%p1054, %fd2329, 0d41CDCD64FF800000;
	setp.gt.f64 	%p1055, %fd2325, 0d0000000000000000;
	or.pred  	%p1056, %p1054, %p1055;
	setp.gt.f64 	%p1057, %fd2327, 0d0000000000000000;
	or.pred  	%p1058, %p1056, %p1057;
	selp.f64 	%fd2330, 0d7FF0000000000000, %fd2325, %p1058;
	selp.f64 	%fd2331, 0dBFF0000000000000, %fd2327, %p1058;
	add.f64 	%fd2333, %fd2749, %fd2330;
	add.f64 	%fd2334, %fd2748, %fd2331;
	add.f64 	%fd2335, %fd2747, %fd2334;
	div.rn.f64 	%fd2336, %fd2333, %fd2335;
	setp.lt.f64 	%p1059, %fd2903, %fd2336;
	setp.gt.f64 	%p1060, %fd2331, 0dC0A3880000000000;
	selp.f64 	%fd2337, %fd2331, %fd2901, %p1060;
	selp.f64 	%fd2901, %fd2337, %fd2901, %p1059;
$L__BB0_613:
	abs.f64 	%fd434, %fd380;
	abs.f64 	%fd2338, %fd2901;
	max.f64 	%fd2340, %fd434, %fd2338;
	setp.gt.f64 	%p1061, %fd2340, 0d41CDCD64FF800000;
	sub.f64 	%fd2341, %fd380, %fd2901;
	abs.f64 	%fd2342, %fd2341;
	setp.geu.f64 	%p1062, %fd2342, 0d3EE4F8B588E368F1;
	or.pred  	%p1063, %p1061, %p1062;
	@%p1063 bra 	$L__BB0_656;
	setp.lt.s32 	%p1064, %r230, 5;
	ld.local.f64 	%fd435, [%rd55];
	mov.f64 	%fd2919, 0d7FF0000000000000;
	@%p1064 bra 	$L__BB0_629;
	setp.eq.s32 	%p1065, %r227, %r228;
	mov.b32 	%r2316, 0;
	mov.f64 	%fd2921, 0dFFF0000000000000;
	mov.f64 	%fd2919, 0d7FF0000000000000;
	@%p1065 bra 	$L__BB0_624;
	mov.b32 	%r2315, 0;
	mov.f64 	%fd2921, 0dFFF0000000000000;
	mov.f64 	%fd2919, 0d7FF0000000000000;
$L__BB0_617:
	mul.wide.u32 	%rd1477, %r2315, 8;
	add.s64 	%rd1478, %rd8, %rd1477;
	ld.local.f64 	%fd438, [%rd1478];
	add.f64 	%fd2350, %fd2749, %fd438;
	add.s64 	%rd1479, %rd7, %rd1477;
	ld.local.f64 	%fd439, [%rd1479];
	add.f64 	%fd2351, %fd2748, %fd439;
	add.f64 	%fd2352, %fd2747, %fd2351;
	div.rn.f64 	%fd2353, %fd2350, %fd2352;
	setp.ltu.f64 	%p1066, %fd2353, %fd376;
	@%p1066 bra 	$L__BB0_619;
	cvt.u64.u32 	%rd1480, %r2315;
	add.s64 	%rd1481, %rd11, %rd1480;
	ld.local.s8 	%r1731, [%rd1481+1];
	mul.wide.s32 	%rd1482, %r1731, 5;
	ld.local.u8 	%rs441, [%rd56];
	cvt.u64.u16 	%rd1483, %rs441;
	cvt.s64.s8 	%rd1484, %rd1483;
	add.s64 	%rd1485, %rd1482, %rd1484;
	shl.b64 	%rd1486, %rd1485, 3;
	add.s64 	%rd1487, %rd1, %rd1486;
	ld.global.f64 	%fd2354, [%rd1487+45640];
	add.f64 	%fd2913, %fd438, %fd2354;
	mad.lo.s32 	%r1732, %r2315, %r2265, %r232;
	mul.wide.s32 	%rd1488, %r1732, 8;
	add.s64 	%rd1489, %rd5, %rd1488;
	ld.local.f64 	%fd2914, [%rd1489];
	ld.global.f64 	%fd2355, [%rd1487+45440];
	add.f64 	%fd2911, %fd439, %fd2355;
	add.s64 	%rd1490, %rd6, %rd1488;
	ld.local.f64 	%fd2912, [%rd1490];
	bra.uni 	$L__BB0_620;
$L__BB0_619:
	cvt.u64.u32 	%rd1491, %r2315;
	add.s64 	%rd1492, %rd11, %rd1491;
	ld.local.s8 	%r1733, [%rd1492+1];
	mul.wide.s32 	%rd1493, %r1733, 5;
	ld.local.u8 	%rs441, [%rd56];
	cvt.u64.u16 	%rd1494, %rs441;
	cvt.s64.s8 	%rd1495, %rd1494;
	add.s64 	%rd1496, %rd1493, %rd1495;
	shl.b64 	%rd1497, %rd1496, 3;
	add.s64 	%rd1498, %rd1, %rd1497;
	ld.global.f64 	%fd2913, [%rd1498+45640];
	mad.lo.s32 	%r1734, %r2315, %r2265, %r232;
	mul.wide.s32 	%rd1499, %r1734, 8;
	add.s64 	%rd1500, %rd5, %rd1499;
	ld.local.f64 	%fd2914, [%rd1500];
	ld.global.f64 	%fd2911, [%rd1498+45440];
	add.s64 	%rd1501, %rd6, %rd1499;
	ld.local.f64 	%fd2912, [%rd1501];
$L__BB0_620:
	add.f64 	%fd2356, %fd2913, %fd2914;
	add.f64 	%fd2358, %fd2911, %fd2912;
	abs.f64 	%fd2360, %fd2356;
	setp.gt.f64 	%p1067, %fd2360, 0d41CDCD64FF800000;
	setp.gt.f64 	%p1068, %fd2356, 0d0000000000000000;
	or.pred  	%p1069, %p1067, %p1068;
	setp.gt.f64 	%p1070, %fd2358, 0d0000000000000000;
	or.pred  	%p1071, %p1069, %p1070;
	selp.f64 	%fd2361, 0d7FF0000000000000, %fd2356, %p1071;
	selp.f64 	%fd2362, 0dBFF0000000000000, %fd2358, %p1071;
	add.f64 	%fd2364, %fd2749, %fd2361;
	add.f64 	%fd2365, %fd2748, %fd2362;
	add.f64 	%fd2366, %fd2747, %fd2365;
	div.rn.f64 	%fd2367, %fd2364, %fd2366;
	setp.lt.f64 	%p1072, %fd2921, %fd2367;
	setp.gt.f64 	%p1073, %fd2362, 0dC0A3880000000000;
	and.pred  	%p1074, %p1072, %p1073;
	selp.f64 	%fd452, %fd2367, %fd2921, %p1074;
	selp.f64 	%fd453, %fd2361, %fd2919, %p1074;
	add.s32 	%r240, %r2315, 1;
	ld.local.f64 	%fd454, [%rd1478+8];
	add.f64 	%fd2368, %fd2749, %fd454;
	ld.local.f64 	%fd455, [%rd1479+8];
	add.f64 	%fd2369, %fd2748, %fd455;
	add.f64 	%fd2370, %fd2747, %fd2369;
	div.rn.f64 	%fd2371, %fd2368, %fd2370;
	setp.ltu.f64 	%p1075, %fd2371, %fd376;
	@%p1075 bra 	$L__BB0_622;
	cvt.u64.u32 	%rd1505, %r2315;
	add.s64 	%rd1506, %rd11, %rd1505;
	ld.local.s8 	%r1735, [%rd1506+2];
	mul.wide.s32 	%rd1507, %r1735, 5;
	cvt.u64.u16 	%rd1508, %rs441;
	cvt.s64.s8 	%rd1509, %rd1508;
	add.s64 	%rd1510, %rd1507, %rd1509;
	shl.b64 	%rd1511, %rd1510, 3;
	add.s64 	%rd1512, %rd1, %rd1511;
	ld.global.f64 	%fd2372, [%rd1512+45640];
	add.f64 	%fd2917, %fd454, %fd2372;
	mad.lo.s32 	%r1736, %r240, %r2265, %r232;
	mul.wide.s32 	%rd1513, %r1736, 8;
	add.s64 	%rd1514, %rd5, %rd1513;
	ld.local.f64 	%fd2918, [%rd1514];
	ld.global.f64 	%fd2373, [%rd1512+45440];
	add.f64 	%fd2915, %fd455, %fd2373;
	add.s64 	%rd1515, %rd6, %rd1513;
	ld.local.f64 	%fd2916, [%rd1515];
	bra.uni 	$L__BB0_623;
$L__BB0_622:
	cvt.u64.u32 	%rd1516, %r2315;
	add.s64 	%rd1517, %rd11, %rd1516;
	ld.local.s8 	%r1737, [%rd1517+2];
	mul.wide.s32 	%rd1518, %r1737, 5;
	cvt.u64.u16 	%rd1519, %rs441;
	cvt.s64.s8 	%rd1520, %rd1519;
	add.s64 	%rd1521, %rd1518, %rd1520;
	shl.b64 	%rd1522, %rd1521, 3;
	add.s64 	%rd1523, %rd1, %rd1522;
	ld.global.f64 	%fd2917, [%rd1523+45640];
	mad.lo.s32 	%r1738, %r240, %r2265, %r232;
	mul.wide.s32 	%rd1524, %r1738, 8;
	add.s64 	%rd1525, %rd5, %rd1524;
	ld.local.f64 	%fd2918, [%rd1525];
	ld.global.f64 	%fd2915, [%rd1523+45440];
	add.s64 	%rd1526, %rd6, %rd1524;
	ld.local.f64 	%fd2916, [%rd1526];
$L__BB0_623:
	add.f64 	%fd2374, %fd2917, %fd2918;
	add.f64 	%fd2376, %fd2915, %fd2916;
	abs.f64 	%fd2378, %fd2374;
	setp.gt.f64 	%p1076, %fd2378, 0d41CDCD64FF800000;
	setp.gt.f64 	%p1077, %fd2374, 0d0000000000000000;
	or.pred  	%p1078, %p1076, %p1077;
	setp.gt.f64 	%p1079, %fd2376, 0d0000000000000000;
	or.pred  	%p1080, %p1078, %p1079;
	selp.f64 	%fd2379, 0d7FF0000000000000, %fd2374, %p1080;
	selp.f64 	%fd2380, 0dBFF0000000000000, %fd2376, %p1080;
	add.f64 	%fd2382, %fd2749, %fd2379;
	add.f64 	%fd2383, %fd2748, %fd2380;
	add.f64 	%fd2384, %fd2747, %fd2383;
	div.rn.f64 	%fd2385, %fd2382, %fd2384;
	setp.lt.f64 	%p1081, %fd452, %fd2385;
	setp.gt.f64 	%p1082, %fd2380, 0dC0A3880000000000;
	and.pred  	%p1083, %p1081, %p1082;
	selp.f64 	%fd2921, %fd2385, %fd452, %p1083;
	selp.f64 	%fd2919, %fd2379, %fd453, %p1083;
	add.s32 	%r2315, %r2315, 2;
	add.s32 	%r1739, %r230, -4;
	and.b32  	%r2316, %r1739, -2;
	setp.ne.s32 	%p1084, %r2315, %r2316;
	@%p1084 bra 	$L__BB0_617;
$L__BB0_624:
	and.b32  	%r1740, %r230, 1;
	setp.eq.b32 	%p1085, %r1740, 1;
	not.pred 	%p1086, %p1085;
	@%p1086 bra 	$L__BB0_629;
	mul.wide.u32 	%rd1527, %r2316, 8;
	add.s64 	%rd1528, %rd8, %rd1527;
	ld.local.f64 	%fd473, [%rd1528];
	add.f64 	%fd2386, %fd2749, %fd473;
	add.s64 	%rd1529, %rd7, %rd1527;
	ld.local.f64 	%fd474, [%rd1529];
	add.f64 	%fd2387, %fd2748, %fd474;
	add.f64 	%fd2388, %fd2747, %fd2387;
	div.rn.f64 	%fd2389, %fd2386, %fd2388;
	setp.ltu.f64 	%p1087, %fd2389, %fd376;
	@%p1087 bra 	$L__BB0_627;
	cvt.u64.u32 	%rd1530, %r2316;
	add.s64 	%rd1531, %rd11, %rd1530;
	ld.local.s8 	%r1741, [%rd1531+1];
	mul.wide.s32 	%rd1532, %r1741, 5;
	ld.local.s8 	%rd1533, [%rd56];
	add.s64 	%rd1534, %rd1532, %rd1533;
	shl.b64 	%rd1535, %rd1534, 3;
	add.s64 	%rd1536, %rd1, %rd1535;
	ld.global.f64 	%fd2390, [%rd1536+45640];
	add.f64 	%fd2924, %fd473, %fd2390;
	mad.lo.s32 	%r1742, %r2316, %r2265, %r232;
	mul.wide.s32 	%rd1537, %r1742, 8;
	add.s64 	%rd1538, %rd5, %rd1537;
	ld.local.f64 	%fd2925, [%rd1538];
	ld.global.f64 	%fd2391, [%rd1536+45440];
	add.f64 	%fd2922, %fd474, %fd2391;
	add.s64 	%rd1539, %rd6, %rd1537;
	ld.local.f64 	%fd2923, [%rd1539];
	bra.uni 	$L__BB0_628;
$L__BB0_627:
	cvt.u64.u32 	%rd1540, %r2316;
	add.s64 	%rd1541, %rd11, %rd1540;
	ld.local.s8 	%r1743, [%rd1541+1];
	mul.wide.s32 	%rd1542, %r1743, 5;
	ld.local.s8 	%rd1543, [%rd56];
	add.s64 	%rd1544, %rd1542, %rd1543;
	shl.b64 	%rd1545, %rd1544, 3;
	add.s64 	%rd1546, %rd1, %rd1545;
	ld.global.f64 	%fd2924, [%rd1546+45640];
	mad.lo.s32 	%r1744, %r2316, %r2265, %r232;
	mul.wide.s32 	%rd1547, %r1744, 8;
	add.s64 	%rd1548, %rd5, %rd1547;
	ld.local.f64 	%fd2925, [%rd1548];
	ld.global.f64 	%fd2922, [%rd1546+45440];
	add.s64 	%rd1549, %rd6, %rd1547;
	ld.local.f64 	%fd2923, [%rd1549];
$L__BB0_628:
	add.f64 	%fd2392, %fd2924, %fd2925;
	add.f64 	%fd2394, %fd2922, %fd2923;
	abs.f64 	%fd2396, %fd2392;
	setp.gt.f64 	%p1088, %fd2396, 0d41CDCD64FF800000;
	setp.gt.f64 	%p1089, %fd2392, 0d0000000000000000;
	or.pred  	%p1090, %p1088, %p1089;
	setp.gt.f64 	%p1091, %fd2394, 0d0000000000000000;
	or.pred  	%p1092, %p1090, %p1091;
	selp.f64 	%fd2397, 0d7FF0000000000000, %fd2392, %p1092;
	selp.f64 	%fd2398, 0dBFF0000000000000, %fd2394, %p1092;
	add.f64 	%fd2400, %fd2749, %fd2397;
	add.f64 	%fd2401, %fd2748, %fd2398;
	add.f64 	%fd2402, %fd2747, %fd2401;
	div.rn.f64 	%fd2403, %fd2400, %fd2402;
	setp.lt.f64 	%p1093, %fd2921, %fd2403;
	setp.gt.f64 	%p1094, %fd2398, 0dC0A3880000000000;
	selp.f64 	%fd2404, %fd2397, %fd2919, %p1094;
	selp.f64 	%fd2919, %fd2404, %fd2919, %p1093;
$L__BB0_629:
	abs.f64 	%fd2405, %fd435;
	abs.f64 	%fd2406, %fd2919;
	max.f64 	%fd2408, %fd2405, %fd2406;
	setp.gt.f64 	%p1095, %fd2408, 0d41CDCD64FF800000;
	sub.f64 	%fd2409, %fd435, %fd2919;
	abs.f64 	%fd2410, %fd2409;
	setp.geu.f64 	%p1096, %fd2410, 0d3EE4F8B588E368F1;
	or.pred  	%p1097, %p1095, %p1096;
	@%p1097 bra 	$L__BB0_656;
	setp.lt.s32 	%p1098, %r230, 5;
	@%p1098 bra 	$L__BB0_885;
	ld.local.s8 	%rd59, [%rd56];
	mov.b32 	%r2317, 0;
$L__BB0_632:
	add.s32 	%r245, %r2317, 1;
	cvt.u64.u32 	%rd1550, %r2317;
	add.s64 	%rd1551, %rd11, %rd1550;
	ld.local.s8 	%r1746, [%rd1551+1];
	mul.wide.s32 	%rd1552, %r1746, 5;
	add.s64 	%rd1553, %rd1552, %rd59;
	shl.b64 	%rd1554, %rd1553, 3;
	add.s64 	%rd60, %rd1, %rd1554;
	ld.global.f64 	%fd489, [%rd60+45440];
	mad.lo.s32 	%r1747, %r2317, %r2265, %r232;
	mul.wide.s32 	%rd1555, %r1747, 8;
	add.s64 	%rd1556, %rd6, %rd1555;
	ld.local.f64 	%fd490, [%rd1556];
	add.f64 	%fd2412, %fd489, %fd490;
	abs.f64 	%fd2413, %fd2412;
	setp.gt.f64 	%p1099, %fd2413, 0d41CDCD64FF800000;
	sub.f64 	%fd2414, %fd380, %fd2412;
	abs.f64 	%fd2415, %fd2414;
	setp.geu.f64 	%p1100, %fd2415, 0d3EE4F8B588E368F1;
	or.pred  	%p1101, %p1099, %p1100;
	add.s64 	%rd61, %rd5, %rd1555;
	@%p1101 bra 	$L__BB0_642;
	ld.global.f64 	%fd2417, [%rd60+45640];
	ld.local.f64 	%fd2418, [%rd61];
	add.f64 	%fd2419, %fd2417, %fd2418;
	abs.f64 	%fd2420, %fd2419;
	setp.gt.f64 	%p1102, %fd2420, 0d41CDCD64FF800000;
	sub.f64 	%fd2421, %fd435, %fd2419;
	abs.f64 	%fd2422, %fd2421;
	setp.geu.f64 	%p1103, %fd2422, 0d3EE4F8B588E368F1;
	or.pred  	%p1104, %p1102, %p1103;
	@%p1104 bra 	$L__BB0_642;
	add.s32 	%r246, %r2372, 1;
	setp.le.s32 	%p1105, %r2370, %r246;
	@%p1105 bra 	$L__BB0_641;
	not.b32 	%r1748, %r2372;
	add.s32 	%r1749, %r2370, %r1748;
	add.s32 	%r247, %r2370, -2;
	and.b32  	%r248, %r1749, 3;
	setp.eq.s32 	%p1106, %r248, 0;
	mov.u32 	%r2318, %r2370;
	@%p1106 bra 	$L__BB0_639;
	add.s32 	%r2318, %r2370, -1;
	mul.lo.s32 	%r1750, %r2318, 3;
	mul.wide.s32 	%rd1557, %r1750, 4;
	add.s64 	%rd62, %rd4, %rd1557;
	ld.local.u32 	%r1751, [%rd62];
	st.local.u32 	[%rd62+12], %r1751;
	ld.local.u32 	%r1752, [%rd62+4];
	st.local.u32 	[%rd62+16], %r1752;
	ld.local.u32 	%r1753, [%rd62+8];
	st.local.u32 	[%rd62+20], %r1753;
	setp.eq.s32 	%p1107, %r248, 1;
	@%p1107 bra 	$L__BB0_639;
	ld.local.u32 	%r1754, [%rd62+-12];
	st.local.u32 	[%rd62], %r1754;
	ld.local.u32 	%r1755, [%rd62+-8];
	st.local.u32 	[%rd62+4], %r1755;
	ld.local.u32 	%r1756, [%rd62+-4];
	st.local.u32 	[%rd62+8], %r1756;
	setp.eq.s32 	%p1108, %r248, 2;
	mov.u32 	%r2318, %r247;
	@%p1108 bra 	$L__BB0_639;
	add.s32 	%r2318, %r2370, -3;
	ld.local.u32 	%r1757, [%rd62+-24];
	st.local.u32 	[%rd62+-12], %r1757;
	ld.local.u32 	%r1758, [%rd62+-20];
	st.local.u32 	[%rd62+-8], %r1758;
	ld.local.u32 	%r1759, [%rd62+-16];
	st.local.u32 	[%rd62+-4], %r1759;
$L__BB0_639:
	sub.s32 	%r1760, %r247, %r2372;
	setp.lt.u32 	%p1109, %r1760, 3;
	@%p1109 bra 	$L__BB0_641;
$L__BB0_640:
	mul.lo.s32 	%r1761, %r2318, 3;
	add.s32 	%r1762, %r1761, -3;
	mul.wide.s32 	%rd1558, %r1762, 4;
	add.s64 	%rd1559, %rd4, %rd1558;
	ld.local.u32 	%r1763, [%rd1559];
	st.local.u32 	[%rd1559+12], %r1763;
	ld.local.u32 	%r1764, [%rd1559+4];
	st.local.u32 	[%rd1559+16], %r1764;
	ld.local.u32 	%r1765, [%rd1559+8];
	st.local.u32 	[%rd1559+20], %r1765;
	ld.local.u32 	%r1766, [%rd1559+-12];
	st.local.u32 	[%rd1559], %r1766;
	ld.local.u32 	%r1767, [%rd1559+-8];
	st.local.u32 	[%rd1559+4], %r1767;
	ld.local.u32 	%r1768, [%rd1559+-4];
	st.local.u32 	[%rd1559+8], %r1768;
	ld.local.u32 	%r1769, [%rd1559+-24];
	st.local.u32 	[%rd1559+-12], %r1769;
	ld.local.u32 	%r1770, [%rd1559+-20];
	st.local.u32 	[%rd1559+-8], %r1770;
	ld.local.u32 	%r1771, [%rd1559+-16];
	st.local.u32 	[%rd1559+-4], %r1771;
	shl.b32 	%r1772, %r2318, 1;
	sub.s32 	%r1773, %r1761, %r1772;
	add.s32 	%r2318, %r1773, -4;
	ld.local.u32 	%r1774, [%rd1559+-36];
	st.local.u32 	[%rd1559+-24], %r1774;
	ld.local.u32 	%r1775, [%rd1559+-32];
	st.local.u32 	[%rd1559+-20], %r1775;
	ld.local.u32 	%r1776, [%rd1559+-28];
	st.local.u32 	[%rd1559+-16], %r1776;
	setp.gt.s32 	%p1110, %r2318, %r246;
	@%p1110 bra 	$L__BB0_640;
$L__BB0_641:
	st.local.u32 	[%rd53+12], %r245;
	st.local.u32 	[%rd53+16], %r230;
	mov.b32 	%r1777, 0;
	st.local.u32 	[%rd53+20], %r1777;
	add.s32 	%r2370, %r2370, 1;
	bra.uni 	$L__BB0_885;
$L__BB0_642:
	mul.wide.u32 	%rd1560, %r2317, 8;
	add.s64 	%rd1561, %rd7, %rd1560;
	ld.local.f64 	%fd2424, [%rd1561];
	add.f64 	%fd2425, %fd2424, %fd489;
	add.f64 	%fd2426, %fd2425, %fd490;
	abs.f64 	%fd2427, %fd2426;
	setp.gt.f64 	%p1111, %fd2427, 0d41CDCD64FF800000;
	sub.f64 	%fd2428, %fd380, %fd2426;
	abs.f64 	%fd2429, %fd2428;
	setp.geu.f64 	%p1112, %fd2429, 0d3EE4F8B588E368F1;
	or.pred  	%p1113, %p1111, %p1112;
	@%p1113 bra 	$L__BB0_655;
	add.s64 	%rd1563, %rd8, %rd1560;
	ld.local.f64 	%fd2431, [%rd1563];
	ld.global.f64 	%fd2432, [%rd60+45640];
	add.f64 	%fd2433, %fd2431, %fd2432;
	ld.local.f64 	%fd2434, [%rd61];
	add.f64 	%fd2435, %fd2433, %fd2434;
	abs.f64 	%fd2436, %fd2435;
	setp.gt.f64 	%p1114, %fd2436, 0d41CDCD64FF800000;
	sub.f64 	%fd2437, %fd435, %fd2435;
	abs.f64 	%fd2438, %fd2437;
	setp.geu.f64 	%p1115, %fd2438, 0d3EE4F8B588E368F1;
	or.pred  	%p1116, %p1114, %p1115;
	@%p1116 bra 	$L__BB0_655;
	add.s32 	%r255, %r2372, 1;
	setp.le.s32 	%p1117, %r2370, %r255;
	@%p1117 bra 	$L__BB0_651;
	not.b32 	%r1778, %r2372;
	add.s32 	%r1779, %r2370, %r1778;
	add.s32 	%r256, %r2370, -2;
	and.b32  	%r257, %r1779, 3;
	setp.eq.s32 	%p1118, %r257, 0;
	mov.u32 	%r2320, %r2370;
	@%p1118 bra 	$L__BB0_649;
	add.s32 	%r2320, %r2370, -1;
	mul.lo.s32 	%r1780, %r2320, 3;
	mul.wide.s32 	%rd1564, %r1780, 4;
	add.s64 	%rd63, %rd4, %rd1564;
	ld.local.u32 	%r1781, [%rd63];
	st.local.u32 	[%rd63+12], %r1781;
	ld.local.u32 	%r1782, [%rd63+4];
	st.local.u32 	[%rd63+16], %r1782;
	ld.local.u32 	%r1783, [%rd63+8];
	st.local.u32 	[%rd63+20], %r1783;
	setp.eq.s32 	%p1119, %r257, 1;
	@%p1119 bra 	$L__BB0_649;
	ld.local.u32 	%r1784, [%rd63+-12];
	st.local.u32 	[%rd63], %r1784;
	ld.local.u32 	%r1785, [%rd63+-8];
	st.local.u32 	[%rd63+4], %r1785;
	ld.local.u32 	%r1786, [%rd63+-4];
	st.local.u32 	[%rd63+8], %r1786;
	setp.eq.s32 	%p1120, %r257, 2;
	mov.u32 	%r2320, %r256;
	@%p1120 bra 	$L__BB0_649;
	add.s32 	%r2320, %r2370, -3;
	ld.local.u32 	%r1787, [%rd63+-24];
	st.local.u32 	[%rd63+-12], %r1787;
	ld.local.u32 	%r1788, [%rd63+-20];
	st.local.u32 	[%rd63+-8], %r1788;
	ld.local.u32 	%r1789, [%rd63+-16];
	st.local.u32 	[%rd63+-4], %r1789;
$L__BB0_649:
	sub.s32 	%r1790, %r256, %r2372;
	setp.lt.u32 	%p1121, %r1790, 3;
	@%p1121 bra 	$L__BB0_651;
$L__BB0_650:
	mul.lo.s32 	%r1791, %r2320, 3;
	add.s32 	%r1792, %r1791, -3;
	mul.wide.s32 	%rd1565, %r1792, 4;
	add.s64 	%rd1566, %rd4, %rd1565;
	ld.local.u32 	%r1793, [%rd1566];
	st.local.u32 	[%rd1566+12], %r1793;
	ld.local.u32 	%r1794, [%rd1566+4];
	st.local.u32 	[%rd1566+16], %r1794;
	ld.local.u32 	%r1795, [%rd1566+8];
	st.local.u32 	[%rd1566+20], %r1795;
	ld.local.u32 	%r1796, [%rd1566+-12];
	st.local.u32 	[%rd1566], %r1796;
	ld.local.u32 	%r1797, [%rd1566+-8];
	st.local.u32 	[%rd1566+4], %r1797;
	ld.local.u32 	%r1798, [%rd1566+-4];
	st.local.u32 	[%rd1566+8], %r1798;
	ld.local.u32 	%r1799, [%rd1566+-24];
	st.local.u32 	[%rd1566+-12], %r1799;
	ld.local.u32 	%r1800, [%rd1566+-20];
	st.local.u32 	[%rd1566+-8], %r1800;
	ld.local.u32 	%r1801, [%rd1566+-16];
	st.local.u32 	[%rd1566+-4], %r1801;
	shl.b32 	%r1802, %r2320, 1;
	sub.s32 	%r1803, %r1791, %r1802;
	add.s32 	%r2320, %r1803, -4;
	ld.local.u32 	%r1804, [%rd1566+-36];
	st.local.u32 	[%rd1566+-24], %r1804;
	ld.local.u32 	%r1805, [%rd1566+-32];
	st.local.u32 	[%rd1566+-20], %r1805;
	ld.local.u32 	%r1806, [%rd1566+-28];
	st.local.u32 	[%rd1566+-16], %r1806;
	setp.gt.s32 	%p1122, %r2320, %r255;
	@%p1122 bra 	$L__BB0_650;
$L__BB0_651:
	st.local.u32 	[%rd53+12], %r245;
	st.local.u32 	[%rd53+16], %r230;
	mov.b32 	%r1807, 0;
	st.local.u32 	[%rd53+20], %r1807;
	setp.le.s32 	%p1123, %r2370, %r2372;
	@%p1123 bra 	$L__BB0_654;
	add.s32 	%r2322, %r2370, 1;
$L__BB0_653:
	add.s32 	%r2322, %r2322, -1;
	mul.lo.s32 	%r1808, %r2322, 3;
	mul.wide.s32 	%rd1567, %r1808, 4;
	add.s64 	%rd1568, %rd4, %rd1567;
	ld.local.u32 	%r1809, [%rd1568];
	st.local.u32 	[%rd1568+12], %r1809;
	ld.local.u32 	%r1810, [%rd1568+4];
	st.local.u32 	[%rd1568+16], %r1810;
	ld.local.u32 	%r1811, [%rd1568+8];
	st.local.u32 	[%rd1568+20], %r1811;
	setp.gt.s32 	%p1124, %r2322, %r255;
	@%p1124 bra 	$L__BB0_653;
$L__BB0_654:
	st.local.u32 	[%rd53+12], %r2317;
	mov.b32 	%r1812, 0;
	st.local.u32 	[%rd53+16], %r1812;
	mov.b32 	%r1813, 1;
	st.local.u32 	[%rd53+20], %r1813;
	add.s32 	%r2370, %r2370, 2;
	bra.uni 	$L__BB0_885;
$L__BB0_655:
	add.s32 	%r1814, %r230, -4;
	setp.eq.s32 	%p1125, %r245, %r1814;
	mov.u32 	%r2317, %r245;
	@%p1125 bra 	$L__BB0_885;
	bra.uni 	$L__BB0_632;
$L__BB0_656:
	setp.lt.s32 	%p1126, %r230, 6;
	mov.f64 	%fd2935, 0dBFF0000000000000;
	@%p1126 bra 	$L__BB0_662;
	mov.b32 	%r2323, 0;
	mov.f64 	%fd2928, 0dFFF0000000000000;
	mov.f64 	%fd2935, 0dBFF0000000000000;
$L__BB0_658:
	mul.wide.u32 	%rd1569, %r2323, 8;
	add.s64 	%rd1570, %rd8, %rd1569;
	ld.local.f64 	%fd493, [%rd1570];
	add.f64 	%fd2443, %fd2749, %fd493;
	add.s64 	%rd1571, %rd7, %rd1569;
	ld.local.f64 	%fd494, [%rd1571];
	add.f64 	%fd2444, %fd2748, %fd494;
	add.f64 	%fd2445, %fd2747, %fd2444;
	div.rn.f64 	%fd2446, %fd2443, %fd2445;
	setp.ltu.f64 	%p1127, %fd2446, %fd376;
	@%p1127 bra 	$L__BB0_660;
	cvt.u64.u32 	%rd1572, %r2323;
	add.s64 	%rd1573, %rd11, %rd1572;
	ld.local.s8 	%r1816, [%rd1573+2];
	mul.wide.s32 	%rd1574, %r1816, 5;
	ld.local.u8 	%rs390, [%rd56];
	cvt.u64.u16 	%rd1575, %rs390;
	cvt.s64.s8 	%rd1576, %rd1575;
	add.s64 	%rd1577, %rd1574, %rd1576;
	shl.b64 	%rd1578, %rd1577, 3;
	add.s64 	%rd1579, %rd1, %rd1578;
	ld.global.f64 	%fd2447, [%rd1579+45640];
	add.f64 	%fd2933, %fd493, %fd2447;
	ld.local.s8 	%rd1580, [%rd1573+1];
	cvt.u32.u16 	%r1817, %rs390;
	cvt.s32.s8 	%r1818, %r1817;
	mul.wide.s32 	%rd1581, %r1818, 24;
	add.s64 	%rd1582, %rd1577, %rd1581;
	add.s64 	%rd1583, %rd1582, %rd1580;
	shl.b64 	%rd1584, %rd1583, 3;
	add.s64 	%rd1585, %rd1, %rd1584;
	ld.global.f64 	%fd2934, [%rd1585+23000];
	mad.lo.s32 	%r1819, %r2265, %r2323, %r2265;
	add.s32 	%r1820, %r232, %r1819;
	mul.wide.s32 	%rd1586, %r1820, 8;
	add.s64 	%rd1587, %rd5, %rd1586;
	ld.local.f64 	%fd2930, [%rd1587];
	ld.global.f64 	%fd2448, [%rd1579+45440];
	add.f64 	%fd2931, %fd494, %fd2448;
	ld.global.f64 	%fd2932, [%rd1585+22000];
	add.s64 	%rd1588, %rd6, %rd1586;
	ld.local.f64 	%fd2929, [%rd1588];
	bra.uni 	$L__BB0_661;
$L__BB0_660:
	cvt.u64.u32 	%rd1589, %r2323;
	add.s64 	%rd1590, %rd11, %rd1589;
	ld.local.s8 	%r1821, [%rd1590+2];
	mul.wide.s32 	%rd1591, %r1821, 5;
	ld.local.u8 	%rs391, [%rd56];
	cvt.u64.u16 	%rd1592, %rs391;
	cvt.s64.s8 	%rd1593, %rd1592;
	add.s64 	%rd1594, %rd1591, %rd1593;
	shl.b64 	%rd1595, %rd1594, 3;
	add.s64 	%rd1596, %rd1, %rd1595;
	ld.global.f64 	%fd2933, [%rd1596+45640];
	ld.local.s8 	%rd1597, [%rd1590+1];
	cvt.u32.u16 	%r1822, %rs391;
	cvt.s32.s8 	%r1823, %r1822;
	mul.wide.s32 	%rd1598, %r1823, 24;
	add.s64 	%rd1599, %rd1594, %rd1598;
	add.s64 	%rd1600, %rd1599, %rd1597;
	shl.b64 	%rd1601, %rd1600, 3;
	add.s64 	%rd1602, %rd1, %rd1601;
	ld.global.f64 	%fd2934, [%rd1602+23000];
	mad.lo.s32 	%r1824, %r2265, %r2323, %r2265;
	add.s32 	%r1825, %r232, %r1824;
	mul.wide.s32 	%rd1603, %r1825, 8;
	add.s64 	%rd1604, %rd5, %rd1603;
	ld.local.f64 	%fd2930, [%rd1604];
	ld.global.f64 	%fd2931, [%rd1596+45440];
	ld.global.f64 	%fd2932, [%rd1602+22000];
	add.s64 	%rd1605, %rd6, %rd1603;
	ld.local.f64 	%fd2929, [%rd1605];
$L__BB0_661:
	add.f64 	%fd2449, %fd2933, %fd2934;
	add.f64 	%fd2450, %fd2931, %fd2932;
	add.f64 	%fd2451, %fd2930, %fd2449;
	add.f64 	%fd2453, %fd2929, %fd2450;
	abs.f64 	%fd2455, %fd2451;
	setp.gt.f64 	%p1128, %fd2455, 0d41CDCD64FF800000;
	setp.gt.f64 	%p1129, %fd2451, 0d0000000000000000;
	or.pred  	%p1130, %p1128, %p1129;
	setp.gt.f64 	%p1131, %fd2453, 0d0000000000000000;
	or.pred  	%p1132, %p1130, %p1131;
	selp.f64 	%fd2456, 0d7FF0000000000000, %fd2451, %p1132;
	selp.f64 	%fd2457, 0dBFF0000000000000, %fd2453, %p1132;
	add.f64 	%fd2459, %fd2749, %fd2456;
	add.f64 	%fd2460, %fd2748, %fd2457;
	add.f64 	%fd2461, %fd2747, %fd2460;
	div.rn.f64 	%fd2462, %fd2459, %fd2461;
	setp.lt.f64 	%p1133, %fd2928, %fd2462;
	setp.gt.f64 	%p1134, %fd2457, 0dC0A3880000000000;
	and.pred  	%p1135, %p1133, %p1134;
	selp.f64 	%fd2928, %fd2462, %fd2928, %p1135;
	selp.f64 	%fd2935, %fd2457, %fd2935, %p1135;
	add.s32 	%r2323, %r2323, 1;
	setp.ne.s32 	%p1136, %r2323, %r229;
	@%p1136 bra 	$L__BB0_658;
$L__BB0_662:
	abs.f64 	%fd2463, %fd2935;
	max.f64 	%fd2465, %fd434, %fd2463;
	setp.gt.f64 	%p1137, %fd2465, 0d41CDCD64FF800000;
	sub.f64 	%fd2466, %fd380, %fd2935;
	abs.f64 	%fd2467, %fd2466;
	setp.geu.f64 	%p1138, %fd2467, 0d3EE4F8B588E368F1;
	or.pred  	%p1139, %p1137, %p1138;
	@%p1139 bra 	$L__BB0_696;
	setp.lt.s32 	%p1140, %r230, 6;
	ld.local.f64 	%fd516, [%rd55];
	mov.f64 	%fd2944, 0d7FF0000000000000;
	@%p1140 bra 	$L__BB0_669;
	mov.b32 	%r2324, 0;
	mov.f64 	%fd2937, 0dFFF0000000000000;
	mov.f64 	%fd2944, 0d7FF0000000000000;
$L__BB0_665:
	mul.wide.u32 	%rd1608, %r2324, 8;
	add.s64 	%rd1609, %rd8, %rd1608;
	ld.local.f64 	%fd519, [%rd1609];
	add.f64 	%fd2472, %fd2749, %fd519;
	add.s64 	%rd1610, %rd7, %rd1608;
	ld.local.f64 	%fd520, [%rd1610];
	add.f64 	%fd2473, %fd2748, %fd520;
	add.f64 	%fd2474, %fd2747, %fd2473;
	div.rn.f64 	%fd2475, %fd2472, %fd2474;
	setp.ltu.f64 	%p1141, %fd2475, %fd376;
	@%p1141 bra 	$L__BB0_667;
	cvt.u64.u32 	%rd1611, %r2324;
	add.s64 	%rd1612, %rd11, %rd1611;
	ld.local.s8 	%r1827, [%rd1612+2];
	mul.wide.s32 	%rd1613, %r1827, 5;
	ld.local.u8 	%rs392, [%rd56];
	cvt.u64.u16 	%rd1614, %rs392;
	cvt.s64.s8 	%rd1615, %rd1614;
	add.s64 	%rd1616, %rd1613, %rd1615;
	shl.b64 	%rd1617, %rd1616, 3;
	add.s64 	%rd1618, %rd1, %rd1617;
	ld.global.f64 	%fd2476, [%rd1618+45640];
	add.f64 	%fd2942, %fd519, %fd2476;
	ld.local.s8 	%rd1619, [%rd1612+1];
	cvt.u32.u16 	%r1828, %rs392;
	cvt.s32.s8 	%r1829, %r1828;
	mul.wide.s32 	%rd1620, %r1829, 24;
	add.s64 	%rd1621, %rd1616, %rd1620;
	add.s64 	%rd1622, %rd1621, %rd1619;
	shl.b64 	%rd1623, %rd1622, 3;
	add.s64 	%rd1624, %rd1, %rd1623;
	ld.global.f64 	%fd2943, [%rd1624+23000];
	mad.lo.s32 	%r1830, %r2265, %r2324, %r2265;
	add.s32 	%r1831, %r232, %r1830;
	mul.wide.s32 	%rd1625, %r1831, 8;
	add.s64 	%rd1626, %rd5, %rd1625;
	ld.local.f64 	%fd2939, [%rd1626];
	ld.global.f64 	%fd2477, [%rd1618+45440];
	add.f64 	%fd2940, %fd520, %fd2477;
	ld.global.f64 	%fd2941, [%rd1624+22000];
	add.s64 	%rd1627, %rd6, %rd1625;
	ld.local.f64 	%fd2938, [%rd1627];
	bra.uni 	$L__BB0_668;
$L__BB0_667:
	cvt.u64.u32 	%rd1628, %r2324;
	add.s64 	%rd1629, %rd11, %rd1628;
	ld.local.s8 	%r1832, [%rd1629+2];
	mul.wide.s32 	%rd1630, %r1832, 5;
	ld.local.u8 	%rs393, [%rd56];
	cvt.u64.u16 	%rd1631, %rs393;
	cvt.s64.s8 	%rd1632, %rd1631;
	add.s64 	%rd1633, %rd1630, %rd1632;
	shl.b64 	%rd1634, %rd1633, 3;
	add.s64 	%rd1635, %rd1, %rd1634;
	ld.global.f64 	%fd2942, [%rd1635+45640];
	ld.local.s8 	%rd1636, [%rd1629+1];
	cvt.u32.u16 	%r1833, %rs393;
	cvt.s32.s8 	%r1834, %r1833;
	mul.wide.s32 	%rd1637, %r1834, 24;
	add.s64 	%rd1638, %rd1633, %rd1637;
	add.s64 	%rd1639, %rd1638, %rd1636;
	shl.b64 	%rd1640, %rd1639, 3;
	add.s64 	%rd1641, %rd1, %rd1640;
	ld.global.f64 	%fd2943, [%rd1641+23000];
	mad.lo.s32 	%r1835, %r2265, %r2324, %r2265;
	add.s32 	%r1836, %r232, %r1835;
	mul.wide.s32 	%rd1642, %r1836, 8;
	add.s64 	%rd1643, %rd5, %rd1642;
	ld.local.f64 	%fd2939, [%rd1643];
	ld.global.f64 	%fd2940, [%rd1635+45440];
	ld.global.f64 	%fd2941, [%rd1641+22000];
	add.s64 	%rd1644, %rd6, %rd1642;
	ld.local.f64 	%fd2938, [%rd1644];
$L__BB0_668:
	add.f64 	%fd2478, %fd2942, %fd2943;
	add.f64 	%fd2479, %fd2940, %fd2941;
	add.f64 	%fd2480, %fd2939, %fd2478;
	add.f64 	%fd2482, %fd2938, %fd2479;
	abs.f64 	%fd2484, %fd2480;
	setp.gt.f64 	%p1142, %fd2484, 0d41CDCD64FF800000;
	setp.gt.f64 	%p1143, %fd2480, 0d0000000000000000;
	or.pred  	%p1144, %p1142, %p1143;
	setp.gt.f64 	%p1145, %fd2482, 0d0000000000000000;
	or.pred  	%p1146, %p1144, %p1145;
	selp.f64 	%fd2485, 0d7FF0000000000000, %fd2480, %p1146;
	selp.f64 	%fd2486, 0dBFF0000000000000, %fd2482, %p1146;
	add.f64 	%fd2488, %fd2749, %fd2485;
	add.f64 	%fd2489, %fd2748, %fd2486;
	add.f64 	%fd2490, %fd2747, %fd2489;
	div.rn.f64 	%fd2491, %fd2488, %fd2490;
	setp.lt.f64 	%p1147, %fd2937, %fd2491;
	setp.gt.f64 	%p1148, %fd2486, 0dC0A3880000000000;
	and.pred  	%p1149, %p1147, %p1148;
	selp.f64 	%fd2937, %fd2491, %fd2937, %p1149;
	selp.f64 	%fd2944, %fd2485, %fd2944, %p1149;
	add.s32 	%r2324, %r2324, 1;
	setp.ne.s32 	%p1150, %r2324, %r229;
	@%p1150 bra 	$L__BB0_665;
$L__BB0_669:
	abs.f64 	%fd2492, %fd516;
	abs.f64 	%fd2493, %fd2944;
	max.f64 	%fd2495, %fd2492, %fd2493;
	setp.gt.f64 	%p1151, %fd2495, 0d41CDCD64FF800000;
	sub.f64 	%fd2496, %fd516, %fd2944;
	abs.f64 	%fd2497, %fd2496;
	setp.geu.f64 	%p1152, %fd2497, 0d3EE4F8B588E368F1;
	or.pred  	%p1153, %p1151, %p1152;
	@%p1153 bra 	$L__BB0_696;
	setp.lt.s32 	%p1154, %r230, 6;
	@%p1154 bra 	$L__BB0_885;
	ld.local.s8 	%rd64, [%rd56];
	ld.local.u8 	%rs442, [%rd11+1];
	mov.b32 	%r2325, 0;
$L__BB0_672:
	add.s32 	%r272, %r2325, 2;
	cvt.u64.u32 	%rd1645, %r2325;
	add.s64 	%rd65, %rd11, %rd1645;
	ld.local.u8 	%rs52, [%rd65+2];
	cvt.u32.u16 	%r1838, %rs52;
	cvt.s32.s8 	%r1839, %r1838;
	mul.wide.s32 	%rd1646, %r1839, 5;
	add.s64 	%rd1647, %rd1646, %rd64;
	shl.b64 	%rd1648, %rd1647, 3;
	add.s64 	%rd66, %rd1, %rd1648;
	ld.global.f64 	%fd542, [%rd66+45440];
	add.s32 	%r273, %r2325, 1;
	cvt.u64.u16 	%rd1649, %rs442;
	cvt.s64.s8 	%rd1650, %rd1649;
	mad.lo.s64 	%rd67, %rd64, 24, %rd1647;
	add.s64 	%rd1651, %rd67, %rd1650;
	shl.b64 	%rd1652, %rd1651, 3;
	add.s64 	%rd68, %rd1, %rd1652;
	ld.global.f64 	%fd2499, [%rd68+22000];
	add.f64 	%fd2500, %fd542, %fd2499;
	mad.lo.s32 	%r1840, %r2265, %r2325, %r2265;
	add.s32 	%r1841, %r232, %r1840;
	mul.wide.s32 	%rd1653, %r1841, 8;
	add.s64 	%rd1654, %rd6, %rd1653;
	ld.local.f64 	%fd543, [%rd1654];
	add.f64 	%fd2501, %fd2500, %fd543;
	abs.f64 	%fd2502, %fd2501;
	setp.gt.f64 	%p1155, %fd2502, 0d41CDCD64FF800000;
	sub.f64 	%fd2503, %fd380, %fd2501;
	abs.f64 	%fd2504, %fd2503;
	setp.geu.f64 	%p1156, %fd2504, 0d3EE4F8B588E368F1;
	or.pred  	%p1157, %p1155, %p1156;
	add.s64 	%rd69, %rd5, %rd1653;
	@%p1157 bra 	$L__BB0_682;
	ld.global.f64 	%fd2506, [%rd66+45640];
	ld.global.f64 	%fd2507, [%rd68+23000];
	add.f64 	%fd2508, %fd2506, %fd2507;
	ld.local.f64 	%fd2509, [%rd69];
	add.f64 	%fd2510, %fd2508, %fd2509;
	abs.f64 	%fd2511, %fd2510;
	setp.gt.f64 	%p1158, %fd2511, 0d41CDCD64FF800000;
	sub.f64 	%fd2512, %fd516, %fd2510;
	abs.f64 	%fd2513, %fd2512;
	setp.geu.f64 	%p1159, %fd2513, 0d3EE4F8B588E368F1;
	or.pred  	%p1160, %p1158, %p1159;
	@%p1160 bra 	$L__BB0_682;
	add.s32 	%r274, %r2372, 1;
	setp.le.s32 	%p1161, %r2370, %r274;
	@%p1161 bra 	$L__BB0_681;
	not.b32 	%r1842, %r2372;
	add.s32 	%r1843, %r2370, %r1842;
	add.s32 	%r275, %r2370, -2;
	and.b32  	%r276, %r1843, 3;
	setp.eq.s32 	%p1162, %r276, 0;
	mov.u32 	%r2326, %r2370;
	@%p1162 bra 	$L__BB0_679;
	add.s32 	%r2326, %r2370, -1;
	mul.lo.s32 	%r1844, %r2326, 3;
	mul.wide.s32 	%rd1655, %r1844, 4;
	add.s64 	%rd70, %rd4, %rd1655;
	ld.local.u32 	%r1845, [%rd70];
	st.local.u32 	[%rd70+12], %r1845;
	ld.local.u32 	%r1846, [%rd70+4];
	st.local.u32 	[%rd70+16], %r1846;
	ld.local.u32 	%r1847, [%rd70+8];
	st.local.u32 	[%rd70+20], %r1847;
	setp.eq.s32 	%p1163, %r276, 1;
	@%p1163 bra 	$L__BB0_679;
	ld.local.u32 	%r1848, [%rd70+-12];
	st.local.u32 	[%rd70], %r1848;
	ld.local.u32 	%r1849, [%rd70+-8];
	st.local.u32 	[%rd70+4], %r1849;
	ld.local.u32 	%r1850, [%rd70+-4];
	st.local.u32 	[%rd70+8], %r1850;
	setp.eq.s32 	%p1164, %r276, 2;
	mov.u32 	%r2326, %r275;
	@%p1164 bra 	$L__BB0_679;
	add.s32 	%r2326, %r2370, -3;
	ld.local.u32 	%r1851, [%rd70+-24];
	st.local.u32 	[%rd70+-12], %r1851;
	ld.local.u32 	%r1852, [%rd70+-20];
	st.local.u32 	[%rd70+-8], %r1852;
	ld.local.u32 	%r1853, [%rd70+-16];
	st.local.u32 	[%rd70+-4], %r1853;
$L__BB0_679:
	sub.s32 	%r1854, %r275, %r2372;
	setp.lt.u32 	%p1165, %r1854, 3;
	@%p1165 bra 	$L__BB0_681;
$L__BB0_680:
	mul.lo.s32 	%r1855, %r2326, 3;
	add.s32 	%r1856, %r1855, -3;
	mul.wide.s32 	%rd1656, %r1856, 4;
	add.s64 	%rd1657, %rd4, %rd1656;
	ld.local.u32 	%r1857, [%rd1657];
	st.local.u32 	[%rd1657+12], %r1857;
	ld.local.u32 	%r1858, [%rd1657+4];
	st.local.u32 	[%rd1657+16], %r1858;
	ld.local.u32 	%r1859, [%rd1657+8];
	st.local.u32 	[%rd1657+20], %r1859;
	ld.local.u32 	%r1860, [%rd1657+-12];
	st.local.u32 	[%rd1657], %r1860;
	ld.local.u32 	%r1861, [%rd1657+-8];
	st.local.u32 	[%rd1657+4], %r1861;
	ld.local.u32 	%r1862, [%rd1657+-4];
	st.local.u32 	[%rd1657+8], %r1862;
	ld.local.u32 	%r1863, [%rd1657+-24];
	st.local.u32 	[%rd1657+-12], %r1863;
	ld.local.u32 	%r1864, [%rd1657+-20];
	st.local.u32 	[%rd1657+-8], %r1864;
	ld.local.u32 	%r1865, [%rd1657+-16];
	st.local.u32 	[%rd1657+-4], %r1865;
	shl.b32 	%r1866, %r2326, 1;
	sub.s32 	%r1867, %r1855, %r1866;
	add.s32 	%r2326, %r1867, -4;
	ld.local.u32 	%r1868, [%rd1657+-36];
	st.local.u32 	[%rd1657+-24], %r1868;
	ld.local.u32 	%r1869, [%rd1657+-32];
	st.local.u32 	[%rd1657+-20], %r1869;
	ld.local.u32 	%r1870, [%rd1657+-28];
	st.local.u32 	[%rd1657+-16], %r1870;
	setp.gt.s32 	%p1166, %r2326, %r274;
	@%p1166 bra 	$L__BB0_680;
$L__BB0_681:
	st.local.u32 	[%rd53+12], %r272;
	st.local.u32 	[%rd53+16], %r230;
	mov.b32 	%r1871, 0;
	st.local.u32 	[%rd53+20], %r1871;
	add.s32 	%r2370, %r2370, 1;
	bra.uni 	$L__BB0_885;
$L__BB0_682:
	mul.wide.u32 	%rd1658, %r2325, 8;
	add.s64 	%rd1659, %rd7, %rd1658;
	ld.local.f64 	%fd2515, [%rd1659];
	add.f64 	%fd2516, %fd2515, %fd542;
	ld.local.s8 	%rd1660, [%rd65+1];
	add.s64 	%rd1661, %rd67, %rd1660;
	shl.b64 	%rd1662, %rd1661, 3;
	add.s64 	%rd71, %rd1, %rd1662;
	ld.global.f64 	%fd2517, [%rd71+22000];
	add.f64 	%fd2518, %fd2516, %fd2517;
	add.f64 	%fd2519, %fd2518, %fd543;
	abs.f64 	%fd2520, %fd2519;
	setp.gt.f64 	%p1167, %fd2520, 0d41CDCD64FF800000;
	sub.f64 	%fd2521, %fd380, %fd2519;
	abs.f64 	%fd2522, %fd2521;
	setp.geu.f64 	%p1168, %fd2522, 0d3EE4F8B588E368F1;
	or.pred  	%p1169, %p1167, %p1168;
	@%p1169 bra 	$L__BB0_695;
	add.s64 	%rd1664, %rd8, %rd1658;
	ld.local.f64 	%fd2524, [%rd1664];
	ld.global.f64 	%fd2525, [%rd66+45640];
	add.f64 	%fd2526, %fd2524, %fd2525;
	ld.global.f64 	%fd2527, [%rd71+23000];
	add.f64 	%fd2528, %fd2526, %fd2527;
	ld.local.f64 	%fd2529, [%rd69];
	add.f64 	%fd2530, %fd2528, %fd2529;
	abs.f64 	%fd2531, %fd2530;
	setp.gt.f64 	%p1170, %fd2531, 0d41CDCD64FF800000;
	sub.f64 	%fd2532, %fd516, %fd2530;
	abs.f64 	%fd2533, %fd2532;
	setp.geu.f64 	%p1171, %fd2533, 0d3EE4F8B588E368F1;
	or.pred  	%p1172, %p1170, %p1171;
	@%p1172 bra 	$L__BB0_695;
	add.s32 	%r283, %r2372, 1;
	setp.le.s32 	%p1173, %r2370, %r283;
	@%p1173 bra 	$L__BB0_691;
	not.b32 	%r1872, %r2372;
	add.s32 	%r1873, %r2370, %r1872;
	add.s32 	%r284, %r2370, -2;
	and.b32  	%r285, %r1873, 3;
	setp.eq.s32 	%p1174, %r285, 0;
	mov.u32 	%r2328, %r2370;
	@%p1174 bra 	$L__BB0_689;
	add.s32 	%r2328, %r2370, -1;
	mul.lo.s32 	%r1874, %r2328, 3;
	mul.wide.s32 	%rd1665, %r1874, 4;
	add.s64 	%rd72, %rd4, %rd1665;
	ld.local.u32 	%r1875, [%rd72];
	st.local.u32 	[%rd72+12], %r1875;
	ld.local.u32 	%r1876, [%rd72+4];
	st.local.u32 	[%rd72+16], %r1876;
	ld.local.u32 	%r1877, [%rd72+8];
	st.local.u32 	[%rd72+20], %r1877;
	setp.eq.s32 	%p1175, %r285, 1;
	@%p1175 bra 	$L__BB0_689;
	ld.local.u32 	%r1878, [%rd72+-12];
	st.local.u32 	[%rd72], %r1878;
	ld.local.u32 	%r1879, [%rd72+-8];
	st.local.u32 	[%rd72+4], %r1879;
	ld.local.u32 	%r1880, [%rd72+-4];
	st.local.u32 	[%rd72+8], %r1880;
	setp.eq.s32 	%p1176, %r285, 2;
	mov.u32 	%r2328, %r284;
	@%p1176 bra 	$L__BB0_689;
	add.s32 	%r2328, %r2370, -3;
	ld.local.u32 	%r1881, [%rd72+-24];
	st.local.u32 	[%rd72+-12], %r1881;
	ld.local.u32 	%r1882, [%rd72+-20];
	st.local.u32 	[%rd72+-8], %r1882;
	ld.local.u32 	%r1883, [%rd72+-16];
	st.local.u32 	[%rd72+-4], %r1883;
$L__BB0_689:
	sub.s32 	%r1884, %r284, %r2372;
	setp.lt.u32 	%p1177, %r1884, 3;
	@%p1177 bra 	$L__BB0_691;
$L__BB0_690:
	mul.lo.s32 	%r1885, %r2328, 3;
	add.s32 	%r1886, %r1885, -3;
	mul.wide.s32 	%rd1666, %r1886, 4;
	add.s64 	%rd1667, %rd4, %rd1666;
	ld.local.u32 	%r1887, [%rd1667];
	st.local.u32 	[%rd1667+12], %r1887;
	ld.local.u32 	%r1888, [%rd1667+4];
	st.local.u32 	[%rd1667+16], %r1888;
	ld.local.u32 	%r1889, [%rd1667+8];
	st.local.u32 	[%rd1667+20], %r1889;
	ld.local.u32 	%r1890, [%rd1667+-12];
	st.local.u32 	[%rd1667], %r1890;
	ld.local.u32 	%r1891, [%rd1667+-8];
	st.local.u32 	[%rd1667+4], %r1891;
	ld.local.u32 	%r1892, [%rd1667+-4];
	st.local.u32 	[%rd1667+8], %r1892;
	ld.local.u32 	%r1893, [%rd1667+-24];
	st.local.u32 	[%rd1667+-12], %r1893;
	ld.local.u32 	%r1894, [%rd1667+-20];
	st.local.u32 	[%rd1667+-8], %r1894;
	ld.local.u32 	%r1895, [%rd1667+-16];
	st.local.u32 	[%rd1667+-4], %r1895;
	shl.b32 	%r1896, %r2328, 1;
	sub.s32 	%r1897, %r1885, %r1896;
	add.s32 	%r2328, %r1897, -4;
	ld.local.u32 	%r1898, [%rd1667+-36];
	st.local.u32 	[%rd1667+-24], %r1898;
	ld.local.u32 	%r1899, [%rd1667+-32];
	st.local.u32 	[%rd1667+-20], %r1899;
	ld.local.u32 	%r1900, [%rd1667+-28];
	st.local.u32 	[%rd1667+-16], %r1900;
	setp.gt.s32 	%p1178, %r2328, %r283;
	@%p1178 bra 	$L__BB0_690;
$L__BB0_691:
	st.local.u32 	[%rd53+12], %r272;
	st.local.u32 	[%rd53+16], %r230;
	mov.b32 	%r1901, 0;
	st.local.u32 	[%rd53+20], %r1901;
	setp.le.s32 	%p1179, %r2370, %r2372;
	@%p1179 bra 	$L__BB0_694;
	add.s32 	%r2330, %r2370, 1;
$L__BB0_693:
	add.s32 	%r2330, %r2330, -1;
	mul.lo.s32 	%r1902, %r2330, 3;
	mul.wide.s32 	%rd1668, %r1902, 4;
	add.s64 	%rd1669, %rd4, %rd1668;
	ld.local.u32 	%r1903, [%rd1669];
	st.local.u32 	[%rd1669+12], %r1903;
	ld.local.u32 	%r1904, [%rd1669+4];
	st.local.u32 	[%rd1669+16], %r1904;
	ld.local.u32 	%r1905, [%rd1669+8];
	st.local.u32 	[%rd1669+20], %r1905;
	setp.gt.s32 	%p1180, %r2330, %r283;
	@%p1180 bra 	$L__BB0_693;
$L__BB0_694:
	st.local.u32 	[%rd53+12], %r2325;
	mov.b32 	%r1906, 0;
	st.local.u32 	[%rd53+16], %r1906;
	mov.b32 	%r1907, 1;
	st.local.u32 	[%rd53+20], %r1907;
	add.s32 	%r2370, %r2370, 2;
	bra.uni 	$L__BB0_885;
$L__BB0_695:
	setp.eq.s32 	%p1181, %r273, %r229;
	mov.u16 	%rs442, %rs52;
	mov.u32 	%r2325, %r273;
	@%p1181 bra 	$L__BB0_885;
	bra.uni 	$L__BB0_672;
$L__BB0_696:
	setp.lt.s32 	%p1182, %r230, 6;
	mov.f64 	%fd2953, 0dBFF0000000000000;
	@%p1182 bra 	$L__BB0_702;
	add.s32 	%r295, %r230, -2;
	mov.b32 	%r2331, 0;
	mov.f64 	%fd2946, 0dFFF0000000000000;
	mov.f64 	%fd2953, 0dBFF0000000000000;
$L__BB0_698:
	mul.wide.u32 	%rd1670, %r2331, 8;
	add.s64 	%rd1671, %rd8, %rd1670;
	ld.local.f64 	%fd546, [%rd1671];
	add.f64 	%fd2538, %fd2749, %fd546;
	add.s64 	%rd1672, %rd7, %rd1670;
	ld.local.f64 	%fd547, [%rd1672];
	add.f64 	%fd2539, %fd2748, %fd547;
	add.f64 	%fd2540, %fd2747, %fd2539;
	div.rn.f64 	%fd2541, %fd2538, %fd2540;
	setp.ltu.f64 	%p1183, %fd2541, %fd376;
	@%p1183 bra 	$L__BB0_700;
	cvt.u64.u32 	%rd1673, %r2331;
	add.s64 	%rd1674, %rd11, %rd1673;
	ld.local.s8 	%r1909, [%rd1674+1];
	mul.wide.s32 	%rd1675, %r1909, 5;
	ld.local.s8 	%rs394, [%rd56+-1];
	cvt.s64.s16 	%rd1676, %rs394;
	add.s64 	%rd1677, %rd1675, %rd1676;
	shl.b64 	%rd1678, %rd1677, 3;
	add.s64 	%rd1679, %rd1, %rd1678;
	ld.global.f64 	%fd2542, [%rd1679+45640];
	add.f64 	%fd2951, %fd546, %fd2542;
	ld.local.s8 	%rs395, [%rd56];
	mov.b32 	%r1910, {%rs394, %rs395};
	mov.b32 	%r1911, 1305;
	dp2a.lo.s32.u32 	%r1912, %r1910, %r1911, %r1909;
	mul.wide.s32 	%rd1680, %r1912, 8;
	add.s64 	%rd1681, %rd1, %rd1680;
	ld.global.f64 	%fd2952, [%rd1681+21000];
	mad.lo.s32 	%r1913, %r2331, %r2265, %r295;
	mul.wide.s32 	%rd1682, %r1913, 8;
	add.s64 	%rd1683, %rd5, %rd1682;
	ld.local.f64 	%fd2948, [%rd1683];
	ld.global.f64 	%fd2543, [%rd1679+45440];
	add.f64 	%fd2949, %fd547, %fd2543;
	ld.global.f64 	%fd2950, [%rd1681+20000];
	add.s64 	%rd1684, %rd6, %rd1682;
	ld.local.f64 	%fd2947, [%rd1684];
	bra.uni 	$L__BB0_701;
$L__BB0_700:
	cvt.u64.u32 	%rd1685, %r2331;
	add.s64 	%rd1686, %rd11, %rd1685;
	ld.local.s8 	%r1914, [%rd1686+1];
	mul.wide.s32 	%rd1687, %r1914, 5;
	ld.local.s8 	%rs396, [%rd56+-1];
	cvt.s64.s16 	%rd1688, %rs396;
	add.s64 	%rd1689, %rd1687, %rd1688;
	shl.b64 	%rd1690, %rd1689, 3;
	add.s64 	%rd1691, %rd1, %rd1690;
	ld.global.f64 	%fd2951, [%rd1691+45640];
	ld.local.s8 	%rs397, [%rd56];
	mov.b32 	%r1915, {%rs396, %rs397};
	mov.b32 	%r1916, 1305;
	dp2a.lo.s32.u32 	%r1917, %r1915, %r1916, %r1914;
	mul.wide.s32 	%rd1692, %r1917, 8;
	add.s64 	%rd1693, %rd1, %rd1692;
	ld.global.f64 	%fd2952, [%rd1693+21000];
	mad.lo.s32 	%r1918, %r2331, %r2265, %r295;
	mul.wide.s32 	%rd1694, %r1918, 8;
	add.s64 	%rd1695, %rd5, %rd1694;
	ld.local.f64 	%fd2948, [%rd1695];
	ld.global.f64 	%fd2949, [%rd1691+45440];
	ld.global.f64 	%fd2950, [%rd1693+20000];
	add.s64 	%rd1696, %rd6, %rd1694;
	ld.local.f64 	%fd2947, [%rd1696];
$L__BB0_701:
	add.f64 	%fd2544, %fd2951, %fd2952;
	add.f64 	%fd2545, %fd2949, %fd2950;
	add.f64 	%fd2546, %fd2948, %fd2544;
	add.f64 	%fd2548, %fd2947, %fd2545;
	abs.f64 	%fd2550, %fd2546;
	setp.gt.f64 	%p1184, %fd2550, 0d41CDCD64FF800000;
	setp.gt.f64 	%p1185, %fd2546, 0d0000000000000000;
	or.pred  	%p1186, %p1184, %p1185;
	setp.gt.f64 	%p1187, %fd2548, 0d0000000000000000;
	or.pred  	%p1188, %p1186, %p1187;
	selp.f64 	%fd2551, 0d7FF0000000000000, %fd2546, %p1188;
	selp.f64 	%fd2552, 0dBFF0000000000000, %fd2548, %p1188;
	add.f64 	%fd2554, %fd2749, %fd2551;
	add.f64 	%fd2555, %fd2748, %fd2552;
	add.f64 	%fd2556, %fd2747, %fd2555;
	div.rn.f64 	%fd2557, %fd2554, %fd2556;
	setp.lt.f64 	%p1189, %fd2946, %fd2557;
	setp.gt.f64 	%p1190, %fd2552, 0dC0A3880000000000;
	and.pred  	%p1191, %p1189, %p1190;
	selp.f64 	%fd2946, %fd2557, %fd2946, %p1191;
	selp.f64 	%fd2953, %fd2552, %fd2953, %p1191;
	add.s32 	%r2331, %r2331, 1;
	setp.ne.s32 	%p1192, %r2331, %r229;
	@%p1192 bra 	$L__BB0_698;
$L__BB0_702:
	abs.f64 	%fd2558, %fd2953;
	max.f64 	%fd2560, %fd434, %fd2558;
	setp.gt.f64 	%p1193, %fd2560, 0d41CDCD64FF800000;
	sub.f64 	%fd2561, %fd380, %fd2953;
	abs.f64 	%fd2562, %fd2561;
	setp.geu.f64 	%p1194, %fd2562, 0d3EE4F8B588E368F1;
	or.pred  	%p1195, %p1193, %p1194;
	@%p1195 bra 	$L__BB0_736;
	setp.lt.s32 	%p1196, %r230, 6;
	ld.local.f64 	%fd569, [%rd55];
	mov.f64 	%fd2962, 0d7FF0000000000000;
	@%p1196 bra 	$L__BB0_709;
	mov.b32 	%r2332, 0;
	mov.f64 	%fd2955, 0dFFF0000000000000;
	mov.f64 	%fd2962, 0d7FF0000000000000;
$L__BB0_705:
	mul.wide.u32 	%rd1699, %r2332, 8;
	add.s64 	%rd1700, %rd8, %rd1699;
	ld.local.f64 	%fd572, [%rd1700];
	add.f64 	%fd2567, %fd2749, %fd572;
	add.s64 	%rd1701, %rd7, %rd1699;
	ld.local.f64 	%fd573, [%rd1701];
	add.f64 	%fd2568, %fd2748, %fd573;
	add.f64 	%fd2569, %fd2747, %fd2568;
	div.rn.f64 	%fd2570, %fd2567, %fd2569;
	setp.ltu.f64 	%p1197, %fd2570, %fd376;
	@%p1197 bra 	$L__BB0_707;
	cvt.u64.u32 	%rd1702, %r2332;
	add.s64 	%rd1703, %rd11, %rd1702;
	ld.local.s8 	%r1920, [%rd1703+1];
	mul.wide.s32 	%rd1704, %r1920, 5;
	ld.local.s8 	%rs398, [%rd56+-1];
	cvt.s64.s16 	%rd1705, %rs398;
	add.s64 	%rd1706, %rd1704, %rd1705;
	shl.b64 	%rd1707, %rd1706, 3;
	add.s64 	%rd1708, %rd1, %rd1707;
	ld.global.f64 	%fd2571, [%rd1708+45640];
	add.f64 	%fd2960, %fd572, %fd2571;
	ld.local.s8 	%rs399, [%rd56];
	mov.b32 	%r1921, {%rs398, %rs399};
	mov.b32 	%r1922, 1305;
	dp2a.lo.s32.u32 	%r1923, %r1921, %r1922, %r1920;
	mul.wide.s32 	%rd1709, %r1923, 8;
	add.s64 	%rd1710, %rd1, %rd1709;
	ld.global.f64 	%fd2961, [%rd1710+21000];
	mad.lo.s32 	%r1924, %r2332, %r2265, %r230;
	add.s32 	%r1925, %r1924, -2;
	mul.wide.s32 	%rd1711, %r1925, 8;
	add.s64 	%rd1712, %rd5, %rd1711;
	ld.local.f64 	%fd2957, [%rd1712];
	ld.global.f64 	%fd2572, [%rd1708+45440];
	add.f64 	%fd2958, %fd573, %fd2572;
	ld.global.f64 	%fd2959, [%rd1710+20000];
	add.s64 	%rd1713, %rd6, %rd1711;
	ld.local.f64 	%fd2956, [%rd1713];
	bra.uni 	$L__BB0_708;
$L__BB0_707:
	cvt.u64.u32 	%rd1714, %r2332;
	add.s64 	%rd1715, %rd11, %rd1714;
	ld.local.s8 	%r1926, [%rd1715+1];
	mul.wide.s32 	%rd1716, %r1926, 5;
	ld.local.s8 	%rs400, [%rd56+-1];
	cvt.s64.s16 	%rd1717, %rs400;
	add.s64 	%rd1718, %rd1716, %rd1717;
	shl.b64 	%rd1719, %rd1718, 3;
	add.s64 	%rd1720, %rd1, %rd1719;
	ld.global.f64 	%fd2960, [%rd1720+45640];
	ld.local.s8 	%rs401, [%rd56];
	mov.b32 	%r1927, {%rs400, %rs401};
	mov.b32 	%r1928, 1305;
	dp2a.lo.s32.u32 	%r1929, %r1927, %r1928, %r1926;
	mul.wide.s32 	%rd1721, %r1929, 8;
	add.s64 	%rd1722, %rd1, %rd1721;
	ld.global.f64 	%fd2961, [%rd1722+21000];
	mad.lo.s32 	%r1930, %r2332, %r2265, %r230;
	add.s32 	%r1931, %r1930, -2;
	mul.wide.s32 	%rd1723, %r1931, 8;
	add.s64 	%rd1724, %rd5, %rd1723;
	ld.local.f64 	%fd2957, [%rd1724];
	ld.global.f64 	%fd2958, [%rd1720+45440];
	ld.global.f64 	%fd2959, [%rd1722+20000];
	add.s64 	%rd1725, %rd6, %rd1723;
	ld.local.f64 	%fd2956, [%rd1725];
$L__BB0_708:
	add.f64 	%fd2573, %fd2960, %fd2961;
	add.f64 	%fd2574, %fd2958, %fd2959;
	add.f64 	%fd2575, %fd2957, %fd2573;
	add.f64 	%fd2577, %fd2956, %fd2574;
	abs.f64 	%fd2579, %fd2575;
	setp.gt.f64 	%p1198, %fd2579, 0d41CDCD64FF800000;
	setp.gt.f64 	%p1199, %fd2575, 0d0000000000000000;
	or.pred  	%p1200, %p1198, %p1199;
	setp.gt.f64 	%p1201, %fd2577, 0d0000000000000000;
	or.pred  	%p1202, %p1200, %p1201;
	selp.f64 	%fd2580, 0d7FF0000000000000, %fd2575, %p1202;
	selp.f64 	%fd2581, 0dBFF0000000000000, %fd2577, %p1202;
	add.f64 	%fd2583, %fd2749, %fd2580;
	add.f64 	%fd2584, %fd2748, %fd2581;
	add.f64 	%fd2585, %fd2747, %fd2584;
	div.rn.f64 	%fd2586, %fd2583, %fd2585;
	setp.lt.f64 	%p1203, %fd2955, %fd2586;
	setp.gt.f64 	%p1204, %fd2581, 0dC0A3880000000000;
	and.pred  	%p1205, %p1203, %p1204;
	selp.f64 	%fd2955, %fd2586, %fd2955, %p1205;
	selp.f64 	%fd2962, %fd2580, %fd2962, %p1205;
	add.s32 	%r2332, %r2332, 1;
	setp.ne.s32 	%p1206, %r2332, %r229;
	@%p1206 bra 	$L__BB0_705;
$L__BB0_709:
	abs.f64 	%fd2587, %fd569;
	abs.f64 	%fd2588, %fd2962;
	max.f64 	%fd2590, %fd2587, %fd2588;
	setp.gt.f64 	%p1207, %fd2590, 0d41CDCD64FF800000;
	sub.f64 	%fd2591, %fd569, %fd2962;
	abs.f64 	%fd2592, %fd2591;
	setp.geu.f64 	%p1208, %fd2592, 0d3EE4F8B588E368F1;
	or.pred  	%p1209, %p1207, %p1208;
	@%p1209 bra 	$L__BB0_736;
	setp.lt.s32 	%p1210, %r230, 6;
	@%p1210 bra 	$L__BB0_885;
	ld.local.s8 	%rd73, [%rd56+-1];
	ld.local.s8 	%rd74, [%rd56];
	add.s32 	%r300, %r230, -2;
	mov.b32 	%r2333, 0;
$L__BB0_712:
	add.s32 	%r302, %r2333, 1;
	cvt.u64.u32 	%rd1726, %r2333;
	add.s64 	%rd1727, %rd11, %rd1726;
	ld.local.s8 	%r1933, [%rd1727+1];
	mul.wide.s32 	%rd1728, %r1933, 5;
	add.s64 	%rd1729, %rd1728, %rd73;
	shl.b64 	%rd1730, %rd1729, 3;
	add.s64 	%rd75, %rd1, %rd1730;
	ld.global.f64 	%fd595, [%rd75+45440];
	cvt.u16.u64 	%rs402, %rd73;
	cvt.u16.u64 	%rs403, %rd74;
	mov.b32 	%r1934, {%rs402, %rs403};
	mov.b32 	%r1935, 1305;
	dp2a.lo.s32.u32 	%r1936, %r1934, %r1935, %r1933;
	mul.wide.s32 	%rd1731, %r1936, 8;
	add.s64 	%rd76, %rd1, %rd1731;
	ld.global.f64 	%fd596, [%rd76+20000];
	add.f64 	%fd2594, %fd595, %fd596;
	mad.lo.s32 	%r1937, %r2333, %r2265, %r300;
	mul.wide.s32 	%rd1732, %r1937, 8;
	add.s64 	%rd1733, %rd6, %rd1732;
	ld.local.f64 	%fd597, [%rd1733];
	add.f64 	%fd2595, %fd2594, %fd597;
	abs.f64 	%fd2596, %fd2595;
	setp.gt.f64 	%p1211, %fd2596, 0d41CDCD64FF800000;
	sub.f64 	%fd2597, %fd380, %fd2595;
	abs.f64 	%fd2598, %fd2597;
	setp.geu.f64 	%p1212, %fd2598, 0d3EE4F8B588E368F1;
	or.pred  	%p1213, %p1211, %p1212;
	add.s64 	%rd77, %rd5, %rd1732;
	@%p1213 bra 	$L__BB0_722;
	ld.global.f64 	%fd2600, [%rd75+45640];
	ld.global.f64 	%fd2601, [%rd76+21000];
	add.f64 	%fd2602, %fd2600, %fd2601;
	ld.local.f64 	%fd2603, [%rd77];
	add.f64 	%fd2604, %fd2602, %fd2603;
	abs.f64 	%fd2605, %fd2604;
	setp.gt.f64 	%p1214, %fd2605, 0d41CDCD64FF800000;
	sub.f64 	%fd2606, %fd569, %fd2604;
	abs.f64 	%fd2607, %fd2606;
	setp.geu.f64 	%p1215, %fd2607, 0d3EE4F8B588E368F1;
	or.pred  	%p1216, %p1214, %p1215;
	@%p1216 bra 	$L__BB0_722;
	add.s32 	%r303, %r2372, 1;
	setp.le.s32 	%p1217, %r2370, %r303;
	@%p1217 bra 	$L__BB0_721;
	not.b32 	%r1938, %r2372;
	add.s32 	%r1939, %r2370, %r1938;
	add.s32 	%r304, %r2370, -2;
	and.b32  	%r305, %r1939, 3;
	setp.eq.s32 	%p1218, %r305, 0;
	mov.u32 	%r2334, %r2370;
	@%p1218 bra 	$L__BB0_719;
	add.s32 	%r2334, %r2370, -1;
	mul.lo.s32 	%r1940, %r2334, 3;
	mul.wide.s32 	%rd1734, %r1940, 4;
	add.s64 	%rd78, %rd4, %rd1734;
	ld.local.u32 	%r1941, [%rd78];
	st.local.u32 	[%rd78+12], %r1941;
	ld.local.u32 	%r1942, [%rd78+4];
	st.local.u32 	[%rd78+16], %r1942;
	ld.local.u32 	%r1943, [%rd78+8];
	st.local.u32 	[%rd78+20], %r1943;
	setp.eq.s32 	%p1219, %r305, 1;
	@%p1219 bra 	$L__BB0_719;
	ld.local.u32 	%r1944, [%rd78+-12];
	st.local.u32 	[%rd78], %r1944;
	ld.local.u32 	%r1945, [%rd78+-8];
	st.local.u32 	[%rd78+4], %r1945;
	ld.local.u32 	%r1946, [%rd78+-4];
	st.local.u32 	[%rd78+8], %r1946;
	setp.eq.s32 	%p1220, %r305, 2;
	mov.u32 	%r2334, %r304;
	@%p1220 bra 	$L__BB0_719;
	add.s32 	%r2334, %r2370, -3;
	ld.local.u32 	%r1947, [%rd78+-24];
	st.local.u32 	[%rd78+-12], %r1947;
	ld.local.u32 	%r1948, [%rd78+-20];
	st.local.u32 	[%rd78+-8], %r1948;
	ld.local.u32 	%r1949, [%rd78+-16];
	st.local.u32 	[%rd78+-4], %r1949;
$L__BB0_719:
	sub.s32 	%r1950, %r304, %r2372;
	setp.lt.u32 	%p1221, %r1950, 3;
	@%p1221 bra 	$L__BB0_721;
$L__BB0_720:
	mul.lo.s32 	%r1951, %r2334, 3;
	add.s32 	%r1952, %r1951, -3;
	mul.wide.s32 	%rd1735, %r1952, 4;
	add.s64 	%rd1736, %rd4, %rd1735;
	ld.local.u32 	%r1953, [%rd1736];
	st.local.u32 	[%rd1736+12], %r1953;
	ld.local.u32 	%r1954, [%rd1736+4];
	st.local.u32 	[%rd1736+16], %r1954;
	ld.local.u32 	%r1955, [%rd1736+8];
	st.local.u32 	[%rd1736+20], %r1955;
	ld.local.u32 	%r1956, [%rd1736+-12];
	st.local.u32 	[%rd1736], %r1956;
	ld.local.u32 	%r1957, [%rd1736+-8];
	st.local.u32 	[%rd1736+4], %r1957;
	ld.local.u32 	%r1958, [%rd1736+-4];
	st.local.u32 	[%rd1736+8], %r1958;
	ld.local.u32 	%r1959, [%rd1736+-24];
	st.local.u32 	[%rd1736+-12], %r1959;
	ld.local.u32 	%r1960, [%rd1736+-20];
	st.local.u32 	[%rd1736+-8], %r1960;
	ld.local.u32 	%r1961, [%rd1736+-16];
	st.local.u32 	[%rd1736+-4], %r1961;
	shl.b32 	%r1962, %r2334, 1;
	sub.s32 	%r1963, %r1951, %r1962;
	add.s32 	%r2334, %r1963, -4;
	ld.local.u32 	%r1964, [%rd1736+-36];
	st.local.u32 	[%rd1736+-24], %r1964;
	ld.local.u32 	%r1965, [%rd1736+-32];
	st.local.u32 	[%rd1736+-20], %r1965;
	ld.local.u32 	%r1966, [%rd1736+-28];
	st.local.u32 	[%rd1736+-16], %r1966;
	setp.gt.s32 	%p1222, %r2334, %r303;
	@%p1222 bra 	$L__BB0_720;
$L__BB0_721:
	st.local.u32 	[%rd53+12], %r302;
	st.local.u32 	[%rd53+16], %r232;
	mov.b32 	%r1967, 0;
	st.local.u32 	[%rd53+20], %r1967;
	add.s32 	%r2370, %r2370, 1;
	bra.uni 	$L__BB0_885;
$L__BB0_722:
	mul.wide.u32 	%rd1737, %r2333, 8;
	add.s64 	%rd1738, %rd7, %rd1737;
	ld.local.f64 	%fd2609, [%rd1738];
	add.f64 	%fd2610, %fd2609, %fd595;
	add.f64 	%fd2611, %fd2610, %fd596;
	add.f64 	%fd2612, %fd2611, %fd597;
	abs.f64 	%fd2613, %fd2612;
	setp.gt.f64 	%p1223, %fd2613, 0d41CDCD64FF800000;
	sub.f64 	%fd2614, %fd380, %fd2612;
	abs.f64 	%fd2615, %fd2614;
	setp.geu.f64 	%p1224, %fd2615, 0d3EE4F8B588E368F1;
	or.pred  	%p1225, %p1223, %p1224;
	@%p1225 bra 	$L__BB0_735;
	add.s64 	%rd1740, %rd8, %rd1737;
	ld.local.f64 	%fd2617, [%rd1740];
	ld.global.f64 	%fd2618, [%rd75+45640];
	add.f64 	%fd2619, %fd2617, %fd2618;
	ld.global.f64 	%fd2620, [%rd76+21000];
	add.f64 	%fd2621, %fd2619, %fd2620;
	ld.local.f64 	%fd2622, [%rd77];
	add.f64 	%fd2623, %fd2621, %fd2622;
	abs.f64 	%fd2624, %fd2623;
	setp.gt.f64 	%p1226, %fd2624, 0d41CDCD64FF800000;
	sub.f64 	%fd2625, %fd569, %fd2623;
	abs.f64 	%fd2626, %fd2625;
	setp.geu.f64 	%p1227, %fd2626, 0d3EE4F8B588E368F1;
	or.pred  	%p1228, %p1226, %p1227;
	@%p1228 bra 	$L__BB0_735;
	add.s32 	%r312, %r2372, 1;
	setp.le.s32 	%p1229, %r2370, %r312;
	@%p1229 bra 	$L__BB0_731;
	not.b32 	%r1968, %r2372;
	add.s32 	%r1969, %r2370, %r1968;
	add.s32 	%r313, %r2370, -2;
	and.b32  	%r314, %r1969, 3;
	setp.eq.s32 	%p1230, %r314, 0;
	mov.u32 	%r2336, %r2370;
	@%p1230 bra 	$L__BB0_729;
	add.s32 	%r2336, %r2370, -1;
	mul.lo.s32 	%r1970, %r2336, 3;
	mul.wide.s32 	%rd1741, %r1970, 4;
	add.s64 	%rd79, %rd4, %rd1741;
	ld.local.u32 	%r1971, [%rd79];
	st.local.u32 	[%rd79+12], %r1971;
	ld.local.u32 	%r1972, [%rd79+4];
	st.local.u32 	[%rd79+16], %r1972;
	ld.local.u32 	%r1973, [%rd79+8];
	st.local.u32 	[%rd79+20], %r1973;
	setp.eq.s32 	%p1231, %r314, 1;
	@%p1231 bra 	$L__BB0_729;
	ld.local.u32 	%r1974, [%rd79+-12];
	st.local.u32 	[%rd79], %r1974;
	ld.local.u32 	%r1975, [%rd79+-8];
	st.local.u32 	[%rd79+4], %r1975;
	ld.local.u32 	%r1976, [%rd79+-4];
	st.local.u32 	[%rd79+8], %r1976;
	setp.eq.s32 	%p1232, %r314, 2;
	mov.u32 	%r2336, %r313;
	@%p1232 bra 	$L__BB0_729;
	add.s32 	%r2336, %r2370, -3;
	ld.local.u32 	%r1977, [%rd79+-24];
	st.local.u32 	[%rd79+-12], %r1977;
	ld.local.u32 	%r1978, [%rd79+-20];
	st.local.u32 	[%rd79+-8], %r1978;
	ld.local.u32 	%r1979, [%rd79+-16];
	st.local.u32 	[%rd79+-4], %r1979;
$L__BB0_729:
	sub.s32 	%r1980, %r313, %r2372;
	setp.lt.u32 	%p1233, %r1980, 3;
	@%p1233 bra 	$L__BB0_731;
$L__BB0_730:
	mul.lo.s32 	%r1981, %r2336, 3;
	add.s32 	%r1982, %r1981, -3;
	mul.wide.s32 	%rd1742, %r1982, 4;
	add.s64 	%rd1743, %rd4, %rd1742;
	ld.local.u32 	%r1983, [%rd1743];
	st.local.u32 	[%rd1743+12], %r1983;
	ld.local.u32 	%r1984, [%rd1743+4];
	st.local.u32 	[%rd1743+16], %r1984;
	ld.local.u32 	%r1985, [%rd1743+8];
	st.local.u32 	[%rd1743+20], %r1985;
	ld.local.u32 	%r1986, [%rd1743+-12];
	st.local.u32 	[%rd1743], %r1986;
	ld.local.u32 	%r1987, [%rd1743+-8];
	st.local.u32 	[%rd1743+4], %r1987;
	ld.local.u32 	%r1988, [%rd1743+-4];
	st.local.u32 	[%rd1743+8], %r1988;
	ld.local.u32 	%r1989, [%rd1743+-24];
	st.local.u32 	[%rd1743+-12], %r1989;
	ld.local.u32 	%r1990, [%rd1743+-20];
	st.local.u32 	[%rd1743+-8], %r1990;
	ld.local.u32 	%r1991, [%rd1743+-16];
	st.local.u32 	[%rd1743+-4], %r1991;
	shl.b32 	%r1992, %r2336, 1;
	sub.s32 	%r1993, %r1981, %r1992;
	add.s32 	%r2336, %r1993, -4;
	ld.local.u32 	%r1994, [%rd1743+-36];
	st.local.u32 	[%rd1743+-24], %r1994;
	ld.local.u32 	%r1995, [%rd1743+-32];
	st.local.u32 	[%rd1743+-20], %r1995;
	ld.local.u32 	%r1996, [%rd1743+-28];
	st.local.u32 	[%rd1743+-16], %r1996;
	setp.gt.s32 	%p1234, %r2336, %r312;
	@%p1234 bra 	$L__BB0_730;
$L__BB0_731:
	st.local.u32 	[%rd53+12], %r302;
	st.local.u32 	[%rd53+16], %r232;
	mov.b32 	%r1997, 0;
	st.local.u32 	[%rd53+20], %r1997;
	setp.le.s32 	%p1235, %r2370, %r2372;
	@%p1235 bra 	$L__BB0_734;
	add.s32 	%r2338, %r2370, 1;
$L__BB0_733:
	add.s32 	%r2338, %r2338, -1;
	mul.lo.s32 	%r1998, %r2338, 3;
	mul.wide.s32 	%rd1744, %r1998, 4;
	add.s64 	%rd1745, %rd4, %rd1744;
	ld.local.u32 	%r1999, [%rd1745];
	st.local.u32 	[%rd1745+12], %r1999;
	ld.local.u32 	%r2000, [%rd1745+4];
	st.local.u32 	[%rd1745+16], %r2000;
	ld.local.u32 	%r2001, [%rd1745+8];
	st.local.u32 	[%rd1745+20], %r2001;
	setp.gt.s32 	%p1236, %r2338, %r312;
	@%p1236 bra 	$L__BB0_733;
$L__BB0_734:
	st.local.u32 	[%rd53+12], %r2333;
	mov.b32 	%r2002, 0;
	st.local.u32 	[%rd53+16], %r2002;
	mov.b32 	%r2003, 1;
	st.local.u32 	[%rd53+20], %r2003;
	add.s32 	%r2370, %r2370, 2;
	bra.uni 	$L__BB0_885;
$L__BB0_735:
	setp.eq.s32 	%p1237, %r302, %r229;
	mov.u32 	%r2333, %r302;
	@%p1237 bra 	$L__BB0_885;
	bra.uni 	$L__BB0_712;
$L__BB0_736:
	setp.lt.s32 	%p1238, %r230, 7;
	mov.f64 	%fd2971, 0dBFF0000000000000;
	@%p1238 bra 	$L__BB0_742;
	add.s32 	%r324, %r230, -2;
	mov.b32 	%r2339, 0;
	mov.f64 	%fd2964, 0dFFF0000000000000;
	mov.f64 	%fd2971, 0dBFF0000000000000;
$L__BB0_738:
	mul.wide.u32 	%rd1746, %r2339, 8;
	add.s64 	%rd1747, %rd8, %rd1746;
	ld.local.f64 	%fd600, [%rd1747];
	add.f64 	%fd2631, %fd2749, %fd600;
	add.s64 	%rd1748, %rd7, %rd1746;
	ld.local.f64 	%fd601, [%rd1748];
	add.f64 	%fd2632, %fd2748, %fd601;
	add.f64 	%fd2633, %fd2747, %fd2632;
	div.rn.f64 	%fd2634, %fd2631, %fd2633;
	setp.ltu.f64 	%p1239, %fd2634, %fd376;
	@%p1239 bra 	$L__BB0_740;
	cvt.u64.u32 	%rd1749, %r2339;
	add.s64 	%rd1750, %rd11, %rd1749;
	ld.local.s8 	%r2005, [%rd1750+2];
	mul.wide.s32 	%rd1751, %r2005, 5;
	ld.local.u8 	%rs404, [%rd56+-1];
	cvt.u64.u16 	%rd1752, %rs404;
	cvt.s64.s8 	%rd1753, %rd1752;
	add.s64 	%rd1754, %rd1751, %rd1753;
	shl.b64 	%rd1755, %rd1754, 3;
	add.s64 	%rd1756, %rd1, %rd1755;
	ld.global.f64 	%fd2635, [%rd1756+45640];
	add.f64 	%fd2969, %fd600, %fd2635;
	ld.local.s8 	%r2006, [%rd1750+1];
	ld.local.u8 	%r2007, [%rd56];
	cvt.u32.u16 	%r2008, %rs404;
	prmt.b32 	%r2009, %r2008, %r2007, 0x3340U;
	prmt.b32 	%r2010, %r2005, 0, 0x3340U;
	prmt.b32 	%r2011, %r2009, %r2010, 0x5410U;
	mov.b32 	%r2012, 334205;
	dp4a.s32.u32 	%r2013, %r2011, %r2012, %r2006;
	mul.wide.s32 	%rd1757, %r2013, 8;
	add.s64 	%rd1758, %rd1, %rd1757;
	ld.global.f64 	%fd2970, [%rd1758+40440];
	mad.lo.s32 	%r2014, %r2265, %r2339, %r2265;
	add.s32 	%r2015, %r324, %r2014;
	mul.wide.s32 	%rd1759, %r2015, 8;
	add.s64 	%rd1760, %rd5, %rd1759;
	ld.local.f64 	%fd2966, [%rd1760];
	ld.global.f64 	%fd2636, [%rd1756+45440];
	add.f64 	%fd2967, %fd601, %fd2636;
	ld.global.f64 	%fd2968, [%rd1758+35440];
	add.s64 	%rd1761, %rd6, %rd1759;
	ld.local.f64 	%fd2965, [%rd1761];
	bra.uni 	$L__BB0_741;
$L__BB0_740:
	cvt.u64.u32 	%rd1762, %r2339;
	add.s64 	%rd1763, %rd11, %rd1762;
	ld.local.s8 	%r2016, [%rd1763+2];
	mul.wide.s32 	%rd1764, %r2016, 5;
	ld.local.u8 	%rs405, [%rd56+-1];
	cvt.u64.u16 	%rd1765, %rs405;
	cvt.s64.s8 	%rd1766, %rd1765;
	add.s64 	%rd1767, %rd1764, %rd1766;
	shl.b64 	%rd1768, %rd1767, 3;
	add.s64 	%rd1769, %rd1, %rd1768;
	ld.global.f64 	%fd2969, [%rd1769+45640];
	ld.local.s8 	%r2017, [%rd1763+1];
	ld.local.u8 	%r2018, [%rd56];
	cvt.u32.u16 	%r2019, %rs405;
	prmt.b32 	%r2020, %r2019, %r2018, 0x3340U;
	prmt.b32 	%r2021, %r2016, 0, 0x3340U;
	prmt.b32 	%r2022, %r2020, %r2021, 0x5410U;
	mov.b32 	%r2023, 334205;
	dp4a.s32.u32 	%r2024, %r2022, %r2023, %r2017;
	mul.wide.s32 	%rd1770, %r2024, 8;
	add.s64 	%rd1771, %rd1, %rd1770;
	ld.global.f64 	%fd2970, [%rd1771+40440];
	mad.lo.s32 	%r2025, %r2265, %r2339, %r2265;
	add.s32 	%r2026, %r324, %r2025;
	mul.wide.s32 	%rd1772, %r2026, 8;
	add.s64 	%rd1773, %rd5, %rd1772;
	ld.local.f64 	%fd2966, [%rd1773];
	ld.global.f64 	%fd2967, [%rd1769+45440];
	ld.global.f64 	%fd2968, [%rd1771+35440];
	add.s64 	%rd1774, %rd6, %rd1772;
	ld.local.f64 	%fd2965, [%rd1774];
$L__BB0_741:
	add.f64 	%fd2637, %fd2969, %fd2970;
	add.f64 	%fd2638, %fd2967, %fd2968;
	add.f64 	%fd2639, %fd2966, %fd2637;
	add.f64 	%fd2641, %fd2965, %fd2638;
	abs.f64 	%fd2643, %fd2639;
	setp.gt.f64 	%p1240, %fd2643, 0d41CDCD64FF800000;
	setp.gt.f64 	%p1241, %fd2639, 0d0000000000000000;
	or.pred  	%p1242, %p1240, %p1241;
	setp.gt.f64 	%p1243, %fd2641, 0d0000000000000000;
	or.pred  	%p1244, %p1242, %p1243;
	selp.f64 	%fd2644, 0d7FF0000000000000, %fd2639, %p1244;
	selp.f64 	%fd2645, 0dBFF0000000000000, %fd2641, %p1244;
	add.f64 	%fd2647, %fd2749, %fd2644;
	add.f64 	%fd2648, %fd2748, %fd2645;
	add.f64 	%fd2649, %fd2747, %fd2648;
	div.rn.f64 	%fd2650, %fd2647, %fd2649;
	setp.lt.f64 	%p1245, %fd2964, %fd2650;
	setp.gt.f64 	%p1246, %fd2645, 0dC0A3880000000000;
	and.pred  	%p1247, %p1245, %p1246;
	selp.f64 	%fd2964, %fd2650, %fd2964, %p1247;
	selp.f64 	%fd2971, %fd2645, %fd2971, %p1247;
	add.s32 	%r2339, %r2339, 1;
	setp.ne.s32 	%p1248, %r2339, %r231;
	@%p1248 bra 	$L__BB0_738;
$L__BB0_742:
	abs.f64 	%fd2651, %fd2971;
	max.f64 	%fd2653, %fd434, %fd2651;
	setp.gt.f64 	%p1249, %fd2653, 0d41CDCD64FF800000;
	sub.f64 	%fd2654, %fd380, %fd2971;
	abs.f64 	%fd2655, %fd2654;
	setp.geu.f64 	%p1250, %fd2655, 0d3EE4F8B588E368F1;
	or.pred  	%p1251, %p1249, %p1250;
	@%p1251 bra 	$L__BB0_885;
	setp.lt.s32 	%p1252, %r230, 7;
	ld.local.f64 	%fd623, [%rd55];
	mov.f64 	%fd2980, 0d7FF0000000000000;
	@%p1252 bra 	$L__BB0_749;
	add.s32 	%r327, %r230, -2;
	mov.b32 	%r2340, 0;
	mov.f64 	%fd2973, 0dFFF0000000000000;
	mov.f64 	%fd2980, 0d7FF0000000000000;
$L__BB0_745:
	mul.wide.u32 	%rd1777, %r2340, 8;
	add.s64 	%rd1778, %rd8, %rd1777;
	ld.local.f64 	%fd626, [%rd1778];
	add.f64 	%fd2660, %fd2749, %fd626;
	add.s64 	%rd1779, %rd7, %rd1777;
	ld.local.f64 	%fd627, [%rd1779];
	add.f64 	%fd2661, %fd2748, %fd627;
	add.f64 	%fd2662, %fd2747, %fd2661;
	div.rn.f64 	%fd2663, %fd2660, %fd2662;
	setp.ltu.f64 	%p1253, %fd2663, %fd376;
	@%p1253 bra 	$L__BB0_747;
	cvt.u64.u32 	%rd1780, %r2340;
	add.s64 	%rd1781, %rd11, %rd1780;
	ld.local.s8 	%r2028, [%rd1781+2];
	mul.wide.s32 	%rd1782, %r2028, 5;
	ld.local.u8 	%rs406, [%rd56+-1];
	cvt.u64.u16 	%rd1783, %rs406;
	cvt.s64.s8 	%rd1784, %rd1783;
	add.s64 	%rd1785, %rd1782, %rd1784;
	shl.b64 	%rd1786, %rd1785, 3;
	add.s64 	%rd1787, %rd1, %rd1786;
	ld.global.f64 	%fd2664, [%rd1787+45640];
	add.f64 	%fd2978, %fd626, %fd2664;
	ld.local.s8 	%r2029, [%rd1781+1];
	ld.local.u8 	%r2030, [%rd56];
	cvt.u32.u16 	%r2031, %rs406;
	prmt.b32 	%r2032, %r2031, %r2030, 0x3340U;
	prmt.b32 	%r2033, %r2028, 0, 0x3340U;
	prmt.b32 	%r2034, %r2032, %r2033, 0x5410U;
	mov.b32 	%r2035, 334205;
	dp4a.s32.u32 	%r2036, %r2034, %r2035, %r2029;
	mul.wide.s32 	%rd1788, %r2036, 8;
	add.s64 	%rd1789, %rd1, %rd1788;
	ld.global.f64 	%fd2979, [%rd1789+40440];
	mad.lo.s32 	%r2037, %r2265, %r2340, %r2265;
	add.s32 	%r2038, %r327, %r2037;
	mul.wide.s32 	%rd1790, %r2038, 8;
	add.s64 	%rd1791, %rd5, %rd1790;
	ld.local.f64 	%fd2975, [%rd1791];
	ld.global.f64 	%fd2665, [%rd1787+45440];
	add.f64 	%fd2976, %fd627, %fd2665;
	ld.global.f64 	%fd2977, [%rd1789+35440];
	add.s64 	%rd1792, %rd6, %rd1790;
	ld.local.f64 	%fd2974, [%rd1792];
	bra.uni 	$L__BB0_748;
$L__BB0_747:
	cvt.u64.u32 	%rd1793, %r2340;
	add.s64 	%rd1794, %rd11, %rd1793;
	ld.local.s8 	%r2039, [%rd1794+2];
	mul.wide.s32 	%rd1795, %r2039, 5;
	ld.local.u8 	%rs407, [%rd56+-1];
	cvt.u64.u16 	%rd1796, %rs407;
	cvt.s64.s8 	%rd1797, %rd1796;
	add.s64 	%rd1798, %rd1795, %rd1797;
	shl.b64 	%rd1799, %rd1798, 3;
	add.s64 	%rd1800, %rd1, %rd1799;
	ld.global.f64 	%fd2978, [%rd1800+45640];
	ld.local.s8 	%r2040, [%rd1794+1];
	ld.local.u8 	%r2041, [%rd56];
	cvt.u32.u16 	%r2042, %rs407;
	prmt.b32 	%r2043, %r2042, %r2041, 0x3340U;
	prmt.b32 	%r2044, %r2039, 0, 0x3340U;
	prmt.b32 	%r2045, %r2043, %r2044, 0x5410U;
	mov.b32 	%r2046, 334205;
	dp4a.s32.u32 	%r2047, %r2045, %r2046, %r2040;
	mul.wide.s32 	%rd1801, %r2047, 8;
	add.s64 	%rd1802, %rd1, %rd1801;
	ld.global.f64 	%fd2979, [%rd1802+40440];
	mad.lo.s32 	%r2048, %r2265, %r2340, %r2265;
	add.s32 	%r2049, %r327, %r2048;
	mul.wide.s32 	%rd1803, %r2049, 8;
	add.s64 	%rd1804, %rd5, %rd1803;
	ld.local.f64 	%fd2975, [%rd1804];
	ld.global.f64 	%fd2976, [%rd1800+45440];
	ld.global.f64 	%fd2977, [%rd1802+35440];
	add.s64 	%rd1805, %rd6, %rd1803;
	ld.local.f64 	%fd2974, [%rd1805];
$L__BB0_748:
	add.f64 	%fd2666, %fd2978, %fd2979;
	add.f64 	%fd2667, %fd2976, %fd2977;
	add.f64 	%fd2668, %fd2975, %fd2666;
	add.f64 	%fd2670, %fd2974, %fd2667;
	abs.f64 	%fd2672, %fd2668;
	setp.gt.f64 	%p1254, %fd2672, 0d41CDCD64FF800000;
	setp.gt.f64 	%p1255, %fd2668, 0d0000000000000000;
	or.pred  	%p1256, %p1254, %p1255;
	setp.gt.f64 	%p1257, %fd2670, 0d0000000000000000;
	or.pred  	%p1258, %p1256, %p1257;
	selp.f64 	%fd2673, 0d7FF0000000000000, %fd2668, %p1258;
	selp.f64 	%fd2674, 0dBFF0000000000000, %fd2670, %p1258;
	add.f64 	%fd2676, %fd2749, %fd2673;
	add.f64 	%fd2677, %fd2748, %fd2674;
	add.f64 	%fd2678, %fd2747, %fd2677;
	div.rn.f64 	%fd2679, %fd2676, %fd2678;
	setp.lt.f64 	%p1259, %fd2973, %fd2679;
	setp.gt.f64 	%p1260, %fd2674, 0dC0A3880000000000;
	and.pred  	%p1261, %p1259, %p1260;
	selp.f64 	%fd2973, %fd2679, %fd2973, %p1261;
	selp.f64 	%fd2980, %fd2673, %fd2980, %p1261;
	add.s32 	%r2340, %r2340, 1;
	setp.ne.s32 	%p1262, %r2340, %r231;
	@%p1262 bra 	$L__BB0_745;
$L__BB0_749:
	setp.lt.s32 	%p1263, %r230, 7;
	abs.f64 	%fd2680, %fd623;
	abs.f64 	%fd2681, %fd2980;
	max.f64 	%fd2683, %fd2680, %fd2681;
	setp.gt.f64 	%p1264, %fd2683, 0d41CDCD64FF800000;
	sub.f64 	%fd2684, %fd623, %fd2980;
	abs.f64 	%fd2685, %fd2684;
	setp.geu.f64 	%p1265, %fd2685, 0d3EE4F8B588E368F1;
	or.pred  	%p1266, %p1264, %p1265;
	or.pred  	%p1267, %p1266, %p1263;
	@%p1267 bra 	$L__BB0_885;
	ld.local.u8 	%rs53, [%rd56+-1];
	cvt.u64.u16 	%rd1806, %rs53;
	cvt.s64.s8 	%rd80, %rd1806;
	ld.local.u8 	%rs54, [%rd56];
	add.s32 	%r330, %r230, -2;
	ld.local.u8 	%rs443, [%rd11+1];
	mov.b32 	%r2341, 0;
$L__BB0_751:
	add.s32 	%r332, %r2341, 2;
	cvt.u64.u32 	%rd1807, %r2341;
	add.s64 	%rd81, %rd11, %rd1807;
	ld.local.u8 	%rs57, [%rd81+2];
	cvt.u32.u16 	%r2051, %rs57;
	cvt.s32.s8 	%r2052, %r2051;
	mul.wide.s32 	%rd1808, %r2052, 5;
	cvt.u32.u16 	%r2053, %rs54;
	cvt.u32.u16 	%r2054, %rs53;
	prmt.b32 	%r2055, %r2054, %r2053, 0x3340U;
	prmt.b32 	%r2056, %r2051, 0, 0x3340U;
	prmt.b32 	%r2057, %r2055, %r2056, 0x5410U;
	mov.b32 	%r2058, 0;
	mov.b32 	%r2059, 334205;
	dp4a.s32.u32 	%r2060, %r2057, %r2059, %r2058;
	cvt.s64.s32 	%rd82, %r2060;
	add.s64 	%rd1809, %rd1808, %rd80;
	shl.b64 	%rd1810, %rd1809, 3;
	add.s64 	%rd83, %rd1, %rd1810;
	ld.global.f64 	%fd649, [%rd83+45440];
	add.s32 	%r333, %r2341, 1;
	cvt.u64.u16 	%rd1811, %rs443;
	cvt.s64.s8 	%rd1812, %rd1811;
	add.s64 	%rd1813, %rd82, %rd1812;
	shl.b64 	%rd1814, %rd1813, 3;
	add.s64 	%rd84, %rd1, %rd1814;
	ld.global.f64 	%fd2687, [%rd84+35440];
	add.f64 	%fd2688, %fd649, %fd2687;
	mad.lo.s32 	%r2061, %r2265, %r2341, %r2265;
	add.s32 	%r2062, %r330, %r2061;
	mul.wide.s32 	%rd1815, %r2062, 8;
	add.s64 	%rd1816, %rd6, %rd1815;
	ld.local.f64 	%fd650, [%rd1816];
	add.f64 	%fd2689, %fd2688, %fd650;
	abs.f64 	%fd2690, %fd2689;
	setp.gt.f64 	%p1268, %fd2690, 0d41CDCD64FF800000;
	sub.f64 	%fd2691, %fd380, %fd2689;
	abs.f64 	%fd2692, %fd2691;
	setp.geu.f64 	%p1269, %fd2692, 0d3EE4F8B588E368F1;
	or.pred  	%p1270, %p1268, %p1269;
	add.s64 	%rd85, %rd5, %rd1815;
	@%p1270 bra 	$L__BB0_761;
	ld.global.f64 	%fd2694, [%rd83+45640];
	ld.global.f64 	%fd2695, [%rd84+40440];
	add.f64 	%fd2696, %fd2694, %fd2695;
	ld.local.f64 	%fd2697, [%rd85];
	add.f64 	%fd2698, %fd2696, %fd2697;
	abs.f64 	%fd2699, %fd2698;
	setp.gt.f64 	%p1271, %fd2699, 0d41CDCD64FF800000;
	sub.f64 	%fd2700, %fd623, %fd2698;
	abs.f64 	%fd2701, %fd2700;
	setp.geu.f64 	%p1272, %fd2701, 0d3EE4F8B588E368F1;
	or.pred  	%p1273, %p1271, %p1272;
	@%p1273 bra 	$L__BB0_761;
	add.s32 	%r334, %r2372, 1;
	setp.le.s32 	%p1274, %r2370, %r334;
	@%p1274 bra 	$L__BB0_760;
	not.b32 	%r2063, %r2372;
	add.s32 	%r2064, %r2370, %r2063;
	add.s32 	%r335, %r2370, -2;
	and.b32  	%r336, %r2064, 3;
	setp.eq.s32 	%p1275, %r336, 0;
	mov.u32 	%r2342, %r2370;
	@%p1275 bra 	$L__BB0_758;
	add.s32 	%r2342, %r2370, -1;
	mul.lo.s32 	%r2065, %r2342, 3;
	mul.wide.s32 	%rd1817, %r2065, 4;
	add.s64 	%rd86, %rd4, %rd1817;
	ld.local.u32 	%r2066, [%rd86];
	st.local.u32 	[%rd86+12], %r2066;
	ld.local.u32 	%r2067, [%rd86+4];
	st.local.u32 	[%rd86+16], %r2067;
	ld.local.u32 	%r2068, [%rd86+8];
	st.local.u32 	[%rd86+20], %r2068;
	setp.eq.s32 	%p1276, %r336, 1;
	@%p1276 bra 	$L__BB0_758;
	ld.local.u32 	%r2069, [%rd86+-12];
	st.local.u32 	[%rd86], %r2069;
	ld.local.u32 	%r2070, [%rd86+-8];
	st.local.u32 	[%rd86+4], %r2070;
	ld.local.u32 	%r2071, [%rd86+-4];
	st.local.u32 	[%rd86+8], %r2071;
	setp.eq.s32 	%p1277, %r336, 2;
	mov.u32 	%r2342, %r335;
	@%p1277 bra 	$L__BB0_758;
	add.s32 	%r2342, %r2370, -3;
	ld.local.u32 	%r2072, [%rd86+-24];
	st.local.u32 	[%rd86+-12], %r2072;
	ld.local.u32 	%r2073, [%rd86+-20];
	st.local.u32 	[%rd86+-8], %r2073;
	ld.local.u32 	%r2074, [%rd86+-16];
	st.local.u32 	[%rd86+-4], %r2074;
$L__BB0_758:
	sub.s32 	%r2075, %r335, %r2372;
	setp.lt.u32 	%p1278, %r2075, 3;
	@%p1278 bra 	$L__BB0_760;
$L__BB0_759:
	mul.lo.s32 	%r2076, %r2342, 3;
	add.s32 	%r2077, %r2076, -3;
	mul.wide.s32 	%rd1818, %r2077, 4;
	add.s64 	%rd1819, %rd4, %rd1818;
	ld.local.u32 	%r2078, [%rd1819];
	st.local.u32 	[%rd1819+12], %r2078;
	ld.local.u32 	%r2079, [%rd1819+4];
	st.local.u32 	[%rd1819+16], %r2079;
	ld.local.u32 	%r2080, [%rd1819+8];
	st.local.u32 	[%rd1819+20], %r2080;
	ld.local.u32 	%r2081, [%rd1819+-12];
	st.local.u32 	[%rd1819], %r2081;
	ld.local.u32 	%r2082, [%rd1819+-8];
	st.local.u32 	[%rd1819+4], %r2082;
	ld.local.u32 	%r2083, [%rd1819+-4];
	st.local.u32 	[%rd1819+8], %r2083;
	ld.local.u32 	%r2084, [%rd1819+-24];
	st.local.u32 	[%rd1819+-12], %r2084;
	ld.local.u32 	%r2085, [%rd1819+-20];
	st.local.u32 	[%rd1819+-8], %r2085;
	ld.local.u32 	%r2086, [%rd1819+-16];
	st.local.u32 	[%rd1819+-4], %r2086;
	shl.b32 	%r2087, %r2342, 1;
	sub.s32 	%r2088, %r2076, %r2087;
	add.s32 	%r2342, %r2088, -4;
	ld.local.u32 	%r2089, [%rd1819+-36];
	st.local.u32 	[%rd1819+-24], %r2089;
	ld.local.u32 	%r2090, [%rd1819+-32];
	st.local.u32 	[%rd1819+-20], %r2090;
	ld.local.u32 	%r2091, [%rd1819+-28];
	st.local.u32 	[%rd1819+-16], %r2091;
	setp.gt.s32 	%p1279, %r2342, %r334;
	@%p1279 bra 	$L__BB0_759;
$L__BB0_760:
	st.local.u32 	[%rd53+12], %r332;
	st.local.u32 	[%rd53+16], %r232;
	mov.b32 	%r2092, 0;
	st.local.u32 	[%rd53+20], %r2092;
	add.s32 	%r2370, %r2370, 1;
	bra.uni 	$L__BB0_885;
$L__BB0_761:
	mul.wide.u32 	%rd1820, %r2341, 8;
	add.s64 	%rd1821, %rd7, %rd1820;
	ld.local.f64 	%fd2703, [%rd1821];
	add.f64 	%fd2704, %fd2703, %fd649;
	ld.local.s8 	%rd1822, [%rd81+1];
	add.s64 	%rd1823, %rd82, %rd1822;
	shl.b64 	%rd1824, %rd1823, 3;
	add.s64 	%rd87, %rd1, %rd1824;
	ld.global.f64 	%fd2705, [%rd87+35440];
	add.f64 	%fd2706, %fd2704, %fd2705;
	add.f64 	%fd2707, %fd2706, %fd650;
	abs.f64 	%fd2708, %fd2707;
	setp.gt.f64 	%p1280, %fd2708, 0d41CDCD64FF800000;
	sub.f64 	%fd2709, %fd380, %fd2707;
	abs.f64 	%fd2710, %fd2709;
	setp.geu.f64 	%p1281, %fd2710, 0d3EE4F8B588E368F1;
	or.pred  	%p1282, %p1280, %p1281;
	@%p1282 bra 	$L__BB0_774;
	add.s64 	%rd1826, %rd8, %rd1820;
	ld.local.f64 	%fd2712, [%rd1826];
	ld.global.f64 	%fd2713, [%rd83+45640];
	add.f64 	%fd2714, %fd2712, %fd2713;
	ld.global.f64 	%fd2715, [%rd87+40440];
	add.f64 	%fd2716, %fd2714, %fd2715;
	ld.local.f64 	%fd2717, [%rd85];
	add.f64 	%fd2718, %fd2716, %fd2717;
	abs.f64 	%fd2719, %fd2718;
	setp.gt.f64 	%p1283, %fd2719, 0d41CDCD64FF800000;
	sub.f64 	%fd2720, %fd623, %fd2718;
	abs.f64 	%fd2721, %fd2720;
	setp.geu.f64 	%p1284, %fd2721, 0d3EE4F8B588E368F1;
	or.pred  	%p1285, %p1283, %p1284;
	@%p1285 bra 	$L__BB0_774;
	add.s32 	%r343, %r2372, 1;
	setp.le.s32 	%p1286, %r2370, %r343;
	@%p1286 bra 	$L__BB0_770;
	not.b32 	%r2093, %r2372;
	add.s32 	%r2094, %r2370, %r2093;
	add.s32 	%r344, %r2370, -2;
	and.b32  	%r345, %r2094, 3;
	setp.eq.s32 	%p1287, %r345, 0;
	mov.u32 	%r2344, %r2370;
	@%p1287 bra 	$L__BB0_768;
	add.s32 	%r2344, %r2370, -1;
	mul.lo.s32 	%r2095, %r2344, 3;
	mul.wide.s32 	%rd1827, %r2095, 4;
	add.s64 	%rd88, %rd4, %rd1827;
	ld.local.u32 	%r2096, [%rd88];
	st.local.u32 	[%rd88+12], %r2096;
	ld.local.u32 	%r2097, [%rd88+4];
	st.local.u32 	[%rd88+16], %r2097;
	ld.local.u32 	%r2098, [%rd88+8];
	st.local.u32 	[%rd88+20], %r2098;
	setp.eq.s32 	%p1288, %r345, 1;
	@%p1288 bra 	$L__BB0_768;
	ld.local.u32 	%r2099, [%rd88+-12];
	st.local.u32 	[%rd88], %r2099;
	ld.local.u32 	%r2100, [%rd88+-8];
	st.local.u32 	[%rd88+4], %r2100;
	ld.local.u32 	%r2101, [%rd88+-4];
	st.local.u32 	[%rd88+8], %r2101;
	setp.eq.s32 	%p1289, %r345, 2;
	mov.u32 	%r2344, %r344;
	@%p1289 bra 	$L__BB0_768;
	add.s32 	%r2344, %r2370, -3;
	ld.local.u32 	%r2102, [%rd88+-24];
	st.local.u32 	[%rd88+-12], %r2102;
	ld.local.u32 	%r2103, [%rd88+-20];
	st.local.u32 	[%rd88+-8], %r2103;
	ld.local.u32 	%r2104, [%rd88+-16];
	st.local.u32 	[%rd88+-4], %r2104;
$L__BB0_768:
	sub.s32 	%r2105, %r344, %r2372;
	setp.lt.u32 	%p1290, %r2105, 3;
	@%p1290 bra 	$L__BB0_770;
$L__BB0_769:
	mul.lo.s32 	%r2106, %r2344, 3;
	add.s32 	%r2107, %r2106, -3;
	mul.wide.s32 	%rd1828, %r2107, 4;
	add.s64 	%rd1829, %rd4, %rd1828;
	ld.local.u32 	%r2108, [%rd1829];
	st.local.u32 	[%rd1829+12], %r2108;
	ld.local.u32 	%r2109, [%rd1829+4];
	st.local.u32 	[%rd1829+16], %r2109;
	ld.local.u32 	%r2110, [%rd1829+8];
	st.local.u32 	[%rd1829+20], %r2110;
	ld.local.u32 	%r2111, [%rd1829+-12];
	st.local.u32 	[%rd1829], %r2111;
	ld.local.u32 	%r2112, [%rd1829+-8];
	st.local.u32 	[%rd1829+4], %r2112;
	ld.local.u32 	%r2113, [%rd1829+-4];
	st.local.u32 	[%rd1829+8], %r2113;
	ld.local.u32 	%r2114, [%rd1829+-24];
	st.local.u32 	[%rd1829+-12], %r2114;
	ld.local.u32 	%r2115, [%rd1829+-20];
	st.local.u32 	[%rd1829+-8], %r2115;
	ld.local.u32 	%r2116, [%rd1829+-16];
	st.local.u32 	[%rd1829+-4], %r2116;
	shl.b32 	%r2117, %r2344, 1;
	sub.s32 	%r2118, %r2106, %r2117;
	add.s32 	%r2344, %r2118, -4;
	ld.local.u32 	%r2119, [%rd1829+-36];
	st.local.u32 	[%rd1829+-24], %r2119;
	ld.local.u32 	%r2120, [%rd1829+-32];
	st.local.u32 	[%rd1829+-20], %r2120;
	ld.local.u32 	%r2121, [%rd1829+-28];
	st.local.u32 	[%rd1829+-16], %r2121;
	setp.gt.s32 	%p1291, %r2344, %r343;
	@%p1291 bra 	$L__BB0_769;
$L__BB0_770:
	st.local.u32 	[%rd53+12], %r332;
	st.local.u32 	[%rd53+16], %r232;
	mov.b32 	%r2122, 0;
	st.local.u32 	[%rd53+20], %r2122;
	setp.le.s32 	%p1292, %r2370, %r2372;
	@%p1292 bra 	$L__BB0_773;
	add.s32 	%r2346, %r2370, 1;
$L__BB0_772:
	add.s32 	%r2346, %r2346, -1;
	mul.lo.s32 	%r2123, %r2346, 3;
	mul.wide.s32 	%rd1830, %r2123, 4;
	add.s64 	%rd1831, %rd4, %rd1830;
	ld.local.u32 	%r2124, [%rd1831];
	st.local.u32 	[%rd1831+12], %r2124;
	ld.local.u32 	%r2125, [%rd1831+4];
	st.local.u32 	[%rd1831+16], %r2125;
	ld.local.u32 	%r2126, [%rd1831+8];
	st.local.u32 	[%rd1831+20], %r2126;
	setp.gt.s32 	%p1293, %r2346, %r343;
	@%p1293 bra 	$L__BB0_772;
$L__BB0_773:
	st.local.u32 	[%rd53+12], %r2341;
	mov.b32 	%r2127, 0;
	st.local.u32 	[%rd53+16], %r2127;
	mov.b32 	%r2128, 1;
	st.local.u32 	[%rd53+20], %r2128;
	add.s32 	%r2370, %r2370, 2;
	bra.uni 	$L__BB0_885;
$L__BB0_774:
	setp.eq.s32 	%p1294, %r333, %r231;
	mov.u16 	%rs443, %rs57;
	mov.u32 	%r2341, %r333;
	@%p1294 bra 	$L__BB0_885;
	bra.uni 	$L__BB0_751;
$L__BB0_775:
	mul.wide.s32 	%rd1210, %r232, 4;
	add.s64 	%rd1211, %rd9, %rd1210;
	st.local.u32 	[%rd1211+-4], %r226;
	add.s32 	%r1465, %r226, -1;
	mul.wide.s32 	%rd1212, %r1465, 4;
	add.s64 	%rd1213, %rd9, %rd1212;
	st.local.u32 	[%rd1213], %r232;
	not.b32 	%r1466, %r232;
	add.s32 	%r355, %r226, %r1466;
	setp.lt.s32 	%p865, %r355, 3;
	@%p865 bra 	$L__BB0_820;
	setp.le.s32 	%p866, %r232, %r2267;
	setp.lt.s32 	%p867, %r2266, %r226;
	and.pred  	%p868, %p866, %p867;
	@%p868 bra 	$L__BB0_820;
	ld.param.u64 	%rd1841, [_Z4thalPcS_iPdS_Pi_param_5];
	ld.param.u64 	%rd1839, [_Z4thalPcS_iPdS_Pi_param_4];
	cvta.to.global.u64 	%rd89, %rd1839;
	cvta.to.global.u64 	%rd90, %rd1841;
	setp.gt.s32 	%p869, %r232, %r2266;
	selp.b32 	%r1467, %r2266, 0, %p869;
	sub.s32 	%r356, %r226, %r1467;
	selp.b32 	%r1468, %r2267, 0, %p869;
	sub.s32 	%r357, %r232, %r1468;
	setp.lt.u32 	%p870, %r355, 31;
	@%p870 bra 	$L__BB0_789;
	ld.global.f64 	%fd2982, [%rd1+24952];
	ld.global.f64 	%fd2981, [%rd1+24232];
$L__BB0_779:
	cvt.s64.s32 	%rd1216, %r357;
	add.s64 	%rd92, %rd11, %rd1216;
	ld.local.u8 	%rs59, [%rd92];
	ld.local.u8 	%rs60, [%rd92+1];
	cvt.s64.s32 	%rd1217, %r356;
	add.s64 	%rd1218, %rd11, %rd1217;
	ld.local.s8 	%r1469, [%rd1218+-1];
	cvt.u32.u16 	%r1470, %rs60;
	cvt.u32.u16 	%r1471, %rs59;
	prmt.b32 	%r1472, %r1471, %r1470, 0x3340U;
	ld.local.u8 	%r1473, [%rd1218];
	prmt.b32 	%r1474, %r1473, 0, 0x3340U;
	prmt.b32 	%r1475, %r1472, %r1474, 0x5410U;
	mov.b32 	%r1476, 334205;
	dp4a.s32.u32 	%r1477, %r1475, %r1476, %r1469;
	mul.wide.s32 	%rd1219, %r1477, 8;
	add.s64 	%rd1220, %rd1, %rd1219;
	ld.global.f64 	%fd2046, [%rd1220+40440];
	ld.global.f64 	%fd2047, [%rd1220+35440];
	add.f64 	%fd2986, %fd2981, %fd2047;
	add.f64 	%fd2983, %fd2982, %fd2046;
	setp.eq.s32 	%p872, %r355, 4;
	@%p872 bra 	$L__BB0_780;
	bra.uni 	$L__BB0_819;
$L__BB0_780:
	ld.global.u32 	%r364, [%rd90];
	mul.lo.s32 	%r365, %r364, 10;
	ld.global.u32 	%r366, [%rd90+4];
	setp.lt.s32 	%p873, %r366, 1;
	@%p873 bra 	$L__BB0_809;
	mov.b32 	%r2349, 0;
$L__BB0_782:
	add.s32 	%r1479, %r2349, %r366;
	mad.lo.s32 	%r1480, %r1479, 6, %r365;
	cvt.s64.s32 	%rd1221, %r1480;
	add.s64 	%rd95, %rd89, %rd1221;
	ld.global.u8 	%rs346, [%rd95];
	setp.ne.s16 	%p874, %rs59, %rs346;
	@%p874 bra 	$L__BB0_808;
	ld.global.u8 	%rs348, [%rd95+1];
	setp.ne.s16 	%p875, %rs60, %rs348;
	@%p875 bra 	$L__BB0_808;
	ld.local.u8 	%rs350, [%rd92+2];
	ld.global.u8 	%rs351, [%rd95+2];
	setp.ne.s16 	%p876, %rs350, %rs351;
	@%p876 bra 	$L__BB0_808;
	ld.local.u8 	%rs352, [%rd92+3];
	ld.global.u8 	%rs353, [%rd95+3];
	setp.ne.s16 	%p877, %rs352, %rs353;
	@%p877 bra 	$L__BB0_808;
	ld.local.u8 	%rs354, [%rd92+4];
	ld.global.u8 	%rs355, [%rd95+4];
	setp.ne.s16 	%p878, %rs354, %rs355;
	@%p878 bra 	$L__BB0_808;
	ld.local.u8 	%rs356, [%rd92+5];
	ld.global.u8 	%rs357, [%rd95+5];
	setp.ne.s16 	%p879, %rs356, %rs357;
	@%p879 bra 	$L__BB0_808;
	shl.b32 	%r1481, %r364, 1;
	add.s32 	%r1482, %r2349, %r1481;
	add.s32 	%r1483, %r1482, %r366;
	add.s32 	%r1484, %r1483, 5730;
	mul.wide.s32 	%rd1222, %r1484, 8;
	add.s64 	%rd1223, %rd1, %rd1222;
	ld.global.f64 	%fd2048, [%rd1223];
	add.f64 	%fd2983, %fd2983, %fd2048;
	bra.uni 	$L__BB0_809;
$L__BB0_789:
	mul.wide.u32 	%rd1214, %r355, 8;
	add.s64 	%rd1215, %rd1, %rd1214;
	ld.global.f64 	%fd2982, [%rd1215+24712];
	ld.global.f64 	%fd2981, [%rd1215+23992];
	setp.ne.s32 	%p871, %r355, 3;
	@%p871 bra 	$L__BB0_779;
	cvt.s64.s32 	%rd1227, %r357;
	add.s64 	%rd91, %rd11, %rd1227;
	ld.local.u8 	%rs58, [%rd91];
	cvt.u32.u16 	%r1490, %rs58;
	cvt.s32.s8 	%r1491, %r1490;
	mul.wide.s32 	%rd1228, %r1491, 5;
	cvt.s64.s32 	%rd1229, %r356;
	add.s64 	%rd1230, %rd11, %rd1229;
	ld.local.s8 	%rd1231, [%rd1230];
	add.s64 	%rd1232, %rd1228, %rd1231;
	shl.b64 	%rd1233, %rd1232, 3;
	add.s64 	%rd1234, %rd1, %rd1233;
	ld.global.f64 	%fd2050, [%rd1234+45640];
	ld.global.f64 	%fd2051, [%rd1234+45440];
	add.f64 	%fd2986, %fd2981, %fd2051;
	add.f64 	%fd2983, %fd2982, %fd2050;
	ld.global.u32 	%r358, [%rd90];
	setp.lt.s32 	%p889, %r358, 1;
	@%p889 bra 	$L__BB0_799;
	mov.b32 	%r2347, 0;
$L__BB0_792:
	add.s32 	%r360, %r2347, %r358;
	mul.lo.s32 	%r1493, %r360, 5;
	cvt.s64.s32 	%rd1235, %r1493;
	add.s64 	%rd93, %rd89, %rd1235;
	ld.global.u8 	%rs370, [%rd93];
	setp.ne.s16 	%p890, %rs58, %rs370;
	@%p890 bra 	$L__BB0_798;
	ld.local.u8 	%rs372, [%rd91+1];
	ld.global.u8 	%rs373, [%rd93+1];
	setp.ne.s16 	%p891, %rs372, %rs373;
	@%p891 bra 	$L__BB0_798;
	ld.local.u8 	%rs374, [%rd91+2];
	ld.global.u8 	%rs375, [%rd93+2];
	setp.ne.s16 	%p892, %rs374, %rs375;
	@%p892 bra 	$L__BB0_798;
	ld.local.u8 	%rs376, [%rd91+3];
	ld.global.u8 	%rs377, [%rd93+3];
	setp.ne.s16 	%p893, %rs376, %rs377;
	@%p893 bra 	$L__BB0_798;
	ld.local.u8 	%rs378, [%rd91+4];
	ld.global.u8 	%rs379, [%rd93+4];
	setp.ne.s16 	%p894, %rs378, %rs379;
	@%p894 bra 	$L__BB0_798;
	add.s32 	%r1494, %r360, 5730;
	mul.wide.s32 	%rd1236, %r1494, 8;
	add.s64 	%rd1237, %rd1, %rd1236;
	ld.global.f64 	%fd2052, [%rd1237];
	add.f64 	%fd2983, %fd2983, %fd2052;
	bra.uni 	$L__BB0_799;
$L__BB0_798:
	add.s32 	%r2347, %r2347, 1;
	setp.ne.s32 	%p895, %r2347, %r358;
	@%p895 bra 	$L__BB0_792;
$L__BB0_799:
	setp.lt.s32 	%p896, %r358, 1;
	@%p896 bra 	$L__BB0_819;
	mov.b32 	%r2348, 0;
$L__BB0_801:
	mul.lo.s32 	%r1496, %r2348, 5;
	cvt.u64.u32 	%rd1238, %r1496;
	add.s64 	%rd94, %rd89, %rd1238;
	ld.global.u8 	%rs380, [%rd94];
	setp.ne.s16 	%p897, %rs58, %rs380;
	@%p897 bra 	$L__BB0_807;
	ld.local.u8 	%rs382, [%rd91+1];
	ld.global.u8 	%rs383, [%rd94+1];
	setp.ne.s16 	%p898, %rs382, %rs383;
	@%p898 bra 	$L__BB0_807;
	ld.local.u8 	%rs384, [%rd91+2];
	ld.global.u8 	%rs385, [%rd94+2];
	setp.ne.s16 	%p899, %rs384, %rs385;
	@%p899 bra 	$L__BB0_807;
	ld.local.u8 	%rs386, [%rd91+3];
	ld.global.u8 	%rs387, [%rd94+3];
	setp.ne.s16 	%p900, %rs386, %rs387;
	@%p900 bra 	$L__BB0_807;
	ld.local.u8 	%rs388, [%rd91+4];
	ld.global.u8 	%rs389, [%rd94+4];
	setp.ne.s16 	%p901, %rs388, %rs389;
	@%p901 bra 	$L__BB0_807;
	mul.wide.u32 	%rd1239, %r2348, 8;
	add.s64 	%rd1240, %rd1, %rd1239;
	ld.global.f64 	%fd2053, [%rd1240+45840];
	add.f64 	%fd2986, %fd2986, %fd2053;
	bra.uni 	$L__BB0_819;
$L__BB0_807:
	add.s32 	%r2348, %r2348, 1;
	setp.eq.s32 	%p902, %r2348, %r358;
	@%p902 bra 	$L__BB0_819;
	bra.uni 	$L__BB0_801;
$L__BB0_808:
	add.s32 	%r2349, %r2349, 1;
	setp.ne.s32 	%p880, %r2349, %r366;
	@%p880 bra 	$L__BB0_782;
$L__BB0_809:
	setp.lt.s32 	%p881, %r366, 1;
	@%p881 bra 	$L__BB0_819;
	mov.b32 	%r2350, 0;
$L__BB0_811:
	mad.lo.s32 	%r1486, %r2350, 6, %r365;
	cvt.s64.s32 	%rd1224, %r1486;
	add.s64 	%rd96, %rd89, %rd1224;
	ld.global.u8 	%rs358, [%rd96];
	setp.ne.s16 	%p882, %rs59, %rs358;
	@%p882 bra 	$L__BB0_818;
	ld.global.u8 	%rs360, [%rd96+1];
	setp.ne.s16 	%p883, %rs60, %rs360;
	@%p883 bra 	$L__BB0_818;
	ld.local.u8 	%rs362, [%rd92+2];
	ld.global.u8 	%rs363, [%rd96+2];
	setp.ne.s16 	%p884, %rs362, %rs363;
	@%p884 bra 	$L__BB0_818;
	ld.local.u8 	%rs364, [%rd92+3];
	ld.global.u8 	%rs365, [%rd96+3];
	setp.ne.s16 	%p885, %rs364, %rs365;
	@%p885 bra 	$L__BB0_818;
	ld.local.u8 	%rs366, [%rd92+4];
	ld.global.u8 	%rs367, [%rd96+4];
	setp.ne.s16 	%p886, %rs366, %rs367;
	@%p886 bra 	$L__BB0_818;
	ld.local.u8 	%rs368, [%rd92+5];
	ld.global.u8 	%rs369, [%rd96+5];
	setp.ne.s16 	%p887, %rs368, %rs369;
	@%p887 bra 	$L__BB0_818;
	shl.b32 	%r1487, %r364, 1;
	add.s32 	%r1488, %r2350, %r1487;
	add.s32 	%r1489, %r1488, 5730;
	mul.wide.s32 	%rd1225, %r1489, 8;
	add.s64 	%rd1226, %rd1, %rd1225;
	ld.global.f64 	%fd2049, [%rd1226];
	add.f64 	%fd2986, %fd2986, %fd2049;
	bra.uni 	$L__BB0_819;
$L__BB0_818:
	add.s32 	%r2350, %r2350, 1;
	setp.ne.s32 	%p888, %r2350, %r366;
	@%p888 bra 	$L__BB0_811;
$L__BB0_819:
	abs.f64 	%fd2054, %fd2983;
	setp.gt.f64 	%p903, %fd2054, 0d41CDCD64FF800000;
	selp.f64 	%fd2987, 0d7FF0000000000000, %fd2983, %p903;
	selp.f64 	%fd2988, 0dBFF0000000000000, %fd2986, %p903;
$L__BB0_820:
	sub.s32 	%r371, %r226, %r232;
	add.s32 	%r2363, %r371, -3;
	setp.lt.s32 	%p904, %r371, 7;
	add.s32 	%r373, %r371, -32;
	mov.f64 	%fd2996, 0dBFF0000000000000;
	mov.f64 	%fd2995, 0d7FF0000000000000;
	@%p904 bra 	$L__BB0_840;
	max.s32 	%r374, %r373, 4;
	mov.f64 	%fd2995, 0d7FF0000000000000;
	mov.f64 	%fd2996, 0dBFF0000000000000;
	cvt.s64.s32 	%rd1306, %r232;
	add.s64 	%rd1307, %rd11, %rd1306;
	cvt.s64.s32 	%rd1310, %r226;
	add.s64 	%rd1311, %rd12, %rd1310;
	mov.u32 	%r2351, %r2363;
$L__BB0_822:
	setp.ge.s32 	%p905, %r232, %r2267;
	sub.s32 	%r1497, %r226, %r2351;
	add.s32 	%r2360, %r232, 1;
	setp.ge.s32 	%p906, %r2360, %r1497;
	or.pred  	%p907, %p905, %p906;
	@%p907 bra 	$L__BB0_839;
	sub.s32 	%r1501, %r232, %r226;
	add.s32 	%r2357, %r1501, %r2351;
	mad.lo.s32 	%r1502, %r232, %r2265, %r232;
	add.s32 	%r2356, %r1502, %r2351;
	add.s32 	%r2354, %r2360, %r2351;
	sub.s32 	%r1503, %r226, %r232;
	sub.s32 	%r2353, %r1503, %r2351;
	add.s32 	%r2352, %r2357, 2;
	mov.b32 	%r2359, 1;
	mov.b32 	%r2358, -3;
	mov.u32 	%r2355, %r232;
$L__BB0_824:
	mov.f64 	%fd676, %fd2995;
	mov.f64 	%fd675, %fd2996;
	mul.wide.s32 	%rd1241, %r2356, 8;
	add.s64 	%rd1242, %rd5, %rd1241;
	ld.local.f64 	%fd677, [%rd1242];
	abs.f64 	%fd2059, %fd677;
	setp.geu.f64 	%p908, %fd2059, 0d41CDCD64FF800000;
	@%p908 bra 	$L__BB0_838;
	add.s32 	%r1504, %r2359, %r2353;
	add.s32 	%r391, %r1504, -3;
	setp.gt.s32 	%p909, %r391, 30;
	mov.f64 	%fd2996, 0dBFF0000000000000;
	mov.f64 	%fd2995, 0d7FF0000000000000;
	@%p909 bra 	$L__BB0_836;
	setp.eq.s32 	%p910, %r2358, -3;
	add.s32 	%r1505, %r2353, -2;
	setp.gt.s32 	%p911, %r1505, 0;
	and.pred  	%p912, %p910, %p911;
	@%p912 bra 	$L__BB0_828;
	setp.ne.s32 	%p913, %r2353, 2;
	add.s32 	%r1506, %r2359, -1;
	setp.lt.s32 	%p914, %r1506, 1;
	or.pred  	%p915, %p914, %p913;
	@%p915 bra 	$L__BB0_833;
$L__BB0_828:
	setp.ne.s32 	%p923, %r2352, -1;
	setp.ne.s32 	%p924, %r2358, -4;
	and.pred  	%p925, %p924, %p923;
	@%p925 bra 	$L__BB0_832;
	setp.eq.s32 	%p928, %r2358, -4;
	setp.eq.s32 	%p929, %r2352, -1;
	and.pred  	%p931, %p910, %p929;
	setp.eq.s32 	%p932, %r2353, 2;
	and.pred  	%p933, %p928, %p932;
	or.pred  	%p934, %p931, %p933;
	mov.f64 	%fd2994, 0d0000000000000000;
	mov.f64 	%fd2993, 0dC0A9300000000000;
	not.pred 	%p935, %p934;
	@%p935 bra 	$L__BB0_831;
	mul.wide.u32 	%rd1304, %r391, 8;
	add.s64 	%rd1305, %rd1, %rd1304;
	ld.global.f64 	%fd2140, [%rd1305+25192];
	cvt.s64.s32 	%rd1308, %r2360;
	add.s64 	%rd1309, %rd11, %rd1308;
	cvt.s64.s32 	%rd1312, %r2354;
	add.s64 	%rd1313, %rd12, %rd1312;
	ld.local.s8 	%r1558, [%rd1313];
	ld.local.u8 	%r1559, [%rd1309];
	ld.local.u8 	%r1560, [%rd1307];
	prmt.b32 	%r1561, %r1560, %r1559, 0x3340U;
	ld.local.u8 	%r1562, [%rd1311];
	prmt.b32 	%r1563, %r1562, 0, 0x3340U;
	prmt.b32 	%r1564, %r1561, %r1563, 0x5410U;
	mov.b32 	%r1565, 334205;
	dp4a.s32.u32 	%r1566, %r1564, %r1565, %r1558;
	mul.wide.s32 	%rd1314, %r1566, 8;
	add.s64 	%rd1315, %rd1, %rd1314;
	ld.global.f64 	%fd2141, [%rd1315+5000];
	add.f64 	%fd2994, %fd2140, %fd2141;
	ld.global.f64 	%fd2142, [%rd1305+24472];
	ld.global.f64 	%fd2143, [%rd1315];
	add.f64 	%fd2993, %fd2142, %fd2143;
$L__BB0_831:
	add.f64 	%fd2144, %fd2994, %fd677;
	mul.wide.s32 	%rd1316, %r2356, 8;
	add.s64 	%rd1317, %rd6, %rd1316;
	ld.local.f64 	%fd2145, [%rd1317];
	add.f64 	%fd2146, %fd2993, %fd2145;
	abs.f64 	%fd2147, %fd2144;
	setp.gt.f64 	%p936, %fd2147, 0d41CDCD64FF800000;
	selp.f64 	%fd2148, 0dBFF0000000000000, %fd2146, %p936;
	selp.f64 	%fd2149, 0d7FF0000000000000, %fd2144, %p936;
	add.f64 	%fd2150, %fd2749, %fd2149;
	add.f64 	%fd2151, %fd2748, %fd2148;
	add.f64 	%fd2152, %fd2747, %fd2151;
	div.rn.f64 	%fd2153, %fd2150, %fd2152;
	add.s32 	%r1567, %r232, -1;
	mad.lo.s32 	%r1568, %r1567, %r2265, %r226;
	add.s32 	%r1569, %r1568, -1;
	mul.wide.s32 	%rd1318, %r1569, 8;
	add.s64 	%rd1319, %rd5, %rd1318;
	ld.local.f64 	%fd2154, [%rd1319];
	add.f64 	%fd2155, %fd2749, %fd2154;
	add.s64 	%rd1320, %rd6, %rd1318;
	ld.local.f64 	%fd2156, [%rd1320];
	add.f64 	%fd2157, %fd2748, %fd2156;
	add.f64 	%fd2158, %fd2747, %fd2157;
	div.rn.f64 	%fd2159, %fd2155, %fd2158;
	setp.ltu.f64 	%p937, %fd2153, %fd2159;
	selp.f64 	%fd2995, %fd676, %fd2149, %p937;
	selp.f64 	%fd2996, %fd675, %fd2148, %p937;
	bra.uni 	$L__BB0_836;
$L__BB0_832:
	add.s32 	%r1551, %r2359, %r2353;
	add.s32 	%r1552, %r1551, -3;
	mul.wide.s32 	%rd1279, %r1552, 8;
	add.s64 	%rd1280, %rd1, %rd1279;
	ld.global.f64 	%fd2112, [%rd1280+25192];
	ld.local.s8 	%r1553, [%rd1307];
	mul.wide.s32 	%rd1283, %r1553, 5;
	ld.local.s8 	%rd1286, [%rd1311];
	add.s64 	%rd1287, %rd1283, %rd1286;
	shl.b64 	%rd1288, %rd1287, 3;
	add.s64 	%rd1289, %rd1, %rd1288;
	ld.global.f64 	%fd2113, [%rd1289+45640];
	add.f64 	%fd2114, %fd2112, %fd2113;
	cvt.s64.s32 	%rd1290, %r2360;
	add.s64 	%rd1291, %rd11, %rd1290;
	ld.local.s8 	%r1554, [%rd1291];
	mul.wide.s32 	%rd1292, %r1554, 5;
	cvt.s64.s32 	%rd1293, %r2354;
	add.s64 	%rd1294, %rd12, %rd1293;
	ld.local.s8 	%rd1295, [%rd1294];
	add.s64 	%rd1296, %rd1292, %rd1295;
	shl.b64 	%rd1297, %rd1296, 3;
	add.s64 	%rd1298, %rd1, %rd1297;
	ld.global.f64 	%fd2115, [%rd1298+45640];
	add.f64 	%fd2116, %fd2114, %fd2115;
	add.f64 	%fd2117, %fd2116, %fd677;
	ld.global.f64 	%fd2118, [%rd1280+24472];
	ld.global.f64 	%fd2119, [%rd1289+45440];
	add.f64 	%fd2120, %fd2118, %fd2119;
	ld.global.f64 	%fd2121, [%rd1298+45440];
	add.f64 	%fd2122, %fd2120, %fd2121;
	mul.wide.s32 	%rd1299, %r2356, 8;
	add.s64 	%rd1300, %rd6, %rd1299;
	ld.local.f64 	%fd2123, [%rd1300];
	add.f64 	%fd2124, %fd2122, %fd2123;
	abs.f64 	%fd2125, %fd2117;
	setp.gt.f64 	%p926, %fd2125, 0d41CDCD64FF800000;
	selp.f64 	%fd2126, 0dBFF0000000000000, %fd2124, %p926;
	selp.f64 	%fd2127, 0d7FF0000000000000, %fd2117, %p926;
	add.f64 	%fd2128, %fd2749, %fd2127;
	add.f64 	%fd2129, %fd2748, %fd2126;
	add.f64 	%fd2130, %fd2747, %fd2129;
	div.rn.f64 	%fd2131, %fd2128, %fd2130;
	add.s32 	%r1555, %r232, -1;
	mad.lo.s32 	%r1556, %r1555, %r2265, %r226;
	add.s32 	%r1557, %r1556, -1;
	mul.wide.s32 	%rd1301, %r1557, 8;
	add.s64 	%rd1302, %rd5, %rd1301;
	ld.local.f64 	%fd2132, [%rd1302];
	add.f64 	%fd2133, %fd2749, %fd2132;
	add.s64 	%rd1303, %rd6, %rd1301;
	ld.local.f64 	%fd2134, [%rd1303];
	add.f64 	%fd2135, %fd2748, %fd2134;
	add.f64 	%fd2136, %fd2747, %fd2135;
	div.rn.f64 	%fd2137, %fd2133, %fd2136;
	setp.ltu.f64 	%p927, %fd2131, %fd2137;
	selp.f64 	%fd2995, %fd676, %fd2127, %p927;
	selp.f64 	%fd2996, %fd675, %fd2126, %p927;
	bra.uni 	$L__BB0_836;
$L__BB0_833:
	setp.ne.s32 	%p916, %r2358, -4;
	setp.ne.s32 	%p917, %r2352, -1;
	or.pred  	%p918, %p916, %p917;
	@%p918 bra 	$L__BB0_835;
	cvt.s64.s32 	%rd1262, %r232;
	add.s64 	%rd1263, %rd11, %rd1262;
	cvt.s64.s32 	%rd1264, %r226;
	add.s64 	%rd1265, %rd12, %rd1264;
	ld.local.s8 	%r1531, [%rd1265+-1];
	ld.local.u8 	%r1532, [%rd1263+1];
	ld.local.u8 	%r1533, [%rd1263];
	prmt.b32 	%r1534, %r1533, %r1532, 0x3340U;
	ld.local.u8 	%r1535, [%rd1265];
	prmt.b32 	%r1536, %r1535, 0, 0x3340U;
	prmt.b32 	%r1537, %r1534, %r1536, 0x5410U;
	mov.b32 	%r1538, 334205;
	dp4a.s32.u32 	%r1539, %r1537, %r1538, %r1531;
	mul.wide.s32 	%rd1266, %r1539, 8;
	add.s64 	%rd1267, %rd1, %rd1266;
	ld.global.f64 	%fd2090, [%rd1267+10000];
	cvt.s64.s32 	%rd1268, %r2354;
	add.s64 	%rd1269, %rd12, %rd1268;
	cvt.s64.s32 	%rd1270, %r2360;
	add.s64 	%rd1271, %rd11, %rd1270;
	ld.local.s8 	%r1540, [%rd1271+-1];
	ld.local.u8 	%r1541, [%rd1269+1];
	ld.local.u8 	%r1542, [%rd1269];
	prmt.b32 	%r1543, %r1542, %r1541, 0x3340U;
	ld.local.u8 	%r1544, [%rd1271];
	prmt.b32 	%r1545, %r1544, 0, 0x3340U;
	prmt.b32 	%r1546, %r1543, %r1545, 0x5410U;
	dp4a.s32.u32 	%r1547, %r1546, %r1538, %r1540;
	mul.wide.s32 	%rd1272, %r1547, 8;
	add.s64 	%rd1273, %rd1, %rd1272;
	ld.global.f64 	%fd2091, [%rd1273+10000];
	add.f64 	%fd2092, %fd2090, %fd2091;
	mul.wide.s32 	%rd1274, %r2356, 8;
	add.s64 	%rd1275, %rd6, %rd1274;
	ld.local.f64 	%fd2093, [%rd1275];
	add.f64 	%fd2094, %fd2092, %fd2093;
	ld.global.f64 	%fd2095, [%rd1267+15000];
	ld.global.f64 	%fd2096, [%rd1273+15000];
	add.f64 	%fd2097, %fd2095, %fd2096;
	add.f64 	%fd2098, %fd2097, %fd677;
	abs.f64 	%fd2099, %fd2098;
	setp.gt.f64 	%p921, %fd2099, 0d41CDCD64FF800000;
	selp.f64 	%fd2100, 0dBFF0000000000000, %fd2094, %p921;
	selp.f64 	%fd2101, 0d7FF0000000000000, %fd2098, %p921;
	add.f64 	%fd2102, %fd2749, %fd2101;
	add.f64 	%fd2103, %fd2748, %fd2100;
	add.f64 	%fd2104, %fd2747, %fd2103;
	div.rn.f64 	%fd2105, %fd2102, %fd2104;
	add.s32 	%r1548, %r232, -1;
	mad.lo.s32 	%r1549, %r1548, %r2265, %r226;
	add.s32 	%r1550, %r1549, -1;
	mul.wide.s32 	%rd1276, %r1550, 8;
	add.s64 	%rd1277, %rd5, %rd1276;
	ld.local.f64 	%fd2106, [%rd1277];
	add.f64 	%fd2107, %fd2749, %fd2106;
	add.s64 	%rd1278, %rd6, %rd1276;
	ld.local.f64 	%fd2108, [%rd1278];
	add.f64 	%fd2109, %fd2748, %fd2108;
	add.f64 	%fd2110, %fd2747, %fd2109;
	div.rn.f64 	%fd2111, %fd2107, %fd2110;
	setp.ltu.f64 	%p922, %fd2105, %fd2111;
	selp.f64 	%fd2995, %fd676, %fd2101, %p922;
	selp.f64 	%fd2996, %fd675, %fd2100, %p922;
	bra.uni 	$L__BB0_836;
$L__BB0_835:
	add.s32 	%r1507, %r2359, %r2353;
	add.s32 	%r1508, %r1507, -3;
	mul.wide.s32 	%rd1243, %r1508, 8;
	add.s64 	%rd1244, %rd1, %rd1243;
	ld.global.f64 	%fd2062, [%rd1244+24952];
	cvt.s64.s32 	%rd1245, %r232;
	add.s64 	%rd1246, %rd11, %rd1245;
	cvt.s64.s32 	%rd1247, %r226;
	add.s64 	%rd1248, %rd12, %rd1247;
	ld.local.s8 	%r1509, [%rd1248+-1];
	ld.local.u8 	%r1510, [%rd1246+1];
	ld.local.u8 	%r1511, [%rd1246];
	prmt.b32 	%r1512, %r1511, %r1510, 0x3340U;
	ld.local.u8 	%r1513, [%rd1248];
	prmt.b32 	%r1514, %r1513, 0, 0x3340U;
	prmt.b32 	%r1515, %r1512, %r1514, 0x5410U;
	mov.b32 	%r1516, 334205;
	dp4a.s32.u32 	%r1517, %r1515, %r1516, %r1509;
	mul.wide.s32 	%rd1249, %r1517, 8;
	add.s64 	%rd1250, %rd1, %rd1249;
	ld.global.f64 	%fd2063, [%rd1250+30440];
	add.f64 	%fd2064, %fd2062, %fd2063;
	cvt.s64.s32 	%rd1251, %r2354;
	add.s64 	%rd1252, %rd12, %rd1251;
	cvt.s64.s32 	%rd1253, %r2360;
	add.s64 	%rd1254, %rd11, %rd1253;
	ld.local.s8 	%r1518, [%rd1254+-1];
	ld.local.u8 	%r1519, [%rd1252+1];
	ld.local.u8 	%r1520, [%rd1252];
	prmt.b32 	%r1521, %r1520, %r1519, 0x3340U;
	ld.local.u8 	%r1522, [%rd1254];
	prmt.b32 	%r1523, %r1522, 0, 0x3340U;
	prmt.b32 	%r1524, %r1521, %r1523, 0x5410U;
	dp4a.s32.u32 	%r1525, %r1524, %r1516, %r1518;
	mul.wide.s32 	%rd1255, %r1525, 8;
	add.s64 	%rd1256, %rd1, %rd1255;
	ld.global.f64 	%fd2065, [%rd1256+30440];
	add.f64 	%fd2066, %fd2064, %fd2065;
	add.f64 	%fd2067, %fd2066, %fd677;
	ld.global.f64 	%fd2068, [%rd1244+24232];
	ld.global.f64 	%fd2069, [%rd1250+25440];
	add.f64 	%fd2070, %fd2068, %fd2069;
	ld.global.f64 	%fd2071, [%rd1256+25440];
	add.f64 	%fd2072, %fd2070, %fd2071;
	add.s32 	%r1526, %r2357, 2;
	abs.s32 	%r1527, %r1526;
	cvt.rn.f64.s32 	%fd2073, %r1527;
	fma.rn.f64 	%fd2074, %fd2073, 0dBFEEF3E864B31D04, %fd2072;
	mul.wide.s32 	%rd1257, %r2356, 8;
	add.s64 	%rd1258, %rd6, %rd1257;
	ld.local.f64 	%fd2075, [%rd1258];
	add.f64 	%fd2076, %fd2075, %fd2074;
	abs.f64 	%fd2077, %fd2067;
	setp.gt.f64 	%p919, %fd2077, 0d41CDCD64FF800000;
	selp.f64 	%fd2078, 0dBFF0000000000000, %fd2076, %p919;
	selp.f64 	%fd2079, 0d7FF0000000000000, %fd2067, %p919;
	add.f64 	%fd2080, %fd2749, %fd2079;
	add.f64 	%fd2081, %fd2748, %fd2078;
	add.f64 	%fd2082, %fd2747, %fd2081;
	div.rn.f64 	%fd2083, %fd2080, %fd2082;
	add.s32 	%r1528, %r232, -1;
	mad.lo.s32 	%r1529, %r1528, %r2265, %r226;
	add.s32 	%r1530, %r1529, -1;
	mul.wide.s32 	%rd1259, %r1530, 8;
	add.s64 	%rd1260, %rd5, %rd1259;
	ld.local.f64 	%fd2084, [%rd1260];
	add.f64 	%fd2085, %fd2749, %fd2084;
	add.s64 	%rd1261, %rd6, %rd1259;
	ld.local.f64 	%fd2086, [%rd1261];
	add.f64 	%fd2087, %fd2748, %fd2086;
	add.f64 	%fd2088, %fd2747, %fd2087;
	div.rn.f64 	%fd2089, %fd2085, %fd2088;
	setp.ltu.f64 	%p920, %fd2083, %fd2089;
	selp.f64 	%fd2995, %fd676, %fd2079, %p920;
	selp.f64 	%fd2996, %fd675, %fd2078, %p920;
$L__BB0_836:
	abs.f64 	%fd2160, %fd2995;
	setp.geu.f64 	%p938, %fd2160, 0d41CDCD64FF800000;
	@%p938 bra 	$L__BB0_838;
	setp.lt.f64 	%p939, %fd2996, 0dC0A3880000000000;
	selp.f64 	%fd2995, 0d0000000000000000, %fd2995, %p939;
	selp.f64 	%fd2996, 0dC0A9300000000000, %fd2996, %p939;
$L__BB0_838:
	add.s32 	%r2360, %r2360, 1;
	add.s32 	%r1570, %r2355, 2;
	sub.s32 	%r1571, %r226, %r2351;
	setp.lt.s32 	%p940, %r1570, %r1571;
	add.s32 	%r2355, %r2355, 1;
	setp.lt.s32 	%p941, %r2355, %r2267;
	and.pred  	%p942, %p941, %p940;
	add.s32 	%r2359, %r2359, 1;
	add.s32 	%r2358, %r2358, -1;
	add.s32 	%r2357, %r2357, 2;
	add.s32 	%r1572, %r2265, %r2356;
	add.s32 	%r2356, %r1572, 1;
	add.s32 	%r2354, %r2354, 1;
	add.s32 	%r2353, %r2353, -1;
	add.s32 	%r2352, %r2352, 1;
	@%p942 bra 	$L__BB0_824;
$L__BB0_839:
	add.s32 	%r401, %r2351, -1;
	setp.gt.s32 	%p943, %r2351, %r374;
	mov.u32 	%r2351, %r401;
	@%p943 bra 	$L__BB0_822;
$L__BB0_840:
	add.s32 	%r1573, %r232, -1;
	add.s32 	%r402, %r226, -1;
	mad.lo.s32 	%r403, %r1573, %r2265, %r402;
	mul.wide.s32 	%rd1321, %r403, 8;
	add.s64 	%rd1322, %rd6, %rd1321;
	ld.local.f64 	%fd700, [%rd1322];
	setp.ge.s32 	%p944, %r232, %r226;
	setp.eq.s32 	%p945, %r232, %r2267;
	add.s32 	%r1574, %r2266, 1;
	setp.eq.s32 	%p946, %r226, %r1574;
	or.pred  	%p947, %p945, %p946;
	or.pred  	%p2, %p947, %p944;
	mov.f64 	%fd3003, 0dBFF0000000000000;
	@%p2 bra 	$L__BB0_842;
	setp.gt.s32 	%p948, %r232, %r2267;
	selp.b32 	%r1575, %r2267, 0, %p948;
	sub.s32 	%r1576, %r232, %r1575;
	setp.gt.s32 	%p949, %r226, %r2266;
	selp.b32 	%r1577, %r2266, 0, %p949;
	sub.s32 	%r1578, %r226, %r1577;
	cvt.s64.s32 	%rd1323, %r1576;
	add.s64 	%rd1324, %rd11, %rd1323;
	cvt.s64.s32 	%rd1325, %r1578;
	add.s64 	%rd1326, %rd12, %rd1325;
	ld.local.s8 	%r1579, [%rd1326+-1];
	ld.local.u8 	%r1580, [%rd1324+1];
	ld.local.u8 	%r1581, [%rd1324];
	prmt.b32 	%r1582, %r1581, %r1580, 0x3340U;
	ld.local.u8 	%r1583, [%rd1326];
	prmt.b32 	%r1584, %r1583, 0, 0x3340U;
	prmt.b32 	%r1585, %r1582, %r1584, 0x5410U;
	mov.b32 	%r1586, 334205;
	dp4a.s32.u32 	%r1587, %r1585, %r1586, %r1579;
	mul.wide.s32 	%rd1327, %r1587, 8;
	add.s64 	%rd1328, %rd1, %rd1327;
	ld.global.f64 	%fd3003, [%rd1328];
$L__BB0_842:
	mad.lo.s32 	%r1588, %r232, %r2265, %r226;
	add.s32 	%r404, %r1588, -2;
	mul.wide.s32 	%rd1329, %r404, 8;
	add.s64 	%rd1330, %rd6, %rd1329;
	ld.local.f64 	%fd2162, [%rd1330];
	add.f64 	%fd2163, %fd3003, %fd2162;
	abs.f64 	%fd703, %fd700;
	abs.f64 	%fd2164, %fd2163;
	max.f64 	%fd2166, %fd703, %fd2164;
	setp.gt.f64 	%p950, %fd2166, 0d41CDCD64FF800000;
	sub.f64 	%fd2167, %fd700, %fd2163;
	abs.f64 	%fd2168, %fd2167;
	setp.geu.f64 	%p951, %fd2168, 0d3EE4F8B588E368F1;
	or.pred  	%p952, %p950, %p951;
	mov.f64 	%fd3004, 0d7FF0000000000000;
	@%p952 bra 	$L__BB0_855;
	add.s64 	%rd1332, %rd5, %rd1321;
	ld.local.f64 	%fd704, [%rd1332];
	@%p2 bra 	$L__BB0_846;
	setp.gt.s32 	%p953, %r232, %r2267;
	selp.b32 	%r1589, %r2267, 0, %p953;
	sub.s32 	%r1590, %r232, %r1589;
	setp.gt.s32 	%p954, %r226, %r2266;
	selp.b32 	%r1591, %r2266, 0, %p954;
	sub.s32 	%r1592, %r226, %r1591;
	cvt.s64.s32 	%rd1333, %r1590;
	add.s64 	%rd1334, %rd11, %rd1333;
	cvt.s64.s32 	%rd1335, %r1592;
	add.s64 	%rd1336, %rd12, %rd1335;
	ld.local.s8 	%r1593, [%rd1336+-1];
	ld.local.u8 	%r1594, [%rd1334+1];
	ld.local.u8 	%r1595, [%rd1334];
	prmt.b32 	%r1596, %r1595, %r1594, 0x3340U;
	ld.local.u8 	%r1597, [%rd1336];
	prmt.b32 	%r1598, %r1597, 0, 0x3340U;
	prmt.b32 	%r1599, %r1596, %r1598, 0x5410U;
	mov.b32 	%r1600, 334205;
	dp4a.s32.u32 	%r1601, %r1599, %r1600, %r1593;
	mul.wide.s32 	%rd1337, %r1601, 8;
	add.s64 	%rd1338, %rd1, %rd1337;
	ld.global.f64 	%fd705, [%rd1338+5000];
	abs.f64 	%fd2172, %fd705;
	setp.geu.f64 	%p955, %fd2172, 0d41CDCD64FF800000;
	@%p955 bra 	$L__BB0_846;
	mov.f64 	%fd3004, %fd705;
$L__BB0_846:
	add.s64 	%rd1340, %rd5, %rd1329;
	ld.local.f64 	%fd2173, [%rd1340];
	add.f64 	%fd2174, %fd3004, %fd2173;
	abs.f64 	%fd2175, %fd704;
	abs.f64 	%fd2176, %fd2174;
	max.f64 	%fd2178, %fd2175, %fd2176;
	setp.gt.f64 	%p956, %fd2178, 0d41CDCD64FF800000;
	sub.f64 	%fd2179, %fd704, %fd2174;
	abs.f64 	%fd2180, %fd2179;
	setp.geu.f64 	%p957, %fd2180, 0d3EE4F8B588E368F1;
	or.pred  	%p958, %p956, %p957;
	@%p958 bra 	$L__BB0_855;
	add.s32 	%r405, %r2372, 1;
	setp.le.s32 	%p959, %r2370, %r405;
	@%p959 bra 	$L__BB0_854;
	not.b32 	%r1602, %r2372;
	add.s32 	%r1603, %r2370, %r1602;
	add.s32 	%r406, %r2370, -2;
	and.b32  	%r407, %r1603, 3;
	setp.eq.s32 	%p960, %r407, 0;
	mov.u32 	%r2361, %r2370;
	@%p960 bra 	$L__BB0_852;
	add.s32 	%r2361, %r2370, -1;
	mul.lo.s32 	%r1604, %r2361, 3;
	mul.wide.s32 	%rd1341, %r1604, 4;
	add.s64 	%rd97, %rd4, %rd1341;
	ld.local.u32 	%r1605, [%rd97];
	st.local.u32 	[%rd97+12], %r1605;
	ld.local.u32 	%r1606, [%rd97+4];
	st.local.u32 	[%rd97+16], %r1606;
	ld.local.u32 	%r1607, [%rd97+8];
	st.local.u32 	[%rd97+20], %r1607;
	setp.eq.s32 	%p961, %r407, 1;
	@%p961 bra 	$L__BB0_852;
	ld.local.u32 	%r1608, [%rd97+-12];
	st.local.u32 	[%rd97], %r1608;
	ld.local.u32 	%r1609, [%rd97+-8];
	st.local.u32 	[%rd97+4], %r1609;
	ld.local.u32 	%r1610, [%rd97+-4];
	st.local.u32 	[%rd97+8], %r1610;
	setp.eq.s32 	%p962, %r407, 2;
	mov.u32 	%r2361, %r406;
	@%p962 bra 	$L__BB0_852;
	add.s32 	%r2361, %r2370, -3;
	ld.local.u32 	%r1611, [%rd97+-24];
	st.local.u32 	[%rd97+-12], %r1611;
	ld.local.u32 	%r1612, [%rd97+-20];
	st.local.u32 	[%rd97+-8], %r1612;
	ld.local.u32 	%r1613, [%rd97+-16];
	st.local.u32 	[%rd97+-4], %r1613;
$L__BB0_852:
	sub.s32 	%r1614, %r406, %r2372;
	setp.lt.u32 	%p963, %r1614, 3;
	@%p963 bra 	$L__BB0_854;
$L__BB0_853:
	mul.lo.s32 	%r1615, %r2361, 3;
	add.s32 	%r1616, %r1615, -3;
	mul.wide.s32 	%rd1342, %r1616, 4;
	add.s64 	%rd1343, %rd4, %rd1342;
	ld.local.u32 	%r1617, [%rd1343];
	st.local.u32 	[%rd1343+12], %r1617;
	ld.local.u32 	%r1618, [%rd1343+4];
	st.local.u32 	[%rd1343+16], %r1618;
	ld.local.u32 	%r1619, [%rd1343+8];
	st.local.u32 	[%rd1343+20], %r1619;
	ld.local.u32 	%r1620, [%rd1343+-12];
	st.local.u32 	[%rd1343], %r1620;
	ld.local.u32 	%r1621, [%rd1343+-8];
	st.local.u32 	[%rd1343+4], %r1621;
	ld.local.u32 	%r1622, [%rd1343+-4];
	st.local.u32 	[%rd1343+8], %r1622;
	ld.local.u32 	%r1623, [%rd1343+-24];
	st.local.u32 	[%rd1343+-12], %r1623;
	ld.local.u32 	%r1624, [%rd1343+-20];
	st.local.u32 	[%rd1343+-8], %r1624;
	ld.local.u32 	%r1625, [%rd1343+-16];
	st.local.u32 	[%rd1343+-4], %r1625;
	shl.b32 	%r1626, %r2361, 1;
	sub.s32 	%r1627, %r1615, %r1626;
	add.s32 	%r2361, %r1627, -4;
	ld.local.u32 	%r1628, [%rd1343+-36];
	st.local.u32 	[%rd1343+-24], %r1628;
	ld.local.u32 	%r1629, [%rd1343+-32];
	st.local.u32 	[%rd1343+-20], %r1629;
	ld.local.u32 	%r1630, [%rd1343+-28];
	st.local.u32 	[%rd1343+-16], %r1630;
	setp.gt.s32 	%p964, %r2361, %r405;
	@%p964 bra 	$L__BB0_853;
$L__BB0_854:
	add.s32 	%r1631, %r232, 1;
	st.local.u32 	[%rd53+12], %r1631;
	st.local.u32 	[%rd53+16], %r402;
	mov.b32 	%r1632, 0;
	st.local.u32 	[%rd53+20], %r1632;
	add.s32 	%r2370, %r2370, 1;
	bra.uni 	$L__BB0_885;
$L__BB0_855:
	abs.f64 	%fd2182, %fd2988;
	max.f64 	%fd2184, %fd703, %fd2182;
	setp.gt.f64 	%p965, %fd2184, 0d41CDCD64FF800000;
	sub.f64 	%fd2185, %fd700, %fd2988;
	abs.f64 	%fd2186, %fd2185;
	setp.geu.f64 	%p966, %fd2186, 0d3EE4F8B588E368F1;
	or.pred  	%p967, %p965, %p966;
	@%p967 bra 	$L__BB0_857;
	add.s64 	%rd1345, %rd5, %rd1321;
	ld.local.f64 	%fd2188, [%rd1345];
	abs.f64 	%fd2189, %fd2188;
	abs.f64 	%fd2190, %fd2987;
	max.f64 	%fd2192, %fd2189, %fd2190;
	setp.leu.f64 	%p968, %fd2192, 0d41CDCD64FF800000;
	sub.f64 	%fd2193, %fd2188, %fd2987;
	abs.f64 	%fd2194, %fd2193;
	setp.lt.f64 	%p969, %fd2194, 0d3EE4F8B588E368F1;
	and.pred  	%p970, %p968, %p969;
	@%p970 bra 	$L__BB0_885;
$L__BB0_857:
	abs.f64 	%fd2196, %fd2996;
	max.f64 	%fd2198, %fd703, %fd2196;
	setp.gt.f64 	%p971, %fd2198, 0d41CDCD64FF800000;
	sub.f64 	%fd2199, %fd700, %fd2996;
	abs.f64 	%fd2200, %fd2199;
	setp.geu.f64 	%p972, %fd2200, 0d3EE4F8B588E368F1;
	or.pred  	%p973, %p971, %p972;
	@%p973 bra 	$L__BB0_885;
	setp.lt.s32 	%p974, %r371, 7;
	add.s64 	%rd1347, %rd5, %rd1321;
	ld.local.f64 	%fd707, [%rd1347];
	abs.f64 	%fd2202, %fd707;
	abs.f64 	%fd2203, %fd2995;
	max.f64 	%fd2205, %fd2202, %fd2203;
	setp.gt.f64 	%p975, %fd2205, 0d41CDCD64FF800000;
	sub.f64 	%fd2206, %fd707, %fd2995;
	abs.f64 	%fd2207, %fd2206;
	setp.geu.f64 	%p976, %fd2207, 0d3EE4F8B588E368F1;
	or.pred  	%p977, %p975, %p976;
	or.pred  	%p978, %p977, %p974;
	@%p978 bra 	$L__BB0_885;
	add.s32 	%r414, %r232, 1;
	add.s32 	%r415, %r2372, 1;
	max.s32 	%r416, %r373, 4;
	not.b32 	%r417, %r2372;
$L__BB0_860:
	mov.u32 	%r418, %r2363;
	sub.s32 	%r420, %r226, %r418;
	setp.ge.s32 	%p980, %r414, %r420;
	mov.pred 	%p1335, -1;
	@%p980 bra 	$L__BB0_884;
	mov.u32 	%r2365, %r414;
	mov.u32 	%r2366, %r232;
$L__BB0_862:
	mov.u32 	%r421, %r2365;
	add.s32 	%r423, %r421, %r418;
	sub.s32 	%r424, %r2366, %r232;
	not.b32 	%r1633, %r423;
	add.s32 	%r425, %r226, %r1633;
	add.s32 	%r426, %r425, %r424;
	setp.gt.s32 	%p981, %r426, 30;
	mov.f64 	%fd3008, 0dBFF0000000000000;
	mov.f64 	%fd3007, 0d7FF0000000000000;
	@%p981 bra 	$L__BB0_873;
	cvt.s64.s32 	%rd1348, %r232;
	add.s64 	%rd98, %rd11, %rd1348;
	cvt.s64.s32 	%rd1349, %r226;
	add.s64 	%rd99, %rd12, %rd1349;
	setp.eq.s32 	%p982, %r424, 0;
	setp.gt.s32 	%p983, %r425, 0;
	and.pred  	%p984, %p982, %p983;
	@%p984 bra 	$L__BB0_865;
	setp.ne.s32 	%p985, %r425, 0;
	setp.lt.s32 	%p986, %r424, 1;
	or.pred  	%p987, %p986, %p985;
	@%p987 bra 	$L__BB0_870;
$L__BB0_865:
	setp.ne.s32 	%p993, %r425, 1;
	setp.ne.s32 	%p994, %r424, 1;
	and.pred  	%p995, %p994, %p993;
	@%p995 bra 	$L__BB0_869;
	setp.eq.s32 	%p997, %r424, 1;
	setp.eq.s32 	%p998, %r425, 1;
	setp.eq.s32 	%p999, %r424, 0;
	and.pred  	%p1000, %p999, %p998;
	setp.eq.s32 	%p1001, %r425, 0;
	and.pred  	%p1002, %p997, %p1001;
	or.pred  	%p1003, %p1000, %p1002;
	mov.f64 	%fd3006, 0d0000000000000000;
	mov.f64 	%fd3005, 0dC0A9300000000000;
	not.pred 	%p1004, %p1003;
	@%p1004 bra 	$L__BB0_868;
	mul.wide.u32 	%rd1388, %r426, 8;
	add.s64 	%rd1389, %rd1, %rd1388;
	ld.global.f64 	%fd2244, [%rd1389+25192];
	cvt.s64.s32 	%rd1390, %r421;
	add.s64 	%rd1391, %rd11, %rd1390;
	cvt.s64.s32 	%rd1392, %r423;
	add.s64 	%rd1393, %rd12, %rd1392;
	ld.local.s8 	%r1672, [%rd1393];
	ld.local.u8 	%r1673, [%rd1391];
	ld.local.u8 	%r1674, [%rd98];
	prmt.b32 	%r1675, %r1674, %r1673, 0x3340U;
	ld.local.u8 	%r1676, [%rd99];
	prmt.b32 	%r1677, %r1676, 0, 0x3340U;
	prmt.b32 	%r1678, %r1675, %r1677, 0x5410U;
	mov.b32 	%r1679, 334205;
	dp4a.s32.u32 	%r1680, %r1678, %r1679, %r1672;
	mul.wide.s32 	%rd1394, %r1680, 8;
	add.s64 	%rd1395, %rd1, %rd1394;
	ld.global.f64 	%fd2245, [%rd1395+5000];
	add.f64 	%fd3006, %fd2244, %fd2245;
	ld.global.f64 	%fd2246, [%rd1389+24472];
	ld.global.f64 	%fd2247, [%rd1395];
	add.f64 	%fd3005, %fd2246, %fd2247;
$L__BB0_868:
	abs.f64 	%fd2248, %fd3006;
	setp.gt.f64 	%p1005, %fd2248, 0d41CDCD64FF800000;
	selp.f64 	%fd3008, 0dBFF0000000000000, %fd3005, %p1005;
	selp.f64 	%fd3007, 0d7FF0000000000000, %fd3006, %p1005;
	bra.uni 	$L__BB0_873;
$L__BB0_869:
	mul.wide.s32 	%rd1372, %r426, 8;
	add.s64 	%rd1373, %rd1, %rd1372;
	ld.global.f64 	%fd2231, [%rd1373+25192];
	ld.local.s8 	%r1670, [%rd98];
	mul.wide.s32 	%rd1374, %r1670, 5;
	ld.local.s8 	%rd1375, [%rd99];
	add.s64 	%rd1376, %rd1374, %rd1375;
	shl.b64 	%rd1377, %rd1376, 3;
	add.s64 	%rd1378, %rd1, %rd1377;
	ld.global.f64 	%fd2232, [%rd1378+45640];
	add.f64 	%fd2233, %fd2231, %fd2232;
	cvt.s64.s32 	%rd1379, %r421;
	add.s64 	%rd1380, %rd11, %rd1379;
	ld.local.s8 	%r1671, [%rd1380];
	mul.wide.s32 	%rd1381, %r1671, 5;
	cvt.s64.s32 	%rd1382, %r423;
	add.s64 	%rd1383, %rd12, %rd1382;
	ld.local.s8 	%rd1384, [%rd1383];
	add.s64 	%rd1385, %rd1381, %rd1384;
	shl.b64 	%rd1386, %rd1385, 3;
	add.s64 	%rd1387, %rd1, %rd1386;
	ld.global.f64 	%fd2234, [%rd1387+45640];
	add.f64 	%fd2235, %fd2233, %fd2234;
	ld.global.f64 	%fd2236, [%rd1373+24472];
	ld.global.f64 	%fd2237, [%rd1378+45440];
	add.f64 	%fd2238, %fd2236, %fd2237;
	ld.global.f64 	%fd2239, [%rd1387+45440];
	add.f64 	%fd2240, %fd2238, %fd2239;
	abs.f64 	%fd2241, %fd2235;
	setp.gt.f64 	%p996, %fd2241, 0d41CDCD64FF800000;
	selp.f64 	%fd3008, 0dBFF0000000000000, %fd2240, %p996;
	selp.f64 	%fd3007, 0d7FF0000000000000, %fd2235, %p996;
	bra.uni 	$L__BB0_873;
$L__BB0_870:
	setp.ne.s32 	%p988, %r424, 1;
	setp.ne.s32 	%p989, %r425, 1;
	or.pred  	%p990, %p988, %p989;
	@%p990 bra 	$L__BB0_872;
	ld.local.s8 	%r1653, [%rd99+-1];
	ld.local.u8 	%r1654, [%rd98+1];
	ld.local.u8 	%r1655, [%rd98];
	prmt.b32 	%r1656, %r1655, %r1654, 0x3340U;
	ld.local.u8 	%r1657, [%rd99];
	prmt.b32 	%r1658, %r1657, 0, 0x3340U;
	prmt.b32 	%r1659, %r1656, %r1658, 0x5410U;
	mov.b32 	%r1660, 334205;
	dp4a.s32.u32 	%r1661, %r1659, %r1660, %r1653;
	mul.wide.s32 	%rd1364, %r1661, 8;
	add.s64 	%rd1365, %rd1, %rd1364;
	ld.global.f64 	%fd2224, [%rd1365+10000];
	cvt.s64.s32 	%rd1366, %r423;
	add.s64 	%rd1367, %rd12, %rd1366;
	cvt.s64.s32 	%rd1368, %r421;
	add.s64 	%rd1369, %rd11, %rd1368;
	ld.local.s8 	%r1662, [%rd1369+-1];
	ld.local.u8 	%r1663, [%rd1367+1];
	ld.local.u8 	%r1664, [%rd1367];
	prmt.b32 	%r1665, %r1664, %r1663, 0x3340U;
	ld.local.u8 	%r1666, [%rd1369];
	prmt.b32 	%r1667, %r1666, 0, 0x3340U;
	prmt.b32 	%r1668, %r1665, %r1667, 0x5410U;
	dp4a.s32.u32 	%r1669, %r1668, %r1660, %r1662;
	mul.wide.s32 	%rd1370, %r1669, 8;
	add.s64 	%rd1371, %rd1, %rd1370;
	ld.global.f64 	%fd2225, [%rd1371+10000];
	add.f64 	%fd2226, %fd2224, %fd2225;
	ld.global.f64 	%fd2227, [%rd1365+15000];
	ld.global.f64 	%fd2228, [%rd1371+15000];
	add.f64 	%fd2229, %fd2227, %fd2228;
	abs.f64 	%fd2230, %fd2229;
	setp.gt.f64 	%p992, %fd2230, 0d41CDCD64FF800000;
	selp.f64 	%fd3008, 0dBFF0000000000000, %fd2226, %p992;
	selp.f64 	%fd3007, 0d7FF0000000000000, %fd2229, %p992;
	bra.uni 	$L__BB0_873;
$L__BB0_872:
	mul.wide.s32 	%rd1350, %r426, 8;
	add.s64 	%rd1351, %rd1, %rd1350;
	ld.global.f64 	%fd2211, [%rd1351+24952];
	ld.local.s8 	%r1634, [%rd99+-1];
	ld.local.u8 	%r1635, [%rd98+1];
	ld.local.u8 	%r1636, [%rd98];
	prmt.b32 	%r1637, %r1636, %r1635, 0x3340U;
	ld.local.u8 	%r1638, [%rd99];
	prmt.b32 	%r1639, %r1638, 0, 0x3340U;
	prmt.b32 	%r1640, %r1637, %r1639, 0x5410U;
	mov.b32 	%r1641, 334205;
	dp4a.s32.u32 	%r1642, %r1640, %r1641, %r1634;
	mul.wide.s32 	%rd1356, %r1642, 8;
	add.s64 	%rd1357, %rd1, %rd1356;
	ld.global.f64 	%fd2212, [%rd1357+30440];
	add.f64 	%fd2213, %fd2211, %fd2212;
	cvt.s64.s32 	%rd1358, %r423;
	add.s64 	%rd1359, %rd12, %rd1358;
	cvt.s64.s32 	%rd1360, %r421;
	add.s64 	%rd1361, %rd11, %rd1360;
	ld.local.s8 	%r1643, [%rd1361+-1];
	ld.local.u8 	%r1644, [%rd1359+1];
	ld.local.u8 	%r1645, [%rd1359];
	prmt.b32 	%r1646, %r1645, %r1644, 0x3340U;
	ld.local.u8 	%r1647, [%rd1361];
	prmt.b32 	%r1648, %r1647, 0, 0x3340U;
	prmt.b32 	%r1649, %r1646, %r1648, 0x5410U;
	dp4a.s32.u32 	%r1650, %r1649, %r1641, %r1643;
	mul.wide.s32 	%rd1362, %r1650, 8;
	add.s64 	%rd1363, %rd1, %rd1362;
	ld.global.f64 	%fd2214, [%rd1363+30440];
	add.f64 	%fd2215, %fd2213, %fd2214;
	ld.global.f64 	%fd2216, [%rd1351+24232];
	ld.global.f64 	%fd2217, [%rd1357+25440];
	add.f64 	%fd2218, %fd2216, %fd2217;
	ld.global.f64 	%fd2219, [%rd1363+25440];
	add.f64 	%fd2220, %fd2218, %fd2219;
	sub.s32 	%r1651, %r424, %r425;
	abs.s32 	%r1652, %r1651;
	cvt.rn.f64.s32 	%fd2221, %r1652;
	fma.rn.f64 	%fd2222, %fd2221, 0dBFEEF3E864B31D04, %fd2220;
	abs.f64 	%fd2223, %fd2215;
	setp.gt.f64 	%p991, %fd2223, 0d41CDCD64FF800000;
	selp.f64 	%fd3008, 0dBFF0000000000000, %fd2222, %p991;
	selp.f64 	%fd3007, 0d7FF0000000000000, %fd2215, %p991;
$L__BB0_873:
	mad.lo.s32 	%r1681, %r2366, %r2265, %r423;
	add.s32 	%r427, %r1681, -1;
	mul.wide.s32 	%rd1396, %r427, 8;
	add.s64 	%rd1397, %rd6, %rd1396;
	ld.local.f64 	%fd2249, [%rd1397];
	add.f64 	%fd2250, %fd3008, %fd2249;
	abs.f64 	%fd2251, %fd2250;
	setp.gt.f64 	%p1006, %fd2251, 0d41CDCD64FF800000;
	sub.f64 	%fd2252, %fd700, %fd2250;
	abs.f64 	%fd2253, %fd2252;
	setp.geu.f64 	%p1007, %fd2253, 0d3EE4F8B588E368F1;
	or.pred  	%p1008, %p1006, %p1007;
	@%p1008 bra 	$L__BB0_883;
	add.s64 	%rd1399, %rd5, %rd1396;
	ld.local.f64 	%fd2255, [%rd1399];
	add.f64 	%fd2256, %fd3007, %fd2255;
	abs.f64 	%fd2257, %fd2256;
	setp.gt.f64 	%p1009, %fd2257, 0d41CDCD64FF800000;
	sub.f64 	%fd2258, %fd707, %fd2256;
	abs.f64 	%fd2259, %fd2258;
	setp.geu.f64 	%p1010, %fd2259, 0d3EE4F8B588E368F1;
	or.pred  	%p1011, %p1009, %p1010;
	@%p1011 bra 	$L__BB0_883;
	setp.le.s32 	%p1012, %r2370, %r415;
	@%p1012 bra 	$L__BB0_882;
	add.s32 	%r1682, %r2370, %r417;
	and.b32  	%r428, %r1682, 3;
	setp.eq.s32 	%p1013, %r428, 0;
	mov.u32 	%r2367, %r2370;
	@%p1013 bra 	$L__BB0_880;
	add.s32 	%r2367, %r2370, -1;
	mul.lo.s32 	%r1683, %r2367, 3;
	mul.wide.s32 	%rd1400, %r1683, 4;
	add.s64 	%rd100, %rd4, %rd1400;
	ld.local.u32 	%r1684, [%rd100];
	st.local.u32 	[%rd100+12], %r1684;
	ld.local.u32 	%r1685, [%rd100+4];
	st.local.u32 	[%rd100+16], %r1685;
	ld.local.u32 	%r1686, [%rd100+8];
	st.local.u32 	[%rd100+20], %r1686;
	setp.eq.s32 	%p1014, %r428, 1;
	@%p1014 bra 	$L__BB0_880;
	add.s32 	%r2367, %r2370, -2;
	ld.local.u32 	%r1687, [%rd100+-12];
	st.local.u32 	[%rd100], %r1687;
	ld.local.u32 	%r1688, [%rd100+-8];
	st.local.u32 	[%rd100+4], %r1688;
	ld.local.u32 	%r1689, [%rd100+-4];
	st.local.u32 	[%rd100+8], %r1689;
	setp.eq.s32 	%p1015, %r428, 2;
	@%p1015 bra 	$L__BB0_880;
	add.s32 	%r2367, %r2370, -3;
	ld.local.u32 	%r1690, [%rd100+-24];
	st.local.u32 	[%rd100+-12], %r1690;
	ld.local.u32 	%r1691, [%rd100+-20];
	st.local.u32 	[%rd100+-8], %r1691;
	ld.local.u32 	%r1692, [%rd100+-16];
	st.local.u32 	[%rd100+-4], %r1692;
$L__BB0_880:
	sub.s32 	%r1693, %r2370, %r2372;
	add.s32 	%r1694, %r1693, -2;
	setp.lt.u32 	%p1016, %r1694, 3;
	@%p1016 bra 	$L__BB0_882;
$L__BB0_881:
	mul.lo.s32 	%r1695, %r2367, 3;
	add.s32 	%r1696, %r1695, -3;
	mul.wide.s32 	%rd1401, %r1696, 4;
	add.s64 	%rd1402, %rd4, %rd1401;
	ld.local.u32 	%r1697, [%rd1402];
	st.local.u32 	[%rd1402+12], %r1697;
	ld.local.u32 	%r1698, [%rd1402+4];
	st.local.u32 	[%rd1402+16], %r1698;
	ld.local.u32 	%r1699, [%rd1402+8];
	st.local.u32 	[%rd1402+20], %r1699;
	ld.local.u32 	%r1700, [%rd1402+-12];
	st.local.u32 	[%rd1402], %r1700;
	ld.local.u32 	%r1701, [%rd1402+-8];
	st.local.u32 	[%rd1402+4], %r1701;
	ld.local.u32 	%r1702, [%rd1402+-4];
	st.local.u32 	[%rd1402+8], %r1702;
	ld.local.u32 	%r1703, [%rd1402+-24];
	st.local.u32 	[%rd1402+-12], %r1703;
	ld.local.u32 	%r1704, [%rd1402+-20];
	st.local.u32 	[%rd1402+-8], %r1704;
	ld.local.u32 	%r1705, [%rd1402+-16];
	st.local.u32 	[%rd1402+-4], %r1705;
	shl.b32 	%r1706, %r2367, 1;
	sub.s32 	%r1707, %r1695, %r1706;
	add.s32 	%r2367, %r1707, -4;
	ld.local.u32 	%r1708, [%rd1402+-36];
	st.local.u32 	[%rd1402+-24], %r1708;
	ld.local.u32 	%r1709, [%rd1402+-32];
	st.local.u32 	[%rd1402+-20], %r1709;
	ld.local.u32 	%r1710, [%rd1402+-28];
	st.local.u32 	[%rd1402+-16], %r1710;
	setp.gt.s32 	%p1017, %r2367, %r415;
	@%p1017 bra 	$L__BB0_881;
$L__BB0_882:
	st.local.u32 	[%rd53+12], %r421;
	st.local.u32 	[%rd53+16], %r423;
	mov.b32 	%r1711, 0;
	st.local.u32 	[%rd53+20], %r1711;
	add.s32 	%r2370, %r2370, 1;
	mov.pred 	%p1335, 0;
	bra.uni 	$L__BB0_884;
$L__BB0_883:
	add.s32 	%r2365, %r421, 1;
	setp.lt.s32 	%p1020, %r2365, %r420;
	mov.u32 	%r2366, %r421;
	@%p1020 bra 	$L__BB0_862;
$L__BB0_884:
	add.s32 	%r2363, %r418, -1;
	setp.gt.s32 	%p1021, %r418, %r416;
	and.pred  	%p1022, %p1021, %p1335;
	@%p1022 bra 	$L__BB0_860;
$L__BB0_885:
	add.s32 	%r2372, %r2372, 1;
$L__BB0_886:
	setp.lt.s32 	%p1295, %r2372, %r2370;
	@%p1295 bra 	$L__BB0_592;
	abs.f64 	%fd2724, %fd374;
	max.f64 	%fd2725, %fd375, %fd2724;
	setp.gt.f64 	%p1296, %fd2725, 0d41CDCD64FF800000;
	mov.f64 	%fd3010, 0d3FE0000000000000;
	@%p1296 bra 	$L__BB0_904;
	setp.lt.u32 	%p1297, %r2267, 2;
	mov.f64 	%fd3009, 0dBFE0A2B1704FF434;
	@%p1297 bra 	$L__BB0_903;
	add.s32 	%r443, %r2267, -1;
	add.s32 	%r2132, %r2267, -2;
	and.b32  	%r444, %r443, 15;
	setp.lt.u32 	%p1298, %r2132, 15;
	mov.b32 	%r2381, 1;
	mov.b32 	%r2388, 0;
	@%p1298 bra 	$L__BB0_893;
	and.b32  	%r2134, %r443, -16;
	neg.s32 	%r2374, %r2134;
	add.s64 	%rd1842, %rd9, 32;
	mov.b32 	%r2373, 0;
	mov.u32 	%r2388, %r2373;
$L__BB0_891:
	.pragma "nounroll";
	ld.local.u32 	%r2135, [%rd1842+-32];
	setp.gt.s32 	%p1299, %r2135, 0;
	selp.u32 	%r2136, 1, 0, %p1299;
	add.s32 	%r2137, %r2388, %r2136;
	ld.local.u32 	%r2138, [%rd1842+-28];
	setp.gt.s32 	%p1300, %r2138, 0;
	selp.u32 	%r2139, 1, 0, %p1300;
	add.s32 	%r2140, %r2137, %r2139;
	ld.local.u32 	%r2141, [%rd1842+-24];
	setp.gt.s32 	%p1301, %r2141, 0;
	selp.u32 	%r2142, 1, 0, %p1301;
	add.s32 	%r2143, %r2140, %r2142;
	ld.local.u32 	%r2144, [%rd1842+-20];
	setp.gt.s32 	%p1302, %r2144, 0;
	selp.u32 	%r2145, 1, 0, %p1302;
	add.s32 	%r2146, %r2143, %r2145;
	ld.local.u32 	%r2147, [%rd1842+-16];
	setp.gt.s32 	%p1303, %r2147, 0;
	selp.u32 	%r2148, 1, 0, %p1303;
	add.s32 	%r2149, %r2146, %r2148;
	ld.local.u32 	%r2150, [%rd1842+-12];
	setp.gt.s32 	%p1304, %r2150, 0;
	selp.u32 	%r2151, 1, 0, %p1304;
	add.s32 	%r2152, %r2149, %r2151;
	ld.local.u32 	%r2153, [%rd1842+-8];
	setp.gt.s32 	%p1305, %r2153, 0;
	selp.u32 	%r2154, 1, 0, %p1305;
	add.s32 	%r2155, %r2152, %r2154;
	ld.local.u32 	%r2156, [%rd1842+-4];
	setp.gt.s32 	%p1306, %r2156, 0;
	selp.u32 	%r2157, 1, 0, %p1306;
	add.s32 	%r2158, %r2155, %r2157;
	ld.local.u32 	%r2159, [%rd1842];
	setp.gt.s32 	%p1307, %r2159, 0;
	selp.u32 	%r2160, 1, 0, %p1307;
	add.s32 	%r2161, %r2158, %r2160;
	ld.local.u32 	%r2162, [%rd1842+4];
	setp.gt.s32 	%p1308, %r2162, 0;
	selp.u32 	%r2163, 1, 0, %p1308;
	add.s32 	%r2164, %r2161, %r2163;
	ld.local.u32 	%r2165, [%rd1842+8];
	setp.gt.s32 	%p1309, %r2165, 0;
	selp.u32 	%r2166, 1, 0, %p1309;
	add.s32 	%r2167, %r2164, %r2166;
	ld.local.u32 	%r2168, [%rd1842+12];
	setp.gt.s32 	%p1310, %r2168, 0;
	selp.u32 	%r2169, 1, 0, %p1310;
	add.s32 	%r2170, %r2167, %r2169;
	ld.local.u32 	%r2171, [%rd1842+16];
	setp.gt.s32 	%p1311, %r2171, 0;
	selp.u32 	%r2172, 1, 0, %p1311;
	add.s32 	%r2173, %r2170, %r2172;
	ld.local.u32 	%r2174, [%rd1842+20];
	setp.gt.s32 	%p1312, %r2174, 0;
	selp.u32 	%r2175, 1, 0, %p1312;
	add.s32 	%r2176, %r2173, %r2175;
	ld.local.u32 	%r2177, [%rd1842+24];
	setp.gt.s32 	%p1313, %r2177, 0;
	selp.u32 	%r2178, 1, 0, %p1313;
	add.s32 	%r2179, %r2176, %r2178;
	ld.local.u32 	%r2180, [%rd1842+28];
	setp.gt.s32 	%p1314, %r2180, 0;
	selp.u32 	%r2181, 1, 0, %p1314;
	add.s32 	%r2388, %r2179, %r2181;
	add.s32 	%r2374, %r2374, 16;
	add.s32 	%r2373, %r2373, 16;
	add.s64 	%rd1842, %rd1842, 64;
	setp.ne.s32 	%p1315, %r2374, 0;
	@%p1315 bra 	$L__BB0_891;
	add.s32 	%r2381, %r2373, 1;
$L__BB0_893:
	setp.eq.s32 	%p1316, %r444, 0;
	@%p1316 bra 	$L__BB0_902;
	and.b32  	%r456, %r443, 7;
	setp.lt.u32 	%p1317, %r444, 8;
	@%p1317 bra 	$L__BB0_896;
	mul.wide.s32 	%rd1832, %r2381, 4;
	add.s64 	%rd1833, %rd9, %rd1832;
	ld.local.u32 	%r2183, [%rd1833+-4];
	setp.gt.s32 	%p1318, %r2183, 0;
	selp.u32 	%r2184, 1, 0, %p1318;
	add.s32 	%r2185, %r2388, %r2184;
	ld.local.u32 	%r2186, [%rd1833];
	setp.gt.s32 	%p1319, %r2186, 0;
	selp.u32 	%r2187, 1, 0, %p1319;
	add.s32 	%r2188, %r2185, %r2187;
	ld.local.u32 	%r2189, [%rd1833+4];
	setp.gt.s32 	%p1320, %r2189, 0;
	selp.u32 	%r2190, 1, 0, %p1320;
	add.s32 	%r2191, %r2188, %r2190;
	ld.local.u32 	%r2192, [%rd1833+8];
	setp.gt.s32 	%p1321, %r2192, 0;
	selp.u32 	%r2193, 1, 0, %p1321;
	add.s32 	%r2194, %r2191, %r2193;
	ld.local.u32 	%r2195, [%rd1833+12];
	setp.gt.s32 	%p1322, %r2195, 0;
	selp.u32 	%r2196, 1, 0, %p1322;
	add.s32 	%r2197, %r2194, %r2196;
	ld.local.u32 	%r2198, [%rd1833+16];
	setp.gt.s32 	%p1323, %r2198, 0;
	selp.u32 	%r2199, 1, 0, %p1323;
	add.s32 	%r2200, %r2197, %r2199;
	ld.local.u32 	%r2201, [%rd1833+20];
	setp.gt.s32 	%p1324, %r2201, 0;
	selp.u32 	%r2202, 1, 0, %p1324;
	add.s32 	%r2203, %r2200, %r2202;
	ld.local.u32 	%r2204, [%rd1833+24];
	setp.gt.s32 	%p1325, %r2204, 0;
	selp.u32 	%r2205, 1, 0, %p1325;
	add.s32 	%r2388, %r2203, %r2205;
	add.s32 	%r2381, %r2381, 8;
$L__BB0_896:
	setp.eq.s32 	%p1326, %r456, 0;
	@%p1326 bra 	$L__BB0_902;
	and.b32  	%r462, %r443, 3;
	setp.lt.u32 	%p1327, %r456, 4;
	@%p1327 bra 	$L__BB0_899;
	mul.wide.s32 	%rd1834, %r2381, 4;
	add.s64 	%rd1835, %rd9, %rd1834;
	ld.local.u32 	%r2207, [%rd1835+-4];
	setp.gt.s32 	%p1328, %r2207, 0;
	selp.u32 	%r2208, 1, 0, %p1328;
	add.s32 	%r2209, %r2388, %r2208;
	ld.local.u32 	%r2210, [%rd1835];
	setp.gt.s32 	%p1329, %r2210, 0;
	selp.u32 	%r2211, 1, 0, %p1329;
	add.s32 	%r2212, %r2209, %r2211;
	ld.local.u32 	%r2213, [%rd1835+4];
	setp.gt.s32 	%p1330, %r2213, 0;
	selp.u32 	%r2214, 1, 0, %p1330;
	add.s32 	%r2215, %r2212, %r2214;
	ld.local.u32 	%r2216, [%rd1835+8];
	setp.gt.s32 	%p1331, %r2216, 0;
	selp.u32 	%r2217, 1, 0, %p1331;
	add.s32 	%r2388, %r2215, %r2217;
	add.s32 	%r2381, %r2381, 4;
$L__BB0_899:
	setp.eq.s32 	%p1332, %r462, 0;
	@%p1332 bra 	$L__BB0_902;
	add.s64 	%rd104, %rd9, -4;
	neg.s32 	%r2385, %r462;
$L__BB0_901:
	.pragma "nounroll";
	mul.wide.s32 	%rd1836, %r2381, 4;
	add.s64 	%rd1837, %rd104, %rd1836;
	ld.local.u32 	%r2218, [%rd1837];
	setp.gt.s32 	%p1333, %r2218, 0;
	selp.u32 	%r2219, 1, 0, %p1333;
	add.s32 	%r2388, %r2388, %r2219;
	add.s32 	%r2381, %r2381, 1;
	add.s32 	%r2385, %r2385, 1;
	setp.ne.s32 	%p1334, %r2385, 0;
	@%p1334 bra 	$L__BB0_901;
$L__BB0_902:
	shr.u32 	%r2220, %r2388, 1;
	add.s32 	%r2221, %r2220, -1;
	cvt.rn.f64.s32 	%fd2727, %r2221;
	mul.f64 	%fd3009, %fd2727, 0d3FE0A2B1704FF434;
$L__BB0_903:
	sub.f64 	%fd2728, %fd374, %fd3009;
	div.rn.f64 	%fd2729, %fd373, %fd2728;
	add.f64 	%fd2730, %fd2729, 0dC071126666666666;
	fma.rn.f64 	%fd3010, %fd2730, 0d4059000000000000, 0d3FE0000000000000;
$L__BB0_904:
	cvt.rzi.s32.f64 	%r2222, %fd3010;
	cvt.rn.f64.s32 	%fd2731, %r2222;
	div.rn.f64 	%fd3112, %fd2731, 0d4059000000000000;
	bra.uni 	$L__BB0_1122;
$L__BB0_905:
	add.s32 	%r744, %r479, %r2391;
	mul.wide.s32 	%rd243, %r744, 8;
	add.s64 	%rd244, %rd5, %rd243;
	mov.b64 	%rd245, 0;
	st.local.u64 	[%rd244], %rd245;
	add.s64 	%rd246, %rd6, %rd243;
	mov.b64 	%rd247, -4564063970805153792;
	st.local.u64 	[%rd246], %rd247;
$L__BB0_906:
	ld.local.s8 	%r745, [%rd105+1];
	add.s32 	%r746, %r745, %r477;
	setp.eq.s32 	%p262, %r746, 3;
	@%p262 bra 	$L__BB0_908;
	add.s32 	%r747, %r478, %r2391;
	mul.wide.s32 	%rd248, %r747, 8;
	add.s64 	%rd249, %rd5, %rd248;
	mov.b64 	%rd250, 9218868437227405312;
	st.local.u64 	[%rd249], %rd250;
	add.s64 	%rd251, %rd6, %rd248;
	mov.b64 	%rd252, -4616189618054758400;
	st.local.u64 	[%rd251], %rd252;
	bra.uni 	$L__BB0_909;
$L__BB0_908:
	add.s32 	%r748, %r478, %r2391;
	mul.wide.s32 	%rd253, %r748, 8;
	add.s64 	%rd254, %rd5, %rd253;
	mov.b64 	%rd255, 0;
	st.local.u64 	[%rd254], %rd255;
	add.s64 	%rd256, %rd6, %rd253;
	mov.b64 	%rd257, -4564063970805153792;
	st.local.u64 	[%rd256], %rd257;
$L__BB0_909:
	add.s32 	%r481, %r2391, 2;
	ld.local.s8 	%r749, [%rd105+2];
	add.s32 	%r750, %r749, %r477;
	setp.eq.s32 	%p263, %r750, 3;
	@%p263 bra 	$L__BB0_911;
	add.s32 	%r751, %r479, %r481;
	mul.wide.s32 	%rd258, %r751, 8;
	add.s64 	%rd259, %rd5, %rd258;
	mov.b64 	%rd260, 9218868437227405312;
	st.local.u64 	[%rd259], %rd260;
	add.s64 	%rd261, %rd6, %rd258;
	mov.b64 	%rd262, -4616189618054758400;
	st.local.u64 	[%rd261], %rd262;
	bra.uni 	$L__BB0_912;
$L__BB0_911:
	add.s32 	%r752, %r479, %r481;
	mul.wide.s32 	%rd263, %r752, 8;
	add.s64 	%rd264, %rd5, %rd263;
	mov.b64 	%rd265, 0;
	st.local.u64 	[%rd264], %rd265;
	add.s64 	%rd266, %rd6, %rd263;
	mov.b64 	%rd267, -4564063970805153792;
	st.local.u64 	[%rd266], %rd267;
$L__BB0_912:
	add.s32 	%r482, %r2391, 3;
	ld.local.s8 	%r753, [%rd105+3];
	add.s32 	%r754, %r753, %r477;
	setp.eq.s32 	%p264, %r754, 3;
	@%p264 bra 	$L__BB0_914;
	add.s32 	%r755, %r479, %r482;
	mul.wide.s32 	%rd268, %r755, 8;
	add.s64 	%rd269, %rd5, %rd268;
	mov.b64 	%rd270, 9218868437227405312;
	st.local.u64 	[%rd269], %rd270;
	add.s64 	%rd271, %rd6, %rd268;
	mov.b64 	%rd272, -4616189618054758400;
	st.local.u64 	[%rd271], %rd272;
	bra.uni 	$L__BB0_915;
$L__BB0_914:
	add.s32 	%r756, %r479, %r482;
	mul.wide.s32 	%rd273, %r756, 8;
	add.s64 	%rd274, %rd5, %rd273;
	mov.b64 	%rd275, 0;
	st.local.u64 	[%rd274], %rd275;
	add.s64 	%rd276, %rd6, %rd273;
	mov.b64 	%rd277, -4564063970805153792;
	st.local.u64 	[%rd276], %rd277;
$L__BB0_915:
	add.s32 	%r2391, %r2391, 4;
	setp.ne.s32 	%p265, %r482, %r105;
	@%p265 bra 	$L__BB0_369;
$L__BB0_916:
	setp.eq.s32 	%p266, %r104, 0;
	@%p266 bra 	$L__BB0_928;
	cvt.u64.u32 	%rd278, %r2391;
	add.s64 	%rd106, %rd12, %rd278;
	ld.local.s8 	%r757, [%rd106];
	add.s32 	%r758, %r757, %r477;
	setp.eq.s32 	%p267, %r758, 3;
	@%p267 bra 	$L__BB0_919;
	add.s32 	%r759, %r479, %r2391;
	mul.wide.s32 	%rd279, %r759, 8;
	add.s64 	%rd280, %rd5, %rd279;
	mov.b64 	%rd281, 9218868437227405312;
	st.local.u64 	[%rd280], %rd281;
	add.s64 	%rd282, %rd6, %rd279;
	mov.b64 	%rd283, -4616189618054758400;
	st.local.u64 	[%rd282], %rd283;
	bra.uni 	$L__BB0_920;
$L__BB0_919:
	add.s32 	%r760, %r479, %r2391;
	mul.wide.s32 	%rd284, %r760, 8;
	add.s64 	%rd285, %rd5, %rd284;
	mov.b64 	%rd286, 0;
	st.local.u64 	[%rd285], %rd286;
	add.s64 	%rd287, %rd6, %rd284;
	mov.b64 	%rd288, -4564063970805153792;
	st.local.u64 	[%rd287], %rd288;
$L__BB0_920:
	setp.eq.s32 	%p268, %r104, 1;
	@%p268 bra 	$L__BB0_928;
	ld.local.s8 	%r761, [%rd106+1];
	add.s32 	%r762, %r761, %r477;
	setp.eq.s32 	%p269, %r762, 3;
	@%p269 bra 	$L__BB0_923;
	add.s32 	%r763, %r478, %r2391;
	mul.wide.s32 	%rd289, %r763, 8;
	add.s64 	%rd290, %rd5, %rd289;
	mov.b64 	%rd291, 9218868437227405312;
	st.local.u64 	[%rd290], %rd291;
	add.s64 	%rd292, %rd6, %rd289;
	mov.b64 	%rd293, -4616189618054758400;
	st.local.u64 	[%rd292], %rd293;
	bra.uni 	$L__BB0_924;
$L__BB0_923:
	add.s32 	%r764, %r478, %r2391;
	mul.wide.s32 	%rd294, %r764, 8;
	add.s64 	%rd295, %rd5, %rd294;
	mov.b64 	%rd296, 0;
	st.local.u64 	[%rd295], %rd296;
	add.s64 	%rd297, %rd6, %rd294;
	mov.b64 	%rd298, -4564063970805153792;
	st.local.u64 	[%rd297], %rd298;
$L__BB0_924:
	setp.eq.s32 	%p270, %r104, 2;
	add.s32 	%r485, %r2391, 2;
	@%p270 bra 	$L__BB0_928;
	ld.local.s8 	%r765, [%rd106+2];
	add.s32 	%r766, %r765, %r477;
	setp.eq.s32 	%p271, %r766, 3;
	@%p271 bra 	$L__BB0_927;
	add.s32 	%r767, %r479, %r485;
	mul.wide.s32 	%rd299, %r767, 8;
	add.s64 	%rd300, %rd5, %rd299;
	mov.b64 	%rd301, 9218868437227405312;
	st.local.u64 	[%rd300], %rd301;
	add.s64 	%rd302, %rd6, %rd299;
	mov.b64 	%rd303, -4616189618054758400;
	st.local.u64 	[%rd302], %rd303;
	bra.uni 	$L__BB0_928;
$L__BB0_927:
	add.s32 	%r768, %r479, %r485;
	mul.wide.s32 	%rd304, %r768, 8;
	add.s64 	%rd305, %rd5, %rd304;
	mov.b64 	%rd306, 0;
	st.local.u64 	[%rd305], %rd306;
	add.s64 	%rd307, %rd6, %rd304;
	mov.b64 	%rd308, -4564063970805153792;
	st.local.u64 	[%rd307], %rd308;
$L__BB0_928:
	add.s32 	%r2389, %r476, 1;
	setp.ne.s32 	%p272, %r476, %r2267;
	@%p272 bra 	$L__BB0_366;
	mov.b32 	%r2392, 1;
$L__BB0_930:
	setp.eq.s32 	%p273, %r2266, 0;
	@%p273 bra 	$L__BB0_976;
	add.s32 	%r488, %r2392, -1;
	mov.b32 	%r2393, 1;
	cvt.u64.u32 	%rd310, %r2392;
	add.s64 	%rd108, %rd11, %rd310;
$L__BB0_932:
	mov.u32 	%r489, %r2393;
	mad.lo.s32 	%r771, %r488, %r2266, %r489;
	add.s32 	%r490, %r771, -1;
	mul.wide.s32 	%rd309, %r490, 8;
	add.s64 	%rd107, %rd5, %rd309;
	ld.local.f64 	%fd3014, [%rd107];
	abs.f64 	%fd1094, %fd3014;
	setp.geu.f64 	%p274, %fd1094, 0d41CDCD64FF800000;
	@%p274 bra 	$L__BB0_975;
	ld.local.u8 	%rs61, [%rd108];
	cvt.u32.u16 	%r772, %rs61;
	cvt.s32.s8 	%r773, %r772;
	cvt.u64.u32 	%rd311, %r489;
	add.s64 	%rd109, %rd12, %rd311;
	ld.local.u8 	%rs62, [%rd109];
	cvt.u64.u16 	%rd312, %rs62;
	cvt.s64.s8 	%rd110, %rd312;
	cvt.u32.u16 	%r774, %rs62;
	cvt.s32.s8 	%r775, %r774;
	add.s32 	%r776, %r775, %r773;
	setp.eq.s32 	%p275, %r776, 3;
	add.s64 	%rd111, %rd6, %rd309;
	@%p275 bra 	$L__BB0_935;
	mov.b64 	%rd314, -4616189618054758400;
	st.local.u64 	[%rd111], %rd314;
	mov.b64 	%rd315, 9218868437227405312;
	st.local.u64 	[%rd107], %rd315;
	mov.f64 	%fd3016, 0dBFF0000000000000;
	mov.f64 	%fd3014, 0d7FF0000000000000;
	mov.f64 	%fd3015, %fd3014;
	bra.uni 	$L__BB0_946;
$L__BB0_935:
	mul.wide.s32 	%rd316, %r773, 5;
	add.s64 	%rd112, %rd316, %rd110;
	shl.b64 	%rd317, %rd112, 3;
	add.s64 	%rd318, %rd1, %rd317;
	ld.global.f64 	%fd3016, [%rd318+45440];
	ld.local.u8 	%rs271, [%rd108+-1];
	cvt.u64.u16 	%rd319, %rs271;
	cvt.s64.s8 	%rd113, %rd319;
	ld.local.s8 	%rs272, [%rd109+-1];
	cvt.u32.u16 	%r780, %rs272;
	prmt.b32 	%r781, %r780, %r774, 0x3340U;
	prmt.b32 	%r782, %r772, 0, 0x3340U;
	prmt.b32 	%r783, %r781, %r782, 0x5410U;
	cvt.u32.u16 	%r784, %rs271;
	cvt.s32.s8 	%r785, %r784;
	mov.b32 	%r786, 359705;
	dp4a.s32.u32 	%r787, %r783, %r786, %r785;
	mul.wide.s32 	%rd320, %r787, 8;
	add.s64 	%rd321, %rd1, %rd320;
	ld.global.f64 	%fd1097, [%rd321+35440];
	add.f64 	%fd1098, %fd3016, %fd1097;
	ld.global.f64 	%fd3015, [%rd318+45640];
	ld.global.f64 	%fd1099, [%rd321+40440];
	add.f64 	%fd1100, %fd3015, %fd1099;
	abs.f64 	%fd1101, %fd1100;
	setp.gt.f64 	%p276, %fd1101, 0d41CDCD64FF800000;
	selp.f64 	%fd730, 0dBFF0000000000000, %fd1098, %p276;
	selp.f64 	%fd731, 0d7FF0000000000000, %fd1100, %p276;
	cvt.u16.u64 	%rs273, %rd110;
	mov.b32 	%r788, {%rs272, %rs273};
	mov.b32 	%r789, 6405;
	dp2a.lo.s32.u32 	%r790, %r788, %r789, %r773;
	mul.wide.s32 	%rd322, %r790, 8;
	add.s64 	%rd114, %rd1, %rd322;
	ld.global.f64 	%fd732, [%rd114+21000];
	abs.f64 	%fd1102, %fd732;
	setp.geu.f64 	%p277, %fd1102, 0d41CDCD64FF800000;
	@%p277 bra 	$L__BB0_941;
	mad.lo.s64 	%rd326, %rd110, 24, %rd112;
	add.s64 	%rd327, %rd326, %rd113;
	shl.b64 	%rd328, %rd327, 3;
	add.s64 	%rd115, %rd1, %rd328;
	ld.global.f64 	%fd733, [%rd115+23000];
	abs.f64 	%fd1117, %fd733;
	setp.geu.f64 	%p282, %fd1117, 0d41CDCD64FF800000;
	@%p282 bra 	$L__BB0_939;
	ld.global.f64 	%fd1130, [%rd114+20000];
	add.f64 	%fd1131, %fd3016, %fd1130;
	ld.global.f64 	%fd1132, [%rd115+22000];
	add.f64 	%fd1133, %fd1131, %fd1132;
	add.f64 	%fd1134, %fd3015, %fd732;
	add.f64 	%fd1135, %fd1134, %fd733;
	abs.f64 	%fd1136, %fd1135;
	setp.gt.f64 	%p286, %fd1136, 0d41CDCD64FF800000;
	selp.f64 	%fd3011, 0dBFF0000000000000, %fd1133, %p286;
	selp.f64 	%fd3012, 0d7FF0000000000000, %fd1135, %p286;
	add.f64 	%fd1137, %fd2749, %fd3012;
	add.f64 	%fd1138, %fd2748, %fd3011;
	add.f64 	%fd1139, %fd2747, %fd1138;
	div.rn.f64 	%fd3013, %fd1137, %fd1139;
	abs.f64 	%fd1140, %fd731;
	setp.geu.f64 	%p287, %fd1140, 0d41CDCD64FF800000;
	@%p287 bra 	$L__BB0_944;
	add.f64 	%fd1141, %fd2749, %fd731;
	add.f64 	%fd1142, %fd2748, %fd730;
	add.f64 	%fd1143, %fd2747, %fd1142;
	div.rn.f64 	%fd1144, %fd1141, %fd1143;
	setp.lt.f64 	%p288, %fd1144, %fd3013;
	selp.f64 	%fd3011, %fd3011, %fd730, %p288;
	selp.f64 	%fd3012, %fd3012, %fd731, %p288;
	selp.f64 	%fd3013, %fd3013, %fd1144, %p288;
	bra.uni 	$L__BB0_944;
$L__BB0_939:
	ld.global.f64 	%fd1118, [%rd114+20000];
	add.f64 	%fd1119, %fd3016, %fd1118;
	add.f64 	%fd1120, %fd3015, %fd732;
	abs.f64 	%fd1121, %fd1120;
	setp.gt.f64 	%p283, %fd1121, 0d41CDCD64FF800000;
	selp.f64 	%fd3011, 0dBFF0000000000000, %fd1119, %p283;
	selp.f64 	%fd3012, 0d7FF0000000000000, %fd1120, %p283;
	add.f64 	%fd1122, %fd2749, %fd3012;
	add.f64 	%fd1123, %fd2748, %fd3011;
	add.f64 	%fd1124, %fd2747, %fd1123;
	div.rn.f64 	%fd3013, %fd1122, %fd1124;
	abs.f64 	%fd1125, %fd731;
	setp.geu.f64 	%p284, %fd1125, 0d41CDCD64FF800000;
	@%p284 bra 	$L__BB0_944;
	add.f64 	%fd1126, %fd2749, %fd731;
	add.f64 	%fd1127, %fd2748, %fd730;
	add.f64 	%fd1128, %fd2747, %fd1127;
	div.rn.f64 	%fd1129, %fd1126, %fd1128;
	setp.lt.f64 	%p285, %fd1129, %fd3013;
	selp.f64 	%fd3011, %fd3011, %fd730, %p285;
	selp.f64 	%fd3012, %fd3012, %fd731, %p285;
	selp.f64 	%fd3013, %fd3013, %fd1129, %p285;
	bra.uni 	$L__BB0_944;
$L__BB0_941:
	mad.lo.s64 	%rd323, %rd110, 24, %rd112;
	add.s64 	%rd324, %rd323, %rd113;
	shl.b64 	%rd325, %rd324, 3;
	add.s64 	%rd116, %rd1, %rd325;
	ld.global.f64 	%fd746, [%rd116+23000];
	abs.f64 	%fd1104, %fd746;
	setp.geu.f64 	%p278, %fd1104, 0d41CDCD64FF800000;
	mov.f64 	%fd3011, %fd730;
	mov.f64 	%fd3012, %fd731;
	@%p278 bra 	$L__BB0_944;
	ld.global.f64 	%fd1105, [%rd116+22000];
	add.f64 	%fd1106, %fd3016, %fd1105;
	add.f64 	%fd1107, %fd3015, %fd746;
	abs.f64 	%fd1108, %fd1107;
	setp.gt.f64 	%p279, %fd1108, 0d41CDCD64FF800000;
	selp.f64 	%fd3011, 0dBFF0000000000000, %fd1106, %p279;
	selp.f64 	%fd3012, 0d7FF0000000000000, %fd1107, %p279;
	add.f64 	%fd1109, %fd2749, %fd3012;
	add.f64 	%fd1110, %fd2748, %fd3011;
	add.f64 	%fd1111, %fd2747, %fd1110;
	div.rn.f64 	%fd3013, %fd1109, %fd1111;
	abs.f64 	%fd1112, %fd731;
	setp.geu.f64 	%p280, %fd1112, 0d41CDCD64FF800000;
	@%p280 bra 	$L__BB0_944;
	add.f64 	%fd1113, %fd2749, %fd731;
	add.f64 	%fd1114, %fd2748, %fd730;
	add.f64 	%fd1115, %fd2747, %fd1114;
	div.rn.f64 	%fd1116, %fd1113, %fd1115;
	setp.lt.f64 	%p281, %fd1116, %fd3013;
	selp.f64 	%fd3011, %fd3011, %fd730, %p281;
	selp.f64 	%fd3012, %fd3012, %fd731, %p281;
	selp.f64 	%fd3013, %fd3013, %fd1116, %p281;
$L__BB0_944:
	abs.f64 	%fd1145, %fd3012;
	setp.geu.f64 	%p289, %fd1145, 0d41CDCD64FF800000;
	@%p289 bra 	$L__BB0_946;
	add.f64 	%fd1146, %fd2748, %fd3016;
	add.f64 	%fd1147, %fd2747, %fd1146;
	add.f64 	%fd1148, %fd2749, %fd3015;
	div.rn.f64 	%fd1149, %fd1148, %fd1147;
	setp.lt.f64 	%p290, %fd3013, %fd1149;
	selp.f64 	%fd3015, %fd3015, %fd3012, %p290;
	selp.f64 	%fd3016, %fd3016, %fd3011, %p290;
$L__BB0_946:
	abs.f64 	%fd1150, %fd3015;
	setp.geu.f64 	%p291, %fd1150, 0d41CDCD64FF800000;
	@%p291 bra 	$L__BB0_948;
	st.local.f64 	[%rd111], %fd3016;
	st.local.f64 	[%rd107], %fd3015;
	mov.f64 	%fd3014, %fd3015;
$L__BB0_948:
	min.u32 	%r791, %r2392, %r489;
	setp.lt.u32 	%p292, %r791, 2;
	mov.f64 	%fd3018, 0dBFF0000000000000;
	mov.f64 	%fd3019, 0d7FF0000000000000;
	@%p292 bra 	$L__BB0_975;
	ld.local.f64 	%fd762, [%rd111];
	add.f64 	%fd1153, %fd2749, %fd3014;
	add.f64 	%fd1154, %fd2748, %fd762;
	add.f64 	%fd1155, %fd2747, %fd1154;
	div.rn.f64 	%fd763, %fd1153, %fd1155;
	mul.lo.s32 	%r792, %r488, %r2266;
	sub.s32 	%r793, %r792, %r2266;
	add.s32 	%r794, %r793, %r489;
	add.s32 	%r491, %r794, -2;
	mul.wide.s32 	%rd329, %r491, 8;
	add.s64 	%rd330, %rd5, %rd329;
	ld.local.f64 	%fd764, [%rd330];
	abs.f64 	%fd1156, %fd764;
	setp.geu.f64 	%p293, %fd1156, 0d41CDCD64FF800000;
	@%p293 bra 	$L__BB0_952;
	ld.local.u8 	%r796, [%rd108+-1];
	prmt.b32 	%r797, %r796, %r772, 0x3340U;
	ld.local.u8 	%r798, [%rd109+-1];
	prmt.b32 	%r799, %r798, 0, 0x3340U;
	prmt.b32 	%r800, %r797, %r799, 0x5410U;
	mov.b32 	%r803, 334205;
	dp4a.s32.u32 	%r804, %r800, %r803, %r775;
	mul.wide.s32 	%rd331, %r804, 8;
	add.s64 	%rd117, %rd1, %rd331;
	ld.global.f64 	%fd765, [%rd117+5000];
	abs.f64 	%fd1159, %fd765;
	setp.geu.f64 	%p294, %fd1159, 0d41CDCD64FF800000;
	@%p294 bra 	$L__BB0_952;
	add.s64 	%rd333, %rd6, %rd329;
	ld.local.f64 	%fd1160, [%rd333];
	ld.global.f64 	%fd1161, [%rd117];
	add.f64 	%fd3018, %fd1160, %fd1161;
	add.f64 	%fd3019, %fd764, %fd765;
$L__BB0_952:
	add.f64 	%fd1162, %fd2749, %fd3019;
	add.f64 	%fd1163, %fd2748, %fd3018;
	add.f64 	%fd1164, %fd2747, %fd1163;
	div.rn.f64 	%fd770, %fd1162, %fd1164;
	setp.lt.f64 	%p295, %fd3018, 0dC0A3880000000000;
	selp.f64 	%fd3044, 0dC0A9300000000000, %fd3018, %p295;
	selp.f64 	%fd3045, 0d0000000000000000, %fd3019, %p295;
	setp.lt.f64 	%p296, %fd762, 0dC0A3880000000000;
	selp.f64 	%fd773, 0dC0A9300000000000, %fd762, %p296;
	selp.f64 	%fd774, 0d0000000000000000, %fd3014, %p296;
	setp.gt.f64 	%p297, %fd770, %fd763;
	@%p297 bra 	$L__BB0_954;
	setp.leu.f64 	%p298, %fd773, 0d0000000000000000;
	setp.leu.f64 	%p299, %fd774, 0d0000000000000000;
	or.pred  	%p300, %p298, %p299;
	@%p300 bra 	$L__BB0_955;
$L__BB0_954:
	st.local.f64 	[%rd111], %fd3044;
	st.local.f64 	[%rd107], %fd3045;
	bra.uni 	$L__BB0_957;
$L__BB0_955:
	setp.ltu.f64 	%p301, %fd763, %fd770;
	mov.f64 	%fd3044, %fd762;
	mov.f64 	%fd3045, %fd3014;
	@%p301 bra 	$L__BB0_957;
	st.local.f64 	[%rd111], %fd773;
	st.local.f64 	[%rd107], %fd774;
	mov.f64 	%fd3044, %fd773;
	mov.f64 	%fd3045, %fd774;
$L__BB0_957:
	mov.b32 	%r2394, 3;
$L__BB0_958:
	sub.s32 	%r806, %r489, %r2394;
	add.s32 	%r807, %r806, 1;
	setp.gt.u32 	%p302, %r806, 2147483646;
	selp.b32 	%r808, %r806, 0, %p302;
	add.s32 	%r2396, %r808, %r488;
	selp.b32 	%r2395, 1, %r807, %p302;
	setp.lt.s32 	%p303, %r2396, 1;
	setp.ge.s32 	%p304, %r2395, %r489;
	or.pred  	%p305, %p303, %p304;
	@%p305 bra 	$L__BB0_974;
$L__BB0_959:
	mov.u32 	%r496, %r2396;
	add.s32 	%r2396, %r496, -1;
	mad.lo.s32 	%r810, %r2396, %r2266, %r2395;
	add.s32 	%r498, %r810, -1;
	mul.wide.s32 	%rd334, %r498, 8;
	add.s64 	%rd335, %rd5, %rd334;
	ld.local.f64 	%fd793, [%rd335];
	abs.f64 	%fd1165, %fd793;
	setp.geu.f64 	%p306, %fd1165, 0d41CDCD64FF800000;
	@%p306 bra 	$L__BB0_973;
	not.b32 	%r811, %r496;
	add.s32 	%r499, %r2392, %r811;
	not.b32 	%r812, %r2395;
	add.s32 	%r500, %r489, %r812;
	add.s32 	%r501, %r500, %r499;
	setp.eq.s32 	%p307, %r499, 0;
	setp.gt.s32 	%p308, %r500, 0;
	and.pred  	%p309, %p307, %p308;
	@%p309 bra 	$L__BB0_962;
	setp.ne.s32 	%p310, %r500, 0;
	setp.lt.s32 	%p311, %r499, 1;
	or.pred  	%p312, %p311, %p310;
	@%p312 bra 	$L__BB0_967;
$L__BB0_962:
	setp.ne.s32 	%p321, %r500, 1;
	setp.ne.s32 	%p322, %r499, 1;
	and.pred  	%p323, %p322, %p321;
	@%p323 bra 	$L__BB0_966;
	setp.eq.s32 	%p326, %r499, 1;
	setp.eq.s32 	%p327, %r500, 1;
	setp.eq.s32 	%p328, %r499, 0;
	and.pred  	%p329, %p328, %p327;
	setp.eq.s32 	%p330, %r500, 0;
	and.pred  	%p331, %p326, %p330;
	or.pred  	%p332, %p329, %p331;
	mov.f64 	%fd3039, 0d0000000000000000;
	mov.f64 	%fd3038, 0dC0A9300000000000;
	not.pred 	%p333, %p332;
	@%p333 bra 	$L__BB0_965;
	mul.wide.u32 	%rd381, %r501, 8;
	add.s64 	%rd382, %rd1, %rd381;
	ld.global.f64 	%fd1237, [%rd382+25192];
	cvt.u64.u32 	%rd383, %r496;
	add.s64 	%rd384, %rd11, %rd383;
	cvt.s64.s32 	%rd385, %r2395;
	add.s64 	%rd386, %rd12, %rd385;
	ld.local.u8 	%r854, [%rd384];
	prmt.b32 	%r856, %r854, %r772, 0x3340U;
	ld.local.u8 	%r857, [%rd386];
	prmt.b32 	%r858, %r857, 0, 0x3340U;
	prmt.b32 	%r859, %r856, %r858, 0x5410U;
	mov.b32 	%r862, 334205;
	dp4a.s32.u32 	%r863, %r859, %r862, %r775;
	mul.wide.s32 	%rd387, %r863, 8;
	add.s64 	%rd388, %rd1, %rd387;
	ld.global.f64 	%fd1238, [%rd388+5000];
	add.f64 	%fd3039, %fd1237, %fd1238;
	ld.global.f64 	%fd1239, [%rd382+24472];
	ld.global.f64 	%fd1240, [%rd388];
	add.f64 	%fd3038, %fd1239, %fd1240;
$L__BB0_965:
	add.f64 	%fd1241, %fd3039, %fd793;
	add.s64 	%rd390, %rd6, %rd334;
	ld.local.f64 	%fd1242, [%rd390];
	add.f64 	%fd1243, %fd3038, %fd1242;
	abs.f64 	%fd1244, %fd1241;
	setp.gt.f64 	%p334, %fd1244, 0d41CDCD64FF800000;
	selp.f64 	%fd1245, 0dBFF0000000000000, %fd1243, %p334;
	selp.f64 	%fd1246, 0d7FF0000000000000, %fd1241, %p334;
	add.f64 	%fd1247, %fd2749, %fd1246;
	add.f64 	%fd1248, %fd2748, %fd1245;
	add.f64 	%fd1249, %fd2747, %fd1248;
	div.rn.f64 	%fd1250, %fd1247, %fd1249;
	add.f64 	%fd1251, %fd2749, %fd3045;
	add.f64 	%fd1252, %fd2748, %fd3044;
	add.f64 	%fd1253, %fd2747, %fd1252;
	div.rn.f64 	%fd1254, %fd1251, %fd1253;
	setp.gt.f64 	%p335, %fd1250, %fd1254;
	selp.f64 	%fd3046, %fd1246, 0d7FF0000000000000, %p335;
	selp.f64 	%fd3047, %fd1245, 0dBFF0000000000000, %p335;
	bra.uni 	$L__BB0_971;
$L__BB0_966:
	mul.wide.s32 	%rd362, %r501, 8;
	add.s64 	%rd363, %rd1, %rd362;
	ld.global.f64 	%fd1211, [%rd363+25192];
	cvt.u64.u32 	%rd364, %r496;
	add.s64 	%rd365, %rd11, %rd364;
	ld.local.s8 	%r851, [%rd365];
	mul.wide.s32 	%rd366, %r851, 5;
	cvt.s64.s32 	%rd367, %r2395;
	add.s64 	%rd368, %rd12, %rd367;
	ld.local.s8 	%rd369, [%rd368];
	add.s64 	%rd370, %rd366, %rd369;
	shl.b64 	%rd371, %rd370, 3;
	add.s64 	%rd372, %rd1, %rd371;
	ld.global.f64 	%fd1212, [%rd372+45640];
	add.f64 	%fd1213, %fd1211, %fd1212;
	mul.wide.s32 	%rd373, %r773, 5;
	add.s64 	%rd376, %rd373, %rd110;
	shl.b64 	%rd377, %rd376, 3;
	add.s64 	%rd378, %rd1, %rd377;
	ld.global.f64 	%fd1214, [%rd378+45640];
	add.f64 	%fd1215, %fd1213, %fd1214;
	add.f64 	%fd1216, %fd1215, %fd793;
	ld.global.f64 	%fd1217, [%rd363+24472];
	ld.global.f64 	%fd1218, [%rd372+45440];
	add.f64 	%fd1219, %fd1217, %fd1218;
	ld.global.f64 	%fd1220, [%rd378+45440];
	add.f64 	%fd1221, %fd1219, %fd1220;
	add.s64 	%rd380, %rd6, %rd334;
	ld.local.f64 	%fd1222, [%rd380];
	add.f64 	%fd1223, %fd1221, %fd1222;
	abs.f64 	%fd1224, %fd1216;
	setp.gt.f64 	%p324, %fd1224, 0d41CDCD64FF800000;
	selp.f64 	%fd1225, 0dBFF0000000000000, %fd1223, %p324;
	selp.f64 	%fd1226, 0d7FF0000000000000, %fd1216, %p324;
	add.f64 	%fd1227, %fd2749, %fd1226;
	add.f64 	%fd1228, %fd2748, %fd1225;
	add.f64 	%fd1229, %fd2747, %fd1228;
	div.rn.f64 	%fd1230, %fd1227, %fd1229;
	add.f64 	%fd1231, %fd2749, %fd3045;
	add.f64 	%fd1232, %fd2748, %fd3044;
	add.f64 	%fd1233, %fd2747, %fd1232;
	div.rn.f64 	%fd1234, %fd1231, %fd1233;
	setp.gt.f64 	%p325, %fd1230, %fd1234;
	selp.f64 	%fd3046, %fd1226, 0d7FF0000000000000, %p325;
	selp.f64 	%fd3047, %fd1225, 0dBFF0000000000000, %p325;
	bra.uni 	$L__BB0_971;
$L__BB0_967:
	setp.ne.s32 	%p313, %r499, 1;
	setp.ne.s32 	%p314, %r500, 1;
	or.pred  	%p315, %p313, %p314;
	@%p315 bra 	$L__BB0_970;
	cvt.u64.u32 	%rd350, %r496;
	add.s64 	%rd351, %rd11, %rd350;
	cvt.s64.s32 	%rd352, %r2395;
	add.s64 	%rd353, %rd12, %rd352;
	ld.local.s8 	%r833, [%rd353+1];
	ld.local.u8 	%r834, [%rd351+1];
	ld.local.u8 	%r835, [%rd351];
	prmt.b32 	%r836, %r835, %r834, 0x3340U;
	ld.local.u8 	%r837, [%rd353];
	prmt.b32 	%r838, %r837, 0, 0x3340U;
	prmt.b32 	%r839, %r836, %r838, 0x5410U;
	mov.b32 	%r840, 334205;
	dp4a.s32.u32 	%r841, %r839, %r840, %r833;
	mul.wide.s32 	%rd354, %r841, 8;
	add.s64 	%rd355, %rd1, %rd354;
	ld.global.f64 	%fd1194, [%rd355+10000];
	ld.local.s8 	%r842, [%rd108+-1];
	ld.local.u8 	%r844, [%rd109+-1];
	prmt.b32 	%r845, %r844, %r774, 0x3340U;
	prmt.b32 	%r847, %r772, 0, 0x3340U;
	prmt.b32 	%r848, %r845, %r847, 0x5410U;
	mov.b32 	%r849, 359705;
	dp4a.s32.u32 	%r850, %r848, %r849, %r842;
	mul.wide.s32 	%rd358, %r850, 8;
	add.s64 	%rd359, %rd1, %rd358;
	ld.global.f64 	%fd1195, [%rd359+10000];
	add.f64 	%fd1196, %fd1194, %fd1195;
	add.s64 	%rd361, %rd6, %rd334;
	ld.local.f64 	%fd1197, [%rd361];
	add.f64 	%fd1198, %fd1196, %fd1197;
	ld.global.f64 	%fd1199, [%rd355+15000];
	ld.global.f64 	%fd1200, [%rd359+15000];
	add.f64 	%fd1201, %fd1199, %fd1200;
	add.f64 	%fd1202, %fd1201, %fd793;
	abs.f64 	%fd1203, %fd1202;
	setp.gt.f64 	%p318, %fd1203, 0d41CDCD64FF800000;
	selp.f64 	%fd802, 0dBFF0000000000000, %fd1198, %p318;
	selp.f64 	%fd803, 0d7FF0000000000000, %fd1202, %p318;
	add.f64 	%fd1204, %fd2749, %fd803;
	add.f64 	%fd1205, %fd2748, %fd802;
	add.f64 	%fd1206, %fd2747, %fd1205;
	div.rn.f64 	%fd804, %fd1204, %fd1206;
	add.f64 	%fd1207, %fd2749, %fd3045;
	add.f64 	%fd1208, %fd2748, %fd3044;
	add.f64 	%fd1209, %fd2747, %fd1208;
	div.rn.f64 	%fd805, %fd1207, %fd1209;
	sub.f64 	%fd1210, %fd804, %fd805;
	setp.ltu.f64 	%p319, %fd1210, 0d3EB0C6F7A0B5ED8D;
	mov.f64 	%fd3047, 0dBFF0000000000000;
	mov.f64 	%fd3046, 0d7FF0000000000000;
	@%p319 bra 	$L__BB0_971;
	setp.gt.f64 	%p320, %fd804, %fd805;
	selp.f64 	%fd3046, %fd803, 0d7FF0000000000000, %p320;
	selp.f64 	%fd3047, %fd802, 0dBFF0000000000000, %p320;
	bra.uni 	$L__BB0_971;
$L__BB0_970:
	mul.wide.s32 	%rd336, %r501, 8;
	add.s64 	%rd337, %rd1, %rd336;
	ld.global.f64 	%fd1166, [%rd337+24952];
	cvt.u64.u32 	%rd338, %r496;
	add.s64 	%rd339, %rd11, %rd338;
	cvt.s64.s32 	%rd340, %r2395;
	add.s64 	%rd341, %rd12, %rd340;
	ld.local.s8 	%r813, [%rd341+1];
	ld.local.u8 	%r814, [%rd339+1];
	ld.local.u8 	%r815, [%rd339];
	prmt.b32 	%r816, %r815, %r814, 0x3340U;
	ld.local.u8 	%r817, [%rd341];
	prmt.b32 	%r818, %r817, 0, 0x3340U;
	prmt.b32 	%r819, %r816, %r818, 0x5410U;
	mov.b32 	%r820, 334205;
	dp4a.s32.u32 	%r821, %r819, %r820, %r813;
	mul.wide.s32 	%rd342, %r821, 8;
	add.s64 	%rd343, %rd1, %rd342;
	ld.global.f64 	%fd1167, [%rd343+30440];
	add.f64 	%fd1168, %fd1166, %fd1167;
	ld.local.s8 	%r822, [%rd108+-1];
	ld.local.u8 	%r824, [%rd109+-1];
	prmt.b32 	%r825, %r824, %r774, 0x3340U;
	prmt.b32 	%r827, %r772, 0, 0x3340U;
	prmt.b32 	%r828, %r825, %r827, 0x5410U;
	mov.b32 	%r829, 359705;
	dp4a.s32.u32 	%r830, %r828, %r829, %r822;
	mul.wide.s32 	%rd346, %r830, 8;
	add.s64 	%rd347, %rd1, %rd346;
	ld.global.f64 	%fd1169, [%rd347+30440];
	add.f64 	%fd1170, %fd1168, %fd1169;
	add.f64 	%fd1171, %fd1170, %fd793;
	ld.global.f64 	%fd1172, [%rd337+24232];
	ld.global.f64 	%fd1173, [%rd343+25440];
	add.f64 	%fd1174, %fd1172, %fd1173;
	ld.global.f64 	%fd1175, [%rd347+25440];
	add.f64 	%fd1176, %fd1174, %fd1175;
	sub.s32 	%r831, %r499, %r500;
	abs.s32 	%r832, %r831;
	cvt.rn.f64.s32 	%fd1177, %r832;
	fma.rn.f64 	%fd1178, %fd1177, 0dBFEEF3E864B31D04, %fd1176;
	add.s64 	%rd349, %rd6, %rd334;
	ld.local.f64 	%fd1179, [%rd349];
	add.f64 	%fd1180, %fd1179, %fd1178;
	abs.f64 	%fd1181, %fd1171;
	setp.gt.f64 	%p316, %fd1181, 0d41CDCD64FF800000;
	selp.f64 	%fd1182, 0dBFF0000000000000, %fd1180, %p316;
	selp.f64 	%fd1183, 0d7FF0000000000000, %fd1171, %p316;
	add.f64 	%fd1184, %fd2749, %fd1183;
	add.f64 	%fd1185, %fd2748, %fd1182;
	add.f64 	%fd1186, %fd2747, %fd1185;
	div.rn.f64 	%fd1187, %fd1184, %fd1186;
	add.f64 	%fd1188, %fd2749, %fd3045;
	add.f64 	%fd1189, %fd2748, %fd3044;
	add.f64 	%fd1190, %fd2747, %fd1189;
	div.rn.f64 	%fd1191, %fd1188, %fd1190;
	setp.gt.f64 	%p317, %fd1187, %fd1191;
	selp.f64 	%fd3046, %fd1183, 0d7FF0000000000000, %p317;
	selp.f64 	%fd3047, %fd1182, 0dBFF0000000000000, %p317;
$L__BB0_971:
	setp.lt.f64 	%p336, %fd3047, 0dC0A3880000000000;
	selp.f64 	%fd818, 0d0000000000000000, %fd3046, %p336;
	selp.f64 	%fd819, 0dC0A9300000000000, %fd3047, %p336;
	abs.f64 	%fd1255, %fd818;
	setp.geu.f64 	%p337, %fd1255, 0d41CDCD64FF800000;
	@%p337 bra 	$L__BB0_973;
	st.local.f64 	[%rd107], %fd818;
	st.local.f64 	[%rd111], %fd819;
	mov.f64 	%fd3044, %fd819;
	mov.f64 	%fd3045, %fd818;
$L__BB0_973:
	add.s32 	%r2395, %r2395, 1;
	setp.gt.u32 	%p338, %r496, 1;
	setp.lt.s32 	%p339, %r2395, %r489;
	and.pred  	%p340, %p338, %p339;
	@%p340 bra 	$L__BB0_959;
$L__BB0_974:
	add.s32 	%r2394, %r2394, 1;
	setp.ne.s32 	%p341, %r2394, 33;
	@%p341 bra 	$L__BB0_958;
$L__BB0_975:
	add.s32 	%r2393, %r489, 1;
	setp.ne.s32 	%p342, %r489, %r2266;
	@%p342 bra 	$L__BB0_932;
$L__BB0_976:
	add.s32 	%r505, %r2392, 1;
	setp.ne.s32 	%p343, %r2392, %r2267;
	mov.u32 	%r2392, %r505;
	@%p343 bra 	$L__BB0_930;
$L__BB0_977:
	mov.b32 	%r2407, 0;
	add.s32 	%r865, %r645, -2;
	setp.lt.u32 	%p344, %r865, 2;
	mov.f64 	%fd3090, 0dFFF0000000000000;
	@%p344 bra 	$L__BB0_998;
	setp.ne.s32 	%p345, %r645, 1;
	mov.u32 	%r2408, %r2407;
	@%p345 bra 	$L__BB0_1014;
	setp.eq.s32 	%p370, %r2267, 0;
	mov.u32 	%r2408, %r2407;
	@%p370 bra 	$L__BB0_1014;
	mov.f64 	%fd3090, 0dFFF0000000000000;
	mov.b32 	%r2408, 0;
	mov.b32 	%r2397, 1;
	mov.u32 	%r2407, %r2408;
$L__BB0_981:
	setp.eq.s32 	%p371, %r2266, 0;
	@%p371 bra 	$L__BB0_997;
	cvt.u64.u32 	%rd405, %r2397;
	add.s64 	%rd118, %rd11, %rd405;
	ld.local.u8 	%rs63, [%rd118];
	cvt.u32.u16 	%r883, %rs63;
	cvt.s32.s8 	%r509, %r883;
	add.s32 	%r884, %r2397, -1;
	mad.lo.s32 	%r510, %r884, %r2266, -1;
	cvt.u64.u16 	%rd406, %rs63;
	cvt.s64.s8 	%rd119, %rd406;
	mul.wide.s32 	%rd120, %r509, 5;
	mov.b32 	%r2400, 1;
	cvt.u16.u64 	%rs278, %rd119;
$L__BB0_983:
	mov.u32 	%r511, %r2400;
	cvt.u64.u32 	%rd407, %r511;
	add.s64 	%rd121, %rd12, %rd407;
	ld.local.u8 	%rs64, [%rd121];
	cvt.u32.u16 	%r885, %rs64;
	cvt.s32.s8 	%r886, %r885;
	add.s32 	%r887, %r886, %r509;
	setp.ne.s32 	%p372, %r887, 3;
	mov.f64 	%fd3076, 0dBFF0000000000000;
	mov.f64 	%fd3075, 0d7FF0000000000000;
	@%p372 bra 	$L__BB0_996;
	cvt.u64.u16 	%rd408, %rs64;
	cvt.s64.s8 	%rd409, %rd408;
	add.s64 	%rd410, %rd120, %rd409;
	shl.b64 	%rd411, %rd410, 3;
	add.s64 	%rd412, %rd1, %rd411;
	ld.global.f64 	%fd3076, [%rd412+45440];
	ld.local.s8 	%r889, [%rd121+1];
	ld.local.s8 	%rs277, [%rd118+1];
	cvt.u32.u16 	%r891, %rs277;
	prmt.b32 	%r892, %r883, %r891, 0x3340U;
	prmt.b32 	%r893, %r885, 0, 0x3340U;
	prmt.b32 	%r894, %r892, %r893, 0x5410U;
	mov.b32 	%r895, 334205;
	dp4a.s32.u32 	%r896, %r894, %r895, %r889;
	mul.wide.s32 	%rd413, %r896, 8;
	add.s64 	%rd414, %rd1, %rd413;
	ld.global.f64 	%fd1330, [%rd414+35440];
	add.f64 	%fd1331, %fd3076, %fd1330;
	ld.global.f64 	%fd3075, [%rd412+45640];
	ld.global.f64 	%fd1332, [%rd414+40440];
	add.f64 	%fd1333, %fd3075, %fd1332;
	abs.f64 	%fd1334, %fd1333;
	setp.gt.f64 	%p373, %fd1334, 0d41CDCD64FF800000;
	selp.f64 	%fd840, 0dBFF0000000000000, %fd1331, %p373;
	selp.f64 	%fd841, 0d7FF0000000000000, %fd1333, %p373;
	mov.b32 	%r897, {%rs278, %rs277};
	mov.b32 	%r899, 1305;
	dp2a.lo.s32.u32 	%r900, %r897, %r899, %r886;
	mul.wide.s32 	%rd415, %r900, 8;
	add.s64 	%rd122, %rd1, %rd415;
	ld.global.f64 	%fd842, [%rd122+21000];
	abs.f64 	%fd843, %fd842;
	setp.geu.f64 	%p374, %fd843, 0d41CDCD64FF800000;
	cvt.s16.s8 	%rs279, %rs64;
	mov.b32 	%r901, {%rs278, %rs279};
	dp2a.lo.s32.u32 	%r902, %r901, %r899, %r889;
	mul.wide.s32 	%rd416, %r902, 8;
	add.s64 	%rd123, %rd1, %rd416;
	mov.f64 	%fd3066, %fd840;
	mov.f64 	%fd3067, %fd841;
	@%p374 bra 	$L__BB0_988;
	ld.global.f64 	%fd844, [%rd123+23000];
	abs.f64 	%fd1336, %fd844;
	setp.geu.f64 	%p375, %fd1336, 0d41CDCD64FF800000;
	mov.f64 	%fd3066, %fd840;
	mov.f64 	%fd3067, %fd841;
	@%p375 bra 	$L__BB0_988;
	ld.global.f64 	%fd1337, [%rd122+20000];
	add.f64 	%fd1338, %fd3076, %fd1337;
	ld.global.f64 	%fd1339, [%rd123+22000];
	add.f64 	%fd1340, %fd1338, %fd1339;
	add.f64 	%fd1341, %fd3075, %fd842;
	add.f64 	%fd1342, %fd1341, %fd844;
	abs.f64 	%fd1343, %fd1342;
	setp.gt.f64 	%p376, %fd1343, 0d41CDCD64FF800000;
	selp.f64 	%fd3066, 0dBFF0000000000000, %fd1340, %p376;
	selp.f64 	%fd3067, 0d7FF0000000000000, %fd1342, %p376;
	add.f64 	%fd1344, %fd2749, %fd3067;
	add.f64 	%fd1345, %fd2748, %fd3066;
	add.f64 	%fd1346, %fd2747, %fd1345;
	div.rn.f64 	%fd3068, %fd1344, %fd1346;
	abs.f64 	%fd1347, %fd841;
	setp.geu.f64 	%p377, %fd1347, 0d41CDCD64FF800000;
	@%p377 bra 	$L__BB0_988;
	add.f64 	%fd1348, %fd2749, %fd841;
	add.f64 	%fd1349, %fd2748, %fd840;
	add.f64 	%fd1350, %fd2747, %fd1349;
	div.rn.f64 	%fd1351, %fd1348, %fd1350;
	setp.lt.f64 	%p378, %fd1351, %fd3068;
	selp.f64 	%fd3066, %fd3066, %fd840, %p378;
	selp.f64 	%fd3067, %fd3067, %fd841, %p378;
	selp.f64 	%fd3068, %fd3068, %fd1351, %p378;
$L__BB0_988:
	setp.geu.f64 	%p379, %fd843, 0d41CDCD64FF800000;
	mov.f64 	%fd3069, %fd3066;
	mov.f64 	%fd3070, %fd3067;
	@%p379 bra 	$L__BB0_991;
	ld.global.f64 	%fd1352, [%rd122+20000];
	add.f64 	%fd1353, %fd3076, %fd1352;
	add.f64 	%fd1354, %fd3075, %fd842;
	abs.f64 	%fd1355, %fd1354;
	setp.gt.f64 	%p380, %fd1355, 0d41CDCD64FF800000;
	selp.f64 	%fd3069, 0dBFF0000000000000, %fd1353, %p380;
	selp.f64 	%fd3070, 0d7FF0000000000000, %fd1354, %p380;
	add.f64 	%fd1356, %fd2749, %fd3070;
	add.f64 	%fd1357, %fd2748, %fd3069;
	add.f64 	%fd1358, %fd2747, %fd1357;
	div.rn.f64 	%fd3068, %fd1356, %fd1358;
	abs.f64 	%fd1359, %fd3067;
	setp.geu.f64 	%p381, %fd1359, 0d41CDCD64FF800000;
	@%p381 bra 	$L__BB0_991;
	add.f64 	%fd1360, %fd2749, %fd3067;
	add.f64 	%fd1361, %fd2748, %fd3066;
	add.f64 	%fd1362, %fd2747, %fd1361;
	div.rn.f64 	%fd1363, %fd1360, %fd1362;
	setp.lt.f64 	%p382, %fd1363, %fd3068;
	selp.f64 	%fd3069, %fd3069, %fd3066, %p382;
	selp.f64 	%fd3070, %fd3070, %fd3067, %p382;
	selp.f64 	%fd3068, %fd3068, %fd1363, %p382;
$L__BB0_991:
	ld.global.f64 	%fd863, [%rd123+23000];
	abs.f64 	%fd1364, %fd863;
	setp.geu.f64 	%p383, %fd1364, 0d41CDCD64FF800000;
	mov.f64 	%fd3072, %fd3069;
	mov.f64 	%fd3073, %fd3070;
	@%p383 bra 	$L__BB0_994;
	ld.global.f64 	%fd1365, [%rd123+22000];
	add.f64 	%fd1366, %fd3076, %fd1365;
	add.f64 	%fd1367, %fd3075, %fd863;
	abs.f64 	%fd1368, %fd1367;
	setp.gt.f64 	%p384, %fd1368, 0d41CDCD64FF800000;
	selp.f64 	%fd3072, 0dBFF0000000000000, %fd1366, %p384;
	selp.f64 	%fd3073, 0d7FF0000000000000, %fd1367, %p384;
	add.f64 	%fd1369, %fd2749, %fd3073;
	add.f64 	%fd1370, %fd2748, %fd3072;
	add.f64 	%fd1371, %fd2747, %fd1370;
	div.rn.f64 	%fd3068, %fd1369, %fd1371;
	abs.f64 	%fd1372, %fd3070;
	setp.geu.f64 	%p385, %fd1372, 0d41CDCD64FF800000;
	@%p385 bra 	$L__BB0_994;
	add.f64 	%fd1373, %fd2749, %fd3070;
	add.f64 	%fd1374, %fd2748, %fd3069;
	add.f64 	%fd1375, %fd2747, %fd1374;
	div.rn.f64 	%fd1376, %fd1373, %fd1375;
	setp.lt.f64 	%p386, %fd1376, %fd3068;
	selp.f64 	%fd3072, %fd3072, %fd3069, %p386;
	selp.f64 	%fd3073, %fd3073, %fd3070, %p386;
	selp.f64 	%fd3068, %fd3068, %fd1376, %p386;
$L__BB0_994:
	abs.f64 	%fd1377, %fd3073;
	setp.geu.f64 	%p387, %fd1377, 0d41CDCD64FF800000;
	@%p387 bra 	$L__BB0_996;
	add.f64 	%fd1378, %fd2748, %fd3076;
	add.f64 	%fd1379, %fd2747, %fd1378;
	add.f64 	%fd1380, %fd2749, %fd3075;
	div.rn.f64 	%fd1381, %fd1380, %fd1379;
	setp.lt.f64 	%p388, %fd3068, %fd1381;
	selp.f64 	%fd3075, %fd3075, %fd3073, %p388;
	selp.f64 	%fd3076, %fd3076, %fd3072, %p388;
$L__BB0_996:
	add.f64 	%fd1382, %fd3076, 0d3EB0C6F7A0B5ED8D;
	add.f64 	%fd1383, %fd3075, 0d3EB0C6F7A0B5ED8D;
	add.s32 	%r903, %r510, %r511;
	mul.wide.s32 	%rd417, %r903, 8;
	add.s64 	%rd418, %rd5, %rd417;
	ld.local.f64 	%fd1384, [%rd418];
	add.f64 	%fd1385, %fd1383, %fd1384;
	add.f64 	%fd1386, %fd2749, %fd1385;
	add.s64 	%rd419, %rd6, %rd417;
	ld.local.f64 	%fd1387, [%rd419];
	add.f64 	%fd1388, %fd1382, %fd1387;
	add.f64 	%fd1389, %fd2748, %fd1388;
	add.f64 	%fd1390, %fd2747, %fd1389;
	div.rn.f64 	%fd1391, %fd1386, %fd1390;
	add.f64 	%fd1392, %fd1391, 0dC071126666666666;
	setp.gt.f64 	%p389, %fd1392, %fd3090;
	setp.lt.f64 	%p390, %fd1388, 0d0000000000000000;
	setp.lt.f64 	%p391, %fd1385, 0d0000000000000000;
	and.pred  	%p392, %p390, %p391;
	and.pred  	%p393, %p392, %p389;
	selp.f64 	%fd3090, %fd1392, %fd3090, %p393;
	selp.b32 	%r2407, %r511, %r2407, %p393;
	selp.b32 	%r2408, %r2397, %r2408, %p393;
	add.s32 	%r2400, %r511, 1;
	setp.ne.s32 	%p394, %r511, %r2266;
	@%p394 bra 	$L__BB0_983;
$L__BB0_997:
	add.s32 	%r519, %r2397, 1;
	setp.eq.s32 	%p395, %r2397, %r2267;
	mov.u32 	%r2397, %r519;
	@%p395 bra 	$L__BB0_1014;
	bra.uni 	$L__BB0_981;
$L__BB0_998:
	setp.eq.s32 	%p346, %r2266, 0;
	mov.u32 	%r2408, %r2267;
	@%p346 bra 	$L__BB0_1014;
	ld.local.u8 	%rs274, [%rd234];
	cvt.u32.u16 	%r869, %rs274;
	cvt.s32.s8 	%r520, %r869;
	add.s32 	%r870, %r2267, -1;
	mad.lo.s32 	%r521, %r870, %r2266, -1;
	cvt.u64.u16 	%rd393, %rs274;
	cvt.s64.s8 	%rd124, %rd393;
	mul.wide.s32 	%rd125, %r520, 5;
	mov.f64 	%fd3090, 0dFFF0000000000000;
	mov.b32 	%r2407, 0;
	mov.b32 	%r2405, 1;
	cvt.u16.u64 	%rs275, %rd124;
$L__BB0_1000:
	mov.u32 	%r522, %r2405;
	cvt.u64.u32 	%rd394, %r522;
	add.s64 	%rd126, %rd12, %rd394;
	ld.local.u8 	%rs65, [%rd126];
	cvt.u32.u16 	%r871, %rs65;
	cvt.s32.s8 	%r872, %r871;
	add.s32 	%r873, %r872, %r520;
	setp.ne.s32 	%p347, %r873, 3;
	mov.f64 	%fd3089, 0dBFF0000000000000;
	mov.f64 	%fd3088, 0d7FF0000000000000;
	@%p347 bra 	$L__BB0_1013;
	cvt.u64.u16 	%rd395, %rs65;
	cvt.s64.s8 	%rd396, %rd395;
	add.s64 	%rd397, %rd125, %rd396;
	shl.b64 	%rd398, %rd397, 3;
	add.s64 	%rd399, %rd1, %rd398;
	ld.global.f64 	%fd3089, [%rd399+45440];
	ld.local.s8 	%r874, [%rd126+1];
	cvt.s16.s8 	%rs276, %rs65;
	mov.b32 	%r875, {%rs275, %rs276};
	mov.b32 	%r876, 1405;
	dp2a.lo.s32.u32 	%r877, %r875, %r876, %r874;
	mul.wide.s32 	%rd400, %r877, 8;
	add.s64 	%rd401, %rd1, %rd400;
	ld.global.f64 	%fd1262, [%rd401+36240];
	add.f64 	%fd1263, %fd3089, %fd1262;
	ld.global.f64 	%fd3088, [%rd399+45640];
	ld.global.f64 	%fd1264, [%rd401+41240];
	add.f64 	%fd1265, %fd3088, %fd1264;
	abs.f64 	%fd1266, %fd1265;
	setp.gt.f64 	%p348, %fd1266, 0d41CDCD64FF800000;
	selp.f64 	%fd882, 0dBFF0000000000000, %fd1263, %p348;
	selp.f64 	%fd883, 0d7FF0000000000000, %fd1265, %p348;
	mad.lo.s64 	%rd127, %rd124, 160, %rd399;
	ld.global.f64 	%fd884, [%rd127+21160];
	abs.f64 	%fd885, %fd884;
	setp.geu.f64 	%p349, %fd885, 0d41CDCD64FF800000;
	mad.lo.s64 	%rd128, %rd124, -800, %rd401;
	mov.f64 	%fd3079, %fd882;
	mov.f64 	%fd3080, %fd883;
	@%p349 bra 	$L__BB0_1005;
	ld.global.f64 	%fd886, [%rd128+23000];
	abs.f64 	%fd1268, %fd886;
	setp.geu.f64 	%p350, %fd1268, 0d41CDCD64FF800000;
	mov.f64 	%fd3079, %fd882;
	mov.f64 	%fd3080, %fd883;
	@%p350 bra 	$L__BB0_1005;
	ld.global.f64 	%fd1269, [%rd127+20160];
	add.f64 	%fd1270, %fd3089, %fd1269;
	ld.global.f64 	%fd1271, [%rd128+22000];
	add.f64 	%fd1272, %fd1270, %fd1271;
	add.f64 	%fd1273, %fd3088, %fd884;
	add.f64 	%fd1274, %fd1273, %fd886;
	abs.f64 	%fd1275, %fd1274;
	setp.gt.f64 	%p351, %fd1275, 0d41CDCD64FF800000;
	selp.f64 	%fd3079, 0dBFF0000000000000, %fd1272, %p351;
	selp.f64 	%fd3080, 0d7FF0000000000000, %fd1274, %p351;
	add.f64 	%fd1276, %fd2749, %fd3080;
	add.f64 	%fd1277, %fd2748, %fd3079;
	add.f64 	%fd1278, %fd2747, %fd1277;
	div.rn.f64 	%fd3081, %fd1276, %fd1278;
	abs.f64 	%fd1279, %fd883;
	setp.geu.f64 	%p352, %fd1279, 0d41CDCD64FF800000;
	@%p352 bra 	$L__BB0_1005;
	add.f64 	%fd1280, %fd2749, %fd883;
	add.f64 	%fd1281, %fd2748, %fd882;
	add.f64 	%fd1282, %fd2747, %fd1281;
	div.rn.f64 	%fd1283, %fd1280, %fd1282;
	setp.lt.f64 	%p353, %fd1283, %fd3081;
	selp.f64 	%fd3079, %fd3079, %fd882, %p353;
	selp.f64 	%fd3080, %fd3080, %fd883, %p353;
	selp.f64 	%fd3081, %fd3081, %fd1283, %p353;
$L__BB0_1005:
	setp.geu.f64 	%p354, %fd885, 0d41CDCD64FF800000;
	mov.f64 	%fd3082, %fd3079;
	mov.f64 	%fd3083, %fd3080;
	@%p354 bra 	$L__BB0_1008;
	ld.global.f64 	%fd1284, [%rd127+20160];
	add.f64 	%fd1285, %fd3089, %fd1284;
	add.f64 	%fd1286, %fd3088, %fd884;
	abs.f64 	%fd1287, %fd1286;
	setp.gt.f64 	%p355, %fd1287, 0d41CDCD64FF800000;
	selp.f64 	%fd3082, 0dBFF0000000000000, %fd1285, %p355;
	selp.f64 	%fd3083, 0d7FF0000000000000, %fd1286, %p355;
	add.f64 	%fd1288, %fd2749, %fd3083;
	add.f64 	%fd1289, %fd2748, %fd3082;
	add.f64 	%fd1290, %fd2747, %fd1289;
	div.rn.f64 	%fd3081, %fd1288, %fd1290;
	abs.f64 	%fd1291, %fd3080;
	setp.geu.f64 	%p356, %fd1291, 0d41CDCD64FF800000;
	@%p356 bra 	$L__BB0_1008;
	add.f64 	%fd1292, %fd2749, %fd3080;
	add.f64 	%fd1293, %fd2748, %fd3079;
	add.f64 	%fd1294, %fd2747, %fd1293;
	div.rn.f64 	%fd1295, %fd1292, %fd1294;
	setp.lt.f64 	%p357, %fd1295, %fd3081;
	selp.f64 	%fd3082, %fd3082, %fd3079, %p357;
	selp.f64 	%fd3083, %fd3083, %fd3080, %p357;
	selp.f64 	%fd3081, %fd3081, %fd1295, %p357;
$L__BB0_1008:
	ld.global.f64 	%fd905, [%rd128+23000];
	abs.f64 	%fd1296, %fd905;
	setp.geu.f64 	%p358, %fd1296, 0d41CDCD64FF800000;
	mov.f64 	%fd3085, %fd3082;
	mov.f64 	%fd3086, %fd3083;
	@%p358 bra 	$L__BB0_1011;
	ld.global.f64 	%fd1297, [%rd128+22000];
	add.f64 	%fd1298, %fd3089, %fd1297;
	add.f64 	%fd1299, %fd3088, %fd905;
	abs.f64 	%fd1300, %fd1299;
	setp.gt.f64 	%p359, %fd1300, 0d41CDCD64FF800000;
	selp.f64 	%fd3085, 0dBFF0000000000000, %fd1298, %p359;
	selp.f64 	%fd3086, 0d7FF0000000000000, %fd1299, %p359;
	add.f64 	%fd1301, %fd2749, %fd3086;
	add.f64 	%fd1302, %fd2748, %fd3085;
	add.f64 	%fd1303, %fd2747, %fd1302;
	div.rn.f64 	%fd3081, %fd1301, %fd1303;
	abs.f64 	%fd1304, %fd3083;
	setp.geu.f64 	%p360, %fd1304, 0d41CDCD64FF800000;
	@%p360 bra 	$L__BB0_1011;
	add.f64 	%fd1305, %fd2749, %fd3083;
	add.f64 	%fd1306, %fd2748, %fd3082;
	add.f64 	%fd1307, %fd2747, %fd1306;
	div.rn.f64 	%fd1308, %fd1305, %fd1307;
	setp.lt.f64 	%p361, %fd1308, %fd3081;
	selp.f64 	%fd3085, %fd3085, %fd3082, %p361;
	selp.f64 	%fd3086, %fd3086, %fd3083, %p361;
	selp.f64 	%fd3081, %fd3081, %fd1308, %p361;
$L__BB0_1011:
	abs.f64 	%fd1309, %fd3086;
	setp.geu.f64 	%p362, %fd1309, 0d41CDCD64FF800000;
	@%p362 bra 	$L__BB0_1013;
	add.f64 	%fd1310, %fd2748, %fd3089;
	add.f64 	%fd1311, %fd2747, %fd1310;
	add.f64 	%fd1312, %fd2749, %fd3088;
	div.rn.f64 	%fd1313, %fd1312, %fd1311;
	setp.lt.f64 	%p363, %fd3081, %fd1313;
	selp.f64 	%fd3088, %fd3088, %fd3086, %p363;
	selp.f64 	%fd3089, %fd3089, %fd3085, %p363;
$L__BB0_1013:
	add.f64 	%fd1314, %fd3089, 0d3EB0C6F7A0B5ED8D;
	add.f64 	%fd1315, %fd3088, 0d3EB0C6F7A0B5ED8D;
	add.s32 	%r878, %r521, %r522;
	mul.wide.s32 	%rd402, %r878, 8;
	add.s64 	%rd403, %rd5, %rd402;
	ld.local.f64 	%fd1316, [%rd403];
	add.f64 	%fd1317, %fd1315, %fd1316;
	add.f64 	%fd1318, %fd2749, %fd1317;
	add.s64 	%rd404, %rd6, %rd402;
	ld.local.f64 	%fd1319, [%rd404];
	add.f64 	%fd1320, %fd1314, %fd1319;
	add.f64 	%fd1321, %fd2748, %fd1320;
	add.f64 	%fd1322, %fd2747, %fd1321;
	div.rn.f64 	%fd1323, %fd1318, %fd1322;
	add.f64 	%fd1324, %fd1323, 0dC071126666666666;
	setp.gt.f64 	%p364, %fd1324, %fd3090;
	setp.lt.f64 	%p365, %fd1320, 0d0000000000000000;
	setp.lt.f64 	%p366, %fd1317, 0d0000000000000000;
	and.pred  	%p367, %p365, %p366;
	and.pred  	%p368, %p367, %p364;
	selp.f64 	%fd3090, %fd1324, %fd3090, %p368;
	selp.b32 	%r2407, %r522, %r2407, %p368;
	add.s32 	%r2405, %r522, 1;
	setp.ne.s32 	%p369, %r522, %r2266;
	mov.u32 	%r2408, %r2267;
	@%p369 bra 	$L__BB0_1000;
$L__BB0_1014:
	abs.f64 	%fd921, %fd3090;
	setp.gt.f64 	%p396, %fd921, 0d41CDCD64FF800000;
	selp.b32 	%r2432, 1, %r2407, %p396;
	selp.b32 	%r2433, 1, %r2408, %p396;
	cvt.s64.s32 	%rd420, %r2433;
	add.s64 	%rd129, %rd11, %rd420;
	ld.local.u8 	%rs445, [%rd129];
	cvt.u32.u16 	%r904, %rs445;
	cvt.s32.s8 	%r905, %r904;
	cvt.s64.s32 	%rd421, %r2432;
	add.s64 	%rd130, %rd12, %rd421;
	ld.local.u8 	%rs444, [%rd130];
	cvt.u32.u16 	%r906, %rs444;
	cvt.s32.s8 	%r907, %r906;
	add.s32 	%r908, %r907, %r905;
	setp.ne.s32 	%p397, %r908, 3;
	mov.f64 	%fd3101, 0dBFF0000000000000;
	mov.f64 	%fd3100, 0d7FF0000000000000;
	@%p397 bra 	$L__BB0_1027;
	cvt.u64.u16 	%rd422, %rs444;
	cvt.s64.s8 	%rd423, %rd422;
	mul.wide.s32 	%rd424, %r905, 5;
	add.s64 	%rd425, %rd424, %rd423;
	shl.b64 	%rd426, %rd425, 3;
	add.s64 	%rd427, %rd1, %rd426;
	ld.global.f64 	%fd3101, [%rd427+45440];
	ld.local.s8 	%r912, [%rd130+1];
	ld.local.s8 	%rs280, [%rd129+1];
	cvt.u32.u16 	%r913, %rs280;
	prmt.b32 	%r914, %r904, %r913, 0x3340U;
	prmt.b32 	%r915, %r906, 0, 0x3340U;
	prmt.b32 	%r916, %r914, %r915, 0x5410U;
	mov.b32 	%r917, 334205;
	dp4a.s32.u32 	%r918, %r916, %r917, %r912;
	mul.wide.s32 	%rd428, %r918, 8;
	add.s64 	%rd429, %rd1, %rd428;
	ld.global.f64 	%fd1396, [%rd429+35440];
	add.f64 	%fd1397, %fd3101, %fd1396;
	ld.global.f64 	%fd3100, [%rd427+45640];
	ld.global.f64 	%fd1398, [%rd429+40440];
	add.f64 	%fd1399, %fd3100, %fd1398;
	abs.f64 	%fd1400, %fd1399;
	setp.gt.f64 	%p398, %fd1400, 0d41CDCD64FF800000;
	selp.f64 	%fd924, 0dBFF0000000000000, %fd1397, %p398;
	selp.f64 	%fd925, 0d7FF0000000000000, %fd1399, %p398;
	cvt.s16.s8 	%rs281, %rs445;
	mov.b32 	%r919, {%rs281, %rs280};
	mov.b32 	%r921, 1305;
	dp2a.lo.s32.u32 	%r922, %r919, %r921, %r907;
	mul.wide.s32 	%rd430, %r922, 8;
	add.s64 	%rd131, %rd1, %rd430;
	ld.global.f64 	%fd926, [%rd131+21000];
	abs.f64 	%fd927, %fd926;
	setp.geu.f64 	%p399, %fd927, 0d41CDCD64FF800000;
	cvt.s16.s8 	%rs282, %rs444;
	mov.b32 	%r923, {%rs281, %rs282};
	dp2a.lo.s32.u32 	%r924, %r923, %r921, %r912;
	mul.wide.s32 	%rd431, %r924, 8;
	add.s64 	%rd132, %rd1, %rd431;
	mov.f64 	%fd3091, %fd924;
	mov.f64 	%fd3092, %fd925;
	@%p399 bra 	$L__BB0_1019;
	ld.global.f64 	%fd928, [%rd132+23000];
	abs.f64 	%fd1402, %fd928;
	setp.geu.f64 	%p400, %fd1402, 0d41CDCD64FF800000;
	mov.f64 	%fd3091, %fd924;
	mov.f64 	%fd3092, %fd925;
	@%p400 bra 	$L__BB0_1019;
	ld.global.f64 	%fd1403, [%rd131+20000];
	add.f64 	%fd1404, %fd3101, %fd1403;
	ld.global.f64 	%fd1405, [%rd132+22000];
	add.f64 	%fd1406, %fd1404, %fd1405;
	add.f64 	%fd1407, %fd3100, %fd926;
	add.f64 	%fd1408, %fd1407, %fd928;
	abs.f64 	%fd1409, %fd1408;
	setp.gt.f64 	%p401, %fd1409, 0d41CDCD64FF800000;
	selp.f64 	%fd3091, 0dBFF0000000000000, %fd1406, %p401;
	selp.f64 	%fd3092, 0d7FF0000000000000, %fd1408, %p401;
	add.f64 	%fd1410, %fd2749, %fd3092;
	add.f64 	%fd1411, %fd2748, %fd3091;
	add.f64 	%fd1412, %fd2747, %fd1411;
	div.rn.f64 	%fd3093, %fd1410, %fd1412;
	abs.f64 	%fd1413, %fd925;
	setp.geu.f64 	%p402, %fd1413, 0d41CDCD64FF800000;
	@%p402 bra 	$L__BB0_1019;
	add.f64 	%fd1414, %fd2749, %fd925;
	add.f64 	%fd1415, %fd2748, %fd924;
	add.f64 	%fd1416, %fd2747, %fd1415;
	div.rn.f64 	%fd1417, %fd1414, %fd1416;
	setp.lt.f64 	%p403, %fd1417, %fd3093;
	selp.f64 	%fd3091, %fd3091, %fd924, %p403;
	selp.f64 	%fd3092, %fd3092, %fd925, %p403;
	selp.f64 	%fd3093, %fd3093, %fd1417, %p403;
$L__BB0_1019:
	setp.geu.f64 	%p404, %fd927, 0d41CDCD64FF800000;
	mov.f64 	%fd3094, %fd3091;
	mov.f64 	%fd3095, %fd3092;
	@%p404 bra 	$L__BB0_1022;
	ld.global.f64 	%fd1418, [%rd131+20000];
	add.f64 	%fd1419, %fd3101, %fd1418;
	add.f64 	%fd1420, %fd3100, %fd926;
	abs.f64 	%fd1421, %fd1420;
	setp.gt.f64 	%p405, %fd1421, 0d41CDCD64FF800000;
	selp.f64 	%fd3094, 0dBFF0000000000000, %fd1419, %p405;
	selp.f64 	%fd3095, 0d7FF0000000000000, %fd1420, %p405;
	add.f64 	%fd1422, %fd2749, %fd3095;
	add.f64 	%fd1423, %fd2748, %fd3094;
	add.f64 	%fd1424, %fd2747, %fd1423;
	div.rn.f64 	%fd3093, %fd1422, %fd1424;
	abs.f64 	%fd1425, %fd3092;
	setp.geu.f64 	%p406, %fd1425, 0d41CDCD64FF800000;
	@%p406 bra 	$L__BB0_1022;
	add.f64 	%fd1426, %fd2749, %fd3092;
	add.f64 	%fd1427, %fd2748, %fd3091;
	add.f64 	%fd1428, %fd2747, %fd1427;
	div.rn.f64 	%fd1429, %fd1426, %fd1428;
	setp.lt.f64 	%p407, %fd1429, %fd3093;
	selp.f64 	%fd3094, %fd3094, %fd3091, %p407;
	selp.f64 	%fd3095, %fd3095, %fd3092, %p407;
	selp.f64 	%fd3093, %fd3093, %fd1429, %p407;
$L__BB0_1022:
	ld.global.f64 	%fd947, [%rd132+23000];
	abs.f64 	%fd1430, %fd947;
	setp.geu.f64 	%p408, %fd1430, 0d41CDCD64FF800000;
	mov.f64 	%fd3097, %fd3094;
	mov.f64 	%fd3098, %fd3095;
	@%p408 bra 	$L__BB0_1025;
	ld.global.f64 	%fd1431, [%rd132+22000];
	add.f64 	%fd1432, %fd3101, %fd1431;
	add.f64 	%fd1433, %fd3100, %fd947;
	abs.f64 	%fd1434, %fd1433;
	setp.gt.f64 	%p409, %fd1434, 0d41CDCD64FF800000;
	selp.f64 	%fd3097, 0dBFF0000000000000, %fd1432, %p409;
	selp.f64 	%fd3098, 0d7FF0000000000000, %fd1433, %p409;
	add.f64 	%fd1435, %fd2749, %fd3098;
	add.f64 	%fd1436, %fd2748, %fd3097;
	add.f64 	%fd1437, %fd2747, %fd1436;
	div.rn.f64 	%fd3093, %fd1435, %fd1437;
	abs.f64 	%fd1438, %fd3095;
	setp.geu.f64 	%p410, %fd1438, 0d41CDCD64FF800000;
	@%p410 bra 	$L__BB0_1025;
	add.f64 	%fd1439, %fd2749, %fd3095;
	add.f64 	%fd1440, %fd2748, %fd3094;
	add.f64 	%fd1441, %fd2747, %fd1440;
	div.rn.f64 	%fd1442, %fd1439, %fd1441;
	setp.lt.f64 	%p411, %fd1442, %fd3093;
	selp.f64 	%fd3097, %fd3097, %fd3094, %p411;
	selp.f64 	%fd3098, %fd3098, %fd3095, %p411;
	selp.f64 	%fd3093, %fd3093, %fd1442, %p411;
$L__BB0_1025:
	abs.f64 	%fd1443, %fd3098;
	setp.geu.f64 	%p412, %fd1443, 0d41CDCD64FF800000;
	@%p412 bra 	$L__BB0_1027;
	add.f64 	%fd1444, %fd2748, %fd3101;
	add.f64 	%fd1445, %fd2747, %fd1444;
	add.f64 	%fd1446, %fd2749, %fd3100;
	div.rn.f64 	%fd1447, %fd1446, %fd1445;
	setp.lt.f64 	%p413, %fd3093, %fd1447;
	selp.f64 	%fd3100, %fd3100, %fd3098, %p413;
	selp.f64 	%fd3101, %fd3101, %fd3097, %p413;
$L__BB0_1027:
	setp.eq.s32 	%p414, %r2267, 0;
	@%p414 bra 	$L__BB0_1040;
	add.s32 	%r926, %r2267, -1;
	and.b32  	%r530, %r2267, 15;
	setp.lt.u32 	%p415, %r926, 15;
	mov.b32 	%r2409, 0;
	@%p415 bra 	$L__BB0_1031;
	and.b32  	%r2409, %r2267, 2147483632;
	mov.b32 	%r2414, 0;
$L__BB0_1030:
	.pragma "nounroll";
	mul.wide.u32 	%rd432, %r2414, 4;
	add.s64 	%rd433, %rd9, %rd432;
	mov.b32 	%r928, 0;
	st.local.u32 	[%rd433], %r928;
	st.local.u32 	[%rd433+4], %r928;
	st.local.u32 	[%rd433+8], %r928;
	st.local.u32 	[%rd433+12], %r928;
	st.local.u32 	[%rd433+16], %r928;
	st.local.u32 	[%rd433+20], %r928;
	st.local.u32 	[%rd433+24], %r928;
	st.local.u32 	[%rd433+28], %r928;
	st.local.u32 	[%rd433+32], %r928;
	st.local.u32 	[%rd433+36], %r928;
	st.local.u32 	[%rd433+40], %r928;
	st.local.u32 	[%rd433+44], %r928;
	st.local.u32 	[%rd433+48], %r928;
	st.local.u32 	[%rd433+52], %r928;
	st.local.u32 	[%rd433+56], %r928;
	st.local.u32 	[%rd433+60], %r928;
	add.s32 	%r2414, %r2414, 16;
	setp.eq.s32 	%p416, %r2414, %r2409;
	@%p416 bra 	$L__BB0_1031;
	bra.uni 	$L__BB0_1030;
$L__BB0_1031:
	setp.eq.s32 	%p417, %r530, 0;
	@%p417 bra 	$L__BB0_1040;
	and.b32  	%r533, %r2267, 7;
	setp.lt.u32 	%p418, %r530, 8;
	@%p418 bra 	$L__BB0_1034;
	mul.wide.u32 	%rd434, %r2409, 4;
	add.s64 	%rd435, %rd9, %rd434;
	mov.b32 	%r929, 0;
	st.local.u32 	[%rd435], %r929;
	st.local.u32 	[%rd435+4], %r929;
	st.local.u32 	[%rd435+8], %r929;
	st.local.u32 	[%rd435+12], %r929;
	st.local.u32 	[%rd435+16], %r929;
	st.local.u32 	[%rd435+20], %r929;
	st.local.u32 	[%rd435+24], %r929;
	st.local.u32 	[%rd435+28], %r929;
	add.s32 	%r2409, %r2409, 8;
$L__BB0_1034:
	setp.eq.s32 	%p419, %r533, 0;
	@%p419 bra 	$L__BB0_1040;
	and.b32  	%r536, %r2267, 3;
	setp.lt.u32 	%p420, %r533, 4;
	@%p420 bra 	$L__BB0_1037;
	mul.wide.u32 	%rd436, %r2409, 4;
	add.s64 	%rd437, %rd9, %rd436;
	mov.b32 	%r930, 0;
	st.local.u32 	[%rd437], %r930;
	st.local.u32 	[%rd437+4], %r930;
	st.local.u32 	[%rd437+8], %r930;
	st.local.u32 	[%rd437+12], %r930;
	add.s32 	%r2409, %r2409, 4;
$L__BB0_1037:
	setp.eq.s32 	%p421, %r536, 0;
	@%p421 bra 	$L__BB0_1040;
	mov.b32 	%r2413, 0;
$L__BB0_1039:
	.pragma "nounroll";
	mul.wide.u32 	%rd438, %r2409, 4;
	add.s64 	%rd439, %rd9, %rd438;
	mov.b32 	%r932, 0;
	st.local.u32 	[%rd439], %r932;
	add.s32 	%r2409, %r2409, 1;
	add.s32 	%r2413, %r2413, 1;
	setp.ne.s32 	%p422, %r2413, %r536;
	@%p422 bra 	$L__BB0_1039;
$L__BB0_1040:
	setp.eq.s32 	%p423, %r2266, 0;
	@%p423 bra 	$L__BB0_1053;
	and.b32  	%r543, %r2266, 15;
	setp.lt.u32 	%p424, %r2266, 16;
	mov.b32 	%r2416, 0;
	@%p424 bra 	$L__BB0_1044;
	and.b32  	%r2416, %r2266, 2147483632;
	mov.b32 	%r2415, 0;
$L__BB0_1043:
	.pragma "nounroll";
	mul.wide.u32 	%rd440, %r2415, 4;
	add.s64 	%rd441, %rd10, %rd440;
	mov.b32 	%r935, 0;
	st.local.u32 	[%rd441], %r935;
	st.local.u32 	[%rd441+4], %r935;
	st.local.u32 	[%rd441+8], %r935;
	st.local.u32 	[%rd441+12], %r935;
	st.local.u32 	[%rd441+16], %r935;
	st.local.u32 	[%rd441+20], %r935;
	st.local.u32 	[%rd441+24], %r935;
	st.local.u32 	[%rd441+28], %r935;
	st.local.u32 	[%rd441+32], %r935;
	st.local.u32 	[%rd441+36], %r935;
	st.local.u32 	[%rd441+40], %r935;
	st.local.u32 	[%rd441+44], %r935;
	st.local.u32 	[%rd441+48], %r935;
	st.local.u32 	[%rd441+52], %r935;
	st.local.u32 	[%rd441+56], %r935;
	st.local.u32 	[%rd441+60], %r935;
	add.s32 	%r2415, %r2415, 16;
	setp.ne.s32 	%p425, %r2415, %r2416;
	@%p425 bra 	$L__BB0_1043;
$L__BB0_1044:
	setp.eq.s32 	%p426, %r543, 0;
	@%p426 bra 	$L__BB0_1053;
	and.b32  	%r550, %r2266, 7;
	setp.lt.u32 	%p427, %r543, 8;
	@%p427 bra 	$L__BB0_1047;
	mul.wide.u32 	%rd442, %r2416, 4;
	add.s64 	%rd443, %rd10, %rd442;
	mov.b32 	%r936, 0;
	st.local.u32 	[%rd443], %r936;
	st.local.u32 	[%rd443+4], %r936;
	st.local.u32 	[%rd443+8], %r936;
	st.local.u32 	[%rd443+12], %r936;
	st.local.u32 	[%rd443+16], %r936;
	st.local.u32 	[%rd443+20], %r936;
	st.local.u32 	[%rd443+24], %r936;
	st.local.u32 	[%rd443+28], %r936;
	add.s32 	%r2416, %r2416, 8;
$L__BB0_1047:
	setp.eq.s32 	%p428, %r550, 0;
	@%p428 bra 	$L__BB0_1053;
	and.b32  	%r553, %r2266, 3;
	setp.lt.u32 	%p429, %r550, 4;
	@%p429 bra 	$L__BB0_1050;
	mul.wide.u32 	%rd444, %r2416, 4;
	add.s64 	%rd445, %rd10, %rd444;
	mov.b32 	%r937, 0;
	st.local.u32 	[%rd445], %r937;
	st.local.u32 	[%rd445+4], %r937;
	st.local.u32 	[%rd445+8], %r937;
	st.local.u32 	[%rd445+12], %r937;
	add.s32 	%r2416, %r2416, 4;
$L__BB0_1050:
	setp.eq.s32 	%p430, %r553, 0;
	@%p430 bra 	$L__BB0_1053;
	mov.b32 	%r2420, 0;
$L__BB0_1052:
	.pragma "nounroll";
	mul.wide.u32 	%rd446, %r2416, 4;
	add.s64 	%rd447, %rd10, %rd446;
	mov.b32 	%r939, 0;
	st.local.u32 	[%rd447], %r939;
	add.s32 	%r2416, %r2416, 1;
	add.s32 	%r2420, %r2420, 1;
	setp.ne.s32 	%p431, %r2420, %r553;
	@%p431 bra 	$L__BB0_1052;
$L__BB0_1053:
	add.s32 	%r940, %r2433, -1;
	add.s32 	%r560, %r2432, -1;
	mad.lo.s32 	%r561, %r940, %r2266, %r560;
	mul.wide.s32 	%rd448, %r561, 8;
	add.s64 	%rd133, %rd5, %rd448;
	ld.local.f64 	%fd1449, [%rd133];
	abs.f64 	%fd1450, %fd1449;
	setp.geu.f64 	%p432, %fd1450, 0d41CDCD64FF800000;
	mov.f64 	%fd3112, 0d0000000000000000;
	@%p432 bra 	$L__BB0_1122;
	mul.wide.s32 	%rd449, %r2433, 4;
	add.s64 	%rd450, %rd9, %rd449;
	st.local.u32 	[%rd450+-4], %r2432;
	mul.wide.s32 	%rd451, %r560, 4;
	add.s64 	%rd452, %rd10, %rd451;
	st.local.u32 	[%rd452], %r2433;
	bra.uni 	$L__BB0_1056;
$L__BB0_1055:
	cvt.s64.s32 	%rd572, %r2433;
	add.s64 	%rd573, %rd11, %rd572;
	ld.local.u8 	%rs445, [%rd573];
	cvt.s64.s32 	%rd574, %r2432;
	add.s64 	%rd575, %rd12, %rd574;
	ld.local.u8 	%rs444, [%rd575];
$L__BB0_1056:
	cvt.u32.u16 	%r941, %rs445;
	cvt.s32.s8 	%r942, %r941;
	cvt.u32.u16 	%r943, %rs444;
	cvt.s32.s8 	%r944, %r943;
	add.s32 	%r945, %r944, %r942;
	setp.eq.s32 	%p433, %r945, 3;
	@%p433 bra 	$L__BB0_1058;
	add.s32 	%r946, %r2433, -1;
	mad.lo.s32 	%r947, %r946, %r2266, %r2432;
	add.s32 	%r948, %r947, -1;
	mul.wide.s32 	%rd453, %r948, 8;
	add.s64 	%rd454, %rd6, %rd453;
	mov.b64 	%rd455, -4616189618054758400;
	st.local.u64 	[%rd454], %rd455;
	add.s64 	%rd456, %rd5, %rd453;
	mov.b64 	%rd457, 9218868437227405312;
	st.local.u64 	[%rd456], %rd457;
	mov.f64 	%fd3106, 0dBFF0000000000000;
	mov.f64 	%fd3105, 0d7FF0000000000000;
	bra.uni 	$L__BB0_1069;
$L__BB0_1058:
	mul.wide.s32 	%rd458, %r942, 5;
	cvt.u64.u16 	%rd459, %rs444;
	cvt.s64.s8 	%rd134, %rd459;
	add.s64 	%rd135, %rd458, %rd134;
	shl.b64 	%rd460, %rd135, 3;
	add.s64 	%rd461, %rd1, %rd460;
	ld.global.f64 	%fd3106, [%rd461+45440];
	cvt.s64.s32 	%rd462, %r2432;
	add.s64 	%rd463, %rd12, %rd462;
	cvt.s64.s32 	%rd464, %r2433;
	add.s64 	%rd465, %rd11, %rd464;
	ld.local.u8 	%rs283, [%rd465+-1];
	cvt.u64.u16 	%rd466, %rs283;
	cvt.s64.s8 	%rd136, %rd466;
	ld.local.s8 	%rs284, [%rd463+-1];
	cvt.u32.u16 	%r951, %rs284;
	prmt.b32 	%r953, %r943, %r951, 0x3340U;
	prmt.b32 	%r954, %r941, 0, 0x3340U;
	prmt.b32 	%r955, %r953, %r954, 0x5410U;
	cvt.u32.u16 	%r956, %rs283;
	cvt.s32.s8 	%r957, %r956;
	mov.b32 	%r958, 334205;
	dp4a.s32.u32 	%r959, %r955, %r958, %r957;
	mul.wide.s32 	%rd467, %r959, 8;
	add.s64 	%rd468, %rd1, %rd467;
	ld.global.f64 	%fd1453, [%rd468+35440];
	add.f64 	%fd1454, %fd3106, %fd1453;
	ld.global.f64 	%fd3105, [%rd461+45640];
	ld.global.f64 	%fd1455, [%rd468+40440];
	add.f64 	%fd1456, %fd3105, %fd1455;
	abs.f64 	%fd1457, %fd1456;
	setp.gt.f64 	%p434, %fd1457, 0d41CDCD64FF800000;
	selp.f64 	%fd963, 0dBFF0000000000000, %fd1454, %p434;
	selp.f64 	%fd964, 0d7FF0000000000000, %fd1456, %p434;
	cvt.s16.s8 	%rs285, %rs444;
	mov.b32 	%r960, {%rs285, %rs284};
	mov.b32 	%r961, 1305;
	dp2a.lo.s32.u32 	%r962, %r960, %r961, %r942;
	mul.wide.s32 	%rd469, %r962, 8;
	add.s64 	%rd137, %rd1, %rd469;
	ld.global.f64 	%fd965, [%rd137+21000];
	abs.f64 	%fd1458, %fd965;
	setp.geu.f64 	%p435, %fd1458, 0d41CDCD64FF800000;
	@%p435 bra 	$L__BB0_1064;
	mad.lo.s64 	%rd473, %rd134, 24, %rd135;
	add.s64 	%rd474, %rd473, %rd136;
	shl.b64 	%rd475, %rd474, 3;
	add.s64 	%rd138, %rd1, %rd475;
	ld.global.f64 	%fd966, [%rd138+23000];
	abs.f64 	%fd1473, %fd966;
	setp.geu.f64 	%p440, %fd1473, 0d41CDCD64FF800000;
	@%p440 bra 	$L__BB0_1062;
	ld.global.f64 	%fd1486, [%rd137+20000];
	add.f64 	%fd1487, %fd3106, %fd1486;
	ld.global.f64 	%fd1488, [%rd138+22000];
	add.f64 	%fd1489, %fd1487, %fd1488;
	add.f64 	%fd1490, %fd3105, %fd965;
	add.f64 	%fd1491, %fd1490, %fd966;
	abs.f64 	%fd1492, %fd1491;
	setp.gt.f64 	%p444, %fd1492, 0d41CDCD64FF800000;
	selp.f64 	%fd3102, 0dBFF0000000000000, %fd1489, %p444;
	selp.f64 	%fd3103, 0d7FF0000000000000, %fd1491, %p444;
	add.f64 	%fd1493, %fd2749, %fd3103;
	add.f64 	%fd1494, %fd2748, %fd3102;
	add.f64 	%fd1495, %fd2747, %fd1494;
	div.rn.f64 	%fd3104, %fd1493, %fd1495;
	abs.f64 	%fd1496, %fd964;
	setp.geu.f64 	%p445, %fd1496, 0d41CDCD64FF800000;
	@%p445 bra 	$L__BB0_1067;
	add.f64 	%fd1497, %fd2749, %fd964;
	add.f64 	%fd1498, %fd2748, %fd963;
	add.f64 	%fd1499, %fd2747, %fd1498;
	div.rn.f64 	%fd1500, %fd1497, %fd1499;
	setp.lt.f64 	%p446, %fd1500, %fd3104;
	selp.f64 	%fd3102, %fd3102, %fd963, %p446;
	selp.f64 	%fd3103, %fd3103, %fd964, %p446;
	selp.f64 	%fd3104, %fd3104, %fd1500, %p446;
	bra.uni 	$L__BB0_1067;
$L__BB0_1062:
	ld.global.f64 	%fd1474, [%rd137+20000];
	add.f64 	%fd1475, %fd3106, %fd1474;
	add.f64 	%fd1476, %fd3105, %fd965;
	abs.f64 	%fd1477, %fd1476;
	setp.gt.f64 	%p441, %fd1477, 0d41CDCD64FF800000;
	selp.f64 	%fd3102, 0dBFF0000000000000, %fd1475, %p441;
	selp.f64 	%fd3103, 0d7FF0000000000000, %fd1476, %p441;
	add.f64 	%fd1478, %fd2749, %fd3103;
	add.f64 	%fd1479, %fd2748, %fd3102;
	add.f64 	%fd1480, %fd2747, %fd1479;
	div.rn.f64 	%fd3104, %fd1478, %fd1480;
	abs.f64 	%fd1481, %fd964;
	setp.geu.f64 	%p442, %fd1481, 0d41CDCD64FF800000;
	@%p442 bra 	$L__BB0_1067;
	add.f64 	%fd1482, %fd2749, %fd964;
	add.f64 	%fd1483, %fd2748, %fd963;
	add.f64 	%fd1484, %fd2747, %fd1483;
	div.rn.f64 	%fd1485, %fd1482, %fd1484;
	setp.lt.f64 	%p443, %fd1485, %fd3104;
	selp.f64 	%fd3102, %fd3102, %fd963, %p443;
	selp.f64 	%fd3103, %fd3103, %fd964, %p443;
	selp.f64 	%fd3104, %fd3104, %fd1485, %p443;
	bra.uni 	$L__BB0_1067;
$L__BB0_1064:
	mad.lo.s64 	%rd470, %rd134, 24, %rd135;
	add.s64 	%rd471, %rd470, %rd136;
	shl.b64 	%rd472, %rd471, 3;
	add.s64 	%rd139, %rd1, %rd472;
	ld.global.f64 	%fd979, [%rd139+23000];
	abs.f64 	%fd1460, %fd979;
	setp.geu.f64 	%p436, %fd1460, 0d41CDCD64FF800000;
	mov.f64 	%fd3102, %fd963;
	mov.f64 	%fd3103, %fd964;
	@%p436 bra 	$L__BB0_1067;
	ld.global.f64 	%fd1461, [%rd139+22000];
	add.f64 	%fd1462, %fd3106, %fd1461;
	add.f64 	%fd1463, %fd3105, %fd979;
	abs.f64 	%fd1464, %fd1463;
	setp.gt.f64 	%p437, %fd1464, 0d41CDCD64FF800000;
	selp.f64 	%fd3102, 0dBFF0000000000000, %fd1462, %p437;
	selp.f64 	%fd3103, 0d7FF0000000000000, %fd1463, %p437;
	add.f64 	%fd1465, %fd2749, %fd3103;
	add.f64 	%fd1466, %fd2748, %fd3102;
	add.f64 	%fd1467, %fd2747, %fd1466;
	div.rn.f64 	%fd3104, %fd1465, %fd1467;
	abs.f64 	%fd1468, %fd964;
	setp.geu.f64 	%p438, %fd1468, 0d41CDCD64FF800000;
	@%p438 bra 	$L__BB0_1067;
	add.f64 	%fd1469, %fd2749, %fd964;
	add.f64 	%fd1470, %fd2748, %fd963;
	add.f64 	%fd1471, %fd2747, %fd1470;
	div.rn.f64 	%fd1472, %fd1469, %fd1471;
	setp.lt.f64 	%p439, %fd1472, %fd3104;
	selp.f64 	%fd3102, %fd3102, %fd963, %p439;
	selp.f64 	%fd3103, %fd3103, %fd964, %p439;
	selp.f64 	%fd3104, %fd3104, %fd1472, %p439;
$L__BB0_1067:
	abs.f64 	%fd1501, %fd3103;
	setp.geu.f64 	%p447, %fd1501, 0d41CDCD64FF800000;
	@%p447 bra 	$L__BB0_1069;
	add.f64 	%fd1502, %fd2748, %fd3106;
	add.f64 	%fd1503, %fd2747, %fd1502;
	add.f64 	%fd1504, %fd2749, %fd3105;
	div.rn.f64 	%fd1505, %fd1504, %fd1503;
	setp.lt.f64 	%p448, %fd3104, %fd1505;
	selp.f64 	%fd3105, %fd3105, %fd3103, %p448;
	selp.f64 	%fd3106, %fd3106, %fd3102, %p448;
$L__BB0_1069:
	add.s32 	%r566, %r2433, -1;
	mul.lo.s32 	%r567, %r566, %r2266;
	add.s32 	%r568, %r2432, -1;
	add.s32 	%r569, %r568, %r567;
	mul.wide.s32 	%rd476, %r569, 8;
	add.s64 	%rd477, %rd6, %rd476;
	ld.local.f64 	%fd993, [%rd477];
	abs.f64 	%fd994, %fd993;
	abs.f64 	%fd1506, %fd3106;
	max.f64 	%fd1508, %fd994, %fd1506;
	setp.gt.f64 	%p449, %fd1508, 0d41CDCD64FF800000;
	sub.f64 	%fd1509, %fd993, %fd3106;
	abs.f64 	%fd1510, %fd1509;
	setp.geu.f64 	%p450, %fd1510, 0d3EE4F8B588E368F1;
	or.pred  	%p451, %p449, %p450;
	@%p451 bra 	$L__BB0_1071;
	add.s64 	%rd479, %rd5, %rd476;
	ld.local.f64 	%fd1512, [%rd479];
	abs.f64 	%fd1513, %fd1512;
	abs.f64 	%fd1514, %fd3105;
	max.f64 	%fd1516, %fd1513, %fd1514;
	setp.leu.f64 	%p452, %fd1516, 0d41CDCD64FF800000;
	sub.f64 	%fd1517, %fd1512, %fd3105;
	abs.f64 	%fd1518, %fd1517;
	setp.lt.f64 	%p453, %fd1518, 0d3EE4F8B588E368F1;
	and.pred  	%p454, %p452, %p453;
	@%p454 bra 	$L__BB0_1093;
$L__BB0_1071:
	mov.pred 	%p1336, -1;
	min.s32 	%r1146, %r2432, %r2433;
	setp.lt.s32 	%p533, %r1146, 2;
	@%p533 bra 	$L__BB0_1074;
	cvt.u64.u32 	%rd498, %r566;
	add.s64 	%rd499, %rd11, %rd498;
	cvt.u64.u32 	%rd500, %r2433;
	add.s64 	%rd501, %rd11, %rd500;
	cvt.u64.u32 	%rd502, %r568;
	add.s64 	%rd503, %rd12, %rd502;
	cvt.u64.u32 	%rd504, %r2432;
	add.s64 	%rd505, %rd12, %rd504;
	ld.local.s8 	%r1147, [%rd505];
	ld.local.u8 	%r1148, [%rd499];
	ld.local.u8 	%r1149, [%rd501];
	prmt.b32 	%r1150, %r1149, %r1148, 0x3340U;
	ld.local.u8 	%r1151, [%rd503];
	prmt.b32 	%r1152, %r1151, 0, 0x3340U;
	prmt.b32 	%r1153, %r1150, %r1152, 0x5410U;
	mov.b32 	%r1154, 359705;
	dp4a.s32.u32 	%r1155, %r1153, %r1154, %r1147;
	mul.wide.s32 	%rd506, %r1155, 8;
	add.s64 	%rd507, %rd1, %rd506;
	ld.global.f64 	%fd1531, [%rd507];
	sub.s32 	%r1156, %r567, %r2266;
	add.s32 	%r570, %r2432, -2;
	add.s32 	%r1157, %r570, %r1156;
	mul.wide.s32 	%rd508, %r1157, 8;
	add.s64 	%rd509, %rd6, %rd508;
	ld.local.f64 	%fd1532, [%rd509];
	add.f64 	%fd1533, %fd1531, %fd1532;
	abs.f64 	%fd1534, %fd1533;
	max.f64 	%fd1536, %fd994, %fd1534;
	setp.gt.f64 	%p535, %fd1536, 0d41CDCD64FF800000;
	sub.f64 	%fd1537, %fd993, %fd1533;
	abs.f64 	%fd1538, %fd1537;
	setp.geu.f64 	%p536, %fd1538, 0d3EE4F8B588E368F1;
	or.pred  	%p537, %p535, %p536;
	@%p537 bra 	$L__BB0_1074;
	add.s32 	%r1158, %r2433, -2;
	mul.wide.u32 	%rd510, %r1158, 4;
	add.s64 	%rd511, %rd9, %rd510;
	st.local.u32 	[%rd511], %r568;
	mul.wide.u32 	%rd512, %r570, 4;
	add.s64 	%rd513, %rd10, %rd512;
	st.local.u32 	[%rd513], %r566;
	mov.pred 	%p1336, 0;
	mov.u32 	%r2432, %r568;
	mov.u32 	%r2433, %r566;
$L__BB0_1074:
	not.pred 	%p539, %p1336;
	@%p539 bra 	$L__BB0_1055;
	mov.b32 	%r2429, 3;
$L__BB0_1076:
	mov.u32 	%r575, %r2429;
	add.s32 	%r576, %r2433, -1;
	sub.s32 	%r1160, %r2432, %r575;
	add.s32 	%r1161, %r1160, 1;
	setp.gt.u32 	%p541, %r1160, 2147483646;
	abs.s32 	%r1162, %r1160;
	selp.b32 	%r577, %r1162, 0, %p541;
	sub.s32 	%r2431, %r576, %r577;
	selp.b32 	%r2430, 1, %r1161, %p541;
	setp.lt.s32 	%p542, %r2431, 1;
	setp.ge.s32 	%p543, %r2430, %r2432;
	mov.pred 	%p1337, -1;
	or.pred  	%p544, %p542, %p543;
	@%p544 bra 	$L__BB0_1092;
	cvt.s64.s32 	%rd514, %r2432;
	add.s64 	%rd140, %rd12, %rd514;
	add.s32 	%r1164, %r2432, -1;
	cvt.s64.s32 	%rd515, %r2433;
	add.s64 	%rd141, %rd11, %rd515;
	mad.lo.s32 	%r1165, %r576, %r2266, %r1164;
	mul.wide.s32 	%rd516, %r1165, 8;
	add.s64 	%rd142, %rd5, %rd516;
	add.s64 	%rd517, %rd6, %rd516;
	ld.local.f64 	%fd995, [%rd517];
	abs.f64 	%fd996, %fd995;
	add.s32 	%r1166, %r1164, %r577;
	sub.s32 	%r1167, %r1166, %r2430;
	mul.wide.s32 	%rd518, %r1167, 8;
	add.s64 	%rd143, %rd1, %rd518;
	add.f64 	%fd1540, %fd2748, %fd995;
	add.f64 	%fd997, %fd2747, %fd1540;
	mul.wide.u32 	%rd519, %r1167, 8;
	add.s64 	%rd144, %rd1, %rd519;
$L__BB0_1078:
	not.b32 	%r1168, %r2431;
	add.s32 	%r582, %r2433, %r1168;
	not.b32 	%r1169, %r2430;
	add.s32 	%r583, %r2432, %r1169;
	setp.eq.s32 	%p545, %r582, 0;
	setp.gt.s32 	%p546, %r583, 0;
	and.pred  	%p547, %p545, %p546;
	@%p547 bra 	$L__BB0_1080;
	setp.ne.s32 	%p548, %r583, 0;
	setp.lt.s32 	%p549, %r582, 1;
	or.pred  	%p550, %p549, %p548;
	@%p550 bra 	$L__BB0_1085;
$L__BB0_1080:
	setp.ne.s32 	%p557, %r583, 1;
	setp.ne.s32 	%p558, %r582, 1;
	and.pred  	%p559, %p558, %p557;
	@%p559 bra 	$L__BB0_1084;
	setp.eq.s32 	%p561, %r582, 1;
	setp.eq.s32 	%p562, %r583, 1;
	setp.eq.s32 	%p563, %r582, 0;
	and.pred  	%p564, %p563, %p562;
	setp.eq.s32 	%p565, %r583, 0;
	and.pred  	%p566, %p561, %p565;
	or.pred  	%p567, %p564, %p566;
	mov.f64 	%fd3108, 0d0000000000000000;
	mov.f64 	%fd3107, 0dC0A9300000000000;
	not.pred 	%p568, %p567;
	@%p568 bra 	$L__BB0_1083;
	ld.global.f64 	%fd1595, [%rd144+25192];
	cvt.u64.u32 	%rd559, %r2431;
	add.s64 	%rd560, %rd11, %rd559;
	cvt.s64.s32 	%rd561, %r2430;
	add.s64 	%rd562, %rd12, %rd561;
	ld.local.s8 	%r1219, [%rd140];
	ld.local.u8 	%r1220, [%rd560];
	ld.local.u8 	%r1221, [%rd141];
	prmt.b32 	%r1222, %r1220, %r1221, 0x3340U;
	ld.local.u8 	%r1223, [%rd562];
	prmt.b32 	%r1224, %r1223, 0, 0x3340U;
	prmt.b32 	%r1225, %r1222, %r1224, 0x5410U;
	mov.b32 	%r1226, 334205;
	dp4a.s32.u32 	%r1227, %r1225, %r1226, %r1219;
	mul.wide.s32 	%rd563, %r1227, 8;
	add.s64 	%rd564, %rd1, %rd563;
	ld.global.f64 	%fd1596, [%rd564+5000];
	add.f64 	%fd3108, %fd1595, %fd1596;
	ld.global.f64 	%fd1597, [%rd144+24472];
	ld.global.f64 	%fd1598, [%rd564];
	add.f64 	%fd3107, %fd1597, %fd1598;
$L__BB0_1083:
	add.s32 	%r1228, %r2431, -1;
	mad.lo.s32 	%r1229, %r1228, %r2266, %r2430;
	add.s32 	%r1230, %r1229, -1;
	mul.wide.s32 	%rd565, %r1230, 8;
	add.s64 	%rd566, %rd5, %rd565;
	ld.local.f64 	%fd1599, [%rd566];
	add.f64 	%fd1600, %fd3108, %fd1599;
	add.s64 	%rd567, %rd6, %rd565;
	ld.local.f64 	%fd1601, [%rd567];
	add.f64 	%fd1602, %fd3107, %fd1601;
	abs.f64 	%fd1603, %fd1600;
	setp.gt.f64 	%p569, %fd1603, 0d41CDCD64FF800000;
	selp.f64 	%fd3110, 0dBFF0000000000000, %fd1602, %p569;
	selp.f64 	%fd3109, 0d7FF0000000000000, %fd1600, %p569;
	bra.uni 	$L__BB0_1088;
$L__BB0_1084:
	ld.global.f64 	%fd1578, [%rd143+25192];
	cvt.u64.u32 	%rd542, %r2431;
	add.s64 	%rd543, %rd11, %rd542;
	ld.local.s8 	%r1214, [%rd543];
	mul.wide.s32 	%rd544, %r1214, 5;
	cvt.s64.s32 	%rd545, %r2430;
	add.s64 	%rd546, %rd12, %rd545;
	ld.local.s8 	%rd547, [%rd546];
	add.s64 	%rd548, %rd544, %rd547;
	shl.b64 	%rd549, %rd548, 3;
	add.s64 	%rd550, %rd1, %rd549;
	ld.global.f64 	%fd1579, [%rd550+45640];
	add.f64 	%fd1580, %fd1578, %fd1579;
	ld.local.s8 	%r1215, [%rd141];
	mul.wide.s32 	%rd551, %r1215, 5;
	ld.local.s8 	%rd552, [%rd140];
	add.s64 	%rd553, %rd551, %rd552;
	shl.b64 	%rd554, %rd553, 3;
	add.s64 	%rd555, %rd1, %rd554;
	ld.global.f64 	%fd1581, [%rd555+45640];
	add.f64 	%fd1582, %fd1580, %fd1581;
	add.s32 	%r1216, %r2431, -1;
	mad.lo.s32 	%r1217, %r1216, %r2266, %r2430;
	add.s32 	%r1218, %r1217, -1;
	mul.wide.s32 	%rd556, %r1218, 8;
	add.s64 	%rd557, %rd5, %rd556;
	ld.local.f64 	%fd1583, [%rd557];
	add.f64 	%fd1584, %fd1582, %fd1583;
	ld.global.f64 	%fd1585, [%rd143+24472];
	ld.global.f64 	%fd1586, [%rd550+45440];
	add.f64 	%fd1587, %fd1585, %fd1586;
	ld.global.f64 	%fd1588, [%rd555+45440];
	add.f64 	%fd1589, %fd1587, %fd1588;
	add.s64 	%rd558, %rd6, %rd556;
	ld.local.f64 	%fd1590, [%rd558];
	add.f64 	%fd1591, %fd1589, %fd1590;
	abs.f64 	%fd1592, %fd1584;
	setp.gt.f64 	%p560, %fd1592, 0d41CDCD64FF800000;
	selp.f64 	%fd3110, 0dBFF0000000000000, %fd1591, %p560;
	selp.f64 	%fd3109, 0d7FF0000000000000, %fd1584, %p560;
	bra.uni 	$L__BB0_1088;
$L__BB0_1085:
	setp.ne.s32 	%p551, %r582, 1;
	setp.ne.s32 	%p552, %r583, 1;
	or.pred  	%p553, %p551, %p552;
	@%p553 bra 	$L__BB0_1087;
	cvt.u64.u32 	%rd531, %r2431;
	add.s64 	%rd532, %rd11, %rd531;
	cvt.s64.s32 	%rd533, %r2430;
	add.s64 	%rd534, %rd12, %rd533;
	ld.local.s8 	%r1193, [%rd534+1];
	ld.local.u8 	%r1194, [%rd532+1];
	ld.local.u8 	%r1195, [%rd532];
	prmt.b32 	%r1196, %r1195, %r1194, 0x3340U;
	ld.local.u8 	%r1197, [%rd534];
	prmt.b32 	%r1198, %r1197, 0, 0x3340U;
	prmt.b32 	%r1199, %r1196, %r1198, 0x5410U;
	mov.b32 	%r1200, 334205;
	dp4a.s32.u32 	%r1201, %r1199, %r1200, %r1193;
	mul.wide.s32 	%rd535, %r1201, 8;
	add.s64 	%rd536, %rd1, %rd535;
	ld.global.f64 	%fd1558, [%rd536+10000];
	ld.local.s8 	%r1202, [%rd141+-1];
	ld.local.u8 	%r1203, [%rd140];
	ld.local.u8 	%r1204, [%rd140+-1];
	prmt.b32 	%r1205, %r1204, %r1203, 0x3340U;
	ld.local.u8 	%r1206, [%rd141];
	prmt.b32 	%r1207, %r1206, 0, 0x3340U;
	prmt.b32 	%r1208, %r1205, %r1207, 0x5410U;
	mov.b32 	%r1209, 359705;
	dp4a.s32.u32 	%r1210, %r1208, %r1209, %r1202;
	mul.wide.s32 	%rd537, %r1210, 8;
	add.s64 	%rd538, %rd1, %rd537;
	ld.global.f64 	%fd1559, [%rd538+10000];
	add.f64 	%fd1560, %fd1558, %fd1559;
	add.s32 	%r1211, %r2431, -1;
	mad.lo.s32 	%r1212, %r1211, %r2266, %r2430;
	add.s32 	%r1213, %r1212, -1;
	mul.wide.s32 	%rd539, %r1213, 8;
	add.s64 	%rd540, %rd6, %rd539;
	ld.local.f64 	%fd1561, [%rd540];
	add.f64 	%fd1562, %fd1560, %fd1561;
	ld.global.f64 	%fd1563, [%rd536+15000];
	ld.global.f64 	%fd1564, [%rd538+15000];
	add.f64 	%fd1565, %fd1563, %fd1564;
	add.s64 	%rd541, %rd5, %rd539;
	ld.local.f64 	%fd1566, [%rd541];
	add.f64 	%fd1567, %fd1565, %fd1566;
	abs.f64 	%fd1568, %fd1567;
	setp.gt.f64 	%p555, %fd1568, 0d41CDCD64FF800000;
	selp.f64 	%fd1569, 0dBFF0000000000000, %fd1562, %p555;
	selp.f64 	%fd1570, 0d7FF0000000000000, %fd1567, %p555;
	add.f64 	%fd1571, %fd2749, %fd1570;
	add.f64 	%fd1572, %fd2748, %fd1569;
	add.f64 	%fd1573, %fd2747, %fd1572;
	div.rn.f64 	%fd1574, %fd1571, %fd1573;
	ld.local.f64 	%fd1575, [%rd142];
	add.f64 	%fd1576, %fd2749, %fd1575;
	div.rn.f64 	%fd1577, %fd1576, %fd997;
	setp.ltu.f64 	%p556, %fd1574, %fd1577;
	selp.f64 	%fd3109, 0d7FF0000000000000, %fd1570, %p556;
	selp.f64 	%fd3110, 0dBFF0000000000000, %fd1569, %p556;
	bra.uni 	$L__BB0_1088;
$L__BB0_1087:
	ld.global.f64 	%fd1541, [%rd143+24952];
	cvt.u64.u32 	%rd520, %r2431;
	add.s64 	%rd521, %rd11, %rd520;
	cvt.s64.s32 	%rd522, %r2430;
	add.s64 	%rd523, %rd12, %rd522;
	ld.local.s8 	%r1170, [%rd523+1];
	ld.local.u8 	%r1171, [%rd521+1];
	ld.local.u8 	%r1172, [%rd521];
	prmt.b32 	%r1173, %r1172, %r1171, 0x3340U;
	ld.local.u8 	%r1174, [%rd523];
	prmt.b32 	%r1175, %r1174, 0, 0x3340U;
	prmt.b32 	%r1176, %r1173, %r1175, 0x5410U;
	mov.b32 	%r1177, 334205;
	dp4a.s32.u32 	%r1178, %r1176, %r1177, %r1170;
	mul.wide.s32 	%rd524, %r1178, 8;
	add.s64 	%rd525, %rd1, %rd524;
	ld.global.f64 	%fd1542, [%rd525+30440];
	add.f64 	%fd1543, %fd1541, %fd1542;
	ld.local.s8 	%r1179, [%rd141+-1];
	ld.local.u8 	%r1180, [%rd140];
	ld.local.u8 	%r1181, [%rd140+-1];
	prmt.b32 	%r1182, %r1181, %r1180, 0x3340U;
	ld.local.u8 	%r1183, [%rd141];
	prmt.b32 	%r1184, %r1183, 0, 0x3340U;
	prmt.b32 	%r1185, %r1182, %r1184, 0x5410U;
	mov.b32 	%r1186, 359705;
	dp4a.s32.u32 	%r1187, %r1185, %r1186, %r1179;
	mul.wide.s32 	%rd526, %r1187, 8;
	add.s64 	%rd527, %rd1, %rd526;
	ld.global.f64 	%fd1544, [%rd527+30440];
	add.f64 	%fd1545, %fd1543, %fd1544;
	add.s32 	%r1188, %r2431, -1;
	mad.lo.s32 	%r1189, %r1188, %r2266, %r2430;
	add.s32 	%r1190, %r1189, -1;
	mul.wide.s32 	%rd528, %r1190, 8;
	add.s64 	%rd529, %rd5, %rd528;
	ld.local.f64 	%fd1546, [%rd529];
	add.f64 	%fd1547, %fd1545, %fd1546;
	ld.global.f64 	%fd1548, [%rd143+24232];
	ld.global.f64 	%fd1549, [%rd525+25440];
	add.f64 	%fd1550, %fd1548, %fd1549;
	ld.global.f64 	%fd1551, [%rd527+25440];
	add.f64 	%fd1552, %fd1550, %fd1551;
	sub.s32 	%r1191, %r582, %r583;
	abs.s32 	%r1192, %r1191;
	cvt.rn.f64.s32 	%fd1553, %r1192;
	fma.rn.f64 	%fd1554, %fd1553, 0dBFEEF3E864B31D04, %fd1552;
	add.s64 	%rd530, %rd6, %rd528;
	ld.local.f64 	%fd1555, [%rd530];
	add.f64 	%fd1556, %fd1555, %fd1554;
	abs.f64 	%fd1557, %fd1547;
	setp.gt.f64 	%p554, %fd1557, 0d41CDCD64FF800000;
	selp.f64 	%fd3110, 0dBFF0000000000000, %fd1556, %p554;
	selp.f64 	%fd3109, 0d7FF0000000000000, %fd1547, %p554;
$L__BB0_1088:
	abs.f64 	%fd1604, %fd3110;
	max.f64 	%fd1606, %fd996, %fd1604;
	setp.gt.f64 	%p570, %fd1606, 0d41CDCD64FF800000;
	sub.f64 	%fd1607, %fd995, %fd3110;
	abs.f64 	%fd1608, %fd1607;
	setp.geu.f64 	%p571, %fd1608, 0d3EE4F8B588E368F1;
	or.pred  	%p572, %p570, %p571;
	@%p572 bra 	$L__BB0_1091;
	ld.local.f64 	%fd1610, [%rd142];
	abs.f64 	%fd1611, %fd1610;
	abs.f64 	%fd1612, %fd3109;
	max.f64 	%fd1614, %fd1611, %fd1612;
	setp.gt.f64 	%p573, %fd1614, 0d41CDCD64FF800000;
	sub.f64 	%fd1615, %fd1610, %fd3109;
	abs.f64 	%fd1616, %fd1615;
	setp.geu.f64 	%p574, %fd1616, 0d3EE4F8B588E368F1;
	or.pred  	%p575, %p573, %p574;
	@%p575 bra 	$L__BB0_1091;
	add.s32 	%r1231, %r2431, -1;
	mul.wide.u32 	%rd568, %r1231, 4;
	add.s64 	%rd569, %rd9, %rd568;
	st.local.u32 	[%rd569], %r2430;
	mul.wide.s32 	%rd570, %r2430, 4;
	add.s64 	%rd571, %rd10, %rd570;
	st.local.u32 	[%rd571+-4], %r2431;
	mov.pred 	%p1337, 0;
	mov.u32 	%r2432, %r2430;
	mov.u32 	%r2433, %r2431;
	bra.uni 	$L__BB0_1092;
$L__BB0_1091:
	add.s32 	%r584, %r2431, -1;
	add.s32 	%r2430, %r2430, 1;
	setp.gt.s32 	%p578, %r2431, 1;
	setp.lt.s32 	%p579, %r2430, %r2432;
	and.pred  	%p580, %p578, %p579;
	mov.u32 	%r2431, %r584;
	@%p580 bra 	$L__BB0_1078;
$L__BB0_1092:
	add.s32 	%r2429, %r575, 1;
	setp.lt.u32 	%p581, %r575, 32;
	and.pred  	%p582, %p1337, %p581;
	@%p582 bra 	$L__BB0_1076;
	bra.uni 	$L__BB0_1055;
$L__BB0_1093:
	setp.gt.f64 	%p455, %fd921, 0d41CDCD64FF800000;
	ld.local.f64 	%fd1521, [%rd133];
	add.f64 	%fd1522, %fd3100, %fd1521;
	add.f64 	%fd1012, %fd2749, %fd1522;
	add.s64 	%rd481, %rd6, %rd448;
	ld.local.f64 	%fd1523, [%rd481];
	add.f64 	%fd1524, %fd3101, %fd1523;
	add.f64 	%fd1013, %fd2748, %fd1524;
	mov.f64 	%fd3111, 0d3FE0000000000000;
	@%p455 bra 	$L__BB0_1121;
	setp.eq.s32 	%p456, %r2267, 0;
	mov.b32 	%r2463, 0;
	@%p456 bra 	$L__BB0_1107;
	add.s32 	%r966, %r2267, -1;
	and.b32  	%r589, %r2267, 15;
	setp.lt.u32 	%p457, %r966, 15;
	mov.b32 	%r2463, 0;
	mov.u32 	%r2436, %r2463;
	@%p457 bra 	$L__BB0_1098;
	and.b32  	%r2436, %r2267, 2147483632;
	mov.b32 	%r2463, 0;
	mov.u32 	%r2448, %r2463;
$L__BB0_1097:
	.pragma "nounroll";
	mul.wide.u32 	%rd482, %r2448, 4;
	add.s64 	%rd483, %rd9, %rd482;
	ld.local.u32 	%r968, [%rd483];
	setp.gt.s32 	%p458, %r968, 0;
	selp.u32 	%r969, 1, 0, %p458;
	add.s32 	%r970, %r2463, %r969;
	ld.local.u32 	%r971, [%rd483+4];
	setp.gt.s32 	%p459, %r971, 0;
	selp.u32 	%r972, 1, 0, %p459;
	add.s32 	%r973, %r970, %r972;
	ld.local.u32 	%r974, [%rd483+8];
	setp.gt.s32 	%p460, %r974, 0;
	selp.u32 	%r975, 1, 0, %p460;
	add.s32 	%r976, %r973, %r975;
	ld.local.u32 	%r977, [%rd483+12];
	setp.gt.s32 	%p461, %r977, 0;
	selp.u32 	%r978, 1, 0, %p461;
	add.s32 	%r979, %r976, %r978;
	ld.local.u32 	%r980, [%rd483+16];
	setp.gt.s32 	%p462, %r980, 0;
	selp.u32 	%r981, 1, 0, %p462;
	add.s32 	%r982, %r979, %r981;
	ld.local.u32 	%r983, [%rd483+20];
	setp.gt.s32 	%p463, %r983, 0;
	selp.u32 	%r984, 1, 0, %p463;
	add.s32 	%r985, %r982, %r984;
	ld.local.u32 	%r986, [%rd483+24];
	setp.gt.s32 	%p464, %r986, 0;
	selp.u32 	%r987, 1, 0, %p464;
	add.s32 	%r988, %r985, %r987;
	ld.local.u32 	%r989, [%rd483+28];
	setp.gt.s32 	%p465, %r989, 0;
	selp.u32 	%r990, 1, 0, %p465;
	add.s32 	%r991, %r988, %r990;
	ld.local.u32 	%r992, [%rd483+32];
	setp.gt.s32 	%p466, %r992, 0;
	selp.u32 	%r993, 1, 0, %p466;
	add.s32 	%r994, %r991, %r993;
	ld.local.u32 	%r995, [%rd483+36];
	setp.gt.s32 	%p467, %r995, 0;
	selp.u32 	%r996, 1, 0, %p467;
	add.s32 	%r997, %r994, %r996;
	ld.local.u32 	%r998, [%rd483+40];
	setp.gt.s32 	%p468, %r998, 0;
	selp.u32 	%r999, 1, 0, %p468;
	add.s32 	%r1000, %r997, %r999;
	ld.local.u32 	%r1001, [%rd483+44];
	setp.gt.s32 	%p469, %r1001, 0;
	selp.u32 	%r1002, 1, 0, %p469;
	add.s32 	%r1003, %r1000, %r1002;
	ld.local.u32 	%r1004, [%rd483+48];
	setp.gt.s32 	%p470, %r1004, 0;
	selp.u32 	%r1005, 1, 0, %p470;
	add.s32 	%r1006, %r1003, %r1005;
	ld.local.u32 	%r1007, [%rd483+52];
	setp.gt.s32 	%p471, %r1007, 0;
	selp.u32 	%r1008, 1, 0, %p471;
	add.s32 	%r1009, %r1006, %r1008;
	ld.local.u32 	%r1010, [%rd483+56];
	setp.gt.s32 	%p472, %r1010, 0;
	selp.u32 	%r1011, 1, 0, %p472;
	add.s32 	%r1012, %r1009, %r1011;
	ld.local.u32 	%r1013, [%rd483+60];
	setp.gt.s32 	%p473, %r1013, 0;
	selp.u32 	%r1014, 1, 0, %p473;
	add.s32 	%r2463, %r1012, %r1014;
	add.s32 	%r2448, %r2448, 16;
	setp.eq.s32 	%p474, %r2448, %r2436;
	@%p474 bra 	$L__BB0_1098;
	bra.uni 	$L__BB0_1097;
$L__BB0_1098:
	setp.eq.s32 	%p475, %r589, 0;
	@%p475 bra 	$L__BB0_1107;
	and.b32  	%r594, %r2267, 7;
	setp.lt.u32 	%p476, %r589, 8;
	@%p476 bra 	$L__BB0_1101;
	mul.wide.u32 	%rd484, %r2436, 4;
	add.s64 	%rd485, %rd9, %rd484;
	ld.local.u32 	%r1016, [%rd485];
	setp.gt.s32 	%p477, %r1016, 0;
	selp.u32 	%r1017, 1, 0, %p477;
	add.s32 	%r1018, %r2463, %r1017;
	ld.local.u32 	%r1019, [%rd485+4];
	setp.gt.s32 	%p478, %r1019, 0;
	selp.u32 	%r1020, 1, 0, %p478;
	add.s32 	%r1021, %r1018, %r1020;
	ld.local.u32 	%r1022, [%rd485+8];
	setp.gt.s32 	%p479, %r1022, 0;
	selp.u32 	%r1023, 1, 0, %p479;
	add.s32 	%r1024, %r1021, %r1023;
	ld.local.u32 	%r1025, [%rd485+12];
	setp.gt.s32 	%p480, %r1025, 0;
	selp.u32 	%r1026, 1, 0, %p480;
	add.s32 	%r1027, %r1024, %r1026;
	ld.local.u32 	%r1028, [%rd485+16];
	setp.gt.s32 	%p481, %r1028, 0;
	selp.u32 	%r1029, 1, 0, %p481;
	add.s32 	%r1030, %r1027, %r1029;
	ld.local.u32 	%r1031, [%rd485+20];
	setp.gt.s32 	%p482, %r1031, 0;
	selp.u32 	%r1032, 1, 0, %p482;
	add.s32 	%r1033, %r1030, %r1032;
	ld.local.u32 	%r1034, [%rd485+24];
	setp.gt.s32 	%p483, %r1034, 0;
	selp.u32 	%r1035, 1, 0, %p483;
	add.s32 	%r1036, %r1033, %r1035;
	ld.local.u32 	%r1037, [%rd485+28];
	setp.gt.s32 	%p484, %r1037, 0;
	selp.u32 	%r1038, 1, 0, %p484;
	add.s32 	%r2463, %r1036, %r1038;
	add.s32 	%r2436, %r2436, 8;
$L__BB0_1101:
	setp.eq.s32 	%p485, %r594, 0;
	@%p485 bra 	$L__BB0_1107;
	and.b32  	%r600, %r2267, 3;
	setp.lt.u32 	%p486, %r594, 4;
	@%p486 bra 	$L__BB0_1104;
	mul.wide.u32 	%rd486, %r2436, 4;
	add.s64 	%rd487, %rd9, %rd486;
	ld.local.u32 	%r1040, [%rd487];
	setp.gt.s32 	%p487, %r1040, 0;
	selp.u32 	%r1041, 1, 0, %p487;
	add.s32 	%r1042, %r2463, %r1041;
	ld.local.u32 	%r1043, [%rd487+4];
	setp.gt.s32 	%p488, %r1043, 0;
	selp.u32 	%r1044, 1, 0, %p488;
	add.s32 	%r1045, %r1042, %r1044;
	ld.local.u32 	%r1046, [%rd487+8];
	setp.gt.s32 	%p489, %r1046, 0;
	selp.u32 	%r1047, 1, 0, %p489;
	add.s32 	%r1048, %r1045, %r1047;
	ld.local.u32 	%r1049, [%rd487+12];
	setp.gt.s32 	%p490, %r1049, 0;
	selp.u32 	%r1050, 1, 0, %p490;
	add.s32 	%r2463, %r1048, %r1050;
	add.s32 	%r2436, %r2436, 4;
$L__BB0_1104:
	setp.eq.s32 	%p491, %r600, 0;
	@%p491 bra 	$L__BB0_1107;
	mov.b32 	%r2445, 0;
$L__BB0_1106:
	.pragma "nounroll";
	mul.wide.u32 	%rd488, %r2436, 4;
	add.s64 	%rd489, %rd9, %rd488;
	ld.local.u32 	%r1052, [%rd489];
	setp.gt.s32 	%p492, %r1052, 0;
	selp.u32 	%r1053, 1, 0, %p492;
	add.s32 	%r2463, %r2463, %r1053;
	add.s32 	%r2436, %r2436, 1;
	add.s32 	%r2445, %r2445, 1;
	setp.ne.s32 	%p493, %r2445, %r600;
	@%p493 bra 	$L__BB0_1106;
$L__BB0_1107:
	setp.eq.s32 	%p494, %r2266, 0;
	@%p494 bra 	$L__BB0_1120;
	and.b32  	%r613, %r2266, 15;
	setp.lt.u32 	%p495, %r2266, 16;
	mov.b32 	%r2453, 0;
	@%p495 bra 	$L__BB0_1111;
	and.b32  	%r2453, %r2266, 2147483632;
	mov.b32 	%r2450, 0;
$L__BB0_1110:
	.pragma "nounroll";
	mul.wide.u32 	%rd490, %r2450, 4;
	add.s64 	%rd491, %rd10, %rd490;
	ld.local.u32 	%r1057, [%rd491];
	setp.gt.s32 	%p496, %r1057, 0;
	selp.u32 	%r1058, 1, 0, %p496;
	add.s32 	%r1059, %r2463, %r1058;
	ld.local.u32 	%r1060, [%rd491+4];
	setp.gt.s32 	%p497, %r1060, 0;
	selp.u32 	%r1061, 1, 0, %p497;
	add.s32 	%r1062, %r1059, %r1061;
	ld.local.u32 	%r1063, [%rd491+8];
	setp.gt.s32 	%p498, %r1063, 0;
	selp.u32 	%r1064, 1, 0, %p498;
	add.s32 	%r1065, %r1062, %r1064;
	ld.local.u32 	%r1066, [%rd491+12];
	setp.gt.s32 	%p499, %r1066, 0;
	selp.u32 	%r1067, 1, 0, %p499;
	add.s32 	%r1068, %r1065, %r1067;
	ld.local.u32 	%r1069, [%rd491+16];
	setp.gt.s32 	%p500, %r1069, 0;
	selp.u32 	%r1070, 1, 0, %p500;
	add.s32 	%r1071, %r1068, %r1070;
	ld.local.u32 	%r1072, [%rd491+20];
	setp.gt.s32 	%p501, %r1072, 0;
	selp.u32 	%r1073, 1, 0, %p501;
	add.s32 	%r1074, %r1071, %r1073;
	ld.local.u32 	%r1075, [%rd491+24];
	setp.gt.s32 	%p502, %r1075, 0;
	selp.u32 	%r1076, 1, 0, %p502;
	add.s32 	%r1077, %r1074, %r1076;
	ld.local.u32 	%r1078, [%rd491+28];
	setp.gt.s32 	%p503, %r1078, 0;
	selp.u32 	%r1079, 1, 0, %p503;
	add.s32 	%r1080, %r1077, %r1079;
	ld.local.u32 	%r1081, [%rd491+32];
	setp.gt.s32 	%p504, %r1081, 0;
	selp.u32 	%r1082, 1, 0, %p504;
	add.s32 	%r1083, %r1080, %r1082;
	ld.local.u32 	%r1084, [%rd491+36];
	setp.gt.s32 	%p505, %r1084, 0;
	selp.u32 	%r1085, 1, 0, %p505;
	add.s32 	%r1086, %r1083, %r1085;
	ld.local.u32 	%r1087, [%rd491+40];
	setp.gt.s32 	%p506, %r1087, 0;
	selp.u32 	%r1088, 1, 0, %p506;
	add.s32 	%r1089, %r1086, %r1088;
	ld.local.u32 	%r1090, [%rd491+44];
	setp.gt.s32 	%p507, %r1090, 0;
	selp.u32 	%r1091, 1, 0, %p507;
	add.s32 	%r1092, %r1089, %r1091;
	ld.local.u32 	%r1093, [%rd491+48];
	setp.gt.s32 	%p508, %r1093, 0;
	selp.u32 	%r1094, 1, 0, %p508;
	add.s32 	%r1095, %r1092, %r1094;
	ld.local.u32 	%r1096, [%rd491+52];
	setp.gt.s32 	%p509, %r1096, 0;
	selp.u32 	%r1097, 1, 0, %p509;
	add.s32 	%r1098, %r1095, %r1097;
	ld.local.u32 	%r1099, [%rd491+56];
	setp.gt.s32 	%p510, %r1099, 0;
	selp.u32 	%r1100, 1, 0, %p510;
	add.s32 	%r1101, %r1098, %r1100;
	ld.local.u32 	%r1102, [%rd491+60];
	setp.gt.s32 	%p511, %r1102, 0;
	selp.u32 	%r1103, 1, 0, %p511;
	add.s32 	%r2463, %r1101, %r1103;
	add.s32 	%r2450, %r2450, 16;
	setp.ne.s32 	%p512, %r2450, %r2453;
	@%p512 bra 	$L__BB0_1110;
$L__BB0_1111:
	setp.eq.s32 	%p513, %r613, 0;
	@%p513 bra 	$L__BB0_1120;
	and.b32  	%r626, %r2266, 7;
	setp.lt.u32 	%p514, %r613, 8;
	@%p514 bra 	$L__BB0_1114;
	mul.wide.u32 	%rd492, %r2453, 4;
	add.s64 	%rd493, %rd10, %rd492;
	ld.local.u32 	%r1105, [%rd493];
	setp.gt.s32 	%p515, %r1105, 0;
	selp.u32 	%r1106, 1, 0, %p515;
	add.s32 	%r1107, %r2463, %r1106;
	ld.local.u32 	%r1108, [%rd493+4];
	setp.gt.s32 	%p516, %r1108, 0;
	selp.u32 	%r1109, 1, 0, %p516;
	add.s32 	%r1110, %r1107, %r1109;
	ld.local.u32 	%r1111, [%rd493+8];
	setp.gt.s32 	%p517, %r1111, 0;
	selp.u32 	%r1112, 1, 0, %p517;
	add.s32 	%r1113, %r1110, %r1112;
	ld.local.u32 	%r1114, [%rd493+12];
	setp.gt.s32 	%p518, %r1114, 0;
	selp.u32 	%r1115, 1, 0, %p518;
	add.s32 	%r1116, %r1113, %r1115;
	ld.local.u32 	%r1117, [%rd493+16];
	setp.gt.s32 	%p519, %r1117, 0;
	selp.u32 	%r1118, 1, 0, %p519;
	add.s32 	%r1119, %r1116, %r1118;
	ld.local.u32 	%r1120, [%rd493+20];
	setp.gt.s32 	%p520, %r1120, 0;
	selp.u32 	%r1121, 1, 0, %p520;
	add.s32 	%r1122, %r1119, %r1121;
	ld.local.u32 	%r1123, [%rd493+24];
	setp.gt.s32 	%p521, %r1123, 0;
	selp.u32 	%r1124, 1, 0, %p521;
	add.s32 	%r1125, %r1122, %r1124;
	ld.local.u32 	%r1126, [%rd493+28];
	setp.gt.s32 	%p522, %r1126, 0;
	selp.u32 	%r1127, 1, 0, %p522;
	add.s32 	%r2463, %r1125, %r1127;
	add.s32 	%r2453, %r2453, 8;
$L__BB0_1114:
	setp.eq.s32 	%p523, %r626, 0;
	@%p523 bra 	$L__BB0_1120;
	and.b32  	%r632, %r2266, 3;
	setp.lt.u32 	%p524, %r626, 4;
	@%p524 bra 	$L__BB0_1117;
	mul.wide.u32 	%rd494, %r2453, 4;
	add.s64 	%rd495, %rd10, %rd494;
	ld.local.u32 	%r1129, [%rd495];
	setp.gt.s32 	%p525, %r1129, 0;
	selp.u32 	%r1130, 1, 0, %p525;
	add.s32 	%r1131, %r2463, %r1130;
	ld.local.u32 	%r1132, [%rd495+4];
	setp.gt.s32 	%p526, %r1132, 0;
	selp.u32 	%r1133, 1, 0, %p526;
	add.s32 	%r1134, %r1131, %r1133;
	ld.local.u32 	%r1135, [%rd495+8];
	setp.gt.s32 	%p527, %r1135, 0;
	selp.u32 	%r1136, 1, 0, %p527;
	add.s32 	%r1137, %r1134, %r1136;
	ld.local.u32 	%r1138, [%rd495+12];
	setp.gt.s32 	%p528, %r1138, 0;
	selp.u32 	%r1139, 1, 0, %p528;
	add.s32 	%r2463, %r1137, %r1139;
	add.s32 	%r2453, %r2453, 4;
$L__BB0_1117:
	setp.eq.s32 	%p529, %r632, 0;
	@%p529 bra 	$L__BB0_1120;
	mov.b32 	%r2462, 0;
$L__BB0_1119:
	.pragma "nounroll";
	mul.wide.u32 	%rd496, %r2453, 4;
	add.s64 	%rd497, %rd10, %rd496;
	ld.local.u32 	%r1141, [%rd497];
	setp.gt.s32 	%p530, %r1141, 0;
	selp.u32 	%r1142, 1, 0, %p530;
	add.s32 	%r2463, %r2463, %r1142;
	add.s32 	%r2453, %r2453, 1;
	add.s32 	%r2462, %r2462, 1;
	setp.ne.s32 	%p531, %r2462, %r632;
	@%p531 bra 	$L__BB0_1119;
$L__BB0_1120:
	shr.u32 	%r1143, %r2463, 1;
	add.s32 	%r1144, %r1143, -1;
	cvt.rn.f64.s32 	%fd1525, %r1144;
	fma.rn.f64 	%fd1526, %fd1525, 0dBFE0A2B1704FF434, %fd1013;
	add.f64 	%fd1527, %fd2747, %fd1526;
	div.rn.f64 	%fd1528, %fd1012, %fd1527;
	add.f64 	%fd1529, %fd1528, 0dC071126666666666;
	fma.rn.f64 	%fd3111, %fd1529, 0d4059000000000000, 0d3FE0000000000000;
$L__BB0_1121:
	cvt.rzi.s32.f64 	%r1145, %fd3111;
	cvt.rn.f64.s32 	%fd1530, %r1145;
	div.rn.f64 	%fd3112, %fd1530, 0d4059000000000000;
$L__BB0_1122:
	st.param.f64 	[func_retval0], %fd3112;
	ret;
$L__BB0_1123:
	mov.b16 	%rs409, 2;
	bra.uni 	$L__BB0_86;
$L__BB0_1124:
	mov.b16 	%rs413, 2;
	bra.uni 	$L__BB0_120;
$L__BB0_1125:
	mov.b16 	%rs418, 2;
	bra.uni 	$L__BB0_175;
$L__BB0_1126:
	mov.b16 	%rs422, 2;
	bra.uni 	$L__BB0_209;
$L__BB0_1127:
	mov.b16 	%rs427, 2;
	bra.uni 	$L__BB0_273;
$L__BB0_1128:
	mov.b16 	%rs431, 2;
	bra.uni 	$L__BB0_307;

}
	// .globl	_Z16candidate_primerPcPiS0_S0_PfS1_S1_iffiiPdS_S0_
.visible .entry _Z16candidate_primerPcPiS0_S0_PfS1_S1_iffiiPdS_S0_(
	.param .u64 .ptr .align 1 _Z16candidate_primerPcPiS0_S0_PfS1_S1_iffiiPdS_S0__param_0,
	.param .u64 .ptr .align 1 _Z16candidate_primerPcPiS0_S0_PfS1_S1_iffiiPdS_S0__param_1,
	.param .u64 .ptr .align 1 _Z16candidate_primerPcPiS0_S0_PfS1_S1_iffiiPdS_S0__param_2,
	.param .u64 .ptr .align 1 _Z16candidate_primerPcPiS0_S0_PfS1_S1_iffiiPdS_S0__param_3,
	.param .u64 .ptr .align 1 _Z16candidate_primerPcPiS0_S0_PfS1_S1_iffiiPdS_S0__param_4,
	.param .u64 .ptr .align 1 _Z16candidate_primerPcPiS0_S0_PfS1_S1_iffiiPdS_S0__param_5,
	.param .u64 .ptr .align 1 _Z16candidate_primerPcPiS0_S0_PfS1_S1_iffiiPdS_S0__param_6,
	.param .u32 _Z16candidate_primerPcPiS0_S0_PfS1_S1_iffiiPdS_S0__param_7,
	.param .f32 _Z16candidate_primerPcPiS0_S0_PfS1_S1_iffiiPdS_S0__param_8,
	.param .f32 _Z16candidate_primerPcPiS0_S0_PfS1_S1_iffiiPdS_S0__param_9,
	.param .u32 _Z16candidate_primerPcPiS0_S0_PfS1_S1_iffiiPdS_S0__param_10,
	.param .u32 _Z16candidate_primerPcPiS0_S0_PfS1_S1_iffiiPdS_S0__param_11,
	.param .u64 .ptr .align 1 _Z16candidate_primerPcPiS0_S0_PfS1_S1_iffiiPdS_S0__param_12,
	.param .u64 .ptr .align 1 _Z16candidate_primerPcPiS0_S0_PfS1_S1_iffiiPdS_S0__param_13,
	.param .u64 .ptr .align 1 _Z16candidate_primerPcPiS0_S0_PfS1_S1_iffiiPdS_S0__param_14
)
{
	.local .align 8 .b8 	__local_depot1[10320];
	.reg .b64 	%SP;
	.reg .b64 	%SPL;
	.reg .pred 	%p<18239>;
	.reg .b16 	%rs<7113>;
	.reg .b32 	%r<29891>;
	.reg .b32 	%f<851>;
	.reg .b64 	%rd<16256>;
	.reg .b64 	%fd<28036>;

	mov.u64 	%SPL, __local_depot1;
	cvta.local.u64 	%SP, %SPL;
	ld.param.u32 	%r6894, [_Z16candidate_primerPcPiS0_S0_PfS1_S1_iffiiPdS_S0__param_10];
	ld.param.u64 	%rd2083, [_Z16candidate_primerPcPiS0_S0_PfS1_S1_iffiiPdS_S0__param_12];
	cvta.to.global.u64 	%rd1, %rd2083;
	add.u64 	%rd2086, %SP, 0;
	add.u64 	%rd2, %SPL, 0;
	add.u64 	%rd2087, %SP, 5000;
	add.u64 	%rd3, %SPL, 5000;
	add.u64 	%rd2088, %SP, 10000;
	add.u64 	%rd4, %SPL, 10000;
	add.u64 	%rd5, %SPL, 10100;
	add.u64 	%rd6, %SPL, 10200;
	add.u64 	%rd7, %SPL, 10227;
	mov.u32 	%r6896, %tid.x;
	mov.u32 	%r6897, %ctaid.x;
	mov.u32 	%r6898, %ntid.x;
	mad.lo.s32 	%r26893, %r6897, %r6898, %r6896;
	setp.ge.s32 	%p97, %r26893, %r6894;
	@%p97 bra 	$L__BB1_2312;
	mov.f64 	%fd8184, 0d3E4466AE23AE1ED1;
	{
	.reg .b32 %temp; 
	mov.b64 	{%temp, %r6899}, %fd8184;
	}
	{
	.reg .b32 %temp; 
	mov.b64 	{%r6900, %temp}, %fd8184;
	}
	setp.lt.s32 	%p98, %r6899, 1048576;
	mov.f64 	%fd8185, 0d41A466AE23AE1ED1;
	{
	.reg .b32 %temp; 
	mov.b64 	{%temp, %r6901}, %fd8185;
	}
	{
	.reg .b32 %temp; 
	mov.b64 	{%r6902, %temp}, %fd8185;
	}
	mov.b32 	%r6903, 1127219200;
	mov.b32 	%r6904, -2147483648;
	mov.b64 	%fd1, {%r6904, %r6903};
	mov.f64 	%fd8186, 0d3E6466AE23AE1ED1;
	{
	.reg .b32 %temp; 
	mov.b64 	{%temp, %r6905}, %fd8186;
	}
	{
	.reg .b32 %temp; 
	mov.b64 	{%r6906, %temp}, %fd8186;
	}
	setp.lt.s32 	%p99, %r6905, 1048576;
	mov.f64 	%fd8187, 0d41C466AE23AE1ED1;
	{
	.reg .b32 %temp; 
	mov.b64 	{%temp, %r6907}, %fd8187;
	}
	{
	.reg .b32 %temp; 
	mov.b64 	{%r6908, %temp}, %fd8187;
	}
	cvta.to.local.u64 	%rd8, %rd2086;
	cvta.to.local.u64 	%rd9, %rd2087;
	cvta.to.local.u64 	%rd10, %rd2088;
	add.u64 	%rd11, %SPL, 10100;
	add.u64 	%rd12, %SPL, 10200;
	add.u64 	%rd13, %SPL, 10227;
	add.u64 	%rd14, %SPL, 0;
	add.u64 	%rd15, %SPL, 5000;
	add.u64 	%rd16, %SPL, 10000;
	add.u64 	%rd17, %SPL, 10100;
	add.u64 	%rd18, %SPL, 10200;
	add.u64 	%rd19, %SPL, 10227;
	add.u64 	%rd20, %SPL, 0;
	add.u64 	%rd21, %SPL, 5000;
	add.u64 	%rd22, %SPL, 10000;
	add.u64 	%rd23, %SPL, 10100;
	add.u64 	%rd24, %SPL, 10200;
	add.u64 	%rd25, %SPL, 10227;
	selp.b32 	%r6909, %r6901, %r6899, %p98;
	selp.b32 	%r6910, %r6902, %r6900, %p98;
	add.s32 	%r2, %r6909, -1;
	selp.f64 	%fd8188, 0d41A466AE23AE1ED1, 0d3E4466AE23AE1ED1, %p98;
	fma.rn.f64 	%fd8189, %fd8188, 0d7FF0000000000000, 0d7FF0000000000000;
	{
	.reg .b32 %temp; 
	mov.b64 	{%temp, %r6911}, %fd8188;
	}
	and.b32  	%r6912, %r6911, 2147483647;
	setp.eq.s32 	%p100, %r6912, 0;
	selp.f64 	%fd2, 0dFFF0000000000000, %fd8189, %p100;
	selp.b32 	%r6913, -1077, -1023, %p98;
	shr.u32 	%r6914, %r6909, 20;
	add.s32 	%r3, %r6913, %r6914;
	and.b32  	%r6915, %r6909, 1048575;
	or.b32  	%r4, %r6915, 1072693248;
	mov.b64 	%fd3, {%r6910, %r4};
	{
	.reg .b32 %temp; 
	mov.b64 	{%r6916, %temp}, %fd3;
	}
	{
	.reg .b32 %temp; 
	mov.b64 	{%temp, %r6917}, %fd3;
	}
	add.s32 	%r6918, %r6917, -1048576;
	mov.b64 	%fd4, {%r6916, %r6918};
	selp.b32 	%r6919, %r6907, %r6905, %p99;
	selp.b32 	%r6920, %r6908, %r6906, %p99;
	add.s32 	%r5, %r6919, -1;
	selp.f64 	%fd8190, 0d41C466AE23AE1ED1, 0d3E6466AE23AE1ED1, %p99;
	fma.rn.f64 	%fd8191, %fd8190, 0d7FF0000000000000, 0d7FF0000000000000;
	{
	.reg .b32 %temp; 
	mov.b64 	{%temp, %r6921}, %fd8190;
	}
	and.b32  	%r6922, %r6921, 2147483647;
	setp.eq.s32 	%p101, %r6922, 0;
	selp.f64 	%fd5, 0dFFF0000000000000, %fd8191, %p101;
	selp.b32 	%r6923, -1077, -1023, %p99;
	shr.u32 	%r6924, %r6919, 20;
	add.s32 	%r6, %r6923, %r6924;
	and.b32  	%r6925, %r6919, 1048575;
	or.b32  	%r7, %r6925, 1072693248;
	mov.b64 	%fd6, {%r6920, %r7};
	{
	.reg .b32 %temp; 
	mov.b64 	{%r6926, %temp}, %fd6;
	}
	{
	.reg .b32 %temp; 
	mov.b64 	{%temp, %r6927}, %fd6;
	}
	add.s32 	%r6928, %r6927, -1048576;
	mov.b64 	%fd7, {%r6926, %r6928};
$L__BB1_2:
	ld.param.u32 	%r26836, [_Z16candidate_primerPcPiS0_S0_PfS1_S1_iffiiPdS_S0__param_10];
	ld.param.u64 	%rd15837, [_Z16candidate_primerPcPiS0_S0_PfS1_S1_iffiiPdS_S0__param_3];
	ld.param.u64 	%rd15827, [_Z16candidate_primerPcPiS0_S0_PfS1_S1_iffiiPdS_S0__param_2];
	ld.param.u64 	%rd15825, [_Z16candidate_primerPcPiS0_S0_PfS1_S1_iffiiPdS_S0__param_1];
	shl.b32 	%r6929, %r26893, 3;
	cvta.to.global.u64 	%rd2110, %rd15827;
	mul.wide.s32 	%rd2111, %r6929, 4;
	add.s64 	%rd2112, %rd2110, %rd2111;
	mov.b32 	%r6930, 0;
	st.global.u32 	[%rd2112], %r6930;
	cvta.to.global.u64 	%rd2113, %rd15837;
	add.s64 	%rd2114, %rd2113, %rd2111;
	st.global.u32 	[%rd2114], %r6930;
	st.global.u32 	[%rd2112+4], %r6930;
	st.global.u32 	[%rd2114+4], %r6930;
	st.global.u32 	[%rd2112+8], %r6930;
	st.global.u32 	[%rd2114+8], %r6930;
	st.global.u32 	[%rd2112+12], %r6930;
	st.global.u32 	[%rd2114+12], %r6930;
	st.global.u32 	[%rd2112+16], %r6930;
	st.global.u32 	[%rd2114+16], %r6930;
	st.global.u32 	[%rd2112+20], %r6930;
	st.global.u32 	[%rd2114+20], %r6930;
	st.global.u32 	[%rd2112+24], %r6930;
	st.global.u32 	[%rd2114+24], %r6930;
	st.global.u32 	[%rd2112+28], %r6930;
	st.global.u32 	[%rd2114+28], %r6930;
	cvta.to.global.u64 	%rd2115, %rd15825;
	mul.wide.s32 	%rd2116, %r26893, 4;
	add.s64 	%rd2117, %rd2115, %rd2116;
	st.global.u32 	[%rd2117], %r6930;
	add.s32 	%r6931, %r26893, 18;
	setp.gt.s32 	%p102, %r6931, %r26836;
	@%p102 bra 	$L__BB1_2311;
	ld.param.u64 	%rd15817, [_Z16candidate_primerPcPiS0_S0_PfS1_S1_iffiiPdS_S0__param_0];
	cvt.s64.s32 	%rd2118, %r26893;
	cvta.to.global.u64 	%rd2119, %rd15817;
	add.s64 	%rd26, %rd2119, %rd2118;
	ld.global.u8 	%rs1, [%rd26];
	setp.eq.s16 	%p103, %rs1, 78;
	@%p103 bra 	$L__BB1_2311;
	ld.global.u8 	%rs2, [%rd26+1];
	setp.eq.s16 	%p104, %rs2, 78;
	@%p104 bra 	$L__BB1_2311;
	ld.global.u8 	%rs3, [%rd26+2];
	setp.eq.s16 	%p105, %rs3, 78;
	@%p105 bra 	$L__BB1_2311;
	ld.global.u8 	%rs4, [%rd26+3];
	setp.eq.s16 	%p106, %rs4, 78;
	@%p106 bra 	$L__BB1_2311;
	ld.global.u8 	%rs5, [%rd26+4];
	setp.eq.s16 	%p107, %rs5, 78;
	@%p107 bra 	$L__BB1_2311;
	ld.global.u8 	%rs6, [%rd26+5];
	setp.eq.s16 	%p108, %rs6, 78;
	@%p108 bra 	$L__BB1_2311;
	ld.global.u8 	%rs7, [%rd26+6];
	setp.eq.s16 	%p109, %rs7, 78;
	@%p109 bra 	$L__BB1_2311;
	ld.global.u8 	%rs8, [%rd26+7];
	setp.eq.s16 	%p110, %rs8, 78;
	@%p110 bra 	$L__BB1_2311;
	ld.global.u8 	%rs9, [%rd26+8];
	setp.eq.s16 	%p111, %rs9, 78;
	@%p111 bra 	$L__BB1_2311;
	ld.global.u8 	%rs10, [%rd26+9];
	setp.eq.s16 	%p112, %rs10, 78;
	@%p112 bra 	$L__BB1_2311;
	ld.global.u8 	%rs11, [%rd26+10];
	setp.eq.s16 	%p113, %rs11, 78;
	@%p113 bra 	$L__BB1_2311;
	ld.global.u8 	%rs12, [%rd26+11];
	setp.eq.s16 	%p114, %rs12, 78;
	@%p114 bra 	$L__BB1_2311;
	ld.global.u8 	%rs13, [%rd26+12];
	setp.eq.s16 	%p115, %rs13, 78;
	@%p115 bra 	$L__BB1_2311;
	ld.global.u8 	%rs14, [%rd26+13];
	setp.eq.s16 	%p116, %rs14, 78;
	@%p116 bra 	$L__BB1_2311;
	ld.global.u8 	%rs15, [%rd26+14];
	setp.eq.s16 	%p117, %rs15, 78;
	@%p117 bra 	$L__BB1_2311;
	ld.global.u8 	%rs16, [%rd26+15];
	setp.eq.s16 	%p118, %rs16, 78;
	@%p118 bra 	$L__BB1_2311;
	ld.global.u8 	%rs17, [%rd26+16];
	setp.eq.s16 	%p119, %rs17, 78;
	@%p119 bra 	$L__BB1_2311;
	ld.global.u8 	%rs18, [%rd26+17];
	setp.eq.s16 	%p120, %rs18, 78;
	@%p120 bra 	$L__BB1_2311;
	add.u64 	%rd27, %SPL, 10254;
	st.local.v2.u8 	[%rd27], {%rs1, %rs2};
	st.local.v2.u8 	[%rd27+2], {%rs3, %rs4};
	st.local.v2.u8 	[%rd27+4], {%rs5, %rs6};
	st.local.v2.u8 	[%rd27+6], {%rs7, %rs8};
	st.local.v2.u8 	[%rd27+8], {%rs9, %rs10};
	st.local.v2.u8 	[%rd27+10], {%rs11, %rs12};
	st.local.v2.u8 	[%rd27+12], {%rs13, %rs14};
	st.local.v2.u8 	[%rd27+14], {%rs15, %rs16};
	st.local.v2.u8 	[%rd27+16], {%rs17, %rs18};
	mov.b16 	%rs1205, 0;
	st.local.u8 	[%rd27+18], %rs1205;
	and.b16  	%rs1206, %rs1, 251;
	setp.eq.s16 	%p121, %rs1206, 67;
	selp.u32 	%r6932, 1, 0, %p121;
	setp.eq.s16 	%p122, %rs2, 67;
	selp.b32 	%r6933, 2, 1, %p121;
	setp.eq.s16 	%p123, %rs2, 71;
	selp.u32 	%r6934, 1, 0, %p123;
	add.s32 	%r6935, %r6932, %r6934;
	selp.b32 	%r6936, %r6933, %r6935, %p122;
	and.b16  	%rs1207, %rs3, 251;
	setp.eq.s16 	%p124, %rs1207, 67;
	selp.u32 	%r6937, 1, 0, %p124;
	add.s32 	%r6938, %r6936, %r6937;
	and.b16  	%rs1208, %rs4, 251;
	setp.eq.s16 	%p125, %rs1208, 67;
	selp.u32 	%r6939, 1, 0, %p125;
	add.s32 	%r6940, %r6938, %r6939;
	and.b16  	%rs1209, %rs5, 251;
	setp.eq.s16 	%p126, %rs1209, 67;
	selp.u32 	%r6941, 1, 0, %p126;
	add.s32 	%r6942, %r6940, %r6941;
	and.b16  	%rs1210, %rs6, 251;
	setp.eq.s16 	%p127, %rs1210, 67;
	selp.u32 	%r6943, 1, 0, %p127;
	add.s32 	%r6944, %r6942, %r6943;
	and.b16  	%rs1211, %rs7, 251;
	setp.eq.s16 	%p128, %rs1211, 67;
	selp.u32 	%r6945, 1, 0, %p128;
	add.s32 	%r6946, %r6944, %r6945;
	and.b16  	%rs1212, %rs8, 251;
	setp.eq.s16 	%p129, %rs1212, 67;
	selp.u32 	%r6947, 1, 0, %p129;
	add.s32 	%r6948, %r6946, %r6947;
	and.b16  	%rs1213, %rs9, 251;
	setp.eq.s16 	%p130, %rs1213, 67;
	selp.u32 	%r6949, 1, 0, %p130;
	add.s32 	%r6950, %r6948, %r6949;
	and.b16  	%rs1214, %rs10, 251;
	setp.eq.s16 	%p131, %rs1214, 67;
	selp.u32 	%r6951, 1, 0, %p131;
	add.s32 	%r6952, %r6950, %r6951;
	and.b16  	%rs1215, %rs11, 251;
	setp.eq.s16 	%p132, %rs1215, 67;
	selp.u32 	%r6953, 1, 0, %p132;
	add.s32 	%r6954, %r6952, %r6953;
	and.b16  	%rs1216, %rs12, 251;
	setp.eq.s16 	%p133, %rs1216, 67;
	selp.u32 	%r6955, 1, 0, %p133;
	add.s32 	%r6956, %r6954, %r6955;
	and.b16  	%rs1217, %rs13, 251;
	setp.eq.s16 	%p134, %rs1217, 67;
	selp.u32 	%r6957, 1, 0, %p134;
	add.s32 	%r6958, %r6956, %r6957;
	and.b16  	%rs1218, %rs14, 251;
	setp.eq.s16 	%p135, %rs1218, 67;
	selp.u32 	%r6959, 1, 0, %p135;
	add.s32 	%r6960, %r6958, %r6959;
	and.b16  	%rs1219, %rs15, 251;
	setp.eq.s16 	%p136, %rs1219, 67;
	selp.u32 	%r6961, 1, 0, %p136;
	add.s32 	%r6962, %r6960, %r6961;
	and.b16  	%rs1220, %rs16, 251;
	setp.eq.s16 	%p137, %rs1220, 67;
	selp.u32 	%r6963, 1, 0, %p137;
	add.s32 	%r6964, %r6962, %r6963;
	setp.eq.s16 	%p138, %rs17, 67;
	setp.eq.s16 	%p139, %rs17, 71;
	or.pred  	%p140, %p138, %p139;
	selp.u32 	%r6965, 1, 0, %p140;
	add.s32 	%r6966, %r6964, %r6965;
	setp.eq.s16 	%p141, %rs18, 67;
	setp.eq.s16 	%p142, %rs18, 71;
	or.pred  	%p143, %p141, %p142;
	selp.u32 	%r6967, 1, 0, %p143;
	add.s32 	%r6968, %r6966, %r6967;
	cvt.rn.f64.u32 	%fd8192, %r6968;
	div.rn.f64 	%fd8193, %fd8192, 0d4032000000000000;
	mul.f64 	%fd8194, %fd8193, 0d4059000000000000;
	cvt.rn.f32.f64 	%f347, %fd8194;
	setp.lt.f32 	%p144, %f347, 0f42200000;
	setp.gt.f32 	%p145, %f347, 0f42820000;
	or.pred  	%p146, %p144, %p145;
	@%p146 bra 	$L__BB1_2129;
	setp.eq.s16 	%p147, %rs2, %rs1;
	setp.eq.s16 	%p148, %rs3, %rs2;
	setp.eq.s16 	%p149, %rs4, %rs3;
	selp.b32 	%r6969, 6, 5, %p147;
	selp.b32 	%r6970, %r6969, 4, %p148;
	selp.b32 	%r6971, %r6970, 3, %p149;
	setp.eq.s16 	%p150, %rs5, %rs4;
	selp.b32 	%r6972, %r6971, 2, %p150;
	setp.eq.s16 	%p151, %rs6, %rs5;
	selp.b32 	%r9, %r6972, 1, %p151;
	setp.eq.s16 	%p152, %rs7, %rs6;
	@%p152 bra 	$L__BB1_24;
	setp.gt.u32 	%p153, %r9, 5;
	mov.b32 	%r26894, 1;
	@%p153 bra 	$L__BB1_2129;
	bra.uni 	$L__BB1_25;
$L__BB1_24:
	add.s32 	%r26894, %r9, 1;
$L__BB1_25:
	setp.eq.s16 	%p154, %rs8, %rs7;
	@%p154 bra 	$L__BB1_27;
	setp.gt.u32 	%p155, %r26894, 5;
	mov.b32 	%r26895, 1;
	mov.u16 	%rs6465, %rs8;
	@%p155 bra 	$L__BB1_2129;
	bra.uni 	$L__BB1_28;
$L__BB1_27:
	add.s32 	%r26895, %r26894, 1;
	mov.u16 	%rs6465, %rs7;
$L__BB1_28:
	setp.eq.s16 	%p156, %rs9, %rs6465;
	@%p156 bra 	$L__BB1_30;
	setp.gt.u32 	%p157, %r26895, 5;
	mov.b32 	%r26896, 1;
	@%p157 bra 	$L__BB1_2129;
	bra.uni 	$L__BB1_31;
$L__BB1_30:
	add.s32 	%r26896, %r26895, 1;
$L__BB1_31:
	setp.eq.s16 	%p158, %rs10, %rs9;
	@%p158 bra 	$L__BB1_33;
	setp.gt.u32 	%p159, %r26896, 5;
	mov.b32 	%r26897, 1;
	mov.u16 	%rs6466, %rs10;
	@%p159 bra 	$L__BB1_2129;
	bra.uni 	$L__BB1_34;
$L__BB1_33:
	add.s32 	%r26897, %r26896, 1;
	mov.u16 	%rs6466, %rs9;
$L__BB1_34:
	setp.eq.s16 	%p160, %rs11, %rs6466;
	@%p160 bra 	$L__BB1_36;
	setp.gt.u32 	%p161, %r26897, 5;
	mov.b32 	%r26898, 1;
	@%p161 bra 	$L__BB1_2129;
	bra.uni 	$L__BB1_37;
$L__BB1_36:
	add.s32 	%r26898, %r26897, 1;
$L__BB1_37:
	setp.eq.s16 	%p162, %rs12, %rs11;
	@%p162 bra 	$L__BB1_39;
	setp.gt.u32 	%p163, %r26898, 5;
	mov.b32 	%r26899, 1;
	mov.u16 	%rs6467, %rs12;
	@%p163 bra 	$L__BB1_2129;
	bra.uni 	$L__BB1_40;
$L__BB1_39:
	add.s32 	%r26899, %r26898, 1;
	mov.u16 	%rs6467, %rs11;
$L__BB1_40:
	setp.eq.s16 	%p164, %rs13, %rs6467;
	@%p164 bra 	$L__BB1_42;
	setp.gt.u32 	%p165, %r26899, 5;
	mov.b32 	%r26900, 1;
	@%p165 bra 	$L__BB1_2129;
	bra.uni 	$L__BB1_43;
$L__BB1_42:
	add.s32 	%r26900, %r26899, 1;
$L__BB1_43:
	setp.eq.s16 	%p166, %rs14, %rs13;
	@%p166 bra 	$L__BB1_45;
	setp.gt.u32 	%p167, %r26900, 5;
	mov.b32 	%r26901, 1;
	mov.u16 	%rs6468, %rs14;
	@%p167 bra 	$L__BB1_2129;
	bra.uni 	$L__BB1_46;
$L__BB1_45:
	add.s32 	%r26901, %r26900, 1;
	mov.u16 	%rs6468, %rs13;
$L__BB1_46:
	setp.eq.s16 	%p168, %rs15, %rs6468;
	@%p168 bra 	$L__BB1_48;
	setp.gt.u32 	%p169, %r26901, 5;
	mov.b32 	%r26902, 1;
	@%p169 bra 	$L__BB1_2129;
	bra.uni 	$L__BB1_49;
$L__BB1_48:
	add.s32 	%r26902, %r26901, 1;
$L__BB1_49:
	setp.eq.s16 	%p170, %rs16, %rs15;
	@%p170 bra 	$L__BB1_51;
	setp.gt.u32 	%p171, %r26902, 5;
	mov.b32 	%r26903, 1;
	mov.u16 	%rs6469, %rs16;
	@%p171 bra 	$L__BB1_2129;
	bra.uni 	$L__BB1_52;
$L__BB1_51:
	add.s32 	%r26903, %r26902, 1;
	mov.u16 	%rs6469, %rs15;
$L__BB1_52:
	setp.eq.s16 	%p172, %rs17, %rs6469;
	@%p172 bra 	$L__BB1_54;
	setp.gt.u32 	%p173, %r26903, 5;
	mov.b32 	%r26904, 1;
	@%p173 bra 	$L__BB1_2129;
	bra.uni 	$L__BB1_55;
$L__BB1_54:
	add.s32 	%r26904, %r26903, 1;
$L__BB1_55:
	setp.eq.s16 	%p174, %rs18, %rs17;
	@%p174 bra 	$L__BB1_57;
	setp.gt.u32 	%p175, %r26904, 5;
	@%p175 bra 	$L__BB1_2129;
	bra.uni 	$L__BB1_58;
$L__BB1_57:
	setp.gt.u32 	%p176, %r26904, 4;
	@%p176 bra 	$L__BB1_2129;
$L__BB1_58:
	mov.b64 	%rd15927, 0;
	setp.eq.s16 	%p177, %rs1, 65;
	@%p177 bra 	$L__BB1_62;
	setp.eq.s16 	%p178, %rs1, 84;
	@%p178 bra 	$L__BB1_61;
	setp.eq.s16 	%p179, %rs1, 67;
	selp.b64 	%rd15927, 8, 12, %p179;
	bra.uni 	$L__BB1_62;
$L__BB1_61:
	mov.b64 	%rd15927, 4;
$L__BB1_62:
	mov.b64 	%rd15928, 0;
	setp.eq.s16 	%p180, %rs2, 65;
	@%p180 bra 	$L__BB1_66;
	setp.eq.s16 	%p181, %rs2, 84;
	@%p181 bra 	$L__BB1_65;
	selp.b64 	%rd15928, 2, 3, %p122;
	bra.uni 	$L__BB1_66;
$L__BB1_65:
	mov.b64 	%rd15928, 1;
$L__BB1_66:
	ld.param.u64 	%rd15871, [_Z16candidate_primerPcPiS0_S0_PfS1_S1_iffiiPdS_S0__param_6];
	ld.param.u64 	%rd15863, [_Z16candidate_primerPcPiS0_S0_PfS1_S1_iffiiPdS_S0__param_5];
	add.s64 	%rd2126, %rd15928, %rd15927;
	cvta.to.global.u64 	%rd32, %rd15863;
	shl.b64 	%rd2127, %rd2126, 2;
	add.s64 	%rd2128, %rd32, %rd2127;
	ld.global.f32 	%f1, [%rd2128];
	cvta.to.global.u64 	%rd33, %rd15871;
	add.s64 	%rd2129, %rd33, %rd2127;
	ld.global.f32 	%f2, [%rd2129];
	mov.b64 	%rd15929, 0;
	@%p180 bra 	$L__BB1_70;
	setp.ne.s16 	%p184, %rs2, 84;
	@%p184 bra 	$L__BB1_69;
	mov.b64 	%rd15929, 4;
	bra.uni 	$L__BB1_70;
$L__BB1_69:
	selp.b64 	%rd15929, 8, 12, %p122;
$L__BB1_70:
	mov.b64 	%rd15930, 0;
	setp.eq.s16 	%p186, %rs3, 65;
	@%p186 bra 	$L__BB1_74;
	setp.ne.s16 	%p187, %rs3, 84;
	@%p187 bra 	$L__BB1_73;
	mov.b64 	%rd15930, 1;
	bra.uni 	$L__BB1_74;
$L__BB1_73:
	setp.eq.s16 	%p188, %rs3, 67;
	selp.b64 	%rd15930, 2, 3, %p188;
$L__BB1_74:
	add.s64 	%rd2134, %rd15930, %rd15929;
	shl.b64 	%rd2135, %rd2134, 2;
	add.s64 	%rd2136, %rd32, %rd2135;
	ld.global.f32 	%f348, [%rd2136];
	add.f32 	%f349, %f1, 0f00000000;
	add.f32 	%f3, %f349, %f348;
	add.s64 	%rd2137, %rd33, %rd2135;
	ld.global.f32 	%f350, [%rd2137];
	add.f32 	%f351, %f2, 0f00000000;
	add.f32 	%f4, %f351, %f350;
	mov.b64 	%rd15931, 0;
	@%p186 bra 	$L__BB1_78;
	setp.ne.s16 	%p190, %rs3, 84;
	@%p190 bra 	$L__BB1_77;
	mov.b64 	%rd15931, 4;
	bra.uni 	$L__BB1_78;
$L__BB1_77:
	setp.eq.s16 	%p191, %rs3, 67;
	selp.b64 	%rd15931, 8, 12, %p191;
$L__BB1_78:
	mov.b64 	%rd15932, 0;
	setp.eq.s16 	%p192, %rs4, 65;
	@%p192 bra 	$L__BB1_82;
	setp.ne.s16 	%p193, %rs4, 84;
	@%p193 bra 	$L__BB1_81;
	mov.b64 	%rd15932, 1;
	bra.uni 	$L__BB1_82;
$L__BB1_81:
	setp.eq.s16 	%p194, %rs4, 67;
	selp.b64 	%rd15932, 2, 3, %p194;
$L__BB1_82:
	add.s64 	%rd2142, %rd15932, %rd15931;
	shl.b64 	%rd2143, %rd2142, 2;
	add.s64 	%rd2144, %rd32, %rd2143;
	ld.global.f32 	%f352, [%rd2144];
	add.f32 	%f5, %f3, %f352;
	add.s64 	%rd2145, %rd33, %rd2143;
	ld.global.f32 	%f353, [%rd2145];
	add.f32 	%f6, %f4, %f353;
	mov.b64 	%rd15933, 0;
	@%p192 bra 	$L__BB1_86;
	setp.ne.s16 	%p196, %rs4, 84;
	@%p196 bra 	$L__BB1_85;
	mov.b64 	%rd15933, 4;
	bra.uni 	$L__BB1_86;
$L__BB1_85:
	setp.eq.s16 	%p197, %rs4, 67;
	selp.b64 	%rd15933, 8, 12, %p197;
$L__BB1_86:
	mov.b64 	%rd15934, 0;
	setp.eq.s16 	%p198, %rs5, 65;
	@%p198 bra 	$L__BB1_90;
	setp.ne.s16 	%p199, %rs5, 84;
	@%p199 bra 	$L__BB1_89;
	mov.b64 	%rd15934, 1;
	bra.uni 	$L__BB1_90;
$L__BB1_89:
	setp.eq.s16 	%p200, %rs5, 67;
	selp.b64 	%rd15934, 2, 3, %p200;
$L__BB1_90:
	add.s64 	%rd2150, %rd15934, %rd15933;
	shl.b64 	%rd2151, %rd2150, 2;
	add.s64 	%rd2152, %rd32, %rd2151;
	ld.global.f32 	%f354, [%rd2152];
	add.f32 	%f7, %f5, %f354;
	add.s64 	%rd2153, %rd33, %rd2151;
	ld.global.f32 	%f355, [%rd2153];
	add.f32 	%f8, %f6, %f355;
	mov.b64 	%rd15935, 0;
	@%p198 bra 	$L__BB1_94;
	setp.ne.s16 	%p202, %rs5, 84;
	@%p202 bra 	$L__BB1_93;
	mov.b64 	%rd15935, 4;
	bra.uni 	$L__BB1_94;
$L__BB1_93:
	setp.eq.s16 	%p203, %rs5, 67;
	selp.b64 	%rd15935, 8, 12, %p203;
$L__BB1_94:
	mov.b64 	%rd15936, 0;
	setp.eq.s16 	%p204, %rs6, 65;
	@%p204 bra 	$L__BB1_98;
	setp.ne.s16 	%p205, %rs6, 84;
	@%p205 bra 	$L__BB1_97;
	mov.b64 	%rd15936, 1;
	bra.uni 	$L__BB1_98;
$L__BB1_97:
	setp.eq.s16 	%p206, %rs6, 67;
	selp.b64 	%rd15936, 2, 3, %p206;
$L__BB1_98:
	add.s64 	%rd2158, %rd15936, %rd15935;
	shl.b64 	%rd2159, %rd2158, 2;
	add.s64 	%rd2160, %rd32, %rd2159;
	ld.global.f32 	%f356, [%rd2160];
	add.f32 	%f9, %f7, %f356;
	add.s64 	%rd2161, %rd33, %rd2159;
	ld.global.f32 	%f357, [%rd2161];
	add.f32 	%f10, %f8, %f357;
	mov.b64 	%rd15937, 0;
	@%p204 bra 	$L__BB1_102;
	setp.ne.s16 	%p208, %rs6, 84;
	@%p208 bra 	$L__BB1_101;
	mov.b64 	%rd15937, 4;
	bra.uni 	$L__BB1_102;
$L__BB1_101:
	setp.eq.s16 	%p209, %rs6, 67;
	selp.b64 	%rd15937, 8, 12, %p209;
$L__BB1_102:
	mov.b64 	%rd15938, 0;
	setp.eq.s16 	%p210, %rs7, 65;
	@%p210 bra 	$L__BB1_106;
	setp.ne.s16 	%p211, %rs7, 84;
	@%p211 bra 	$L__BB1_105;
	mov.b64 	%rd15938, 1;
	bra.uni 	$L__BB1_106;
$L__BB1_105:
	setp.eq.s16 	%p212, %rs7, 67;
	selp.b64 	%rd15938, 2, 3, %p212;
$L__BB1_106:
	add.s64 	%rd2166, %rd15938, %rd15937;
	shl.b64 	%rd2167, %rd2166, 2;
	add.s64 	%rd2168, %rd32, %rd2167;
	ld.global.f32 	%f358, [%rd2168];
	add.f32 	%f11, %f9, %f358;
	add.s64 	%rd2169, %rd33, %rd2167;
	ld.global.f32 	%f359, [%rd2169];
	add.f32 	%f12, %f10, %f359;
	mov.b64 	%rd15939, 0;
	@%p210 bra 	$L__BB1_110;
	setp.ne.s16 	%p214, %rs7, 84;
	@%p214 bra 	$L__BB1_109;
	mov.b64 	%rd15939, 4;
	bra.uni 	$L__BB1_110;
$L__BB1_109:
	setp.eq.s16 	%p215, %rs7, 67;
	selp.b64 	%rd15939, 8, 12, %p215;
$L__BB1_110:
	mov.b64 	%rd15940, 0;
	setp.eq.s16 	%p216, %rs8, 65;
	@%p216 bra 	$L__BB1_114;
	setp.ne.s16 	%p217, %rs8, 84;
	@%p217 bra 	$L__BB1_113;
	mov.b64 	%rd15940, 1;
	bra.uni 	$L__BB1_114;
$L__BB1_113:
	setp.eq.s16 	%p218, %rs8, 67;
	selp.b64 	%rd15940, 2, 3, %p218;
$L__BB1_114:
	add.s64 	%rd2174, %rd15940, %rd15939;
	shl.b64 	%rd2175, %rd2174, 2;
	add.s64 	%rd2176, %rd32, %rd2175;
	ld.global.f32 	%f360, [%rd2176];
	add.f32 	%f13, %f11, %f360;
	add.s64 	%rd2177, %rd33, %rd2175;
	ld.global.f32 	%f361, [%rd2177];
	add.f32 	%f14, %f12, %f361;
	mov.b64 	%rd15941, 0;
	@%p216 bra 	$L__BB1_118;
	setp.ne.s16 	%p220, %rs8, 84;
	@%p220 bra 	$L__BB1_117;
	mov.b64 	%rd15941, 4;
	bra.uni 	$L__BB1_118;
$L__BB1_117:
	setp.eq.s16 	%p221, %rs8, 67;
	selp.b64 	%rd15941, 8, 12, %p221;
$L__BB1_118:
	mov.b64 	%rd15942, 0;
	setp.eq.s16 	%p222, %rs9, 65;
	@%p222 bra 	$L__BB1_122;
	setp.ne.s16 	%p223, %rs9, 84;
	@%p223 bra 	$L__BB1_121;
	mov.b64 	%rd15942, 1;
	bra.uni 	$L__BB1_122;
$L__BB1_121:
	setp.eq.s16 	%p224, %rs9, 67;
	selp.b64 	%rd15942, 2, 3, %p224;
$L__BB1_122:
	add.s64 	%rd2182, %rd15942, %rd15941;
	shl.b64 	%rd2183, %rd2182, 2;
	add.s64 	%rd2184, %rd32, %rd2183;
	ld.global.f32 	%f362, [%rd2184];
	add.f32 	%f15, %f13, %f362;
	add.s64 	%rd2185, %rd33, %rd2183;
	ld.global.f32 	%f363, [%rd2185];
	add.f32 	%f16, %f14, %f363;
	mov.b64 	%rd15943, 0;
	@%p222 bra 	$L__BB1_126;
	setp.ne.s16 	%p226, %rs9, 84;
	@%p226 bra 	$L__BB1_125;
	mov.b64 	%rd15943, 4;
	bra.uni 	$L__BB1_126;
$L__BB1_125:
	setp.eq.s16 	%p227, %rs9, 67;
	selp.b64 	%rd15943, 8, 12, %p227;
$L__BB1_126:
	mov.b64 	%rd15944, 0;
	setp.eq.s16 	%p228, %rs10, 65;
	@%p228 bra 	$L__BB1_130;
	setp.ne.s16 	%p229, %rs10, 84;
	@%p229 bra 	$L__BB1_129;
	mov.b64 	%rd15944, 1;
	bra.uni 	$L__BB1_130;
$L__BB1_129:
	setp.eq.s16 	%p230, %rs10, 67;
	selp.b64 	%rd15944, 2, 3, %p230;
$L__BB1_130:
	add.s64 	%rd2190, %rd15944, %rd15943;
	shl.b64 	%rd2191, %rd2190, 2;
	add.s64 	%rd2192, %rd32, %rd2191;
	ld.global.f32 	%f364, [%rd2192];
	add.f32 	%f17, %f15, %f364;
	add.s64 	%rd2193, %rd33, %rd2191;
	ld.global.f32 	%f365, [%rd2193];
	add.f32 	%f18, %f16, %f365;
	mov.b64 	%rd15945, 0;
	@%p228 bra 	$L__BB1_134;
	setp.ne.s16 	%p232, %rs10, 84;
	@%p232 bra 	$L__BB1_133;
	mov.b64 	%rd15945, 4;
	bra.uni 	$L__BB1_134;
$L__BB1_133:
	setp.eq.s16 	%p233, %rs10, 67;
	selp.b64 	%rd15945, 8, 12, %p233;
$L__BB1_134:
	mov.b64 	%rd15946, 0;
	setp.eq.s16 	%p234, %rs11, 65;
	@%p234 bra 	$L__BB1_138;
	setp.ne.s16 	%p235, %rs11, 84;
	@%p235 bra 	$L__BB1_137;
	mov.b64 	%rd15946, 1;
	bra.uni 	$L__BB1_138;
$L__BB1_137:
	setp.eq.s16 	%p236, %rs11, 67;
	selp.b64 	%rd15946, 2, 3, %p236;
$L__BB1_138:
	add.s64 	%rd2198, %rd15946, %rd15945;
	shl.b64 	%rd2199, %rd2198, 2;
	add.s64 	%rd2200, %rd32, %rd2199;
	ld.global.f32 	%f366, [%rd2200];
	add.f32 	%f19, %f17, %f366;
	add.s64 	%rd2201, %rd33, %rd2199;
	ld.global.f32 	%f367, [%rd2201];
	add.f32 	%f20, %f18, %f367;
	mov.b64 	%rd15947, 0;
	@%p234 bra 	$L__BB1_142;
	setp.ne.s16 	%p238, %rs11, 84;
	@%p238 bra 	$L__BB1_141;
	mov.b64 	%rd15947, 4;
	bra.uni 	$L__BB1_142;
$L__BB1_141:
	setp.eq.s16 	%p239, %rs11, 67;
	selp.b64 	%rd15947, 8, 12, %p239;
$L__BB1_142:
	mov.b64 	%rd15948, 0;
	setp.eq.s16 	%p240, %rs12, 65;
	@%p240 bra 	$L__BB1_146;
	setp.ne.s16 	%p241, %rs12, 84;
	@%p241 bra 	$L__BB1_145;
	mov.b64 	%rd15948, 1;
	bra.uni 	$L__BB1_146;
$L__BB1_145:
	setp.eq.s16 	%p242, %rs12, 67;
	selp.b64 	%rd15948, 2, 3, %p242;
$L__BB1_146:
	add.s64 	%rd2206, %rd15948, %rd15947;
	shl.b64 	%rd2207, %rd2206, 2;
	add.s64 	%rd2208, %rd32, %rd2207;
	ld.global.f32 	%f368, [%rd2208];
	add.f32 	%f21, %f19, %f368;
	add.s64 	%rd2209, %rd33, %rd2207;
	ld.global.f32 	%f369, [%rd2209];
	add.f32 	%f22, %f20, %f369;
	mov.b64 	%rd15949, 0;
	@%p240 bra 	$L__BB1_150;
	setp.ne.s16 	%p244, %rs12, 84;
	@%p244 bra 	$L__BB1_149;
	mov.b64 	%rd15949, 4;
	bra.uni 	$L__BB1_150;
$L__BB1_149:
	setp.eq.s16 	%p245, %rs12, 67;
	selp.b64 	%rd15949, 8, 12, %p245;
$L__BB1_150:
	mov.b64 	%rd15950, 0;
	setp.eq.s16 	%p246, %rs13, 65;
	@%p246 bra 	$L__BB1_154;
	setp.ne.s16 	%p247, %rs13, 84;
	@%p247 bra 	$L__BB1_153;
	mov.b64 	%rd15950, 1;
	bra.uni 	$L__BB1_154;
$L__BB1_153:
	setp.eq.s16 	%p248, %rs13, 67;
	selp.b64 	%rd15950, 2, 3, %p248;
$L__BB1_154:
	add.s64 	%rd2214, %rd15950, %rd15949;
	shl.b64 	%rd2215, %rd2214, 2;
	add.s64 	%rd2216, %rd32, %rd2215;
	ld.global.f32 	%f370, [%rd2216];
	add.f32 	%f23, %f21, %f370;
	add.s64 	%rd2217, %rd33, %rd2215;
	ld.global.f32 	%f371, [%rd2217];
	add.f32 	%f24, %f22, %f371;
	mov.b64 	%rd15951, 0;
	@%p246 bra 	$L__BB1_158;
	setp.ne.s16 	%p250, %rs13, 84;
	@%p250 bra 	$L__BB1_157;
	mov.b64 	%rd15951, 4;
	bra.uni 	$L__BB1_158;
$L__BB1_157:
	setp.eq.s16 	%p251, %rs13, 67;
	selp.b64 	%rd15951, 8, 12, %p251;
$L__BB1_158:
	mov.b64 	%rd15952, 0;
	setp.eq.s16 	%p252, %rs14, 65;
	@%p252 bra 	$L__BB1_162;
	setp.ne.s16 	%p253, %rs14, 84;
	@%p253 bra 	$L__BB1_161;
	mov.b64 	%rd15952, 1;
	bra.uni 	$L__BB1_162;
$L__BB1_161:
	setp.eq.s16 	%p254, %rs14, 67;
	selp.b64 	%rd15952, 2, 3, %p254;
$L__BB1_162:
	add.s64 	%rd2222, %rd15952, %rd15951;
	shl.b64 	%rd2223, %rd2222, 2;
	add.s64 	%rd2224, %rd32, %rd2223;
	ld.global.f32 	%f372, [%rd2224];
	add.f32 	%f25, %f23, %f372;
	add.s64 	%rd2225, %rd33, %rd2223;
	ld.global.f32 	%f373, [%rd2225];
	add.f32 	%f26, %f24, %f373;
	mov.b64 	%rd15953, 0;
	@%p252 bra 	$L__BB1_166;
	setp.ne.s16 	%p256, %rs14, 84;
	@%p256 bra 	$L__BB1_165;
	mov.b64 	%rd15953, 4;
	bra.uni 	$L__BB1_166;
$L__BB1_165:
	setp.eq.s16 	%p257, %rs14, 67;
	selp.b64 	%rd15953, 8, 12, %p257;
$L__BB1_166:
	mov.b64 	%rd15954, 0;
	setp.eq.s16 	%p258, %rs15, 65;
	@%p258 bra 	$L__BB1_170;
	setp.ne.s16 	%p259, %rs15, 84;
	@%p259 bra 	$L__BB1_169;
	mov.b64 	%rd15954, 1;
	bra.uni 	$L__BB1_170;
$L__BB1_169:
	setp.eq.s16 	%p260, %rs15, 67;
	selp.b64 	%rd15954, 2, 3, %p260;
$L__BB1_170:
	add.s64 	%rd2230, %rd15954, %rd15953;
	shl.b64 	%rd2231, %rd2230, 2;
	add.s64 	%rd2232, %rd32, %rd2231;
	ld.global.f32 	%f374, [%rd2232];
	add.f32 	%f27, %f25, %f374;
	add.s64 	%rd2233, %rd33, %rd2231;
	ld.global.f32 	%f375, [%rd2233];
	add.f32 	%f28, %f26, %f375;
	mov.b64 	%rd15955, 0;
	@%p258 bra 	$L__BB1_174;
	setp.ne.s16 	%p262, %rs15, 84;
	@%p262 bra 	$L__BB1_173;
	mov.b64 	%rd15955, 4;
	bra.uni 	$L__BB1_174;
$L__BB1_173:
	setp.eq.s16 	%p263, %rs15, 67;
	selp.b64 	%rd15955, 8, 12, %p263;
$L__BB1_174:
	mov.b64 	%rd15956, 0;
	setp.eq.s16 	%p264, %rs16, 65;
	@%p264 bra 	$L__BB1_178;
	setp.ne.s16 	%p265, %rs16, 84;
	@%p265 bra 	$L__BB1_177;
	mov.b64 	%rd15956, 1;
	bra.uni 	$L__BB1_178;
$L__BB1_177:
	setp.eq.s16 	%p266, %rs16, 67;
	selp.b64 	%rd15956, 2, 3, %p266;
$L__BB1_178:
	add.s64 	%rd2238, %rd15956, %rd15955;
	shl.b64 	%rd2239, %rd2238, 2;
	add.s64 	%rd2240, %rd32, %rd2239;
	ld.global.f32 	%f376, [%rd2240];
	add.f32 	%f29, %f27, %f376;
	add.s64 	%rd2241, %rd33, %rd2239;
	ld.global.f32 	%f377, [%rd2241];
	add.f32 	%f30, %f28, %f377;
	mov.b64 	%rd15957, 0;
	@%p264 bra 	$L__BB1_182;
	setp.ne.s16 	%p268, %rs16, 84;
	@%p268 bra 	$L__BB1_181;
	mov.b64 	%rd15957, 4;
	bra.uni 	$L__BB1_182;
$L__BB1_181:
	setp.eq.s16 	%p269, %rs16, 67;
	selp.b64 	%rd15957, 8, 12, %p269;
$L__BB1_182:
	mov.b64 	%rd15958, 0;
	setp.eq.s16 	%p270, %rs17, 65;
	@%p270 bra 	$L__BB1_186;
	setp.ne.s16 	%p271, %rs17, 84;
	@%p271 bra 	$L__BB1_185;
	mov.b64 	%rd15958, 1;
	bra.uni 	$L__BB1_186;
$L__BB1_185:
	selp.b64 	%rd15958, 2, 3, %p138;
$L__BB1_186:
	add.s64 	%rd2246, %rd15958, %rd15957;
	shl.b64 	%rd2247, %rd2246, 2;
	add.s64 	%rd2248, %rd32, %rd2247;
	ld.global.f32 	%f378, [%rd2248];
	add.f32 	%f31, %f29, %f378;
	add.s64 	%rd2249, %rd33, %rd2247;
	ld.global.f32 	%f379, [%rd2249];
	add.f32 	%f32, %f30, %f379;
	mov.b64 	%rd15959, 0;
	@%p270 bra 	$L__BB1_190;
	setp.ne.s16 	%p274, %rs17, 84;
	@%p274 bra 	$L__BB1_189;
	mov.b64 	%rd15959, 4;
	bra.uni 	$L__BB1_190;
$L__BB1_189:
	selp.b64 	%rd15959, 8, 12, %p138;
$L__BB1_190:
	mov.b64 	%rd15960, 0;
	setp.eq.s16 	%p276, %rs18, 65;
	@%p276 bra 	$L__BB1_194;
	setp.ne.s16 	%p277, %rs18, 84;
	@%p277 bra 	$L__BB1_193;
	mov.b64 	%rd15960, 1;
	bra.uni 	$L__BB1_194;
$L__BB1_193:
	selp.b64 	%rd15960, 2, 3, %p141;
$L__BB1_194:
	add.s64 	%rd2253, %rd15960, %rd15959;
	shl.b64 	%rd2254, %rd2253, 2;
	add.s64 	%rd2255, %rd32, %rd2254;
	ld.global.f32 	%f380, [%rd2255];
	add.f32 	%f33, %f31, %f380;
	add.s64 	%rd2256, %rd33, %rd2254;
	ld.global.f32 	%f381, [%rd2256];
	add.f32 	%f34, %f32, %f381;
	mov.f64 	%fd25125, 0d4002666666666666;
	mov.f64 	%fd25124, 0d4010666666666666;
	@%p177 bra 	$L__BB1_197;
	setp.eq.s16 	%p280, %rs1, 84;
	@%p280 bra 	$L__BB1_197;
	mov.f64 	%fd25125, 0d3FB999999999999A;
	mov.f64 	%fd25124, 0dC006666666666666;
$L__BB1_197:
	cvt.f64.f32 	%fd8199, %f33;
	sub.f64 	%fd8200, %fd25125, %fd8199;
	cvt.f64.f32 	%fd8201, %f34;
	sub.f64 	%fd8202, %fd25124, %fd8201;
	cvt.rn.f32.f64 	%f35, %fd8202;
	cvt.rn.f32.f64 	%f36, %fd8200;
	setp.eq.s16 	%p281, %rs18, 84;
	@%p281 bra 	$L__BB1_199;
	setp.ne.s16 	%p282, %rs18, 65;
	@%p282 bra 	$L__BB1_200;
$L__BB1_199:
	cvt.f64.f32 	%fd8203, %f36;
	add.f64 	%fd25126, %fd8203, 0d4002666666666666;
	cvt.f64.f32 	%fd8204, %f35;
	add.f64 	%fd25127, %fd8204, 0d4010666666666666;
	bra.uni 	$L__BB1_201;
$L__BB1_200:
	cvt.f64.f32 	%fd8205, %f36;
	add.f64 	%fd25126, %fd8205, 0d3FB999999999999A;
	cvt.f64.f32 	%fd8206, %f35;
	add.f64 	%fd25127, %fd8206, 0dC006666666666666;
$L__BB1_201:
	ld.param.f32 	%f795, [_Z16candidate_primerPcPiS0_S0_PfS1_S1_iffiiPdS_S0__param_9];
	ld.param.f32 	%f787, [_Z16candidate_primerPcPiS0_S0_PfS1_S1_iffiiPdS_S0__param_8];
	cvt.rn.f32.f64 	%f382, %fd25127;
	cvt.rn.f32.f64 	%f383, %fd25126;
	cvt.f64.f32 	%fd8207, %f383;
	mul.f64 	%fd8208, %fd8207, 0d408F400000000000;
	cvt.f64.f32 	%fd8209, %f382;
	add.f64 	%fd8210, %fd8209, 0dC021ACDC8754F377;
	add.f64 	%fd8211, %fd8210, 0dC0425A1672324C83;
	div.rn.f64 	%fd8212, %fd8208, %fd8211;
	add.f64 	%fd8213, %fd8212, 0dC071126666666666;
	cvt.rn.f32.f64 	%f384, %fd8213;
	setp.gt.f32 	%p283, %f795, %f384;
	setp.lt.f32 	%p284, %f787, %f384;
	or.pred  	%p285, %p283, %p284;
	@%p285 bra 	$L__BB1_2129;
	ld.param.u32 	%r26644, [_Z16candidate_primerPcPiS0_S0_PfS1_S1_iffiiPdS_S0__param_7];
	mov.b32 	%r26905, 0;
	setp.ne.s32 	%p286, %r26644, 0;
	@%p286 bra 	$L__BB1_207;
	setp.eq.s16 	%p290, %rs1, 65;
	@%p290 bra 	$L__BB1_211;
	setp.eq.s16 	%p291, %rs1, 84;
	@%p291 bra 	$L__BB1_206;
	setp.eq.s16 	%p292, %rs1, 67;
	selp.b32 	%r26905, 2, 3, %p292;
	bra.uni 	$L__BB1_211;
$L__BB1_206:
	mov.b32 	%r26905, 1;
	bra.uni 	$L__BB1_211;
$L__BB1_207:
	@%p246 bra 	$L__BB1_211;
	setp.eq.s16 	%p288, %rs13, 84;
	@%p288 bra 	$L__BB1_210;
	setp.eq.s16 	%p289, %rs13, 67;
	selp.b32 	%r26905, 2, 3, %p289;
	bra.uni 	$L__BB1_211;
$L__BB1_210:
	mov.b32 	%r26905, 1;
$L__BB1_211:
	ld.param.u32 	%r26645, [_Z16candidate_primerPcPiS0_S0_PfS1_S1_iffiiPdS_S0__param_7];
	setp.eq.s32 	%p293, %r26645, 0;
	@%p293 bra 	$L__BB1_217;
	mov.b32 	%r26906, 0;
	@%p252 bra 	$L__BB1_216;
	setp.ne.s16 	%p295, %rs14, 84;
	@%p295 bra 	$L__BB1_215;
	mov.b32 	%r26906, 1;
	bra.uni 	$L__BB1_216;
$L__BB1_215:
	setp.eq.s16 	%p296, %rs14, 67;
	selp.b32 	%r26906, 2, 3, %p296;
$L__BB1_216:
	shl.b32 	%r6990, %r26905, 2;
	or.b32  	%r26908, %r6990, %r26906;
	bra.uni 	$L__BB1_222;
$L__BB1_217:
	mov.b32 	%r26907, 0;
	setp.eq.s16 	%p297, %rs2, 65;
	@%p297 bra 	$L__BB1_221;
	setp.ne.s16 	%p298, %rs2, 84;
	@%p298 bra 	$L__BB1_220;
	mov.b32 	%r26907, 1;
	bra.uni 	$L__BB1_221;
$L__BB1_220:
	setp.eq.s16 	%p299, %rs2, 67;
	selp.b32 	%r26907, 2, 3, %p299;
$L__BB1_221:
	shl.b32 	%r6993, %r26905, 2;
	or.b32  	%r26908, %r6993, %r26907;
$L__BB1_222:
	ld.param.u32 	%r26646, [_Z16candidate_primerPcPiS0_S0_PfS1_S1_iffiiPdS_S0__param_7];
	setp.eq.s32 	%p300, %r26646, 0;
	@%p300 bra 	$L__BB1_228;
	mov.b32 	%r26909, 0;
	setp.eq.s16 	%p301, %rs15, 65;
	@%p301 bra 	$L__BB1_227;
	setp.ne.s16 	%p302, %rs15, 84;
	@%p302 bra 	$L__BB1_226;
	mov.b32 	%r26909, 1;
	bra.uni 	$L__BB1_227;
$L__BB1_226:
	setp.eq.s16 	%p303, %rs15, 67;
	selp.b32 	%r26909, 2, 3, %p303;
$L__BB1_227:
	shl.b32 	%r6996, %r26908, 2;
	or.b32  	%r26911, %r6996, %r26909;
	bra.uni 	$L__BB1_233;
$L__BB1_228:
	mov.b32 	%r26910, 0;
	setp.eq.s16 	%p304, %rs3, 65;
	@%p304 bra 	$L__BB1_232;
	setp.ne.s16 	%p305, %rs3, 84;
	@%p305 bra 	$L__BB1_231;
	mov.b32 	%r26910, 1;
	bra.uni 	$L__BB1_232;
$L__BB1_231:
	setp.eq.s16 	%p306, %rs3, 67;
	selp.b32 	%r26910, 2, 3, %p306;
$L__BB1_232:
	shl.b32 	%r6999, %r26908, 2;
	or.b32  	%r26911, %r6999, %r26910;
$L__BB1_233:
	ld.param.u32 	%r26647, [_Z16candidate_primerPcPiS0_S0_PfS1_S1_iffiiPdS_S0__param_7];
	setp.eq.s32 	%p307, %r26647, 0;
	@%p307 bra 	$L__BB1_239;
	mov.b32 	%r26912, 0;
	setp.eq.s16 	%p308, %rs16, 65;
	@%p308 bra 	$L__BB1_238;
	setp.ne.s16 	%p309, %rs16, 84;
	@%p309 bra 	$L__BB1_237;
	mov.b32 	%r26912, 1;
	bra.uni 	$L__BB1_238;
$L__BB1_237:
	setp.eq.s16 	%p310, %rs16, 67;
	selp.b32 	%r26912, 2, 3, %p310;
$L__BB1_238:
	shl.b32 	%r7002, %r26911, 2;
	or.b32  	%r26914, %r7002, %r26912;
	bra.uni 	$L__BB1_244;
$L__BB1_239:
	mov.b32 	%r26913, 0;
	setp.eq.s16 	%p311, %rs4, 65;
	@%p311 bra 	$L__BB1_243;
	setp.ne.s16 	%p312, %rs4, 84;
	@%p312 bra 	$L__BB1_242;
	mov.b32 	%r26913, 1;
	bra.uni 	$L__BB1_243;
$L__BB1_242:
	setp.eq.s16 	%p313, %rs4, 67;
	selp.b32 	%r26913, 2, 3, %p313;
$L__BB1_243:
	shl.b32 	%r7005, %r26911, 2;
	or.b32  	%r26914, %r7005, %r26913;
$L__BB1_244:
	ld.param.u32 	%r26648, [_Z16candidate_primerPcPiS0_S0_PfS1_S1_iffiiPdS_S0__param_7];
	setp.eq.s32 	%p314, %r26648, 0;
	@%p314 bra 	$L__BB1_250;
	mov.b32 	%r26915, 0;
	setp.eq.s16 	%p315, %rs17, 65;
	@%p315 bra 	$L__BB1_249;
	setp.ne.s16 	%p316, %rs17, 84;
	@%p316 bra 	$L__BB1_248;
	mov.b32 	%r26915, 1;
	bra.uni 	$L__BB1_249;
$L__BB1_248:
	setp.eq.s16 	%p317, %rs17, 67;
	selp.b32 	%r26915, 2, 3, %p317;
$L__BB1_249:
	shl.b32 	%r7008, %r26914, 2;
	or.b32  	%r26917, %r7008, %r26915;
	bra.uni 	$L__BB1_255;
$L__BB1_250:
	mov.b32 	%r26916, 0;
	setp.eq.s16 	%p318, %rs5, 65;
	@%p318 bra 	$L__BB1_254;
	setp.ne.s16 	%p319, %rs5, 84;
	@%p319 bra 	$L__BB1_253;
	mov.b32 	%r26916, 1;
	bra.uni 	$L__BB1_254;
$L__BB1_253:
	setp.eq.s16 	%p320, %rs5, 67;
	selp.b32 	%r26916, 2, 3, %p320;
$L__BB1_254:
	shl.b32 	%r7011, %r26914, 2;
	or.b32  	%r26917, %r7011, %r26916;
$L__BB1_255:
	ld.param.u32 	%r26649, [_Z16candidate_primerPcPiS0_S0_PfS1_S1_iffiiPdS_S0__param_7];
	setp.eq.s32 	%p321, %r26649, 0;
	@%p321 bra 	$L__BB1_261;
	mov.b32 	%r26918, 0;
	@%p276 bra 	$L__BB1_260;
	setp.ne.s16 	%p323, %rs18, 84;
	@%p323 bra 	$L__BB1_259;
	mov.b32 	%r26918, 1;
	bra.uni 	$L__BB1_260;
$L__BB1_259:
	setp.eq.s16 	%p324, %rs18, 67;
	selp.b32 	%r26918, 2, 3, %p324;
$L__BB1_260:
	shl.b32 	%r7014, %r26917, 2;
	or.b32  	%r26920, %r7014, %r26918;
	bra.uni 	$L__BB1_266;
$L__BB1_261:
	mov.b32 	%r26919, 0;
	setp.eq.s16 	%p325, %rs6, 65;
	@%p325 bra 	$L__BB1_265;
	setp.ne.s16 	%p326, %rs6, 84;
	@%p326 bra 	$L__BB1_264;
	mov.b32 	%r26919, 1;
	bra.uni 	$L__BB1_265;
$L__BB1_264:
	setp.eq.s16 	%p327, %rs6, 67;
	selp.b32 	%r26919, 2, 3, %p327;
$L__BB1_265:
	shl.b32 	%r7017, %r26917, 2;
	or.b32  	%r26920, %r7017, %r26919;
$L__BB1_266:
	ld.param.u64 	%rd15847, [_Z16candidate_primerPcPiS0_S0_PfS1_S1_iffiiPdS_S0__param_4];
	cvta.to.global.u64 	%rd98, %rd15847;
	mul.wide.u32 	%rd2257, %r26920, 4;
	add.s64 	%rd2258, %rd98, %rd2257;
	ld.global.f32 	%f385, [%rd2258];
	setp.lt.f32 	%p329, %f385, 0f40800000;
	mov.pred 	%p18159, 0;
	@%p329 bra 	$L__BB1_332;
	ld.param.u32 	%r26650, [_Z16candidate_primerPcPiS0_S0_PfS1_S1_iffiiPdS_S0__param_7];
	mov.b32 	%r26921, 0;
	setp.ne.s32 	%p330, %r26650, 1;
	@%p330 bra 	$L__BB1_272;
	setp.eq.s16 	%p334, %rs1, 65;
	@%p334 bra 	$L__BB1_276;
	setp.eq.s16 	%p335, %rs1, 84;
	@%p335 bra 	$L__BB1_271;
	setp.eq.s16 	%p336, %rs1, 67;
	selp.b32 	%r26921, 2, 3, %p336;
	bra.uni 	$L__BB1_276;
$L__BB1_271:
	mov.b32 	%r26921, 1;
	bra.uni 	$L__BB1_276;
$L__BB1_272:
	setp.eq.s16 	%p331, %rs13, 65;
	@%p331 bra 	$L__BB1_276;
	setp.eq.s16 	%p332, %rs13, 84;
	@%p332 bra 	$L__BB1_275;
	setp.eq.s16 	%p333, %rs13, 67;
	selp.b32 	%r26921, 2, 3, %p333;
	bra.uni 	$L__BB1_276;
$L__BB1_275:
	mov.b32 	%r26921, 1;
$L__BB1_276:
	ld.param.u32 	%r26651, [_Z16candidate_primerPcPiS0_S0_PfS1_S1_iffiiPdS_S0__param_7];
	setp.eq.s32 	%p337, %r26651, 1;
	@%p337 bra 	$L__BB1_282;
	mov.b32 	%r26922, 0;
	setp.eq.s16 	%p338, %rs14, 65;
	@%p338 bra 	$L__BB1_281;
	setp.ne.s16 	%p339, %rs14, 84;
	@%p339 bra 	$L__BB1_280;
	mov.b32 	%r26922, 1;
	bra.uni 	$L__BB1_281;
$L__BB1_280:
	setp.eq.s16 	%p340, %rs14, 67;
	selp.b32 	%r26922, 2, 3, %p340;
$L__BB1_281:
	shl.b32 	%r7024, %r26921, 2;
	or.b32  	%r26924, %r7024, %r26922;
	bra.uni 	$L__BB1_287;
$L__BB1_282:
	mov.b32 	%r26923, 0;
	setp.eq.s16 	%p341, %rs2, 65;
	@%p341 bra 	$L__BB1_286;
	setp.ne.s16 	%p342, %rs2, 84;
	@%p342 bra 	$L__BB1_285;
	mov.b32 	%r26923, 1;
	bra.uni 	$L__BB1_286;
$L__BB1_285:
	setp.eq.s16 	%p343, %rs2, 67;
	selp.b32 	%r26923, 2, 3, %p343;
$L__BB1_286:
	shl.b32 	%r7027, %r26921, 2;
	or.b32  	%r26924, %r7027, %r26923;
$L__BB1_287:
	ld.param.u32 	%r26652, [_Z16candidate_primerPcPiS0_S0_PfS1_S1_iffiiPdS_S0__param_7];
	setp.eq.s32 	%p344, %r26652, 1;
	@%p344 bra 	$L__BB1_293;
	mov.b32 	%r26925, 0;
	setp.eq.s16 	%p345, %rs15, 65;
	@%p345 bra 	$L__BB1_292;
	setp.ne.s16 	%p346, %rs15, 84;
	@%p346 bra 	$L__BB1_291;
	mov.b32 	%r26925, 1;
	bra.uni 	$L__BB1_292;
$L__BB1_291:
	setp.eq.s16 	%p347, %rs15, 67;
	selp.b32 	%r26925, 2, 3, %p347;
$L__BB1_292:
	shl.b32 	%r7030, %r26924, 2;
	or.b32  	%r26927, %r7030, %r26925;
	bra.uni 	$L__BB1_298;
$L__BB1_293:
	mov.b32 	%r26926, 0;
	setp.eq.s16 	%p348, %rs3, 65;
	@%p348 bra 	$L__BB1_297;
	setp.ne.s16 	%p349, %rs3, 84;
	@%p349 bra 	$L__BB1_296;
	mov.b32 	%r26926, 1;
	bra.uni 	$L__BB1_297;
$L__BB1_296:
	setp.eq.s16 	%p350, %rs3, 67;
	selp.b32 	%r26926, 2, 3, %p350;
$L__BB1_297:
	shl.b32 	%r7033, %r26924, 2;
	or.b32  	%r26927, %r7033, %r26926;
$L__BB1_298:
	ld.param.u32 	%r26653, [_Z16candidate_primerPcPiS0_S0_PfS1_S1_iffiiPdS_S0__param_7];
	setp.eq.s32 	%p351, %r26653, 1;
	@%p351 bra 	$L__BB1_304;
	mov.b32 	%r26928, 0;
	setp.eq.s16 	%p352, %rs16, 65;
	@%p352 bra 	$L__BB1_303;
	setp.ne.s16 	%p353, %rs16, 84;
	@%p353 bra 	$L__BB1_302;
	mov.b32 	%r26928, 1;
	bra.uni 	$L__BB1_303;
$L__BB1_302:
	setp.eq.s16 	%p354, %rs16, 67;
	selp.b32 	%r26928, 2, 3, %p354;
$L__BB1_303:
	shl.b32 	%r7036, %r26927, 2;
	or.b32  	%r26930, %r7036, %r26928;
	bra.uni 	$L__BB1_309;
$L__BB1_304:
	mov.b32 	%r26929, 0;
	setp.eq.s16 	%p355, %rs4, 65;
	@%p355 bra 	$L__BB1_308;
	setp.ne.s16 	%p356, %rs4, 84;
	@%p356 bra 	$L__BB1_307;
	mov.b32 	%r26929, 1;
	bra.uni 	$L__BB1_308;
$L__BB1_307:
	setp.eq.s16 	%p357, %rs4, 67;
	selp.b32 	%r26929, 2, 3, %p357;
$L__BB1_308:
	shl.b32 	%r7039, %r26927, 2;
	or.b32  	%r26930, %r7039, %r26929;
$L__BB1_309:
	ld.param.u32 	%r26654, [_Z16candidate_primerPcPiS0_S0_PfS1_S1_iffiiPdS_S0__param_7];
	setp.eq.s32 	%p358, %r26654, 1;
	@%p358 bra 	$L__BB1_315;
	mov.b32 	%r26931, 0;
	setp.eq.s16 	%p359, %rs17, 65;
	@%p359 bra 	$L__BB1_314;
	setp.ne.s16 	%p360, %rs17, 84;
	@%p360 bra 	$L__BB1_313;
	mov.b32 	%r26931, 1;
	bra.uni 	$L__BB1_314;
$L__BB1_313:
	setp.eq.s16 	%p361, %rs17, 67;
	selp.b32 	%r26931, 2, 3, %p361;
$L__BB1_314:
	shl.b32 	%r7042, %r26930, 2;
	or.b32  	%r26933, %r7042, %r26931;
	bra.uni 	$L__BB1_320;
$L__BB1_315:
	mov.b32 	%r26932, 0;
	setp.eq.s16 	%p362, %rs5, 65;
	@%p362 bra 	$L__BB1_319;
	setp.ne.s16 	%p363, %rs5, 84;
	@%p363 bra 	$L__BB1_318;
	mov.b32 	%r26932, 1;
	bra.uni 	$L__BB1_319;
$L__BB1_318:
	setp.eq.s16 	%p364, %rs5, 67;
	selp.b32 	%r26932, 2, 3, %p364;
$L__BB1_319:
	shl.b32 	%r7045, %r26930, 2;
	or.b32  	%r26933, %r7045, %r26932;
$L__BB1_320:
	ld.param.u32 	%r26655, [_Z16candidate_primerPcPiS0_S0_PfS1_S1_iffiiPdS_S0__param_7];
	setp.eq.s32 	%p365, %r26655, 1;
	@%p365 bra 	$L__BB1_326;
	mov.b32 	%r26934, 0;
	@%p276 bra 	$L__BB1_325;
	setp.ne.s16 	%p367, %rs18, 84;
	@%p367 bra 	$L__BB1_324;
	mov.b32 	%r26934, 1;
	bra.uni 	$L__BB1_325;
$L__BB1_324:
	setp.eq.s16 	%p368, %rs18, 67;
	selp.b32 	%r26934, 2, 3, %p368;
$L__BB1_325:
	shl.b32 	%r7048, %r26933, 2;
	or.b32  	%r26936, %r7048, %r26934;
	bra.uni 	$L__BB1_331;
$L__BB1_326:
	mov.b32 	%r26935, 0;
	setp.eq.s16 	%p369, %rs6, 65;
	@%p369 bra 	$L__BB1_330;
	setp.ne.s16 	%p370, %rs6, 84;
	@%p370 bra 	$L__BB1_329;
	mov.b32 	%r26935, 1;
	bra.uni 	$L__BB1_330;
$L__BB1_329:
	setp.eq.s16 	%p371, %rs6, 67;
	selp.b32 	%r26935, 2, 3, %p371;
$L__BB1_330:
	shl.b32 	%r7051, %r26933, 2;
	or.b32  	%r26936, %r7051, %r26935;
$L__BB1_331:
	mul.wide.u32 	%rd2259, %r26936, 4;
	add.s64 	%rd2260, %rd98, %rd2259;
	ld.global.f32 	%f386, [%rd2260];
	setp.geu.f32 	%p18159, %f386, 0f40400000;
$L__BB1_332:
	ld.param.u32 	%r26845, [_Z16candidate_primerPcPiS0_S0_PfS1_S1_iffiiPdS_S0__param_11];
	setp.eq.s32 	%p372, %r26845, 0;
	selp.u32 	%r27078, 1, 0, %p18159;
	not.pred 	%p373, %p18159;
	or.pred  	%p374, %p372, %p373;
	@%p374 bra 	$L__BB1_718;
	mov.b32 	%r26937, 0;
$L__BB1_334:
	mov.u32 	%r109, %r26937;
	cvt.u64.u32 	%rd2261, %r109;
	add.s64 	%rd99, %rd27, %rd2261;
	ld.local.u8 	%rs1281, [%rd99];
	setp.ne.s16 	%p375, %rs1281, 0;
	add.s32 	%r26937, %r109, 1;
	@%p375 bra 	$L__BB1_334;
	and.b32  	%r7053, %r109, 1;
	setp.eq.b32 	%p376, %r7053, 1;
	@%p376 bra 	$L__BB1_361;
	setp.eq.s32 	%p377, %r109, 0;
	@%p377 bra 	$L__BB1_346;
	shr.u32 	%r7055, %r109, 1;
	max.u32 	%r111, %r7055, 1;
	mov.b32 	%r26938, 0;
$L__BB1_338:
	cvt.u64.u32 	%rd2262, %r26938;
	add.s64 	%rd2263, %rd27, %rd2262;
	ld.local.u8 	%rs24, [%rd2263];
	setp.ne.s16 	%p378, %rs24, 65;
	not.b32 	%r7056, %r26938;
	cvt.s64.s32 	%rd2264, %r7056;
	add.s64 	%rd2265, %rd99, %rd2264;
	ld.local.u8 	%rs25, [%rd2265];
	@%p378 bra 	$L__BB1_340;
	setp.ne.s16 	%p379, %rs25, 84;
	@%p379 bra 	$L__BB1_361;
$L__BB1_340:
	setp.ne.s16 	%p380, %rs24, 84;
	@%p380 bra 	$L__BB1_342;
	setp.ne.s16 	%p381, %rs25, 65;
	@%p381 bra 	$L__BB1_361;
$L__BB1_342:
	setp.eq.s16 	%p382, %rs24, 84;
	setp.eq.s16 	%p383, %rs24, 65;
	setp.ne.s16 	%p384, %rs25, 65;
	or.pred  	%p385, %p384, %p382;
	setp.ne.s16 	%p386, %rs25, 84;
	or.pred  	%p387, %p386, %p383;
	and.pred  	%p388, %p385, %p387;
	not.pred 	%p389, %p388;
	@%p389 bra 	$L__BB1_361;
	setp.eq.s16 	%p390, %rs24, 67;
	setp.ne.s16 	%p391, %rs25, 71;
	and.pred  	%p392, %p391, %p390;
	@%p392 bra 	$L__BB1_361;
	setp.eq.s16 	%p395, %rs24, 71;
	setp.ne.s16 	%p396, %rs25, 67;
	xor.pred  	%p397, %p395, %p396;
	or.pred  	%p398, %p391, %p390;
	and.pred  	%p399, %p397, %p398;
	not.pred 	%p400, %p399;
	@%p400 bra 	$L__BB1_361;
	add.s32 	%r26938, %r26938, 1;
	setp.eq.s32 	%p401, %r26938, %r111;
	@%p401 bra 	$L__BB1_346;
	bra.uni 	$L__BB1_338;
$L__BB1_346:
	mov.b32 	%r26939, 0;
$L__BB1_347:
	mov.u32 	%r114, %r26939;
	cvt.u64.u32 	%rd2266, %r114;
	add.s64 	%rd100, %rd27, %rd2266;
	ld.local.u8 	%rs1287, [%rd100];
	setp.ne.s16 	%p402, %rs1287, 0;
	add.s32 	%r26939, %r114, 1;
	@%p402 bra 	$L__BB1_347;
	and.b32  	%r7058, %r114, 1;
	setp.eq.b32 	%p403, %r7058, 1;
	@%p403 bra 	$L__BB1_361;
	setp.eq.s32 	%p404, %r114, 0;
	@%p404 bra 	$L__BB1_359;
	shr.u32 	%r7060, %r114, 1;
	max.u32 	%r116, %r7060, 1;
	mov.b32 	%r26940, 0;
$L__BB1_351:
	cvt.u64.u32 	%rd2267, %r26940;
	add.s64 	%rd2268, %rd27, %rd2267;
	ld.local.u8 	%rs26, [%rd2268];
	setp.ne.s16 	%p405, %rs26, 65;
	not.b32 	%r7061, %r26940;
	cvt.s64.s32 	%rd2269, %r7061;
	add.s64 	%rd2270, %rd100, %rd2269;
	ld.local.u8 	%rs27, [%rd2270];
	@%p405 bra 	$L__BB1_353;
	setp.ne.s16 	%p406, %rs27, 84;
	@%p406 bra 	$L__BB1_361;
$L__BB1_353:
	setp.ne.s16 	%p407, %rs26, 84;
	@%p407 bra 	$L__BB1_355;
	setp.ne.s16 	%p408, %rs27, 65;
	@%p408 bra 	$L__BB1_361;
$L__BB1_355:
	setp.eq.s16 	%p409, %rs26, 84;
	setp.eq.s16 	%p410, %rs26, 65;
	setp.ne.s16 	%p411, %rs27, 65;
	or.pred  	%p412, %p411, %p409;
	setp.ne.s16 	%p413, %rs27, 84;
	or.pred  	%p414, %p413, %p410;
	and.pred  	%p415, %p412, %p414;
	not.pred 	%p416, %p415;
	@%p416 bra 	$L__BB1_361;
	setp.eq.s16 	%p417, %rs26, 67;
	setp.ne.s16 	%p418, %rs27, 71;
	and.pred  	%p419, %p418, %p417;
	@%p419 bra 	$L__BB1_361;
	setp.eq.s16 	%p422, %rs26, 71;
	setp.ne.s16 	%p423, %rs27, 67;
	xor.pred  	%p424, %p422, %p423;
	or.pred  	%p425, %p418, %p417;
	and.pred  	%p426, %p424, %p425;
	not.pred 	%p427, %p426;
	@%p427 bra 	$L__BB1_361;
	add.s32 	%r26940, %r26940, 1;
	setp.ne.s32 	%p428, %r26940, %r116;
	@%p428 bra 	$L__BB1_351;
$L__BB1_359:
	setp.gt.u32 	%p431, %r5, 2146435070;
	mov.f64 	%fd25128, %fd5;
	@%p431 bra 	$L__BB1_363;
	setp.gt.u32 	%p432, %r7, 1073127582;
	selp.f64 	%fd8246, %fd7, %fd6, %p432;
	selp.u32 	%r7066, 1, 0, %p432;
	add.s32 	%r7067, %r6, %r7066;
	add.f64 	%fd8247, %fd8246, 0dBFF0000000000000;
	add.f64 	%fd8248, %fd8246, 0d3FF0000000000000;
	rcp.approx.ftz.f64 	%fd8249, %fd8248;
	neg.f64 	%fd8250, %fd8248;
	fma.rn.f64 	%fd8251, %fd8250, %fd8249, 0d3FF0000000000000;
	fma.rn.f64 	%fd8252, %fd8251, %fd8251, %fd8251;
	fma.rn.f64 	%fd8253, %fd8252, %fd8249, %fd8249;
	mul.f64 	%fd8254, %fd8247, %fd8253;
	fma.rn.f64 	%fd8255, %fd8247, %fd8253, %fd8254;
	mul.f64 	%fd8256, %fd8255, %fd8255;
	fma.rn.f64 	%fd8257, %fd8256, 0d3EB1380B3AE80F1E, 0d3ED0EE258B7A8B04;
	fma.rn.f64 	%fd8258, %fd8257, %fd8256, 0d3EF3B2669F02676F;
	fma.rn.f64 	%fd8259, %fd8258, %fd8256, 0d3F1745CBA9AB0956;
	fma.rn.f64 	%fd8260, %fd8259, %fd8256, 0d3F3C71C72D1B5154;
	fma.rn.f64 	%fd8261, %fd8260, %fd8256, 0d3F624924923BE72D;
	fma.rn.f64 	%fd8262, %fd8261, %fd8256, 0d3F8999999999A3C4;
	fma.rn.f64 	%fd8263, %fd8262, %fd8256, 0d3FB5555555555554;
	sub.f64 	%fd8264, %fd8247, %fd8255;
	add.f64 	%fd8265, %fd8264, %fd8264;
	neg.f64 	%fd8266, %fd8255;
	fma.rn.f64 	%fd8267, %fd8266, %fd8247, %fd8265;
	mul.f64 	%fd8268, %fd8253, %fd8267;
	mul.f64 	%fd8269, %fd8256, %fd8263;
	fma.rn.f64 	%fd8270, %fd8269, %fd8255, %fd8268;
	xor.b32  	%r7068, %r7067, -2147483648;
	mov.b32 	%r7069, 1127219200;
	mov.b64 	%fd8271, {%r7068, %r7069};
	sub.f64 	%fd8272, %fd8271, %fd1;
	fma.rn.f64 	%fd8273, %fd8272, 0d3FE62E42FEFA39EF, %fd8255;
	fma.rn.f64 	%fd8274, %fd8272, 0dBFE62E42FEFA39EF, %fd8273;
	sub.f64 	%fd8275, %fd8274, %fd8255;
	sub.f64 	%fd8276, %fd8270, %fd8275;
	fma.rn.f64 	%fd8277, %fd8272, 0d3C7ABC9E3B39803F, %fd8276;
	add.f64 	%fd25128, %fd8273, %fd8277;
	bra.uni 	$L__BB1_363;
$L__BB1_361:
	setp.gt.u32 	%p429, %r2, 2146435070;
	mov.f64 	%fd25128, %fd2;
	@%p429 bra 	$L__BB1_363;
	setp.gt.u32 	%p430, %r4, 1073127582;
	selp.f64 	%fd8214, %fd4, %fd3, %p430;
	selp.u32 	%r7062, 1, 0, %p430;
	add.s32 	%r7063, %r3, %r7062;
	add.f64 	%fd8215, %fd8214, 0dBFF0000000000000;
	add.f64 	%fd8216, %fd8214, 0d3FF0000000000000;
	rcp.approx.ftz.f64 	%fd8217, %fd8216;
	neg.f64 	%fd8218, %fd8216;
	fma.rn.f64 	%fd8219, %fd8218, %fd8217, 0d3FF0000000000000;
	fma.rn.f64 	%fd8220, %fd8219, %fd8219, %fd8219;
	fma.rn.f64 	%fd8221, %fd8220, %fd8217, %fd8217;
	mul.f64 	%fd8222, %fd8215, %fd8221;
	fma.rn.f64 	%fd8223, %fd8215, %fd8221, %fd8222;
	mul.f64 	%fd8224, %fd8223, %fd8223;
	fma.rn.f64 	%fd8225, %fd8224, 0d3EB1380B3AE80F1E, 0d3ED0EE258B7A8B04;
	fma.rn.f64 	%fd8226, %fd8225, %fd8224, 0d3EF3B2669F02676F;
	fma.rn.f64 	%fd8227, %fd8226, %fd8224, 0d3F1745CBA9AB0956;
	fma.rn.f64 	%fd8228, %fd8227, %fd8224, 0d3F3C71C72D1B5154;
	fma.rn.f64 	%fd8229, %fd8228, %fd8224, 0d3F624924923BE72D;
	fma.rn.f64 	%fd8230, %fd8229, %fd8224, 0d3F8999999999A3C4;
	fma.rn.f64 	%fd8231, %fd8230, %fd8224, 0d3FB5555555555554;
	sub.f64 	%fd8232, %fd8215, %fd8223;
	add.f64 	%fd8233, %fd8232, %fd8232;
	neg.f64 	%fd8234, %fd8223;
	fma.rn.f64 	%fd8235, %fd8234, %fd8215, %fd8233;
	mul.f64 	%fd8236, %fd8221, %fd8235;
	mul.f64 	%fd8237, %fd8224, %fd8231;
	fma.rn.f64 	%fd8238, %fd8237, %fd8223, %fd8236;
	xor.b32  	%r7064, %r7063, -2147483648;
	mov.b32 	%r7065, 1127219200;
	mov.b64 	%fd8239, {%r7064, %r7065};
	sub.f64 	%fd8240, %fd8239, %fd1;
	fma.rn.f64 	%fd8241, %fd8240, 0d3FE62E42FEFA39EF, %fd8223;
	fma.rn.f64 	%fd8242, %fd8240, 0dBFE62E42FEFA39EF, %fd8241;
	sub.f64 	%fd8243, %fd8242, %fd8223;
	sub.f64 	%fd8244, %fd8238, %fd8243;
	fma.rn.f64 	%fd8245, %fd8240, 0d3C7ABC9E3B39803F, %fd8244;
	add.f64 	%fd25128, %fd8241, %fd8245;
$L__BB1_363:
	mul.f64 	%fd19, %fd25128, 0d3FFFCB923A29C77A;
	mov.b32 	%r26941, 0;
$L__BB1_364:
	mov.u32 	%r119, %r26941;
	cvt.u64.u32 	%rd2271, %r119;
	add.s64 	%rd2272, %rd27, %rd2271;
	ld.local.u8 	%rs1293, [%rd2272];
	setp.ne.s16 	%p433, %rs1293, 0;
	add.s32 	%r26941, %r119, 1;
	@%p433 bra 	$L__BB1_364;
	mov.b32 	%r26942, 0;
$L__BB1_366:
	mov.u32 	%r121, %r26942;
	cvt.u64.u32 	%rd2273, %r121;
	add.s64 	%rd2274, %rd27, %rd2273;
	ld.local.u8 	%rs1294, [%rd2274];
	setp.ne.s16 	%p434, %rs1294, 0;
	add.s32 	%r26942, %r121, 1;
	@%p434 bra 	$L__BB1_366;
	setp.eq.s32 	%p435, %r119, 0;
	@%p435 bra 	$L__BB1_404;
	and.b32  	%r123, %r119, 3;
	setp.lt.u32 	%p436, %r119, 4;
	mov.b32 	%r26943, 1;
	@%p436 bra 	$L__BB1_373;
	add.s64 	%rd15961, %rd6, 2;
	and.b32  	%r7074, %r119, -4;
	neg.s32 	%r26945, %r7074;
	mov.b32 	%r26944, 0;
$L__BB1_370:
	add.s32 	%r7075, %r26944, 1;
	cvt.s64.s32 	%rd2275, %r7075;
	add.s64 	%rd105, %rd27, %rd2275;
	ld.local.u8 	%rs1296, [%rd105+-1];
	mov.b16 	%rs6473, 0;
	setp.gt.s16 	%p437, %rs1296, 70;
	@%p437 bra 	$L__BB1_411;
	setp.eq.s16 	%p440, %rs1296, 65;
	@%p440 bra 	$L__BB1_415;
	bra.uni 	$L__BB1_409;
$L__BB1_372:
	add.s32 	%r26943, %r26944, 1;
$L__BB1_373:
	setp.eq.s32 	%p458, %r123, 0;
	@%p458 bra 	$L__BB1_404;
	cvt.s64.s32 	%rd2276, %r26943;
	add.s64 	%rd102, %rd27, %rd2276;
	ld.local.u8 	%rs1320, [%rd102+-1];
	mov.b16 	%rs6470, 0;
	setp.gt.s16 	%p459, %rs1320, 70;
	@%p459 bra 	$L__BB1_378;
	setp.eq.s16 	%p462, %rs1320, 65;
	@%p462 bra 	$L__BB1_383;
	setp.eq.s16 	%p463, %rs1320, 67;
	@%p463 bra 	$L__BB1_377;
	bra.uni 	$L__BB1_382;
$L__BB1_377:
	mov.b16 	%rs6470, 1;
	bra.uni 	$L__BB1_383;
$L__BB1_378:
	setp.eq.s16 	%p460, %rs1320, 71;
	@%p460 bra 	$L__BB1_381;
	setp.ne.s16 	%p461, %rs1320, 84;
	@%p461 bra 	$L__BB1_382;
	mov.b16 	%rs6470, 3;
	bra.uni 	$L__BB1_383;
$L__BB1_381:
	mov.b16 	%rs6470, 2;
	bra.uni 	$L__BB1_383;
$L__BB1_382:
	mov.b16 	%rs6470, 4;
$L__BB1_383:
	cvt.u64.u32 	%rd2277, %r26943;
	add.s64 	%rd103, %rd6, %rd2277;
	st.local.u8 	[%rd103], %rs6470;
	setp.eq.s32 	%p464, %r123, 1;
	@%p464 bra 	$L__BB1_404;
	ld.local.u8 	%rs1326, [%rd102];
	mov.b16 	%rs6471, 0;
	setp.gt.s16 	%p465, %rs1326, 70;
	@%p465 bra 	$L__BB1_388;
	setp.eq.s16 	%p468, %rs1326, 65;
	@%p468 bra 	$L__BB1_393;
	setp.eq.s16 	%p469, %rs1326, 67;
	@%p469 bra 	$L__BB1_387;
	bra.uni 	$L__BB1_392;
$L__BB1_387:
	mov.b16 	%rs6471, 1;
	bra.uni 	$L__BB1_393;
$L__BB1_388:
	setp.eq.s16 	%p466, %rs1326, 71;
	@%p466 bra 	$L__BB1_391;
	setp.ne.s16 	%p467, %rs1326, 84;
	@%p467 bra 	$L__BB1_392;
	mov.b16 	%rs6471, 3;
	bra.uni 	$L__BB1_393;
$L__BB1_391:
	mov.b16 	%rs6471, 2;
	bra.uni 	$L__BB1_393;
$L__BB1_392:
	mov.b16 	%rs6471, 4;
$L__BB1_393:
	add.s32 	%r7076, %r26943, 1;
	cvt.u64.u32 	%rd2278, %r7076;
	add.s64 	%rd2279, %rd6, %rd2278;
	st.local.u8 	[%rd2279], %rs6471;
	setp.eq.s32 	%p470, %r123, 2;
	@%p470 bra 	$L__BB1_404;
	ld.local.u8 	%rs1332, [%rd102+1];
	mov.b16 	%rs6472, 0;
	setp.gt.s16 	%p471, %rs1332, 70;
	@%p471 bra 	$L__BB1_398;
	setp.eq.s16 	%p474, %rs1332, 65;
	@%p474 bra 	$L__BB1_403;
	setp.eq.s16 	%p475, %rs1332, 67;
	@%p475 bra 	$L__BB1_397;
	bra.uni 	$L__BB1_402;
$L__BB1_397:
	mov.b16 	%rs6472, 1;
	bra.uni 	$L__BB1_403;
$L__BB1_398:
	setp.eq.s16 	%p472, %rs1332, 71;
	@%p472 bra 	$L__BB1_401;
	setp.ne.s16 	%p473, %rs1332, 84;
	@%p473 bra 	$L__BB1_402;
	mov.b16 	%rs6472, 3;
	bra.uni 	$L__BB1_403;
$L__BB1_401:
	mov.b16 	%rs6472, 2;
	bra.uni 	$L__BB1_403;
$L__BB1_402:
	mov.b16 	%rs6472, 4;
$L__BB1_403:
	st.local.u8 	[%rd103+2], %rs6472;
$L__BB1_404:
	setp.eq.s32 	%p476, %r121, 0;
	@%p476 bra 	$L__BB1_508;
	and.b32  	%r127, %r121, 3;
	setp.lt.u32 	%p477, %r121, 4;
	mov.b32 	%r26947, 1;
	@%p477 bra 	$L__BB1_477;
	and.b32  	%r128, %r121, 2147483644;
	mov.b32 	%r26947, 1;
$L__BB1_407:
	sub.s32 	%r7079, %r121, %r26947;
	cvt.u64.u32 	%rd2280, %r7079;
	add.s64 	%rd2281, %rd27, %rd2280;
	ld.local.u8 	%rs1338, [%rd2281];
	mov.b16 	%rs6477, 0;
	setp.gt.s16 	%p478, %rs1338, 70;
	@%p478 bra 	$L__BB1_445;
	setp.eq.s16 	%p481, %rs1338, 65;
	@%p481 bra 	$L__BB1_449;
	bra.uni 	$L__BB1_443;
$L__BB1_409:
	setp.eq.s16 	%p441, %rs1296, 67;
	@%p441 bra 	$L__BB1_410;
	bra.uni 	$L__BB1_414;
$L__BB1_410:
	mov.b16 	%rs6473, 1;
	bra.uni 	$L__BB1_415;
$L__BB1_411:
	setp.eq.s16 	%p438, %rs1296, 71;
	@%p438 bra 	$L__BB1_17615;
	setp.eq.s16 	%p439, %rs1296, 84;
	@%p439 bra 	$L__BB1_413;
	bra.uni 	$L__BB1_414;
$L__BB1_413:
	mov.b16 	%rs6473, 3;
	bra.uni 	$L__BB1_415;
$L__BB1_414:
	mov.b16 	%rs6473, 4;
$L__BB1_415:
	st.local.u8 	[%rd15961+-1], %rs6473;
	ld.local.u8 	%rs1302, [%rd105];
	mov.b16 	%rs6474, 0;
	setp.gt.s16 	%p442, %rs1302, 70;
	@%p442 bra 	$L__BB1_419;
	setp.eq.s16 	%p445, %rs1302, 65;
	@%p445 bra 	$L__BB1_424;
	setp.eq.s16 	%p446, %rs1302, 67;
	@%p446 bra 	$L__BB1_418;
	bra.uni 	$L__BB1_423;
$L__BB1_418:
	mov.b16 	%rs6474, 1;
	bra.uni 	$L__BB1_424;
$L__BB1_419:
	setp.eq.s16 	%p443, %rs1302, 71;
	@%p443 bra 	$L__BB1_422;
	setp.ne.s16 	%p444, %rs1302, 84;
	@%p444 bra 	$L__BB1_423;
	mov.b16 	%rs6474, 3;
	bra.uni 	$L__BB1_424;
$L__BB1_422:
	mov.b16 	%rs6474, 2;
	bra.uni 	$L__BB1_424;
$L__BB1_423:
	mov.b16 	%rs6474, 4;
$L__BB1_424:
	st.local.u8 	[%rd15961], %rs6474;
	ld.local.u8 	%rs1308, [%rd105+1];
	mov.b16 	%rs6475, 0;
	setp.gt.s16 	%p447, %rs1308, 70;
	@%p447 bra 	$L__BB1_428;
	setp.eq.s16 	%p450, %rs1308, 65;
	@%p450 bra 	$L__BB1_433;
	setp.eq.s16 	%p451, %rs1308, 67;
	@%p451 bra 	$L__BB1_427;
	bra.uni 	$L__BB1_432;
$L__BB1_427:
	mov.b16 	%rs6475, 1;
	bra.uni 	$L__BB1_433;
$L__BB1_428:
	setp.eq.s16 	%p448, %rs1308, 71;
	@%p448 bra 	$L__BB1_431;
	setp.ne.s16 	%p449, %rs1308, 84;
	@%p449 bra 	$L__BB1_432;
	mov.b16 	%rs6475, 3;
	bra.uni 	$L__BB1_433;
$L__BB1_431:
	mov.b16 	%rs6475, 2;
	bra.uni 	$L__BB1_433;
$L__BB1_432:
	mov.b16 	%rs6475, 4;
$L__BB1_433:
	st.local.u8 	[%rd15961+1], %rs6475;
	ld.local.u8 	%rs1314, [%rd105+2];
	mov.b16 	%rs6476, 0;
	setp.gt.s16 	%p452, %rs1314, 70;
	@%p452 bra 	$L__BB1_437;
	setp.eq.s16 	%p455, %rs1314, 65;
	@%p455 bra 	$L__BB1_442;
	setp.eq.s16 	%p456, %rs1314, 67;
	@%p456 bra 	$L__BB1_436;
	bra.uni 	$L__BB1_441;
$L__BB1_436:
	mov.b16 	%rs6476, 1;
	bra.uni 	$L__BB1_442;
$L__BB1_437:
	setp.eq.s16 	%p453, %rs1314, 71;
	@%p453 bra 	$L__BB1_440;
	setp.ne.s16 	%p454, %rs1314, 84;
	@%p454 bra 	$L__BB1_441;
	mov.b16 	%rs6476, 3;
	bra.uni 	$L__BB1_442;
$L__BB1_440:
	mov.b16 	%rs6476, 2;
	bra.uni 	$L__BB1_442;
$L__BB1_441:
	mov.b16 	%rs6476, 4;
$L__BB1_442:
	st.local.u8 	[%rd15961+2], %rs6476;
	add.s32 	%r26945, %r26945, 4;
	add.s32 	%r26944, %r26944, 4;
	add.s64 	%rd15961, %rd15961, 4;
	setp.eq.s32 	%p457, %r26945, 0;
	@%p457 bra 	$L__BB1_372;
	bra.uni 	$L__BB1_370;
$L__BB1_443:
	setp.eq.s16 	%p482, %rs1338, 67;
	@%p482 bra 	$L__BB1_444;
	bra.uni 	$L__BB1_448;
$L__BB1_444:
	mov.b16 	%rs6477, 1;
	bra.uni 	$L__BB1_449;
$L__BB1_445:
	setp.eq.s16 	%p479, %rs1338, 71;
	@%p479 bra 	$L__BB1_17616;
	setp.eq.s16 	%p480, %rs1338, 84;
	@%p480 bra 	$L__BB1_447;
	bra.uni 	$L__BB1_448;
$L__BB1_447:
	mov.b16 	%rs6477, 3;
	bra.uni 	$L__BB1_449;
$L__BB1_448:
	mov.b16 	%rs6477, 4;
$L__BB1_449:
	cvt.u64.u32 	%rd2282, %r26947;
	add.s64 	%rd107, %rd7, %rd2282;
	st.local.u8 	[%rd107], %rs6477;
	not.b32 	%r7080, %r26947;
	add.s32 	%r7081, %r121, %r7080;
	cvt.u64.u32 	%rd2283, %r7081;
	add.s64 	%rd2284, %rd27, %rd2283;
	ld.local.u8 	%rs1344, [%rd2284];
	mov.b16 	%rs6478, 0;
	setp.gt.s16 	%p483, %rs1344, 70;
	@%p483 bra 	$L__BB1_453;
	setp.eq.s16 	%p486, %rs1344, 65;
	@%p486 bra 	$L__BB1_458;
	setp.eq.s16 	%p487, %rs1344, 67;
	@%p487 bra 	$L__BB1_452;
	bra.uni 	$L__BB1_457;
$L__BB1_452:
	mov.b16 	%rs6478, 1;
	bra.uni 	$L__BB1_458;
$L__BB1_453:
	setp.eq.s16 	%p484, %rs1344, 71;
	@%p484 bra 	$L__BB1_456;
	setp.ne.s16 	%p485, %rs1344, 84;
	@%p485 bra 	$L__BB1_457;
	mov.b16 	%rs6478, 3;
	bra.uni 	$L__BB1_458;
$L__BB1_456:
	mov.b16 	%rs6478, 2;
	bra.uni 	$L__BB1_458;
$L__BB1_457:
	mov.b16 	%rs6478, 4;
$L__BB1_458:
	st.local.u8 	[%rd107+1], %rs6478;
	sub.s32 	%r7082, %r121, %r26947;
	add.s32 	%r7083, %r7082, -2;
	cvt.u64.u32 	%rd2285, %r7083;
	add.s64 	%rd2286, %rd27, %rd2285;
	ld.local.u8 	%rs1350, [%rd2286];
	mov.b16 	%rs6479, 0;
	setp.gt.s16 	%p488, %rs1350, 70;
	@%p488 bra 	$L__BB1_462;
	setp.eq.s16 	%p491, %rs1350, 65;
	@%p491 bra 	$L__BB1_467;
	setp.eq.s16 	%p492, %rs1350, 67;
	@%p492 bra 	$L__BB1_461;
	bra.uni 	$L__BB1_466;
$L__BB1_461:
	mov.b16 	%rs6479, 1;
	bra.uni 	$L__BB1_467;
$L__BB1_462:
	setp.eq.s16 	%p489, %rs1350, 71;
	@%p489 bra 	$L__BB1_465;
	setp.ne.s16 	%p490, %rs1350, 84;
	@%p490 bra 	$L__BB1_466;
	mov.b16 	%rs6479, 3;
	bra.uni 	$L__BB1_467;
$L__BB1_465:
	mov.b16 	%rs6479, 2;
	bra.uni 	$L__BB1_467;
$L__BB1_466:
	mov.b16 	%rs6479, 4;
$L__BB1_467:
	st.local.u8 	[%rd107+2], %rs6479;
	add.s32 	%r134, %r26947, 3;
	sub.s32 	%r7084, %r121, %r134;
	cvt.u64.u32 	%rd2287, %r7084;
	add.s64 	%rd2288, %rd27, %rd2287;
	ld.local.u8 	%rs1356, [%rd2288];
	mov.b16 	%rs6480, 0;
	setp.gt.s16 	%p493, %rs1356, 70;
	@%p493 bra 	$L__BB1_471;
	setp.eq.s16 	%p496, %rs1356, 65;
	@%p496 bra 	$L__BB1_476;
	setp.eq.s16 	%p497, %rs1356, 67;
	@%p497 bra 	$L__BB1_470;
	bra.uni 	$L__BB1_475;
$L__BB1_470:
	mov.b16 	%rs6480, 1;
	bra.uni 	$L__BB1_476;
$L__BB1_471:
	setp.eq.s16 	%p494, %rs1356, 71;
	@%p494 bra 	$L__BB1_474;
	setp.ne.s16 	%p495, %rs1356, 84;
	@%p495 bra 	$L__BB1_475;
	mov.b16 	%rs6480, 3;
	bra.uni 	$L__BB1_476;
$L__BB1_474:
	mov.b16 	%rs6480, 2;
	bra.uni 	$L__BB1_476;
$L__BB1_475:
	mov.b16 	%rs6480, 4;
$L__BB1_476:
	st.local.u8 	[%rd107+3], %rs6480;
	add.s32 	%r26947, %r26947, 4;
	setp.ne.s32 	%p498, %r134, %r128;
	@%p498 bra 	$L__BB1_407;
$L__BB1_477:
	setp.eq.s32 	%p499, %r127, 0;
	@%p499 bra 	$L__BB1_508;
	sub.s32 	%r7085, %r121, %r26947;
	cvt.u64.u32 	%rd2289, %r7085;
	add.s64 	%rd2290, %rd27, %rd2289;
	ld.local.u8 	%rs1362, [%rd2290];
	mov.b16 	%rs6481, 0;
	setp.gt.s16 	%p500, %rs1362, 70;
	@%p500 bra 	$L__BB1_482;
	setp.eq.s16 	%p503, %rs1362, 65;
	@%p503 bra 	$L__BB1_487;
	setp.eq.s16 	%p504, %rs1362, 67;
	@%p504 bra 	$L__BB1_481;
	bra.uni 	$L__BB1_486;
$L__BB1_481:
	mov.b16 	%rs6481, 1;
	bra.uni 	$L__BB1_487;
$L__BB1_482:
	setp.eq.s16 	%p501, %rs1362, 71;
	@%p501 bra 	$L__BB1_485;
	setp.ne.s16 	%p502, %rs1362, 84;
	@%p502 bra 	$L__BB1_486;
	mov.b16 	%rs6481, 3;
	bra.uni 	$L__BB1_487;
$L__BB1_485:
	mov.b16 	%rs6481, 2;
	bra.uni 	$L__BB1_487;
$L__BB1_486:
	mov.b16 	%rs6481, 4;
$L__BB1_487:
	cvt.u64.u32 	%rd2291, %r26947;
	add.s64 	%rd108, %rd7, %rd2291;
	st.local.u8 	[%rd108], %rs6481;
	setp.eq.s32 	%p505, %r127, 1;
	@%p505 bra 	$L__BB1_508;
	not.b32 	%r7086, %r26947;
	add.s32 	%r7087, %r121, %r7086;
	cvt.u64.u32 	%rd2292, %r7087;
	add.s64 	%rd2293, %rd27, %rd2292;
	ld.local.u8 	%rs1368, [%rd2293];
	mov.b16 	%rs6482, 0;
	setp.gt.s16 	%p506, %rs1368, 70;
	@%p506 bra 	$L__BB1_492;
	setp.eq.s16 	%p509, %rs1368, 65;
	@%p509 bra 	$L__BB1_497;
	setp.eq.s16 	%p510, %rs1368, 67;
	@%p510 bra 	$L__BB1_491;
	bra.uni 	$L__BB1_496;
$L__BB1_491:
	mov.b16 	%rs6482, 1;
	bra.uni 	$L__BB1_497;
$L__BB1_492:
	setp.eq.s16 	%p507, %rs1368, 71;
	@%p507 bra 	$L__BB1_495;
	setp.ne.s16 	%p508, %rs1368, 84;
	@%p508 bra 	$L__BB1_496;
	mov.b16 	%rs6482, 3;
	bra.uni 	$L__BB1_497;
$L__BB1_495:
	mov.b16 	%rs6482, 2;
	bra.uni 	$L__BB1_497;
$L__BB1_496:
	mov.b16 	%rs6482, 4;
$L__BB1_497:
	st.local.u8 	[%rd108+1], %rs6482;
	setp.eq.s32 	%p511, %r127, 2;
	@%p511 bra 	$L__BB1_508;
	sub.s32 	%r7088, %r121, %r26947;
	add.s32 	%r7089, %r7088, -2;
	cvt.u64.u32 	%rd2294, %r7089;
	add.s64 	%rd2295, %rd27, %rd2294;
	ld.local.u8 	%rs1374, [%rd2295];
	mov.b16 	%rs6483, 0;
	setp.gt.s16 	%p512, %rs1374, 70;
	@%p512 bra 	$L__BB1_502;
	setp.eq.s16 	%p515, %rs1374, 65;
	@%p515 bra 	$L__BB1_507;
	setp.eq.s16 	%p516, %rs1374, 67;
	@%p516 bra 	$L__BB1_501;
	bra.uni 	$L__BB1_506;
$L__BB1_501:
	mov.b16 	%rs6483, 1;
	bra.uni 	$L__BB1_507;
$L__BB1_502:
	setp.eq.s16 	%p513, %rs1374, 71;
	@%p513 bra 	$L__BB1_505;
	setp.ne.s16 	%p514, %rs1374, 84;
	@%p514 bra 	$L__BB1_506;
	mov.b16 	%rs6483, 3;
	bra.uni 	$L__BB1_507;
$L__BB1_505:
	mov.b16 	%rs6483, 2;
	bra.uni 	$L__BB1_507;
$L__BB1_506:
	mov.b16 	%rs6483, 4;
$L__BB1_507:
	st.local.u8 	[%rd108+2], %rs6483;
$L__BB1_508:
	cvt.u64.u32 	%rd2296, %r121;
	cvt.u64.u32 	%rd2297, %r119;
	add.s64 	%rd2298, %rd7, %rd2296;
	mov.b16 	%rs1379, 4;
	st.local.u8 	[%rd2298+1], %rs1379;
	st.local.u8 	[%rd7], %rs1379;
	add.s64 	%rd2299, %rd6, %rd2297;
	st.local.u8 	[%rd2299+1], %rs1379;
	st.local.u8 	[%rd6], %rs1379;
	mov.b32 	%r26962, 0;
	mov.f64 	%fd25195, 0dFFF0000000000000;
	mov.u32 	%r26963, %r26962;
	@%p435 bra 	$L__BB1_605;
	and.b32  	%r137, %r121, 3;
	and.b32  	%r138, %r121, 2147483644;
	mov.b32 	%r26948, 1;
$L__BB1_510:
	mov.u32 	%r139, %r26948;
	@%p476 bra 	$L__BB1_538;
	setp.lt.u32 	%p519, %r121, 4;
	cvt.u64.u32 	%rd2300, %r139;
	add.s64 	%rd2301, %rd6, %rd2300;
	ld.local.s8 	%r140, [%rd2301];
	add.s32 	%r7093, %r139, -1;
	mul.lo.s32 	%r141, %r7093, %r121;
	add.s32 	%r142, %r141, -1;
	mov.b32 	%r26950, 1;
	@%p519 bra 	$L__BB1_526;
	mov.b32 	%r26950, 1;
$L__BB1_513:
	cvt.u64.u32 	%rd2302, %r26950;
	add.s64 	%rd109, %rd7, %rd2302;
	ld.local.s8 	%r7095, [%rd109];
	add.s32 	%r7096, %r7095, %r140;
	setp.eq.s32 	%p520, %r7096, 3;
	@%p520 bra 	$L__BB1_515;
	add.s32 	%r7097, %r142, %r26950;
	mul.wide.s32 	%rd2303, %r7097, 8;
	add.s64 	%rd2304, %rd2, %rd2303;
	mov.b64 	%rd2305, 9218868437227405312;
	st.local.u64 	[%rd2304], %rd2305;
	add.s64 	%rd2306, %rd3, %rd2303;
	mov.b64 	%rd2307, -4616189618054758400;
	st.local.u64 	[%rd2306], %rd2307;
	bra.uni 	$L__BB1_516;
$L__BB1_515:
	add.s32 	%r7098, %r142, %r26950;
	mul.wide.s32 	%rd2308, %r7098, 8;
	add.s64 	%rd2309, %rd2, %rd2308;
	mov.b64 	%rd2310, 0;
	st.local.u64 	[%rd2309], %rd2310;
	add.s64 	%rd2311, %rd3, %rd2308;
	mov.b64 	%rd2312, -4564063970805153792;
	st.local.u64 	[%rd2311], %rd2312;
$L__BB1_516:
	ld.local.s8 	%r7099, [%rd109+1];
	add.s32 	%r7100, %r7099, %r140;
	setp.eq.s32 	%p521, %r7100, 3;
	@%p521 bra 	$L__BB1_518;
	add.s32 	%r7101, %r141, %r26950;
	mul.wide.s32 	%rd2313, %r7101, 8;
	add.s64 	%rd2314, %rd2, %rd2313;
	mov.b64 	%rd2315, 9218868437227405312;
	st.local.u64 	[%rd2314], %rd2315;
	add.s64 	%rd2316, %rd3, %rd2313;
	mov.b64 	%rd2317, -4616189618054758400;
	st.local.u64 	[%rd2316], %rd2317;
	bra.uni 	$L__BB1_519;
$L__BB1_518:
	add.s32 	%r7102, %r141, %r26950;
	mul.wide.s32 	%rd2318, %r7102, 8;
	add.s64 	%rd2319, %rd2, %rd2318;
	mov.b64 	%rd2320, 0;
	st.local.u64 	[%rd2319], %rd2320;
	add.s64 	%rd2321, %rd3, %rd2318;
	mov.b64 	%rd2322, -4564063970805153792;
	st.local.u64 	[%rd2321], %rd2322;
$L__BB1_519:
	add.s32 	%r144, %r26950, 2;
	ld.local.s8 	%r7103, [%rd109+2];
	add.s32 	%r7104, %r7103, %r140;
	setp.eq.s32 	%p522, %r7104, 3;
	@%p522 bra 	$L__BB1_521;
	add.s32 	%r7105, %r142, %r144;
	mul.wide.s32 	%rd2323, %r7105, 8;
	add.s64 	%rd2324, %rd2, %rd2323;
	mov.b64 	%rd2325, 9218868437227405312;
	st.local.u64 	[%rd2324], %rd2325;
	add.s64 	%rd2326, %rd3, %rd2323;
	mov.b64 	%rd2327, -4616189618054758400;
	st.local.u64 	[%rd2326], %rd2327;
	bra.uni 	$L__BB1_522;
$L__BB1_521:
	add.s32 	%r7106, %r142, %r144;
	mul.wide.s32 	%rd2328, %r7106, 8;
	add.s64 	%rd2329, %rd2, %rd2328;
	mov.b64 	%rd2330, 0;
	st.local.u64 	[%rd2329], %rd2330;
	add.s64 	%rd2331, %rd3, %rd2328;
	mov.b64 	%rd2332, -4564063970805153792;
	st.local.u64 	[%rd2331], %rd2332;
$L__BB1_522:
	add.s32 	%r145, %r26950, 3;
	ld.local.s8 	%r7107, [%rd109+3];
	add.s32 	%r7108, %r7107, %r140;
	setp.eq.s32 	%p523, %r7108, 3;
	@%p523 bra 	$L__BB1_524;
	add.s32 	%r7109, %r142, %r145;
	mul.wide.s32 	%rd2333, %r7109, 8;
	add.s64 	%rd2334, %rd2, %rd2333;
	mov.b64 	%rd2335, 9218868437227405312;
	st.local.u64 	[%rd2334], %rd2335;
	add.s64 	%rd2336, %rd3, %rd2333;
	mov.b64 	%rd2337, -4616189618054758400;
	st.local.u64 	[%rd2336], %rd2337;
	bra.uni 	$L__BB1_525;
$L__BB1_524:
	add.s32 	%r7110, %r142, %r145;
	mul.wide.s32 	%rd2338, %r7110, 8;
	add.s64 	%rd2339, %rd2, %rd2338;
	mov.b64 	%rd2340, 0;
	st.local.u64 	[%rd2339], %rd2340;
	add.s64 	%rd2341, %rd3, %rd2338;
	mov.b64 	%rd2342, -4564063970805153792;
	st.local.u64 	[%rd2341], %rd2342;
$L__BB1_525:
	add.s32 	%r26950, %r26950, 4;
	setp.ne.s32 	%p524, %r145, %r138;
	@%p524 bra 	$L__BB1_513;
$L__BB1_526:
	setp.eq.s32 	%p525, %r137, 0;
	@%p525 bra 	$L__BB1_538;
	cvt.u64.u32 	%rd2343, %r26950;
	add.s64 	%rd110, %rd7, %rd2343;
	ld.local.s8 	%r7111, [%rd110];
	add.s32 	%r7112, %r7111, %r140;
	setp.eq.s32 	%p526, %r7112, 3;
	@%p526 bra 	$L__BB1_529;
	add.s32 	%r7113, %r142, %r26950;
	mul.wide.s32 	%rd2344, %r7113, 8;
	add.s64 	%rd2345, %rd2, %rd2344;
	mov.b64 	%rd2346, 9218868437227405312;
	st.local.u64 	[%rd2345], %rd2346;
	add.s64 	%rd2347, %rd3, %rd2344;
	mov.b64 	%rd2348, -4616189618054758400;
	st.local.u64 	[%rd2347], %rd2348;
	bra.uni 	$L__BB1_530;
$L__BB1_529:
	add.s32 	%r7114, %r142, %r26950;
	mul.wide.s32 	%rd2349, %r7114, 8;
	add.s64 	%rd2350, %rd2, %rd2349;
	mov.b64 	%rd2351, 0;
	st.local.u64 	[%rd2350], %rd2351;
	add.s64 	%rd2352, %rd3, %rd2349;
	mov.b64 	%rd2353, -4564063970805153792;
	st.local.u64 	[%rd2352], %rd2353;
$L__BB1_530:
	setp.eq.s32 	%p527, %r137, 1;
	@%p527 bra 	$L__BB1_538;
	ld.local.s8 	%r7115, [%rd110+1];
	add.s32 	%r7116, %r7115, %r140;
	setp.eq.s32 	%p528, %r7116, 3;
	@%p528 bra 	$L__BB1_533;
	add.s32 	%r7117, %r141, %r26950;
	mul.wide.s32 	%rd2354, %r7117, 8;
	add.s64 	%rd2355, %rd2, %rd2354;
	mov.b64 	%rd2356, 9218868437227405312;
	st.local.u64 	[%rd2355], %rd2356;
	add.s64 	%rd2357, %rd3, %rd2354;
	mov.b64 	%rd2358, -4616189618054758400;
	st.local.u64 	[%rd2357], %rd2358;
	bra.uni 	$L__BB1_534;
$L__BB1_533:
	add.s32 	%r7118, %r141, %r26950;
	mul.wide.s32 	%rd2359, %r7118, 8;
	add.s64 	%rd2360, %rd2, %rd2359;
	mov.b64 	%rd2361, 0;
	st.local.u64 	[%rd2360], %rd2361;
	add.s64 	%rd2362, %rd3, %rd2359;
	mov.b64 	%rd2363, -4564063970805153792;
	st.local.u64 	[%rd2362], %rd2363;
$L__BB1_534:
	setp.eq.s32 	%p529, %r137, 2;
	add.s32 	%r148, %r26950, 2;
	@%p529 bra 	$L__BB1_538;
	ld.local.s8 	%r7119, [%rd110+2];
	add.s32 	%r7120, %r7119, %r140;
	setp.eq.s32 	%p530, %r7120, 3;
	@%p530 bra 	$L__BB1_537;
	add.s32 	%r7121, %r142, %r148;
	mul.wide.s32 	%rd2364, %r7121, 8;
	add.s64 	%rd2365, %rd2, %rd2364;
	mov.b64 	%rd2366, 9218868437227405312;
	st.local.u64 	[%rd2365], %rd2366;
	add.s64 	%rd2367, %rd3, %rd2364;
	mov.b64 	%rd2368, -4616189618054758400;
	st.local.u64 	[%rd2367], %rd2368;
	bra.uni 	$L__BB1_538;
$L__BB1_537:
	add.s32 	%r7122, %r142, %r148;
	mul.wide.s32 	%rd2369, %r7122, 8;
	add.s64 	%rd2370, %rd2, %rd2369;
	mov.b64 	%rd2371, 0;
	st.local.u64 	[%rd2370], %rd2371;
	add.s64 	%rd2372, %rd3, %rd2369;
	mov.b64 	%rd2373, -4564063970805153792;
	st.local.u64 	[%rd2372], %rd2373;
$L__BB1_538:
	add.s32 	%r26948, %r139, 1;
	setp.ne.s32 	%p531, %r139, %r119;
	@%p531 bra 	$L__BB1_510;
	mov.b32 	%r26951, 1;
$L__BB1_540:
	@%p476 bra 	$L__BB1_586;
	mov.b32 	%r26952, 1;
$L__BB1_542:
	mov.u32 	%r151, %r26952;
	add.s32 	%r7125, %r26951, -1;
	mad.lo.s32 	%r7126, %r7125, %r121, %r151;
	add.s32 	%r152, %r7126, -1;
	mul.wide.s32 	%rd2374, %r152, 8;
	add.s64 	%rd111, %rd2, %rd2374;
	ld.local.f64 	%fd25132, [%rd111];
	abs.f64 	%fd8279, %fd25132;
	setp.geu.f64 	%p533, %fd8279, 0d41CDCD64FF800000;
	@%p533 bra 	$L__BB1_585;
	cvt.u64.u32 	%rd2375, %r26951;
	add.s64 	%rd112, %rd6, %rd2375;
	ld.local.u8 	%rs42, [%rd112];
	cvt.u32.u16 	%r7127, %rs42;
	cvt.s32.s8 	%r7128, %r7127;
	cvt.u64.u32 	%rd2376, %r151;
	add.s64 	%rd113, %rd7, %rd2376;
	ld.local.u8 	%rs43, [%rd113];
	cvt.u32.u16 	%r7129, %rs43;
	cvt.s32.s8 	%r7130, %r7129;
	add.s32 	%r7131, %r7130, %r7128;
	setp.eq.s32 	%p534, %r7131, 3;
	mul.wide.s32 	%rd2377, %r152, 8;
	add.s64 	%rd114, %rd3, %rd2377;
	@%p534 bra 	$L__BB1_545;
	mov.b64 	%rd2378, -4616189618054758400;
	st.local.u64 	[%rd114], %rd2378;
	mov.b64 	%rd2379, 9218868437227405312;
	st.local.u64 	[%rd111], %rd2379;
	mov.f64 	%fd25133, 0dBFF0000000000000;
	mov.f64 	%fd25132, 0d7FF0000000000000;
	mov.f64 	%fd25134, %fd25132;
	bra.uni 	$L__BB1_556;
$L__BB1_545:
	cvt.s32.s8 	%r7133, %r7127;
	mul.wide.s32 	%rd2380, %r7133, 5;
	cvt.u64.u16 	%rd2381, %rs43;
	cvt.s64.s8 	%rd2382, %rd2381;
	add.s64 	%rd115, %rd2380, %rd2382;
	shl.b64 	%rd2383, %rd115, 3;
	add.s64 	%rd2384, %rd1, %rd2383;
	ld.global.f64 	%fd25133, [%rd2384+45440];
	ld.local.u8 	%rs1380, [%rd112+-1];
	cvt.u64.u16 	%rd2385, %rs1380;
	cvt.s64.s8 	%rd116, %rd2385;
	cvt.u32.u16 	%r7134, %rs43;
	ld.local.s8 	%rs1381, [%rd113+-1];
	cvt.u32.u16 	%r7135, %rs1381;
	prmt.b32 	%r7136, %r7135, %r7134, 0x3340U;
	prmt.b32 	%r7137, %r7127, 0, 0x3340U;
	prmt.b32 	%r7138, %r7136, %r7137, 0x5410U;
	cvt.u32.u16 	%r7139, %rs1380;
	cvt.s32.s8 	%r7140, %r7139;
	mov.b32 	%r7141, 359705;
	dp4a.s32.u32 	%r7142, %r7138, %r7141, %r7140;
	mul.wide.s32 	%rd2386, %r7142, 8;
	add.s64 	%rd2387, %rd1, %rd2386;
	ld.global.f64 	%fd8282, [%rd2387+35440];
	add.f64 	%fd8283, %fd25133, %fd8282;
	ld.global.f64 	%fd25134, [%rd2384+45640];
	ld.global.f64 	%fd8284, [%rd2387+40440];
	add.f64 	%fd8285, %fd25134, %fd8284;
	abs.f64 	%fd8286, %fd8285;
	setp.gt.f64 	%p535, %fd8286, 0d41CDCD64FF800000;
	selp.f64 	%fd23, 0dBFF0000000000000, %fd8283, %p535;
	selp.f64 	%fd24, 0d7FF0000000000000, %fd8285, %p535;
	cvt.s16.s8 	%rs1382, %rs43;
	mov.b32 	%r7143, {%rs1381, %rs1382};
	mov.b32 	%r7144, 6405;
	dp2a.lo.s32.u32 	%r7145, %r7143, %r7144, %r7133;
	mul.wide.s32 	%rd2388, %r7145, 8;
	add.s64 	%rd117, %rd1, %rd2388;
	ld.global.f64 	%fd25, [%rd117+21000];
	abs.f64 	%fd8287, %fd25;
	setp.geu.f64 	%p536, %fd8287, 0d41CDCD64FF800000;
	@%p536 bra 	$L__BB1_551;
	cvt.u32.u16 	%r7148, %rs43;
	cvt.s32.s8 	%r7149, %r7148;
	mul.wide.s32 	%rd2393, %r7149, 24;
	add.s64 	%rd2394, %rd115, %rd2393;
	add.s64 	%rd2395, %rd2394, %rd116;
	shl.b64 	%rd2396, %rd2395, 3;
	add.s64 	%rd118, %rd1, %rd2396;
	ld.global.f64 	%fd26, [%rd118+23000];
	abs.f64 	%fd8302, %fd26;
	setp.geu.f64 	%p541, %fd8302, 0d41CDCD64FF800000;
	@%p541 bra 	$L__BB1_549;
	ld.global.f64 	%fd8315, [%rd117+20000];
	add.f64 	%fd8316, %fd25133, %fd8315;
	ld.global.f64 	%fd8317, [%rd118+22000];
	add.f64 	%fd8318, %fd8316, %fd8317;
	add.f64 	%fd8319, %fd25134, %fd25;
	add.f64 	%fd8320, %fd8319, %fd26;
	abs.f64 	%fd8321, %fd8320;
	setp.gt.f64 	%p545, %fd8321, 0d41CDCD64FF800000;
	selp.f64 	%fd25129, 0dBFF0000000000000, %fd8318, %p545;
	selp.f64 	%fd25130, 0d7FF0000000000000, %fd8320, %p545;
	add.f64 	%fd8322, %fd25130, 0d4069000000000000;
	add.f64 	%fd8323, %fd25129, 0dC016CCCCCCCCCCCD;
	add.f64 	%fd8324, %fd19, %fd8323;
	div.rn.f64 	%fd25131, %fd8322, %fd8324;
	abs.f64 	%fd8325, %fd24;
	setp.geu.f64 	%p546, %fd8325, 0d41CDCD64FF800000;
	@%p546 bra 	$L__BB1_554;
	add.f64 	%fd8326, %fd24, 0d4069000000000000;
	add.f64 	%fd8327, %fd23, 0dC016CCCCCCCCCCCD;
	add.f64 	%fd8328, %fd19, %fd8327;
	div.rn.f64 	%fd8329, %fd8326, %fd8328;
	setp.lt.f64 	%p547, %fd8329, %fd25131;
	selp.f64 	%fd25129, %fd25129, %fd23, %p547;
	selp.f64 	%fd25130, %fd25130, %fd24, %p547;
	selp.f64 	%fd25131, %fd25131, %fd8329, %p547;
	bra.uni 	$L__BB1_554;
$L__BB1_549:
	ld.global.f64 	%fd8303, [%rd117+20000];
	add.f64 	%fd8304, %fd25133, %fd8303;
	add.f64 	%fd8305, %fd25134, %fd25;
	abs.f64 	%fd8306, %fd8305;
	setp.gt.f64 	%p542, %fd8306, 0d41CDCD64FF800000;
	selp.f64 	%fd25129, 0dBFF0000000000000, %fd8304, %p542;
	selp.f64 	%fd25130, 0d7FF0000000000000, %fd8305, %p542;
	add.f64 	%fd8307, %fd25130, 0d4069000000000000;
	add.f64 	%fd8308, %fd25129, 0dC016CCCCCCCCCCCD;
	add.f64 	%fd8309, %fd19, %fd8308;
	div.rn.f64 	%fd25131, %fd8307, %fd8309;
	abs.f64 	%fd8310, %fd24;
	setp.geu.f64 	%p543, %fd8310, 0d41CDCD64FF800000;
	@%p543 bra 	$L__BB1_554;
	add.f64 	%fd8311, %fd24, 0d4069000000000000;
	add.f64 	%fd8312, %fd23, 0dC016CCCCCCCCCCCD;
	add.f64 	%fd8313, %fd19, %fd8312;
	div.rn.f64 	%fd8314, %fd8311, %fd8313;
	setp.lt.f64 	%p544, %fd8314, %fd25131;
	selp.f64 	%fd25129, %fd25129, %fd23, %p544;
	selp.f64 	%fd25130, %fd25130, %fd24, %p544;
	selp.f64 	%fd25131, %fd25131, %fd8314, %p544;
	bra.uni 	$L__BB1_554;
$L__BB1_551:
	cvt.u32.u16 	%r7146, %rs43;
	cvt.s32.s8 	%r7147, %r7146;
	mul.wide.s32 	%rd2389, %r7147, 24;
	add.s64 	%rd2390, %rd115, %rd2389;
	add.s64 	%rd2391, %rd2390, %rd116;
	shl.b64 	%rd2392, %rd2391, 3;
	add.s64 	%rd119, %rd1, %rd2392;
	ld.global.f64 	%fd39, [%rd119+23000];
	abs.f64 	%fd8289, %fd39;
	setp.geu.f64 	%p537, %fd8289, 0d41CDCD64FF800000;
	mov.f64 	%fd25129, %fd23;
	mov.f64 	%fd25130, %fd24;
	@%p537 bra 	$L__BB1_554;
	ld.global.f64 	%fd8290, [%rd119+22000];
	add.f64 	%fd8291, %fd25133, %fd8290;
	add.f64 	%fd8292, %fd25134, %fd39;
	abs.f64 	%fd8293, %fd8292;
	setp.gt.f64 	%p538, %fd8293, 0d41CDCD64FF800000;
	selp.f64 	%fd25129, 0dBFF0000000000000, %fd8291, %p538;
	selp.f64 	%fd25130, 0d7FF0000000000000, %fd8292, %p538;
	add.f64 	%fd8294, %fd25130, 0d4069000000000000;
	add.f64 	%fd8295, %fd25129, 0dC016CCCCCCCCCCCD;
	add.f64 	%fd8296, %fd19, %fd8295;
	div.rn.f64 	%fd25131, %fd8294, %fd8296;
	abs.f64 	%fd8297, %fd24;
	setp.geu.f64 	%p539, %fd8297, 0d41CDCD64FF800000;
	@%p539 bra 	$L__BB1_554;
	add.f64 	%fd8298, %fd24, 0d4069000000000000;
	add.f64 	%fd8299, %fd23, 0dC016CCCCCCCCCCCD;
	add.f64 	%fd8300, %fd19, %fd8299;
	div.rn.f64 	%fd8301, %fd8298, %fd8300;
	setp.lt.f64 	%p540, %fd8301, %fd25131;
	selp.f64 	%fd25129, %fd25129, %fd23, %p540;
	selp.f64 	%fd25130, %fd25130, %fd24, %p540;
	selp.f64 	%fd25131, %fd25131, %fd8301, %p540;
$L__BB1_554:
	abs.f64 	%fd8330, %fd25130;
	setp.geu.f64 	%p548, %fd8330, 0d41CDCD64FF800000;
	@%p548 bra 	$L__BB1_556;
	add.f64 	%fd8331, %fd25134, 0d4069000000000000;
	add.f64 	%fd8332, %fd25133, 0dC016CCCCCCCCCCCD;
	add.f64 	%fd8333, %fd19, %fd8332;
	div.rn.f64 	%fd8334, %fd8331, %fd8333;
	setp.lt.f64 	%p549, %fd25131, %fd8334;
	selp.f64 	%fd25133, %fd25133, %fd25129, %p549;
	selp.f64 	%fd25134, %fd25134, %fd25130, %p549;
$L__BB1_556:
	abs.f64 	%fd8335, %fd25134;
	setp.geu.f64 	%p550, %fd8335, 0d41CDCD64FF800000;
	@%p550 bra 	$L__BB1_558;
	st.local.f64 	[%rd114], %fd25133;
	st.local.f64 	[%rd111], %fd25134;
	mov.f64 	%fd25132, %fd25134;
$L__BB1_558:
	min.u32 	%r7150, %r26951, %r151;
	setp.lt.u32 	%p551, %r7150, 2;
	mov.f64 	%fd25136, 0dBFF0000000000000;
	mov.f64 	%fd25137, 0d7FF0000000000000;
	@%p551 bra 	$L__BB1_585;
	ld.local.f64 	%fd55, [%rd114];
	add.f64 	%fd8338, %fd25132, 0d4069000000000000;
	add.f64 	%fd8339, %fd55, 0dC016CCCCCCCCCCCD;
	add.f64 	%fd8340, %fd19, %fd8339;
	div.rn.f64 	%fd56, %fd8338, %fd8340;
	add.s32 	%r7151, %r26951, -1;
	mul.lo.s32 	%r7152, %r7151, %r121;
	sub.s32 	%r7153, %r7152, %r121;
	add.s32 	%r7154, %r7153, %r151;
	add.s32 	%r153, %r7154, -2;
	mul.wide.s32 	%rd2397, %r153, 8;
	add.s64 	%rd2398, %rd2, %rd2397;
	ld.local.f64 	%fd57, [%rd2398];
	abs.f64 	%fd8341, %fd57;
	setp.geu.f64 	%p552, %fd8341, 0d41CDCD64FF800000;
	@%p552 bra 	$L__BB1_562;
	cvt.u64.u32 	%rd2399, %r26951;
	add.s64 	%rd2400, %rd6, %rd2399;
	ld.local.u8 	%r7155, [%rd2400+-1];
	prmt.b32 	%r7157, %r7155, %r7127, 0x3340U;
	ld.local.u8 	%r7158, [%rd113+-1];
	prmt.b32 	%r7159, %r7158, 0, 0x3340U;
	prmt.b32 	%r7160, %r7157, %r7159, 0x5410U;
	cvt.u32.u16 	%r7161, %rs43;
	cvt.s32.s8 	%r7162, %r7161;
	mov.b32 	%r7163, 334205;
	dp4a.s32.u32 	%r7164, %r7160, %r7163, %r7162;
	mul.wide.s32 	%rd2401, %r7164, 8;
	add.s64 	%rd120, %rd1, %rd2401;
	ld.global.f64 	%fd58, [%rd120+5000];
	abs.f64 	%fd8344, %fd58;
	setp.geu.f64 	%p553, %fd8344, 0d41CDCD64FF800000;
	@%p553 bra 	$L__BB1_562;
	mul.wide.s32 	%rd2402, %r153, 8;
	add.s64 	%rd2403, %rd3, %rd2402;
	ld.local.f64 	%fd8345, [%rd2403];
	ld.global.f64 	%fd8346, [%rd120];
	add.f64 	%fd25136, %fd8345, %fd8346;
	add.f64 	%fd25137, %fd57, %fd58;
$L__BB1_562:
	add.f64 	%fd8347, %fd25137, 0d4069000000000000;
	add.f64 	%fd8348, %fd25136, 0dC016CCCCCCCCCCCD;
	add.f64 	%fd8349, %fd19, %fd8348;
	div.rn.f64 	%fd63, %fd8347, %fd8349;
	setp.lt.f64 	%p554, %fd25136, 0dC0A3880000000000;
	selp.f64 	%fd25162, 0dC0A9300000000000, %fd25136, %p554;
	selp.f64 	%fd25163, 0d0000000000000000, %fd25137, %p554;
	setp.gt.f64 	%p555, %fd63, %fd56;
	@%p555 bra 	$L__BB1_564;
	setp.lt.f64 	%p556, %fd55, 0dC0A3880000000000;
	selp.f64 	%fd66, 0dC0A9300000000000, %fd55, %p556;
	setp.leu.f64 	%p557, %fd66, 0d0000000000000000;
	selp.f64 	%fd8350, 0d0000000000000000, %fd25132, %p556;
	setp.leu.f64 	%p558, %fd8350, 0d0000000000000000;
	or.pred  	%p559, %p557, %p558;
	@%p559 bra 	$L__BB1_565;
$L__BB1_564:
	st.local.f64 	[%rd114], %fd25162;
	st.local.f64 	[%rd111], %fd25163;
	bra.uni 	$L__BB1_567;
$L__BB1_565:
	setp.ltu.f64 	%p560, %fd56, %fd63;
	mov.f64 	%fd25162, %fd55;
	mov.f64 	%fd25163, %fd25132;
	@%p560 bra 	$L__BB1_567;
	st.local.f64 	[%rd114], %fd66;
	st.local.f64 	[%rd111], %fd8350;
	mov.f64 	%fd25162, %fd66;
	mov.f64 	%fd25163, %fd8350;
$L__BB1_567:
	mov.b32 	%r26953, 3;
$L__BB1_568:
	sub.s32 	%r7166, %r151, %r26953;
	add.s32 	%r7167, %r7166, 1;
	setp.gt.u32 	%p561, %r7166, 2147483646;
	selp.b32 	%r7168, %r7166, 0, %p561;
	add.s32 	%r7169, %r26951, %r7168;
	add.s32 	%r26955, %r7169, -1;
	selp.b32 	%r26954, 1, %r7167, %p561;
	setp.lt.s32 	%p562, %r26955, 1;
	setp.ge.s32 	%p563, %r26954, %r151;
	or.pred  	%p564, %p562, %p563;
	@%p564 bra 	$L__BB1_584;
$L__BB1_569:
	mov.u32 	%r158, %r26955;
	add.s32 	%r26955, %r158, -1;
	mad.lo.s32 	%r7171, %r26955, %r121, %r26954;
	add.s32 	%r160, %r7171, -1;
	mul.wide.s32 	%rd2404, %r160, 8;
	add.s64 	%rd2405, %rd2, %rd2404;
	ld.local.f64 	%fd86, [%rd2405];
	abs.f64 	%fd8351, %fd86;
	setp.geu.f64 	%p565, %fd8351, 0d41CDCD64FF800000;
	@%p565 bra 	$L__BB1_583;
	not.b32 	%r7172, %r158;
	add.s32 	%r161, %r26951, %r7172;
	not.b32 	%r7173, %r26954;
	add.s32 	%r162, %r151, %r7173;
	setp.eq.s32 	%p566, %r161, 0;
	setp.gt.s32 	%p567, %r162, 0;
	and.pred  	%p568, %p566, %p567;
	@%p568 bra 	$L__BB1_572;
	setp.ne.s32 	%p569, %r162, 0;
	setp.lt.s32 	%p570, %r161, 1;
	or.pred  	%p571, %p570, %p569;
	@%p571 bra 	$L__BB1_577;
$L__BB1_572:
	setp.ne.s32 	%p580, %r162, 1;
	setp.ne.s32 	%p581, %r161, 1;
	and.pred  	%p582, %p581, %p580;
	@%p582 bra 	$L__BB1_576;
	setp.eq.s32 	%p585, %r161, 1;
	setp.eq.s32 	%p586, %r162, 1;
	and.pred  	%p588, %p566, %p586;
	setp.eq.s32 	%p589, %r162, 0;
	and.pred  	%p590, %p585, %p589;
	or.pred  	%p591, %p588, %p590;
	mov.f64 	%fd25157, 0d0000000000000000;
	mov.f64 	%fd25156, 0dC0A9300000000000;
	not.pred 	%p592, %p591;
	@%p592 bra 	$L__BB1_575;
	not.b32 	%r7221, %r26954;
	add.s32 	%r7222, %r151, %r7221;
	not.b32 	%r7223, %r158;
	add.s32 	%r7224, %r26951, %r7223;
	add.s32 	%r7225, %r7222, %r7224;
	mul.wide.u32 	%rd2451, %r7225, 8;
	add.s64 	%rd2452, %rd1, %rd2451;
	ld.global.f64 	%fd8423, [%rd2452+25192];
	cvt.u64.u32 	%rd2453, %r158;
	add.s64 	%rd2454, %rd6, %rd2453;
	cvt.s64.s32 	%rd2455, %r26954;
	add.s64 	%rd2456, %rd7, %rd2455;
	ld.local.u8 	%r7226, [%rd2454];
	prmt.b32 	%r7228, %r7226, %r7127, 0x3340U;
	ld.local.u8 	%r7229, [%rd2456];
	prmt.b32 	%r7230, %r7229, 0, 0x3340U;
	prmt.b32 	%r7231, %r7228, %r7230, 0x5410U;
	cvt.u32.u16 	%r7232, %rs43;
	cvt.s32.s8 	%r7233, %r7232;
	mov.b32 	%r7234, 334205;
	dp4a.s32.u32 	%r7235, %r7231, %r7234, %r7233;
	mul.wide.s32 	%rd2457, %r7235, 8;
	add.s64 	%rd2458, %rd1, %rd2457;
	ld.global.f64 	%fd8424, [%rd2458+5000];
	add.f64 	%fd25157, %fd8423, %fd8424;
	ld.global.f64 	%fd8425, [%rd2452+24472];
	ld.global.f64 	%fd8426, [%rd2458];
	add.f64 	%fd25156, %fd8425, %fd8426;
$L__BB1_575:
	add.f64 	%fd8427, %fd25157, %fd86;
	mul.wide.s32 	%rd2459, %r160, 8;
	add.s64 	%rd2460, %rd3, %rd2459;
	ld.local.f64 	%fd8428, [%rd2460];
	add.f64 	%fd8429, %fd25156, %fd8428;
	abs.f64 	%fd8430, %fd8427;
	setp.gt.f64 	%p593, %fd8430, 0d41CDCD64FF800000;
	selp.f64 	%fd8431, 0dBFF0000000000000, %fd8429, %p593;
	selp.f64 	%fd8432, 0d7FF0000000000000, %fd8427, %p593;
	add.f64 	%fd8433, %fd8432, 0d4069000000000000;
	add.f64 	%fd8434, %fd8431, 0dC016CCCCCCCCCCCD;
	add.f64 	%fd8435, %fd19, %fd8434;
	div.rn.f64 	%fd8436, %fd8433, %fd8435;
	add.f64 	%fd8437, %fd25163, 0d4069000000000000;
	add.f64 	%fd8438, %fd25162, 0dC016CCCCCCCCCCCD;
	add.f64 	%fd8439, %fd19, %fd8438;
	div.rn.f64 	%fd8440, %fd8437, %fd8439;
	setp.gt.f64 	%p594, %fd8436, %fd8440;
	selp.f64 	%fd25164, %fd8431, 0dBFF0000000000000, %p594;
	selp.f64 	%fd25165, %fd8432, 0d7FF0000000000000, %p594;
	bra.uni 	$L__BB1_581;
$L__BB1_576:
	not.b32 	%r7213, %r26954;
	add.s32 	%r7214, %r151, %r7213;
	not.b32 	%r7215, %r158;
	add.s32 	%r7216, %r26951, %r7215;
	add.s32 	%r7217, %r7214, %r7216;
	mul.wide.s32 	%rd2432, %r7217, 8;
	add.s64 	%rd2433, %rd1, %rd2432;
	ld.global.f64 	%fd8397, [%rd2433+25192];
	cvt.u64.u32 	%rd2434, %r158;
	add.s64 	%rd2435, %rd6, %rd2434;
	ld.local.s8 	%r7218, [%rd2435];
	mul.wide.s32 	%rd2436, %r7218, 5;
	cvt.s64.s32 	%rd2437, %r26954;
	add.s64 	%rd2438, %rd7, %rd2437;
	ld.local.s8 	%rd2439, [%rd2438];
	add.s64 	%rd2440, %rd2436, %rd2439;
	shl.b64 	%rd2441, %rd2440, 3;
	add.s64 	%rd2442, %rd1, %rd2441;
	ld.global.f64 	%fd8398, [%rd2442+45640];
	add.f64 	%fd8399, %fd8397, %fd8398;
	cvt.s32.s8 	%r7220, %r7127;
	mul.wide.s32 	%rd2443, %r7220, 5;
	cvt.u64.u16 	%rd2444, %rs43;
	cvt.s64.s8 	%rd2445, %rd2444;
	add.s64 	%rd2446, %rd2443, %rd2445;
	shl.b64 	%rd2447, %rd2446, 3;
	add.s64 	%rd2448, %rd1, %rd2447;
	ld.global.f64 	%fd8400, [%rd2448+45640];
	add.f64 	%fd8401, %fd8399, %fd8400;
	add.f64 	%fd8402, %fd8401, %fd86;
	ld.global.f64 	%fd8403, [%rd2433+24472];
	ld.global.f64 	%fd8404, [%rd2442+45440];
	add.f64 	%fd8405, %fd8403, %fd8404;
	ld.global.f64 	%fd8406, [%rd2448+45440];
	add.f64 	%fd8407, %fd8405, %fd8406;
	mul.wide.s32 	%rd2449, %r160, 8;
	add.s64 	%rd2450, %rd3, %rd2449;
	ld.local.f64 	%fd8408, [%rd2450];
	add.f64 	%fd8409, %fd8407, %fd8408;
	abs.f64 	%fd8410, %fd8402;
	setp.gt.f64 	%p583, %fd8410, 0d41CDCD64FF800000;
	selp.f64 	%fd8411, 0dBFF0000000000000, %fd8409, %p583;
	selp.f64 	%fd8412, 0d7FF0000000000000, %fd8402, %p583;
	add.f64 	%fd8413, %fd8412, 0d4069000000000000;
	add.f64 	%fd8414, %fd8411, 0dC016CCCCCCCCCCCD;
	add.f64 	%fd8415, %fd19, %fd8414;
	div.rn.f64 	%fd8416, %fd8413, %fd8415;
	add.f64 	%fd8417, %fd25163, 0d4069000000000000;
	add.f64 	%fd8418, %fd25162, 0dC016CCCCCCCCCCCD;
	add.f64 	%fd8419, %fd19, %fd8418;
	div.rn.f64 	%fd8420, %fd8417, %fd8419;
	setp.gt.f64 	%p584, %fd8416, %fd8420;
	selp.f64 	%fd25164, %fd8411, 0dBFF0000000000000, %p584;
	selp.f64 	%fd25165, %fd8412, 0d7FF0000000000000, %p584;
	bra.uni 	$L__BB1_581;
$L__BB1_577:
	setp.ne.s32 	%p572, %r161, 1;
	setp.ne.s32 	%p573, %r162, 1;
	or.pred  	%p574, %p572, %p573;
	@%p574 bra 	$L__BB1_580;
	cvt.u64.u32 	%rd2420, %r158;
	add.s64 	%rd2421, %rd6, %rd2420;
	cvt.s64.s32 	%rd2422, %r26954;
	add.s64 	%rd2423, %rd7, %rd2422;
	ld.local.s8 	%r7195, [%rd2423+1];
	ld.local.u8 	%r7196, [%rd2421+1];
	ld.local.u8 	%r7197, [%rd2421];
	prmt.b32 	%r7198, %r7197, %r7196, 0x3340U;
	ld.local.u8 	%r7199, [%rd2423];
	prmt.b32 	%r7200, %r7199, 0, 0x3340U;
	prmt.b32 	%r7201, %r7198, %r7200, 0x5410U;
	mov.b32 	%r7202, 334205;
	dp4a.s32.u32 	%r7203, %r7201, %r7202, %r7195;
	mul.wide.s32 	%rd2424, %r7203, 8;
	add.s64 	%rd2425, %rd1, %rd2424;
	ld.global.f64 	%fd8380, [%rd2425+10000];
	cvt.u64.u32 	%rd2426, %r26951;
	add.s64 	%rd2427, %rd6, %rd2426;
	ld.local.s8 	%r7204, [%rd2427+-1];
	cvt.u32.u16 	%r7205, %rs43;
	ld.local.u8 	%r7206, [%rd113+-1];
	prmt.b32 	%r7207, %r7206, %r7205, 0x3340U;
	prmt.b32 	%r7209, %r7127, 0, 0x3340U;
	prmt.b32 	%r7210, %r7207, %r7209, 0x5410U;
	mov.b32 	%r7211, 359705;
	dp4a.s32.u32 	%r7212, %r7210, %r7211, %r7204;
	mul.wide.s32 	%rd2428, %r7212, 8;
	add.s64 	%rd2429, %rd1, %rd2428;
	ld.global.f64 	%fd8381, [%rd2429+10000];
	add.f64 	%fd8382, %fd8380, %fd8381;
	mul.wide.s32 	%rd2430, %r160, 8;
	add.s64 	%rd2431, %rd3, %rd2430;
	ld.local.f64 	%fd8383, [%rd2431];
	add.f64 	%fd8384, %fd8382, %fd8383;
	ld.global.f64 	%fd8385, [%rd2425+15000];
	ld.global.f64 	%fd8386, [%rd2429+15000];
	add.f64 	%fd8387, %fd8385, %fd8386;
	add.f64 	%fd8388, %fd8387, %fd86;
	abs.f64 	%fd8389, %fd8388;
	setp.gt.f64 	%p577, %fd8389, 0d41CDCD64FF800000;
	selp.f64 	%fd95, 0dBFF0000000000000, %fd8384, %p577;
	selp.f64 	%fd96, 0d7FF0000000000000, %fd8388, %p577;
	add.f64 	%fd8390, %fd96, 0d4069000000000000;
	add.f64 	%fd8391, %fd95, 0dC016CCCCCCCCCCCD;
	add.f64 	%fd8392, %fd19, %fd8391;
	div.rn.f64 	%fd97, %fd8390, %fd8392;
	add.f64 	%fd8393, %fd25163, 0d4069000000000000;
	add.f64 	%fd8394, %fd25162, 0dC016CCCCCCCCCCCD;
	add.f64 	%fd8395, %fd19, %fd8394;
	div.rn.f64 	%fd98, %fd8393, %fd8395;
	sub.f64 	%fd8396, %fd97, %fd98;
	setp.ltu.f64 	%p578, %fd8396, 0d3EB0C6F7A0B5ED8D;
	mov.f64 	%fd25165, 0d7FF0000000000000;
	mov.f64 	%fd25164, 0dBFF0000000000000;
	@%p578 bra 	$L__BB1_581;
	setp.gt.f64 	%p579, %fd97, %fd98;
	selp.f64 	%fd25164, %fd95, 0dBFF0000000000000, %p579;
	selp.f64 	%fd25165, %fd96, 0d7FF0000000000000, %p579;
	bra.uni 	$L__BB1_581;
$L__BB1_580:
	add.s32 	%r7174, %r162, %r161;
	mul.wide.s32 	%rd2406, %r7174, 8;
	add.s64 	%rd2407, %rd1, %rd2406;
	ld.global.f64 	%fd8352, [%rd2407+24952];
	cvt.u64.u32 	%rd2408, %r158;
	add.s64 	%rd2409, %rd6, %rd2408;
	cvt.s64.s32 	%rd2410, %r26954;
	add.s64 	%rd2411, %rd7, %rd2410;
	ld.local.s8 	%r7175, [%rd2411+1];
	ld.local.u8 	%r7176, [%rd2409+1];
	ld.local.u8 	%r7177, [%rd2409];
	prmt.b32 	%r7178, %r7177, %r7176, 0x3340U;
	ld.local.u8 	%r7179, [%rd2411];
	prmt.b32 	%r7180, %r7179, 0, 0x3340U;
	prmt.b32 	%r7181, %r7178, %r7180, 0x5410U;
	mov.b32 	%r7182, 334205;
	dp4a.s32.u32 	%r7183, %r7181, %r7182, %r7175;
	mul.wide.s32 	%rd2412, %r7183, 8;
	add.s64 	%rd2413, %rd1, %rd2412;
	ld.global.f64 	%fd8353, [%rd2413+30440];
	add.f64 	%fd8354, %fd8352, %fd8353;
	cvt.u64.u32 	%rd2414, %r26951;
	add.s64 	%rd2415, %rd6, %rd2414;
	ld.local.s8 	%r7184, [%rd2415+-1];
	cvt.u32.u16 	%r7185, %rs43;
	ld.local.u8 	%r7186, [%rd113+-1];
	prmt.b32 	%r7187, %r7186, %r7185, 0x3340U;
	prmt.b32 	%r7189, %r7127, 0, 0x3340U;
	prmt.b32 	%r7190, %r7187, %r7189, 0x5410U;
	mov.b32 	%r7191, 359705;
	dp4a.s32.u32 	%r7192, %r7190, %r7191, %r7184;
	mul.wide.s32 	%rd2416, %r7192, 8;
	add.s64 	%rd2417, %rd1, %rd2416;
	ld.global.f64 	%fd8355, [%rd2417+30440];
	add.f64 	%fd8356, %fd8354, %fd8355;
	add.f64 	%fd8357, %fd8356, %fd86;
	ld.global.f64 	%fd8358, [%rd2407+24232];
	ld.global.f64 	%fd8359, [%rd2413+25440];
	add.f64 	%fd8360, %fd8358, %fd8359;
	ld.global.f64 	%fd8361, [%rd2417+25440];
	add.f64 	%fd8362, %fd8360, %fd8361;
	sub.s32 	%r7193, %r161, %r162;
	abs.s32 	%r7194, %r7193;
	cvt.rn.f64.s32 	%fd8363, %r7194;
	fma.rn.f64 	%fd8364, %fd8363, 0dBFEEF3E864B31D04, %fd8362;
	mul.wide.s32 	%rd2418, %r160, 8;
	add.s64 	%rd2419, %rd3, %rd2418;
	ld.local.f64 	%fd8365, [%rd2419];
	add.f64 	%fd8366, %fd8365, %fd8364;
	abs.f64 	%fd8367, %fd8357;
	setp.gt.f64 	%p575, %fd8367, 0d41CDCD64FF800000;
	selp.f64 	%fd8368, 0dBFF0000000000000, %fd8366, %p575;
	selp.f64 	%fd8369, 0d7FF0000000000000, %fd8357, %p575;
	add.f64 	%fd8370, %fd8369, 0d4069000000000000;
	add.f64 	%fd8371, %fd8368, 0dC016CCCCCCCCCCCD;
	add.f64 	%fd8372, %fd19, %fd8371;
	div.rn.f64 	%fd8373, %fd8370, %fd8372;
	add.f64 	%fd8374, %fd25163, 0d4069000000000000;
	add.f64 	%fd8375, %fd25162, 0dC016CCCCCCCCCCCD;
	add.f64 	%fd8376, %fd19, %fd8375;
	div.rn.f64 	%fd8377, %fd8374, %fd8376;
	setp.gt.f64 	%p576, %fd8373, %fd8377;
	selp.f64 	%fd25164, %fd8368, 0dBFF0000000000000, %p576;
	selp.f64 	%fd25165, %fd8369, 0d7FF0000000000000, %p576;
$L__BB1_581:
	setp.lt.f64 	%p595, %fd25164, 0dC0A3880000000000;
	selp.f64 	%fd111, 0dC0A9300000000000, %fd25164, %p595;
	selp.f64 	%fd112, 0d0000000000000000, %fd25165, %p595;
	abs.f64 	%fd8441, %fd112;
	setp.geu.f64 	%p596, %fd8441, 0d41CDCD64FF800000;
	@%p596 bra 	$L__BB1_583;
	st.local.f64 	[%rd111], %fd112;
	st.local.f64 	[%rd114], %fd111;
	mov.f64 	%fd25162, %fd111;
	mov.f64 	%fd25163, %fd112;
$L__BB1_583:
	add.s32 	%r26954, %r26954, 1;
	setp.gt.u32 	%p597, %r158, 1;
	setp.lt.s32 	%p598, %r26954, %r151;
	and.pred  	%p599, %p597, %p598;
	@%p599 bra 	$L__BB1_569;
$L__BB1_584:
	add.s32 	%r26953, %r26953, 1;
	setp.ne.s32 	%p600, %r26953, 33;
	@%p600 bra 	$L__BB1_568;
$L__BB1_585:
	add.s32 	%r26952, %r151, 1;
	setp.ne.s32 	%p601, %r151, %r121;
	@%p601 bra 	$L__BB1_542;
$L__BB1_586:
	add.s32 	%r166, %r26951, 1;
	setp.ne.s32 	%p602, %r26951, %r119;
	mov.u32 	%r26951, %r166;
	@%p602 bra 	$L__BB1_540;
	mov.f64 	%fd25195, 0dFFF0000000000000;
	mov.b32 	%r26963, 0;
	mov.b32 	%r26956, 1;
	mov.u32 	%r26962, %r26963;
$L__BB1_588:
	@%p476 bra 	$L__BB1_604;
	cvt.u64.u32 	%rd2461, %r26956;
	add.s64 	%rd2462, %rd6, %rd2461;
	ld.local.u8 	%rs44, [%rd2462];
	mov.b32 	%r26959, 1;
$L__BB1_590:
	mov.u32 	%r170, %r26959;
	cvt.u64.u32 	%rd2463, %r170;
	add.s64 	%rd121, %rd7, %rd2463;
	ld.local.u8 	%rs45, [%rd121];
	cvt.u32.u16 	%r7239, %rs45;
	cvt.s32.s8 	%r7240, %r7239;
	cvt.u32.u16 	%r7241, %rs44;
	cvt.s32.s8 	%r7242, %r7241;
	add.s32 	%r7243, %r7240, %r7242;
	setp.ne.s32 	%p604, %r7243, 3;
	mov.f64 	%fd25194, 0d7FF0000000000000;
	mov.f64 	%fd25193, 0dBFF0000000000000;
	@%p604 bra 	$L__BB1_603;
	cvt.u32.u16 	%r7244, %rs45;
	cvt.u64.u16 	%rd2464, %rs45;
	cvt.s64.s8 	%rd2465, %rd2464;
	cvt.u32.u16 	%r7245, %rs44;
	cvt.s32.s8 	%r7246, %r7245;
	mul.wide.s32 	%rd2466, %r7246, 5;
	add.s64 	%rd2467, %rd2466, %rd2465;
	shl.b64 	%rd2468, %rd2467, 3;
	add.s64 	%rd2469, %rd1, %rd2468;
	ld.global.f64 	%fd25193, [%rd2469+45440];
	cvt.u64.u32 	%rd2470, %r26956;
	add.s64 	%rd2471, %rd6, %rd2470;
	ld.local.s8 	%r7247, [%rd121+1];
	ld.local.s8 	%rs1383, [%rd2471+1];
	cvt.u32.u16 	%r7248, %rs1383;
	prmt.b32 	%r7249, %r7245, %r7248, 0x3340U;
	prmt.b32 	%r7250, %r7244, 0, 0x3340U;
	prmt.b32 	%r7251, %r7249, %r7250, 0x5410U;
	mov.b32 	%r7252, 334205;
	dp4a.s32.u32 	%r7253, %r7251, %r7252, %r7247;
	mul.wide.s32 	%rd2472, %r7253, 8;
	add.s64 	%rd2473, %rd1, %rd2472;
	ld.global.f64 	%fd8446, [%rd2473+35440];
	add.f64 	%fd8447, %fd25193, %fd8446;
	ld.global.f64 	%fd25194, [%rd2469+45640];
	ld.global.f64 	%fd8448, [%rd2473+40440];
	add.f64 	%fd8449, %fd25194, %fd8448;
	abs.f64 	%fd8450, %fd8449;
	setp.gt.f64 	%p605, %fd8450, 0d41CDCD64FF800000;
	selp.f64 	%fd133, 0dBFF0000000000000, %fd8447, %p605;
	selp.f64 	%fd134, 0d7FF0000000000000, %fd8449, %p605;
	cvt.s16.s8 	%rs1384, %rs44;
	mov.b32 	%r7254, {%rs1384, %rs1383};
	cvt.s32.s8 	%r7255, %r7244;
	mov.b32 	%r7256, 1305;
	dp2a.lo.s32.u32 	%r7257, %r7254, %r7256, %r7255;
	mul.wide.s32 	%rd2474, %r7257, 8;
	add.s64 	%rd122, %rd1, %rd2474;
	ld.global.f64 	%fd135, [%rd122+21000];
	abs.f64 	%fd136, %fd135;
	setp.geu.f64 	%p606, %fd136, 0d41CDCD64FF800000;
	cvt.s16.s8 	%rs1385, %rs45;
	mov.b32 	%r7258, {%rs1384, %rs1385};
	dp2a.lo.s32.u32 	%r173, %r7258, %r7256, %r7247;
	mul.wide.s32 	%rd2475, %r173, 8;
	add.s64 	%rd123, %rd1, %rd2475;
	mov.f64 	%fd25184, %fd133;
	mov.f64 	%fd25185, %fd134;
	@%p606 bra 	$L__BB1_595;
	ld.global.f64 	%fd137, [%rd123+23000];
	abs.f64 	%fd8452, %fd137;
	setp.geu.f64 	%p607, %fd8452, 0d41CDCD64FF800000;
	mov.f64 	%fd25184, %fd133;
	mov.f64 	%fd25185, %fd134;
	@%p607 bra 	$L__BB1_595;
	ld.global.f64 	%fd8453, [%rd122+20000];
	add.f64 	%fd8454, %fd25193, %fd8453;
	mul.wide.s32 	%rd2476, %r173, 8;
	add.s64 	%rd2477, %rd1, %rd2476;
	ld.global.f64 	%fd8455, [%rd2477+22000];
	add.f64 	%fd8456, %fd8454, %fd8455;
	add.f64 	%fd8457, %fd25194, %fd135;
	add.f64 	%fd8458, %fd8457, %fd137;
	abs.f64 	%fd8459, %fd8458;
	setp.gt.f64 	%p608, %fd8459, 0d41CDCD64FF800000;
	selp.f64 	%fd25184, 0dBFF0000000000000, %fd8456, %p608;
	selp.f64 	%fd25185, 0d7FF0000000000000, %fd8458, %p608;
	add.f64 	%fd8460, %fd25185, 0d4069000000000000;
	add.f64 	%fd8461, %fd25184, 0dC016CCCCCCCCCCCD;
	add.f64 	%fd8462, %fd19, %fd8461;
	div.rn.f64 	%fd25186, %fd8460, %fd8462;
	abs.f64 	%fd8463, %fd134;
	setp.geu.f64 	%p609, %fd8463, 0d41CDCD64FF800000;
	@%p609 bra 	$L__BB1_595;
	add.f64 	%fd8464, %fd134, 0d4069000000000000;
	add.f64 	%fd8465, %fd133, 0dC016CCCCCCCCCCCD;
	add.f64 	%fd8466, %fd19, %fd8465;
	div.rn.f64 	%fd8467, %fd8464, %fd8466;
	setp.lt.f64 	%p610, %fd8467, %fd25186;
	selp.f64 	%fd25184, %fd25184, %fd133, %p610;
	selp.f64 	%fd25185, %fd25185, %fd134, %p610;
	selp.f64 	%fd25186, %fd25186, %fd8467, %p610;
$L__BB1_595:
	mov.f64 	%fd25187, %fd25184;
	mov.f64 	%fd25188, %fd25185;
	@%p606 bra 	$L__BB1_598;
	ld.global.f64 	%fd8468, [%rd122+20000];
	add.f64 	%fd8469, %fd25193, %fd8468;
	add.f64 	%fd8470, %fd25194, %fd135;
	abs.f64 	%fd8471, %fd8470;
	setp.gt.f64 	%p612, %fd8471, 0d41CDCD64FF800000;
	selp.f64 	%fd25187, 0dBFF0000000000000, %fd8469, %p612;
	selp.f64 	%fd25188, 0d7FF0000000000000, %fd8470, %p612;
	add.f64 	%fd8472, %fd25188, 0d4069000000000000;
	add.f64 	%fd8473, %fd25187, 0dC016CCCCCCCCCCCD;
	add.f64 	%fd8474, %fd19, %fd8473;
	div.rn.f64 	%fd25186, %fd8472, %fd8474;
	abs.f64 	%fd8475, %fd25185;
	setp.geu.f64 	%p613, %fd8475, 0d41CDCD64FF800000;
	@%p613 bra 	$L__BB1_598;
	add.f64 	%fd8476, %fd25185, 0d4069000000000000;
	add.f64 	%fd8477, %fd25184, 0dC016CCCCCCCCCCCD;
	add.f64 	%fd8478, %fd19, %fd8477;
	div.rn.f64 	%fd8479, %fd8476, %fd8478;
	setp.lt.f64 	%p614, %fd8479, %fd25186;
	selp.f64 	%fd25187, %fd25187, %fd25184, %p614;
	selp.f64 	%fd25188, %fd25188, %fd25185, %p614;
	selp.f64 	%fd25186, %fd25186, %fd8479, %p614;
$L__BB1_598:
	mul.wide.s32 	%rd2478, %r173, 8;
	add.s64 	%rd124, %rd1, %rd2478;
	ld.global.f64 	%fd156, [%rd124+23000];
	abs.f64 	%fd8480, %fd156;
	setp.geu.f64 	%p615, %fd8480, 0d41CDCD64FF800000;
	mov.f64 	%fd25190, %fd25187;
	mov.f64 	%fd25191, %fd25188;
	@%p615 bra 	$L__BB1_601;
	ld.global.f64 	%fd8481, [%rd124+22000];
	add.f64 	%fd8482, %fd25193, %fd8481;
	add.f64 	%fd8483, %fd25194, %fd156;
	abs.f64 	%fd8484, %fd8483;
	setp.gt.f64 	%p616, %fd8484, 0d41CDCD64FF800000;
	selp.f64 	%fd25190, 0dBFF0000000000000, %fd8482, %p616;
	selp.f64 	%fd25191, 0d7FF0000000000000, %fd8483, %p616;
	add.f64 	%fd8485, %fd25191, 0d4069000000000000;
	add.f64 	%fd8486, %fd25190, 0dC016CCCCCCCCCCCD;
	add.f64 	%fd8487, %fd19, %fd8486;
	div.rn.f64 	%fd25186, %fd8485, %fd8487;
	abs.f64 	%fd8488, %fd25188;
	setp.geu.f64 	%p617, %fd8488, 0d41CDCD64FF800000;
	@%p617 bra 	$L__BB1_601;
	add.f64 	%fd8489, %fd25188, 0d4069000000000000;
	add.f64 	%fd8490, %fd25187, 0dC016CCCCCCCCCCCD;
	add.f64 	%fd8491, %fd19, %fd8490;
	div.rn.f64 	%fd8492, %fd8489, %fd8491;
	setp.lt.f64 	%p618, %fd8492, %fd25186;
	selp.f64 	%fd25190, %fd25190, %fd25187, %p618;
	selp.f64 	%fd25191, %fd25191, %fd25188, %p618;
	selp.f64 	%fd25186, %fd25186, %fd8492, %p618;
$L__BB1_601:
	abs.f64 	%fd8493, %fd25191;
	setp.geu.f64 	%p619, %fd8493, 0d41CDCD64FF800000;
	@%p619 bra 	$L__BB1_603;
	add.f64 	%fd8494, %fd25194, 0d4069000000000000;
	add.f64 	%fd8495, %fd25193, 0dC016CCCCCCCCCCCD;
	add.f64 	%fd8496, %fd19, %fd8495;
	div.rn.f64 	%fd8497, %fd8494, %fd8496;
	setp.lt.f64 	%p620, %fd25186, %fd8497;
	selp.f64 	%fd25193, %fd25193, %fd25190, %p620;
	selp.f64 	%fd25194, %fd25194, %fd25191, %p620;
$L__BB1_603:
	add.f64 	%fd8498, %fd25193, 0d3EB0C6F7A0B5ED8D;
	add.f64 	%fd8499, %fd25194, 0d3EB0C6F7A0B5ED8D;
	add.s32 	%r7259, %r26956, -1;
	mad.lo.s32 	%r7260, %r7259, %r121, %r170;
	add.s32 	%r7261, %r7260, -1;
	mul.wide.s32 	%rd2479, %r7261, 8;
	add.s64 	%rd2480, %rd2, %rd2479;
	ld.local.f64 	%fd8500, [%rd2480];
	add.f64 	%fd8501, %fd8500, %fd8499;
	add.f64 	%fd8502, %fd8501, 0d4069000000000000;
	add.s64 	%rd2481, %rd3, %rd2479;
	ld.local.f64 	%fd8503, [%rd2481];
	add.f64 	%fd8504, %fd8498, %fd8503;
	add.f64 	%fd8505, %fd8504, 0dC016CCCCCCCCCCCD;
	add.f64 	%fd8506, %fd19, %fd8505;
	div.rn.f64 	%fd8507, %fd8502, %fd8506;
	add.f64 	%fd8508, %fd8507, 0dC071126666666666;
	setp.gt.f64 	%p621, %fd8508, %fd25195;
	setp.lt.f64 	%p622, %fd8504, 0d0000000000000000;
	setp.lt.f64 	%p623, %fd8501, 0d0000000000000000;
	and.pred  	%p624, %p622, %p623;
	and.pred  	%p625, %p624, %p621;
	selp.f64 	%fd25195, %fd8508, %fd25195, %p625;
	selp.b32 	%r26962, %r170, %r26962, %p625;
	selp.b32 	%r26963, %r26956, %r26963, %p625;
	add.s32 	%r26959, %r170, 1;
	setp.ne.s32 	%p626, %r170, %r121;
	@%p626 bra 	$L__BB1_590;
$L__BB1_604:
	add.s32 	%r179, %r26956, 1;
	setp.ne.s32 	%p627, %r26956, %r119;
	mov.u32 	%r26956, %r179;
	@%p627 bra 	$L__BB1_588;
$L__BB1_605:
	abs.f64 	%fd173, %fd25195;
	setp.gt.f64 	%p628, %fd173, 0d41CDCD64FF800000;
	selp.b32 	%r26985, 1, %r26962, %p628;
	selp.b32 	%r26986, 1, %r26963, %p628;
	cvt.s64.s32 	%rd2482, %r26986;
	add.s64 	%rd125, %rd6, %rd2482;
	ld.local.u8 	%rs6485, [%rd125];
	cvt.u32.u16 	%r7262, %rs6485;
	cvt.s32.s8 	%r7263, %r7262;
	cvt.s64.s32 	%rd2483, %r26985;
	add.s64 	%rd126, %rd7, %rd2483;
	ld.local.u8 	%rs6484, [%rd126];
	cvt.u32.u16 	%r7264, %rs6484;
	cvt.s32.s8 	%r7265, %r7264;
	add.s32 	%r7266, %r7265, %r7263;
	setp.ne.s32 	%p629, %r7266, 3;
	mov.f64 	%fd25207, 0d7FF0000000000000;
	mov.f64 	%fd25206, 0dBFF0000000000000;
	@%p629 bra 	$L__BB1_618;
	cvt.u32.u16 	%r7267, %rs6485;
	cvt.u32.u16 	%r7268, %rs6484;
	cvt.u64.u16 	%rd2484, %rs6484;
	cvt.s64.s8 	%rd2485, %rd2484;
	cvt.s32.s8 	%r7269, %r7267;
	mul.wide.s32 	%rd2486, %r7269, 5;
	add.s64 	%rd2487, %rd2486, %rd2485;
	shl.b64 	%rd2488, %rd2487, 3;
	add.s64 	%rd2489, %rd1, %rd2488;
	ld.global.f64 	%fd25206, [%rd2489+45440];
	ld.local.s8 	%r7270, [%rd126+1];
	ld.local.s8 	%rs1386, [%rd125+1];
	cvt.u32.u16 	%r7271, %rs1386;
	prmt.b32 	%r7272, %r7267, %r7271, 0x3340U;
	prmt.b32 	%r7273, %r7268, 0, 0x3340U;
	prmt.b32 	%r7274, %r7272, %r7273, 0x5410U;
	mov.b32 	%r7275, 334205;
	dp4a.s32.u32 	%r7276, %r7274, %r7275, %r7270;
	mul.wide.s32 	%rd2490, %r7276, 8;
	add.s64 	%rd2491, %rd1, %rd2490;
	ld.global.f64 	%fd8512, [%rd2491+35440];
	add.f64 	%fd8513, %fd25206, %fd8512;
	ld.global.f64 	%fd25207, [%rd2489+45640];
	ld.global.f64 	%fd8514, [%rd2491+40440];
	add.f64 	%fd8515, %fd25207, %fd8514;
	abs.f64 	%fd8516, %fd8515;
	setp.gt.f64 	%p630, %fd8516, 0d41CDCD64FF800000;
	selp.f64 	%fd176, 0dBFF0000000000000, %fd8513, %p630;
	selp.f64 	%fd177, 0d7FF0000000000000, %fd8515, %p630;
	cvt.s16.s8 	%rs1387, %rs6485;
	mov.b32 	%r7277, {%rs1387, %rs1386};
	cvt.s32.s8 	%r7278, %r7268;
	mov.b32 	%r7279, 1305;
	dp2a.lo.s32.u32 	%r7280, %r7277, %r7279, %r7278;
	mul.wide.s32 	%rd2492, %r7280, 8;
	add.s64 	%rd127, %rd1, %rd2492;
	ld.global.f64 	%fd178, [%rd127+21000];
	abs.f64 	%fd179, %fd178;
	setp.geu.f64 	%p631, %fd179, 0d41CDCD64FF800000;
	cvt.s16.s8 	%rs1388, %rs6484;
	mov.b32 	%r7281, {%rs1387, %rs1388};
	dp2a.lo.s32.u32 	%r184, %r7281, %r7279, %r7270;
	mul.wide.s32 	%rd2493, %r184, 8;
	add.s64 	%rd128, %rd1, %rd2493;
	mov.f64 	%fd25197, %fd176;
	mov.f64 	%fd25198, %fd177;
	@%p631 bra 	$L__BB1_610;
	ld.global.f64 	%fd180, [%rd128+23000];
	abs.f64 	%fd8518, %fd180;
	setp.geu.f64 	%p632, %fd8518, 0d41CDCD64FF800000;
	mov.f64 	%fd25197, %fd176;
	mov.f64 	%fd25198, %fd177;
	@%p632 bra 	$L__BB1_610;
	ld.global.f64 	%fd8519, [%rd127+20000];
	add.f64 	%fd8520, %fd25206, %fd8519;
	ld.global.f64 	%fd8521, [%rd128+22000];
	add.f64 	%fd8522, %fd8520, %fd8521;
	add.f64 	%fd8523, %fd25207, %fd178;
	add.f64 	%fd8524, %fd8523, %fd180;
	abs.f64 	%fd8525, %fd8524;
	setp.gt.f64 	%p633, %fd8525, 0d41CDCD64FF800000;
	selp.f64 	%fd25197, 0dBFF0000000000000, %fd8522, %p633;
	selp.f64 	%fd25198, 0d7FF0000000000000, %fd8524, %p633;
	add.f64 	%fd8526, %fd25198, 0d4069000000000000;
	add.f64 	%fd8527, %fd25197, 0dC016CCCCCCCCCCCD;
	add.f64 	%fd8528, %fd19, %fd8527;
	div.rn.f64 	%fd25199, %fd8526, %fd8528;
	abs.f64 	%fd8529, %fd177;
	setp.geu.f64 	%p634, %fd8529, 0d41CDCD64FF800000;
	@%p634 bra 	$L__BB1_610;
	add.f64 	%fd8530, %fd177, 0d4069000000000000;
	add.f64 	%fd8531, %fd176, 0dC016CCCCCCCCCCCD;
	add.f64 	%fd8532, %fd19, %fd8531;
	div.rn.f64 	%fd8533, %fd8530, %fd8532;
	setp.lt.f64 	%p635, %fd8533, %fd25199;
	selp.f64 	%fd25197, %fd25197, %fd176, %p635;
	selp.f64 	%fd25198, %fd25198, %fd177, %p635;
	selp.f64 	%fd25199, %fd25199, %fd8533, %p635;
$L__BB1_610:
	mov.f64 	%fd25200, %fd25197;
	mov.f64 	%fd25201, %fd25198;
	@%p631 bra 	$L__BB1_613;
	ld.global.f64 	%fd8534, [%rd127+20000];
	add.f64 	%fd8535, %fd25206, %fd8534;
	add.f64 	%fd8536, %fd25207, %fd178;
	abs.f64 	%fd8537, %fd8536;
	setp.gt.f64 	%p637, %fd8537, 0d41CDCD64FF800000;
	selp.f64 	%fd25200, 0dBFF0000000000000, %fd8535, %p637;
	selp.f64 	%fd25201, 0d7FF0000000000000, %fd8536, %p637;
	add.f64 	%fd8538, %fd25201, 0d4069000000000000;
	add.f64 	%fd8539, %fd25200, 0dC016CCCCCCCCCCCD;
	add.f64 	%fd8540, %fd19, %fd8539;
	div.rn.f64 	%fd25199, %fd8538, %fd8540;
	abs.f64 	%fd8541, %fd25198;
	setp.geu.f64 	%p638, %fd8541, 0d41CDCD64FF800000;
	@%p638 bra 	$L__BB1_613;
	add.f64 	%fd8542, %fd25198, 0d4069000000000000;
	add.f64 	%fd8543, %fd25197, 0dC016CCCCCCCCCCCD;
	add.f64 	%fd8544, %fd19, %fd8543;
	div.rn.f64 	%fd8545, %fd8542, %fd8544;
	setp.lt.f64 	%p639, %fd8545, %fd25199;
	selp.f64 	%fd25200, %fd25200, %fd25197, %p639;
	selp.f64 	%fd25201, %fd25201, %fd25198, %p639;
	selp.f64 	%fd25199, %fd25199, %fd8545, %p639;
$L__BB1_613:
	mul.wide.s32 	%rd2494, %r184, 8;
	add.s64 	%rd129, %rd1, %rd2494;
	ld.global.f64 	%fd199, [%rd129+23000];
	abs.f64 	%fd8546, %fd199;
	setp.geu.f64 	%p640, %fd8546, 0d41CDCD64FF800000;
	mov.f64 	%fd25203, %fd25200;
	mov.f64 	%fd25204, %fd25201;
	@%p640 bra 	$L__BB1_616;
	ld.global.f64 	%fd8547, [%rd129+22000];
	add.f64 	%fd8548, %fd25206, %fd8547;
	add.f64 	%fd8549, %fd25207, %fd199;
	abs.f64 	%fd8550, %fd8549;
	setp.gt.f64 	%p641, %fd8550, 0d41CDCD64FF800000;
	selp.f64 	%fd25203, 0dBFF0000000000000, %fd8548, %p641;
	selp.f64 	%fd25204, 0d7FF0000000000000, %fd8549, %p641;
	add.f64 	%fd8551, %fd25204, 0d4069000000000000;
	add.f64 	%fd8552, %fd25203, 0dC016CCCCCCCCCCCD;
	add.f64 	%fd8553, %fd19, %fd8552;
	div.rn.f64 	%fd25199, %fd8551, %fd8553;
	abs.f64 	%fd8554, %fd25201;
	setp.geu.f64 	%p642, %fd8554, 0d41CDCD64FF800000;
	@%p642 bra 	$L__BB1_616;
	add.f64 	%fd8555, %fd25201, 0d4069000000000000;
	add.f64 	%fd8556, %fd25200, 0dC016CCCCCCCCCCCD;
	add.f64 	%fd8557, %fd19, %fd8556;
	div.rn.f64 	%fd8558, %fd8555, %fd8557;
	setp.lt.f64 	%p643, %fd8558, %fd25199;
	selp.f64 	%fd25203, %fd25203, %fd25200, %p643;
	selp.f64 	%fd25204, %fd25204, %fd25201, %p643;
	selp.f64 	%fd25199, %fd25199, %fd8558, %p643;
$L__BB1_616:
	add.f64 	%fd8559, %fd25206, 0dC016CCCCCCCCCCCD;
	add.f64 	%fd209, %fd19, %fd8559;
	abs.f64 	%fd8560, %fd25204;
	setp.geu.f64 	%p644, %fd8560, 0d41CDCD64FF800000;
	@%p644 bra 	$L__BB1_618;
	add.f64 	%fd8561, %fd25207, 0d4069000000000000;
	div.rn.f64 	%fd8562, %fd8561, %fd209;
	setp.lt.f64 	%p645, %fd25199, %fd8562;
	selp.f64 	%fd25206, %fd25206, %fd25203, %p645;
	selp.f64 	%fd25207, %fd25207, %fd25204, %p645;
$L__BB1_618:
	@%p435 bra 	$L__BB1_632;
	and.b32  	%r185, %r119, 15;
	setp.lt.u32 	%p647, %r119, 16;
	mov.b32 	%r26966, 0;
	@%p647 bra 	$L__BB1_622;
	and.b32  	%r26966, %r119, 2147483632;
	mov.b32 	%r26969, 0;
$L__BB1_621:
	.pragma "nounroll";
	mul.wide.u32 	%rd2495, %r26969, 4;
	add.s64 	%rd2496, %rd4, %rd2495;
	mov.b32 	%r7284, 0;
	st.local.u32 	[%rd2496], %r7284;
	st.local.u32 	[%rd2496+4], %r7284;
	st.local.u32 	[%rd2496+8], %r7284;
	st.local.u32 	[%rd2496+12], %r7284;
	st.local.u32 	[%rd2496+16], %r7284;
	st.local.u32 	[%rd2496+20], %r7284;
	st.local.u32 	[%rd2496+24], %r7284;
	st.local.u32 	[%rd2496+28], %r7284;
	st.local.u32 	[%rd2496+32], %r7284;
	st.local.u32 	[%rd2496+36], %r7284;
	st.local.u32 	[%rd2496+40], %r7284;
	st.local.u32 	[%rd2496+44], %r7284;
	st.local.u32 	[%rd2496+48], %r7284;
	st.local.u32 	[%rd2496+52], %r7284;
	st.local.u32 	[%rd2496+56], %r7284;
	st.local.u32 	[%rd2496+60], %r7284;
	add.s32 	%r26969, %r26969, 16;
	setp.eq.s32 	%p648, %r26969, %r26966;
	@%p648 bra 	$L__BB1_622;
	bra.uni 	$L__BB1_621;
$L__BB1_622:
	setp.eq.s32 	%p649, %r185, 0;
	@%p649 bra 	$L__BB1_632;
	and.b32  	%r188, %r119, 7;
	setp.lt.u32 	%p650, %r185, 8;
	@%p650 bra 	$L__BB1_625;
	mul.wide.u32 	%rd2497, %r26966, 4;
	add.s64 	%rd2498, %rd4, %rd2497;
	mov.b32 	%r7285, 0;
	st.local.u32 	[%rd2498], %r7285;
	st.local.u32 	[%rd2498+4], %r7285;
	st.local.u32 	[%rd2498+8], %r7285;
	st.local.u32 	[%rd2498+12], %r7285;
	st.local.u32 	[%rd2498+16], %r7285;
	st.local.u32 	[%rd2498+20], %r7285;
	st.local.u32 	[%rd2498+24], %r7285;
	st.local.u32 	[%rd2498+28], %r7285;
	add.s32 	%r26966, %r26966, 8;
$L__BB1_625:
	setp.eq.s32 	%p651, %r188, 0;
	@%p651 bra 	$L__BB1_632;
	and.b32  	%r191, %r119, 3;
	setp.lt.u32 	%p652, %r188, 4;
	@%p652 bra 	$L__BB1_628;
	mul.wide.u32 	%rd2499, %r26966, 4;
	add.s64 	%rd2500, %rd4, %rd2499;
	mov.b32 	%r7286, 0;
	st.local.u32 	[%rd2500], %r7286;
	st.local.u32 	[%rd2500+4], %r7286;
	st.local.u32 	[%rd2500+8], %r7286;
	st.local.u32 	[%rd2500+12], %r7286;
	add.s32 	%r26966, %r26966, 4;
$L__BB1_628:
	setp.eq.s32 	%p653, %r191, 0;
	@%p653 bra 	$L__BB1_632;
	mul.wide.u32 	%rd2501, %r26966, 4;
	add.s64 	%rd130, %rd4, %rd2501;
	mov.b32 	%r7287, 0;
	st.local.u32 	[%rd130], %r7287;
	setp.eq.s32 	%p654, %r191, 1;
	@%p654 bra 	$L__BB1_632;
	mov.b32 	%r7288, 0;
	st.local.u32 	[%rd130+4], %r7288;
	setp.eq.s32 	%p655, %r191, 2;
	@%p655 bra 	$L__BB1_632;
	mov.b32 	%r7289, 0;
	st.local.u32 	[%rd130+8], %r7289;
$L__BB1_632:
	setp.eq.s32 	%p656, %r121, 0;
	@%p656 bra 	$L__BB1_646;
	and.b32  	%r194, %r121, 15;
	setp.lt.u32 	%p657, %r121, 16;
	mov.b32 	%r26971, 0;
	@%p657 bra 	$L__BB1_636;
	and.b32  	%r26971, %r121, 2147483632;
	mov.b32 	%r26970, 0;
$L__BB1_635:
	.pragma "nounroll";
	mul.wide.u32 	%rd2502, %r26970, 4;
	add.s64 	%rd2503, %rd5, %rd2502;
	mov.b32 	%r7292, 0;
	st.local.u32 	[%rd2503], %r7292;
	st.local.u32 	[%rd2503+4], %r7292;
	st.local.u32 	[%rd2503+8], %r7292;
	st.local.u32 	[%rd2503+12], %r7292;
	st.local.u32 	[%rd2503+16], %r7292;
	st.local.u32 	[%rd2503+20], %r7292;
	st.local.u32 	[%rd2503+24], %r7292;
	st.local.u32 	[%rd2503+28], %r7292;
	st.local.u32 	[%rd2503+32], %r7292;
	st.local.u32 	[%rd2503+36], %r7292;
	st.local.u32 	[%rd2503+40], %r7292;
	st.local.u32 	[%rd2503+44], %r7292;
	st.local.u32 	[%rd2503+48], %r7292;
	st.local.u32 	[%rd2503+52], %r7292;
	st.local.u32 	[%rd2503+56], %r7292;
	st.local.u32 	[%rd2503+60], %r7292;
	add.s32 	%r26970, %r26970, 16;
	setp.ne.s32 	%p658, %r26970, %r26971;
	@%p658 bra 	$L__BB1_635;
$L__BB1_636:
	setp.eq.s32 	%p659, %r194, 0;
	@%p659 bra 	$L__BB1_646;
	and.b32  	%r201, %r121, 7;
	setp.lt.u32 	%p660, %r194, 8;
	@%p660 bra 	$L__BB1_639;
	mul.wide.u32 	%rd2504, %r26971, 4;
	add.s64 	%rd2505, %rd5, %rd2504;
	mov.b32 	%r7293, 0;
	st.local.u32 	[%rd2505], %r7293;
	st.local.u32 	[%rd2505+4], %r7293;
	st.local.u32 	[%rd2505+8], %r7293;
	st.local.u32 	[%rd2505+12], %r7293;
	st.local.u32 	[%rd2505+16], %r7293;
	st.local.u32 	[%rd2505+20], %r7293;
	st.local.u32 	[%rd2505+24], %r7293;
	st.local.u32 	[%rd2505+28], %r7293;
	add.s32 	%r26971, %r26971, 8;
$L__BB1_639:
	setp.eq.s32 	%p661, %r201, 0;
	@%p661 bra 	$L__BB1_646;
	and.b32  	%r204, %r121, 3;
	setp.lt.u32 	%p662, %r201, 4;
	@%p662 bra 	$L__BB1_642;
	mul.wide.u32 	%rd2506, %r26971, 4;
	add.s64 	%rd2507, %rd5, %rd2506;
	mov.b32 	%r7294, 0;
	st.local.u32 	[%rd2507], %r7294;
	st.local.u32 	[%rd2507+4], %r7294;
	st.local.u32 	[%rd2507+8], %r7294;
	st.local.u32 	[%rd2507+12], %r7294;
	add.s32 	%r26971, %r26971, 4;
$L__BB1_642:
	setp.eq.s32 	%p663, %r204, 0;
	@%p663 bra 	$L__BB1_646;
	mul.wide.u32 	%rd2508, %r26971, 4;
	add.s64 	%rd131, %rd5, %rd2508;
	mov.b32 	%r7295, 0;
	st.local.u32 	[%rd131], %r7295;
	setp.eq.s32 	%p664, %r204, 1;
	@%p664 bra 	$L__BB1_646;
	mov.b32 	%r7296, 0;
	st.local.u32 	[%rd131+4], %r7296;
	setp.eq.s32 	%p665, %r204, 2;
	@%p665 bra 	$L__BB1_646;
	mov.b32 	%r7297, 0;
	st.local.u32 	[%rd131+8], %r7297;
$L__BB1_646:
	add.s32 	%r7298, %r26986, -1;
	add.s32 	%r207, %r26985, -1;
	mad.lo.s32 	%r208, %r7298, %r121, %r207;
	mul.wide.s32 	%rd2509, %r208, 8;
	add.s64 	%rd2510, %rd2, %rd2509;
	ld.local.f64 	%fd8564, [%rd2510];
	abs.f64 	%fd8565, %fd8564;
	setp.geu.f64 	%p666, %fd8565, 0d41CDCD64FF800000;
	mov.f64 	%fd25218, 0d0000000000000000;
	@%p666 bra 	$L__BB1_717;
	mul.wide.s32 	%rd2511, %r26986, 4;
	add.s64 	%rd2512, %rd4, %rd2511;
	st.local.u32 	[%rd2512+-4], %r26985;
	mul.wide.s32 	%rd2513, %r207, 4;
	add.s64 	%rd2514, %rd5, %rd2513;
	st.local.u32 	[%rd2514], %r26986;
	bra.uni 	$L__BB1_649;
$L__BB1_648:
	cvt.s64.s32 	%rd3796, %r26986;
	add.s64 	%rd3797, %rd6, %rd3796;
	ld.local.u8 	%rs6485, [%rd3797];
	cvt.s64.s32 	%rd3798, %r26985;
	add.s64 	%rd3799, %rd7, %rd3798;
	ld.local.u8 	%rs6484, [%rd3799];
$L__BB1_649:
	cvt.u32.u16 	%r7299, %rs6485;
	cvt.s32.s8 	%r7300, %r7299;
	cvt.u32.u16 	%r7301, %rs6484;
	cvt.s32.s8 	%r7302, %r7301;
	add.s32 	%r7303, %r7302, %r7300;
	setp.eq.s32 	%p667, %r7303, 3;
	@%p667 bra 	$L__BB1_651;
	add.s32 	%r7304, %r26986, -1;
	mad.lo.s32 	%r7305, %r7304, %r121, %r26985;
	add.s32 	%r7306, %r7305, -1;
	mul.wide.s32 	%rd2515, %r7306, 8;
	add.s64 	%rd2516, %rd3, %rd2515;
	mov.b64 	%rd2517, -4616189618054758400;
	st.local.u64 	[%rd2516], %rd2517;
	add.s64 	%rd2518, %rd2, %rd2515;
	mov.b64 	%rd2519, 9218868437227405312;
	st.local.u64 	[%rd2518], %rd2519;
	mov.f64 	%fd25212, 0d7FF0000000000000;
	mov.f64 	%fd25211, 0dBFF0000000000000;
	bra.uni 	$L__BB1_662;
$L__BB1_651:
	cvt.s32.s8 	%r7308, %r7299;
	mul.wide.s32 	%rd2520, %r7308, 5;
	cvt.u64.u16 	%rd2521, %rs6484;
	cvt.s64.s8 	%rd132, %rd2521;
	add.s64 	%rd133, %rd2520, %rd132;
	shl.b64 	%rd2522, %rd133, 3;
	add.s64 	%rd2523, %rd1, %rd2522;
	ld.global.f64 	%fd25211, [%rd2523+45440];
	cvt.s64.s32 	%rd2524, %r26985;
	add.s64 	%rd2525, %rd7, %rd2524;
	cvt.s64.s32 	%rd2526, %r26986;
	add.s64 	%rd2527, %rd6, %rd2526;
	ld.local.u8 	%rs1389, [%rd2527+-1];
	cvt.u64.u16 	%rd2528, %rs1389;
	cvt.s64.s8 	%rd134, %rd2528;
	ld.local.s8 	%rs1390, [%rd2525+-1];
	cvt.u32.u16 	%r7309, %rs1390;
	cvt.u32.u16 	%r7310, %rs6484;
	prmt.b32 	%r7311, %r7310, %r7309, 0x3340U;
	prmt.b32 	%r7312, %r7299, 0, 0x3340U;
	prmt.b32 	%r7313, %r7311, %r7312, 0x5410U;
	cvt.u32.u16 	%r7314, %rs1389;
	cvt.s32.s8 	%r7315, %r7314;
	mov.b32 	%r7316, 334205;
	dp4a.s32.u32 	%r7317, %r7313, %r7316, %r7315;
	mul.wide.s32 	%rd2529, %r7317, 8;
	add.s64 	%rd2530, %rd1, %rd2529;
	ld.global.f64 	%fd8568, [%rd2530+35440];
	add.f64 	%fd8569, %fd25211, %fd8568;
	ld.global.f64 	%fd25212, [%rd2523+45640];
	ld.global.f64 	%fd8570, [%rd2530+40440];
	add.f64 	%fd8571, %fd25212, %fd8570;
	abs.f64 	%fd8572, %fd8571;
	setp.gt.f64 	%p668, %fd8572, 0d41CDCD64FF800000;
	selp.f64 	%fd216, 0dBFF0000000000000, %fd8569, %p668;
	selp.f64 	%fd217, 0d7FF0000000000000, %fd8571, %p668;
	cvt.s16.s8 	%rs1391, %rs6484;
	mov.b32 	%r7318, {%rs1391, %rs1390};
	mov.b32 	%r7319, 1305;
	dp2a.lo.s32.u32 	%r7320, %r7318, %r7319, %r7308;
	mul.wide.s32 	%rd2531, %r7320, 8;
	add.s64 	%rd135, %rd1, %rd2531;
	ld.global.f64 	%fd218, [%rd135+21000];
	abs.f64 	%fd8573, %fd218;
	setp.geu.f64 	%p669, %fd8573, 0d41CDCD64FF800000;
	@%p669 bra 	$L__BB1_657;
	mad.lo.s64 	%rd2535, %rd132, 24, %rd133;
	add.s64 	%rd2536, %rd2535, %rd134;
	shl.b64 	%rd2537, %rd2536, 3;
	add.s64 	%rd136, %rd1, %rd2537;
	ld.global.f64 	%fd219, [%rd136+23000];
	abs.f64 	%fd8588, %fd219;
	setp.geu.f64 	%p674, %fd8588, 0d41CDCD64FF800000;
	@%p674 bra 	$L__BB1_655;
	ld.global.f64 	%fd8601, [%rd135+20000];
	add.f64 	%fd8602, %fd25211, %fd8601;
	ld.global.f64 	%fd8603, [%rd136+22000];
	add.f64 	%fd8604, %fd8602, %fd8603;
	add.f64 	%fd8605, %fd25212, %fd218;
	add.f64 	%fd8606, %fd8605, %fd219;
	abs.f64 	%fd8607, %fd8606;
	setp.gt.f64 	%p678, %fd8607, 0d41CDCD64FF800000;
	selp.f64 	%fd25208, 0dBFF0000000000000, %fd8604, %p678;
	selp.f64 	%fd25209, 0d7FF0000000000000, %fd8606, %p678;
	add.f64 	%fd8608, %fd25209, 0d4069000000000000;
	add.f64 	%fd8609, %fd25208, 0dC016CCCCCCCCCCCD;
	add.f64 	%fd8610, %fd19, %fd8609;
	div.rn.f64 	%fd25210, %fd8608, %fd8610;
	abs.f64 	%fd8611, %fd217;
	setp.geu.f64 	%p679, %fd8611, 0d41CDCD64FF800000;
	@%p679 bra 	$L__BB1_660;
	add.f64 	%fd8612, %fd217, 0d4069000000000000;
	add.f64 	%fd8613, %fd216, 0dC016CCCCCCCCCCCD;
	add.f64 	%fd8614, %fd19, %fd8613;
	div.rn.f64 	%fd8615, %fd8612, %fd8614;
	setp.lt.f64 	%p680, %fd8615, %fd25210;
	selp.f64 	%fd25208, %fd25208, %fd216, %p680;
	selp.f64 	%fd25209, %fd25209, %fd217, %p680;
	selp.f64 	%fd25210, %fd25210, %fd8615, %p680;
	bra.uni 	$L__BB1_660;
$L__BB1_655:
	ld.global.f64 	%fd8589, [%rd135+20000];
	add.f64 	%fd8590, %fd25211, %fd8589;
	add.f64 	%fd8591, %fd25212, %fd218;
	abs.f64 	%fd8592, %fd8591;
	setp.gt.f64 	%p675, %fd8592, 0d41CDCD64FF800000;
	selp.f64 	%fd25208, 0dBFF0000000000000, %fd8590, %p675;
	selp.f64 	%fd25209, 0d7FF0000000000000, %fd8591, %p675;
	add.f64 	%fd8593, %fd25209, 0d4069000000000000;
	add.f64 	%fd8594, %fd25208, 0dC016CCCCCCCCCCCD;
	add.f64 	%fd8595, %fd19, %fd8594;
	div.rn.f64 	%fd25210, %fd8593, %fd8595;
	abs.f64 	%fd8596, %fd217;
	setp.geu.f64 	%p676, %fd8596, 0d41CDCD64FF800000;
	@%p676 bra 	$L__BB1_660;
	add.f64 	%fd8597, %fd217, 0d4069000000000000;
	add.f64 	%fd8598, %fd216, 0dC016CCCCCCCCCCCD;
	add.f64 	%fd8599, %fd19, %fd8598;
	div.rn.f64 	%fd8600, %fd8597, %fd8599;
	setp.lt.f64 	%p677, %fd8600, %fd25210;
	selp.f64 	%fd25208, %fd25208, %fd216, %p677;
	selp.f64 	%fd25209, %fd25209, %fd217, %p677;
	selp.f64 	%fd25210, %fd25210, %fd8600, %p677;
	bra.uni 	$L__BB1_660;
$L__BB1_657:
	mad.lo.s64 	%rd2532, %rd132, 24, %rd133;
	add.s64 	%rd2533, %rd2532, %rd134;
	shl.b64 	%rd2534, %rd2533, 3;
	add.s64 	%rd137, %rd1, %rd2534;
	ld.global.f64 	%fd232, [%rd137+23000];
	abs.f64 	%fd8575, %fd232;
	setp.geu.f64 	%p670, %fd8575, 0d41CDCD64FF800000;
	mov.f64 	%fd25208, %fd216;
	mov.f64 	%fd25209, %fd217;
	@%p670 bra 	$L__BB1_660;
	ld.global.f64 	%fd8576, [%rd137+22000];
	add.f64 	%fd8577, %fd25211, %fd8576;
	add.f64 	%fd8578, %fd25212, %fd232;
	abs.f64 	%fd8579, %fd8578;
	setp.gt.f64 	%p671, %fd8579, 0d41CDCD64FF800000;
	selp.f64 	%fd25208, 0dBFF0000000000000, %fd8577, %p671;
	selp.f64 	%fd25209, 0d7FF0000000000000, %fd8578, %p671;
	add.f64 	%fd8580, %fd25209, 0d4069000000000000;
	add.f64 	%fd8581, %fd25208, 0dC016CCCCCCCCCCCD;
	add.f64 	%fd8582, %fd19, %fd8581;
	div.rn.f64 	%fd25210, %fd8580, %fd8582;
	abs.f64 	%fd8583, %fd217;
	setp.geu.f64 	%p672, %fd8583, 0d41CDCD64FF800000;
	@%p672 bra 	$L__BB1_660;
	add.f64 	%fd8584, %fd217, 0d4069000000000000;
	add.f64 	%fd8585, %fd216, 0dC016CCCCCCCCCCCD;
	add.f64 	%fd8586, %fd19, %fd8585;
	div.rn.f64 	%fd8587, %fd8584, %fd8586;
	setp.lt.f64 	%p673, %fd8587, %fd25210;
	selp.f64 	%fd25208, %fd25208, %fd216, %p673;
	selp.f64 	%fd25209, %fd25209, %fd217, %p673;
	selp.f64 	%fd25210, %fd25210, %fd8587, %p673;
$L__BB1_660:
	abs.f64 	%fd8616, %fd25209;
	setp.geu.f64 	%p681, %fd8616, 0d41CDCD64FF800000;
	@%p681 bra 	$L__BB1_662;
	add.f64 	%fd8617, %fd25212, 0d4069000000000000;
	add.f64 	%fd8618, %fd25211, 0dC016CCCCCCCCCCCD;
	add.f64 	%fd8619, %fd19, %fd8618;
	div.rn.f64 	%fd8620, %fd8617, %fd8619;
	setp.lt.f64 	%p682, %fd25210, %fd8620;
	selp.f64 	%fd25211, %fd25211, %fd25208, %p682;
	selp.f64 	%fd25212, %fd25212, %fd25209, %p682;
$L__BB1_662:
	add.s32 	%r213, %r26986, -1;
	mul.lo.s32 	%r214, %r213, %r121;
	add.s32 	%r215, %r26985, -1;
	add.s32 	%r216, %r215, %r214;
	mul.wide.s32 	%rd2538, %r216, 8;
	add.s64 	%rd2539, %rd3, %rd2538;
	ld.local.f64 	%fd246, [%rd2539];
	abs.f64 	%fd247, %fd246;
	abs.f64 	%fd8621, %fd25211;
	max.f64 	%fd8623, %fd247, %fd8621;
	setp.gt.f64 	%p683, %fd8623, 0d41CDCD64FF800000;
	sub.f64 	%fd8624, %fd246, %fd25211;
	abs.f64 	%fd8625, %fd8624;
	setp.geu.f64 	%p684, %fd8625, 0d3EE4F8B588E368F1;
	or.pred  	%p685, %p683, %p684;
	@%p685 bra 	$L__BB1_664;
	mul.wide.s32 	%rd2540, %r216, 8;
	add.s64 	%rd2541, %rd2, %rd2540;
	ld.local.f64 	%fd8627, [%rd2541];
	abs.f64 	%fd8628, %fd8627;
	abs.f64 	%fd8629, %fd25212;
	max.f64 	%fd8631, %fd8628, %fd8629;
	setp.leu.f64 	%p686, %fd8631, 0d41CDCD64FF800000;
	sub.f64 	%fd8632, %fd8627, %fd25212;
	abs.f64 	%fd8633, %fd8632;
	setp.lt.f64 	%p687, %fd8633, 0d3EE4F8B588E368F1;
	and.pred  	%p688, %p686, %p687;
	@%p688 bra 	$L__BB1_686;
$L__BB1_664:
	mov.pred 	%p18160, -1;
	min.s32 	%r9281, %r26985, %r26986;
	setp.lt.s32 	%p2259, %r9281, 2;
	@%p2259 bra 	$L__BB1_667;
	cvt.u64.u32 	%rd3708, %r213;
	add.s64 	%rd3709, %rd6, %rd3708;
	cvt.u64.u32 	%rd3710, %r26986;
	add.s64 	%rd3711, %rd6, %rd3710;
	cvt.u64.u32 	%rd3712, %r215;
	add.s64 	%rd3713, %rd7, %rd3712;
	cvt.u64.u32 	%rd3714, %r26985;
	add.s64 	%rd3715, %rd7, %rd3714;
	ld.local.s8 	%r9282, [%rd3715];
	ld.local.u8 	%r9283, [%rd3709];
	ld.local.u8 	%r9284, [%rd3711];
	prmt.b32 	%r9285, %r9284, %r9283, 0x3340U;
	ld.local.u8 	%r9286, [%rd3713];
	prmt.b32 	%r9287, %r9286, 0, 0x3340U;
	prmt.b32 	%r9288, %r9285, %r9287, 0x5410U;
	mov.b32 	%r9289, 359705;
	dp4a.s32.u32 	%r9290, %r9288, %r9289, %r9282;
	mul.wide.s32 	%rd3716, %r9290, 8;
	add.s64 	%rd3717, %rd1, %rd3716;
	ld.global.f64 	%fd10213, [%rd3717];
	sub.s32 	%r9291, %r214, %r121;
	add.s32 	%r217, %r26985, -2;
	add.s32 	%r9292, %r217, %r9291;
	mul.wide.s32 	%rd3718, %r9292, 8;
	add.s64 	%rd3719, %rd3, %rd3718;
	ld.local.f64 	%fd10214, [%rd3719];
	add.f64 	%fd10215, %fd10213, %fd10214;
	abs.f64 	%fd10216, %fd10215;
	max.f64 	%fd10218, %fd247, %fd10216;
	setp.gt.f64 	%p2261, %fd10218, 0d41CDCD64FF800000;
	sub.f64 	%fd10219, %fd246, %fd10215;
	abs.f64 	%fd10220, %fd10219;
	setp.geu.f64 	%p2262, %fd10220, 0d3EE4F8B588E368F1;
	or.pred  	%p2263, %p2261, %p2262;
	@%p2263 bra 	$L__BB1_667;
	add.s32 	%r9293, %r26986, -2;
	mul.wide.u32 	%rd3720, %r9293, 4;
	add.s64 	%rd3721, %rd4, %rd3720;
	st.local.u32 	[%rd3721], %r215;
	mul.wide.u32 	%rd3722, %r217, 4;
	add.s64 	%rd3723, %rd5, %rd3722;
	st.local.u32 	[%rd3723], %r213;
	mov.pred 	%p18160, 0;
	mov.u32 	%r26985, %r215;
	mov.u32 	%r26986, %r213;
$L__BB1_667:
	not.pred 	%p2265, %p18160;
	@%p2265 bra 	$L__BB1_648;
	mov.b32 	%r26982, 3;
$L__BB1_669:
	mov.u32 	%r222, %r26982;
	add.s32 	%r223, %r26986, -1;
	sub.s32 	%r9295, %r26985, %r222;
	add.s32 	%r9296, %r9295, 1;
	setp.gt.u32 	%p2267, %r9295, 2147483646;
	abs.s32 	%r9297, %r9295;
	selp.b32 	%r224, %r9297, 0, %p2267;
	sub.s32 	%r26984, %r223, %r224;
	selp.b32 	%r26983, 1, %r9296, %p2267;
	setp.lt.s32 	%p2268, %r26984, 1;
	setp.ge.s32 	%p2269, %r26983, %r26985;
	mov.pred 	%p18161, -1;
	or.pred  	%p2270, %p2268, %p2269;
	@%p2270 bra 	$L__BB1_685;
	add.s32 	%r9299, %r26985, -1;
	mad.lo.s32 	%r9300, %r223, %r121, %r9299;
	mul.wide.s32 	%rd3724, %r9300, 8;
	add.s64 	%rd3725, %rd3, %rd3724;
	ld.local.f64 	%fd248, [%rd3725];
	abs.f64 	%fd249, %fd248;
	add.s32 	%r9301, %r9299, %r224;
	sub.s32 	%r9302, %r9301, %r26983;
	mul.wide.s32 	%rd3726, %r9302, 8;
	add.s64 	%rd138, %rd1, %rd3726;
$L__BB1_671:
	cvt.s64.s32 	%rd3727, %r26986;
	add.s64 	%rd139, %rd6, %rd3727;
	not.b32 	%r9303, %r26984;
	add.s32 	%r229, %r26986, %r9303;
	not.b32 	%r9304, %r26983;
	add.s32 	%r230, %r26985, %r9304;
	setp.eq.s32 	%p2271, %r229, 0;
	setp.gt.s32 	%p2272, %r230, 0;
	and.pred  	%p2273, %p2271, %p2272;
	@%p2273 bra 	$L__BB1_673;
	setp.ne.s32 	%p2274, %r230, 0;
	setp.lt.s32 	%p2275, %r229, 1;
	or.pred  	%p2276, %p2275, %p2274;
	@%p2276 bra 	$L__BB1_678;
$L__BB1_673:
	setp.ne.s32 	%p2283, %r230, 1;
	setp.ne.s32 	%p2284, %r229, 1;
	and.pred  	%p2285, %p2284, %p2283;
	@%p2285 bra 	$L__BB1_677;
	setp.eq.s32 	%p2287, %r229, 1;
	setp.eq.s32 	%p2288, %r230, 1;
	setp.eq.s32 	%p2289, %r229, 0;
	and.pred  	%p2290, %p2289, %p2288;
	setp.eq.s32 	%p2291, %r230, 0;
	and.pred  	%p2292, %p2287, %p2291;
	or.pred  	%p2293, %p2290, %p2292;
	mov.f64 	%fd25214, 0d0000000000000000;
	mov.f64 	%fd25213, 0dC0A9300000000000;
	not.pred 	%p2294, %p2293;
	@%p2294 bra 	$L__BB1_676;
	sub.s32 	%r9357, %r26985, %r222;
	setp.gt.u32 	%p2295, %r9357, 2147483646;
	abs.s32 	%r9358, %r9357;
	selp.b32 	%r9359, %r9358, 0, %p2295;
	add.s32 	%r9360, %r26985, %r9359;
	add.s32 	%r9361, %r9357, 1;
	selp.b32 	%r9362, 1, %r9361, %p2295;
	not.b32 	%r9363, %r9362;
	add.s32 	%r9364, %r9363, %r9360;
	mul.wide.u32 	%rd3777, %r9364, 8;
	add.s64 	%rd3778, %rd1, %rd3777;
	ld.global.f64 	%fd10278, [%rd3778+25192];
	cvt.u64.u32 	%rd3779, %r26984;
	add.s64 	%rd3780, %rd6, %rd3779;
	cvt.s64.s32 	%rd3781, %r26983;
	add.s64 	%rd3782, %rd7, %rd3781;
	cvt.s64.s32 	%rd3783, %r26985;
	add.s64 	%rd3784, %rd7, %rd3783;
	ld.local.s8 	%r9365, [%rd3784];
	ld.local.u8 	%r9366, [%rd3780];
	ld.local.u8 	%r9367, [%rd139];
	prmt.b32 	%r9368, %r9366, %r9367, 0x3340U;
	ld.local.u8 	%r9369, [%rd3782];
	prmt.b32 	%r9370, %r9369, 0, 0x3340U;
	prmt.b32 	%r9371, %r9368, %r9370, 0x5410U;
	mov.b32 	%r9372, 334205;
	dp4a.s32.u32 	%r9373, %r9371, %r9372, %r9365;
	mul.wide.s32 	%rd3785, %r9373, 8;
	add.s64 	%rd3786, %rd1, %rd3785;
	ld.global.f64 	%fd10279, [%rd3786+5000];
	add.f64 	%fd25214, %fd10278, %fd10279;
	ld.global.f64 	%fd10280, [%rd3778+24472];
	ld.global.f64 	%fd10281, [%rd3786];
	add.f64 	%fd25213, %fd10280, %fd10281;
$L__BB1_676:
	add.s32 	%r9374, %r26984, -1;
	mad.lo.s32 	%r9375, %r9374, %r121, %r26983;
	add.s32 	%r9376, %r9375, -1;
	mul.wide.s32 	%rd3787, %r9376, 8;
	add.s64 	%rd3788, %rd2, %rd3787;
	ld.local.f64 	%fd10282, [%rd3788];
	add.f64 	%fd10283, %fd25214, %fd10282;
	add.s64 	%rd3789, %rd3, %rd3787;
	ld.local.f64 	%fd10284, [%rd3789];
	add.f64 	%fd10285, %fd25213, %fd10284;
	abs.f64 	%fd10286, %fd10283;
	setp.gt.f64 	%p2296, %fd10286, 0d41CDCD64FF800000;
	selp.f64 	%fd25215, 0dBFF0000000000000, %fd10285, %p2296;
	selp.f64 	%fd25216, 0d7FF0000000000000, %fd10283, %p2296;
	bra.uni 	$L__BB1_681;
$L__BB1_677:
	ld.global.f64 	%fd10261, [%rd138+25192];
	cvt.u64.u32 	%rd3758, %r26984;
	add.s64 	%rd3759, %rd6, %rd3758;
	ld.local.s8 	%r9352, [%rd3759];
	mul.wide.s32 	%rd3760, %r9352, 5;
	cvt.s64.s32 	%rd3761, %r26983;
	add.s64 	%rd3762, %rd7, %rd3761;
	ld.local.s8 	%rd3763, [%rd3762];
	add.s64 	%rd3764, %rd3760, %rd3763;
	shl.b64 	%rd3765, %rd3764, 3;
	add.s64 	%rd3766, %rd1, %rd3765;
	ld.global.f64 	%fd10262, [%rd3766+45640];
	add.f64 	%fd10263, %fd10261, %fd10262;
	ld.local.s8 	%r9353, [%rd139];
	mul.wide.s32 	%rd3767, %r9353, 5;
	cvt.s64.s32 	%rd3768, %r26985;
	add.s64 	%rd3769, %rd7, %rd3768;
	ld.local.s8 	%rd3770, [%rd3769];
	add.s64 	%rd3771, %rd3767, %rd3770;
	shl.b64 	%rd3772, %rd3771, 3;
	add.s64 	%rd3773, %rd1, %rd3772;
	ld.global.f64 	%fd10264, [%rd3773+45640];
	add.f64 	%fd10265, %fd10263, %fd10264;
	add.s32 	%r9354, %r26984, -1;
	mad.lo.s32 	%r9355, %r9354, %r121, %r26983;
	add.s32 	%r9356, %r9355, -1;
	mul.wide.s32 	%rd3774, %r9356, 8;
	add.s64 	%rd3775, %rd2, %rd3774;
	ld.local.f64 	%fd10266, [%rd3775];
	add.f64 	%fd10267, %fd10265, %fd10266;
	ld.global.f64 	%fd10268, [%rd138+24472];
	ld.global.f64 	%fd10269, [%rd3766+45440];
	add.f64 	%fd10270, %fd10268, %fd10269;
	ld.global.f64 	%fd10271, [%rd3773+45440];
	add.f64 	%fd10272, %fd10270, %fd10271;
	add.s64 	%rd3776, %rd3, %rd3774;
	ld.local.f64 	%fd10273, [%rd3776];
	add.f64 	%fd10274, %fd10272, %fd10273;
	abs.f64 	%fd10275, %fd10267;
	setp.gt.f64 	%p2286, %fd10275, 0d41CDCD64FF800000;
	selp.f64 	%fd25215, 0dBFF0000000000000, %fd10274, %p2286;
	selp.f64 	%fd25216, 0d7FF0000000000000, %fd10267, %p2286;
	bra.uni 	$L__BB1_681;
$L__BB1_678:
	setp.ne.s32 	%p2277, %r229, 1;
	setp.ne.s32 	%p2278, %r230, 1;
	or.pred  	%p2279, %p2277, %p2278;
	@%p2279 bra 	$L__BB1_680;
	cvt.u64.u32 	%rd3743, %r26984;
	add.s64 	%rd3744, %rd6, %rd3743;
	cvt.s64.s32 	%rd3745, %r26983;
	add.s64 	%rd3746, %rd7, %rd3745;
	ld.local.s8 	%r9328, [%rd3746+1];
	ld.local.u8 	%r9329, [%rd3744+1];
	ld.local.u8 	%r9330, [%rd3744];
	prmt.b32 	%r9331, %r9330, %r9329, 0x3340U;
	ld.local.u8 	%r9332, [%rd3746];
	prmt.b32 	%r9333, %r9332, 0, 0x3340U;
	prmt.b32 	%r9334, %r9331, %r9333, 0x5410U;
	mov.b32 	%r9335, 334205;
	dp4a.s32.u32 	%r9336, %r9334, %r9335, %r9328;
	mul.wide.s32 	%rd3747, %r9336, 8;
	add.s64 	%rd3748, %rd1, %rd3747;
	ld.global.f64 	%fd10239, [%rd3748+10000];
	cvt.s64.s32 	%rd3749, %r26985;
	add.s64 	%rd3750, %rd7, %rd3749;
	ld.local.s8 	%r9337, [%rd139+-1];
	ld.local.u8 	%r9338, [%rd3750];
	ld.local.u8 	%r9339, [%rd3750+-1];
	prmt.b32 	%r9340, %r9339, %r9338, 0x3340U;
	ld.local.u8 	%r9341, [%rd139];
	prmt.b32 	%r9342, %r9341, 0, 0x3340U;
	prmt.b32 	%r9343, %r9340, %r9342, 0x5410U;
	mov.b32 	%r9344, 359705;
	dp4a.s32.u32 	%r9345, %r9343, %r9344, %r9337;
	mul.wide.s32 	%rd3751, %r9345, 8;
	add.s64 	%rd3752, %rd1, %rd3751;
	ld.global.f64 	%fd10240, [%rd3752+10000];
	add.f64 	%fd10241, %fd10239, %fd10240;
	add.s32 	%r9346, %r26984, -1;
	mad.lo.s32 	%r9347, %r9346, %r121, %r26983;
	add.s32 	%r9348, %r9347, -1;
	mul.wide.s32 	%rd3753, %r9348, 8;
	add.s64 	%rd3754, %rd3, %rd3753;
	ld.local.f64 	%fd10242, [%rd3754];
	add.f64 	%fd10243, %fd10241, %fd10242;
	ld.global.f64 	%fd10244, [%rd3748+15000];
	ld.global.f64 	%fd10245, [%rd3752+15000];
	add.f64 	%fd10246, %fd10244, %fd10245;
	add.s64 	%rd3755, %rd2, %rd3753;
	ld.local.f64 	%fd10247, [%rd3755];
	add.f64 	%fd10248, %fd10246, %fd10247;
	abs.f64 	%fd10249, %fd10248;
	setp.gt.f64 	%p2281, %fd10249, 0d41CDCD64FF800000;
	selp.f64 	%fd10250, 0dBFF0000000000000, %fd10243, %p2281;
	selp.f64 	%fd10251, 0d7FF0000000000000, %fd10248, %p2281;
	add.f64 	%fd10252, %fd10251, 0d4069000000000000;
	add.f64 	%fd10253, %fd10250, 0dC016CCCCCCCCCCCD;
	add.f64 	%fd10254, %fd19, %fd10253;
	div.rn.f64 	%fd10255, %fd10252, %fd10254;
	add.s32 	%r9349, %r26986, -1;
	mad.lo.s32 	%r9350, %r9349, %r121, %r26985;
	add.s32 	%r9351, %r9350, -1;
	mul.wide.s32 	%rd3756, %r9351, 8;
	add.s64 	%rd3757, %rd2, %rd3756;
	ld.local.f64 	%fd10256, [%rd3757];
	add.f64 	%fd10257, %fd10256, 0d4069000000000000;
	add.f64 	%fd10258, %fd248, 0dC016CCCCCCCCCCCD;
	add.f64 	%fd10259, %fd19, %fd10258;
	div.rn.f64 	%fd10260, %fd10257, %fd10259;
	setp.ltu.f64 	%p2282, %fd10255, %fd10260;
	selp.f64 	%fd25215, 0dBFF0000000000000, %fd10250, %p2282;
	selp.f64 	%fd25216, 0d7FF0000000000000, %fd10251, %p2282;
	bra.uni 	$L__BB1_681;
$L__BB1_680:
	ld.global.f64 	%fd10222, [%rd138+24952];
	cvt.u64.u32 	%rd3728, %r26984;
	add.s64 	%rd3729, %rd6, %rd3728;
	cvt.s64.s32 	%rd3730, %r26983;
	add.s64 	%rd3731, %rd7, %rd3730;
	ld.local.s8 	%r9305, [%rd3731+1];
	ld.local.u8 	%r9306, [%rd3729+1];
	ld.local.u8 	%r9307, [%rd3729];
	prmt.b32 	%r9308, %r9307, %r9306, 0x3340U;
	ld.local.u8 	%r9309, [%rd3731];
	prmt.b32 	%r9310, %r9309, 0, 0x3340U;
	prmt.b32 	%r9311, %r9308, %r9310, 0x5410U;
	mov.b32 	%r9312, 334205;
	dp4a.s32.u32 	%r9313, %r9311, %r9312, %r9305;
	mul.wide.s32 	%rd3732, %r9313, 8;
	add.s64 	%rd3733, %rd1, %rd3732;
	ld.global.f64 	%fd10223, [%rd3733+30440];
	add.f64 	%fd10224, %fd10222, %fd10223;
	cvt.s64.s32 	%rd3734, %r26985;
	add.s64 	%rd3735, %rd7, %rd3734;
	cvt.s64.s32 	%rd3736, %r26986;
	add.s64 	%rd3737, %rd6, %rd3736;
	ld.local.s8 	%r9314, [%rd3737+-1];
	ld.local.u8 	%r9315, [%rd3735];
	ld.local.u8 	%r9316, [%rd3735+-1];
	prmt.b32 	%r9317, %r9316, %r9315, 0x3340U;
	ld.local.u8 	%r9318, [%rd3737];
	prmt.b32 	%r9319, %r9318, 0, 0x3340U;
	prmt.b32 	%r9320, %r9317, %r9319, 0x5410U;
	mov.b32 	%r9321, 359705;
	dp4a.s32.u32 	%r9322, %r9320, %r9321, %r9314;
	mul.wide.s32 	%rd3738, %r9322, 8;
	add.s64 	%rd3739, %rd1, %rd3738;
	ld.global.f64 	%fd10225, [%rd3739+30440];
	add.f64 	%fd10226, %fd10224, %fd10225;
	add.s32 	%r9323, %r26984, -1;
	mad.lo.s32 	%r9324, %r9323, %r121, %r26983;
	add.s32 	%r9325, %r9324, -1;
	mul.wide.s32 	%rd3740, %r9325, 8;
	add.s64 	%rd3741, %rd2, %rd3740;
	ld.local.f64 	%fd10227, [%rd3741];
	add.f64 	%fd10228, %fd10226, %fd10227;
	ld.global.f64 	%fd10229, [%rd138+24232];
	ld.global.f64 	%fd10230, [%rd3733+25440];
	add.f64 	%fd10231, %fd10229, %fd10230;
	ld.global.f64 	%fd10232, [%rd3739+25440];
	add.f64 	%fd10233, %fd10231, %fd10232;
	sub.s32 	%r9326, %r229, %r230;
	abs.s32 	%r9327, %r9326;
	cvt.rn.f64.s32 	%fd10234, %r9327;
	fma.rn.f64 	%fd10235, %fd10234, 0dBFEEF3E864B31D04, %fd10233;
	add.s64 	%rd3742, %rd3, %rd3740;
	ld.local.f64 	%fd10236, [%rd3742];
	add.f64 	%fd10237, %fd10236, %fd10235;
	abs.f64 	%fd10238, %fd10228;
	setp.gt.f64 	%p2280, %fd10238, 0d41CDCD64FF800000;
	selp.f64 	%fd25215, 0dBFF0000000000000, %fd10237, %p2280;
	selp.f64 	%fd25216, 0d7FF0000000000000, %fd10228, %p2280;
$L__BB1_681:
	abs.f64 	%fd10287, %fd25215;
	max.f64 	%fd10289, %fd249, %fd10287;
	setp.gt.f64 	%p2297, %fd10289, 0d41CDCD64FF800000;
	sub.f64 	%fd10290, %fd248, %fd25215;
	abs.f64 	%fd10291, %fd10290;
	setp.geu.f64 	%p2298, %fd10291, 0d3EE4F8B588E368F1;
	or.pred  	%p2299, %p2297, %p2298;
	@%p2299 bra 	$L__BB1_684;
	add.s32 	%r9377, %r26986, -1;
	mad.lo.s32 	%r9378, %r9377, %r121, %r26985;
	add.s32 	%r9379, %r9378, -1;
	mul.wide.s32 	%rd3790, %r9379, 8;
	add.s64 	%rd3791, %rd2, %rd3790;
	ld.local.f64 	%fd10293, [%rd3791];
	abs.f64 	%fd10294, %fd10293;
	abs.f64 	%fd10295, %fd25216;
	max.f64 	%fd10297, %fd10294, %fd10295;
	setp.gt.f64 	%p2300, %fd10297, 0d41CDCD64FF800000;
	sub.f64 	%fd10298, %fd10293, %fd25216;
	abs.f64 	%fd10299, %fd10298;
	setp.geu.f64 	%p2301, %fd10299, 0d3EE4F8B588E368F1;
	or.pred  	%p2302, %p2300, %p2301;
	@%p2302 bra 	$L__BB1_684;
	add.s32 	%r9380, %r26984, -1;
	mul.wide.u32 	%rd3792, %r9380, 4;
	add.s64 	%rd3793, %rd4, %rd3792;
	st.local.u32 	[%rd3793], %r26983;
	mul.wide.s32 	%rd3794, %r26983, 4;
	add.s64 	%rd3795, %rd5, %rd3794;
	st.local.u32 	[%rd3795+-4], %r26984;
	mov.pred 	%p18161, 0;
	mov.u32 	%r26985, %r26983;
	mov.u32 	%r26986, %r26984;
	bra.uni 	$L__BB1_685;
$L__BB1_684:
	add.s32 	%r231, %r26984, -1;
	add.s32 	%r26983, %r26983, 1;
	setp.gt.s32 	%p2305, %r26984, 1;
	setp.lt.s32 	%p2306, %r26983, %r26985;
	and.pred  	%p2307, %p2305, %p2306;
	mov.u32 	%r26984, %r231;
	@%p2307 bra 	$L__BB1_671;
$L__BB1_685:
	add.s32 	%r26982, %r222, 1;
	setp.lt.u32 	%p2308, %r222, 32;
	and.pred  	%p2309, %p18161, %p2308;
	@%p2309 bra 	$L__BB1_669;
	bra.uni 	$L__BB1_648;
$L__BB1_686:
	mul.wide.s32 	%rd2542, %r208, 8;
	add.s64 	%rd2543, %rd2, %rd2542;
	ld.local.f64 	%fd8636, [%rd2543];
	add.f64 	%fd264, %fd25207, %fd8636;
	add.s64 	%rd2544, %rd3, %rd2542;
	ld.local.f64 	%fd8637, [%rd2544];
	add.f64 	%fd265, %fd25206, %fd8637;
	mov.f64 	%fd25217, 0d3FE0000000000000;
	@%p628 bra 	$L__BB1_716;
	setp.eq.s32 	%p690, %r119, 0;
	mov.b32 	%r27010, 0;
	@%p690 bra 	$L__BB1_701;
	and.b32  	%r236, %r119, 15;
	setp.lt.u32 	%p691, %r119, 16;
	mov.b32 	%r27010, 0;
	mov.u32 	%r26989, %r27010;
	@%p691 bra 	$L__BB1_691;
	and.b32  	%r26989, %r119, 2147483632;
	mov.b32 	%r27010, 0;
	mov.u32 	%r26998, %r27010;
$L__BB1_690:
	.pragma "nounroll";
	mul.wide.u32 	%rd2545, %r26998, 4;
	add.s64 	%rd2546, %rd4, %rd2545;
	ld.local.u32 	%r7325, [%rd2546];
	setp.gt.s32 	%p692, %r7325, 0;
	selp.u32 	%r7326, 1, 0, %p692;
	add.s32 	%r7327, %r27010, %r7326;
	ld.local.u32 	%r7328, [%rd2546+4];
	setp.gt.s32 	%p693, %r7328, 0;
	selp.u32 	%r7329, 1, 0, %p693;
	add.s32 	%r7330, %r7327, %r7329;
	ld.local.u32 	%r7331, [%rd2546+8];
	setp.gt.s32 	%p694, %r7331, 0;
	selp.u32 	%r7332, 1, 0, %p694;
	add.s32 	%r7333, %r7330, %r7332;
	ld.local.u32 	%r7334, [%rd2546+12];
	setp.gt.s32 	%p695, %r7334, 0;
	selp.u32 	%r7335, 1, 0, %p695;
	add.s32 	%r7336, %r7333, %r7335;
	ld.local.u32 	%r7337, [%rd2546+16];
	setp.gt.s32 	%p696, %r7337, 0;
	selp.u32 	%r7338, 1, 0, %p696;
	add.s32 	%r7339, %r7336, %r7338;
	ld.local.u32 	%r7340, [%rd2546+20];
	setp.gt.s32 	%p697, %r7340, 0;
	selp.u32 	%r7341, 1, 0, %p697;
	add.s32 	%r7342, %r7339, %r7341;
	ld.local.u32 	%r7343, [%rd2546+24];
	setp.gt.s32 	%p698, %r7343, 0;
	selp.u32 	%r7344, 1, 0, %p698;
	add.s32 	%r7345, %r7342, %r7344;
	ld.local.u32 	%r7346, [%rd2546+28];
	setp.gt.s32 	%p699, %r7346, 0;
	selp.u32 	%r7347, 1, 0, %p699;
	add.s32 	%r7348, %r7345, %r7347;
	ld.local.u32 	%r7349, [%rd2546+32];
	setp.gt.s32 	%p700, %r7349, 0;
	selp.u32 	%r7350, 1, 0, %p700;
	add.s32 	%r7351, %r7348, %r7350;
	ld.local.u32 	%r7352, [%rd2546+36];
	setp.gt.s32 	%p701, %r7352, 0;
	selp.u32 	%r7353, 1, 0, %p701;
	add.s32 	%r7354, %r7351, %r7353;
	ld.local.u32 	%r7355, [%rd2546+40];
	setp.gt.s32 	%p702, %r7355, 0;
	selp.u32 	%r7356, 1, 0, %p702;
	add.s32 	%r7357, %r7354, %r7356;
	ld.local.u32 	%r7358, [%rd2546+44];
	setp.gt.s32 	%p703, %r7358, 0;
	selp.u32 	%r7359, 1, 0, %p703;
	add.s32 	%r7360, %r7357, %r7359;
	ld.local.u32 	%r7361, [%rd2546+48];
	setp.gt.s32 	%p704, %r7361, 0;
	selp.u32 	%r7362, 1, 0, %p704;
	add.s32 	%r7363, %r7360, %r7362;
	ld.local.u32 	%r7364, [%rd2546+52];
	setp.gt.s32 	%p705, %r7364, 0;
	selp.u32 	%r7365, 1, 0, %p705;
	add.s32 	%r7366, %r7363, %r7365;
	ld.local.u32 	%r7367, [%rd2546+56];
	setp.gt.s32 	%p706, %r7367, 0;
	selp.u32 	%r7368, 1, 0, %p706;
	add.s32 	%r7369, %r7366, %r7368;
	ld.local.u32 	%r7370, [%rd2546+60];
	setp.gt.s32 	%p707, %r7370, 0;
	selp.u32 	%r7371, 1, 0, %p707;
	add.s32 	%r27010, %r7369, %r7371;
	add.s32 	%r26998, %r26998, 16;
	setp.eq.s32 	%p708, %r26998, %r26989;
	@%p708 bra 	$L__BB1_691;
	bra.uni 	$L__BB1_690;
$L__BB1_691:
	setp.eq.s32 	%p709, %r236, 0;
	@%p709 bra 	$L__BB1_701;
	and.b32  	%r241, %r119, 7;
	setp.lt.u32 	%p710, %r236, 8;
	@%p710 bra 	$L__BB1_694;
	mul.wide.u32 	%rd2547, %r26989, 4;
	add.s64 	%rd2548, %rd4, %rd2547;
	ld.local.u32 	%r7373, [%rd2548];
	setp.gt.s32 	%p711, %r7373, 0;
	selp.u32 	%r7374, 1, 0, %p711;
	add.s32 	%r7375, %r27010, %r7374;
	ld.local.u32 	%r7376, [%rd2548+4];
	setp.gt.s32 	%p712, %r7376, 0;
	selp.u32 	%r7377, 1, 0, %p712;
	add.s32 	%r7378, %r7375, %r7377;
	ld.local.u32 	%r7379, [%rd2548+8];
	setp.gt.s32 	%p713, %r7379, 0;
	selp.u32 	%r7380, 1, 0, %p713;
	add.s32 	%r7381, %r7378, %r7380;
	ld.local.u32 	%r7382, [%rd2548+12];
	setp.gt.s32 	%p714, %r7382, 0;
	selp.u32 	%r7383, 1, 0, %p714;
	add.s32 	%r7384, %r7381, %r7383;
	ld.local.u32 	%r7385, [%rd2548+16];
	setp.gt.s32 	%p715, %r7385, 0;
	selp.u32 	%r7386, 1, 0, %p715;
	add.s32 	%r7387, %r7384, %r7386;
	ld.local.u32 	%r7388, [%rd2548+20];
	setp.gt.s32 	%p716, %r7388, 0;
	selp.u32 	%r7389, 1, 0, %p716;
	add.s32 	%r7390, %r7387, %r7389;
	ld.local.u32 	%r7391, [%rd2548+24];
	setp.gt.s32 	%p717, %r7391, 0;
	selp.u32 	%r7392, 1, 0, %p717;
	add.s32 	%r7393, %r7390, %r7392;
	ld.local.u32 	%r7394, [%rd2548+28];
	setp.gt.s32 	%p718, %r7394, 0;
	selp.u32 	%r7395, 1, 0, %p718;
	add.s32 	%r27010, %r7393, %r7395;
	add.s32 	%r26989, %r26989, 8;
$L__BB1_694:
	setp.eq.s32 	%p719, %r241, 0;
	@%p719 bra 	$L__BB1_701;
	and.b32  	%r247, %r119, 3;
	setp.lt.u32 	%p720, %r241, 4;
	@%p720 bra 	$L__BB1_697;
	mul.wide.u32 	%rd2549, %r26989, 4;
	add.s64 	%rd2550, %rd4, %rd2549;
	ld.local.u32 	%r7397, [%rd2550];
	setp.gt.s32 	%p721, %r7397, 0;
	selp.u32 	%r7398, 1, 0, %p721;
	add.s32 	%r7399, %r27010, %r7398;
	ld.local.u32 	%r7400, [%rd2550+4];
	setp.gt.s32 	%p722, %r7400, 0;
	selp.u32 	%r7401, 1, 0, %p722;
	add.s32 	%r7402, %r7399, %r7401;
	ld.local.u32 	%r7403, [%rd2550+8];
	setp.gt.s32 	%p723, %r7403, 0;
	selp.u32 	%r7404, 1, 0, %p723;
	add.s32 	%r7405, %r7402, %r7404;
	ld.local.u32 	%r7406, [%rd2550+12];
	setp.gt.s32 	%p724, %r7406, 0;
	selp.u32 	%r7407, 1, 0, %p724;
	add.s32 	%r27010, %r7405, %r7407;
	add.s32 	%r26989, %r26989, 4;
$L__BB1_697:
	setp.eq.s32 	%p725, %r247, 0;
	@%p725 bra 	$L__BB1_701;
	mul.wide.u32 	%rd2551, %r26989, 4;
	add.s64 	%rd140, %rd4, %rd2551;
	ld.local.u32 	%r7408, [%rd140];
	setp.gt.s32 	%p726, %r7408, 0;
	selp.u32 	%r7409, 1, 0, %p726;
	add.s32 	%r27010, %r27010, %r7409;
	setp.eq.s32 	%p727, %r247, 1;
	@%p727 bra 	$L__BB1_701;
	ld.local.u32 	%r7410, [%rd140+4];
	setp.gt.s32 	%p728, %r7410, 0;
	selp.u32 	%r7411, 1, 0, %p728;
	add.s32 	%r27010, %r27010, %r7411;
	setp.eq.s32 	%p729, %r247, 2;
	@%p729 bra 	$L__BB1_701;
	ld.local.u32 	%r7412, [%rd140+8];
	setp.gt.s32 	%p730, %r7412, 0;
	selp.u32 	%r7413, 1, 0, %p730;
	add.s32 	%r27010, %r27010, %r7413;
$L__BB1_701:
	@%p656 bra 	$L__BB1_715;
	and.b32  	%r257, %r121, 15;
	setp.lt.u32 	%p732, %r121, 16;
	mov.b32 	%r27003, 0;
	@%p732 bra 	$L__BB1_705;
	and.b32  	%r27003, %r121, 2147483632;
	mov.b32 	%r27000, 0;
$L__BB1_704:
	.pragma "nounroll";
	mul.wide.u32 	%rd2552, %r27000, 4;
	add.s64 	%rd2553, %rd5, %rd2552;
	ld.local.u32 	%r7417, [%rd2553];
	setp.gt.s32 	%p733, %r7417, 0;
	selp.u32 	%r7418, 1, 0, %p733;
	add.s32 	%r7419, %r27010, %r7418;
	ld.local.u32 	%r7420, [%rd2553+4];
	setp.gt.s32 	%p734, %r7420, 0;
	selp.u32 	%r7421, 1, 0, %p734;
	add.s32 	%r7422, %r7419, %r7421;
	ld.local.u32 	%r7423, [%rd2553+8];
	setp.gt.s32 	%p735, %r7423, 0;
	selp.u32 	%r7424, 1, 0, %p735;
	add.s32 	%r7425, %r7422, %r7424;
	ld.local.u32 	%r7426, [%rd2553+12];
	setp.gt.s32 	%p736, %r7426, 0;
	selp.u32 	%r7427, 1, 0, %p736;
	add.s32 	%r7428, %r7425, %r7427;
	ld.local.u32 	%r7429, [%rd2553+16];
	setp.gt.s32 	%p737, %r7429, 0;
	selp.u32 	%r7430, 1, 0, %p737;
	add.s32 	%r7431, %r7428, %r7430;
	ld.local.u32 	%r7432, [%rd2553+20];
	setp.gt.s32 	%p738, %r7432, 0;
	selp.u32 	%r7433, 1, 0, %p738;
	add.s32 	%r7434, %r7431, %r7433;
	ld.local.u32 	%r7435, [%rd2553+24];
	setp.gt.s32 	%p739, %r7435, 0;
	selp.u32 	%r7436, 1, 0, %p739;
	add.s32 	%r7437, %r7434, %r7436;
	ld.local.u32 	%r7438, [%rd2553+28];
	setp.gt.s32 	%p740, %r7438, 0;
	selp.u32 	%r7439, 1, 0, %p740;
	add.s32 	%r7440, %r7437, %r7439;
	ld.local.u32 	%r7441, [%rd2553+32];
	setp.gt.s32 	%p741, %r7441, 0;
	selp.u32 	%r7442, 1, 0, %p741;
	add.s32 	%r7443, %r7440, %r7442;
	ld.local.u32 	%r7444, [%rd2553+36];
	setp.gt.s32 	%p742, %r7444, 0;
	selp.u32 	%r7445, 1, 0, %p742;
	add.s32 	%r7446, %r7443, %r7445;
	ld.local.u32 	%r7447, [%rd2553+40];
	setp.gt.s32 	%p743, %r7447, 0;
	selp.u32 	%r7448, 1, 0, %p743;
	add.s32 	%r7449, %r7446, %r7448;
	ld.local.u32 	%r7450, [%rd2553+44];
	setp.gt.s32 	%p744, %r7450, 0;
	selp.u32 	%r7451, 1, 0, %p744;
	add.s32 	%r7452, %r7449, %r7451;
	ld.local.u32 	%r7453, [%rd2553+48];
	setp.gt.s32 	%p745, %r7453, 0;
	selp.u32 	%r7454, 1, 0, %p745;
	add.s32 	%r7455, %r7452, %r7454;
	ld.local.u32 	%r7456, [%rd2553+52];
	setp.gt.s32 	%p746, %r7456, 0;
	selp.u32 	%r7457, 1, 0, %p746;
	add.s32 	%r7458, %r7455, %r7457;
	ld.local.u32 	%r7459, [%rd2553+56];
	setp.gt.s32 	%p747, %r7459, 0;
	selp.u32 	%r7460, 1, 0, %p747;
	add.s32 	%r7461, %r7458, %r7460;
	ld.local.u32 	%r7462, [%rd2553+60];
	setp.gt.s32 	%p748, %r7462, 0;
	selp.u32 	%r7463, 1, 0, %p748;
	add.s32 	%r27010, %r7461, %r7463;
	add.s32 	%r27000, %r27000, 16;
	setp.ne.s32 	%p749, %r27000, %r27003;
	@%p749 bra 	$L__BB1_704;
$L__BB1_705:
	setp.eq.s32 	%p750, %r257, 0;
	@%p750 bra 	$L__BB1_715;
	and.b32  	%r270, %r121, 7;
	setp.lt.u32 	%p751, %r257, 8;
	@%p751 bra 	$L__BB1_708;
	mul.wide.u32 	%rd2554, %r27003, 4;
	add.s64 	%rd2555, %rd5, %rd2554;
	ld.local.u32 	%r7465, [%rd2555];
	setp.gt.s32 	%p752, %r7465, 0;
	selp.u32 	%r7466, 1, 0, %p752;
	add.s32 	%r7467, %r27010, %r7466;
	ld.local.u32 	%r7468, [%rd2555+4];
	setp.gt.s32 	%p753, %r7468, 0;
	selp.u32 	%r7469, 1, 0, %p753;
	add.s32 	%r7470, %r7467, %r7469;
	ld.local.u32 	%r7471, [%rd2555+8];
	setp.gt.s32 	%p754, %r7471, 0;
	selp.u32 	%r7472, 1, 0, %p754;
	add.s32 	%r7473, %r7470, %r7472;
	ld.local.u32 	%r7474, [%rd2555+12];
	setp.gt.s32 	%p755, %r7474, 0;
	selp.u32 	%r7475, 1, 0, %p755;
	add.s32 	%r7476, %r7473, %r7475;
	ld.local.u32 	%r7477, [%rd2555+16];
	setp.gt.s32 	%p756, %r7477, 0;
	selp.u32 	%r7478, 1, 0, %p756;
	add.s32 	%r7479, %r7476, %r7478;
	ld.local.u32 	%r7480, [%rd2555+20];
	setp.gt.s32 	%p757, %r7480, 0;
	selp.u32 	%r7481, 1, 0, %p757;
	add.s32 	%r7482, %r7479, %r7481;
	ld.local.u32 	%r7483, [%rd2555+24];
	setp.gt.s32 	%p758, %r7483, 0;
	selp.u32 	%r7484, 1, 0, %p758;
	add.s32 	%r7485, %r7482, %r7484;
	ld.local.u32 	%r7486, [%rd2555+28];
	setp.gt.s32 	%p759, %r7486, 0;
	selp.u32 	%r7487, 1, 0, %p759;
	add.s32 	%r27010, %r7485, %r7487;
	add.s32 	%r27003, %r27003, 8;
$L__BB1_708:
	setp.eq.s32 	%p760, %r270, 0;
	@%p760 bra 	$L__BB1_715;
	and.b32  	%r276, %r121, 3;
	setp.lt.u32 	%p761, %r270, 4;
	@%p761 bra 	$L__BB1_711;
	mul.wide.u32 	%rd2556, %r27003, 4;
	add.s64 	%rd2557, %rd5, %rd2556;
	ld.local.u32 	%r7489, [%rd2557];
	setp.gt.s32 	%p762, %r7489, 0;
	selp.u32 	%r7490, 1, 0, %p762;
	add.s32 	%r7491, %r27010, %r7490;
	ld.local.u32 	%r7492, [%rd2557+4];
	setp.gt.s32 	%p763, %r7492, 0;
	selp.u32 	%r7493, 1, 0, %p763;
	add.s32 	%r7494, %r7491, %r7493;
	ld.local.u32 	%r7495, [%rd2557+8];
	setp.gt.s32 	%p764, %r7495, 0;
	selp.u32 	%r7496, 1, 0, %p764;
	add.s32 	%r7497, %r7494, %r7496;
	ld.local.u32 	%r7498, [%rd2557+12];
	setp.gt.s32 	%p765, %r7498, 0;
	selp.u32 	%r7499, 1, 0, %p765;
	add.s32 	%r27010, %r7497, %r7499;
	add.s32 	%r27003, %r27003, 4;
$L__BB1_711:
	setp.eq.s32 	%p766, %r276, 0;
	@%p766 bra 	$L__BB1_715;
	mul.wide.u32 	%rd2558, %r27003, 4;
	add.s64 	%rd141, %rd5, %rd2558;
	ld.local.u32 	%r7500, [%rd141];
	setp.gt.s32 	%p767, %r7500, 0;
	selp.u32 	%r7501, 1, 0, %p767;
	add.s32 	%r27010, %r27010, %r7501;
	setp.eq.s32 	%p768, %r276, 1;
	@%p768 bra 	$L__BB1_715;
	ld.local.u32 	%r7502, [%rd141+4];
	setp.gt.s32 	%p769, %r7502, 0;
	selp.u32 	%r7503, 1, 0, %p769;
	add.s32 	%r27010, %r27010, %r7503;
	setp.eq.s32 	%p770, %r276, 2;
	@%p770 bra 	$L__BB1_715;
	ld.local.u32 	%r7504, [%rd141+8];
	setp.gt.s32 	%p771, %r7504, 0;
	selp.u32 	%r7505, 1, 0, %p771;
	add.s32 	%r27010, %r27010, %r7505;
$L__BB1_715:
	shr.u32 	%r7506, %r27010, 1;
	add.s32 	%r7507, %r7506, -1;
	cvt.rn.f64.s32 	%fd8638, %r7507;
	add.f64 	%fd8639, %fd265, 0dC016CCCCCCCCCCCD;
	fma.rn.f64 	%fd8640, %fd8638, 0dBFE0A2B1704FF434, %fd8639;
	add.f64 	%fd8641, %fd19, %fd8640;
	add.f64 	%fd8642, %fd264, 0d4069000000000000;
	div.rn.f64 	%fd8643, %fd8642, %fd8641;
	add.f64 	%fd8644, %fd8643, 0dC071126666666666;
	fma.rn.f64 	%fd25217, %fd8644, 0d4059000000000000, 0d3FE0000000000000;
$L__BB1_716:
	cvt.rzi.s32.f64 	%r7508, %fd25217;
	cvt.rn.f64.s32 	%fd8645, %r7508;
	div.rn.f64 	%fd25218, %fd8645, 0d4059000000000000;
$L__BB1_717:
	ld.param.f32 	%f796, [_Z16candidate_primerPcPiS0_S0_PfS1_S1_iffiiPdS_S0__param_9];
	add.f32 	%f387, %f796, 0fC1200000;
	cvt.f64.f32 	%fd8646, %f387;
	setp.gt.f64 	%p772, %fd25218, %fd8646;
	selp.b32 	%r27078, 0, %r27078, %p772;
$L__BB1_718:
	ld.param.u32 	%r26846, [_Z16candidate_primerPcPiS0_S0_PfS1_S1_iffiiPdS_S0__param_11];
	setp.eq.s32 	%p773, %r26846, 0;
	setp.eq.s32 	%p774, %r27078, 0;
	or.pred  	%p775, %p773, %p774;
	@%p775 bra 	$L__BB1_1101;
	mov.b32 	%r27012, 0;
$L__BB1_720:
	mov.u32 	%r288, %r27012;
	cvt.u64.u32 	%rd2559, %r288;
	add.u64 	%rd142, %SPL, 10254;
	add.s64 	%rd143, %rd142, %rd2559;
	ld.local.u8 	%rs1392, [%rd143];
	setp.ne.s16 	%p776, %rs1392, 0;
	add.s32 	%r27012, %r288, 1;
	@%p776 bra 	$L__BB1_720;
	and.b32  	%r7511, %r288, 1;
	setp.eq.b32 	%p777, %r7511, 1;
	@%p777 bra 	$L__BB1_747;
	setp.eq.s32 	%p778, %r288, 0;
	@%p778 bra 	$L__BB1_732;
	shr.u32 	%r7513, %r288, 1;
	max.u32 	%r290, %r7513, 1;
	mov.b32 	%r27013, 0;
$L__BB1_724:
	cvt.u64.u32 	%rd2561, %r27013;
	add.s64 	%rd2562, %rd142, %rd2561;
	ld.local.u8 	%rs52, [%rd2562];
	setp.ne.s16 	%p779, %rs52, 65;
	not.b32 	%r7514, %r27013;
	cvt.s64.s32 	%rd2563, %r7514;
	add.s64 	%rd2564, %rd143, %rd2563;
	ld.local.u8 	%rs53, [%rd2564];
	@%p779 bra 	$L__BB1_726;
	setp.ne.s16 	%p780, %rs53, 84;
	@%p780 bra 	$L__BB1_747;
$L__BB1_726:
	setp.ne.s16 	%p781, %rs52, 84;
	@%p781 bra 	$L__BB1_728;
	setp.ne.s16 	%p782, %rs53, 65;
	@%p782 bra 	$L__BB1_747;
$L__BB1_728:
	setp.eq.s16 	%p783, %rs52, 84;
	setp.eq.s16 	%p784, %rs52, 65;
	setp.ne.s16 	%p785, %rs53, 65;
	or.pred  	%p786, %p785, %p783;
	setp.ne.s16 	%p787, %rs53, 84;
	or.pred  	%p788, %p787, %p784;
	and.pred  	%p789, %p786, %p788;
	not.pred 	%p790, %p789;
	@%p790 bra 	$L__BB1_747;
	setp.eq.s16 	%p791, %rs52, 67;
	setp.ne.s16 	%p792, %rs53, 71;
	and.pred  	%p793, %p792, %p791;
	@%p793 bra 	$L__BB1_747;
	setp.eq.s16 	%p796, %rs52, 71;
	setp.ne.s16 	%p797, %rs53, 67;
	xor.pred  	%p798, %p796, %p797;
	or.pred  	%p799, %p792, %p791;
	and.pred  	%p800, %p798, %p799;
	not.pred 	%p801, %p800;
	@%p801 bra 	$L__BB1_747;
	add.s32 	%r27013, %r27013, 1;
	setp.eq.s32 	%p802, %r27013, %r290;
	@%p802 bra 	$L__BB1_732;
	bra.uni 	$L__BB1_724;
$L__BB1_732:
	mov.b32 	%r27014, 0;
$L__BB1_733:
	mov.u32 	%r293, %r27014;
	cvt.u64.u32 	%rd2565, %r293;
	add.s64 	%rd144, %rd142, %rd2565;
	ld.local.u8 	%rs1398, [%rd144];
	setp.ne.s16 	%p803, %rs1398, 0;
	add.s32 	%r27014, %r293, 1;
	@%p803 bra 	$L__BB1_733;
	and.b32  	%r7516, %r293, 1;
	setp.eq.b32 	%p804, %r7516, 1;
	@%p804 bra 	$L__BB1_747;
	setp.eq.s32 	%p805, %r293, 0;
	@%p805 bra 	$L__BB1_745;
	shr.u32 	%r7518, %r293, 1;
	max.u32 	%r295, %r7518, 1;
	mov.b32 	%r27015, 0;
$L__BB1_737:
	cvt.u64.u32 	%rd2566, %r27015;
	add.s64 	%rd2567, %rd142, %rd2566;
	ld.local.u8 	%rs54, [%rd2567];
	setp.ne.s16 	%p806, %rs54, 65;
	not.b32 	%r7519, %r27015;
	cvt.s64.s32 	%rd2568, %r7519;
	add.s64 	%rd2569, %rd144, %rd2568;
	ld.local.u8 	%rs55, [%rd2569];
	@%p806 bra 	$L__BB1_739;
	setp.ne.s16 	%p807, %rs55, 84;
	@%p807 bra 	$L__BB1_747;
$L__BB1_739:
	setp.ne.s16 	%p808, %rs54, 84;
	@%p808 bra 	$L__BB1_741;
	setp.ne.s16 	%p809, %rs55, 65;
	@%p809 bra 	$L__BB1_747;
$L__BB1_741:
	setp.eq.s16 	%p810, %rs54, 84;
	setp.eq.s16 	%p811, %rs54, 65;
	setp.ne.s16 	%p812, %rs55, 65;
	or.pred  	%p813, %p812, %p810;
	setp.ne.s16 	%p814, %rs55, 84;
	or.pred  	%p815, %p814, %p811;
	and.pred  	%p816, %p813, %p815;
	not.pred 	%p817, %p816;
	@%p817 bra 	$L__BB1_747;
	setp.eq.s16 	%p818, %rs54, 67;
	setp.ne.s16 	%p819, %rs55, 71;
	and.pred  	%p820, %p819, %p818;
	@%p820 bra 	$L__BB1_747;
	setp.eq.s16 	%p823, %rs54, 71;
	setp.ne.s16 	%p824, %rs55, 67;
	xor.pred  	%p825, %p823, %p824;
	or.pred  	%p826, %p819, %p818;
	and.pred  	%p827, %p825, %p826;
	not.pred 	%p828, %p827;
	@%p828 bra 	$L__BB1_747;
	add.s32 	%r27015, %r27015, 1;
	setp.ne.s32 	%p829, %r27015, %r295;
	@%p829 bra 	$L__BB1_737;
$L__BB1_745:
	setp.gt.u32 	%p832, %r5, 2146435070;
	mov.f64 	%fd25219, %fd5;
	@%p832 bra 	$L__BB1_749;
	setp.gt.u32 	%p833, %r7, 1073127582;
	selp.f64 	%fd8679, %fd7, %fd6, %p833;
	selp.u32 	%r7524, 1, 0, %p833;
	add.s32 	%r7525, %r6, %r7524;
	add.f64 	%fd8680, %fd8679, 0dBFF0000000000000;
	add.f64 	%fd8681, %fd8679, 0d3FF0000000000000;
	rcp.approx.ftz.f64 	%fd8682, %fd8681;
	neg.f64 	%fd8683, %fd8681;
	fma.rn.f64 	%fd8684, %fd8683, %fd8682, 0d3FF0000000000000;
	fma.rn.f64 	%fd8685, %fd8684, %fd8684, %fd8684;
	fma.rn.f64 	%fd8686, %fd8685, %fd8682, %fd8682;
	mul.f64 	%fd8687, %fd8680, %fd8686;
	fma.rn.f64 	%fd8688, %fd8680, %fd8686, %fd8687;
	mul.f64 	%fd8689, %fd8688, %fd8688;
	fma.rn.f64 	%fd8690, %fd8689, 0d3EB1380B3AE80F1E, 0d3ED0EE258B7A8B04;
	fma.rn.f64 	%fd8691, %fd8690, %fd8689, 0d3EF3B2669F02676F;
	fma.rn.f64 	%fd8692, %fd8691, %fd8689, 0d3F1745CBA9AB0956;
	fma.rn.f64 	%fd8693, %fd8692, %fd8689, 0d3F3C71C72D1B5154;
	fma.rn.f64 	%fd8694, %fd8693, %fd8689, 0d3F624924923BE72D;
	fma.rn.f64 	%fd8695, %fd8694, %fd8689, 0d3F8999999999A3C4;
	fma.rn.f64 	%fd8696, %fd8695, %fd8689, 0d3FB5555555555554;
	sub.f64 	%fd8697, %fd8680, %fd8688;
	add.f64 	%fd8698, %fd8697, %fd8697;
	neg.f64 	%fd8699, %fd8688;
	fma.rn.f64 	%fd8700, %fd8699, %fd8680, %fd8698;
	mul.f64 	%fd8701, %fd8686, %fd8700;
	mul.f64 	%fd8702, %fd8689, %fd8696;
	fma.rn.f64 	%fd8703, %fd8702, %fd8688, %fd8701;
	xor.b32  	%r7526, %r7525, -2147483648;
	mov.b32 	%r7527, 1127219200;
	mov.b64 	%fd8704, {%r7526, %r7527};
	sub.f64 	%fd8705, %fd8704, %fd1;
	fma.rn.f64 	%fd8706, %fd8705, 0d3FE62E42FEFA39EF, %fd8688;
	fma.rn.f64 	%fd8707, %fd8705, 0dBFE62E42FEFA39EF, %fd8706;
	sub.f64 	%fd8708, %fd8707, %fd8688;
	sub.f64 	%fd8709, %fd8703, %fd8708;
	fma.rn.f64 	%fd8710, %fd8705, 0d3C7ABC9E3B39803F, %fd8709;
	add.f64 	%fd25219, %fd8706, %fd8710;
	bra.uni 	$L__BB1_749;
$L__BB1_747:
	setp.gt.u32 	%p830, %r2, 2146435070;
	mov.f64 	%fd25219, %fd2;
	@%p830 bra 	$L__BB1_749;
	setp.gt.u32 	%p831, %r4, 1073127582;
	selp.f64 	%fd8647, %fd4, %fd3, %p831;
	selp.u32 	%r7520, 1, 0, %p831;
	add.s32 	%r7521, %r3, %r7520;
	add.f64 	%fd8648, %fd8647, 0dBFF0000000000000;
	add.f64 	%fd8649, %fd8647, 0d3FF0000000000000;
	rcp.approx.ftz.f64 	%fd8650, %fd8649;
	neg.f64 	%fd8651, %fd8649;
	fma.rn.f64 	%fd8652, %fd8651, %fd8650, 0d3FF0000000000000;
	fma.rn.f64 	%fd8653, %fd8652, %fd8652, %fd8652;
	fma.rn.f64 	%fd8654, %fd8653, %fd8650, %fd8650;
	mul.f64 	%fd8655, %fd8648, %fd8654;
	fma.rn.f64 	%fd8656, %fd8648, %fd8654, %fd8655;
	mul.f64 	%fd8657, %fd8656, %fd8656;
	fma.rn.f64 	%fd8658, %fd8657, 0d3EB1380B3AE80F1E, 0d3ED0EE258B7A8B04;
	fma.rn.f64 	%fd8659, %fd8658, %fd8657, 0d3EF3B2669F02676F;
	fma.rn.f64 	%fd8660, %fd8659, %fd8657, 0d3F1745CBA9AB0956;
	fma.rn.f64 	%fd8661, %fd8660, %fd8657, 0d3F3C71C72D1B5154;
	fma.rn.f64 	%fd8662, %fd8661, %fd8657, 0d3F624924923BE72D;
	fma.rn.f64 	%fd8663, %fd8662, %fd8657, 0d3F8999999999A3C4;
	fma.rn.f64 	%fd8664, %fd8663, %fd8657, 0d3FB5555555555554;
	sub.f64 	%fd8665, %fd8648, %fd8656;
	add.f64 	%fd8666, %fd8665, %fd8665;
	neg.f64 	%fd8667, %fd8656;
	fma.rn.f64 	%fd8668, %fd8667, %fd8648, %fd8666;
	mul.f64 	%fd8669, %fd8654, %fd8668;
	mul.f64 	%fd8670, %fd8657, %fd8664;
	fma.rn.f64 	%fd8671, %fd8670, %fd8656, %fd8669;
	xor.b32  	%r7522, %r7521, -2147483648;
	mov.b32 	%r7523, 1127219200;
	mov.b64 	%fd8672, {%r7522, %r7523};
	sub.f64 	%fd8673, %fd8672, %fd1;
	fma.rn.f64 	%fd8674, %fd8673, 0d3FE62E42FEFA39EF, %fd8656;
	fma.rn.f64 	%fd8675, %fd8673, 0dBFE62E42FEFA39EF, %fd8674;
	sub.f64 	%fd8676, %fd8675, %fd8656;
	sub.f64 	%fd8677, %fd8671, %fd8676;
	fma.rn.f64 	%fd8678, %fd8673, 0d3C7ABC9E3B39803F, %fd8677;
	add.f64 	%fd25219, %fd8674, %fd8678;
$L__BB1_749:
	mul.f64 	%fd273, %fd25219, 0d3FFFCB923A29C77A;
	mov.b32 	%r27016, 0;
$L__BB1_750:
	mov.u32 	%r298, %r27016;
	cvt.u64.u32 	%rd2570, %r298;
	add.s64 	%rd2571, %rd142, %rd2570;
	ld.local.u8 	%rs1404, [%rd2571];
	setp.ne.s16 	%p834, %rs1404, 0;
	add.s32 	%r27016, %r298, 1;
	@%p834 bra 	$L__BB1_750;
	mov.b32 	%r27017, 0;
$L__BB1_752:
	mov.u32 	%r300, %r27017;
	cvt.u64.u32 	%rd2572, %r300;
	add.s64 	%rd2573, %rd142, %rd2572;
	ld.local.u8 	%rs1405, [%rd2573];
	setp.ne.s16 	%p835, %rs1405, 0;
	add.s32 	%r27017, %r300, 1;
	@%p835 bra 	$L__BB1_752;
	setp.eq.s32 	%p836, %r298, 0;
	@%p836 bra 	$L__BB1_789;
	and.b32  	%r302, %r298, 3;
	setp.lt.u32 	%p837, %r298, 4;
	mov.b32 	%r27019, 1;
	@%p837 bra 	$L__BB1_758;
	and.b32  	%r303, %r298, 2147483644;
	mov.b32 	%r27019, 1;
$L__BB1_756:
	mov.u32 	%r307, %r27019;
	cvt.s64.s32 	%rd2574, %r307;
	add.s64 	%rd147, %rd142, %rd2574;
	ld.local.u8 	%rs1407, [%rd147+-1];
	mov.b16 	%rs6489, 0;
	setp.gt.s16 	%p838, %rs1407, 70;
	@%p838 bra 	$L__BB1_796;
	setp.eq.s16 	%p841, %rs1407, 65;
	@%p841 bra 	$L__BB1_800;
	bra.uni 	$L__BB1_794;
$L__BB1_758:
	setp.eq.s32 	%p859, %r302, 0;
	@%p859 bra 	$L__BB1_789;
	cvt.s64.s32 	%rd2576, %r27019;
	add.s64 	%rd145, %rd142, %rd2576;
	ld.local.u8 	%rs1431, [%rd145+-1];
	mov.b16 	%rs6486, 0;
	setp.gt.s16 	%p860, %rs1431, 70;
	@%p860 bra 	$L__BB1_763;
	setp.eq.s16 	%p863, %rs1431, 65;
	@%p863 bra 	$L__BB1_768;
	setp.eq.s16 	%p864, %rs1431, 67;
	@%p864 bra 	$L__BB1_762;
	bra.uni 	$L__BB1_767;
$L__BB1_762:
	mov.b16 	%rs6486, 1;
	bra.uni 	$L__BB1_768;
$L__BB1_763:
	setp.eq.s16 	%p861, %rs1431, 71;
	@%p861 bra 	$L__BB1_766;
	setp.ne.s16 	%p862, %rs1431, 84;
	@%p862 bra 	$L__BB1_767;
	mov.b16 	%rs6486, 3;
	bra.uni 	$L__BB1_768;
$L__BB1_766:
	mov.b16 	%rs6486, 2;
	bra.uni 	$L__BB1_768;
$L__BB1_767:
	mov.b16 	%rs6486, 4;
$L__BB1_768:
	cvt.u64.u32 	%rd2577, %r27019;
	add.s64 	%rd146, %rd12, %rd2577;
	st.local.u8 	[%rd146], %rs6486;
	setp.eq.s32 	%p865, %r302, 1;
	@%p865 bra 	$L__BB1_789;
	ld.local.u8 	%rs1437, [%rd145];
	mov.b16 	%rs6487, 0;
	setp.gt.s16 	%p866, %rs1437, 70;
	@%p866 bra 	$L__BB1_773;
	setp.eq.s16 	%p869, %rs1437, 65;
	@%p869 bra 	$L__BB1_778;
	setp.eq.s16 	%p870, %rs1437, 67;
	@%p870 bra 	$L__BB1_772;
	bra.uni 	$L__BB1_777;
$L__BB1_772:
	mov.b16 	%rs6487, 1;
	bra.uni 	$L__BB1_778;
$L__BB1_773:
	setp.eq.s16 	%p867, %rs1437, 71;
	@%p867 bra 	$L__BB1_776;
	setp.ne.s16 	%p868, %rs1437, 84;
	@%p868 bra 	$L__BB1_777;
	mov.b16 	%rs6487, 3;
	bra.uni 	$L__BB1_778;
$L__BB1_776:
	mov.b16 	%rs6487, 2;
	bra.uni 	$L__BB1_778;
$L__BB1_777:
	mov.b16 	%rs6487, 4;
$L__BB1_778:
	add.s32 	%r7533, %r27019, 1;
	cvt.u64.u32 	%rd2578, %r7533;
	add.s64 	%rd2579, %rd12, %rd2578;
	st.local.u8 	[%rd2579], %rs6487;
	setp.eq.s32 	%p871, %r302, 2;
	@%p871 bra 	$L__BB1_789;
	ld.local.u8 	%rs1443, [%rd145+1];
	mov.b16 	%rs6488, 0;
	setp.gt.s16 	%p872, %rs1443, 70;
	@%p872 bra 	$L__BB1_783;
	setp.eq.s16 	%p875, %rs1443, 65;
	@%p875 bra 	$L__BB1_788;
	setp.eq.s16 	%p876, %rs1443, 67;
	@%p876 bra 	$L__BB1_782;
	bra.uni 	$L__BB1_787;
$L__BB1_782:
	mov.b16 	%rs6488, 1;
	bra.uni 	$L__BB1_788;
$L__BB1_783:
	setp.eq.s16 	%p873, %rs1443, 71;
	@%p873 bra 	$L__BB1_786;
	setp.ne.s16 	%p874, %rs1443, 84;
	@%p874 bra 	$L__BB1_787;
	mov.b16 	%rs6488, 3;
	bra.uni 	$L__BB1_788;
$L__BB1_786:
	mov.b16 	%rs6488, 2;
	bra.uni 	$L__BB1_788;
$L__BB1_787:
	mov.b16 	%rs6488, 4;
$L__BB1_788:
	st.local.u8 	[%rd146+2], %rs6488;
$L__BB1_789:
	setp.eq.s32 	%p877, %r300, 0;
	@%p877 bra 	$L__BB1_893;
	and.b32  	%r305, %r300, 3;
	setp.lt.u32 	%p878, %r300, 4;
	mov.b32 	%r27021, 1;
	@%p878 bra 	$L__BB1_862;
	and.b32  	%r306, %r300, 2147483644;
	mov.b32 	%r27021, 1;
$L__BB1_792:
	sub.s32 	%r7536, %r300, %r27021;
	cvt.u64.u32 	%rd2580, %r7536;
	add.s64 	%rd2581, %rd142, %rd2580;
	ld.local.u8 	%rs1449, [%rd2581];
	mov.b16 	%rs6493, 0;
	setp.gt.s16 	%p879, %rs1449, 70;
	@%p879 bra 	$L__BB1_830;
	setp.eq.s16 	%p882, %rs1449, 65;
	@%p882 bra 	$L__BB1_834;
	bra.uni 	$L__BB1_828;
$L__BB1_794:
	setp.eq.s16 	%p842, %rs1407, 67;
	@%p842 bra 	$L__BB1_795;
	bra.uni 	$L__BB1_799;
$L__BB1_795:
	mov.b16 	%rs6489, 1;
	bra.uni 	$L__BB1_800;
$L__BB1_796:
	setp.eq.s16 	%p839, %rs1407, 71;
	@%p839 bra 	$L__BB1_17617;
	setp.eq.s16 	%p840, %rs1407, 84;
	@%p840 bra 	$L__BB1_798;
	bra.uni 	$L__BB1_799;
$L__BB1_798:
	mov.b16 	%rs6489, 3;
	bra.uni 	$L__BB1_800;
$L__BB1_799:
	mov.b16 	%rs6489, 4;
$L__BB1_800:
	cvt.u64.u32 	%rd2575, %r307;
	add.s64 	%rd148, %rd12, %rd2575;
	st.local.u8 	[%rd148], %rs6489;
	ld.local.u8 	%rs1413, [%rd147];
	mov.b16 	%rs6490, 0;
	setp.gt.s16 	%p843, %rs1413, 70;
	@%p843 bra 	$L__BB1_804;
	setp.eq.s16 	%p846, %rs1413, 65;
	@%p846 bra 	$L__BB1_809;
	setp.eq.s16 	%p847, %rs1413, 67;
	@%p847 bra 	$L__BB1_803;
	bra.uni 	$L__BB1_808;
$L__BB1_803:
	mov.b16 	%rs6490, 1;
	bra.uni 	$L__BB1_809;
$L__BB1_804:
	setp.eq.s16 	%p844, %rs1413, 71;
	@%p844 bra 	$L__BB1_807;
	setp.ne.s16 	%p845, %rs1413, 84;
	@%p845 bra 	$L__BB1_808;
	mov.b16 	%rs6490, 3;
	bra.uni 	$L__BB1_809;
$L__BB1_807:
	mov.b16 	%rs6490, 2;
	bra.uni 	$L__BB1_809;
$L__BB1_808:
	mov.b16 	%rs6490, 4;
$L__BB1_809:
	st.local.u8 	[%rd148+1], %rs6490;
	ld.local.u8 	%rs1419, [%rd147+1];
	mov.b16 	%rs6491, 0;
	setp.gt.s16 	%p848, %rs1419, 70;
	@%p848 bra 	$L__BB1_813;
	setp.eq.s16 	%p851, %rs1419, 65;
	@%p851 bra 	$L__BB1_818;
	setp.eq.s16 	%p852, %rs1419, 67;
	@%p852 bra 	$L__BB1_812;
	bra.uni 	$L__BB1_817;
$L__BB1_812:
	mov.b16 	%rs6491, 1;
	bra.uni 	$L__BB1_818;
$L__BB1_813:
	setp.eq.s16 	%p849, %rs1419, 71;
	@%p849 bra 	$L__BB1_816;
	setp.ne.s16 	%p850, %rs1419, 84;
	@%p850 bra 	$L__BB1_817;
	mov.b16 	%rs6491, 3;
	bra.uni 	$L__BB1_818;
$L__BB1_816:
	mov.b16 	%rs6491, 2;
	bra.uni 	$L__BB1_818;
$L__BB1_817:
	mov.b16 	%rs6491, 4;
$L__BB1_818:
	st.local.u8 	[%rd148+2], %rs6491;
	ld.local.u8 	%rs1425, [%rd147+2];
	mov.b16 	%rs6492, 0;
	setp.gt.s16 	%p853, %rs1425, 70;
	@%p853 bra 	$L__BB1_822;
	setp.eq.s16 	%p856, %rs1425, 65;
	@%p856 bra 	$L__BB1_827;
	setp.eq.s16 	%p857, %rs1425, 67;
	@%p857 bra 	$L__BB1_821;
	bra.uni 	$L__BB1_826;
$L__BB1_821:
	mov.b16 	%rs6492, 1;
	bra.uni 	$L__BB1_827;
$L__BB1_822:
	setp.eq.s16 	%p854, %rs1425, 71;
	@%p854 bra 	$L__BB1_825;
	setp.ne.s16 	%p855, %rs1425, 84;
	@%p855 bra 	$L__BB1_826;
	mov.b16 	%rs6492, 3;
	bra.uni 	$L__BB1_827;
$L__BB1_825:
	mov.b16 	%rs6492, 2;
	bra.uni 	$L__BB1_827;
$L__BB1_826:
	mov.b16 	%rs6492, 4;
$L__BB1_827:
	st.local.u8 	[%rd148+3], %rs6492;
	add.s32 	%r27019, %r307, 4;
	add.s32 	%r7532, %r307, 3;
	setp.eq.s32 	%p858, %r7532, %r303;
	@%p858 bra 	$L__BB1_758;
	bra.uni 	$L__BB1_756;
$L__BB1_828:
	setp.eq.s16 	%p883, %rs1449, 67;
	@%p883 bra 	$L__BB1_829;
	bra.uni 	$L__BB1_833;
$L__BB1_829:
	mov.b16 	%rs6493, 1;
	bra.uni 	$L__BB1_834;
$L__BB1_830:
	setp.eq.s16 	%p880, %rs1449, 71;
	@%p880 bra 	$L__BB1_17618;
	setp.eq.s16 	%p881, %rs1449, 84;
	@%p881 bra 	$L__BB1_832;
	bra.uni 	$L__BB1_833;
$L__BB1_832:
	mov.b16 	%rs6493, 3;
	bra.uni 	$L__BB1_834;
$L__BB1_833:
	mov.b16 	%rs6493, 4;
$L__BB1_834:
	cvt.u64.u32 	%rd2582, %r27021;
	add.s64 	%rd149, %rd13, %rd2582;
	st.local.u8 	[%rd149], %rs6493;
	not.b32 	%r7537, %r27021;
	add.s32 	%r7538, %r300, %r7537;
	cvt.u64.u32 	%rd2583, %r7538;
	add.s64 	%rd2584, %rd142, %rd2583;
	ld.local.u8 	%rs1455, [%rd2584];
	mov.b16 	%rs6494, 0;
	setp.gt.s16 	%p884, %rs1455, 70;
	@%p884 bra 	$L__BB1_838;
	setp.eq.s16 	%p887, %rs1455, 65;
	@%p887 bra 	$L__BB1_843;
	setp.eq.s16 	%p888, %rs1455, 67;
	@%p888 bra 	$L__BB1_837;
	bra.uni 	$L__BB1_842;
$L__BB1_837:
	mov.b16 	%rs6494, 1;
	bra.uni 	$L__BB1_843;
$L__BB1_838:
	setp.eq.s16 	%p885, %rs1455, 71;
	@%p885 bra 	$L__BB1_841;
	setp.ne.s16 	%p886, %rs1455, 84;
	@%p886 bra 	$L__BB1_842;
	mov.b16 	%rs6494, 3;
	bra.uni 	$L__BB1_843;
$L__BB1_841:
	mov.b16 	%rs6494, 2;
	bra.uni 	$L__BB1_843;
$L__BB1_842:
	mov.b16 	%rs6494, 4;
$L__BB1_843:
	st.local.u8 	[%rd149+1], %rs6494;
	sub.s32 	%r7539, %r300, %r27021;
	add.s32 	%r7540, %r7539, -2;
	cvt.u64.u32 	%rd2585, %r7540;
	add.s64 	%rd2586, %rd142, %rd2585;
	ld.local.u8 	%rs1461, [%rd2586];
	mov.b16 	%rs6495, 0;
	setp.gt.s16 	%p889, %rs1461, 70;
	@%p889 bra 	$L__BB1_847;
	setp.eq.s16 	%p892, %rs1461, 65;
	@%p892 bra 	$L__BB1_852;
	setp.eq.s16 	%p893, %rs1461, 67;
	@%p893 bra 	$L__BB1_846;
	bra.uni 	$L__BB1_851;
$L__BB1_846:
	mov.b16 	%rs6495, 1;
	bra.uni 	$L__BB1_852;
$L__BB1_847:
	setp.eq.s16 	%p890, %rs1461, 71;
	@%p890 bra 	$L__BB1_850;
	setp.ne.s16 	%p891, %rs1461, 84;
	@%p891 bra 	$L__BB1_851;
	mov.b16 	%rs6495, 3;
	bra.uni 	$L__BB1_852;
$L__BB1_850:
	mov.b16 	%rs6495, 2;
	bra.uni 	$L__BB1_852;
$L__BB1_851:
	mov.b16 	%rs6495, 4;
$L__BB1_852:
	st.local.u8 	[%rd149+2], %rs6495;
	add.s32 	%r310, %r27021, 3;
	sub.s32 	%r7541, %r300, %r310;
	cvt.u64.u32 	%rd2587, %r7541;
	add.s64 	%rd2588, %rd142, %rd2587;
	ld.local.u8 	%rs1467, [%rd2588];
	mov.b16 	%rs6496, 0;
	setp.gt.s16 	%p894, %rs1467, 70;
	@%p894 bra 	$L__BB1_856;
	setp.eq.s16 	%p897, %rs1467, 65;
	@%p897 bra 	$L__BB1_861;
	setp.eq.s16 	%p898, %rs1467, 67;
	@%p898 bra 	$L__BB1_855;
	bra.uni 	$L__BB1_860;
$L__BB1_855:
	mov.b16 	%rs6496, 1;
	bra.uni 	$L__BB1_861;
$L__BB1_856:
	setp.eq.s16 	%p895, %rs1467, 71;
	@%p895 bra 	$L__BB1_859;
	setp.ne.s16 	%p896, %rs1467, 84;
	@%p896 bra 	$L__BB1_860;
	mov.b16 	%rs6496, 3;
	bra.uni 	$L__BB1_861;
$L__BB1_859:
	mov.b16 	%rs6496, 2;
	bra.uni 	$L__BB1_861;
$L__BB1_860:
	mov.b16 	%rs6496, 4;
$L__BB1_861:
	st.local.u8 	[%rd149+3], %rs6496;
	add.s32 	%r27021, %r27021, 4;
	setp.ne.s32 	%p899, %r310, %r306;
	@%p899 bra 	$L__BB1_792;
$L__BB1_862:
	setp.eq.s32 	%p900, %r305, 0;
	@%p900 bra 	$L__BB1_893;
	sub.s32 	%r7542, %r300, %r27021;
	cvt.u64.u32 	%rd2589, %r7542;
	add.s64 	%rd2590, %rd142, %rd2589;
	ld.local.u8 	%rs1473, [%rd2590];
	mov.b16 	%rs6497, 0;
	setp.gt.s16 	%p901, %rs1473, 70;
	@%p901 bra 	$L__BB1_867;
	setp.eq.s16 	%p904, %rs1473, 65;
	@%p904 bra 	$L__BB1_872;
	setp.eq.s16 	%p905, %rs1473, 67;
	@%p905 bra 	$L__BB1_866;
	bra.uni 	$L__BB1_871;
$L__BB1_866:
	mov.b16 	%rs6497, 1;
	bra.uni 	$L__BB1_872;
$L__BB1_867:
	setp.eq.s16 	%p902, %rs1473, 71;
	@%p902 bra 	$L__BB1_870;
	setp.ne.s16 	%p903, %rs1473, 84;
	@%p903 bra 	$L__BB1_871;
	mov.b16 	%rs6497, 3;
	bra.uni 	$L__BB1_872;
$L__BB1_870:
	mov.b16 	%rs6497, 2;
	bra.uni 	$L__BB1_872;
$L__BB1_871:
	mov.b16 	%rs6497, 4;
$L__BB1_872:
	cvt.u64.u32 	%rd2591, %r27021;
	add.s64 	%rd150, %rd13, %rd2591;
	st.local.u8 	[%rd150], %rs6497;
	setp.eq.s32 	%p906, %r305, 1;
	@%p906 bra 	$L__BB1_893;
	not.b32 	%r7543, %r27021;
	add.s32 	%r7544, %r300, %r7543;
	cvt.u64.u32 	%rd2592, %r7544;
	add.s64 	%rd2593, %rd142, %rd2592;
	ld.local.u8 	%rs1479, [%rd2593];
	mov.b16 	%rs6498, 0;
	setp.gt.s16 	%p907, %rs1479, 70;
	@%p907 bra 	$L__BB1_877;
	setp.eq.s16 	%p910, %rs1479, 65;
	@%p910 bra 	$L__BB1_882;
	setp.eq.s16 	%p911, %rs1479, 67;
	@%p911 bra 	$L__BB1_876;
	bra.uni 	$L__BB1_881;
$L__BB1_876:
	mov.b16 	%rs6498, 1;
	bra.uni 	$L__BB1_882;
$L__BB1_877:
	setp.eq.s16 	%p908, %rs1479, 71;
	@%p908 bra 	$L__BB1_880;
	setp.ne.s16 	%p909, %rs1479, 84;
	@%p909 bra 	$L__BB1_881;
	mov.b16 	%rs6498, 3;
	bra.uni 	$L__BB1_882;
$L__BB1_880:
	mov.b16 	%rs6498, 2;
	bra.uni 	$L__BB1_882;
$L__BB1_881:
	mov.b16 	%rs6498, 4;
$L__BB1_882:
	st.local.u8 	[%rd150+1], %rs6498;
	setp.eq.s32 	%p912, %r305, 2;
	@%p912 bra 	$L__BB1_893;
	sub.s32 	%r7545, %r300, %r27021;
	add.s32 	%r7546, %r7545, -2;
	cvt.u64.u32 	%rd2594, %r7546;
	add.s64 	%rd2595, %rd142, %rd2594;
	ld.local.u8 	%rs1485, [%rd2595];
	mov.b16 	%rs6499, 0;
	setp.gt.s16 	%p913, %rs1485, 70;
	@%p913 bra 	$L__BB1_887;
	setp.eq.s16 	%p916, %rs1485, 65;
	@%p916 bra 	$L__BB1_892;
	setp.eq.s16 	%p917, %rs1485, 67;
	@%p917 bra 	$L__BB1_886;
	bra.uni 	$L__BB1_891;
$L__BB1_886:
	mov.b16 	%rs6499, 1;
	bra.uni 	$L__BB1_892;
$L__BB1_887:
	setp.eq.s16 	%p914, %rs1485, 71;
	@%p914 bra 	$L__BB1_890;
	setp.ne.s16 	%p915, %rs1485, 84;
	@%p915 bra 	$L__BB1_891;
	mov.b16 	%rs6499, 3;
	bra.uni 	$L__BB1_892;
$L__BB1_890:
	mov.b16 	%rs6499, 2;
	bra.uni 	$L__BB1_892;
$L__BB1_891:
	mov.b16 	%rs6499, 4;
$L__BB1_892:
	st.local.u8 	[%rd150+2], %rs6499;
$L__BB1_893:
	cvt.u64.u32 	%rd2596, %r300;
	cvt.u64.u32 	%rd2597, %r298;
	add.s64 	%rd2598, %rd13, %rd2596;
	mov.b16 	%rs1490, 4;
	st.local.u8 	[%rd2598+1], %rs1490;
	st.local.u8 	[%rd13], %rs1490;
	add.s64 	%rd2599, %rd12, %rd2597;
	st.local.u8 	[%rd2599+1], %rs1490;
	st.local.u8 	[%rd12], %rs1490;
	@%p836 bra 	$L__BB1_930;
	and.b32  	%r313, %r300, 3;
	and.b32  	%r314, %r300, 2147483644;
	mov.b32 	%r27022, 1;
$L__BB1_895:
	mov.u32 	%r315, %r27022;
	@%p877 bra 	$L__BB1_923;
	setp.lt.u32 	%p920, %r300, 4;
	cvt.u64.u32 	%rd2600, %r315;
	add.s64 	%rd2601, %rd12, %rd2600;
	ld.local.s8 	%r316, [%rd2601];
	add.s32 	%r7549, %r315, -1;
	mul.lo.s32 	%r317, %r7549, %r300;
	add.s32 	%r318, %r317, -1;
	mov.b32 	%r27024, 1;
	@%p920 bra 	$L__BB1_911;
	mov.b32 	%r27024, 1;
$L__BB1_898:
	cvt.u64.u32 	%rd2602, %r27024;
	add.s64 	%rd151, %rd13, %rd2602;
	ld.local.s8 	%r7551, [%rd151];
	add.s32 	%r7552, %r7551, %r316;
	setp.eq.s32 	%p921, %r7552, 3;
	@%p921 bra 	$L__BB1_900;
	add.s32 	%r7553, %r318, %r27024;
	mul.wide.s32 	%rd2603, %r7553, 8;
	add.s64 	%rd2604, %rd8, %rd2603;
	mov.b64 	%rd2605, 9218868437227405312;
	st.local.u64 	[%rd2604], %rd2605;
	add.s64 	%rd2606, %rd9, %rd2603;
	mov.b64 	%rd2607, -4616189618054758400;
	st.local.u64 	[%rd2606], %rd2607;
	bra.uni 	$L__BB1_901;
$L__BB1_900:
	add.s32 	%r7554, %r318, %r27024;
	mul.wide.s32 	%rd2608, %r7554, 8;
	add.s64 	%rd2609, %rd8, %rd2608;
	mov.b64 	%rd2610, 0;
	st.local.u64 	[%rd2609], %rd2610;
	add.s64 	%rd2611, %rd9, %rd2608;
	mov.b64 	%rd2612, -4564063970805153792;
	st.local.u64 	[%rd2611], %rd2612;
$L__BB1_901:
	ld.local.s8 	%r7555, [%rd151+1];
	add.s32 	%r7556, %r7555, %r316;
	setp.eq.s32 	%p922, %r7556, 3;
	@%p922 bra 	$L__BB1_903;
	add.s32 	%r7557, %r317, %r27024;
	mul.wide.s32 	%rd2613, %r7557, 8;
	add.s64 	%rd2614, %rd8, %rd2613;
	mov.b64 	%rd2615, 9218868437227405312;
	st.local.u64 	[%rd2614], %rd2615;
	add.s64 	%rd2616, %rd9, %rd2613;
	mov.b64 	%rd2617, -4616189618054758400;
	st.local.u64 	[%rd2616], %rd2617;
	bra.uni 	$L__BB1_904;
$L__BB1_903:
	add.s32 	%r7558, %r317, %r27024;
	mul.wide.s32 	%rd2618, %r7558, 8;
	add.s64 	%rd2619, %rd8, %rd2618;
	mov.b64 	%rd2620, 0;
	st.local.u64 	[%rd2619], %rd2620;
	add.s64 	%rd2621, %rd9, %rd2618;
	mov.b64 	%rd2622, -4564063970805153792;
	st.local.u64 	[%rd2621], %rd2622;
$L__BB1_904:
	add.s32 	%r320, %r27024, 2;
	ld.local.s8 	%r7559, [%rd151+2];
	add.s32 	%r7560, %r7559, %r316;
	setp.eq.s32 	%p923, %r7560, 3;
	@%p923 bra 	$L__BB1_906;
	add.s32 	%r7561, %r318, %r320;
	mul.wide.s32 	%rd2623, %r7561, 8;
	add.s64 	%rd2624, %rd8, %rd2623;
	mov.b64 	%rd2625, 9218868437227405312;
	st.local.u64 	[%rd2624], %rd2625;
	add.s64 	%rd2626, %rd9, %rd2623;
	mov.b64 	%rd2627, -4616189618054758400;
	st.local.u64 	[%rd2626], %rd2627;
	bra.uni 	$L__BB1_907;
$L__BB1_906:
	add.s32 	%r7562, %r318, %r320;
	mul.wide.s32 	%rd2628, %r7562, 8;
	add.s64 	%rd2629, %rd8, %rd2628;
	mov.b64 	%rd2630, 0;
	st.local.u64 	[%rd2629], %rd2630;
	add.s64 	%rd2631, %rd9, %rd2628;
	mov.b64 	%rd2632, -4564063970805153792;
	st.local.u64 	[%rd2631], %rd2632;
$L__BB1_907:
	add.s32 	%r321, %r27024, 3;
	ld.local.s8 	%r7563, [%rd151+3];
	add.s32 	%r7564, %r7563, %r316;
	setp.eq.s32 	%p924, %r7564, 3;
	@%p924 bra 	$L__BB1_909;
	add.s32 	%r7565, %r318, %r321;
	mul.wide.s32 	%rd2633, %r7565, 8;
	add.s64 	%rd2634, %rd8, %rd2633;
	mov.b64 	%rd2635, 9218868437227405312;
	st.local.u64 	[%rd2634], %rd2635;
	add.s64 	%rd2636, %rd9, %rd2633;
	mov.b64 	%rd2637, -4616189618054758400;
	st.local.u64 	[%rd2636], %rd2637;
	bra.uni 	$L__BB1_910;
$L__BB1_909:
	add.s32 	%r7566, %r318, %r321;
	mul.wide.s32 	%rd2638, %r7566, 8;
	add.s64 	%rd2639, %rd8, %rd2638;
	mov.b64 	%rd2640, 0;
	st.local.u64 	[%rd2639], %rd2640;
	add.s64 	%rd2641, %rd9, %rd2638;
	mov.b64 	%rd2642, -4564063970805153792;
	st.local.u64 	[%rd2641], %rd2642;
$L__BB1_910:
	add.s32 	%r27024, %r27024, 4;
	setp.ne.s32 	%p925, %r321, %r314;
	@%p925 bra 	$L__BB1_898;
$L__BB1_911:
	setp.eq.s32 	%p926, %r313, 0;
	@%p926 bra 	$L__BB1_923;
	cvt.u64.u32 	%rd2643, %r27024;
	add.s64 	%rd152, %rd13, %rd2643;
	ld.local.s8 	%r7567, [%rd152];
	add.s32 	%r7568, %r7567, %r316;
	setp.eq.s32 	%p927, %r7568, 3;
	@%p927 bra 	$L__BB1_914;
	add.s32 	%r7569, %r318, %r27024;
	mul.wide.s32 	%rd2644, %r7569, 8;
	add.s64 	%rd2645, %rd8, %rd2644;
	mov.b64 	%rd2646, 9218868437227405312;
	st.local.u64 	[%rd2645], %rd2646;
	add.s64 	%rd2647, %rd9, %rd2644;
	mov.b64 	%rd2648, -4616189618054758400;
	st.local.u64 	[%rd2647], %rd2648;
	bra.uni 	$L__BB1_915;
$L__BB1_914:
	add.s32 	%r7570, %r318, %r27024;
	mul.wide.s32 	%rd2649, %r7570, 8;
	add.s64 	%rd2650, %rd8, %rd2649;
	mov.b64 	%rd2651, 0;
	st.local.u64 	[%rd2650], %rd2651;
	add.s64 	%rd2652, %rd9, %rd2649;
	mov.b64 	%rd2653, -4564063970805153792;
	st.local.u64 	[%rd2652], %rd2653;
$L__BB1_915:
	setp.eq.s32 	%p928, %r313, 1;
	@%p928 bra 	$L__BB1_923;
	ld.local.s8 	%r7571, [%rd152+1];
	add.s32 	%r7572, %r7571, %r316;
	setp.eq.s32 	%p929, %r7572, 3;
	@%p929 bra 	$L__BB1_918;
	add.s32 	%r7573, %r317, %r27024;
	mul.wide.s32 	%rd2654, %r7573, 8;
	add.s64 	%rd2655, %rd8, %rd2654;
	mov.b64 	%rd2656, 9218868437227405312;
	st.local.u64 	[%rd2655], %rd2656;
	add.s64 	%rd2657, %rd9, %rd2654;
	mov.b64 	%rd2658, -4616189618054758400;
	st.local.u64 	[%rd2657], %rd2658;
	bra.uni 	$L__BB1_919;
$L__BB1_918:
	add.s32 	%r7574, %r317, %r27024;
	mul.wide.s32 	%rd2659, %r7574, 8;
	add.s64 	%rd2660, %rd8, %rd2659;
	mov.b64 	%rd2661, 0;
	st.local.u64 	[%rd2660], %rd2661;
	add.s64 	%rd2662, %rd9, %rd2659;
	mov.b64 	%rd2663, -4564063970805153792;
	st.local.u64 	[%rd2662], %rd2663;
$L__BB1_919:
	setp.eq.s32 	%p930, %r313, 2;
	add.s32 	%r324, %r27024, 2;
	@%p930 bra 	$L__BB1_923;
	ld.local.s8 	%r7575, [%rd152+2];
	add.s32 	%r7576, %r7575, %r316;
	setp.eq.s32 	%p931, %r7576, 3;
	@%p931 bra 	$L__BB1_922;
	add.s32 	%r7577, %r318, %r324;
	mul.wide.s32 	%rd2664, %r7577, 8;
	add.s64 	%rd2665, %rd8, %rd2664;
	mov.b64 	%rd2666, 9218868437227405312;
	st.local.u64 	[%rd2665], %rd2666;
	add.s64 	%rd2667, %rd9, %rd2664;
	mov.b64 	%rd2668, -4616189618054758400;
	st.local.u64 	[%rd2667], %rd2668;
	bra.uni 	$L__BB1_923;
$L__BB1_922:
	add.s32 	%r7578, %r318, %r324;
	mul.wide.s32 	%rd2669, %r7578, 8;
	add.s64 	%rd2670, %rd8, %rd2669;
	mov.b64 	%rd2671, 0;
	st.local.u64 	[%rd2670], %rd2671;
	add.s64 	%rd2672, %rd9, %rd2669;
	mov.b64 	%rd2673, -4564063970805153792;
	st.local.u64 	[%rd2672], %rd2673;
$L__BB1_923:
	add.s32 	%r27022, %r315, 1;
	setp.ne.s32 	%p932, %r315, %r298;
	@%p932 bra 	$L__BB1_895;
	mov.b32 	%r27025, 1;
$L__BB1_925:
	@%p877 bra 	$L__BB1_1003;
	mov.b32 	%r27026, 1;
$L__BB1_927:
	mov.u32 	%r328, %r27026;
	add.s32 	%r7581, %r27025, -1;
	mad.lo.s32 	%r7582, %r7581, %r300, %r328;
	add.s32 	%r329, %r7582, -1;
	mul.wide.s32 	%rd2674, %r329, 8;
	add.s64 	%rd153, %rd8, %rd2674;
	ld.local.f64 	%fd25223, [%rd153];
	abs.f64 	%fd8711, %fd25223;
	setp.geu.f64 	%p934, %fd8711, 0d41CDCD64FF800000;
	@%p934 bra 	$L__BB1_1002;
	cvt.u64.u32 	%rd2675, %r27025;
	add.s64 	%rd154, %rd12, %rd2675;
	ld.local.u8 	%rs71, [%rd154];
	cvt.u32.u16 	%r7583, %rs71;
	cvt.s32.s8 	%r7584, %r7583;
	cvt.u64.u32 	%rd2676, %r328;
	add.s64 	%rd155, %rd13, %rd2676;
	ld.local.u8 	%rs72, [%rd155];
	cvt.u32.u16 	%r7585, %rs72;
	cvt.s32.s8 	%r7586, %r7585;
	add.s32 	%r7587, %r7586, %r7584;
	setp.eq.s32 	%p935, %r7587, 3;
	mul.wide.s32 	%rd2677, %r329, 8;
	add.s64 	%rd156, %rd9, %rd2677;
	@%p935 bra 	$L__BB1_962;
	mov.b64 	%rd2678, -4616189618054758400;
	st.local.u64 	[%rd156], %rd2678;
	mov.b64 	%rd2679, 9218868437227405312;
	st.local.u64 	[%rd153], %rd2679;
	mov.f64 	%fd25225, 0dBFF0000000000000;
	mov.f64 	%fd25223, 0d7FF0000000000000;
	mov.f64 	%fd25224, %fd25223;
	bra.uni 	$L__BB1_973;
$L__BB1_930:
	mov.b32 	%r27032, 0;
	mov.f64 	%fd25285, 0dFFF0000000000000;
	@%p877 bra 	$L__BB1_946;
	cvt.u64.u32 	%rd2759, %r298;
	add.s64 	%rd2760, %rd12, %rd2759;
	ld.local.u8 	%rs70, [%rd2760];
	cvt.u32.u16 	%r7695, %rs70;
	cvt.s32.s8 	%r326, %r7695;
	mov.f64 	%fd25285, 0dFFF0000000000000;
	mov.b32 	%r27032, 0;
	mov.b32 	%r27030, 1;
$L__BB1_932:
	mov.u32 	%r344, %r27030;
	cvt.u64.u32 	%rd2761, %r344;
	add.s64 	%rd163, %rd13, %rd2761;
	ld.local.u8 	%rs73, [%rd163];
	cvt.u32.u16 	%r7696, %rs73;
	cvt.s32.s8 	%r7697, %r7696;
	add.s32 	%r7698, %r7697, %r326;
	setp.ne.s32 	%p1006, %r7698, 3;
	mov.f64 	%fd25284, 0dBFF0000000000000;
	mov.f64 	%fd25283, 0d7FF0000000000000;
	@%p1006 bra 	$L__BB1_945;
	cvt.u64.u16 	%rd2762, %rs73;
	cvt.s64.s8 	%rd2763, %rd2762;
	cvt.u32.u16 	%r7699, %rs70;
	cvt.s32.s8 	%r7700, %r7699;
	mul.wide.s32 	%rd2764, %r7700, 5;
	add.s64 	%rd2765, %rd2764, %rd2763;
	shl.b64 	%rd2766, %rd2765, 3;
	add.s64 	%rd2767, %rd1, %rd2766;
	ld.global.f64 	%fd25284, [%rd2767+45440];
	ld.local.s8 	%r7701, [%rd163+1];
	cvt.s16.s8 	%rs1494, %rs70;
	cvt.s16.s8 	%rs1495, %rs73;
	mov.b32 	%r7702, {%rs1494, %rs1495};
	mov.b32 	%r7703, 1405;
	dp2a.lo.s32.u32 	%r7704, %r7702, %r7703, %r7701;
	mul.wide.s32 	%rd2768, %r7704, 8;
	add.s64 	%rd2769, %rd1, %rd2768;
	ld.global.f64 	%fd8879, [%rd2769+36240];
	add.f64 	%fd8880, %fd25284, %fd8879;
	ld.global.f64 	%fd25283, [%rd2767+45640];
	ld.global.f64 	%fd8881, [%rd2769+41240];
	add.f64 	%fd8882, %fd25283, %fd8881;
	abs.f64 	%fd8883, %fd8882;
	setp.gt.f64 	%p1007, %fd8883, 0d41CDCD64FF800000;
	selp.f64 	%fd386, 0dBFF0000000000000, %fd8880, %p1007;
	selp.f64 	%fd387, 0d7FF0000000000000, %fd8882, %p1007;
	mul.wide.s32 	%rd2770, %r7700, 160;
	add.s64 	%rd164, %rd2767, %rd2770;
	ld.global.f64 	%fd388, [%rd164+21160];
	abs.f64 	%fd389, %fd388;
	setp.geu.f64 	%p1008, %fd389, 0d41CDCD64FF800000;
	mul.wide.s32 	%rd2771, %r7700, -800;
	add.s64 	%rd165, %rd2769, %rd2771;
	mov.f64 	%fd25274, %fd386;
	mov.f64 	%fd25275, %fd387;
	@%p1008 bra 	$L__BB1_937;
	ld.global.f64 	%fd390, [%rd165+23000];
	abs.f64 	%fd8885, %fd390;
	setp.geu.f64 	%p1009, %fd8885, 0d41CDCD64FF800000;
	mov.f64 	%fd25274, %fd386;
	mov.f64 	%fd25275, %fd387;
	@%p1009 bra 	$L__BB1_937;
	ld.global.f64 	%fd8886, [%rd164+20160];
	add.f64 	%fd8887, %fd25284, %fd8886;
	ld.global.f64 	%fd8888, [%rd165+22000];
	add.f64 	%fd8889, %fd8887, %fd8888;
	add.f64 	%fd8890, %fd25283, %fd388;
	add.f64 	%fd8891, %fd8890, %fd390;
	abs.f64 	%fd8892, %fd8891;
	setp.gt.f64 	%p1010, %fd8892, 0d41CDCD64FF800000;
	selp.f64 	%fd25274, 0dBFF0000000000000, %fd8889, %p1010;
	selp.f64 	%fd25275, 0d7FF0000000000000, %fd8891, %p1010;
	add.f64 	%fd8893, %fd25275, 0d4069000000000000;
	add.f64 	%fd8894, %fd25274, 0dC016CCCCCCCCCCCD;
	add.f64 	%fd8895, %fd273, %fd8894;
	div.rn.f64 	%fd25276, %fd8893, %fd8895;
	abs.f64 	%fd8896, %fd387;
	setp.geu.f64 	%p1011, %fd8896, 0d41CDCD64FF800000;
	@%p1011 bra 	$L__BB1_937;
	add.f64 	%fd8897, %fd387, 0d4069000000000000;
	add.f64 	%fd8898, %fd386, 0dC016CCCCCCCCCCCD;
	add.f64 	%fd8899, %fd273, %fd8898;
	div.rn.f64 	%fd8900, %fd8897, %fd8899;
	setp.lt.f64 	%p1012, %fd8900, %fd25276;
	selp.f64 	%fd25274, %fd25274, %fd386, %p1012;
	selp.f64 	%fd25275, %fd25275, %fd387, %p1012;
	selp.f64 	%fd25276, %fd25276, %fd8900, %p1012;
$L__BB1_937:
	mov.f64 	%fd25277, %fd25274;
	mov.f64 	%fd25278, %fd25275;
	@%p1008 bra 	$L__BB1_940;
	ld.global.f64 	%fd8901, [%rd164+20160];
	add.f64 	%fd8902, %fd25284, %fd8901;
	add.f64 	%fd8903, %fd25283, %fd388;
	abs.f64 	%fd8904, %fd8903;
	setp.gt.f64 	%p1014, %fd8904, 0d41CDCD64FF800000;
	selp.f64 	%fd25277, 0dBFF0000000000000, %fd8902, %p1014;
	selp.f64 	%fd25278, 0d7FF0000000000000, %fd8903, %p1014;
	add.f64 	%fd8905, %fd25278, 0d4069000000000000;
	add.f64 	%fd8906, %fd25277, 0dC016CCCCCCCCCCCD;
	add.f64 	%fd8907, %fd273, %fd8906;
	div.rn.f64 	%fd25276, %fd8905, %fd8907;
	abs.f64 	%fd8908, %fd25275;
	setp.geu.f64 	%p1015, %fd8908, 0d41CDCD64FF800000;
	@%p1015 bra 	$L__BB1_940;
	add.f64 	%fd8909, %fd25275, 0d4069000000000000;
	add.f64 	%fd8910, %fd25274, 0dC016CCCCCCCCCCCD;
	add.f64 	%fd8911, %fd273, %fd8910;
	div.rn.f64 	%fd8912, %fd8909, %fd8911;
	setp.lt.f64 	%p1016, %fd8912, %fd25276;
	selp.f64 	%fd25277, %fd25277, %fd25274, %p1016;
	selp.f64 	%fd25278, %fd25278, %fd25275, %p1016;
	selp.f64 	%fd25276, %fd25276, %fd8912, %p1016;
$L__BB1_940:
	ld.global.f64 	%fd409, [%rd165+23000];
	abs.f64 	%fd8913, %fd409;
	setp.geu.f64 	%p1017, %fd8913, 0d41CDCD64FF800000;
	mov.f64 	%fd25280, %fd25277;
	mov.f64 	%fd25281, %fd25278;
	@%p1017 bra 	$L__BB1_943;
	ld.global.f64 	%fd8914, [%rd165+22000];
	add.f64 	%fd8915, %fd25284, %fd8914;
	add.f64 	%fd8916, %fd25283, %fd409;
	abs.f64 	%fd8917, %fd8916;
	setp.gt.f64 	%p1018, %fd8917, 0d41CDCD64FF800000;
	selp.f64 	%fd25280, 0dBFF0000000000000, %fd8915, %p1018;
	selp.f64 	%fd25281, 0d7FF0000000000000, %fd8916, %p1018;
	add.f64 	%fd8918, %fd25281, 0d4069000000000000;
	add.f64 	%fd8919, %fd25280, 0dC016CCCCCCCCCCCD;
	add.f64 	%fd8920, %fd273, %fd8919;
	div.rn.f64 	%fd25276, %fd8918, %fd8920;
	abs.f64 	%fd8921, %fd25278;
	setp.geu.f64 	%p1019, %fd8921, 0d41CDCD64FF800000;
	@%p1019 bra 	$L__BB1_943;
	add.f64 	%fd8922, %fd25278, 0d4069000000000000;
	add.f64 	%fd8923, %fd25277, 0dC016CCCCCCCCCCCD;
	add.f64 	%fd8924, %fd273, %fd8923;
	div.rn.f64 	%fd8925, %fd8922, %fd8924;
	setp.lt.f64 	%p1020, %fd8925, %fd25276;
	selp.f64 	%fd25280, %fd25280, %fd25277, %p1020;
	selp.f64 	%fd25281, %fd25281, %fd25278, %p1020;
	selp.f64 	%fd25276, %fd25276, %fd8925, %p1020;
$L__BB1_943:
	add.f64 	%fd8926, %fd25284, 0dC016CCCCCCCCCCCD;
	add.f64 	%fd419, %fd273, %fd8926;
	abs.f64 	%fd8927, %fd25281;
	setp.geu.f64 	%p1021, %fd8927, 0d41CDCD64FF800000;
	@%p1021 bra 	$L__BB1_945;
	add.f64 	%fd8928, %fd25283, 0d4069000000000000;
	div.rn.f64 	%fd8929, %fd8928, %fd419;
	setp.lt.f64 	%p1022, %fd25276, %fd8929;
	selp.f64 	%fd25283, %fd25283, %fd25281, %p1022;
	selp.f64 	%fd25284, %fd25284, %fd25280, %p1022;
$L__BB1_945:
	add.f64 	%fd8930, %fd25284, 0d3EB0C6F7A0B5ED8D;
	add.f64 	%fd8931, %fd25283, 0d3EB0C6F7A0B5ED8D;
	add.s32 	%r7705, %r298, -1;
	mad.lo.s32 	%r7706, %r300, %r7705, %r344;
	add.s32 	%r7707, %r7706, -1;
	mul.wide.s32 	%rd2772, %r7707, 8;
	add.s64 	%rd2773, %rd8, %rd2772;
	ld.local.f64 	%fd8932, [%rd2773];
	add.f64 	%fd8933, %fd8931, %fd8932;
	add.f64 	%fd8934, %fd8933, 0d4069000000000000;
	add.s64 	%rd2774, %rd9, %rd2772;
	ld.local.f64 	%fd8935, [%rd2774];
	add.f64 	%fd8936, %fd8930, %fd8935;
	add.f64 	%fd8937, %fd8936, 0dC016CCCCCCCCCCCD;
	add.f64 	%fd8938, %fd273, %fd8937;
	div.rn.f64 	%fd8939, %fd8934, %fd8938;
	add.f64 	%fd8940, %fd8939, 0dC071126666666666;
	setp.gt.f64 	%p1023, %fd8940, %fd25285;
	setp.lt.f64 	%p1024, %fd8936, 0d0000000000000000;
	setp.lt.f64 	%p1025, %fd8933, 0d0000000000000000;
	and.pred  	%p1026, %p1024, %p1025;
	and.pred  	%p1027, %p1026, %p1023;
	selp.f64 	%fd25285, %fd8940, %fd25285, %p1027;
	selp.b32 	%r27032, %r344, %r27032, %p1027;
	add.s32 	%r27030, %r344, 1;
	setp.ne.s32 	%p1028, %r344, %r300;
	@%p1028 bra 	$L__BB1_932;
$L__BB1_946:
	abs.f64 	%fd426, %fd25285;
	setp.gt.f64 	%p1029, %fd426, 0d41CDCD64FF800000;
	selp.b32 	%r27052, 1, %r27032, %p1029;
	selp.b32 	%r27053, 1, %r298, %p1029;
	cvt.u64.u32 	%rd2775, %r27053;
	add.s64 	%rd166, %rd12, %rd2775;
	ld.local.u8 	%rs74, [%rd166];
	cvt.u32.u16 	%r7708, %rs74;
	cvt.s32.s8 	%r7709, %r7708;
	cvt.s64.s32 	%rd2776, %r27052;
	add.s64 	%rd167, %rd13, %rd2776;
	ld.local.u8 	%rs6500, [%rd167];
	cvt.u32.u16 	%r7710, %rs6500;
	cvt.s32.s8 	%r7711, %r7710;
	add.s32 	%r7712, %r7711, %r7709;
	setp.ne.s32 	%p1030, %r7712, 3;
	mov.f64 	%fd25296, 0dBFF0000000000000;
	mov.f64 	%fd25295, 0d7FF0000000000000;
	@%p1030 bra 	$L__BB1_959;
	cvt.u32.u16 	%r7713, %rs74;
	cvt.u32.u16 	%r7714, %rs6500;
	cvt.u64.u16 	%rd2777, %rs6500;
	cvt.s64.s8 	%rd2778, %rd2777;
	cvt.s32.s8 	%r7715, %r7713;
	mul.wide.s32 	%rd2779, %r7715, 5;
	add.s64 	%rd2780, %rd2779, %rd2778;
	shl.b64 	%rd2781, %rd2780, 3;
	add.s64 	%rd2782, %rd1, %rd2781;
	ld.global.f64 	%fd25296, [%rd2782+45440];
	ld.local.s8 	%r7716, [%rd167+1];
	ld.local.s8 	%rs1496, [%rd166+1];
	cvt.u32.u16 	%r7717, %rs1496;
	prmt.b32 	%r7718, %r7713, %r7717, 0x3340U;
	prmt.b32 	%r7719, %r7714, 0, 0x3340U;
	prmt.b32 	%r7720, %r7718, %r7719, 0x5410U;
	mov.b32 	%r7721, 334205;
	dp4a.s32.u32 	%r7722, %r7720, %r7721, %r7716;
	mul.wide.s32 	%rd2783, %r7722, 8;
	add.s64 	%rd2784, %rd1, %rd2783;
	ld.global.f64 	%fd8944, [%rd2784+35440];
	add.f64 	%fd8945, %fd25296, %fd8944;
	ld.global.f64 	%fd25295, [%rd2782+45640];
	ld.global.f64 	%fd8946, [%rd2784+40440];
	add.f64 	%fd8947, %fd25295, %fd8946;
	abs.f64 	%fd8948, %fd8947;
	setp.gt.f64 	%p1031, %fd8948, 0d41CDCD64FF800000;
	selp.f64 	%fd429, 0dBFF0000000000000, %fd8945, %p1031;
	selp.f64 	%fd430, 0d7FF0000000000000, %fd8947, %p1031;
	cvt.s16.s8 	%rs1497, %rs74;
	mov.b32 	%r7723, {%rs1497, %rs1496};
	cvt.s32.s8 	%r7724, %r7714;
	mov.b32 	%r7725, 1305;
	dp2a.lo.s32.u32 	%r7726, %r7723, %r7725, %r7724;
	mul.wide.s32 	%rd2785, %r7726, 8;
	add.s64 	%rd168, %rd1, %rd2785;
	ld.global.f64 	%fd431, [%rd168+21000];
	abs.f64 	%fd432, %fd431;
	setp.geu.f64 	%p1032, %fd432, 0d41CDCD64FF800000;
	cvt.s16.s8 	%rs1498, %rs6500;
	mov.b32 	%r7727, {%rs1497, %rs1498};
	dp2a.lo.s32.u32 	%r7728, %r7727, %r7725, %r7716;
	mul.wide.s32 	%rd2786, %r7728, 8;
	add.s64 	%rd169, %rd1, %rd2786;
	mov.f64 	%fd25286, %fd429;
	mov.f64 	%fd25287, %fd430;
	@%p1032 bra 	$L__BB1_951;
	ld.global.f64 	%fd433, [%rd169+23000];
	abs.f64 	%fd8950, %fd433;
	setp.geu.f64 	%p1033, %fd8950, 0d41CDCD64FF800000;
	mov.f64 	%fd25286, %fd429;
	mov.f64 	%fd25287, %fd430;
	@%p1033 bra 	$L__BB1_951;
	ld.global.f64 	%fd8951, [%rd168+20000];
	add.f64 	%fd8952, %fd25296, %fd8951;
	ld.global.f64 	%fd8953, [%rd169+22000];
	add.f64 	%fd8954, %fd8952, %fd8953;
	add.f64 	%fd8955, %fd25295, %fd431;
	add.f64 	%fd8956, %fd8955, %fd433;
	abs.f64 	%fd8957, %fd8956;
	setp.gt.f64 	%p1034, %fd8957, 0d41CDCD64FF800000;
	selp.f64 	%fd25286, 0dBFF0000000000000, %fd8954, %p1034;
	selp.f64 	%fd25287, 0d7FF0000000000000, %fd8956, %p1034;
	add.f64 	%fd8958, %fd25287, 0d4069000000000000;
	add.f64 	%fd8959, %fd25286, 0dC016CCCCCCCCCCCD;
	add.f64 	%fd8960, %fd273, %fd8959;
	div.rn.f64 	%fd25288, %fd8958, %fd8960;
	abs.f64 	%fd8961, %fd430;
	setp.geu.f64 	%p1035, %fd8961, 0d41CDCD64FF800000;
	@%p1035 bra 	$L__BB1_951;
	add.f64 	%fd8962, %fd430, 0d4069000000000000;
	add.f64 	%fd8963, %fd429, 0dC016CCCCCCCCCCCD;
	add.f64 	%fd8964, %fd273, %fd8963;
	div.rn.f64 	%fd8965, %fd8962, %fd8964;
	setp.lt.f64 	%p1036, %fd8965, %fd25288;
	selp.f64 	%fd25286, %fd25286, %fd429, %p1036;
	selp.f64 	%fd25287, %fd25287, %fd430, %p1036;
	selp.f64 	%fd25288, %fd25288, %fd8965, %p1036;
$L__BB1_951:
	mov.f64 	%fd25289, %fd25286;
	mov.f64 	%fd25290, %fd25287;
	@%p1032 bra 	$L__BB1_954;
	ld.global.f64 	%fd8966, [%rd168+20000];
	add.f64 	%fd8967, %fd25296, %fd8966;
	add.f64 	%fd8968, %fd25295, %fd431;
	abs.f64 	%fd8969, %fd8968;
	setp.gt.f64 	%p1038, %fd8969, 0d41CDCD64FF800000;
	selp.f64 	%fd25289, 0dBFF0000000000000, %fd8967, %p1038;
	selp.f64 	%fd25290, 0d7FF0000000000000, %fd8968, %p1038;
	add.f64 	%fd8970, %fd25290, 0d4069000000000000;
	add.f64 	%fd8971, %fd25289, 0dC016CCCCCCCCCCCD;
	add.f64 	%fd8972, %fd273, %fd8971;
	div.rn.f64 	%fd25288, %fd8970, %fd8972;
	abs.f64 	%fd8973, %fd25287;
	setp.geu.f64 	%p1039, %fd8973, 0d41CDCD64FF800000;
	@%p1039 bra 	$L__BB1_954;
	add.f64 	%fd8974, %fd25287, 0d4069000000000000;
	add.f64 	%fd8975, %fd25286, 0dC016CCCCCCCCCCCD;
	add.f64 	%fd8976, %fd273, %fd8975;
	div.rn.f64 	%fd8977, %fd8974, %fd8976;
	setp.lt.f64 	%p1040, %fd8977, %fd25288;
	selp.f64 	%fd25289, %fd25289, %fd25286, %p1040;
	selp.f64 	%fd25290, %fd25290, %fd25287, %p1040;
	selp.f64 	%fd25288, %fd25288, %fd8977, %p1040;
$L__BB1_954:
	ld.global.f64 	%fd452, [%rd169+23000];
	abs.f64 	%fd8978, %fd452;
	setp.geu.f64 	%p1041, %fd8978, 0d41CDCD64FF800000;
	mov.f64 	%fd25292, %fd25289;
	mov.f64 	%fd25293, %fd25290;
	@%p1041 bra 	$L__BB1_957;
	ld.global.f64 	%fd8979, [%rd169+22000];
	add.f64 	%fd8980, %fd25296, %fd8979;
	add.f64 	%fd8981, %fd25295, %fd452;
	abs.f64 	%fd8982, %fd8981;
	setp.gt.f64 	%p1042, %fd8982, 0d41CDCD64FF800000;
	selp.f64 	%fd25292, 0dBFF0000000000000, %fd8980, %p1042;
	selp.f64 	%fd25293, 0d7FF0000000000000, %fd8981, %p1042;
	add.f64 	%fd8983, %fd25293, 0d4069000000000000;
	add.f64 	%fd8984, %fd25292, 0dC016CCCCCCCCCCCD;
	add.f64 	%fd8985, %fd273, %fd8984;
	div.rn.f64 	%fd25288, %fd8983, %fd8985;
	abs.f64 	%fd8986, %fd25290;
	setp.geu.f64 	%p1043, %fd8986, 0d41CDCD64FF800000;
	@%p1043 bra 	$L__BB1_957;
	add.f64 	%fd8987, %fd25290, 0d4069000000000000;
	add.f64 	%fd8988, %fd25289, 0dC016CCCCCCCCCCCD;
	add.f64 	%fd8989, %fd273, %fd8988;
	div.rn.f64 	%fd8990, %fd8987, %fd8989;
	setp.lt.f64 	%p1044, %fd8990, %fd25288;
	selp.f64 	%fd25292, %fd25292, %fd25289, %p1044;
	selp.f64 	%fd25293, %fd25293, %fd25290, %p1044;
	selp.f64 	%fd25288, %fd25288, %fd8990, %p1044;
$L__BB1_957:
	add.f64 	%fd8991, %fd25296, 0dC016CCCCCCCCCCCD;
	add.f64 	%fd462, %fd273, %fd8991;
	abs.f64 	%fd8992, %fd25293;
	setp.geu.f64 	%p1045, %fd8992, 0d41CDCD64FF800000;
	@%p1045 bra 	$L__BB1_959;
	add.f64 	%fd8993, %fd25295, 0d4069000000000000;
	div.rn.f64 	%fd8994, %fd8993, %fd462;
	setp.lt.f64 	%p1046, %fd25288, %fd8994;
	selp.f64 	%fd25295, %fd25295, %fd25293, %p1046;
	selp.f64 	%fd25296, %fd25296, %fd25292, %p1046;
$L__BB1_959:
	@%p836 bra 	$L__BB1_1015;
	and.b32  	%r351, %r298, 15;
	setp.lt.u32 	%p1048, %r298, 16;
	mov.b32 	%r27033, 0;
	@%p1048 bra 	$L__BB1_1005;
	and.b32  	%r27033, %r298, 2147483632;
	mov.b32 	%r27036, 0;
	bra.uni 	$L__BB1_1004;
$L__BB1_962:
	cvt.s32.s8 	%r7589, %r7583;
	mul.wide.s32 	%rd2680, %r7589, 5;
	cvt.u64.u16 	%rd2681, %rs72;
	cvt.s64.s8 	%rd2682, %rd2681;
	add.s64 	%rd157, %rd2680, %rd2682;
	shl.b64 	%rd2683, %rd157, 3;
	add.s64 	%rd2684, %rd1, %rd2683;
	ld.global.f64 	%fd25225, [%rd2684+45440];
	ld.local.u8 	%rs1491, [%rd154+-1];
	cvt.u64.u16 	%rd2685, %rs1491;
	cvt.s64.s8 	%rd158, %rd2685;
	cvt.u32.u16 	%r7590, %rs72;
	ld.local.s8 	%rs1492, [%rd155+-1];
	cvt.u32.u16 	%r7591, %rs1492;
	prmt.b32 	%r7592, %r7591, %r7590, 0x3340U;
	prmt.b32 	%r7593, %r7583, 0, 0x3340U;
	prmt.b32 	%r7594, %r7592, %r7593, 0x5410U;
	cvt.u32.u16 	%r7595, %rs1491;
	cvt.s32.s8 	%r7596, %r7595;
	mov.b32 	%r7597, 359705;
	dp4a.s32.u32 	%r7598, %r7594, %r7597, %r7596;
	mul.wide.s32 	%rd2686, %r7598, 8;
	add.s64 	%rd2687, %rd1, %rd2686;
	ld.global.f64 	%fd8714, [%rd2687+35440];
	add.f64 	%fd8715, %fd25225, %fd8714;
	ld.global.f64 	%fd25224, [%rd2684+45640];
	ld.global.f64 	%fd8716, [%rd2687+40440];
	add.f64 	%fd8717, %fd25224, %fd8716;
	abs.f64 	%fd8718, %fd8717;
	setp.gt.f64 	%p936, %fd8718, 0d41CDCD64FF800000;
	selp.f64 	%fd277, 0dBFF0000000000000, %fd8715, %p936;
	selp.f64 	%fd278, 0d7FF0000000000000, %fd8717, %p936;
	cvt.s16.s8 	%rs1493, %rs72;
	mov.b32 	%r7599, {%rs1492, %rs1493};
	mov.b32 	%r7600, 6405;
	dp2a.lo.s32.u32 	%r7601, %r7599, %r7600, %r7589;
	mul.wide.s32 	%rd2688, %r7601, 8;
	add.s64 	%rd159, %rd1, %rd2688;
	ld.global.f64 	%fd279, [%rd159+21000];
	abs.f64 	%fd8719, %fd279;
	setp.geu.f64 	%p937, %fd8719, 0d41CDCD64FF800000;
	@%p937 bra 	$L__BB1_968;
	cvt.u32.u16 	%r7604, %rs72;
	cvt.s32.s8 	%r7605, %r7604;
	mul.wide.s32 	%rd2693, %r7605, 24;
	add.s64 	%rd2694, %rd157, %rd2693;
	add.s64 	%rd2695, %rd2694, %rd158;
	shl.b64 	%rd2696, %rd2695, 3;
	add.s64 	%rd160, %rd1, %rd2696;
	ld.global.f64 	%fd280, [%rd160+23000];
	abs.f64 	%fd8734, %fd280;
	setp.geu.f64 	%p942, %fd8734, 0d41CDCD64FF800000;
	@%p942 bra 	$L__BB1_966;
	ld.global.f64 	%fd8747, [%rd159+20000];
	add.f64 	%fd8748, %fd25225, %fd8747;
	ld.global.f64 	%fd8749, [%rd160+22000];
	add.f64 	%fd8750, %fd8748, %fd8749;
	add.f64 	%fd8751, %fd25224, %fd279;
	add.f64 	%fd8752, %fd8751, %fd280;
	abs.f64 	%fd8753, %fd8752;
	setp.gt.f64 	%p946, %fd8753, 0d41CDCD64FF800000;
	selp.f64 	%fd25220, 0dBFF0000000000000, %fd8750, %p946;
	selp.f64 	%fd25221, 0d7FF0000000000000, %fd8752, %p946;
	add.f64 	%fd8754, %fd25221, 0d4069000000000000;
	add.f64 	%fd8755, %fd25220, 0dC016CCCCCCCCCCCD;
	add.f64 	%fd8756, %fd273, %fd8755;
	div.rn.f64 	%fd25222, %fd8754, %fd8756;
	abs.f64 	%fd8757, %fd278;
	setp.geu.f64 	%p947, %fd8757, 0d41CDCD64FF800000;
	@%p947 bra 	$L__BB1_971;
	add.f64 	%fd8758, %fd278, 0d4069000000000000;
	add.f64 	%fd8759, %fd277, 0dC016CCCCCCCCCCCD;
	add.f64 	%fd8760, %fd273, %fd8759;
	div.rn.f64 	%fd8761, %fd8758, %fd8760;
	setp.lt.f64 	%p948, %fd8761, %fd25222;
	selp.f64 	%fd25220, %fd25220, %fd277, %p948;
	selp.f64 	%fd25221, %fd25221, %fd278, %p948;
	selp.f64 	%fd25222, %fd25222, %fd8761, %p948;
	bra.uni 	$L__BB1_971;
$L__BB1_966:
	ld.global.f64 	%fd8735, [%rd159+20000];
	add.f64 	%fd8736, %fd25225, %fd8735;
	add.f64 	%fd8737, %fd25224, %fd279;
	abs.f64 	%fd8738, %fd8737;
	setp.gt.f64 	%p943, %fd8738, 0d41CDCD64FF800000;
	selp.f64 	%fd25220, 0dBFF0000000000000, %fd8736, %p943;
	selp.f64 	%fd25221, 0d7FF0000000000000, %fd8737, %p943;
	add.f64 	%fd8739, %fd25221, 0d4069000000000000;
	add.f64 	%fd8740, %fd25220, 0dC016CCCCCCCCCCCD;
	add.f64 	%fd8741, %fd273, %fd8740;
	div.rn.f64 	%fd25222, %fd8739, %fd8741;
	abs.f64 	%fd8742, %fd278;
	setp.geu.f64 	%p944, %fd8742, 0d41CDCD64FF800000;
	@%p944 bra 	$L__BB1_971;
	add.f64 	%fd8743, %fd278, 0d4069000000000000;
	add.f64 	%fd8744, %fd277, 0dC016CCCCCCCCCCCD;
	add.f64 	%fd8745, %fd273, %fd8744;
	div.rn.f64 	%fd8746, %fd8743, %fd8745;
	setp.lt.f64 	%p945, %fd8746, %fd25222;
	selp.f64 	%fd25220, %fd25220, %fd277, %p945;
	selp.f64 	%fd25221, %fd25221, %fd278, %p945;
	selp.f64 	%fd25222, %fd25222, %fd8746, %p945;
	bra.uni 	$L__BB1_971;
$L__BB1_968:
	cvt.u32.u16 	%r7602, %rs72;
	cvt.s32.s8 	%r7603, %r7602;
	mul.wide.s32 	%rd2689, %r7603, 24;
	add.s64 	%rd2690, %rd157, %rd2689;
	add.s64 	%rd2691, %rd2690, %rd158;
	shl.b64 	%rd2692, %rd2691, 3;
	add.s64 	%rd161, %rd1, %rd2692;
	ld.global.f64 	%fd293, [%rd161+23000];
	abs.f64 	%fd8721, %fd293;
	setp.geu.f64 	%p938, %fd8721, 0d41CDCD64FF800000;
	mov.f64 	%fd25220, %fd277;
	mov.f64 	%fd25221, %fd278;
	@%p938 bra 	$L__BB1_971;
	ld.global.f64 	%fd8722, [%rd161+22000];
	add.f64 	%fd8723, %fd25225, %fd8722;
	add.f64 	%fd8724, %fd25224, %fd293;
	abs.f64 	%fd8725, %fd8724;
	setp.gt.f64 	%p939, %fd8725, 0d41CDCD64FF800000;
	selp.f64 	%fd25220, 0dBFF0000000000000, %fd8723, %p939;
	selp.f64 	%fd25221, 0d7FF0000000000000, %fd8724, %p939;
	add.f64 	%fd8726, %fd25221, 0d4069000000000000;
	add.f64 	%fd8727, %fd25220, 0dC016CCCCCCCCCCCD;
	add.f64 	%fd8728, %fd273, %fd8727;
	div.rn.f64 	%fd25222, %fd8726, %fd8728;
	abs.f64 	%fd8729, %fd278;
	setp.geu.f64 	%p940, %fd8729, 0d41CDCD64FF800000;
	@%p940 bra 	$L__BB1_971;
	add.f64 	%fd8730, %fd278, 0d4069000000000000;
	add.f64 	%fd8731, %fd277, 0dC016CCCCCCCCCCCD;
	add.f64 	%fd8732, %fd273, %fd8731;
	div.rn.f64 	%fd8733, %fd8730, %fd8732;
	setp.lt.f64 	%p941, %fd8733, %fd25222;
	selp.f64 	%fd25220, %fd25220, %fd277, %p941;
	selp.f64 	%fd25221, %fd25221, %fd278, %p941;
	selp.f64 	%fd25222, %fd25222, %fd8733, %p941;
$L__BB1_971:
	abs.f64 	%fd8762, %fd25221;
	setp.geu.f64 	%p949, %fd8762, 0d41CDCD64FF800000;
	@%p949 bra 	$L__BB1_973;
	add.f64 	%fd8763, %fd25224, 0d4069000000000000;
	add.f64 	%fd8764, %fd25225, 0dC016CCCCCCCCCCCD;
	add.f64 	%fd8765, %fd273, %fd8764;
	div.rn.f64 	%fd8766, %fd8763, %fd8765;
	setp.lt.f64 	%p950, %fd25222, %fd8766;
	selp.f64 	%fd25224, %fd25224, %fd25221, %p950;
	selp.f64 	%fd25225, %fd25225, %fd25220, %p950;
$L__BB1_973:
	abs.f64 	%fd8767, %fd25224;
	setp.geu.f64 	%p951, %fd8767, 0d41CDCD64FF800000;
	@%p951 bra 	$L__BB1_975;
	st.local.f64 	[%rd156], %fd25225;
	st.local.f64 	[%rd153], %fd25224;
	mov.f64 	%fd25223, %fd25224;
$L__BB1_975:
	min.u32 	%r7606, %r27025, %r328;
	setp.lt.u32 	%p952, %r7606, 2;
	mov.f64 	%fd25227, 0dBFF0000000000000;
	mov.f64 	%fd25228, 0d7FF0000000000000;
	@%p952 bra 	$L__BB1_1002;
	ld.local.f64 	%fd309, [%rd156];
	add.f64 	%fd8770, %fd25223, 0d4069000000000000;
	add.f64 	%fd8771, %fd309, 0dC016CCCCCCCCCCCD;
	add.f64 	%fd8772, %fd273, %fd8771;
	div.rn.f64 	%fd310, %fd8770, %fd8772;
	add.s32 	%r7607, %r27025, -1;
	mul.lo.s32 	%r7608, %r7607, %r300;
	sub.s32 	%r7609, %r7608, %r300;
	add.s32 	%r7610, %r7609, %r328;
	add.s32 	%r330, %r7610, -2;
	mul.wide.s32 	%rd2697, %r330, 8;
	add.s64 	%rd2698, %rd8, %rd2697;
	ld.local.f64 	%fd311, [%rd2698];
	abs.f64 	%fd8773, %fd311;
	setp.geu.f64 	%p953, %fd8773, 0d41CDCD64FF800000;
	@%p953 bra 	$L__BB1_979;
	ld.local.u8 	%r7612, [%rd154+-1];
	prmt.b32 	%r7613, %r7612, %r7583, 0x3340U;
	ld.local.u8 	%r7614, [%rd155+-1];
	prmt.b32 	%r7615, %r7614, 0, 0x3340U;
	prmt.b32 	%r7616, %r7613, %r7615, 0x5410U;
	cvt.u32.u16 	%r7617, %rs72;
	cvt.s32.s8 	%r7618, %r7617;
	mov.b32 	%r7619, 334205;
	dp4a.s32.u32 	%r7620, %r7616, %r7619, %r7618;
	mul.wide.s32 	%rd2699, %r7620, 8;
	add.s64 	%rd162, %rd1, %rd2699;
	ld.global.f64 	%fd312, [%rd162+5000];
	abs.f64 	%fd8776, %fd312;
	setp.geu.f64 	%p954, %fd8776, 0d41CDCD64FF800000;
	@%p954 bra 	$L__BB1_979;
	mul.wide.s32 	%rd2700, %r330, 8;
	add.s64 	%rd2701, %rd9, %rd2700;
	ld.local.f64 	%fd8777, [%rd2701];
	ld.global.f64 	%fd8778, [%rd162];
	add.f64 	%fd25227, %fd8777, %fd8778;
	add.f64 	%fd25228, %fd311, %fd312;
$L__BB1_979:
	add.f64 	%fd8779, %fd25228, 0d4069000000000000;
	add.f64 	%fd8780, %fd25227, 0dC016CCCCCCCCCCCD;
	add.f64 	%fd8781, %fd273, %fd8780;
	div.rn.f64 	%fd317, %fd8779, %fd8781;
	setp.lt.f64 	%p955, %fd25227, 0dC0A3880000000000;
	selp.f64 	%fd25253, 0dC0A9300000000000, %fd25227, %p955;
	selp.f64 	%fd25254, 0d0000000000000000, %fd25228, %p955;
	setp.lt.f64 	%p956, %fd309, 0dC0A3880000000000;
	selp.f64 	%fd320, 0dC0A9300000000000, %fd309, %p956;
	setp.gt.f64 	%p957, %fd317, %fd310;
	@%p957 bra 	$L__BB1_981;
	setp.leu.f64 	%p958, %fd320, 0d0000000000000000;
	selp.f64 	%fd8782, 0d0000000000000000, %fd25223, %p956;
	setp.leu.f64 	%p960, %fd8782, 0d0000000000000000;
	or.pred  	%p961, %p958, %p960;
	@%p961 bra 	$L__BB1_982;
$L__BB1_981:
	st.local.f64 	[%rd156], %fd25253;
	st.local.f64 	[%rd153], %fd25254;
	bra.uni 	$L__BB1_984;
$L__BB1_982:
	setp.ltu.f64 	%p962, %fd310, %fd317;
	mov.f64 	%fd25253, %fd309;
	mov.f64 	%fd25254, %fd25223;
	@%p962 bra 	$L__BB1_984;
	st.local.f64 	[%rd156], %fd320;
	st.local.f64 	[%rd153], %fd8782;
	mov.f64 	%fd25253, %fd320;
	mov.f64 	%fd25254, %fd8782;
$L__BB1_984:
	mov.b32 	%r27027, 3;
$L__BB1_985:
	sub.s32 	%r7622, %r328, %r27027;
	add.s32 	%r7623, %r7622, 1;
	setp.gt.u32 	%p963, %r7622, 2147483646;
	selp.b32 	%r7624, %r7622, 0, %p963;
	add.s32 	%r7625, %r27025, %r7624;
	add.s32 	%r27029, %r7625, -1;
	selp.b32 	%r27028, 1, %r7623, %p963;
	setp.lt.s32 	%p964, %r27029, 1;
	setp.ge.s32 	%p965, %r27028, %r328;
	or.pred  	%p966, %p964, %p965;
	@%p966 bra 	$L__BB1_1001;
$L__BB1_986:
	mov.u32 	%r335, %r27029;
	add.s32 	%r27029, %r335, -1;
	mad.lo.s32 	%r7627, %r27029, %r300, %r27028;
	add.s32 	%r337, %r7627, -1;
	mul.wide.s32 	%rd2702, %r337, 8;
	add.s64 	%rd2703, %rd8, %rd2702;
	ld.local.f64 	%fd340, [%rd2703];
	abs.f64 	%fd8783, %fd340;
	setp.geu.f64 	%p967, %fd8783, 0d41CDCD64FF800000;
	@%p967 bra 	$L__BB1_1000;
	not.b32 	%r7628, %r335;
	add.s32 	%r338, %r27025, %r7628;
	not.b32 	%r7629, %r27028;
	add.s32 	%r339, %r328, %r7629;
	setp.eq.s32 	%p968, %r338, 0;
	setp.gt.s32 	%p969, %r339, 0;
	and.pred  	%p970, %p968, %p969;
	@%p970 bra 	$L__BB1_989;
	setp.ne.s32 	%p971, %r339, 0;
	setp.lt.s32 	%p972, %r338, 1;
	or.pred  	%p973, %p972, %p971;
	@%p973 bra 	$L__BB1_994;
$L__BB1_989:
	setp.ne.s32 	%p982, %r339, 1;
	setp.ne.s32 	%p983, %r338, 1;
	and.pred  	%p984, %p983, %p982;
	@%p984 bra 	$L__BB1_993;
	setp.eq.s32 	%p987, %r338, 1;
	setp.eq.s32 	%p988, %r339, 1;
	and.pred  	%p990, %p968, %p988;
	setp.eq.s32 	%p991, %r339, 0;
	and.pred  	%p992, %p987, %p991;
	or.pred  	%p993, %p990, %p992;
	mov.f64 	%fd25248, 0d0000000000000000;
	mov.f64 	%fd25247, 0dC0A9300000000000;
	not.pred 	%p994, %p993;
	@%p994 bra 	$L__BB1_992;
	not.b32 	%r7677, %r27028;
	add.s32 	%r7678, %r328, %r7677;
	not.b32 	%r7679, %r335;
	add.s32 	%r7680, %r27025, %r7679;
	add.s32 	%r7681, %r7678, %r7680;
	mul.wide.u32 	%rd2749, %r7681, 8;
	add.s64 	%rd2750, %rd1, %rd2749;
	ld.global.f64 	%fd8855, [%rd2750+25192];
	cvt.u64.u32 	%rd2751, %r335;
	add.s64 	%rd2752, %rd12, %rd2751;
	cvt.s64.s32 	%rd2753, %r27028;
	add.s64 	%rd2754, %rd13, %rd2753;
	ld.local.u8 	%r7682, [%rd2752];
	prmt.b32 	%r7684, %r7682, %r7583, 0x3340U;
	ld.local.u8 	%r7685, [%rd2754];
	prmt.b32 	%r7686, %r7685, 0, 0x3340U;
	prmt.b32 	%r7687, %r7684, %r7686, 0x5410U;
	cvt.u32.u16 	%r7688, %rs72;
	cvt.s32.s8 	%r7689, %r7688;
	mov.b32 	%r7690, 334205;
	dp4a.s32.u32 	%r7691, %r7687, %r7690, %r7689;
	mul.wide.s32 	%rd2755, %r7691, 8;
	add.s64 	%rd2756, %rd1, %rd2755;
	ld.global.f64 	%fd8856, [%rd2756+5000];
	add.f64 	%fd25248, %fd8855, %fd8856;
	ld.global.f64 	%fd8857, [%rd2750+24472];
	ld.global.f64 	%fd8858, [%rd2756];
	add.f64 	%fd25247, %fd8857, %fd8858;
$L__BB1_992:
	add.f64 	%fd8859, %fd25248, %fd340;
	mul.wide.s32 	%rd2757, %r337, 8;
	add.s64 	%rd2758, %rd9, %rd2757;
	ld.local.f64 	%fd8860, [%rd2758];
	add.f64 	%fd8861, %fd25247, %fd8860;
	abs.f64 	%fd8862, %fd8859;
	setp.gt.f64 	%p995, %fd8862, 0d41CDCD64FF800000;
	selp.f64 	%fd8863, 0dBFF0000000000000, %fd8861, %p995;
	selp.f64 	%fd8864, 0d7FF0000000000000, %fd8859, %p995;
	add.f64 	%fd8865, %fd8864, 0d4069000000000000;
	add.f64 	%fd8866, %fd8863, 0dC016CCCCCCCCCCCD;
	add.f64 	%fd8867, %fd273, %fd8866;
	div.rn.f64 	%fd8868, %fd8865, %fd8867;
	add.f64 	%fd8869, %fd25254, 0d4069000000000000;
	add.f64 	%fd8870, %fd25253, 0dC016CCCCCCCCCCCD;
	add.f64 	%fd8871, %fd273, %fd8870;
	div.rn.f64 	%fd8872, %fd8869, %fd8871;
	setp.gt.f64 	%p996, %fd8868, %fd8872;
	selp.f64 	%fd25255, %fd8864, 0d7FF0000000000000, %p996;
	selp.f64 	%fd25256, %fd8863, 0dBFF0000000000000, %p996;
	bra.uni 	$L__BB1_998;
$L__BB1_993:
	not.b32 	%r7669, %r27028;
	add.s32 	%r7670, %r328, %r7669;
	not.b32 	%r7671, %r335;
	add.s32 	%r7672, %r27025, %r7671;
	add.s32 	%r7673, %r7670, %r7672;
	mul.wide.s32 	%rd2730, %r7673, 8;
	add.s64 	%rd2731, %rd1, %rd2730;
	ld.global.f64 	%fd8829, [%rd2731+25192];
	cvt.u64.u32 	%rd2732, %r335;
	add.s64 	%rd2733, %rd12, %rd2732;
	ld.local.s8 	%r7674, [%rd2733];
	mul.wide.s32 	%rd2734, %r7674, 5;
	cvt.s64.s32 	%rd2735, %r27028;
	add.s64 	%rd2736, %rd13, %rd2735;
	ld.local.s8 	%rd2737, [%rd2736];
	add.s64 	%rd2738, %rd2734, %rd2737;
	shl.b64 	%rd2739, %rd2738, 3;
	add.s64 	%rd2740, %rd1, %rd2739;
	ld.global.f64 	%fd8830, [%rd2740+45640];
	add.f64 	%fd8831, %fd8829, %fd8830;
	cvt.s32.s8 	%r7676, %r7583;
	mul.wide.s32 	%rd2741, %r7676, 5;
	cvt.u64.u16 	%rd2742, %rs72;
	cvt.s64.s8 	%rd2743, %rd2742;
	add.s64 	%rd2744, %rd2741, %rd2743;
	shl.b64 	%rd2745, %rd2744, 3;
	add.s64 	%rd2746, %rd1, %rd2745;
	ld.global.f64 	%fd8832, [%rd2746+45640];
	add.f64 	%fd8833, %fd8831, %fd8832;
	add.f64 	%fd8834, %fd8833, %fd340;
	ld.global.f64 	%fd8835, [%rd2731+24472];
	ld.global.f64 	%fd8836, [%rd2740+45440];
	add.f64 	%fd8837, %fd8835, %fd8836;
	ld.global.f64 	%fd8838, [%rd2746+45440];
	add.f64 	%fd8839, %fd8837, %fd8838;
	mul.wide.s32 	%rd2747, %r337, 8;
	add.s64 	%rd2748, %rd9, %rd2747;
	ld.local.f64 	%fd8840, [%rd2748];
	add.f64 	%fd8841, %fd8839, %fd8840;
	abs.f64 	%fd8842, %fd8834;
	setp.gt.f64 	%p985, %fd8842, 0d41CDCD64FF800000;
	selp.f64 	%fd8843, 0dBFF0000000000000, %fd8841, %p985;
	selp.f64 	%fd8844, 0d7FF0000000000000, %fd8834, %p985;
	add.f64 	%fd8845, %fd8844, 0d4069000000000000;
	add.f64 	%fd8846, %fd8843, 0dC016CCCCCCCCCCCD;
	add.f64 	%fd8847, %fd273, %fd8846;
	div.rn.f64 	%fd8848, %fd8845, %fd8847;
	add.f64 	%fd8849, %fd25254, 0d4069000000000000;
	add.f64 	%fd8850, %fd25253, 0dC016CCCCCCCCCCCD;
	add.f64 	%fd8851, %fd273, %fd8850;
	div.rn.f64 	%fd8852, %fd8849, %fd8851;
	setp.gt.f64 	%p986, %fd8848, %fd8852;
	selp.f64 	%fd25255, %fd8844, 0d7FF0000000000000, %p986;
	selp.f64 	%fd25256, %fd8843, 0dBFF0000000000000, %p986;
	bra.uni 	$L__BB1_998;
$L__BB1_994:
	setp.ne.s32 	%p974, %r338, 1;
	setp.ne.s32 	%p975, %r339, 1;
	or.pred  	%p976, %p974, %p975;
	@%p976 bra 	$L__BB1_997;
	cvt.u64.u32 	%rd2718, %r335;
	add.s64 	%rd2719, %rd12, %rd2718;
	cvt.s64.s32 	%rd2720, %r27028;
	add.s64 	%rd2721, %rd13, %rd2720;
	ld.local.s8 	%r7651, [%rd2721+1];
	ld.local.u8 	%r7652, [%rd2719+1];
	ld.local.u8 	%r7653, [%rd2719];
	prmt.b32 	%r7654, %r7653, %r7652, 0x3340U;
	ld.local.u8 	%r7655, [%rd2721];
	prmt.b32 	%r7656, %r7655, 0, 0x3340U;
	prmt.b32 	%r7657, %r7654, %r7656, 0x5410U;
	mov.b32 	%r7658, 334205;
	dp4a.s32.u32 	%r7659, %r7657, %r7658, %r7651;
	mul.wide.s32 	%rd2722, %r7659, 8;
	add.s64 	%rd2723, %rd1, %rd2722;
	ld.global.f64 	%fd8812, [%rd2723+10000];
	cvt.u64.u32 	%rd2724, %r27025;
	add.s64 	%rd2725, %rd12, %rd2724;
	ld.local.s8 	%r7660, [%rd2725+-1];
	cvt.u32.u16 	%r7661, %rs72;
	ld.local.u8 	%r7662, [%rd155+-1];
	prmt.b32 	%r7663, %r7662, %r7661, 0x3340U;
	prmt.b32 	%r7665, %r7583, 0, 0x3340U;
	prmt.b32 	%r7666, %r7663, %r7665, 0x5410U;
	mov.b32 	%r7667, 359705;
	dp4a.s32.u32 	%r7668, %r7666, %r7667, %r7660;
	mul.wide.s32 	%rd2726, %r7668, 8;
	add.s64 	%rd2727, %rd1, %rd2726;
	ld.global.f64 	%fd8813, [%rd2727+10000];
	add.f64 	%fd8814, %fd8812, %fd8813;
	mul.wide.s32 	%rd2728, %r337, 8;
	add.s64 	%rd2729, %rd9, %rd2728;
	ld.local.f64 	%fd8815, [%rd2729];
	add.f64 	%fd8816, %fd8814, %fd8815;
	ld.global.f64 	%fd8817, [%rd2723+15000];
	ld.global.f64 	%fd8818, [%rd2727+15000];
	add.f64 	%fd8819, %fd8817, %fd8818;
	add.f64 	%fd8820, %fd8819, %fd340;
	abs.f64 	%fd8821, %fd8820;
	setp.gt.f64 	%p979, %fd8821, 0d41CDCD64FF800000;
	selp.f64 	%fd349, 0dBFF0000000000000, %fd8816, %p979;
	selp.f64 	%fd350, 0d7FF0000000000000, %fd8820, %p979;
	add.f64 	%fd8822, %fd350, 0d4069000000000000;
	add.f64 	%fd8823, %fd349, 0dC016CCCCCCCCCCCD;
	add.f64 	%fd8824, %fd273, %fd8823;
	div.rn.f64 	%fd351, %fd8822, %fd8824;
	add.f64 	%fd8825, %fd25254, 0d4069000000000000;
	add.f64 	%fd8826, %fd25253, 0dC016CCCCCCCCCCCD;
	add.f64 	%fd8827, %fd273, %fd8826;
	div.rn.f64 	%fd352, %fd8825, %fd8827;
	sub.f64 	%fd8828, %fd351, %fd352;
	setp.ltu.f64 	%p980, %fd8828, 0d3EB0C6F7A0B5ED8D;
	mov.f64 	%fd25256, 0dBFF0000000000000;
	mov.f64 	%fd25255, 0d7FF0000000000000;
	@%p980 bra 	$L__BB1_998;
	setp.gt.f64 	%p981, %fd351, %fd352;
	selp.f64 	%fd25255, %fd350, 0d7FF0000000000000, %p981;
	selp.f64 	%fd25256, %fd349, 0dBFF0000000000000, %p981;
	bra.uni 	$L__BB1_998;
$L__BB1_997:
	add.s32 	%r7630, %r339, %r338;
	mul.wide.s32 	%rd2704, %r7630, 8;
	add.s64 	%rd2705, %rd1, %rd2704;
	ld.global.f64 	%fd8784, [%rd2705+24952];
	cvt.u64.u32 	%rd2706, %r335;
	add.s64 	%rd2707, %rd12, %rd2706;
	cvt.s64.s32 	%rd2708, %r27028;
	add.s64 	%rd2709, %rd13, %rd2708;
	ld.local.s8 	%r7631, [%rd2709+1];
	ld.local.u8 	%r7632, [%rd2707+1];
	ld.local.u8 	%r7633, [%rd2707];
	prmt.b32 	%r7634, %r7633, %r7632, 0x3340U;
	ld.local.u8 	%r7635, [%rd2709];
	prmt.b32 	%r7636, %r7635, 0, 0x3340U;
	prmt.b32 	%r7637, %r7634, %r7636, 0x5410U;
	mov.b32 	%r7638, 334205;
	dp4a.s32.u32 	%r7639, %r7637, %r7638, %r7631;
	mul.wide.s32 	%rd2710, %r7639, 8;
	add.s64 	%rd2711, %rd1, %rd2710;
	ld.global.f64 	%fd8785, [%rd2711+30440];
	add.f64 	%fd8786, %fd8784, %fd8785;
	cvt.u64.u32 	%rd2712, %r27025;
	add.s64 	%rd2713, %rd12, %rd2712;
	ld.local.s8 	%r7640, [%rd2713+-1];
	cvt.u32.u16 	%r7641, %rs72;
	ld.local.u8 	%r7642, [%rd155+-1];
	prmt.b32 	%r7643, %r7642, %r7641, 0x3340U;
	prmt.b32 	%r7645, %r7583, 0, 0x3340U;
	prmt.b32 	%r7646, %r7643, %r7645, 0x5410U;
	mov.b32 	%r7647, 359705;
	dp4a.s32.u32 	%r7648, %r7646, %r7647, %r7640;
	mul.wide.s32 	%rd2714, %r7648, 8;
	add.s64 	%rd2715, %rd1, %rd2714;
	ld.global.f64 	%fd8787, [%rd2715+30440];
	add.f64 	%fd8788, %fd8786, %fd8787;
	add.f64 	%fd8789, %fd8788, %fd340;
	ld.global.f64 	%fd8790, [%rd2705+24232];
	ld.global.f64 	%fd8791, [%rd2711+25440];
	add.f64 	%fd8792, %fd8790, %fd8791;
	ld.global.f64 	%fd8793, [%rd2715+25440];
	add.f64 	%fd8794, %fd8792, %fd8793;
	sub.s32 	%r7649, %r338, %r339;
	abs.s32 	%r7650, %r7649;
	cvt.rn.f64.s32 	%fd8795, %r7650;
	fma.rn.f64 	%fd8796, %fd8795, 0dBFEEF3E864B31D04, %fd8794;
	mul.wide.s32 	%rd2716, %r337, 8;
	add.s64 	%rd2717, %rd9, %rd2716;
	ld.local.f64 	%fd8797, [%rd2717];
	add.f64 	%fd8798, %fd8797, %fd8796;
	abs.f64 	%fd8799, %fd8789;
	setp.gt.f64 	%p977, %fd8799, 0d41CDCD64FF800000;
	selp.f64 	%fd8800, 0dBFF0000000000000, %fd8798, %p977;
	selp.f64 	%fd8801, 0d7FF0000000000000, %fd8789, %p977;
	add.f64 	%fd8802, %fd8801, 0d4069000000000000;
	add.f64 	%fd8803, %fd8800, 0dC016CCCCCCCCCCCD;
	add.f64 	%fd8804, %fd273, %fd8803;
	div.rn.f64 	%fd8805, %fd8802, %fd8804;
	add.f64 	%fd8806, %fd25254, 0d4069000000000000;
	add.f64 	%fd8807, %fd25253, 0dC016CCCCCCCCCCCD;
	add.f64 	%fd8808, %fd273, %fd8807;
	div.rn.f64 	%fd8809, %fd8806, %fd8808;
	setp.gt.f64 	%p978, %fd8805, %fd8809;
	selp.f64 	%fd25255, %fd8801, 0d7FF0000000000000, %p978;
	selp.f64 	%fd25256, %fd8800, 0dBFF0000000000000, %p978;
$L__BB1_998:
	setp.lt.f64 	%p997, %fd25256, 0dC0A3880000000000;
	selp.f64 	%fd365, 0d0000000000000000, %fd25255, %p997;
	selp.f64 	%fd366, 0dC0A9300000000000, %fd25256, %p997;
	abs.f64 	%fd8873, %fd365;
	setp.geu.f64 	%p998, %fd8873, 0d41CDCD64FF800000;
	@%p998 bra 	$L__BB1_1000;
	st.local.f64 	[%rd153], %fd365;
	st.local.f64 	[%rd156], %fd366;
	mov.f64 	%fd25253, %fd366;
	mov.f64 	%fd25254, %fd365;
$L__BB1_1000:
	add.s32 	%r27028, %r27028, 1;
	setp.gt.u32 	%p999, %r335, 1;
	setp.lt.s32 	%p1000, %r27028, %r328;
	and.pred  	%p1001, %p999, %p1000;
	@%p1001 bra 	$L__BB1_986;
$L__BB1_1001:
	add.s32 	%r27027, %r27027, 1;
	setp.ne.s32 	%p1002, %r27027, 33;
	@%p1002 bra 	$L__BB1_985;
$L__BB1_1002:
	add.s32 	%r27026, %r328, 1;
	setp.ne.s32 	%p1003, %r328, %r300;
	@%p1003 bra 	$L__BB1_927;
$L__BB1_1003:
	add.s32 	%r343, %r27025, 1;
	setp.eq.s32 	%p1004, %r27025, %r298;
	mov.u32 	%r27025, %r343;
	@%p1004 bra 	$L__BB1_930;
	bra.uni 	$L__BB1_925;
$L__BB1_1004:
	.pragma "nounroll";
	mul.wide.u32 	%rd2787, %r27036, 4;
	add.s64 	%rd2788, %rd10, %rd2787;
	mov.b32 	%r7731, 0;
	st.local.u32 	[%rd2788], %r7731;
	st.local.u32 	[%rd2788+4], %r7731;
	st.local.u32 	[%rd2788+8], %r7731;
	st.local.u32 	[%rd2788+12], %r7731;
	st.local.u32 	[%rd2788+16], %r7731;
	st.local.u32 	[%rd2788+20], %r7731;
	st.local.u32 	[%rd2788+24], %r7731;
	st.local.u32 	[%rd2788+28], %r7731;
	st.local.u32 	[%rd2788+32], %r7731;
	st.local.u32 	[%rd2788+36], %r7731;
	st.local.u32 	[%rd2788+40], %r7731;
	st.local.u32 	[%rd2788+44], %r7731;
	st.local.u32 	[%rd2788+48], %r7731;
	st.local.u32 	[%rd2788+52], %r7731;
	st.local.u32 	[%rd2788+56], %r7731;
	st.local.u32 	[%rd2788+60], %r7731;
	add.s32 	%r27036, %r27036, 16;
	setp.eq.s32 	%p1049, %r27036, %r27033;
	@%p1049 bra 	$L__BB1_1005;
	bra.uni 	$L__BB1_1004;
$L__BB1_1005:
	setp.eq.s32 	%p1050, %r351, 0;
	@%p1050 bra 	$L__BB1_1015;
	and.b32  	%r354, %r298, 7;
	setp.lt.u32 	%p1051, %r351, 8;
	@%p1051 bra 	$L__BB1_1008;
	mul.wide.u32 	%rd2789, %r27033, 4;
	add.s64 	%rd2790, %rd10, %rd2789;
	mov.b32 	%r7732, 0;
	st.local.u32 	[%rd2790], %r7732;
	st.local.u32 	[%rd2790+4], %r7732;
	st.local.u32 	[%rd2790+8], %r7732;
	st.local.u32 	[%rd2790+12], %r7732;
	st.local.u32 	[%rd2790+16], %r7732;
	st.local.u32 	[%rd2790+20], %r7732;
	st.local.u32 	[%rd2790+24], %r7732;
	st.local.u32 	[%rd2790+28], %r7732;
	add.s32 	%r27033, %r27033, 8;
$L__BB1_1008:
	setp.eq.s32 	%p1052, %r354, 0;
	@%p1052 bra 	$L__BB1_1015;
	and.b32  	%r357, %r298, 3;
	setp.lt.u32 	%p1053, %r354, 4;
	@%p1053 bra 	$L__BB1_1011;
	mul.wide.u32 	%rd2791, %r27033, 4;
	add.s64 	%rd2792, %rd10, %rd2791;
	mov.b32 	%r7733, 0;
	st.local.u32 	[%rd2792], %r7733;
	st.local.u32 	[%rd2792+4], %r7733;
	st.local.u32 	[%rd2792+8], %r7733;
	st.local.u32 	[%rd2792+12], %r7733;
	add.s32 	%r27033, %r27033, 4;
$L__BB1_1011:
	setp.eq.s32 	%p1054, %r357, 0;
	@%p1054 bra 	$L__BB1_1015;
	mul.wide.u32 	%rd2793, %r27033, 4;
	add.s64 	%rd170, %rd10, %rd2793;
	mov.b32 	%r7734, 0;
	st.local.u32 	[%rd170], %r7734;
	setp.eq.s32 	%p1055, %r357, 1;
	@%p1055 bra 	$L__BB1_1015;
	mov.b32 	%r7735, 0;
	st.local.u32 	[%rd170+4], %r7735;
	setp.eq.s32 	%p1056, %r357, 2;
	@%p1056 bra 	$L__BB1_1015;
	mov.b32 	%r7736, 0;
	st.local.u32 	[%rd170+8], %r7736;
$L__BB1_1015:
	setp.eq.s32 	%p1057, %r300, 0;
	@%p1057 bra 	$L__BB1_1029;
	and.b32  	%r360, %r300, 15;
	setp.lt.u32 	%p1058, %r300, 16;
	mov.b32 	%r27038, 0;
	@%p1058 bra 	$L__BB1_1019;
	and.b32  	%r27038, %r300, 2147483632;
	mov.b32 	%r27037, 0;
$L__BB1_1018:
	.pragma "nounroll";
	mul.wide.u32 	%rd2794, %r27037, 4;
	add.s64 	%rd2795, %rd11, %rd2794;
	mov.b32 	%r7739, 0;
	st.local.u32 	[%rd2795], %r7739;
	st.local.u32 	[%rd2795+4], %r7739;
	st.local.u32 	[%rd2795+8], %r7739;
	st.local.u32 	[%rd2795+12], %r7739;
	st.local.u32 	[%rd2795+16], %r7739;
	st.local.u32 	[%rd2795+20], %r7739;
	st.local.u32 	[%rd2795+24], %r7739;
	st.local.u32 	[%rd2795+28], %r7739;
	st.local.u32 	[%rd2795+32], %r7739;
	st.local.u32 	[%rd2795+36], %r7739;
	st.local.u32 	[%rd2795+40], %r7739;
	st.local.u32 	[%rd2795+44], %r7739;
	st.local.u32 	[%rd2795+48], %r7739;
	st.local.u32 	[%rd2795+52], %r7739;
	st.local.u32 	[%rd2795+56], %r7739;
	st.local.u32 	[%rd2795+60], %r7739;
	add.s32 	%r27037, %r27037, 16;
	setp.ne.s32 	%p1059, %r27037, %r27038;
	@%p1059 bra 	$L__BB1_1018;
$L__BB1_1019:
	setp.eq.s32 	%p1060, %r360, 0;
	@%p1060 bra 	$L__BB1_1029;
	and.b32  	%r367, %r300, 7;
	setp.lt.u32 	%p1061, %r360, 8;
	@%p1061 bra 	$L__BB1_1022;
	mul.wide.u32 	%rd2796, %r27038, 4;
	add.s64 	%rd2797, %rd11, %rd2796;
	mov.b32 	%r7740, 0;
	st.local.u32 	[%rd2797], %r7740;
	st.local.u32 	[%rd2797+4], %r7740;
	st.local.u32 	[%rd2797+8], %r7740;
	st.local.u32 	[%rd2797+12], %r7740;
	st.local.u32 	[%rd2797+16], %r7740;
	st.local.u32 	[%rd2797+20], %r7740;
	st.local.u32 	[%rd2797+24], %r7740;
	st.local.u32 	[%rd2797+28], %r7740;
	add.s32 	%r27038, %r27038, 8;
$L__BB1_1022:
	setp.eq.s32 	%p1062, %r367, 0;
	@%p1062 bra 	$L__BB1_1029;
	and.b32  	%r370, %r300, 3;
	setp.lt.u32 	%p1063, %r367, 4;
	@%p1063 bra 	$L__BB1_1025;
	mul.wide.u32 	%rd2798, %r27038, 4;
	add.s64 	%rd2799, %rd11, %rd2798;
	mov.b32 	%r7741, 0;
	st.local.u32 	[%rd2799], %r7741;
	st.local.u32 	[%rd2799+4], %r7741;
	st.local.u32 	[%rd2799+8], %r7741;
	st.local.u32 	[%rd2799+12], %r7741;
	add.s32 	%r27038, %r27038, 4;
$L__BB1_1025:
	setp.eq.s32 	%p1064, %r370, 0;
	@%p1064 bra 	$L__BB1_1029;
	mul.wide.u32 	%rd2800, %r27038, 4;
	add.s64 	%rd171, %rd11, %rd2800;
	mov.b32 	%r7742, 0;
	st.local.u32 	[%rd171], %r7742;
	setp.eq.s32 	%p1065, %r370, 1;
	@%p1065 bra 	$L__BB1_1029;
	mov.b32 	%r7743, 0;
	st.local.u32 	[%rd171+4], %r7743;
	setp.eq.s32 	%p1066, %r370, 2;
	@%p1066 bra 	$L__BB1_1029;
	mov.b32 	%r7744, 0;
	st.local.u32 	[%rd171+8], %r7744;
$L__BB1_1029:
	add.s32 	%r7745, %r27053, -1;
	add.s32 	%r373, %r27052, -1;
	mad.lo.s32 	%r374, %r7745, %r300, %r373;
	mul.wide.s32 	%rd2801, %r374, 8;
	add.s64 	%rd2802, %rd8, %rd2801;
	ld.local.f64 	%fd8996, [%rd2802];
	abs.f64 	%fd8997, %fd8996;
	setp.geu.f64 	%p1067, %fd8997, 0d41CDCD64FF800000;
	mov.f64 	%fd25307, 0d0000000000000000;
	@%p1067 bra 	$L__BB1_1100;
	mul.wide.u32 	%rd2803, %r27053, 4;
	add.s64 	%rd2804, %rd10, %rd2803;
	st.local.u32 	[%rd2804+-4], %r27052;
	mul.wide.s32 	%rd2805, %r373, 4;
	add.s64 	%rd2806, %rd11, %rd2805;
	st.local.u32 	[%rd2806], %r27053;
	bra.uni 	$L__BB1_1032;
$L__BB1_1031:
	cvt.s64.s32 	%rd3706, %r27052;
	add.s64 	%rd3707, %rd13, %rd3706;
	ld.local.u8 	%rs6500, [%rd3707];
$L__BB1_1032:
	cvt.s64.s32 	%rd2807, %r27053;
	add.s64 	%rd172, %rd12, %rd2807;
	ld.local.u8 	%rs78, [%rd172];
	cvt.u32.u16 	%r7746, %rs78;
	cvt.s32.s8 	%r7747, %r7746;
	cvt.u32.u16 	%r7748, %rs6500;
	cvt.s32.s8 	%r7749, %r7748;
	add.s32 	%r7750, %r7749, %r7747;
	setp.eq.s32 	%p1068, %r7750, 3;
	@%p1068 bra 	$L__BB1_1034;
	add.s32 	%r7751, %r27053, -1;
	mad.lo.s32 	%r7752, %r7751, %r300, %r27052;
	add.s32 	%r7753, %r7752, -1;
	mul.wide.s32 	%rd2808, %r7753, 8;
	add.s64 	%rd2809, %rd9, %rd2808;
	mov.b64 	%rd2810, -4616189618054758400;
	st.local.u64 	[%rd2809], %rd2810;
	add.s64 	%rd2811, %rd8, %rd2808;
	mov.b64 	%rd2812, 9218868437227405312;
	st.local.u64 	[%rd2811], %rd2812;
	mov.f64 	%fd25301, 0dBFF0000000000000;
	mov.f64 	%fd25300, 0d7FF0000000000000;
	bra.uni 	$L__BB1_1045;
$L__BB1_1034:
	cvt.s32.s8 	%r7755, %r7746;
	mul.wide.s32 	%rd2813, %r7755, 5;
	cvt.u64.u16 	%rd2814, %rs6500;
	cvt.s64.s8 	%rd173, %rd2814;
	add.s64 	%rd174, %rd2813, %rd173;
	shl.b64 	%rd2815, %rd174, 3;
	add.s64 	%rd2816, %rd1, %rd2815;
	ld.global.f64 	%fd25301, [%rd2816+45440];
	cvt.s64.s32 	%rd2817, %r27052;
	add.s64 	%rd2818, %rd13, %rd2817;
	ld.local.u8 	%rs1499, [%rd172+-1];
	cvt.u64.u16 	%rd2819, %rs1499;
	cvt.s64.s8 	%rd175, %rd2819;
	ld.local.s8 	%rs1500, [%rd2818+-1];
	cvt.u32.u16 	%r7756, %rs1500;
	cvt.u32.u16 	%r7757, %rs6500;
	prmt.b32 	%r7758, %r7757, %r7756, 0x3340U;
	prmt.b32 	%r7759, %r7746, 0, 0x3340U;
	prmt.b32 	%r7760, %r7758, %r7759, 0x5410U;
	cvt.u32.u16 	%r7761, %rs1499;
	cvt.s32.s8 	%r7762, %r7761;
	mov.b32 	%r7763, 334205;
	dp4a.s32.u32 	%r7764, %r7760, %r7763, %r7762;
	mul.wide.s32 	%rd2820, %r7764, 8;
	add.s64 	%rd2821, %rd1, %rd2820;
	ld.global.f64 	%fd9000, [%rd2821+35440];
	add.f64 	%fd9001, %fd25301, %fd9000;
	ld.global.f64 	%fd25300, [%rd2816+45640];
	ld.global.f64 	%fd9002, [%rd2821+40440];
	add.f64 	%fd9003, %fd25300, %fd9002;
	abs.f64 	%fd9004, %fd9003;
	setp.gt.f64 	%p1069, %fd9004, 0d41CDCD64FF800000;
	selp.f64 	%fd469, 0dBFF0000000000000, %fd9001, %p1069;
	selp.f64 	%fd470, 0d7FF0000000000000, %fd9003, %p1069;
	cvt.s16.s8 	%rs1501, %rs6500;
	mov.b32 	%r7765, {%rs1501, %rs1500};
	mov.b32 	%r7766, 1305;
	dp2a.lo.s32.u32 	%r7767, %r7765, %r7766, %r7755;
	mul.wide.s32 	%rd2822, %r7767, 8;
	add.s64 	%rd176, %rd1, %rd2822;
	ld.global.f64 	%fd471, [%rd176+21000];
	abs.f64 	%fd9005, %fd471;
	setp.geu.f64 	%p1070, %fd9005, 0d41CDCD64FF800000;
	@%p1070 bra 	$L__BB1_1040;
	mad.lo.s64 	%rd2826, %rd173, 24, %rd174;
	add.s64 	%rd2827, %rd2826, %rd175;
	shl.b64 	%rd2828, %rd2827, 3;
	add.s64 	%rd177, %rd1, %rd2828;
	ld.global.f64 	%fd472, [%rd177+23000];
	abs.f64 	%fd9020, %fd472;
	setp.geu.f64 	%p1075, %fd9020, 0d41CDCD64FF800000;
	@%p1075 bra 	$L__BB1_1038;
	ld.global.f64 	%fd9033, [%rd176+20000];
	add.f64 	%fd9034, %fd25301, %fd9033;
	ld.global.f64 	%fd9035, [%rd177+22000];
	add.f64 	%fd9036, %fd9034, %fd9035;
	add.f64 	%fd9037, %fd25300, %fd471;
	add.f64 	%fd9038, %fd9037, %fd472;
	abs.f64 	%fd9039, %fd9038;
	setp.gt.f64 	%p1079, %fd9039, 0d41CDCD64FF800000;
	selp.f64 	%fd25297, 0dBFF0000000000000, %fd9036, %p1079;
	selp.f64 	%fd25298, 0d7FF0000000000000, %fd9038, %p1079;
	add.f64 	%fd9040, %fd25298, 0d4069000000000000;
	add.f64 	%fd9041, %fd25297, 0dC016CCCCCCCCCCCD;
	add.f64 	%fd9042, %fd273, %fd9041;
	div.rn.f64 	%fd25299, %fd9040, %fd9042;
	abs.f64 	%fd9043, %fd470;
	setp.geu.f64 	%p1080, %fd9043, 0d41CDCD64FF800000;
	@%p1080 bra 	$L__BB1_1043;
	add.f64 	%fd9044, %fd470, 0d4069000000000000;
	add.f64 	%fd9045, %fd469, 0dC016CCCCCCCCCCCD;
	add.f64 	%fd9046, %fd273, %fd9045;
	div.rn.f64 	%fd9047, %fd9044, %fd9046;
	setp.lt.f64 	%p1081, %fd9047, %fd25299;
	selp.f64 	%fd25297, %fd25297, %fd469, %p1081;
	selp.f64 	%fd25298, %fd25298, %fd470, %p1081;
	selp.f64 	%fd25299, %fd25299, %fd9047, %p1081;
	bra.uni 	$L__BB1_1043;
$L__BB1_1038:
	ld.global.f64 	%fd9021, [%rd176+20000];
	add.f64 	%fd9022, %fd25301, %fd9021;
	add.f64 	%fd9023, %fd25300, %fd471;
	abs.f64 	%fd9024, %fd9023;
	setp.gt.f64 	%p1076, %fd9024, 0d41CDCD64FF800000;
	selp.f64 	%fd25297, 0dBFF0000000000000, %fd9022, %p1076;
	selp.f64 	%fd25298, 0d7FF0000000000000, %fd9023, %p1076;
	add.f64 	%fd9025, %fd25298, 0d4069000000000000;
	add.f64 	%fd9026, %fd25297, 0dC016CCCCCCCCCCCD;
	add.f64 	%fd9027, %fd273, %fd9026;
	div.rn.f64 	%fd25299, %fd9025, %fd9027;
	abs.f64 	%fd9028, %fd470;
	setp.geu.f64 	%p1077, %fd9028, 0d41CDCD64FF800000;
	@%p1077 bra 	$L__BB1_1043;
	add.f64 	%fd9029, %fd470, 0d4069000000000000;
	add.f64 	%fd9030, %fd469, 0dC016CCCCCCCCCCCD;
	add.f64 	%fd9031, %fd273, %fd9030;
	div.rn.f64 	%fd9032, %fd9029, %fd9031;
	setp.lt.f64 	%p1078, %fd9032, %fd25299;
	selp.f64 	%fd25297, %fd25297, %fd469, %p1078;
	selp.f64 	%fd25298, %fd25298, %fd470, %p1078;
	selp.f64 	%fd25299, %fd25299, %fd9032, %p1078;
	bra.uni 	$L__BB1_1043;
$L__BB1_1040:
	mad.lo.s64 	%rd2823, %rd173, 24, %rd174;
	add.s64 	%rd2824, %rd2823, %rd175;
	shl.b64 	%rd2825, %rd2824, 3;
	add.s64 	%rd178, %rd1, %rd2825;
	ld.global.f64 	%fd485, [%rd178+23000];
	abs.f64 	%fd9007, %fd485;
	setp.geu.f64 	%p1071, %fd9007, 0d41CDCD64FF800000;
	mov.f64 	%fd25297, %fd469;
	mov.f64 	%fd25298, %fd470;
	@%p1071 bra 	$L__BB1_1043;
	ld.global.f64 	%fd9008, [%rd178+22000];
	add.f64 	%fd9009, %fd25301, %fd9008;
	add.f64 	%fd9010, %fd25300, %fd485;
	abs.f64 	%fd9011, %fd9010;
	setp.gt.f64 	%p1072, %fd9011, 0d41CDCD64FF800000;
	selp.f64 	%fd25297, 0dBFF0000000000000, %fd9009, %p1072;
	selp.f64 	%fd25298, 0d7FF0000000000000, %fd9010, %p1072;
	add.f64 	%fd9012, %fd25298, 0d4069000000000000;
	add.f64 	%fd9013, %fd25297, 0dC016CCCCCCCCCCCD;
	add.f64 	%fd9014, %fd273, %fd9013;
	div.rn.f64 	%fd25299, %fd9012, %fd9014;
	abs.f64 	%fd9015, %fd470;
	setp.geu.f64 	%p1073, %fd9015, 0d41CDCD64FF800000;
	@%p1073 bra 	$L__BB1_1043;
	add.f64 	%fd9016, %fd470, 0d4069000000000000;
	add.f64 	%fd9017, %fd469, 0dC016CCCCCCCCCCCD;
	add.f64 	%fd9018, %fd273, %fd9017;
	div.rn.f64 	%fd9019, %fd9016, %fd9018;
	setp.lt.f64 	%p1074, %fd9019, %fd25299;
	selp.f64 	%fd25297, %fd25297, %fd469, %p1074;
	selp.f64 	%fd25298, %fd25298, %fd470, %p1074;
	selp.f64 	%fd25299, %fd25299, %fd9019, %p1074;
$L__BB1_1043:
	abs.f64 	%fd9048, %fd25298;
	setp.geu.f64 	%p1082, %fd9048, 0d41CDCD64FF800000;
	@%p1082 bra 	$L__BB1_1045;
	add.f64 	%fd9049, %fd25300, 0d4069000000000000;
	add.f64 	%fd9050, %fd25301, 0dC016CCCCCCCCCCCD;
	add.f64 	%fd9051, %fd273, %fd9050;
	div.rn.f64 	%fd9052, %fd9049, %fd9051;
	setp.lt.f64 	%p1083, %fd25299, %fd9052;
	selp.f64 	%fd25300, %fd25300, %fd25298, %p1083;
	selp.f64 	%fd25301, %fd25301, %fd25297, %p1083;
$L__BB1_1045:
	add.s32 	%r379, %r27053, -1;
	mul.lo.s32 	%r380, %r379, %r300;
	add.s32 	%r381, %r27052, -1;
	add.s32 	%r382, %r381, %r380;
	mul.wide.s32 	%rd2829, %r382, 8;
	add.s64 	%rd2830, %rd9, %rd2829;
	ld.local.f64 	%fd499, [%rd2830];
	abs.f64 	%fd500, %fd499;
	abs.f64 	%fd9053, %fd25301;
	max.f64 	%fd9055, %fd500, %fd9053;
	setp.gt.f64 	%p1084, %fd9055, 0d41CDCD64FF800000;
	sub.f64 	%fd9056, %fd499, %fd25301;
	abs.f64 	%fd9057, %fd9056;
	setp.geu.f64 	%p1085, %fd9057, 0d3EE4F8B588E368F1;
	or.pred  	%p1086, %p1084, %p1085;
	@%p1086 bra 	$L__BB1_1047;
	mul.wide.s32 	%rd2831, %r382, 8;
	add.s64 	%rd2832, %rd8, %rd2831;
	ld.local.f64 	%fd9059, [%rd2832];
	abs.f64 	%fd9060, %fd9059;
	abs.f64 	%fd9061, %fd25300;
	max.f64 	%fd9063, %fd9060, %fd9061;
	setp.leu.f64 	%p1087, %fd9063, 0d41CDCD64FF800000;
	sub.f64 	%fd9064, %fd9059, %fd25300;
	abs.f64 	%fd9065, %fd9064;
	setp.lt.f64 	%p1088, %fd9065, 0d3EE4F8B588E368F1;
	and.pred  	%p1089, %p1087, %p1088;
	@%p1089 bra 	$L__BB1_1069;
$L__BB1_1047:
	mov.pred 	%p18162, -1;
	min.s32 	%r9181, %r27052, %r27053;
	setp.lt.s32 	%p2207, %r9181, 2;
	@%p2207 bra 	$L__BB1_1050;
	cvt.u64.u32 	%rd3627, %r379;
	add.s64 	%rd3628, %rd12, %rd3627;
	cvt.u64.u32 	%rd3629, %r381;
	add.s64 	%rd3630, %rd13, %rd3629;
	cvt.u64.u32 	%rd3631, %r27052;
	add.s64 	%rd3632, %rd13, %rd3631;
	ld.local.s8 	%r9182, [%rd3632];
	ld.local.u8 	%r9183, [%rd3628];
	prmt.b32 	%r9185, %r7746, %r9183, 0x3340U;
	ld.local.u8 	%r9186, [%rd3630];
	prmt.b32 	%r9187, %r9186, 0, 0x3340U;
	prmt.b32 	%r9188, %r9185, %r9187, 0x5410U;
	mov.b32 	%r9189, 359705;
	dp4a.s32.u32 	%r9190, %r9188, %r9189, %r9182;
	mul.wide.s32 	%rd3633, %r9190, 8;
	add.s64 	%rd3634, %rd1, %rd3633;
	ld.global.f64 	%fd10125, [%rd3634];
	sub.s32 	%r9191, %r380, %r300;
	add.s32 	%r383, %r27052, -2;
	add.s32 	%r9192, %r383, %r9191;
	mul.wide.s32 	%rd3635, %r9192, 8;
	add.s64 	%rd3636, %rd9, %rd3635;
	ld.local.f64 	%fd10126, [%rd3636];
	add.f64 	%fd10127, %fd10125, %fd10126;
	abs.f64 	%fd10128, %fd10127;
	max.f64 	%fd10130, %fd500, %fd10128;
	setp.gt.f64 	%p2209, %fd10130, 0d41CDCD64FF800000;
	sub.f64 	%fd10131, %fd499, %fd10127;
	abs.f64 	%fd10132, %fd10131;
	setp.geu.f64 	%p2210, %fd10132, 0d3EE4F8B588E368F1;
	or.pred  	%p2211, %p2209, %p2210;
	@%p2211 bra 	$L__BB1_1050;
	add.s32 	%r9193, %r27053, -2;
	mul.wide.u32 	%rd3637, %r9193, 4;
	add.s64 	%rd3638, %rd10, %rd3637;
	st.local.u32 	[%rd3638], %r381;
	mul.wide.u32 	%rd3639, %r383, 4;
	add.s64 	%rd3640, %rd11, %rd3639;
	st.local.u32 	[%rd3640], %r379;
	mov.pred 	%p18162, 0;
	mov.u32 	%r27052, %r381;
	mov.u32 	%r27053, %r379;
$L__BB1_1050:
	not.pred 	%p2213, %p18162;
	@%p2213 bra 	$L__BB1_1031;
	mov.b32 	%r27049, 3;
$L__BB1_1052:
	mov.u32 	%r388, %r27049;
	add.s32 	%r389, %r27053, -1;
	sub.s32 	%r9195, %r27052, %r388;
	add.s32 	%r9196, %r9195, 1;
	setp.gt.u32 	%p2215, %r9195, 2147483646;
	abs.s32 	%r9197, %r9195;
	selp.b32 	%r390, %r9197, 0, %p2215;
	sub.s32 	%r27051, %r389, %r390;
	selp.b32 	%r27050, 1, %r9196, %p2215;
	setp.lt.s32 	%p2216, %r27051, 1;
	setp.ge.s32 	%p2217, %r27050, %r27052;
	mov.pred 	%p18163, -1;
	or.pred  	%p2218, %p2216, %p2217;
	@%p2218 bra 	$L__BB1_1068;
	add.s32 	%r9199, %r27052, -1;
	cvt.s64.s32 	%rd3641, %r27053;
	add.s64 	%rd179, %rd12, %rd3641;
	mad.lo.s32 	%r9200, %r389, %r300, %r9199;
	mul.wide.s32 	%rd3642, %r9200, 8;
	add.s64 	%rd3643, %rd9, %rd3642;
	ld.local.f64 	%fd501, [%rd3643];
	abs.f64 	%fd502, %fd501;
	add.s32 	%r9201, %r9199, %r390;
	sub.s32 	%r9202, %r9201, %r27050;
	mul.wide.s32 	%rd3644, %r9202, 8;
	add.s64 	%rd180, %rd1, %rd3644;
$L__BB1_1054:
	cvt.s64.s32 	%rd3645, %r27052;
	add.s64 	%rd181, %rd13, %rd3645;
	not.b32 	%r9203, %r27051;
	add.s32 	%r395, %r27053, %r9203;
	not.b32 	%r9204, %r27050;
	add.s32 	%r396, %r27052, %r9204;
	setp.eq.s32 	%p2219, %r395, 0;
	setp.gt.s32 	%p2220, %r396, 0;
	and.pred  	%p2221, %p2219, %p2220;
	@%p2221 bra 	$L__BB1_1056;
	setp.ne.s32 	%p2222, %r396, 0;
	setp.lt.s32 	%p2223, %r395, 1;
	or.pred  	%p2224, %p2223, %p2222;
	@%p2224 bra 	$L__BB1_1061;
$L__BB1_1056:
	setp.ne.s32 	%p2231, %r396, 1;
	setp.ne.s32 	%p2232, %r395, 1;
	and.pred  	%p2233, %p2232, %p2231;
	@%p2233 bra 	$L__BB1_1060;
	setp.eq.s32 	%p2235, %r395, 1;
	setp.eq.s32 	%p2236, %r396, 1;
	setp.eq.s32 	%p2237, %r395, 0;
	and.pred  	%p2238, %p2237, %p2236;
	setp.eq.s32 	%p2239, %r396, 0;
	and.pred  	%p2240, %p2235, %p2239;
	or.pred  	%p2241, %p2238, %p2240;
	mov.f64 	%fd25303, 0d0000000000000000;
	mov.f64 	%fd25302, 0dC0A9300000000000;
	not.pred 	%p2242, %p2241;
	@%p2242 bra 	$L__BB1_1059;
	sub.s32 	%r9257, %r27052, %r388;
	setp.gt.u32 	%p2243, %r9257, 2147483646;
	abs.s32 	%r9258, %r9257;
	selp.b32 	%r9259, %r9258, 0, %p2243;
	add.s32 	%r9260, %r27052, %r9259;
	add.s32 	%r9261, %r9257, 1;
	selp.b32 	%r9262, 1, %r9261, %p2243;
	not.b32 	%r9263, %r9262;
	add.s32 	%r9264, %r9263, %r9260;
	mul.wide.u32 	%rd3689, %r9264, 8;
	add.s64 	%rd3690, %rd1, %rd3689;
	ld.global.f64 	%fd10190, [%rd3690+25192];
	cvt.u64.u32 	%rd3691, %r27051;
	add.s64 	%rd3692, %rd12, %rd3691;
	cvt.s64.s32 	%rd3693, %r27050;
	add.s64 	%rd3694, %rd13, %rd3693;
	ld.local.s8 	%r9265, [%rd181];
	ld.local.u8 	%r9266, [%rd3692];
	ld.local.u8 	%r9267, [%rd179];
	prmt.b32 	%r9268, %r9266, %r9267, 0x3340U;
	ld.local.u8 	%r9269, [%rd3694];
	prmt.b32 	%r9270, %r9269, 0, 0x3340U;
	prmt.b32 	%r9271, %r9268, %r9270, 0x5410U;
	mov.b32 	%r9272, 334205;
	dp4a.s32.u32 	%r9273, %r9271, %r9272, %r9265;
	mul.wide.s32 	%rd3695, %r9273, 8;
	add.s64 	%rd3696, %rd1, %rd3695;
	ld.global.f64 	%fd10191, [%rd3696+5000];
	add.f64 	%fd25303, %fd10190, %fd10191;
	ld.global.f64 	%fd10192, [%rd3690+24472];
	ld.global.f64 	%fd10193, [%rd3696];
	add.f64 	%fd25302, %fd10192, %fd10193;
$L__BB1_1059:
	add.s32 	%r9274, %r27051, -1;
	mad.lo.s32 	%r9275, %r9274, %r300, %r27050;
	add.s32 	%r9276, %r9275, -1;
	mul.wide.s32 	%rd3697, %r9276, 8;
	add.s64 	%rd3698, %rd8, %rd3697;
	ld.local.f64 	%fd10194, [%rd3698];
	add.f64 	%fd10195, %fd25303, %fd10194;
	add.s64 	%rd3699, %rd9, %rd3697;
	ld.local.f64 	%fd10196, [%rd3699];
	add.f64 	%fd10197, %fd25302, %fd10196;
	abs.f64 	%fd10198, %fd10195;
	setp.gt.f64 	%p2244, %fd10198, 0d41CDCD64FF800000;
	selp.f64 	%fd25305, 0dBFF0000000000000, %fd10197, %p2244;
	selp.f64 	%fd25304, 0d7FF0000000000000, %fd10195, %p2244;
	bra.uni 	$L__BB1_1064;
$L__BB1_1060:
	ld.global.f64 	%fd10173, [%rd180+25192];
	cvt.u64.u32 	%rd3672, %r27051;
	add.s64 	%rd3673, %rd12, %rd3672;
	ld.local.s8 	%r9252, [%rd3673];
	mul.wide.s32 	%rd3674, %r9252, 5;
	cvt.s64.s32 	%rd3675, %r27050;
	add.s64 	%rd3676, %rd13, %rd3675;
	ld.local.s8 	%rd3677, [%rd3676];
	add.s64 	%rd3678, %rd3674, %rd3677;
	shl.b64 	%rd3679, %rd3678, 3;
	add.s64 	%rd3680, %rd1, %rd3679;
	ld.global.f64 	%fd10174, [%rd3680+45640];
	add.f64 	%fd10175, %fd10173, %fd10174;
	ld.local.s8 	%r9253, [%rd179];
	mul.wide.s32 	%rd3681, %r9253, 5;
	ld.local.s8 	%rd3682, [%rd181];
	add.s64 	%rd3683, %rd3681, %rd3682;
	shl.b64 	%rd3684, %rd3683, 3;
	add.s64 	%rd3685, %rd1, %rd3684;
	ld.global.f64 	%fd10176, [%rd3685+45640];
	add.f64 	%fd10177, %fd10175, %fd10176;
	add.s32 	%r9254, %r27051, -1;
	mad.lo.s32 	%r9255, %r9254, %r300, %r27050;
	add.s32 	%r9256, %r9255, -1;
	mul.wide.s32 	%rd3686, %r9256, 8;
	add.s64 	%rd3687, %rd8, %rd3686;
	ld.local.f64 	%fd10178, [%rd3687];
	add.f64 	%fd10179, %fd10177, %fd10178;
	ld.global.f64 	%fd10180, [%rd180+24472];
	ld.global.f64 	%fd10181, [%rd3680+45440];
	add.f64 	%fd10182, %fd10180, %fd10181;
	ld.global.f64 	%fd10183, [%rd3685+45440];
	add.f64 	%fd10184, %fd10182, %fd10183;
	add.s64 	%rd3688, %rd9, %rd3686;
	ld.local.f64 	%fd10185, [%rd3688];
	add.f64 	%fd10186, %fd10184, %fd10185;
	abs.f64 	%fd10187, %fd10179;
	setp.gt.f64 	%p2234, %fd10187, 0d41CDCD64FF800000;
	selp.f64 	%fd25305, 0dBFF0000000000000, %fd10186, %p2234;
	selp.f64 	%fd25304, 0d7FF0000000000000, %fd10179, %p2234;
	bra.uni 	$L__BB1_1064;
$L__BB1_1061:
	setp.ne.s32 	%p2225, %r395, 1;
	setp.ne.s32 	%p2226, %r396, 1;
	or.pred  	%p2227, %p2225, %p2226;
	@%p2227 bra 	$L__BB1_1063;
	cvt.u64.u32 	%rd3659, %r27051;
	add.s64 	%rd3660, %rd12, %rd3659;
	cvt.s64.s32 	%rd3661, %r27050;
	add.s64 	%rd3662, %rd13, %rd3661;
	ld.local.s8 	%r9228, [%rd3662+1];
	ld.local.u8 	%r9229, [%rd3660+1];
	ld.local.u8 	%r9230, [%rd3660];
	prmt.b32 	%r9231, %r9230, %r9229, 0x3340U;
	ld.local.u8 	%r9232, [%rd3662];
	prmt.b32 	%r9233, %r9232, 0, 0x3340U;
	prmt.b32 	%r9234, %r9231, %r9233, 0x5410U;
	mov.b32 	%r9235, 334205;
	dp4a.s32.u32 	%r9236, %r9234, %r9235, %r9228;
	mul.wide.s32 	%rd3663, %r9236, 8;
	add.s64 	%rd3664, %rd1, %rd3663;
	ld.global.f64 	%fd10151, [%rd3664+10000];
	ld.local.s8 	%r9237, [%rd179+-1];
	ld.local.u8 	%r9238, [%rd181];
	ld.local.u8 	%r9239, [%rd181+-1];
	prmt.b32 	%r9240, %r9239, %r9238, 0x3340U;
	ld.local.u8 	%r9241, [%rd179];
	prmt.b32 	%r9242, %r9241, 0, 0x3340U;
	prmt.b32 	%r9243, %r9240, %r9242, 0x5410U;
	mov.b32 	%r9244, 359705;
	dp4a.s32.u32 	%r9245, %r9243, %r9244, %r9237;
	mul.wide.s32 	%rd3665, %r9245, 8;
	add.s64 	%rd3666, %rd1, %rd3665;
	ld.global.f64 	%fd10152, [%rd3666+10000];
	add.f64 	%fd10153, %fd10151, %fd10152;
	add.s32 	%r9246, %r27051, -1;
	mad.lo.s32 	%r9247, %r9246, %r300, %r27050;
	add.s32 	%r9248, %r9247, -1;
	mul.wide.s32 	%rd3667, %r9248, 8;
	add.s64 	%rd3668, %rd9, %rd3667;
	ld.local.f64 	%fd10154, [%rd3668];
	add.f64 	%fd10155, %fd10153, %fd10154;
	ld.global.f64 	%fd10156, [%rd3664+15000];
	ld.global.f64 	%fd10157, [%rd3666+15000];
	add.f64 	%fd10158, %fd10156, %fd10157;
	add.s64 	%rd3669, %rd8, %rd3667;
	ld.local.f64 	%fd10159, [%rd3669];
	add.f64 	%fd10160, %fd10158, %fd10159;
	abs.f64 	%fd10161, %fd10160;
	setp.gt.f64 	%p2229, %fd10161, 0d41CDCD64FF800000;
	selp.f64 	%fd10162, 0dBFF0000000000000, %fd10155, %p2229;
	selp.f64 	%fd10163, 0d7FF0000000000000, %fd10160, %p2229;
	add.f64 	%fd10164, %fd10163, 0d4069000000000000;
	add.f64 	%fd10165, %fd10162, 0dC016CCCCCCCCCCCD;
	add.f64 	%fd10166, %fd273, %fd10165;
	div.rn.f64 	%fd10167, %fd10164, %fd10166;
	add.s32 	%r9249, %r27053, -1;
	mad.lo.s32 	%r9250, %r9249, %r300, %r27052;
	add.s32 	%r9251, %r9250, -1;
	mul.wide.s32 	%rd3670, %r9251, 8;
	add.s64 	%rd3671, %rd8, %rd3670;
	ld.local.f64 	%fd10168, [%rd3671];
	add.f64 	%fd10169, %fd10168, 0d4069000000000000;
	add.f64 	%fd10170, %fd501, 0dC016CCCCCCCCCCCD;
	add.f64 	%fd10171, %fd273, %fd10170;
	div.rn.f64 	%fd10172, %fd10169, %fd10171;
	setp.ltu.f64 	%p2230, %fd10167, %fd10172;
	selp.f64 	%fd25304, 0d7FF0000000000000, %fd10163, %p2230;
	selp.f64 	%fd25305, 0dBFF0000000000000, %fd10162, %p2230;
	bra.uni 	$L__BB1_1064;
$L__BB1_1063:
	ld.global.f64 	%fd10134, [%rd180+24952];
	cvt.u64.u32 	%rd3646, %r27051;
	add.s64 	%rd3647, %rd12, %rd3646;
	cvt.s64.s32 	%rd3648, %r27050;
	add.s64 	%rd3649, %rd13, %rd3648;
	ld.local.s8 	%r9205, [%rd3649+1];
	ld.local.u8 	%r9206, [%rd3647+1];
	ld.local.u8 	%r9207, [%rd3647];
	prmt.b32 	%r9208, %r9207, %r9206, 0x3340U;
	ld.local.u8 	%r9209, [%rd3649];
	prmt.b32 	%r9210, %r9209, 0, 0x3340U;
	prmt.b32 	%r9211, %r9208, %r9210, 0x5410U;
	mov.b32 	%r9212, 334205;
	dp4a.s32.u32 	%r9213, %r9211, %r9212, %r9205;
	mul.wide.s32 	%rd3650, %r9213, 8;
	add.s64 	%rd3651, %rd1, %rd3650;
	ld.global.f64 	%fd10135, [%rd3651+30440];
	add.f64 	%fd10136, %fd10134, %fd10135;
	cvt.s64.s32 	%rd3652, %r27052;
	add.s64 	%rd3653, %rd13, %rd3652;
	ld.local.s8 	%r9214, [%rd179+-1];
	ld.local.u8 	%r9215, [%rd3653];
	ld.local.u8 	%r9216, [%rd3653+-1];
	prmt.b32 	%r9217, %r9216, %r9215, 0x3340U;
	ld.local.u8 	%r9218, [%rd179];
	prmt.b32 	%r9219, %r9218, 0, 0x3340U;
	prmt.b32 	%r9220, %r9217, %r9219, 0x5410U;
	mov.b32 	%r9221, 359705;
	dp4a.s32.u32 	%r9222, %r9220, %r9221, %r9214;
	mul.wide.s32 	%rd3654, %r9222, 8;
	add.s64 	%rd3655, %rd1, %rd3654;
	ld.global.f64 	%fd10137, [%rd3655+30440];
	add.f64 	%fd10138, %fd10136, %fd10137;
	add.s32 	%r9223, %r27051, -1;
	mad.lo.s32 	%r9224, %r9223, %r300, %r27050;
	add.s32 	%r9225, %r9224, -1;
	mul.wide.s32 	%rd3656, %r9225, 8;
	add.s64 	%rd3657, %rd8, %rd3656;
	ld.local.f64 	%fd10139, [%rd3657];
	add.f64 	%fd10140, %fd10138, %fd10139;
	ld.global.f64 	%fd10141, [%rd180+24232];
	ld.global.f64 	%fd10142, [%rd3651+25440];
	add.f64 	%fd10143, %fd10141, %fd10142;
	ld.global.f64 	%fd10144, [%rd3655+25440];
	add.f64 	%fd10145, %fd10143, %fd10144;
	sub.s32 	%r9226, %r395, %r396;
	abs.s32 	%r9227, %r9226;
	cvt.rn.f64.s32 	%fd10146, %r9227;
	fma.rn.f64 	%fd10147, %fd10146, 0dBFEEF3E864B31D04, %fd10145;
	add.s64 	%rd3658, %rd9, %rd3656;
	ld.local.f64 	%fd10148, [%rd3658];
	add.f64 	%fd10149, %fd10148, %fd10147;
	abs.f64 	%fd10150, %fd10140;
	setp.gt.f64 	%p2228, %fd10150, 0d41CDCD64FF800000;
	selp.f64 	%fd25305, 0dBFF0000000000000, %fd10149, %p2228;
	selp.f64 	%fd25304, 0d7FF0000000000000, %fd10140, %p2228;
$L__BB1_1064:
	abs.f64 	%fd10199, %fd25305;
	max.f64 	%fd10201, %fd502, %fd10199;
	setp.gt.f64 	%p2245, %fd10201, 0d41CDCD64FF800000;
	sub.f64 	%fd10202, %fd501, %fd25305;
	abs.f64 	%fd10203, %fd10202;
	setp.geu.f64 	%p2246, %fd10203, 0d3EE4F8B588E368F1;
	or.pred  	%p2247, %p2245, %p2246;
	@%p2247 bra 	$L__BB1_1067;
	add.s32 	%r9277, %r27053, -1;
	mad.lo.s32 	%r9278, %r9277, %r300, %r27052;
	add.s32 	%r9279, %r9278, -1;
	mul.wide.s32 	%rd3700, %r9279, 8;
	add.s64 	%rd3701, %rd8, %rd3700;
	ld.local.f64 	%fd10205, [%rd3701];
	abs.f64 	%fd10206, %fd10205;
	abs.f64 	%fd10207, %fd25304;
	max.f64 	%fd10209, %fd10206, %fd10207;
	setp.gt.f64 	%p2248, %fd10209, 0d41CDCD64FF800000;
	sub.f64 	%fd10210, %fd10205, %fd25304;
	abs.f64 	%fd10211, %fd10210;
	setp.geu.f64 	%p2249, %fd10211, 0d3EE4F8B588E368F1;
	or.pred  	%p2250, %p2248, %p2249;
	@%p2250 bra 	$L__BB1_1067;
	add.s32 	%r9280, %r27051, -1;
	mul.wide.u32 	%rd3702, %r9280, 4;
	add.s64 	%rd3703, %rd10, %rd3702;
	st.local.u32 	[%rd3703], %r27050;
	mul.wide.s32 	%rd3704, %r27050, 4;
	add.s64 	%rd3705, %rd11, %rd3704;
	st.local.u32 	[%rd3705+-4], %r27051;
	mov.pred 	%p18163, 0;
	mov.u32 	%r27052, %r27050;
	mov.u32 	%r27053, %r27051;
	bra.uni 	$L__BB1_1068;
$L__BB1_1067:
	add.s32 	%r397, %r27051, -1;
	add.s32 	%r27050, %r27050, 1;
	setp.gt.s32 	%p2253, %r27051, 1;
	setp.lt.s32 	%p2254, %r27050, %r27052;
	and.pred  	%p2255, %p2253, %p2254;
	mov.u32 	%r27051, %r397;
	@%p2255 bra 	$L__BB1_1054;
$L__BB1_1068:
	add.s32 	%r27049, %r388, 1;
	setp.lt.u32 	%p2256, %r388, 32;
	and.pred  	%p2257, %p18163, %p2256;
	@%p2257 bra 	$L__BB1_1052;
	bra.uni 	$L__BB1_1031;
$L__BB1_1069:
	mul.wide.s32 	%rd2833, %r374, 8;
	add.s64 	%rd2834, %rd8, %rd2833;
	ld.local.f64 	%fd9068, [%rd2834];
	add.f64 	%fd517, %fd25295, %fd9068;
	add.s64 	%rd2835, %rd9, %rd2833;
	ld.local.f64 	%fd9069, [%rd2835];
	add.f64 	%fd518, %fd25296, %fd9069;
	mov.f64 	%fd25306, 0d3FE0000000000000;
	@%p1029 bra 	$L__BB1_1099;
	setp.eq.s32 	%p1091, %r298, 0;
	mov.b32 	%r27077, 0;
	@%p1091 bra 	$L__BB1_1084;
	and.b32  	%r402, %r298, 15;
	setp.lt.u32 	%p1092, %r298, 16;
	mov.b32 	%r27077, 0;
	mov.u32 	%r27056, %r27077;
	@%p1092 bra 	$L__BB1_1074;
	and.b32  	%r27056, %r298, 2147483632;
	mov.b32 	%r27077, 0;
	mov.u32 	%r27065, %r27077;
$L__BB1_1073:
	.pragma "nounroll";
	mul.wide.u32 	%rd2836, %r27065, 4;
	add.s64 	%rd2837, %rd10, %rd2836;
	ld.local.u32 	%r7772, [%rd2837];
	setp.gt.s32 	%p1093, %r7772, 0;
	selp.u32 	%r7773, 1, 0, %p1093;
	add.s32 	%r7774, %r27077, %r7773;
	ld.local.u32 	%r7775, [%rd2837+4];
	setp.gt.s32 	%p1094, %r7775, 0;
	selp.u32 	%r7776, 1, 0, %p1094;
	add.s32 	%r7777, %r7774, %r7776;
	ld.local.u32 	%r7778, [%rd2837+8];
	setp.gt.s32 	%p1095, %r7778, 0;
	selp.u32 	%r7779, 1, 0, %p1095;
	add.s32 	%r7780, %r7777, %r7779;
	ld.local.u32 	%r7781, [%rd2837+12];
	setp.gt.s32 	%p1096, %r7781, 0;
	selp.u32 	%r7782, 1, 0, %p1096;
	add.s32 	%r7783, %r7780, %r7782;
	ld.local.u32 	%r7784, [%rd2837+16];
	setp.gt.s32 	%p1097, %r7784, 0;
	selp.u32 	%r7785, 1, 0, %p1097;
	add.s32 	%r7786, %r7783, %r7785;
	ld.local.u32 	%r7787, [%rd2837+20];
	setp.gt.s32 	%p1098, %r7787, 0;
	selp.u32 	%r7788, 1, 0, %p1098;
	add.s32 	%r7789, %r7786, %r7788;
	ld.local.u32 	%r7790, [%rd2837+24];
	setp.gt.s32 	%p1099, %r7790, 0;
	selp.u32 	%r7791, 1, 0, %p1099;
	add.s32 	%r7792, %r7789, %r7791;
	ld.local.u32 	%r7793, [%rd2837+28];
	setp.gt.s32 	%p1100, %r7793, 0;
	selp.u32 	%r7794, 1, 0, %p1100;
	add.s32 	%r7795, %r7792, %r7794;
	ld.local.u32 	%r7796, [%rd2837+32];
	setp.gt.s32 	%p1101, %r7796, 0;
	selp.u32 	%r7797, 1, 0, %p1101;
	add.s32 	%r7798, %r7795, %r7797;
	ld.local.u32 	%r7799, [%rd2837+36];
	setp.gt.s32 	%p1102, %r7799, 0;
	selp.u32 	%r7800, 1, 0, %p1102;
	add.s32 	%r7801, %r7798, %r7800;
	ld.local.u32 	%r7802, [%rd2837+40];
	setp.gt.s32 	%p1103, %r7802, 0;
	selp.u32 	%r7803, 1, 0, %p1103;
	add.s32 	%r7804, %r7801, %r7803;
	ld.local.u32 	%r7805, [%rd2837+44];
	setp.gt.s32 	%p1104, %r7805, 0;
	selp.u32 	%r7806, 1, 0, %p1104;
	add.s32 	%r7807, %r7804, %r7806;
	ld.local.u32 	%r7808, [%rd2837+48];
	setp.gt.s32 	%p1105, %r7808, 0;
	selp.u32 	%r7809, 1, 0, %p1105;
	add.s32 	%r7810, %r7807, %r7809;
	ld.local.u32 	%r7811, [%rd2837+52];
	setp.gt.s32 	%p1106, %r7811, 0;
	selp.u32 	%r7812, 1, 0, %p1106;
	add.s32 	%r7813, %r7810, %r7812;
	ld.local.u32 	%r7814, [%rd2837+56];
	setp.gt.s32 	%p1107, %r7814, 0;
	selp.u32 	%r7815, 1, 0, %p1107;
	add.s32 	%r7816, %r7813, %r7815;
	ld.local.u32 	%r7817, [%rd2837+60];
	setp.gt.s32 	%p1108, %r7817, 0;
	selp.u32 	%r7818, 1, 0, %p1108;
	add.s32 	%r27077, %r7816, %r7818;
	add.s32 	%r27065, %r27065, 16;
	setp.eq.s32 	%p1109, %r27065, %r27056;
	@%p1109 bra 	$L__BB1_1074;
	bra.uni 	$L__BB1_1073;
$L__BB1_1074:
	setp.eq.s32 	%p1110, %r402, 0;
	@%p1110 bra 	$L__BB1_1084;
	and.b32  	%r407, %r298, 7;
	setp.lt.u32 	%p1111, %r402, 8;
	@%p1111 bra 	$L__BB1_1077;
	mul.wide.u32 	%rd2838, %r27056, 4;
	add.s64 	%rd2839, %rd10, %rd2838;
	ld.local.u32 	%r7820, [%rd2839];
	setp.gt.s32 	%p1112, %r7820, 0;
	selp.u32 	%r7821, 1, 0, %p1112;
	add.s32 	%r7822, %r27077, %r7821;
	ld.local.u32 	%r7823, [%rd2839+4];
	setp.gt.s32 	%p1113, %r7823, 0;
	selp.u32 	%r7824, 1, 0, %p1113;
	add.s32 	%r7825, %r7822, %r7824;
	ld.local.u32 	%r7826, [%rd2839+8];
	setp.gt.s32 	%p1114, %r7826, 0;
	selp.u32 	%r7827, 1, 0, %p1114;
	add.s32 	%r7828, %r7825, %r7827;
	ld.local.u32 	%r7829, [%rd2839+12];
	setp.gt.s32 	%p1115, %r7829, 0;
	selp.u32 	%r7830, 1, 0, %p1115;
	add.s32 	%r7831, %r7828, %r7830;
	ld.local.u32 	%r7832, [%rd2839+16];
	setp.gt.s32 	%p1116, %r7832, 0;
	selp.u32 	%r7833, 1, 0, %p1116;
	add.s32 	%r7834, %r7831, %r7833;
	ld.local.u32 	%r7835, [%rd2839+20];
	setp.gt.s32 	%p1117, %r7835, 0;
	selp.u32 	%r7836, 1, 0, %p1117;
	add.s32 	%r7837, %r7834, %r7836;
	ld.local.u32 	%r7838, [%rd2839+24];
	setp.gt.s32 	%p1118, %r7838, 0;
	selp.u32 	%r7839, 1, 0, %p1118;
	add.s32 	%r7840, %r7837, %r7839;
	ld.local.u32 	%r7841, [%rd2839+28];
	setp.gt.s32 	%p1119, %r7841, 0;
	selp.u32 	%r7842, 1, 0, %p1119;
	add.s32 	%r27077, %r7840, %r7842;
	add.s32 	%r27056, %r27056, 8;
$L__BB1_1077:
	setp.eq.s32 	%p1120, %r407, 0;
	@%p1120 bra 	$L__BB1_1084;
	and.b32  	%r413, %r298, 3;
	setp.lt.u32 	%p1121, %r407, 4;
	@%p1121 bra 	$L__BB1_1080;
	mul.wide.u32 	%rd2840, %r27056, 4;
	add.s64 	%rd2841, %rd10, %rd2840;
	ld.local.u32 	%r7844, [%rd2841];
	setp.gt.s32 	%p1122, %r7844, 0;
	selp.u32 	%r7845, 1, 0, %p1122;
	add.s32 	%r7846, %r27077, %r7845;
	ld.local.u32 	%r7847, [%rd2841+4];
	setp.gt.s32 	%p1123, %r7847, 0;
	selp.u32 	%r7848, 1, 0, %p1123;
	add.s32 	%r7849, %r7846, %r7848;
	ld.local.u32 	%r7850, [%rd2841+8];
	setp.gt.s32 	%p1124, %r7850, 0;
	selp.u32 	%r7851, 1, 0, %p1124;
	add.s32 	%r7852, %r7849, %r7851;
	ld.local.u32 	%r7853, [%rd2841+12];
	setp.gt.s32 	%p1125, %r7853, 0;
	selp.u32 	%r7854, 1, 0, %p1125;
	add.s32 	%r27077, %r7852, %r7854;
	add.s32 	%r27056, %r27056, 4;
$L__BB1_1080:
	setp.eq.s32 	%p1126, %r413, 0;
	@%p1126 bra 	$L__BB1_1084;
	mul.wide.u32 	%rd2842, %r27056, 4;
	add.s64 	%rd182, %rd10, %rd2842;
	ld.local.u32 	%r7855, [%rd182];
	setp.gt.s32 	%p1127, %r7855, 0;
	selp.u32 	%r7856, 1, 0, %p1127;
	add.s32 	%r27077, %r27077, %r7856;
	setp.eq.s32 	%p1128, %r413, 1;
	@%p1128 bra 	$L__BB1_1084;
	ld.local.u32 	%r7857, [%rd182+4];
	setp.gt.s32 	%p1129, %r7857, 0;
	selp.u32 	%r7858, 1, 0, %p1129;
	add.s32 	%r27077, %r27077, %r7858;
	setp.eq.s32 	%p1130, %r413, 2;
	@%p1130 bra 	$L__BB1_1084;
	ld.local.u32 	%r7859, [%rd182+8];
	setp.gt.s32 	%p1131, %r7859, 0;
	selp.u32 	%r7860, 1, 0, %p1131;
	add.s32 	%r27077, %r27077, %r7860;
$L__BB1_1084:
	@%p1057 bra 	$L__BB1_1098;
	and.b32  	%r423, %r300, 15;
	setp.lt.u32 	%p1133, %r300, 16;
	mov.b32 	%r27070, 0;
	@%p1133 bra 	$L__BB1_1088;
	and.b32  	%r27070, %r300, 2147483632;
	mov.b32 	%r27067, 0;
$L__BB1_1087:
	.pragma "nounroll";
	mul.wide.u32 	%rd2843, %r27067, 4;
	add.s64 	%rd2844, %rd11, %rd2843;
	ld.local.u32 	%r7864, [%rd2844];
	setp.gt.s32 	%p1134, %r7864, 0;
	selp.u32 	%r7865, 1, 0, %p1134;
	add.s32 	%r7866, %r27077, %r7865;
	ld.local.u32 	%r7867, [%rd2844+4];
	setp.gt.s32 	%p1135, %r7867, 0;
	selp.u32 	%r7868, 1, 0, %p1135;
	add.s32 	%r7869, %r7866, %r7868;
	ld.local.u32 	%r7870, [%rd2844+8];
	setp.gt.s32 	%p1136, %r7870, 0;
	selp.u32 	%r7871, 1, 0, %p1136;
	add.s32 	%r7872, %r7869, %r7871;
	ld.local.u32 	%r7873, [%rd2844+12];
	setp.gt.s32 	%p1137, %r7873, 0;
	selp.u32 	%r7874, 1, 0, %p1137;
	add.s32 	%r7875, %r7872, %r7874;
	ld.local.u32 	%r7876, [%rd2844+16];
	setp.gt.s32 	%p1138, %r7876, 0;
	selp.u32 	%r7877, 1, 0, %p1138;
	add.s32 	%r7878, %r7875, %r7877;
	ld.local.u32 	%r7879, [%rd2844+20];
	setp.gt.s32 	%p1139, %r7879, 0;
	selp.u32 	%r7880, 1, 0, %p1139;
	add.s32 	%r7881, %r7878, %r7880;
	ld.local.u32 	%r7882, [%rd2844+24];
	setp.gt.s32 	%p1140, %r7882, 0;
	selp.u32 	%r7883, 1, 0, %p1140;
	add.s32 	%r7884, %r7881, %r7883;
	ld.local.u32 	%r7885, [%rd2844+28];
	setp.gt.s32 	%p1141, %r7885, 0;
	selp.u32 	%r7886, 1, 0, %p1141;
	add.s32 	%r7887, %r7884, %r7886;
	ld.local.u32 	%r7888, [%rd2844+32];
	setp.gt.s32 	%p1142, %r7888, 0;
	selp.u32 	%r7889, 1, 0, %p1142;
	add.s32 	%r7890, %r7887, %r7889;
	ld.local.u32 	%r7891, [%rd2844+36];
	setp.gt.s32 	%p1143, %r7891, 0;
	selp.u32 	%r7892, 1, 0, %p1143;
	add.s32 	%r7893, %r7890, %r7892;
	ld.local.u32 	%r7894, [%rd2844+40];
	setp.gt.s32 	%p1144, %r7894, 0;
	selp.u32 	%r7895, 1, 0, %p1144;
	add.s32 	%r7896, %r7893, %r7895;
	ld.local.u32 	%r7897, [%rd2844+44];
	setp.gt.s32 	%p1145, %r7897, 0;
	selp.u32 	%r7898, 1, 0, %p1145;
	add.s32 	%r7899, %r7896, %r7898;
	ld.local.u32 	%r7900, [%rd2844+48];
	setp.gt.s32 	%p1146, %r7900, 0;
	selp.u32 	%r7901, 1, 0, %p1146;
	add.s32 	%r7902, %r7899, %r7901;
	ld.local.u32 	%r7903, [%rd2844+52];
	setp.gt.s32 	%p1147, %r7903, 0;
	selp.u32 	%r7904, 1, 0, %p1147;
	add.s32 	%r7905, %r7902, %r7904;
	ld.local.u32 	%r7906, [%rd2844+56];
	setp.gt.s32 	%p1148, %r7906, 0;
	selp.u32 	%r7907, 1, 0, %p1148;
	add.s32 	%r7908, %r7905, %r7907;
	ld.local.u32 	%r7909, [%rd2844+60];
	setp.gt.s32 	%p1149, %r7909, 0;
	selp.u32 	%r7910, 1, 0, %p1149;
	add.s32 	%r27077, %r7908, %r7910;
	add.s32 	%r27067, %r27067, 16;
	setp.ne.s32 	%p1150, %r27067, %r27070;
	@%p1150 bra 	$L__BB1_1087;
$L__BB1_1088:
	setp.eq.s32 	%p1151, %r423, 0;
	@%p1151 bra 	$L__BB1_1098;
	and.b32  	%r436, %r300, 7;
	setp.lt.u32 	%p1152, %r423, 8;
	@%p1152 bra 	$L__BB1_1091;
	mul.wide.u32 	%rd2845, %r27070, 4;
	add.s64 	%rd2846, %rd11, %rd2845;
	ld.local.u32 	%r7912, [%rd2846];
	setp.gt.s32 	%p1153, %r7912, 0;
	selp.u32 	%r7913, 1, 0, %p1153;
	add.s32 	%r7914, %r27077, %r7913;
	ld.local.u32 	%r7915, [%rd2846+4];
	setp.gt.s32 	%p1154, %r7915, 0;
	selp.u32 	%r7916, 1, 0, %p1154;
	add.s32 	%r7917, %r7914, %r7916;
	ld.local.u32 	%r7918, [%rd2846+8];
	setp.gt.s32 	%p1155, %r7918, 0;
	selp.u32 	%r7919, 1, 0, %p1155;
	add.s32 	%r7920, %r7917, %r7919;
	ld.local.u32 	%r7921, [%rd2846+12];
	setp.gt.s32 	%p1156, %r7921, 0;
	selp.u32 	%r7922, 1, 0, %p1156;
	add.s32 	%r7923, %r7920, %r7922;
	ld.local.u32 	%r7924, [%rd2846+16];
	setp.gt.s32 	%p1157, %r7924, 0;
	selp.u32 	%r7925, 1, 0, %p1157;
	add.s32 	%r7926, %r7923, %r7925;
	ld.local.u32 	%r7927, [%rd2846+20];
	setp.gt.s32 	%p1158, %r7927, 0;
	selp.u32 	%r7928, 1, 0, %p1158;
	add.s32 	%r7929, %r7926, %r7928;
	ld.local.u32 	%r7930, [%rd2846+24];
	setp.gt.s32 	%p1159, %r7930, 0;
	selp.u32 	%r7931, 1, 0, %p1159;
	add.s32 	%r7932, %r7929, %r7931;
	ld.local.u32 	%r7933, [%rd2846+28];
	setp.gt.s32 	%p1160, %r7933, 0;
	selp.u32 	%r7934, 1, 0, %p1160;
	add.s32 	%r27077, %r7932, %r7934;
	add.s32 	%r27070, %r27070, 8;
$L__BB1_1091:
	setp.eq.s32 	%p1161, %r436, 0;
	@%p1161 bra 	$L__BB1_1098;
	and.b32  	%r442, %r300, 3;
	setp.lt.u32 	%p1162, %r436, 4;
	@%p1162 bra 	$L__BB1_1094;
	mul.wide.u32 	%rd2847, %r27070, 4;
	add.s64 	%rd2848, %rd11, %rd2847;
	ld.local.u32 	%r7936, [%rd2848];
	setp.gt.s32 	%p1163, %r7936, 0;
	selp.u32 	%r7937, 1, 0, %p1163;
	add.s32 	%r7938, %r27077, %r7937;
	ld.local.u32 	%r7939, [%rd2848+4];
	setp.gt.s32 	%p1164, %r7939, 0;
	selp.u32 	%r7940, 1, 0, %p1164;
	add.s32 	%r7941, %r7938, %r7940;
	ld.local.u32 	%r7942, [%rd2848+8];
	setp.gt.s32 	%p1165, %r7942, 0;
	selp.u32 	%r7943, 1, 0, %p1165;
	add.s32 	%r7944, %r7941, %r7943;
	ld.local.u32 	%r7945, [%rd2848+12];
	setp.gt.s32 	%p1166, %r7945, 0;
	selp.u32 	%r7946, 1, 0, %p1166;
	add.s32 	%r27077, %r7944, %r7946;
	add.s32 	%r27070, %r27070, 4;
$L__BB1_1094:
	setp.eq.s32 	%p1167, %r442, 0;
	@%p1167 bra 	$L__BB1_1098;
	mul.wide.u32 	%rd2849, %r27070, 4;
	add.s64 	%rd183, %rd11, %rd2849;
	ld.local.u32 	%r7947, [%rd183];
	setp.gt.s32 	%p1168, %r7947, 0;
	selp.u32 	%r7948, 1, 0, %p1168;
	add.s32 	%r27077, %r27077, %r7948;
	setp.eq.s32 	%p1169, %r442, 1;
	@%p1169 bra 	$L__BB1_1098;
	ld.local.u32 	%r7949, [%rd183+4];
	setp.gt.s32 	%p1170, %r7949, 0;
	selp.u32 	%r7950, 1, 0, %p1170;
	add.s32 	%r27077, %r27077, %r7950;
	setp.eq.s32 	%p1171, %r442, 2;
	@%p1171 bra 	$L__BB1_1098;
	ld.local.u32 	%r7951, [%rd183+8];
	setp.gt.s32 	%p1172, %r7951, 0;
	selp.u32 	%r7952, 1, 0, %p1172;
	add.s32 	%r27077, %r27077, %r7952;
$L__BB1_1098:
	shr.u32 	%r7953, %r27077, 1;
	add.s32 	%r7954, %r7953, -1;
	cvt.rn.f64.s32 	%fd9070, %r7954;
	add.f64 	%fd9071, %fd518, 0dC016CCCCCCCCCCCD;
	fma.rn.f64 	%fd9072, %fd9070, 0dBFE0A2B1704FF434, %fd9071;
	add.f64 	%fd9073, %fd273, %fd9072;
	add.f64 	%fd9074, %fd517, 0d4069000000000000;
	div.rn.f64 	%fd9075, %fd9074, %fd9073;
	add.f64 	%fd9076, %fd9075, 0dC071126666666666;
	fma.rn.f64 	%fd25306, %fd9076, 0d4059000000000000, 0d3FE0000000000000;
$L__BB1_1099:
	cvt.rzi.s32.f64 	%r7955, %fd25306;
	cvt.rn.f64.s32 	%fd9077, %r7955;
	div.rn.f64 	%fd25307, %fd9077, 0d4059000000000000;
$L__BB1_1100:
	ld.param.f32 	%f797, [_Z16candidate_primerPcPiS0_S0_PfS1_S1_iffiiPdS_S0__param_9];
	add.f32 	%f388, %f797, 0fC1200000;
	cvt.f64.f32 	%fd9078, %f388;
	setp.leu.f64 	%p1173, %fd25307, %fd9078;
	selp.u32 	%r27078, 1, 0, %p1173;
$L__BB1_1101:
	ld.param.u32 	%r26847, [_Z16candidate_primerPcPiS0_S0_PfS1_S1_iffiiPdS_S0__param_11];
	setp.eq.s32 	%p1174, %r26847, 0;
	setp.eq.s32 	%p1175, %r27078, 0;
	or.pred  	%p1176, %p1174, %p1175;
	@%p1176 bra 	$L__BB1_1103;
	ld.param.u64 	%rd15911, [_Z16candidate_primerPcPiS0_S0_PfS1_S1_iffiiPdS_S0__param_14];
	ld.param.u64 	%rd15895, [_Z16candidate_primerPcPiS0_S0_PfS1_S1_iffiiPdS_S0__param_13];
	ld.param.u64 	%rd15879, [_Z16candidate_primerPcPiS0_S0_PfS1_S1_iffiiPdS_S0__param_12];
	ld.param.f32 	%f798, [_Z16candidate_primerPcPiS0_S0_PfS1_S1_iffiiPdS_S0__param_9];
	add.u64 	%rd2850, %SP, 10254;
	{ // callseq 0, 0
	.param .b64 param0;
	st.param.b64 	[param0], %rd2850;
	.param .b64 param1;
	st.param.b64 	[param1], %rd2850;
	.param .b32 param2;
	st.param.b32 	[param2], 4;
	.param .b64 param3;
	st.param.b64 	[param3], %rd15879;
	.param .b64 param4;
	st.param.b64 	[param4], %rd15895;
	.param .b64 param5;
	st.param.b64 	[param5], %rd15911;
	.param .b64 retval0;
	call.uni (retval0), 
	_Z4thalPcS_iPdS_Pi, 
	(
	param0, 
	param1, 
	param2, 
	param3, 
	param4, 
	param5
	);
	ld.param.f64 	%fd9079, [retval0];
	} // callseq 0
	add.f32 	%f389, %f798, 0fC1200000;
	cvt.f64.f32 	%fd9081, %f389;
	setp.leu.f64 	%p1177, %fd9079, %fd9081;
	selp.u32 	%r27078, 1, 0, %p1177;
$L__BB1_1103:
	setp.eq.s32 	%p1178, %r27078, 0;
	@%p1178 bra 	$L__BB1_1105;
	ld.param.u64 	%rd15828, [_Z16candidate_primerPcPiS0_S0_PfS1_S1_iffiiPdS_S0__param_2];
	cvta.to.global.u64 	%rd2851, %rd15828;
	shl.b32 	%r7957, %r26893, 3;
	mul.wide.s32 	%rd2852, %r7957, 4;
	add.s64 	%rd2853, %rd2851, %rd2852;
	mov.b32 	%r7958, 1;
	st.global.u32 	[%rd2853], %r7958;
$L__BB1_1105:
	add.u64 	%rd184, %SPL, 10284;
	add.u64 	%rd185, %SPL, 10254;
	ld.local.u8 	%rs1502, [%rd185+17];
	setp.eq.s16 	%p1179, %rs1502, 84;
	@%p1179 bra 	$L__BB1_1109;
	setp.eq.s16 	%p1180, %rs1502, 67;
	@%p1180 bra 	$L__BB1_1110;
	setp.ne.s16 	%p1181, %rs1502, 65;
	@%p1181 bra 	$L__BB1_1111;
	mov.b16 	%rs6501, 84;
	st.local.u8 	[%rd184], %rs6501;
	mov.b32 	%r27080, 3;
	bra.uni 	$L__BB1_1112;
$L__BB1_1109:
	mov.b16 	%rs6501, 65;
	st.local.u8 	[%rd184], %rs6501;
	mov.b32 	%r27080, 3;
	bra.uni 	$L__BB1_1112;
$L__BB1_1110:
	mov.b16 	%rs6501, 71;
	st.local.u8 	[%rd184], %rs6501;
	mov.b32 	%r27080, 3;
	bra.uni 	$L__BB1_1112;
$L__BB1_1111:
	mov.b16 	%rs6501, 67;
	st.local.u8 	[%rd184], %rs6501;
	mov.b32 	%r27080, 2;
$L__BB1_1112:
	ld.local.u8 	%rs1507, [%rd185+16];
	setp.eq.s16 	%p1182, %rs1507, 65;
	@%p1182 bra 	$L__BB1_1118;
	setp.eq.s16 	%p1183, %rs1507, 67;
	@%p1183 bra 	$L__BB1_1116;
	setp.eq.s16 	%p1184, %rs1507, 84;
	@%p1184 bra 	$L__BB1_1117;
	mov.b16 	%rs6502, 67;
	st.local.u8 	[%rd184+1], %rs6502;
	mov.b32 	%r27081, 2;
	bra.uni 	$L__BB1_1119;
$L__BB1_1116:
	mov.b16 	%rs6502, 71;
	st.local.u8 	[%rd184+1], %rs6502;
	mov.b32 	%r27081, 3;
	bra.uni 	$L__BB1_1119;
$L__BB1_1117:
	mov.b16 	%rs6502, 65;
	st.local.u8 	[%rd184+1], %rs6502;
	mov.b32 	%r27081, 3;
	bra.uni 	$L__BB1_1119;
$L__BB1_1118:
	mov.b16 	%rs6502, 84;
	st.local.u8 	[%rd184+1], %rs6502;
	mov.b32 	%r27081, 3;
$L__BB1_1119:
	ld.local.u8 	%rs1512, [%rd185+15];
	setp.eq.s16 	%p1185, %rs1512, 65;
	@%p1185 bra 	$L__BB1_1125;
	setp.eq.s16 	%p1186, %rs1512, 67;
	@%p1186 bra 	$L__BB1_1123;
	setp.eq.s16 	%p1187, %rs1512, 84;
	@%p1187 bra 	$L__BB1_1124;
	mov.b16 	%rs6503, 67;
	st.local.u8 	[%rd184+2], %rs6503;
	mov.b32 	%r27082, 2;
	bra.uni 	$L__BB1_1126;
$L__BB1_1123:
	mov.b16 	%rs6503, 71;
	st.local.u8 	[%rd184+2], %rs6503;
	mov.b32 	%r27082, 3;
	bra.uni 	$L__BB1_1126;
$L__BB1_1124:
	mov.b16 	%rs6503, 65;
	st.local.u8 	[%rd184+2], %rs6503;
	mov.b32 	%r27082, 3;
	bra.uni 	$L__BB1_1126;
$L__BB1_1125:
	mov.b16 	%rs6503, 84;
	st.local.u8 	[%rd184+2], %rs6503;
	mov.b32 	%r27082, 3;
$L__BB1_1126:
	ld.local.u8 	%rs1517, [%rd185+14];
	setp.eq.s16 	%p1188, %rs1517, 65;
	@%p1188 bra 	$L__BB1_1132;
	setp.eq.s16 	%p1189, %rs1517, 67;
	@%p1189 bra 	$L__BB1_1130;
	setp.eq.s16 	%p1190, %rs1517, 84;
	@%p1190 bra 	$L__BB1_1131;
	mov.b16 	%rs6504, 67;
	st.local.u8 	[%rd184+3], %rs6504;
	mov.b32 	%r27083, 2;
	bra.uni 	$L__BB1_1133;
$L__BB1_1130:
	mov.b16 	%rs6504, 71;
	st.local.u8 	[%rd184+3], %rs6504;
	mov.b32 	%r27083, 3;
	bra.uni 	$L__BB1_1133;
$L__BB1_1131:
	mov.b16 	%rs6504, 65;
	st.local.u8 	[%rd184+3], %rs6504;
	mov.b32 	%r27083, 3;
	bra.uni 	$L__BB1_1133;
$L__BB1_1132:
	mov.b16 	%rs6504, 84;
	st.local.u8 	[%rd184+3], %rs6504;
	mov.b32 	%r27083, 3;
$L__BB1_1133:
	ld.local.u8 	%rs1522, [%rd185+13];
	setp.eq.s16 	%p1191, %rs1522, 65;
	@%p1191 bra 	$L__BB1_1139;
	setp.eq.s16 	%p1192, %rs1522, 67;
	@%p1192 bra 	$L__BB1_1137;
	setp.eq.s16 	%p1193, %rs1522, 84;
	@%p1193 bra 	$L__BB1_1138;
	mov.b16 	%rs6505, 67;
	st.local.u8 	[%rd184+4], %rs6505;
	mov.b32 	%r27084, 2;
	bra.uni 	$L__BB1_1140;
$L__BB1_1137:
	mov.b16 	%rs6505, 71;
	st.local.u8 	[%rd184+4], %rs6505;
	mov.b32 	%r27084, 3;
	bra.uni 	$L__BB1_1140;
$L__BB1_1138:
	mov.b16 	%rs6505, 65;
	st.local.u8 	[%rd184+4], %rs6505;
	mov.b32 	%r27084, 3;
	bra.uni 	$L__BB1_1140;
$L__BB1_1139:
	mov.b16 	%rs6505, 84;
	st.local.u8 	[%rd184+4], %rs6505;
	mov.b32 	%r27084, 3;
$L__BB1_1140:
	ld.local.u8 	%rs1527, [%rd185+12];
	setp.eq.s16 	%p1194, %rs1527, 65;
	@%p1194 bra 	$L__BB1_1146;
	setp.eq.s16 	%p1195, %rs1527, 67;
	@%p1195 bra 	$L__BB1_1144;
	setp.eq.s16 	%p1196, %rs1527, 84;
	@%p1196 bra 	$L__BB1_1145;
	mov.b16 	%rs6506, 67;
	st.local.u8 	[%rd184+5], %rs6506;
	mov.b32 	%r27085, 2;
	bra.uni 	$L__BB1_1147;
$L__BB1_1144:
	mov.b16 	%rs6506, 71;
	st.local.u8 	[%rd184+5], %rs6506;
	mov.b32 	%r27085, 3;
	bra.uni 	$L__BB1_1147;
$L__BB1_1145:
	mov.b16 	%rs6506, 65;
	st.local.u8 	[%rd184+5], %rs6506;
	mov.b32 	%r27085, 3;
	bra.uni 	$L__BB1_1147;
$L__BB1_1146:
	mov.b16 	%rs6506, 84;
	st.local.u8 	[%rd184+5], %rs6506;
	mov.b32 	%r27085, 3;
$L__BB1_1147:
	ld.local.u8 	%rs1532, [%rd185+11];
	setp.eq.s16 	%p1197, %rs1532, 65;
	@%p1197 bra 	$L__BB1_1153;
	setp.eq.s16 	%p1198, %rs1532, 67;
	@%p1198 bra 	$L__BB1_1151;
	setp.eq.s16 	%p1199, %rs1532, 84;
	@%p1199 bra 	$L__BB1_1152;
	mov.b16 	%rs1536, 67;
	st.local.u8 	[%rd184+6], %rs1536;
	bra.uni 	$L__BB1_1154;
$L__BB1_1151:
	mov.b16 	%rs1533, 71;
	st.local.u8 	[%rd184+6], %rs1533;
	bra.uni 	$L__BB1_1154;
$L__BB1_1152:
	mov.b16 	%rs1534, 65;
	st.local.u8 	[%rd184+6], %rs1534;
	bra.uni 	$L__BB1_1154;
$L__BB1_1153:
	mov.b16 	%rs1535, 84;
	st.local.u8 	[%rd184+6], %rs1535;
$L__BB1_1154:
	ld.local.u8 	%rs1537, [%rd185+10];
	setp.eq.s16 	%p1200, %rs1537, 65;
	@%p1200 bra 	$L__BB1_1160;
	setp.eq.s16 	%p1201, %rs1537, 67;
	@%p1201 bra 	$L__BB1_1158;
	setp.eq.s16 	%p1202, %rs1537, 84;
	@%p1202 bra 	$L__BB1_1159;
	mov.b16 	%rs1541, 67;
	st.local.u8 	[%rd184+7], %rs1541;
	bra.uni 	$L__BB1_1161;
$L__BB1_1158:
	mov.b16 	%rs1538, 71;
	st.local.u8 	[%rd184+7], %rs1538;
	bra.uni 	$L__BB1_1161;
$L__BB1_1159:
	mov.b16 	%rs1539, 65;
	st.local.u8 	[%rd184+7], %rs1539;
	bra.uni 	$L__BB1_1161;
$L__BB1_1160:
	mov.b16 	%rs1540, 84;
	st.local.u8 	[%rd184+7], %rs1540;
$L__BB1_1161:
	ld.local.u8 	%rs1542, [%rd185+9];
	setp.eq.s16 	%p1203, %rs1542, 65;
	@%p1203 bra 	$L__BB1_1167;
	setp.eq.s16 	%p1204, %rs1542, 67;
	@%p1204 bra 	$L__BB1_1165;
	setp.eq.s16 	%p1205, %rs1542, 84;
	@%p1205 bra 	$L__BB1_1166;
	mov.b16 	%rs1546, 67;
	st.local.u8 	[%rd184+8], %rs1546;
	bra.uni 	$L__BB1_1168;
$L__BB1_1165:
	mov.b16 	%rs1543, 71;
	st.local.u8 	[%rd184+8], %rs1543;
	bra.uni 	$L__BB1_1168;
$L__BB1_1166:
	mov.b16 	%rs1544, 65;
	st.local.u8 	[%rd184+8], %rs1544;
	bra.uni 	$L__BB1_1168;
$L__BB1_1167:
	mov.b16 	%rs1545, 84;
	st.local.u8 	[%rd184+8], %rs1545;
$L__BB1_1168:
	ld.local.u8 	%rs1547, [%rd185+8];
	setp.eq.s16 	%p1206, %rs1547, 65;
	@%p1206 bra 	$L__BB1_1174;
	setp.eq.s16 	%p1207, %rs1547, 67;
	@%p1207 bra 	$L__BB1_1172;
	setp.eq.s16 	%p1208, %rs1547, 84;
	@%p1208 bra 	$L__BB1_1173;
	mov.b16 	%rs1551, 67;
	st.local.u8 	[%rd184+9], %rs1551;
	bra.uni 	$L__BB1_1175;
$L__BB1_1172:
	mov.b16 	%rs1548, 71;
	st.local.u8 	[%rd184+9], %rs1548;
	bra.uni 	$L__BB1_1175;
$L__BB1_1173:
	mov.b16 	%rs1549, 65;
	st.local.u8 	[%rd184+9], %rs1549;
	bra.uni 	$L__BB1_1175;
$L__BB1_1174:
	mov.b16 	%rs1550, 84;
	st.local.u8 	[%rd184+9], %rs1550;
$L__BB1_1175:
	ld.local.u8 	%rs1552, [%rd185+7];
	setp.eq.s16 	%p1209, %rs1552, 65;
	@%p1209 bra 	$L__BB1_1181;
	setp.eq.s16 	%p1210, %rs1552, 67;
	@%p1210 bra 	$L__BB1_1179;
	setp.eq.s16 	%p1211, %rs1552, 84;
	@%p1211 bra 	$L__BB1_1180;
	mov.b16 	%rs1556, 67;
	st.local.u8 	[%rd184+10], %rs1556;
	bra.uni 	$L__BB1_1182;
$L__BB1_1179:
	mov.b16 	%rs1553, 71;
	st.local.u8 	[%rd184+10], %rs1553;
	bra.uni 	$L__BB1_1182;
$L__BB1_1180:
	mov.b16 	%rs1554, 65;
	st.local.u8 	[%rd184+10], %rs1554;
	bra.uni 	$L__BB1_1182;
$L__BB1_1181:
	mov.b16 	%rs1555, 84;
	st.local.u8 	[%rd184+10], %rs1555;
$L__BB1_1182:
	ld.local.u8 	%rs1557, [%rd185+6];
	setp.eq.s16 	%p1212, %rs1557, 65;
	@%p1212 bra 	$L__BB1_1188;
	setp.eq.s16 	%p1213, %rs1557, 67;
	@%p1213 bra 	$L__BB1_1186;
	setp.eq.s16 	%p1214, %rs1557, 84;
	@%p1214 bra 	$L__BB1_1187;
	mov.b16 	%rs1561, 67;
	st.local.u8 	[%rd184+11], %rs1561;
	bra.uni 	$L__BB1_1189;
$L__BB1_1186:
	mov.b16 	%rs1558, 71;
	st.local.u8 	[%rd184+11], %rs1558;
	bra.uni 	$L__BB1_1189;
$L__BB1_1187:
	mov.b16 	%rs1559, 65;
	st.local.u8 	[%rd184+11], %rs1559;
	bra.uni 	$L__BB1_1189;
$L__BB1_1188:
	mov.b16 	%rs1560, 84;
	st.local.u8 	[%rd184+11], %rs1560;
$L__BB1_1189:
	ld.local.u8 	%rs1562, [%rd185+5];
	setp.eq.s16 	%p1215, %rs1562, 65;
	@%p1215 bra 	$L__BB1_1195;
	setp.eq.s16 	%p1216, %rs1562, 67;
	@%p1216 bra 	$L__BB1_1193;
	setp.eq.s16 	%p1217, %rs1562, 84;
	@%p1217 bra 	$L__BB1_1194;
	mov.b16 	%rs6507, 67;
	st.local.u8 	[%rd184+12], %rs6507;
	mov.b32 	%r27086, 2;
	bra.uni 	$L__BB1_1196;
$L__BB1_1193:
	mov.b16 	%rs6507, 71;
	st.local.u8 	[%rd184+12], %rs6507;
	mov.b32 	%r27086, 3;
	bra.uni 	$L__BB1_1196;
$L__BB1_1194:
	mov.b16 	%rs6507, 65;
	st.local.u8 	[%rd184+12], %rs6507;
	mov.b32 	%r27086, 3;
	bra.uni 	$L__BB1_1196;
$L__BB1_1195:
	mov.b16 	%rs6507, 84;
	st.local.u8 	[%rd184+12], %rs6507;
	mov.b32 	%r27086, 3;
$L__BB1_1196:
	ld.local.u8 	%rs1567, [%rd185+4];
	setp.eq.s16 	%p1218, %rs1567, 65;
	@%p1218 bra 	$L__BB1_1202;
	setp.eq.s16 	%p1219, %rs1567, 67;
	@%p1219 bra 	$L__BB1_1200;
	setp.eq.s16 	%p1220, %rs1567, 84;
	@%p1220 bra 	$L__BB1_1201;
	mov.b16 	%rs6508, 67;
	st.local.u8 	[%rd184+13], %rs6508;
	mov.b32 	%r27087, 2;
	bra.uni 	$L__BB1_1203;
$L__BB1_1200:
	mov.b16 	%rs6508, 71;
	st.local.u8 	[%rd184+13], %rs6508;
	mov.b32 	%r27087, 3;
	bra.uni 	$L__BB1_1203;
$L__BB1_1201:
	mov.b16 	%rs6508, 65;
	st.local.u8 	[%rd184+13], %rs6508;
	mov.b32 	%r27087, 3;
	bra.uni 	$L__BB1_1203;
$L__BB1_1202:
	mov.b16 	%rs6508, 84;
	st.local.u8 	[%rd184+13], %rs6508;
	mov.b32 	%r27087, 3;
$L__BB1_1203:
	ld.local.u8 	%rs1572, [%rd185+3];
	setp.eq.s16 	%p1221, %rs1572, 65;
	@%p1221 bra 	$L__BB1_1209;
	setp.eq.s16 	%p1222, %rs1572, 67;
	@%p1222 bra 	$L__BB1_1207;
	setp.eq.s16 	%p1223, %rs1572, 84;
	@%p1223 bra 	$L__BB1_1208;
	mov.b16 	%rs6509, 67;
	st.local.u8 	[%rd184+14], %rs6509;
	mov.b32 	%r27088, 2;
	bra.uni 	$L__BB1_1210;
$L__BB1_1207:
	mov.b16 	%rs6509, 71;
	st.local.u8 	[%rd184+14], %rs6509;
	mov.b32 	%r27088, 3;
	bra.uni 	$L__BB1_1210;
$L__BB1_1208:
	mov.b16 	%rs6509, 65;
	st.local.u8 	[%rd184+14], %rs6509;
	mov.b32 	%r27088, 3;
	bra.uni 	$L__BB1_1210;
$L__BB1_1209:
	mov.b16 	%rs6509, 84;
	st.local.u8 	[%rd184+14], %rs6509;
	mov.b32 	%r27088, 3;
$L__BB1_1210:
	ld.local.u8 	%rs1577, [%rd185+2];
	setp.eq.s16 	%p1224, %rs1577, 65;
	@%p1224 bra 	$L__BB1_1216;
	setp.eq.s16 	%p1225, %rs1577, 67;
	@%p1225 bra 	$L__BB1_1214;
	setp.eq.s16 	%p1226, %rs1577, 84;
	@%p1226 bra 	$L__BB1_1215;
	mov.b16 	%rs6510, 67;
	st.local.u8 	[%rd184+15], %rs6510;
	mov.b32 	%r27089, 2;
	bra.uni 	$L__BB1_1217;
$L__BB1_1214:
	mov.b16 	%rs6510, 71;
	st.local.u8 	[%rd184+15], %rs6510;
	mov.b32 	%r27089, 3;
	bra.uni 	$L__BB1_1217;
$L__BB1_1215:
	mov.b16 	%rs6510, 65;
	st.local.u8 	[%rd184+15], %rs6510;
	mov.b32 	%r27089, 3;
	bra.uni 	$L__BB1_1217;
$L__BB1_1216:
	mov.b16 	%rs6510, 84;
	st.local.u8 	[%rd184+15], %rs6510;
	mov.b32 	%r27089, 3;
$L__BB1_1217:
	ld.local.u8 	%rs1582, [%rd185+1];
	setp.eq.s16 	%p1227, %rs1582, 65;
	@%p1227 bra 	$L__BB1_1223;
	setp.eq.s16 	%p1228, %rs1582, 67;
	@%p1228 bra 	$L__BB1_1221;
	setp.eq.s16 	%p1229, %rs1582, 84;
	@%p1229 bra 	$L__BB1_1222;
	mov.b16 	%rs6511, 67;
	st.local.u8 	[%rd184+16], %rs6511;
	mov.b32 	%r27090, 2;
	bra.uni 	$L__BB1_1224;
$L__BB1_1221:
	mov.b16 	%rs6511, 71;
	st.local.u8 	[%rd184+16], %rs6511;
	mov.b32 	%r27090, 3;
	bra.uni 	$L__BB1_1224;
$L__BB1_1222:
	mov.b16 	%rs6511, 65;
	st.local.u8 	[%rd184+16], %rs6511;
	mov.b32 	%r27090, 3;
	bra.uni 	$L__BB1_1224;
$L__BB1_1223:
	mov.b16 	%rs6511, 84;
	st.local.u8 	[%rd184+16], %rs6511;
	mov.b32 	%r27090, 3;
$L__BB1_1224:
	ld.local.u8 	%rs1587, [%rd185];
	setp.eq.s16 	%p1230, %rs1587, 65;
	@%p1230 bra 	$L__BB1_1230;
	setp.eq.s16 	%p1231, %rs1587, 67;
	@%p1231 bra 	$L__BB1_1228;
	setp.eq.s16 	%p1232, %rs1587, 84;
	@%p1232 bra 	$L__BB1_1229;
	mov.b16 	%rs6512, 67;
	st.local.u8 	[%rd184+17], %rs6512;
	mov.b32 	%r27091, 2;
	bra.uni 	$L__BB1_1231;
$L__BB1_1228:
	mov.b16 	%rs6512, 71;
	st.local.u8 	[%rd184+17], %rs6512;
	mov.b32 	%r27091, 3;
	bra.uni 	$L__BB1_1231;
$L__BB1_1229:
	mov.b16 	%rs6512, 65;
	st.local.u8 	[%rd184+17], %rs6512;
	mov.b32 	%r27091, 3;
	bra.uni 	$L__BB1_1231;
$L__BB1_1230:
	mov.b16 	%rs6512, 84;
	st.local.u8 	[%rd184+17], %rs6512;
	mov.b32 	%r27091, 3;
$L__BB1_1231:
	ld.param.u32 	%r26656, [_Z16candidate_primerPcPiS0_S0_PfS1_S1_iffiiPdS_S0__param_7];
	setp.ne.s32 	%p1233, %r26656, 0;
	mov.b16 	%rs1592, 0;
	st.local.u8 	[%rd184+18], %rs1592;
	mov.b32 	%r27092, 0;
	@%p1233 bra 	$L__BB1_1235;
	setp.eq.s16 	%p1236, %rs6501, 65;
	@%p1236 bra 	$L__BB1_1238;
	setp.eq.s16 	%p1237, %rs6501, 84;
	mov.u32 	%r27092, %r27080;
	@%p1237 bra 	$L__BB1_1234;
	bra.uni 	$L__BB1_1238;
$L__BB1_1234:
	mov.b32 	%r27092, 1;
	bra.uni 	$L__BB1_1238;
$L__BB1_1235:
	setp.eq.s16 	%p1234, %rs6507, 65;
	@%p1234 bra 	$L__BB1_1238;
	setp.eq.s16 	%p1235, %rs6507, 84;
	mov.u32 	%r27092, %r27086;
	@%p1235 bra 	$L__BB1_1237;
	bra.uni 	$L__BB1_1238;
$L__BB1_1237:
	mov.b32 	%r27092, 1;
$L__BB1_1238:
	ld.param.u32 	%r26657, [_Z16candidate_primerPcPiS0_S0_PfS1_S1_iffiiPdS_S0__param_7];
	setp.eq.s32 	%p1238, %r26657, 0;
	@%p1238 bra 	$L__BB1_1244;
	mov.b32 	%r27093, 0;
	setp.eq.s16 	%p1239, %rs6508, 65;
	@%p1239 bra 	$L__BB1_1243;
	setp.ne.s16 	%p1240, %rs6508, 84;
	@%p1240 bra 	$L__BB1_1242;
	mov.b32 	%r27093, 1;
	bra.uni 	$L__BB1_1243;
$L__BB1_1242:
	mov.u32 	%r27093, %r27087;
$L__BB1_1243:
	shl.b32 	%r8013, %r27092, 2;
	or.b32  	%r27095, %r8013, %r27093;
	bra.uni 	$L__BB1_1249;
$L__BB1_1244:
	mov.b32 	%r27094, 0;
	setp.eq.s16 	%p1241, %rs6502, 65;
	@%p1241 bra 	$L__BB1_1248;
	setp.ne.s16 	%p1242, %rs6502, 84;
	@%p1242 bra 	$L__BB1_1247;
	mov.b32 	%r27094, 1;
	bra.uni 	$L__BB1_1248;
$L__BB1_1247:
	mov.u32 	%r27094, %r27081;
$L__BB1_1248:
	shl.b32 	%r8016, %r27092, 2;
	or.b32  	%r27095, %r8016, %r27094;
$L__BB1_1249:
	ld.param.u32 	%r26658, [_Z16candidate_primerPcPiS0_S0_PfS1_S1_iffiiPdS_S0__param_7];
	setp.eq.s32 	%p1243, %r26658, 0;
	@%p1243 bra 	$L__BB1_1255;
	mov.b32 	%r27096, 0;
	setp.eq.s16 	%p1244, %rs6509, 65;
	@%p1244 bra 	$L__BB1_1254;
	setp.ne.s16 	%p1245, %rs6509, 84;
	@%p1245 bra 	$L__BB1_1253;
	mov.b32 	%r27096, 1;
	bra.uni 	$L__BB1_1254;
$L__BB1_1253:
	mov.u32 	%r27096, %r27088;
$L__BB1_1254:
	shl.b32 	%r8019, %r27095, 2;
	or.b32  	%r27098, %r8019, %r27096;
	bra.uni 	$L__BB1_1260;
$L__BB1_1255:
	mov.b32 	%r27097, 0;
	setp.eq.s16 	%p1246, %rs6503, 65;
	@%p1246 bra 	$L__BB1_1259;
	setp.ne.s16 	%p1247, %rs6503, 84;
	@%p1247 bra 	$L__BB1_1258;
	mov.b32 	%r27097, 1;
	bra.uni 	$L__BB1_1259;
$L__BB1_1258:
	mov.u32 	%r27097, %r27082;
$L__BB1_1259:
	shl.b32 	%r8022, %r27095, 2;
	or.b32  	%r27098, %r8022, %r27097;
$L__BB1_1260:
	ld.param.u32 	%r26659, [_Z16candidate_primerPcPiS0_S0_PfS1_S1_iffiiPdS_S0__param_7];
	setp.eq.s32 	%p1248, %r26659, 0;
	@%p1248 bra 	$L__BB1_1266;
	mov.b32 	%r27099, 0;
	setp.eq.s16 	%p1249, %rs6510, 65;
	@%p1249 bra 	$L__BB1_1265;
	setp.ne.s16 	%p1250, %rs6510, 84;
	@%p1250 bra 	$L__BB1_1264;
	mov.b32 	%r27099, 1;
	bra.uni 	$L__BB1_1265;
$L__BB1_1264:
	mov.u32 	%r27099, %r27089;
$L__BB1_1265:
	shl.b32 	%r8025, %r27098, 2;
	or.b32  	%r27101, %r8025, %r27099;
	bra.uni 	$L__BB1_1271;
$L__BB1_1266:
	mov.b32 	%r27100, 0;
	setp.eq.s16 	%p1251, %rs6504, 65;
	@%p1251 bra 	$L__BB1_1270;
	setp.ne.s16 	%p1252, %rs6504, 84;
	@%p1252 bra 	$L__BB1_1269;
	mov.b32 	%r27100, 1;
	bra.uni 	$L__BB1_1270;
$L__BB1_1269:
	mov.u32 	%r27100, %r27083;
$L__BB1_1270:
	shl.b32 	%r8028, %r27098, 2;
	or.b32  	%r27101, %r8028, %r27100;
$L__BB1_1271:
	ld.param.u32 	%r26660, [_Z16candidate_primerPcPiS0_S0_PfS1_S1_iffiiPdS_S0__param_7];
	setp.eq.s32 	%p1253, %r26660, 0;
	@%p1253 bra 	$L__BB1_1277;
	mov.b32 	%r27102, 0;
	setp.eq.s16 	%p1254, %rs6511, 65;
	@%p1254 bra 	$L__BB1_1276;
	setp.ne.s16 	%p1255, %rs6511, 84;
	@%p1255 bra 	$L__BB1_1275;
	mov.b32 	%r27102, 1;
	bra.uni 	$L__BB1_1276;
$L__BB1_1275:
	mov.u32 	%r27102, %r27090;
$L__BB1_1276:
	shl.b32 	%r8031, %r27101, 2;
	or.b32  	%r27104, %r8031, %r27102;
	bra.uni 	$L__BB1_1282;
$L__BB1_1277:
	mov.b32 	%r27103, 0;
	setp.eq.s16 	%p1256, %rs6505, 65;
	@%p1256 bra 	$L__BB1_1281;
	setp.ne.s16 	%p1257, %rs6505, 84;
	@%p1257 bra 	$L__BB1_1280;
	mov.b32 	%r27103, 1;
	bra.uni 	$L__BB1_1281;
$L__BB1_1280:
	mov.u32 	%r27103, %r27084;
$L__BB1_1281:
	shl.b32 	%r8034, %r27101, 2;
	or.b32  	%r27104, %r8034, %r27103;
$L__BB1_1282:
	ld.param.u32 	%r26661, [_Z16candidate_primerPcPiS0_S0_PfS1_S1_iffiiPdS_S0__param_7];
	setp.eq.s32 	%p1258, %r26661, 0;
	@%p1258 bra 	$L__BB1_1288;
	mov.b32 	%r27105, 0;
	setp.eq.s16 	%p1259, %rs6512, 65;
	@%p1259 bra 	$L__BB1_1287;
	setp.ne.s16 	%p1260, %rs6512, 84;
	@%p1260 bra 	$L__BB1_1286;
	mov.b32 	%r27105, 1;
	bra.uni 	$L__BB1_1287;
$L__BB1_1286:
	mov.u32 	%r27105, %r27091;
$L__BB1_1287:
	shl.b32 	%r8037, %r27104, 2;
	or.b32  	%r27107, %r8037, %r27105;
	bra.uni 	$L__BB1_1293;
$L__BB1_1288:
	mov.b32 	%r27106, 0;
	setp.eq.s16 	%p1261, %rs6506, 65;
	@%p1261 bra 	$L__BB1_1292;
	setp.ne.s16 	%p1262, %rs6506, 84;
	@%p1262 bra 	$L__BB1_1291;
	mov.b32 	%r27106, 1;
	bra.uni 	$L__BB1_1292;
$L__BB1_1291:
	mov.u32 	%r27106, %r27085;
$L__BB1_1292:
	shl.b32 	%r8040, %r27104, 2;
	or.b32  	%r27107, %r8040, %r27106;
$L__BB1_1293:
	ld.param.u64 	%rd15848, [_Z16candidate_primerPcPiS0_S0_PfS1_S1_iffiiPdS_S0__param_4];
	cvta.to.global.u64 	%rd186, %rd15848;
	mul.wide.u32 	%rd2856, %r27107, 4;
	add.s64 	%rd2857, %rd186, %rd2856;
	ld.global.f32 	%f390, [%rd2857];
	setp.lt.f32 	%p1264, %f390, 0f40800000;
	mov.pred 	%p18164, 0;
	@%p1264 bra 	$L__BB1_1357;
	ld.param.u32 	%r26662, [_Z16candidate_primerPcPiS0_S0_PfS1_S1_iffiiPdS_S0__param_7];
	mov.b32 	%r27108, 0;
	setp.ne.s32 	%p1265, %r26662, 1;
	@%p1265 bra 	$L__BB1_1298;
	setp.eq.s16 	%p1268, %rs6501, 65;
	@%p1268 bra 	$L__BB1_1301;
	setp.eq.s16 	%p1269, %rs6501, 84;
	mov.u32 	%r27108, %r27080;
	@%p1269 bra 	$L__BB1_1297;
	bra.uni 	$L__BB1_1301;
$L__BB1_1297:
	mov.b32 	%r27108, 1;
	bra.uni 	$L__BB1_1301;
$L__BB1_1298:
	setp.eq.s16 	%p1266, %rs6507, 65;
	@%p1266 bra 	$L__BB1_1301;
	setp.eq.s16 	%p1267, %rs6507, 84;
	mov.u32 	%r27108, %r27086;
	@%p1267 bra 	$L__BB1_1300;
	bra.uni 	$L__BB1_1301;
$L__BB1_1300:
	mov.b32 	%r27108, 1;
$L__BB1_1301:
	ld.param.u32 	%r26663, [_Z16candidate_primerPcPiS0_S0_PfS1_S1_iffiiPdS_S0__param_7];
	setp.eq.s32 	%p1270, %r26663, 1;
	@%p1270 bra 	$L__BB1_1307;
	mov.b32 	%r27109, 0;
	setp.eq.s16 	%p1271, %rs6508, 65;
	@%p1271 bra 	$L__BB1_1306;
	setp.ne.s16 	%p1272, %rs6508, 84;
	@%p1272 bra 	$L__BB1_1305;
	mov.b32 	%r27109, 1;
	bra.uni 	$L__BB1_1306;
$L__BB1_1305:
	mov.u32 	%r27109, %r27087;
$L__BB1_1306:
	shl.b32 	%r8047, %r27108, 2;
	or.b32  	%r27111, %r8047, %r27109;
	bra.uni 	$L__BB1_1312;
$L__BB1_1307:
	mov.b32 	%r27110, 0;
	setp.eq.s16 	%p1273, %rs6502, 65;
	@%p1273 bra 	$L__BB1_1311;
	setp.ne.s16 	%p1274, %rs6502, 84;
	@%p1274 bra 	$L__BB1_1310;
	mov.b32 	%r27110, 1;
	bra.uni 	$L__BB1_1311;
$L__BB1_1310:
	mov.u32 	%r27110, %r27081;
$L__BB1_1311:
	shl.b32 	%r8050, %r27108, 2;
	or.b32  	%r27111, %r8050, %r27110;
$L__BB1_1312:
	ld.param.u32 	%r26664, [_Z16candidate_primerPcPiS0_S0_PfS1_S1_iffiiPdS_S0__param_7];
	setp.eq.s32 	%p1275, %r26664, 1;
	@%p1275 bra 	$L__BB1_1318;
	mov.b32 	%r27112, 0;
	setp.eq.s16 	%p1276, %rs6509, 65;
	@%p1276 bra 	$L__BB1_1317;
	setp.ne.s16 	%p1277, %rs6509, 84;
	@%p1277 bra 	$L__BB1_1316;
	mov.b32 	%r27112, 1;
	bra.uni 	$L__BB1_1317;
$L__BB1_1316:
	mov.u32 	%r27112, %r27088;
$L__BB1_1317:
	shl.b32 	%r8053, %r27111, 2;
	or.b32  	%r27114, %r8053, %r27112;
	bra.uni 	$L__BB1_1323;
$L__BB1_1318:
	mov.b32 	%r27113, 0;
	setp.eq.s16 	%p1278, %rs6503, 65;
	@%p1278 bra 	$L__BB1_1322;
	setp.ne.s16 	%p1279, %rs6503, 84;
	@%p1279 bra 	$L__BB1_1321;
	mov.b32 	%r27113, 1;
	bra.uni 	$L__BB1_1322;
$L__BB1_1321:
	mov.u32 	%r27113, %r27082;
$L__BB1_1322:
	shl.b32 	%r8056, %r27111, 2;
	or.b32  	%r27114, %r8056, %r27113;
$L__BB1_1323:
	ld.param.u32 	%r26665, [_Z16candidate_primerPcPiS0_S0_PfS1_S1_iffiiPdS_S0__param_7];
	setp.eq.s32 	%p1280, %r26665, 1;
	@%p1280 bra 	$L__BB1_1329;
	mov.b32 	%r27115, 0;
	setp.eq.s16 	%p1281, %rs6510, 65;
	@%p1281 bra 	$L__BB1_1328;
	setp.ne.s16 	%p1282, %rs6510, 84;
	@%p1282 bra 	$L__BB1_1327;
	mov.b32 	%r27115, 1;
	bra.uni 	$L__BB1_1328;
$L__BB1_1327:
	mov.u32 	%r27115, %r27089;
$L__BB1_1328:
	shl.b32 	%r8059, %r27114, 2;
	or.b32  	%r27117, %r8059, %r27115;
	bra.uni 	$L__BB1_1334;
$L__BB1_1329:
	mov.b32 	%r27116, 0;
	setp.eq.s16 	%p1283, %rs6504, 65;
	@%p1283 bra 	$L__BB1_1333;
	setp.ne.s16 	%p1284, %rs6504, 84;
	@%p1284 bra 	$L__BB1_1332;
	mov.b32 	%r27116, 1;
	bra.uni 	$L__BB1_1333;
$L__BB1_1332:
	mov.u32 	%r27116, %r27083;
$L__BB1_1333:
	shl.b32 	%r8062, %r27114, 2;
	or.b32  	%r27117, %r8062, %r27116;
$L__BB1_1334:
	ld.param.u32 	%r26666, [_Z16candidate_primerPcPiS0_S0_PfS1_S1_iffiiPdS_S0__param_7];
	setp.eq.s32 	%p1285, %r26666, 1;
	@%p1285 bra 	$L__BB1_1340;
	mov.b32 	%r27118, 0;
	setp.eq.s16 	%p1286, %rs6511, 65;
	@%p1286 bra 	$L__BB1_1339;
	setp.ne.s16 	%p1287, %rs6511, 84;
	@%p1287 bra 	$L__BB1_1338;
	mov.b32 	%r27118, 1;
	bra.uni 	$L__BB1_1339;
$L__BB1_1338:
	mov.u32 	%r27118, %r27090;
$L__BB1_1339:
	shl.b32 	%r8065, %r27117, 2;
	or.b32  	%r27120, %r8065, %r27118;
	bra.uni 	$L__BB1_1345;
$L__BB1_1340:
	mov.b32 	%r27119, 0;
	setp.eq.s16 	%p1288, %rs6505, 65;
	@%p1288 bra 	$L__BB1_1344;
	setp.ne.s16 	%p1289, %rs6505, 84;
	@%p1289 bra 	$L__BB1_1343;
	mov.b32 	%r27119, 1;
	bra.uni 	$L__BB1_1344;
$L__BB1_1343:
	mov.u32 	%r27119, %r27084;
$L__BB1_1344:
	shl.b32 	%r8068, %r27117, 2;
	or.b32  	%r27120, %r8068, %r27119;
$L__BB1_1345:
	ld.param.u32 	%r26667, [_Z16candidate_primerPcPiS0_S0_PfS1_S1_iffiiPdS_S0__param_7];
	setp.eq.s32 	%p1290, %r26667, 1;
	@%p1290 bra 	$L__BB1_1351;
	mov.b32 	%r27121, 0;
	setp.eq.s16 	%p1291, %rs6512, 65;
	@%p1291 bra 	$L__BB1_1350;
	setp.ne.s16 	%p1292, %rs6512, 84;
	@%p1292 bra 	$L__BB1_1349;
	mov.b32 	%r27121, 1;
	bra.uni 	$L__BB1_1350;
$L__BB1_1349:
	mov.u32 	%r27121, %r27091;
$L__BB1_1350:
	shl.b32 	%r8071, %r27120, 2;
	or.b32  	%r27123, %r8071, %r27121;
	bra.uni 	$L__BB1_1356;
$L__BB1_1351:
	mov.b32 	%r27122, 0;
	setp.eq.s16 	%p1293, %rs6506, 65;
	@%p1293 bra 	$L__BB1_1355;
	setp.ne.s16 	%p1294, %rs6506, 84;
	@%p1294 bra 	$L__BB1_1354;
	mov.b32 	%r27122, 1;
	bra.uni 	$L__BB1_1355;
$L__BB1_1354:
	mov.u32 	%r27122, %r27085;
$L__BB1_1355:
	shl.b32 	%r8074, %r27120, 2;
	or.b32  	%r27123, %r8074, %r27122;
$L__BB1_1356:
	mul.wide.u32 	%rd2858, %r27123, 4;
	add.s64 	%rd2859, %rd186, %rd2858;
	ld.global.f32 	%f391, [%rd2859];
	setp.geu.f32 	%p18164, %f391, 0f40400000;
$L__BB1_1357:
	ld.param.u32 	%r26848, [_Z16candidate_primerPcPiS0_S0_PfS1_S1_iffiiPdS_S0__param_11];
	setp.eq.s32 	%p1295, %r26848, 0;
	selp.u32 	%r27264, 1, 0, %p18164;
	not.pred 	%p1296, %p18164;
	or.pred  	%p1297, %p1295, %p1296;
	@%p1297 bra 	$L__BB1_1742;
	mov.b32 	%r27124, 0;
$L__BB1_1359:
	mov.u32 	%r521, %r27124;
	cvt.u64.u32 	%rd2860, %r521;
	add.s64 	%rd187, %rd184, %rd2860;
	ld.local.u8 	%rs1617, [%rd187];
	setp.ne.s16 	%p1298, %rs1617, 0;
	add.s32 	%r27124, %r521, 1;
	@%p1298 bra 	$L__BB1_1359;
	and.b32  	%r8076, %r521, 1;
	setp.eq.b32 	%p1299, %r8076, 1;
	@%p1299 bra 	$L__BB1_1386;
	setp.eq.s32 	%p1300, %r521, 0;
	@%p1300 bra 	$L__BB1_1371;
	shr.u32 	%r8078, %r521, 1;
	max.u32 	%r523, %r8078, 1;
	mov.b32 	%r27125, 0;
$L__BB1_1363:
	cvt.u64.u32 	%rd2861, %r27125;
	add.s64 	%rd2862, %rd184, %rd2861;
	ld.local.u8 	%rs91, [%rd2862];
	setp.ne.s16 	%p1301, %rs91, 65;
	not.b32 	%r8079, %r27125;
	cvt.s64.s32 	%rd2863, %r8079;
	add.s64 	%rd2864, %rd187, %rd2863;
	ld.local.u8 	%rs92, [%rd2864];
	@%p1301 bra 	$L__BB1_1365;
	setp.ne.s16 	%p1302, %rs92, 84;
	@%p1302 bra 	$L__BB1_1386;
$L__BB1_1365:
	setp.ne.s16 	%p1303, %rs91, 84;
	@%p1303 bra 	$L__BB1_1367;
	setp.ne.s16 	%p1304, %rs92, 65;
	@%p1304 bra 	$L__BB1_1386;
$L__BB1_1367:
	setp.eq.s16 	%p1305, %rs91, 84;
	setp.eq.s16 	%p1306, %rs91, 65;
	setp.ne.s16 	%p1307, %rs92, 65;
	or.pred  	%p1308, %p1307, %p1305;
	setp.ne.s16 	%p1309, %rs92, 84;
	or.pred  	%p1310, %p1309, %p1306;
	and.pred  	%p1311, %p1308, %p1310;
	not.pred 	%p1312, %p1311;
	@%p1312 bra 	$L__BB1_1386;
	setp.eq.s16 	%p1313, %rs91, 67;
	setp.ne.s16 	%p1314, %rs92, 71;
	and.pred  	%p1315, %p1314, %p1313;
	@%p1315 bra 	$L__BB1_1386;
	setp.eq.s16 	%p1318, %rs91, 71;
	setp.ne.s16 	%p1319, %rs92, 67;
	xor.pred  	%p1320, %p1318, %p1319;
	or.pred  	%p1321, %p1314, %p1313;
	and.pred  	%p1322, %p1320, %p1321;
	not.pred 	%p1323, %p1322;
	@%p1323 bra 	$L__BB1_1386;
	add.s32 	%r27125, %r27125, 1;
	setp.eq.s32 	%p1324, %r27125, %r523;
	@%p1324 bra 	$L__BB1_1371;
	bra.uni 	$L__BB1_1363;
$L__BB1_1371:
	mov.b32 	%r27126, 0;
$L__BB1_1372:
	mov.u32 	%r526, %r27126;
	cvt.u64.u32 	%rd2865, %r526;
	add.s64 	%rd188, %rd184, %rd2865;
	ld.local.u8 	%rs1623, [%rd188];
	setp.ne.s16 	%p1325, %rs1623, 0;
	add.s32 	%r27126, %r526, 1;
	@%p1325 bra 	$L__BB1_1372;
	and.b32  	%r8081, %r526, 1;
	setp.eq.b32 	%p1326, %r8081, 1;
	@%p1326 bra 	$L__BB1_1386;
	setp.eq.s32 	%p1327, %r526, 0;
	@%p1327 bra 	$L__BB1_1384;
	shr.u32 	%r8083, %r526, 1;
	max.u32 	%r528, %r8083, 1;
	mov.b32 	%r27127, 0;
$L__BB1_1376:
	cvt.u64.u32 	%rd2866, %r27127;
	add.s64 	%rd2867, %rd184, %rd2866;
	ld.local.u8 	%rs93, [%rd2867];
	setp.ne.s16 	%p1328, %rs93, 65;
	not.b32 	%r8084, %r27127;
	cvt.s64.s32 	%rd2868, %r8084;
	add.s64 	%rd2869, %rd188, %rd2868;
	ld.local.u8 	%rs94, [%rd2869];
	@%p1328 bra 	$L__BB1_1378;
	setp.ne.s16 	%p1329, %rs94, 84;
	@%p1329 bra 	$L__BB1_1386;
$L__BB1_1378:
	setp.ne.s16 	%p1330, %rs93, 84;
	@%p1330 bra 	$L__BB1_1380;
	setp.ne.s16 	%p1331, %rs94, 65;
	@%p1331 bra 	$L__BB1_1386;
$L__BB1_1380:
	setp.eq.s16 	%p1332, %rs93, 84;
	setp.eq.s16 	%p1333, %rs93, 65;
	setp.ne.s16 	%p1334, %rs94, 65;
	or.pred  	%p1335, %p1334, %p1332;
	setp.ne.s16 	%p1336, %rs94, 84;
	or.pred  	%p1337, %p1336, %p1333;
	and.pred  	%p1338, %p1335, %p1337;
	not.pred 	%p1339, %p1338;
	@%p1339 bra 	$L__BB1_1386;
	setp.eq.s16 	%p1340, %rs93, 67;
	setp.ne.s16 	%p1341, %rs94, 71;
	and.pred  	%p1342, %p1341, %p1340;
	@%p1342 bra 	$L__BB1_1386;
	setp.eq.s16 	%p1345, %rs93, 71;
	setp.ne.s16 	%p1346, %rs94, 67;
	xor.pred  	%p1347, %p1345, %p1346;
	or.pred  	%p1348, %p1341, %p1340;
	and.pred  	%p1349, %p1347, %p1348;
	not.pred 	%p1350, %p1349;
	@%p1350 bra 	$L__BB1_1386;
	add.s32 	%r27127, %r27127, 1;
	setp.ne.s32 	%p1351, %r27127, %r528;
	@%p1351 bra 	$L__BB1_1376;
$L__BB1_1384:
	setp.gt.u32 	%p1354, %r5, 2146435070;
	mov.f64 	%fd25308, %fd5;
	@%p1354 bra 	$L__BB1_1388;
	setp.gt.u32 	%p1355, %r7, 1073127582;
	selp.f64 	%fd9114, %fd7, %fd6, %p1355;
	selp.u32 	%r8089, 1, 0, %p1355;
	add.s32 	%r8090, %r6, %r8089;
	add.f64 	%fd9115, %fd9114, 0dBFF0000000000000;
	add.f64 	%fd9116, %fd9114, 0d3FF0000000000000;
	rcp.approx.ftz.f64 	%fd9117, %fd9116;
	neg.f64 	%fd9118, %fd9116;
	fma.rn.f64 	%fd9119, %fd9118, %fd9117, 0d3FF0000000000000;
	fma.rn.f64 	%fd9120, %fd9119, %fd9119, %fd9119;
	fma.rn.f64 	%fd9121, %fd9120, %fd9117, %fd9117;
	mul.f64 	%fd9122, %fd9115, %fd9121;
	fma.rn.f64 	%fd9123, %fd9115, %fd9121, %fd9122;
	mul.f64 	%fd9124, %fd9123, %fd9123;
	fma.rn.f64 	%fd9125, %fd9124, 0d3EB1380B3AE80F1E, 0d3ED0EE258B7A8B04;
	fma.rn.f64 	%fd9126, %fd9125, %fd9124, 0d3EF3B2669F02676F;
	fma.rn.f64 	%fd9127, %fd9126, %fd9124, 0d3F1745CBA9AB0956;
	fma.rn.f64 	%fd9128, %fd9127, %fd9124, 0d3F3C71C72D1B5154;
	fma.rn.f64 	%fd9129, %fd9128, %fd9124, 0d3F624924923BE72D;
	fma.rn.f64 	%fd9130, %fd9129, %fd9124, 0d3F8999999999A3C4;
	fma.rn.f64 	%fd9131, %fd9130, %fd9124, 0d3FB5555555555554;
	sub.f64 	%fd9132, %fd9115, %fd9123;
	add.f64 	%fd9133, %fd9132, %fd9132;
	neg.f64 	%fd9134, %fd9123;
	fma.rn.f64 	%fd9135, %fd9134, %fd9115, %fd9133;
	mul.f64 	%fd9136, %fd9121, %fd9135;
	mul.f64 	%fd9137, %fd9124, %fd9131;
	fma.rn.f64 	%fd9138, %fd9137, %fd9123, %fd9136;
	xor.b32  	%r8091, %r8090, -2147483648;
	mov.b32 	%r8092, 1127219200;
	mov.b64 	%fd9139, {%r8091, %r8092};
	sub.f64 	%fd9140, %fd9139, %fd1;
	fma.rn.f64 	%fd9141, %fd9140, 0d3FE62E42FEFA39EF, %fd9123;
	fma.rn.f64 	%fd9142, %fd9140, 0dBFE62E42FEFA39EF, %fd9141;
	sub.f64 	%fd9143, %fd9142, %fd9123;
	sub.f64 	%fd9144, %fd9138, %fd9143;
	fma.rn.f64 	%fd9145, %fd9140, 0d3C7ABC9E3B39803F, %fd9144;
	add.f64 	%fd25308, %fd9141, %fd9145;
	bra.uni 	$L__BB1_1388;
$L__BB1_1386:
	setp.gt.u32 	%p1352, %r2, 2146435070;
	mov.f64 	%fd25308, %fd2;
	@%p1352 bra 	$L__BB1_1388;
	setp.gt.u32 	%p1353, %r4, 1073127582;
	selp.f64 	%fd9082, %fd4, %fd3, %p1353;
	selp.u32 	%r8085, 1, 0, %p1353;
	add.s32 	%r8086, %r3, %r8085;
	add.f64 	%fd9083, %fd9082, 0dBFF0000000000000;
	add.f64 	%fd9084, %fd9082, 0d3FF0000000000000;
	rcp.approx.ftz.f64 	%fd9085, %fd9084;
	neg.f64 	%fd9086, %fd9084;
	fma.rn.f64 	%fd9087, %fd9086, %fd9085, 0d3FF0000000000000;
	fma.rn.f64 	%fd9088, %fd9087, %fd9087, %fd9087;
	fma.rn.f64 	%fd9089, %fd9088, %fd9085, %fd9085;
	mul.f64 	%fd9090, %fd9083, %fd9089;
	fma.rn.f64 	%fd9091, %fd9083, %fd9089, %fd9090;
	mul.f64 	%fd9092, %fd9091, %fd9091;
	fma.rn.f64 	%fd9093, %fd9092, 0d3EB1380B3AE80F1E, 0d3ED0EE258B7A8B04;
	fma.rn.f64 	%fd9094, %fd9093, %fd9092, 0d3EF3B2669F02676F;
	fma.rn.f64 	%fd9095, %fd9094, %fd9092, 0d3F1745CBA9AB0956;
	fma.rn.f64 	%fd9096, %fd9095, %fd9092, 0d3F3C71C72D1B5154;
	fma.rn.f64 	%fd9097, %fd9096, %fd9092, 0d3F624924923BE72D;
	fma.rn.f64 	%fd9098, %fd9097, %fd9092, 0d3F8999999999A3C4;
	fma.rn.f64 	%fd9099, %fd9098, %fd9092, 0d3FB5555555555554;
	sub.f64 	%fd9100, %fd9083, %fd9091;
	add.f64 	%fd9101, %fd9100, %fd9100;
	neg.f64 	%fd9102, %fd9091;
	fma.rn.f64 	%fd9103, %fd9102, %fd9083, %fd9101;
	mul.f64 	%fd9104, %fd9089, %fd9103;
	mul.f64 	%fd9105, %fd9092, %fd9099;
	fma.rn.f64 	%fd9106, %fd9105, %fd9091, %fd9104;
	xor.b32  	%r8087, %r8086, -2147483648;
	mov.b32 	%r8088, 1127219200;
	mov.b64 	%fd9107, {%r8087, %r8088};
	sub.f64 	%fd9108, %fd9107, %fd1;
	fma.rn.f64 	%fd9109, %fd9108, 0d3FE62E42FEFA39EF, %fd9091;
	fma.rn.f64 	%fd9110, %fd9108, 0dBFE62E42FEFA39EF, %fd9109;
	sub.f64 	%fd9111, %fd9110, %fd9091;
	sub.f64 	%fd9112, %fd9106, %fd9111;
	fma.rn.f64 	%fd9113, %fd9108, 0d3C7ABC9E3B39803F, %fd9112;
	add.f64 	%fd25308, %fd9109, %fd9113;
$L__BB1_1388:
	mul.f64 	%fd526, %fd25308, 0d3FFFCB923A29C77A;
	mov.b32 	%r27128, 0;
$L__BB1_1389:
	mov.u32 	%r531, %r27128;
	cvt.u64.u32 	%rd2870, %r531;
	add.s64 	%rd2871, %rd184, %rd2870;
	ld.local.u8 	%rs1629, [%rd2871];
	setp.ne.s16 	%p1356, %rs1629, 0;
	add.s32 	%r27128, %r531, 1;
	@%p1356 bra 	$L__BB1_1389;
	mov.b32 	%r27129, 0;
$L__BB1_1391:
	mov.u32 	%r533, %r27129;
	cvt.u64.u32 	%rd2872, %r533;
	add.s64 	%rd2873, %rd184, %rd2872;
	ld.local.u8 	%rs1630, [%rd2873];
	setp.ne.s16 	%p1357, %rs1630, 0;
	add.s32 	%r27129, %r533, 1;
	@%p1357 bra 	$L__BB1_1391;
	setp.eq.s32 	%p1358, %r531, 0;
	@%p1358 bra 	$L__BB1_1428;
	and.b32  	%r535, %r531, 3;
	setp.lt.u32 	%p1359, %r531, 4;
	mov.b32 	%r27131, 1;
	@%p1359 bra 	$L__BB1_1397;
	and.b32  	%r536, %r531, 2147483644;
	mov.b32 	%r27131, 1;
$L__BB1_1395:
	mov.u32 	%r540, %r27131;
	cvt.s64.s32 	%rd2874, %r540;
	add.s64 	%rd191, %rd184, %rd2874;
	ld.local.u8 	%rs1632, [%rd191+-1];
	mov.b16 	%rs6516, 0;
	setp.gt.s16 	%p1360, %rs1632, 70;
	@%p1360 bra 	$L__BB1_1435;
	setp.eq.s16 	%p1363, %rs1632, 65;
	@%p1363 bra 	$L__BB1_1439;
	bra.uni 	$L__BB1_1433;
$L__BB1_1397:
	setp.eq.s32 	%p1381, %r535, 0;
	@%p1381 bra 	$L__BB1_1428;
	cvt.s64.s32 	%rd2876, %r27131;
	add.s64 	%rd189, %rd184, %rd2876;
	ld.local.u8 	%rs1656, [%rd189+-1];
	mov.b16 	%rs6513, 0;
	setp.gt.s16 	%p1382, %rs1656, 70;
	@%p1382 bra 	$L__BB1_1402;
	setp.eq.s16 	%p1385, %rs1656, 65;
	@%p1385 bra 	$L__BB1_1407;
	setp.eq.s16 	%p1386, %rs1656, 67;
	@%p1386 bra 	$L__BB1_1401;
	bra.uni 	$L__BB1_1406;
$L__BB1_1401:
	mov.b16 	%rs6513, 1;
	bra.uni 	$L__BB1_1407;
$L__BB1_1402:
	setp.eq.s16 	%p1383, %rs1656, 71;
	@%p1383 bra 	$L__BB1_1405;
	setp.ne.s16 	%p1384, %rs1656, 84;
	@%p1384 bra 	$L__BB1_1406;
	mov.b16 	%rs6513, 3;
	bra.uni 	$L__BB1_1407;
$L__BB1_1405:
	mov.b16 	%rs6513, 2;
	bra.uni 	$L__BB1_1407;
$L__BB1_1406:
	mov.b16 	%rs6513, 4;
$L__BB1_1407:
	cvt.u64.u32 	%rd2877, %r27131;
	add.s64 	%rd190, %rd18, %rd2877;
	st.local.u8 	[%rd190], %rs6513;
	setp.eq.s32 	%p1387, %r535, 1;
	@%p1387 bra 	$L__BB1_1428;
	ld.local.u8 	%rs1662, [%rd189];
	mov.b16 	%rs6514, 0;
	setp.gt.s16 	%p1388, %rs1662, 70;
	@%p1388 bra 	$L__BB1_1412;
	setp.eq.s16 	%p1391, %rs1662, 65;
	@%p1391 bra 	$L__BB1_1417;
	setp.eq.s16 	%p1392, %rs1662, 67;
	@%p1392 bra 	$L__BB1_1411;
	bra.uni 	$L__BB1_1416;
$L__BB1_1411:
	mov.b16 	%rs6514, 1;
	bra.uni 	$L__BB1_1417;
$L__BB1_1412:
	setp.eq.s16 	%p1389, %rs1662, 71;
	@%p1389 bra 	$L__BB1_1415;
	setp.ne.s16 	%p1390, %rs1662, 84;
	@%p1390 bra 	$L__BB1_1416;
	mov.b16 	%rs6514, 3;
	bra.uni 	$L__BB1_1417;
$L__BB1_1415:
	mov.b16 	%rs6514, 2;
	bra.uni 	$L__BB1_1417;
$L__BB1_1416:
	mov.b16 	%rs6514, 4;
$L__BB1_1417:
	add.s32 	%r8098, %r27131, 1;
	cvt.u64.u32 	%rd2878, %r8098;
	add.s64 	%rd2879, %rd18, %rd2878;
	st.local.u8 	[%rd2879], %rs6514;
	setp.eq.s32 	%p1393, %r535, 2;
	@%p1393 bra 	$L__BB1_1428;
	ld.local.u8 	%rs1668, [%rd189+1];
	mov.b16 	%rs6515, 0;
	setp.gt.s16 	%p1394, %rs1668, 70;
	@%p1394 bra 	$L__BB1_1422;
	setp.eq.s16 	%p1397, %rs1668, 65;
	@%p1397 bra 	$L__BB1_1427;
	setp.eq.s16 	%p1398, %rs1668, 67;
	@%p1398 bra 	$L__BB1_1421;
	bra.uni 	$L__BB1_1426;
$L__BB1_1421:
	mov.b16 	%rs6515, 1;
	bra.uni 	$L__BB1_1427;
$L__BB1_1422:
	setp.eq.s16 	%p1395, %rs1668, 71;
	@%p1395 bra 	$L__BB1_1425;
	setp.ne.s16 	%p1396, %rs1668, 84;
	@%p1396 bra 	$L__BB1_1426;
	mov.b16 	%rs6515, 3;
	bra.uni 	$L__BB1_1427;
$L__BB1_1425:
	mov.b16 	%rs6515, 2;
	bra.uni 	$L__BB1_1427;
$L__BB1_1426:
	mov.b16 	%rs6515, 4;
$L__BB1_1427:
	st.local.u8 	[%rd190+2], %rs6515;
$L__BB1_1428:
	setp.eq.s32 	%p1399, %r533, 0;
	@%p1399 bra 	$L__BB1_1532;
	and.b32  	%r538, %r533, 3;
	setp.lt.u32 	%p1400, %r533, 4;
	mov.b32 	%r27133, 1;
	@%p1400 bra 	$L__BB1_1501;
	and.b32  	%r539, %r533, 2147483644;
	mov.b32 	%r27133, 1;
$L__BB1_1431:
	sub.s32 	%r8101, %r533, %r27133;
	cvt.u64.u32 	%rd2880, %r8101;
	add.s64 	%rd2881, %rd184, %rd2880;
	ld.local.u8 	%rs1674, [%rd2881];
	mov.b16 	%rs6520, 0;
	setp.gt.s16 	%p1401, %rs1674, 70;
	@%p1401 bra 	$L__BB1_1469;
	setp.eq.s16 	%p1404, %rs1674, 65;
	@%p1404 bra 	$L__BB1_1473;
	bra.uni 	$L__BB1_1467;
$L__BB1_1433:
	setp.eq.s16 	%p1364, %rs1632, 67;
	@%p1364 bra 	$L__BB1_1434;
	bra.uni 	$L__BB1_1438;
$L__BB1_1434:
	mov.b16 	%rs6516, 1;
	bra.uni 	$L__BB1_1439;
$L__BB1_1435:
	setp.eq.s16 	%p1361, %rs1632, 71;
	@%p1361 bra 	$L__BB1_17619;
	setp.eq.s16 	%p1362, %rs1632, 84;
	@%p1362 bra 	$L__BB1_1437;
	bra.uni 	$L__BB1_1438;
$L__BB1_1437:
	mov.b16 	%rs6516, 3;
	bra.uni 	$L__BB1_1439;
$L__BB1_1438:
	mov.b16 	%rs6516, 4;
$L__BB1_1439:
	cvt.u64.u32 	%rd2875, %r540;
	add.s64 	%rd192, %rd18, %rd2875;
	st.local.u8 	[%rd192], %rs6516;
	ld.local.u8 	%rs1638, [%rd191];
	mov.b16 	%rs6517, 0;
	setp.gt.s16 	%p1365, %rs1638, 70;
	@%p1365 bra 	$L__BB1_1443;
	setp.eq.s16 	%p1368, %rs1638, 65;
	@%p1368 bra 	$L__BB1_1448;
	setp.eq.s16 	%p1369, %rs1638, 67;
	@%p1369 bra 	$L__BB1_1442;
	bra.uni 	$L__BB1_1447;
$L__BB1_1442:
	mov.b16 	%rs6517, 1;
	bra.uni 	$L__BB1_1448;
$L__BB1_1443:
	setp.eq.s16 	%p1366, %rs1638, 71;
	@%p1366 bra 	$L__BB1_1446;
	setp.ne.s16 	%p1367, %rs1638, 84;
	@%p1367 bra 	$L__BB1_1447;
	mov.b16 	%rs6517, 3;
	bra.uni 	$L__BB1_1448;
$L__BB1_1446:
	mov.b16 	%rs6517, 2;
	bra.uni 	$L__BB1_1448;
$L__BB1_1447:
	mov.b16 	%rs6517, 4;
$L__BB1_1448:
	st.local.u8 	[%rd192+1], %rs6517;
	ld.local.u8 	%rs1644, [%rd191+1];
	mov.b16 	%rs6518, 0;
	setp.gt.s16 	%p1370, %rs1644, 70;
	@%p1370 bra 	$L__BB1_1452;
	setp.eq.s16 	%p1373, %rs1644, 65;
	@%p1373 bra 	$L__BB1_1457;
	setp.eq.s16 	%p1374, %rs1644, 67;
	@%p1374 bra 	$L__BB1_1451;
	bra.uni 	$L__BB1_1456;
$L__BB1_1451:
	mov.b16 	%rs6518, 1;
	bra.uni 	$L__BB1_1457;
$L__BB1_1452:
	setp.eq.s16 	%p1371, %rs1644, 71;
	@%p1371 bra 	$L__BB1_1455;
	setp.ne.s16 	%p1372, %rs1644, 84;
	@%p1372 bra 	$L__BB1_1456;
	mov.b16 	%rs6518, 3;
	bra.uni 	$L__BB1_1457;
$L__BB1_1455:
	mov.b16 	%rs6518, 2;
	bra.uni 	$L__BB1_1457;
$L__BB1_1456:
	mov.b16 	%rs6518, 4;
$L__BB1_1457:
	st.local.u8 	[%rd192+2], %rs6518;
	ld.local.u8 	%rs1650, [%rd191+2];
	mov.b16 	%rs6519, 0;
	setp.gt.s16 	%p1375, %rs1650, 70;
	@%p1375 bra 	$L__BB1_1461;
	setp.eq.s16 	%p1378, %rs1650, 65;
	@%p1378 bra 	$L__BB1_1466;
	setp.eq.s16 	%p1379, %rs1650, 67;
	@%p1379 bra 	$L__BB1_1460;
	bra.uni 	$L__BB1_1465;
$L__BB1_1460:
	mov.b16 	%rs6519, 1;
	bra.uni 	$L__BB1_1466;
$L__BB1_1461:
	setp.eq.s16 	%p1376, %rs1650, 71;
	@%p1376 bra 	$L__BB1_1464;
	setp.ne.s16 	%p1377, %rs1650, 84;
	@%p1377 bra 	$L__BB1_1465;
	mov.b16 	%rs6519, 3;
	bra.uni 	$L__BB1_1466;
$L__BB1_1464:
	mov.b16 	%rs6519, 2;
	bra.uni 	$L__BB1_1466;
$L__BB1_1465:
	mov.b16 	%rs6519, 4;
$L__BB1_1466:
	st.local.u8 	[%rd192+3], %rs6519;
	add.s32 	%r27131, %r540, 4;
	add.s32 	%r8097, %r540, 3;
	setp.eq.s32 	%p1380, %r8097, %r536;
	@%p1380 bra 	$L__BB1_1397;
	bra.uni 	$L__BB1_1395;
$L__BB1_1467:
	setp.eq.s16 	%p1405, %rs1674, 67;
	@%p1405 bra 	$L__BB1_1468;
	bra.uni 	$L__BB1_1472;
$L__BB1_1468:
	mov.b16 	%rs6520, 1;
	bra.uni 	$L__BB1_1473;
$L__BB1_1469:
	setp.eq.s16 	%p1402, %rs1674, 71;
	@%p1402 bra 	$L__BB1_17620;
	setp.eq.s16 	%p1403, %rs1674, 84;
	@%p1403 bra 	$L__BB1_1471;
	bra.uni 	$L__BB1_1472;
$L__BB1_1471:
	mov.b16 	%rs6520, 3;
	bra.uni 	$L__BB1_1473;
$L__BB1_1472:
	mov.b16 	%rs6520, 4;
$L__BB1_1473:
	cvt.u64.u32 	%rd2882, %r27133;
	add.s64 	%rd193, %rd19, %rd2882;
	st.local.u8 	[%rd193], %rs6520;
	not.b32 	%r8102, %r27133;
	add.s32 	%r8103, %r533, %r8102;
	cvt.u64.u32 	%rd2883, %r8103;
	add.s64 	%rd2884, %rd184, %rd2883;
	ld.local.u8 	%rs1680, [%rd2884];
	mov.b16 	%rs6521, 0;
	setp.gt.s16 	%p1406, %rs1680, 70;
	@%p1406 bra 	$L__BB1_1477;
	setp.eq.s16 	%p1409, %rs1680, 65;
	@%p1409 bra 	$L__BB1_1482;
	setp.eq.s16 	%p1410, %rs1680, 67;
	@%p1410 bra 	$L__BB1_1476;
	bra.uni 	$L__BB1_1481;
$L__BB1_1476:
	mov.b16 	%rs6521, 1;
	bra.uni 	$L__BB1_1482;
$L__BB1_1477:
	setp.eq.s16 	%p1407, %rs1680, 71;
	@%p1407 bra 	$L__BB1_1480;
	setp.ne.s16 	%p1408, %rs1680, 84;
	@%p1408 bra 	$L__BB1_1481;
	mov.b16 	%rs6521, 3;
	bra.uni 	$L__BB1_1482;
$L__BB1_1480:
	mov.b16 	%rs6521, 2;
	bra.uni 	$L__BB1_1482;
$L__BB1_1481:
	mov.b16 	%rs6521, 4;
$L__BB1_1482:
	st.local.u8 	[%rd193+1], %rs6521;
	sub.s32 	%r8104, %r533, %r27133;
	add.s32 	%r8105, %r8104, -2;
	cvt.u64.u32 	%rd2885, %r8105;
	add.s64 	%rd2886, %rd184, %rd2885;
	ld.local.u8 	%rs1686, [%rd2886];
	mov.b16 	%rs6522, 0;
	setp.gt.s16 	%p1411, %rs1686, 70;
	@%p1411 bra 	$L__BB1_1486;
	setp.eq.s16 	%p1414, %rs1686, 65;
	@%p1414 bra 	$L__BB1_1491;
	setp.eq.s16 	%p1415, %rs1686, 67;
	@%p1415 bra 	$L__BB1_1485;
	bra.uni 	$L__BB1_1490;
$L__BB1_1485:
	mov.b16 	%rs6522, 1;
	bra.uni 	$L__BB1_1491;
$L__BB1_1486:
	setp.eq.s16 	%p1412, %rs1686, 71;
	@%p1412 bra 	$L__BB1_1489;
	setp.ne.s16 	%p1413, %rs1686, 84;
	@%p1413 bra 	$L__BB1_1490;
	mov.b16 	%rs6522, 3;
	bra.uni 	$L__BB1_1491;
$L__BB1_1489:
	mov.b16 	%rs6522, 2;
	bra.uni 	$L__BB1_1491;
$L__BB1_1490:
	mov.b16 	%rs6522, 4;
$L__BB1_1491:
	st.local.u8 	[%rd193+2], %rs6522;
	add.s32 	%r543, %r27133, 3;
	sub.s32 	%r8106, %r533, %r543;
	cvt.u64.u32 	%rd2887, %r8106;
	add.s64 	%rd2888, %rd184, %rd2887;
	ld.local.u8 	%rs1692, [%rd2888];
	mov.b16 	%rs6523, 0;
	setp.gt.s16 	%p1416, %rs1692, 70;
	@%p1416 bra 	$L__BB1_1495;
	setp.eq.s16 	%p1419, %rs1692, 65;
	@%p1419 bra 	$L__BB1_1500;
	setp.eq.s16 	%p1420, %rs1692, 67;
	@%p1420 bra 	$L__BB1_1494;
	bra.uni 	$L__BB1_1499;
$L__BB1_1494:
	mov.b16 	%rs6523, 1;
	bra.uni 	$L__BB1_1500;
$L__BB1_1495:
	setp.eq.s16 	%p1417, %rs1692, 71;
	@%p1417 bra 	$L__BB1_1498;
	setp.ne.s16 	%p1418, %rs1692, 84;
	@%p1418 bra 	$L__BB1_1499;
	mov.b16 	%rs6523, 3;
	bra.uni 	$L__BB1_1500;
$L__BB1_1498:
	mov.b16 	%rs6523, 2;
	bra.uni 	$L__BB1_1500;
$L__BB1_1499:
	mov.b16 	%rs6523, 4;
$L__BB1_1500:
	st.local.u8 	[%rd193+3], %rs6523;
	add.s32 	%r27133, %r27133, 4;
	setp.ne.s32 	%p1421, %r543, %r539;
	@%p1421 bra 	$L__BB1_1431;
$L__BB1_1501:
	setp.eq.s32 	%p1422, %r538, 0;
	@%p1422 bra 	$L__BB1_1532;
	sub.s32 	%r8107, %r533, %r27133;
	cvt.u64.u32 	%rd2889, %r8107;
	add.s64 	%rd2890, %rd184, %rd2889;
	ld.local.u8 	%rs1698, [%rd2890];
	mov.b16 	%rs6524, 0;
	setp.gt.s16 	%p1423, %rs1698, 70;
	@%p1423 bra 	$L__BB1_1506;
	setp.eq.s16 	%p1426, %rs1698, 65;
	@%p1426 bra 	$L__BB1_1511;
	setp.eq.s16 	%p1427, %rs1698, 67;
	@%p1427 bra 	$L__BB1_1505;
	bra.uni 	$L__BB1_1510;
$L__BB1_1505:
	mov.b16 	%rs6524, 1;
	bra.uni 	$L__BB1_1511;
$L__BB1_1506:
	setp.eq.s16 	%p1424, %rs1698, 71;
	@%p1424 bra 	$L__BB1_1509;
	setp.ne.s16 	%p1425, %rs1698, 84;
	@%p1425 bra 	$L__BB1_1510;
	mov.b16 	%rs6524, 3;
	bra.uni 	$L__BB1_1511;
$L__BB1_1509:
	mov.b16 	%rs6524, 2;
	bra.uni 	$L__BB1_1511;
$L__BB1_1510:
	mov.b16 	%rs6524, 4;
$L__BB1_1511:
	cvt.u64.u32 	%rd2891, %r27133;
	add.s64 	%rd194, %rd19, %rd2891;
	st.local.u8 	[%rd194], %rs6524;
	setp.eq.s32 	%p1428, %r538, 1;
	@%p1428 bra 	$L__BB1_1532;
	not.b32 	%r8108, %r27133;
	add.s32 	%r8109, %r533, %r8108;
	cvt.u64.u32 	%rd2892, %r8109;
	add.s64 	%rd2893, %rd184, %rd2892;
	ld.local.u8 	%rs1704, [%rd2893];
	mov.b16 	%rs6525, 0;
	setp.gt.s16 	%p1429, %rs1704, 70;
	@%p1429 bra 	$L__BB1_1516;
	setp.eq.s16 	%p1432, %rs1704, 65;
	@%p1432 bra 	$L__BB1_1521;
	setp.eq.s16 	%p1433, %rs1704, 67;
	@%p1433 bra 	$L__BB1_1515;
	bra.uni 	$L__BB1_1520;
$L__BB1_1515:
	mov.b16 	%rs6525, 1;
	bra.uni 	$L__BB1_1521;
$L__BB1_1516:
	setp.eq.s16 	%p1430, %rs1704, 71;
	@%p1430 bra 	$L__BB1_1519;
	setp.ne.s16 	%p1431, %rs1704, 84;
	@%p1431 bra 	$L__BB1_1520;
	mov.b16 	%rs6525, 3;
	bra.uni 	$L__BB1_1521;
$L__BB1_1519:
	mov.b16 	%rs6525, 2;
	bra.uni 	$L__BB1_1521;
$L__BB1_1520:
	mov.b16 	%rs6525, 4;
$L__BB1_1521:
	st.local.u8 	[%rd194+1], %rs6525;
	setp.eq.s32 	%p1434, %r538, 2;
	@%p1434 bra 	$L__BB1_1532;
	sub.s32 	%r8110, %r533, %r27133;
	add.s32 	%r8111, %r8110, -2;
	cvt.u64.u32 	%rd2894, %r8111;
	add.s64 	%rd2895, %rd184, %rd2894;
	ld.local.u8 	%rs1710, [%rd2895];
	mov.b16 	%rs6526, 0;
	setp.gt.s16 	%p1435, %rs1710, 70;
	@%p1435 bra 	$L__BB1_1526;
	setp.eq.s16 	%p1438, %rs1710, 65;
	@%p1438 bra 	$L__BB1_1531;
	setp.eq.s16 	%p1439, %rs1710, 67;
	@%p1439 bra 	$L__BB1_1525;
	bra.uni 	$L__BB1_1530;
$L__BB1_1525:
	mov.b16 	%rs6526, 1;
	bra.uni 	$L__BB1_1531;
$L__BB1_1526:
	setp.eq.s16 	%p1436, %rs1710, 71;
	@%p1436 bra 	$L__BB1_1529;
	setp.ne.s16 	%p1437, %rs1710, 84;
	@%p1437 bra 	$L__BB1_1530;
	mov.b16 	%rs6526, 3;
	bra.uni 	$L__BB1_1531;
$L__BB1_1529:
	mov.b16 	%rs6526, 2;
	bra.uni 	$L__BB1_1531;
$L__BB1_1530:
	mov.b16 	%rs6526, 4;
$L__BB1_1531:
	st.local.u8 	[%rd194+2], %rs6526;
$L__BB1_1532:
	cvt.u64.u32 	%rd2896, %r533;
	cvt.u64.u32 	%rd2897, %r531;
	add.s64 	%rd2898, %rd19, %rd2896;
	mov.b16 	%rs1715, 4;
	st.local.u8 	[%rd2898+1], %rs1715;
	st.local.u8 	[%rd19], %rs1715;
	add.s64 	%rd2899, %rd18, %rd2897;
	st.local.u8 	[%rd2899+1], %rs1715;
	st.local.u8 	[%rd18], %rs1715;
	mov.b32 	%r27148, 0;
	mov.f64 	%fd25375, 0dFFF0000000000000;
	mov.u32 	%r27149, %r27148;
	@%p1358 bra 	$L__BB1_1629;
	and.b32  	%r546, %r533, 3;
	and.b32  	%r547, %r533, 2147483644;
	mov.b32 	%r27134, 1;
$L__BB1_1534:
	mov.u32 	%r548, %r27134;
	@%p1399 bra 	$L__BB1_1562;
	setp.lt.u32 	%p1442, %r533, 4;
	cvt.u64.u32 	%rd2900, %r548;
	add.s64 	%rd2901, %rd18, %rd2900;
	ld.local.s8 	%r549, [%rd2901];
	add.s32 	%r8115, %r548, -1;
	mul.lo.s32 	%r550, %r8115, %r533;
	add.s32 	%r551, %r550, -1;
	mov.b32 	%r27136, 1;
	@%p1442 bra 	$L__BB1_1550;
	mov.b32 	%r27136, 1;
$L__BB1_1537:
	cvt.u64.u32 	%rd2902, %r27136;
	add.s64 	%rd195, %rd19, %rd2902;
	ld.local.s8 	%r8117, [%rd195];
	add.s32 	%r8118, %r8117, %r549;
	setp.eq.s32 	%p1443, %r8118, 3;
	@%p1443 bra 	$L__BB1_1539;
	add.s32 	%r8119, %r551, %r27136;
	mul.wide.s32 	%rd2903, %r8119, 8;
	add.s64 	%rd2904, %rd14, %rd2903;
	mov.b64 	%rd2905, 9218868437227405312;
	st.local.u64 	[%rd2904], %rd2905;
	add.s64 	%rd2906, %rd15, %rd2903;
	mov.b64 	%rd2907, -4616189618054758400;
	st.local.u64 	[%rd2906], %rd2907;
	bra.uni 	$L__BB1_1540;
$L__BB1_1539:
	add.s32 	%r8120, %r551, %r27136;
	mul.wide.s32 	%rd2908, %r8120, 8;
	add.s64 	%rd2909, %rd14, %rd2908;
	mov.b64 	%rd2910, 0;
	st.local.u64 	[%rd2909], %rd2910;
	add.s64 	%rd2911, %rd15, %rd2908;
	mov.b64 	%rd2912, -4564063970805153792;
	st.local.u64 	[%rd2911], %rd2912;
$L__BB1_1540:
	ld.local.s8 	%r8121, [%rd195+1];
	add.s32 	%r8122, %r8121, %r549;
	setp.eq.s32 	%p1444, %r8122, 3;
	@%p1444 bra 	$L__BB1_1542;
	add.s32 	%r8123, %r550, %r27136;
	mul.wide.s32 	%rd2913, %r8123, 8;
	add.s64 	%rd2914, %rd14, %rd2913;
	mov.b64 	%rd2915, 9218868437227405312;
	st.local.u64 	[%rd2914], %rd2915;
	add.s64 	%rd2916, %rd15, %rd2913;
	mov.b64 	%rd2917, -4616189618054758400;
	st.local.u64 	[%rd2916], %rd2917;
	bra.uni 	$L__BB1_1543;
$L__BB1_1542:
	add.s32 	%r8124, %r550, %r27136;
	mul.wide.s32 	%rd2918, %r8124, 8;
	add.s64 	%rd2919, %rd14, %rd2918;
	mov.b64 	%rd2920, 0;
	st.local.u64 	[%rd2919], %rd2920;
	add.s64 	%rd2921, %rd15, %rd2918;
	mov.b64 	%rd2922, -4564063970805153792;
	st.local.u64 	[%rd2921], %rd2922;
$L__BB1_1543:
	add.s32 	%r553, %r27136, 2;
	ld.local.s8 	%r8125, [%rd195+2];
	add.s32 	%r8126, %r8125, %r549;
	setp.eq.s32 	%p1445, %r8126, 3;
	@%p1445 bra 	$L__BB1_1545;
	add.s32 	%r8127, %r551, %r553;
	mul.wide.s32 	%rd2923, %r8127, 8;
	add.s64 	%rd2924, %rd14, %rd2923;
	mov.b64 	%rd2925, 9218868437227405312;
	st.local.u64 	[%rd2924], %rd2925;
	add.s64 	%rd2926, %rd15, %rd2923;
	mov.b64 	%rd2927, -4616189618054758400;
	st.local.u64 	[%rd2926], %rd2927;
	bra.uni 	$L__BB1_1546;
$L__BB1_1545:
	add.s32 	%r8128, %r551, %r553;
	mul.wide.s32 	%rd2928, %r8128, 8;
	add.s64 	%rd2929, %rd14, %rd2928;
	mov.b64 	%rd2930, 0;
	st.local.u64 	[%rd2929], %rd2930;
	add.s64 	%rd2931, %rd15, %rd2928;
	mov.b64 	%rd2932, -4564063970805153792;
	st.local.u64 	[%rd2931], %rd2932;
$L__BB1_1546:
	add.s32 	%r554, %r27136, 3;
	ld.local.s8 	%r8129, [%rd195+3];
	add.s32 	%r8130, %r8129, %r549;
	setp.eq.s32 	%p1446, %r8130, 3;
	@%p1446 bra 	$L__BB1_1548;
	add.s32 	%r8131, %r551, %r554;
	mul.wide.s32 	%rd2933, %r8131, 8;
	add.s64 	%rd2934, %rd14, %rd2933;
	mov.b64 	%rd2935, 9218868437227405312;
	st.local.u64 	[%rd2934], %rd2935;
	add.s64 	%rd2936, %rd15, %rd2933;
	mov.b64 	%rd2937, -4616189618054758400;
	st.local.u64 	[%rd2936], %rd2937;
	bra.uni 	$L__BB1_1549;
$L__BB1_1548:
	add.s32 	%r8132, %r551, %r554;
	mul.wide.s32 	%rd2938, %r8132, 8;
	add.s64 	%rd2939, %rd14, %rd2938;
	mov.b64 	%rd2940, 0;
	st.local.u64 	[%rd2939], %rd2940;
	add.s64 	%rd2941, %rd15, %rd2938;
	mov.b64 	%rd2942, -4564063970805153792;
	st.local.u64 	[%rd2941], %rd2942;
$L__BB1_1549:
	add.s32 	%r27136, %r27136, 4;
	setp.ne.s32 	%p1447, %r554, %r547;
	@%p1447 bra 	$L__BB1_1537;
$L__BB1_1550:
	setp.eq.s32 	%p1448, %r546, 0;
	@%p1448 bra 	$L__BB1_1562;
	cvt.u64.u32 	%rd2943, %r27136;
	add.s64 	%rd196, %rd19, %rd2943;
	ld.local.s8 	%r8133, [%rd196];
	add.s32 	%r8134, %r8133, %r549;
	setp.eq.s32 	%p1449, %r8134, 3;
	@%p1449 bra 	$L__BB1_1553;
	add.s32 	%r8135, %r551, %r27136;
	mul.wide.s32 	%rd2944, %r8135, 8;
	add.s64 	%rd2945, %rd14, %rd2944;
	mov.b64 	%rd2946, 9218868437227405312;
	st.local.u64 	[%rd2945], %rd2946;
	add.s64 	%rd2947, %rd15, %rd2944;
	mov.b64 	%rd2948, -4616189618054758400;
	st.local.u64 	[%rd2947], %rd2948;
	bra.uni 	$L__BB1_1554;
$L__BB1_1553:
	add.s32 	%r8136, %r551, %r27136;
	mul.wide.s32 	%rd2949, %r8136, 8;
	add.s64 	%rd2950, %rd14, %rd2949;
	mov.b64 	%rd2951, 0;
	st.local.u64 	[%rd2950], %rd2951;
	add.s64 	%rd2952, %rd15, %rd2949;
	mov.b64 	%rd2953, -4564063970805153792;
	st.local.u64 	[%rd2952], %rd2953;
$L__BB1_1554:
	setp.eq.s32 	%p1450, %r546, 1;
	@%p1450 bra 	$L__BB1_1562;
	ld.local.s8 	%r8137, [%rd196+1];
	add.s32 	%r8138, %r8137, %r549;
	setp.eq.s32 	%p1451, %r8138, 3;
	@%p1451 bra 	$L__BB1_1557;
	add.s32 	%r8139, %r550, %r27136;
	mul.wide.s32 	%rd2954, %r8139, 8;
	add.s64 	%rd2955, %rd14, %rd2954;
	mov.b64 	%rd2956, 9218868437227405312;
	st.local.u64 	[%rd2955], %rd2956;
	add.s64 	%rd2957, %rd15, %rd2954;
	mov.b64 	%rd2958, -4616189618054758400;
	st.local.u64 	[%rd2957], %rd2958;
	bra.uni 	$L__BB1_1558;
$L__BB1_1557:
	add.s32 	%r8140, %r550, %r27136;
	mul.wide.s32 	%rd2959, %r8140, 8;
	add.s64 	%rd2960, %rd14, %rd2959;
	mov.b64 	%rd2961, 0;
	st.local.u64 	[%rd2960], %rd2961;
	add.s64 	%rd2962, %rd15, %rd2959;
	mov.b64 	%rd2963, -4564063970805153792;
	st.local.u64 	[%rd2962], %rd2963;
$L__BB1_1558:
	setp.eq.s32 	%p1452, %r546, 2;
	add.s32 	%r557, %r27136, 2;
	@%p1452 bra 	$L__BB1_1562;
	ld.local.s8 	%r8141, [%rd196+2];
	add.s32 	%r8142, %r8141, %r549;
	setp.eq.s32 	%p1453, %r8142, 3;
	@%p1453 bra 	$L__BB1_1561;
	add.s32 	%r8143, %r551, %r557;
	mul.wide.s32 	%rd2964, %r8143, 8;
	add.s64 	%rd2965, %rd14, %rd2964;
	mov.b64 	%rd2966, 9218868437227405312;
	st.local.u64 	[%rd2965], %rd2966;
	add.s64 	%rd2967, %rd15, %rd2964;
	mov.b64 	%rd2968, -4616189618054758400;
	st.local.u64 	[%rd2967], %rd2968;
	bra.uni 	$L__BB1_1562;
$L__BB1_1561:
	add.s32 	%r8144, %r551, %r557;
	mul.wide.s32 	%rd2969, %r8144, 8;
	add.s64 	%rd2970, %rd14, %rd2969;
	mov.b64 	%rd2971, 0;
	st.local.u64 	[%rd2970], %rd2971;
	add.s64 	%rd2972, %rd15, %rd2969;
	mov.b64 	%rd2973, -4564063970805153792;
	st.local.u64 	[%rd2972], %rd2973;
$L__BB1_1562:
	add.s32 	%r27134, %r548, 1;
	setp.ne.s32 	%p1454, %r548, %r531;
	@%p1454 bra 	$L__BB1_1534;
	mov.b32 	%r27137, 1;
$L__BB1_1564:
	@%p1399 bra 	$L__BB1_1610;
	mov.b32 	%r27138, 1;
$L__BB1_1566:
	mov.u32 	%r560, %r27138;
	add.s32 	%r8147, %r27137, -1;
	mad.lo.s32 	%r8148, %r8147, %r533, %r560;
	add.s32 	%r561, %r8148, -1;
	mul.wide.s32 	%rd2974, %r561, 8;
	add.s64 	%rd197, %rd14, %rd2974;
	ld.local.f64 	%fd25312, [%rd197];
	abs.f64 	%fd9147, %fd25312;
	setp.geu.f64 	%p1456, %fd9147, 0d41CDCD64FF800000;
	@%p1456 bra 	$L__BB1_1609;
	cvt.u64.u32 	%rd2975, %r27137;
	add.s64 	%rd198, %rd18, %rd2975;
	ld.local.u8 	%rs109, [%rd198];
	cvt.u32.u16 	%r8149, %rs109;
	cvt.s32.s8 	%r8150, %r8149;
	cvt.u64.u32 	%rd2976, %r560;
	add.s64 	%rd199, %rd19, %rd2976;
	ld.local.u8 	%rs110, [%rd199];
	cvt.u32.u16 	%r8151, %rs110;
	cvt.s32.s8 	%r8152, %r8151;
	add.s32 	%r8153, %r8152, %r8150;
	setp.eq.s32 	%p1457, %r8153, 3;
	mul.wide.s32 	%rd2977, %r561, 8;
	add.s64 	%rd200, %rd15, %rd2977;
	@%p1457 bra 	$L__BB1_1569;
	mov.b64 	%rd2978, -4616189618054758400;
	st.local.u64 	[%rd200], %rd2978;
	mov.b64 	%rd2979, 9218868437227405312;
	st.local.u64 	[%rd197], %rd2979;
	mov.f64 	%fd25314, 0dBFF0000000000000;
	mov.f64 	%fd25312, 0d7FF0000000000000;
	mov.f64 	%fd25313, %fd25312;
	bra.uni 	$L__BB1_1580;
$L__BB1_1569:
	cvt.s32.s8 	%r8155, %r8149;
	mul.wide.s32 	%rd2980, %r8155, 5;
	cvt.u64.u16 	%rd2981, %rs110;
	cvt.s64.s8 	%rd2982, %rd2981;
	add.s64 	%rd201, %rd2980, %rd2982;
	shl.b64 	%rd2983, %rd201, 3;
	add.s64 	%rd2984, %rd1, %rd2983;
	ld.global.f64 	%fd25314, [%rd2984+45440];
	ld.local.u8 	%rs1716, [%rd198+-1];
	cvt.u64.u16 	%rd2985, %rs1716;
	cvt.s64.s8 	%rd202, %rd2985;
	cvt.u32.u16 	%r8156, %rs110;
	ld.local.s8 	%rs1717, [%rd199+-1];
	cvt.u32.u16 	%r8157, %rs1717;
	prmt.b32 	%r8158, %r8157, %r8156, 0x3340U;
	prmt.b32 	%r8159, %r8149, 0, 0x3340U;
	prmt.b32 	%r8160, %r8158, %r8159, 0x5410U;
	cvt.u32.u16 	%r8161, %rs1716;
	cvt.s32.s8 	%r8162, %r8161;
	mov.b32 	%r8163, 359705;
	dp4a.s32.u32 	%r8164, %r8160, %r8163, %r8162;
	mul.wide.s32 	%rd2986, %r8164, 8;
	add.s64 	%rd2987, %rd1, %rd2986;
	ld.global.f64 	%fd9150, [%rd2987+35440];
	add.f64 	%fd9151, %fd25314, %fd9150;
	ld.global.f64 	%fd25313, [%rd2984+45640];
	ld.global.f64 	%fd9152, [%rd2987+40440];
	add.f64 	%fd9153, %fd25313, %fd9152;
	abs.f64 	%fd9154, %fd9153;
	setp.gt.f64 	%p1458, %fd9154, 0d41CDCD64FF800000;
	selp.f64 	%fd530, 0dBFF0000000000000, %fd9151, %p1458;
	selp.f64 	%fd531, 0d7FF0000000000000, %fd9153, %p1458;
	cvt.s16.s8 	%rs1718, %rs110;
	mov.b32 	%r8165, {%rs1717, %rs1718};
	mov.b32 	%r8166, 6405;
	dp2a.lo.s32.u32 	%r8167, %r8165, %r8166, %r8155;
	mul.wide.s32 	%rd2988, %r8167, 8;
	add.s64 	%rd203, %rd1, %rd2988;
	ld.global.f64 	%fd532, [%rd203+21000];
	abs.f64 	%fd9155, %fd532;
	setp.geu.f64 	%p1459, %fd9155, 0d41CDCD64FF800000;
	@%p1459 bra 	$L__BB1_1575;
	cvt.u32.u16 	%r8170, %rs110;
	cvt.s32.s8 	%r8171, %r8170;
	mul.wide.s32 	%rd2993, %r8171, 24;
	add.s64 	%rd2994, %rd201, %rd2993;
	add.s64 	%rd2995, %rd2994, %rd202;
	shl.b64 	%rd2996, %rd2995, 3;
	add.s64 	%rd204, %rd1, %rd2996;
	ld.global.f64 	%fd533, [%rd204+23000];
	abs.f64 	%fd9170, %fd533;
	setp.geu.f64 	%p1464, %fd9170, 0d41CDCD64FF800000;
	@%p1464 bra 	$L__BB1_1573;
	ld.global.f64 	%fd9183, [%rd203+20000];
	add.f64 	%fd9184, %fd25314, %fd9183;
	ld.global.f64 	%fd9185, [%rd204+22000];
	add.f64 	%fd9186, %fd9184, %fd9185;
	add.f64 	%fd9187, %fd25313, %fd532;
	add.f64 	%fd9188, %fd9187, %fd533;
	abs.f64 	%fd9189, %fd9188;
	setp.gt.f64 	%p1468, %fd9189, 0d41CDCD64FF800000;
	selp.f64 	%fd25309, 0dBFF0000000000000, %fd9186, %p1468;
	selp.f64 	%fd25310, 0d7FF0000000000000, %fd9188, %p1468;
	add.f64 	%fd9190, %fd25310, 0d4069000000000000;
	add.f64 	%fd9191, %fd25309, 0dC016CCCCCCCCCCCD;
	add.f64 	%fd9192, %fd526, %fd9191;
	div.rn.f64 	%fd25311, %fd9190, %fd9192;
	abs.f64 	%fd9193, %fd531;
	setp.geu.f64 	%p1469, %fd9193, 0d41CDCD64FF800000;
	@%p1469 bra 	$L__BB1_1578;
	add.f64 	%fd9194, %fd531, 0d4069000000000000;
	add.f64 	%fd9195, %fd530, 0dC016CCCCCCCCCCCD;
	add.f64 	%fd9196, %fd526, %fd9195;
	div.rn.f64 	%fd9197, %fd9194, %fd9196;
	setp.lt.f64 	%p1470, %fd9197, %fd25311;
	selp.f64 	%fd25309, %fd25309, %fd530, %p1470;
	selp.f64 	%fd25310, %fd25310, %fd531, %p1470;
	selp.f64 	%fd25311, %fd25311, %fd9197, %p1470;
	bra.uni 	$L__BB1_1578;
$L__BB1_1573:
	ld.global.f64 	%fd9171, [%rd203+20000];
	add.f64 	%fd9172, %fd25314, %fd9171;
	add.f64 	%fd9173, %fd25313, %fd532;
	abs.f64 	%fd9174, %fd9173;
	setp.gt.f64 	%p1465, %fd9174, 0d41CDCD64FF800000;
	selp.f64 	%fd25309, 0dBFF0000000000000, %fd9172, %p1465;
	selp.f64 	%fd25310, 0d7FF0000000000000, %fd9173, %p1465;
	add.f64 	%fd9175, %fd25310, 0d4069000000000000;
	add.f64 	%fd9176, %fd25309, 0dC016CCCCCCCCCCCD;
	add.f64 	%fd9177, %fd526, %fd9176;
	div.rn.f64 	%fd25311, %fd9175, %fd9177;
	abs.f64 	%fd9178, %fd531;
	setp.geu.f64 	%p1466, %fd9178, 0d41CDCD64FF800000;
	@%p1466 bra 	$L__BB1_1578;
	add.f64 	%fd9179, %fd531, 0d4069000000000000;
	add.f64 	%fd9180, %fd530, 0dC016CCCCCCCCCCCD;
	add.f64 	%fd9181, %fd526, %fd9180;
	div.rn.f64 	%fd9182, %fd9179, %fd9181;
	setp.lt.f64 	%p1467, %fd9182, %fd25311;
	selp.f64 	%fd25309, %fd25309, %fd530, %p1467;
	selp.f64 	%fd25310, %fd25310, %fd531, %p1467;
	selp.f64 	%fd25311, %fd25311, %fd9182, %p1467;
	bra.uni 	$L__BB1_1578;
$L__BB1_1575:
	cvt.u32.u16 	%r8168, %rs110;
	cvt.s32.s8 	%r8169, %r8168;
	mul.wide.s32 	%rd2989, %r8169, 24;
	add.s64 	%rd2990, %rd201, %rd2989;
	add.s64 	%rd2991, %rd2990, %rd202;
	shl.b64 	%rd2992, %rd2991, 3;
	add.s64 	%rd205, %rd1, %rd2992;
	ld.global.f64 	%fd546, [%rd205+23000];
	abs.f64 	%fd9157, %fd546;
	setp.geu.f64 	%p1460, %fd9157, 0d41CDCD64FF800000;
	mov.f64 	%fd25309, %fd530;
	mov.f64 	%fd25310, %fd531;
	@%p1460 bra 	$L__BB1_1578;
	ld.global.f64 	%fd9158, [%rd205+22000];
	add.f64 	%fd9159, %fd25314, %fd9158;
	add.f64 	%fd9160, %fd25313, %fd546;
	abs.f64 	%fd9161, %fd9160;
	setp.gt.f64 	%p1461, %fd9161, 0d41CDCD64FF800000;
	selp.f64 	%fd25309, 0dBFF0000000000000, %fd9159, %p1461;
	selp.f64 	%fd25310, 0d7FF0000000000000, %fd9160, %p1461;
	add.f64 	%fd9162, %fd25310, 0d4069000000000000;
	add.f64 	%fd9163, %fd25309, 0dC016CCCCCCCCCCCD;
	add.f64 	%fd9164, %fd526, %fd9163;
	div.rn.f64 	%fd25311, %fd9162, %fd9164;
	abs.f64 	%fd9165, %fd531;
	setp.geu.f64 	%p1462, %fd9165, 0d41CDCD64FF800000;
	@%p1462 bra 	$L__BB1_1578;
	add.f64 	%fd9166, %fd531, 0d4069000000000000;
	add.f64 	%fd9167, %fd530, 0dC016CCCCCCCCCCCD;
	add.f64 	%fd9168, %fd526, %fd9167;
	div.rn.f64 	%fd9169, %fd9166, %fd9168;
	setp.lt.f64 	%p1463, %fd9169, %fd25311;
	selp.f64 	%fd25309, %fd25309, %fd530, %p1463;
	selp.f64 	%fd25310, %fd25310, %fd531, %p1463;
	selp.f64 	%fd25311, %fd25311, %fd9169, %p1463;
$L__BB1_1578:
	abs.f64 	%fd9198, %fd25310;
	setp.geu.f64 	%p1471, %fd9198, 0d41CDCD64FF800000;
	@%p1471 bra 	$L__BB1_1580;
	add.f64 	%fd9199, %fd25313, 0d4069000000000000;
	add.f64 	%fd9200, %fd25314, 0dC016CCCCCCCCCCCD;
	add.f64 	%fd9201, %fd526, %fd9200;
	div.rn.f64 	%fd9202, %fd9199, %fd9201;
	setp.lt.f64 	%p1472, %fd25311, %fd9202;
	selp.f64 	%fd25313, %fd25313, %fd25310, %p1472;
	selp.f64 	%fd25314, %fd25314, %fd25309, %p1472;
$L__BB1_1580:
	abs.f64 	%fd9203, %fd25313;
	setp.geu.f64 	%p1473, %fd9203, 0d41CDCD64FF800000;
	@%p1473 bra 	$L__BB1_1582;
	st.local.f64 	[%rd200], %fd25314;
	st.local.f64 	[%rd197], %fd25313;
	mov.f64 	%fd25312, %fd25313;
$L__BB1_1582:
	min.u32 	%r8172, %r27137, %r560;
	setp.lt.u32 	%p1474, %r8172, 2;
	mov.f64 	%fd25316, 0dBFF0000000000000;
	mov.f64 	%fd25317, 0d7FF0000000000000;
	@%p1474 bra 	$L__BB1_1609;
	ld.local.f64 	%fd562, [%rd200];
	add.f64 	%fd9206, %fd25312, 0d4069000000000000;
	add.f64 	%fd9207, %fd562, 0dC016CCCCCCCCCCCD;
	add.f64 	%fd9208, %fd526, %fd9207;
	div.rn.f64 	%fd563, %fd9206, %fd9208;
	add.s32 	%r8173, %r27137, -1;
	mul.lo.s32 	%r8174, %r8173, %r533;
	sub.s32 	%r8175, %r8174, %r533;
	add.s32 	%r8176, %r8175, %r560;
	add.s32 	%r562, %r8176, -2;
	mul.wide.s32 	%rd2997, %r562, 8;
	add.s64 	%rd2998, %rd14, %rd2997;
	ld.local.f64 	%fd564, [%rd2998];
	abs.f64 	%fd9209, %fd564;
	setp.geu.f64 	%p1475, %fd9209, 0d41CDCD64FF800000;
	@%p1475 bra 	$L__BB1_1586;
	cvt.u64.u32 	%rd2999, %r27137;
	add.s64 	%rd3000, %rd18, %rd2999;
	ld.local.u8 	%r8177, [%rd3000+-1];
	prmt.b32 	%r8179, %r8177, %r8149, 0x3340U;
	ld.local.u8 	%r8180, [%rd199+-1];
	prmt.b32 	%r8181, %r8180, 0, 0x3340U;
	prmt.b32 	%r8182, %r8179, %r8181, 0x5410U;
	cvt.u32.u16 	%r8183, %rs110;
	cvt.s32.s8 	%r8184, %r8183;
	mov.b32 	%r8185, 334205;
	dp4a.s32.u32 	%r8186, %r8182, %r8185, %r8184;
	mul.wide.s32 	%rd3001, %r8186, 8;
	add.s64 	%rd206, %rd1, %rd3001;
	ld.global.f64 	%fd565, [%rd206+5000];
	abs.f64 	%fd9212, %fd565;
	setp.geu.f64 	%p1476, %fd9212, 0d41CDCD64FF800000;
	@%p1476 bra 	$L__BB1_1586;
	mul.wide.s32 	%rd3002, %r562, 8;
	add.s64 	%rd3003, %rd15, %rd3002;
	ld.local.f64 	%fd9213, [%rd3003];
	ld.global.f64 	%fd9214, [%rd206];
	add.f64 	%fd25316, %fd9213, %fd9214;
	add.f64 	%fd25317, %fd564, %fd565;
$L__BB1_1586:
	add.f64 	%fd9215, %fd25317, 0d4069000000000000;
	add.f64 	%fd9216, %fd25316, 0dC016CCCCCCCCCCCD;
	add.f64 	%fd9217, %fd526, %fd9216;
	div.rn.f64 	%fd570, %fd9215, %fd9217;
	setp.lt.f64 	%p1477, %fd25316, 0dC0A3880000000000;
	selp.f64 	%fd25342, 0dC0A9300000000000, %fd25316, %p1477;
	selp.f64 	%fd25343, 0d0000000000000000, %fd25317, %p1477;
	setp.gt.f64 	%p1478, %fd570, %fd563;
	@%p1478 bra 	$L__BB1_1588;
	setp.lt.f64 	%p1479, %fd562, 0dC0A3880000000000;
	selp.f64 	%fd573, 0dC0A9300000000000, %fd562, %p1479;
	setp.leu.f64 	%p1480, %fd573, 0d0000000000000000;
	selp.f64 	%fd9218, 0d0000000000000000, %fd25312, %p1479;
	setp.leu.f64 	%p1481, %fd9218, 0d0000000000000000;
	or.pred  	%p1482, %p1480, %p1481;
	@%p1482 bra 	$L__BB1_1589;
$L__BB1_1588:
	st.local.f64 	[%rd200], %fd25342;
	st.local.f64 	[%rd197], %fd25343;
	bra.uni 	$L__BB1_1591;
$L__BB1_1589:
	setp.ltu.f64 	%p1483, %fd563, %fd570;
	mov.f64 	%fd25342, %fd562;
	mov.f64 	%fd25343, %fd25312;
	@%p1483 bra 	$L__BB1_1591;
	st.local.f64 	[%rd200], %fd573;
	st.local.f64 	[%rd197], %fd9218;
	mov.f64 	%fd25342, %fd573;
	mov.f64 	%fd25343, %fd9218;
$L__BB1_1591:
	mov.b32 	%r27139, 3;
$L__BB1_1592:
	sub.s32 	%r8188, %r560, %r27139;
	add.s32 	%r8189, %r8188, 1;
	setp.gt.u32 	%p1484, %r8188, 2147483646;
	selp.b32 	%r8190, %r8188, 0, %p1484;
	add.s32 	%r8191, %r27137, %r8190;
	add.s32 	%r27141, %r8191, -1;
	selp.b32 	%r27140, 1, %r8189, %p1484;
	setp.lt.s32 	%p1485, %r27141, 1;
	setp.ge.s32 	%p1486, %r27140, %r560;
	or.pred  	%p1487, %p1485, %p1486;
	@%p1487 bra 	$L__BB1_1608;
$L__BB1_1593:
	mov.u32 	%r567, %r27141;
	add.s32 	%r27141, %r567, -1;
	mad.lo.s32 	%r8193, %r27141, %r533, %r27140;
	add.s32 	%r569, %r8193, -1;
	mul.wide.s32 	%rd3004, %r569, 8;
	add.s64 	%rd3005, %rd14, %rd3004;
	ld.local.f64 	%fd593, [%rd3005];
	abs.f64 	%fd9219, %fd593;
	setp.geu.f64 	%p1488, %fd9219, 0d41CDCD64FF800000;
	@%p1488 bra 	$L__BB1_1607;
	not.b32 	%r8194, %r567;
	add.s32 	%r570, %r27137, %r8194;
	not.b32 	%r8195, %r27140;
	add.s32 	%r571, %r560, %r8195;
	setp.eq.s32 	%p1489, %r570, 0;
	setp.gt.s32 	%p1490, %r571, 0;
	and.pred  	%p1491, %p1489, %p1490;
	@%p1491 bra 	$L__BB1_1596;
	setp.ne.s32 	%p1492, %r571, 0;
	setp.lt.s32 	%p1493, %r570, 1;
	or.pred  	%p1494, %p1493, %p1492;
	@%p1494 bra 	$L__BB1_1601;
$L__BB1_1596:
	setp.ne.s32 	%p1503, %r571, 1;
	setp.ne.s32 	%p1504, %r570, 1;
	and.pred  	%p1505, %p1504, %p1503;
	@%p1505 bra 	$L__BB1_1600;
	setp.eq.s32 	%p1508, %r570, 1;
	setp.eq.s32 	%p1509, %r571, 1;
	and.pred  	%p1511, %p1489, %p1509;
	setp.eq.s32 	%p1512, %r571, 0;
	and.pred  	%p1513, %p1508, %p1512;
	or.pred  	%p1514, %p1511, %p1513;
	mov.f64 	%fd25337, 0d0000000000000000;
	mov.f64 	%fd25336, 0dC0A9300000000000;
	not.pred 	%p1515, %p1514;
	@%p1515 bra 	$L__BB1_1599;
	not.b32 	%r8243, %r27140;
	add.s32 	%r8244, %r560, %r8243;
	not.b32 	%r8245, %r567;
	add.s32 	%r8246, %r27137, %r8245;
	add.s32 	%r8247, %r8244, %r8246;
	mul.wide.u32 	%rd3051, %r8247, 8;
	add.s64 	%rd3052, %rd1, %rd3051;
	ld.global.f64 	%fd9291, [%rd3052+25192];
	cvt.u64.u32 	%rd3053, %r567;
	add.s64 	%rd3054, %rd18, %rd3053;
	cvt.s64.s32 	%rd3055, %r27140;
	add.s64 	%rd3056, %rd19, %rd3055;
	ld.local.u8 	%r8248, [%rd3054];
	prmt.b32 	%r8250, %r8248, %r8149, 0x3340U;
	ld.local.u8 	%r8251, [%rd3056];
	prmt.b32 	%r8252, %r8251, 0, 0x3340U;
	prmt.b32 	%r8253, %r8250, %r8252, 0x5410U;
	cvt.u32.u16 	%r8254, %rs110;
	cvt.s32.s8 	%r8255, %r8254;
	mov.b32 	%r8256, 334205;
	dp4a.s32.u32 	%r8257, %r8253, %r8256, %r8255;
	mul.wide.s32 	%rd3057, %r8257, 8;
	add.s64 	%rd3058, %rd1, %rd3057;
	ld.global.f64 	%fd9292, [%rd3058+5000];
	add.f64 	%fd25337, %fd9291, %fd9292;
	ld.global.f64 	%fd9293, [%rd3052+24472];
	ld.global.f64 	%fd9294, [%rd3058];
	add.f64 	%fd25336, %fd9293, %fd9294;
$L__BB1_1599:
	add.f64 	%fd9295, %fd25337, %fd593;
	mul.wide.s32 	%rd3059, %r569, 8;
	add.s64 	%rd3060, %rd15, %rd3059;
	ld.local.f64 	%fd9296, [%rd3060];
	add.f64 	%fd9297, %fd25336, %fd9296;
	abs.f64 	%fd9298, %fd9295;
	setp.gt.f64 	%p1516, %fd9298, 0d41CDCD64FF800000;
	selp.f64 	%fd9299, 0dBFF0000000000000, %fd9297, %p1516;
	selp.f64 	%fd9300, 0d7FF0000000000000, %fd9295, %p1516;
	add.f64 	%fd9301, %fd9300, 0d4069000000000000;
	add.f64 	%fd9302, %fd9299, 0dC016CCCCCCCCCCCD;
	add.f64 	%fd9303, %fd526, %fd9302;
	div.rn.f64 	%fd9304, %fd9301, %fd9303;
	add.f64 	%fd9305, %fd25343, 0d4069000000000000;
	add.f64 	%fd9306, %fd25342, 0dC016CCCCCCCCCCCD;
	add.f64 	%fd9307, %fd526, %fd9306;
	div.rn.f64 	%fd9308, %fd9305, %fd9307;
	setp.gt.f64 	%p1517, %fd9304, %fd9308;
	selp.f64 	%fd25344, %fd9300, 0d7FF0000000000000, %p1517;
	selp.f64 	%fd25345, %fd9299, 0dBFF0000000000000, %p1517;
	bra.uni 	$L__BB1_1605;
$L__BB1_1600:
	not.b32 	%r8235, %r27140;
	add.s32 	%r8236, %r560, %r8235;
	not.b32 	%r8237, %r567;
	add.s32 	%r8238, %r27137, %r8237;
	add.s32 	%r8239, %r8236, %r8238;
	mul.wide.s32 	%rd3032, %r8239, 8;
	add.s64 	%rd3033, %rd1, %rd3032;
	ld.global.f64 	%fd9265, [%rd3033+25192];
	cvt.u64.u32 	%rd3034, %r567;
	add.s64 	%rd3035, %rd18, %rd3034;
	ld.local.s8 	%r8240, [%rd3035];
	mul.wide.s32 	%rd3036, %r8240, 5;
	cvt.s64.s32 	%rd3037, %r27140;
	add.s64 	%rd3038, %rd19, %rd3037;
	ld.local.s8 	%rd3039, [%rd3038];
	add.s64 	%rd3040, %rd3036, %rd3039;
	shl.b64 	%rd3041, %rd3040, 3;
	add.s64 	%rd3042, %rd1, %rd3041;
	ld.global.f64 	%fd9266, [%rd3042+45640];
	add.f64 	%fd9267, %fd9265, %fd9266;
	cvt.s32.s8 	%r8242, %r8149;
	mul.wide.s32 	%rd3043, %r8242, 5;
	cvt.u64.u16 	%rd3044, %rs110;
	cvt.s64.s8 	%rd3045, %rd3044;
	add.s64 	%rd3046, %rd3043, %rd3045;
	shl.b64 	%rd3047, %rd3046, 3;
	add.s64 	%rd3048, %rd1, %rd3047;
	ld.global.f64 	%fd9268, [%rd3048+45640];
	add.f64 	%fd9269, %fd9267, %fd9268;
	add.f64 	%fd9270, %fd9269, %fd593;
	ld.global.f64 	%fd9271, [%rd3033+24472];
	ld.global.f64 	%fd9272, [%rd3042+45440];
	add.f64 	%fd9273, %fd9271, %fd9272;
	ld.global.f64 	%fd9274, [%rd3048+45440];
	add.f64 	%fd9275, %fd9273, %fd9274;
	mul.wide.s32 	%rd3049, %r569, 8;
	add.s64 	%rd3050, %rd15, %rd3049;
	ld.local.f64 	%fd9276, [%rd3050];
	add.f64 	%fd9277, %fd9275, %fd9276;
	abs.f64 	%fd9278, %fd9270;
	setp.gt.f64 	%p1506, %fd9278, 0d41CDCD64FF800000;
	selp.f64 	%fd9279, 0dBFF0000000000000, %fd9277, %p1506;
	selp.f64 	%fd9280, 0d7FF0000000000000, %fd9270, %p1506;
	add.f64 	%fd9281, %fd9280, 0d4069000000000000;
	add.f64 	%fd9282, %fd9279, 0dC016CCCCCCCCCCCD;
	add.f64 	%fd9283, %fd526, %fd9282;
	div.rn.f64 	%fd9284, %fd9281, %fd9283;
	add.f64 	%fd9285, %fd25343, 0d4069000000000000;
	add.f64 	%fd9286, %fd25342, 0dC016CCCCCCCCCCCD;
	add.f64 	%fd9287, %fd526, %fd9286;
	div.rn.f64 	%fd9288, %fd9285, %fd9287;
	setp.gt.f64 	%p1507, %fd9284, %fd9288;
	selp.f64 	%fd25344, %fd9280, 0d7FF0000000000000, %p1507;
	selp.f64 	%fd25345, %fd9279, 0dBFF0000000000000, %p1507;
	bra.uni 	$L__BB1_1605;
$L__BB1_1601:
	setp.ne.s32 	%p1495, %r570, 1;
	setp.ne.s32 	%p1496, %r571, 1;
	or.pred  	%p1497, %p1495, %p1496;
	@%p1497 bra 	$L__BB1_1604;
	cvt.u64.u32 	%rd3020, %r567;
	add.s64 	%rd3021, %rd18, %rd3020;
	cvt.s64.s32 	%rd3022, %r27140;
	add.s64 	%rd3023, %rd19, %rd3022;
	ld.local.s8 	%r8217, [%rd3023+1];
	ld.local.u8 	%r8218, [%rd3021+1];
	ld.local.u8 	%r8219, [%rd3021];
	prmt.b32 	%r8220, %r8219, %r8218, 0x3340U;
	ld.local.u8 	%r8221, [%rd3023];
	prmt.b32 	%r8222, %r8221, 0, 0x3340U;
	prmt.b32 	%r8223, %r8220, %r8222, 0x5410U;
	mov.b32 	%r8224, 334205;
	dp4a.s32.u32 	%r8225, %r8223, %r8224, %r8217;
	mul.wide.s32 	%rd3024, %r8225, 8;
	add.s64 	%rd3025, %rd1, %rd3024;
	ld.global.f64 	%fd9248, [%rd3025+10000];
	cvt.u64.u32 	%rd3026, %r27137;
	add.s64 	%rd3027, %rd18, %rd3026;
	ld.local.s8 	%r8226, [%rd3027+-1];
	cvt.u32.u16 	%r8227, %rs110;
	ld.local.u8 	%r8228, [%rd199+-1];
	prmt.b32 	%r8229, %r8228, %r8227, 0x3340U;
	prmt.b32 	%r8231, %r8149, 0, 0x3340U;
	prmt.b32 	%r8232, %r8229, %r8231, 0x5410U;
	mov.b32 	%r8233, 359705;
	dp4a.s32.u32 	%r8234, %r8232, %r8233, %r8226;
	mul.wide.s32 	%rd3028, %r8234, 8;
	add.s64 	%rd3029, %rd1, %rd3028;
	ld.global.f64 	%fd9249, [%rd3029+10000];
	add.f64 	%fd9250, %fd9248, %fd9249;
	mul.wide.s32 	%rd3030, %r569, 8;
	add.s64 	%rd3031, %rd15, %rd3030;
	ld.local.f64 	%fd9251, [%rd3031];
	add.f64 	%fd9252, %fd9250, %fd9251;
	ld.global.f64 	%fd9253, [%rd3025+15000];
	ld.global.f64 	%fd9254, [%rd3029+15000];
	add.f64 	%fd9255, %fd9253, %fd9254;
	add.f64 	%fd9256, %fd9255, %fd593;
	abs.f64 	%fd9257, %fd9256;
	setp.gt.f64 	%p1500, %fd9257, 0d41CDCD64FF800000;
	selp.f64 	%fd602, 0dBFF0000000000000, %fd9252, %p1500;
	selp.f64 	%fd603, 0d7FF0000000000000, %fd9256, %p1500;
	add.f64 	%fd9258, %fd603, 0d4069000000000000;
	add.f64 	%fd9259, %fd602, 0dC016CCCCCCCCCCCD;
	add.f64 	%fd9260, %fd526, %fd9259;
	div.rn.f64 	%fd604, %fd9258, %fd9260;
	add.f64 	%fd9261, %fd25343, 0d4069000000000000;
	add.f64 	%fd9262, %fd25342, 0dC016CCCCCCCCCCCD;
	add.f64 	%fd9263, %fd526, %fd9262;
	div.rn.f64 	%fd605, %fd9261, %fd9263;
	sub.f64 	%fd9264, %fd604, %fd605;
	setp.ltu.f64 	%p1501, %fd9264, 0d3EB0C6F7A0B5ED8D;
	mov.f64 	%fd25345, 0dBFF0000000000000;
	mov.f64 	%fd25344, 0d7FF0000000000000;
	@%p1501 bra 	$L__BB1_1605;
	setp.gt.f64 	%p1502, %fd604, %fd605;
	selp.f64 	%fd25344, %fd603, 0d7FF0000000000000, %p1502;
	selp.f64 	%fd25345, %fd602, 0dBFF0000000000000, %p1502;
	bra.uni 	$L__BB1_1605;
$L__BB1_1604:
	add.s32 	%r8196, %r571, %r570;
	mul.wide.s32 	%rd3006, %r8196, 8;
	add.s64 	%rd3007, %rd1, %rd3006;
	ld.global.f64 	%fd9220, [%rd3007+24952];
	cvt.u64.u32 	%rd3008, %r567;
	add.s64 	%rd3009, %rd18, %rd3008;
	cvt.s64.s32 	%rd3010, %r27140;
	add.s64 	%rd3011, %rd19, %rd3010;
	ld.local.s8 	%r8197, [%rd3011+1];
	ld.local.u8 	%r8198, [%rd3009+1];
	ld.local.u8 	%r8199, [%rd3009];
	prmt.b32 	%r8200, %r8199, %r8198, 0x3340U;
	ld.local.u8 	%r8201, [%rd3011];
	prmt.b32 	%r8202, %r8201, 0, 0x3340U;
	prmt.b32 	%r8203, %r8200, %r8202, 0x5410U;
	mov.b32 	%r8204, 334205;
	dp4a.s32.u32 	%r8205, %r8203, %r8204, %r8197;
	mul.wide.s32 	%rd3012, %r8205, 8;
	add.s64 	%rd3013, %rd1, %rd3012;
	ld.global.f64 	%fd9221, [%rd3013+30440];
	add.f64 	%fd9222, %fd9220, %fd9221;
	cvt.u64.u32 	%rd3014, %r27137;
	add.s64 	%rd3015, %rd18, %rd3014;
	ld.local.s8 	%r8206, [%rd3015+-1];
	cvt.u32.u16 	%r8207, %rs110;
	ld.local.u8 	%r8208, [%rd199+-1];
	prmt.b32 	%r8209, %r8208, %r8207, 0x3340U;
	prmt.b32 	%r8211, %r8149, 0, 0x3340U;
	prmt.b32 	%r8212, %r8209, %r8211, 0x5410U;
	mov.b32 	%r8213, 359705;
	dp4a.s32.u32 	%r8214, %r8212, %r8213, %r8206;
	mul.wide.s32 	%rd3016, %r8214, 8;
	add.s64 	%rd3017, %rd1, %rd3016;
	ld.global.f64 	%fd9223, [%rd3017+30440];
	add.f64 	%fd9224, %fd9222, %fd9223;
	add.f64 	%fd9225, %fd9224, %fd593;
	ld.global.f64 	%fd9226, [%rd3007+24232];
	ld.global.f64 	%fd9227, [%rd3013+25440];
	add.f64 	%fd9228, %fd9226, %fd9227;
	ld.global.f64 	%fd9229, [%rd3017+25440];
	add.f64 	%fd9230, %fd9228, %fd9229;
	sub.s32 	%r8215, %r570, %r571;
	abs.s32 	%r8216, %r8215;
	cvt.rn.f64.s32 	%fd9231, %r8216;
	fma.rn.f64 	%fd9232, %fd9231, 0dBFEEF3E864B31D04, %fd9230;
	mul.wide.s32 	%rd3018, %r569, 8;
	add.s64 	%rd3019, %rd15, %rd3018;
	ld.local.f64 	%fd9233, [%rd3019];
	add.f64 	%fd9234, %fd9233, %fd9232;
	abs.f64 	%fd9235, %fd9225;
	setp.gt.f64 	%p1498, %fd9235, 0d41CDCD64FF800000;
	selp.f64 	%fd9236, 0dBFF0000000000000, %fd9234, %p1498;
	selp.f64 	%fd9237, 0d7FF0000000000000, %fd9225, %p1498;
	add.f64 	%fd9238, %fd9237, 0d4069000000000000;
	add.f64 	%fd9239, %fd9236, 0dC016CCCCCCCCCCCD;
	add.f64 	%fd9240, %fd526, %fd9239;
	div.rn.f64 	%fd9241, %fd9238, %fd9240;
	add.f64 	%fd9242, %fd25343, 0d4069000000000000;
	add.f64 	%fd9243, %fd25342, 0dC016CCCCCCCCCCCD;
	add.f64 	%fd9244, %fd526, %fd9243;
	div.rn.f64 	%fd9245, %fd9242, %fd9244;
	setp.gt.f64 	%p1499, %fd9241, %fd9245;
	selp.f64 	%fd25344, %fd9237, 0d7FF0000000000000, %p1499;
	selp.f64 	%fd25345, %fd9236, 0dBFF0000000000000, %p1499;
$L__BB1_1605:
	setp.lt.f64 	%p1518, %fd25345, 0dC0A3880000000000;
	selp.f64 	%fd618, 0d0000000000000000, %fd25344, %p1518;
	selp.f64 	%fd619, 0dC0A9300000000000, %fd25345, %p1518;
	abs.f64 	%fd9309, %fd618;
	setp.geu.f64 	%p1519, %fd9309, 0d41CDCD64FF800000;
	@%p1519 bra 	$L__BB1_1607;
	st.local.f64 	[%rd197], %fd618;
	st.local.f64 	[%rd200], %fd619;
	mov.f64 	%fd25342, %fd619;
	mov.f64 	%fd25343, %fd618;
$L__BB1_1607:
	add.s32 	%r27140, %r27140, 1;
	setp.gt.u32 	%p1520, %r567, 1;
	setp.lt.s32 	%p1521, %r27140, %r560;
	and.pred  	%p1522, %p1520, %p1521;
	@%p1522 bra 	$L__BB1_1593;
$L__BB1_1608:
	add.s32 	%r27139, %r27139, 1;
	setp.ne.s32 	%p1523, %r27139, 33;
	@%p1523 bra 	$L__BB1_1592;
$L__BB1_1609:
	add.s32 	%r27138, %r560, 1;
	setp.ne.s32 	%p1524, %r560, %r533;
	@%p1524 bra 	$L__BB1_1566;
$L__BB1_1610:
	add.s32 	%r575, %r27137, 1;
	setp.ne.s32 	%p1525, %r27137, %r531;
	mov.u32 	%r27137, %r575;
	@%p1525 bra 	$L__BB1_1564;
	mov.f64 	%fd25375, 0dFFF0000000000000;
	mov.b32 	%r27149, 0;
	mov.b32 	%r27142, 1;
	mov.u32 	%r27148, %r27149;
$L__BB1_1612:
	@%p1399 bra 	$L__BB1_1628;
	cvt.u64.u32 	%rd3061, %r27142;
	add.s64 	%rd3062, %rd18, %rd3061;
	ld.local.u8 	%rs111, [%rd3062];
	mov.b32 	%r27145, 1;
$L__BB1_1614:
	mov.u32 	%r579, %r27145;
	cvt.u64.u32 	%rd3063, %r579;
	add.s64 	%rd207, %rd19, %rd3063;
	ld.local.u8 	%rs112, [%rd207];
	cvt.u32.u16 	%r8261, %rs112;
	cvt.s32.s8 	%r8262, %r8261;
	cvt.u32.u16 	%r8263, %rs111;
	cvt.s32.s8 	%r8264, %r8263;
	add.s32 	%r8265, %r8262, %r8264;
	setp.ne.s32 	%p1527, %r8265, 3;
	mov.f64 	%fd25374, 0dBFF0000000000000;
	mov.f64 	%fd25373, 0d7FF0000000000000;
	@%p1527 bra 	$L__BB1_1627;
	cvt.u32.u16 	%r8266, %rs112;
	cvt.u64.u16 	%rd3064, %rs112;
	cvt.s64.s8 	%rd3065, %rd3064;
	cvt.u32.u16 	%r8267, %rs111;
	cvt.s32.s8 	%r8268, %r8267;
	mul.wide.s32 	%rd3066, %r8268, 5;
	add.s64 	%rd3067, %rd3066, %rd3065;
	shl.b64 	%rd3068, %rd3067, 3;
	add.s64 	%rd3069, %rd1, %rd3068;
	ld.global.f64 	%fd25374, [%rd3069+45440];
	cvt.u64.u32 	%rd3070, %r27142;
	add.s64 	%rd3071, %rd18, %rd3070;
	ld.local.s8 	%r8269, [%rd207+1];
	ld.local.s8 	%rs1719, [%rd3071+1];
	cvt.u32.u16 	%r8270, %rs1719;
	prmt.b32 	%r8271, %r8267, %r8270, 0x3340U;
	prmt.b32 	%r8272, %r8266, 0, 0x3340U;
	prmt.b32 	%r8273, %r8271, %r8272, 0x5410U;
	mov.b32 	%r8274, 334205;
	dp4a.s32.u32 	%r8275, %r8273, %r8274, %r8269;
	mul.wide.s32 	%rd3072, %r8275, 8;
	add.s64 	%rd3073, %rd1, %rd3072;
	ld.global.f64 	%fd9314, [%rd3073+35440];
	add.f64 	%fd9315, %fd25374, %fd9314;
	ld.global.f64 	%fd25373, [%rd3069+45640];
	ld.global.f64 	%fd9316, [%rd3073+40440];
	add.f64 	%fd9317, %fd25373, %fd9316;
	abs.f64 	%fd9318, %fd9317;
	setp.gt.f64 	%p1528, %fd9318, 0d41CDCD64FF800000;
	selp.f64 	%fd640, 0dBFF0000000000000, %fd9315, %p1528;
	selp.f64 	%fd641, 0d7FF0000000000000, %fd9317, %p1528;
	cvt.s16.s8 	%rs1720, %rs111;
	mov.b32 	%r8276, {%rs1720, %rs1719};
	cvt.s32.s8 	%r8277, %r8266;
	mov.b32 	%r8278, 1305;
	dp2a.lo.s32.u32 	%r8279, %r8276, %r8278, %r8277;
	mul.wide.s32 	%rd3074, %r8279, 8;
	add.s64 	%rd208, %rd1, %rd3074;
	ld.global.f64 	%fd642, [%rd208+21000];
	abs.f64 	%fd643, %fd642;
	setp.geu.f64 	%p1529, %fd643, 0d41CDCD64FF800000;
	cvt.s16.s8 	%rs1721, %rs112;
	mov.b32 	%r8280, {%rs1720, %rs1721};
	dp2a.lo.s32.u32 	%r582, %r8280, %r8278, %r8269;
	mul.wide.s32 	%rd3075, %r582, 8;
	add.s64 	%rd209, %rd1, %rd3075;
	mov.f64 	%fd25364, %fd640;
	mov.f64 	%fd25365, %fd641;
	@%p1529 bra 	$L__BB1_1619;
	ld.global.f64 	%fd644, [%rd209+23000];
	abs.f64 	%fd9320, %fd644;
	setp.geu.f64 	%p1530, %fd9320, 0d41CDCD64FF800000;
	mov.f64 	%fd25364, %fd640;
	mov.f64 	%fd25365, %fd641;
	@%p1530 bra 	$L__BB1_1619;
	ld.global.f64 	%fd9321, [%rd208+20000];
	add.f64 	%fd9322, %fd25374, %fd9321;
	mul.wide.s32 	%rd3076, %r582, 8;
	add.s64 	%rd3077, %rd1, %rd3076;
	ld.global.f64 	%fd9323, [%rd3077+22000];
	add.f64 	%fd9324, %fd9322, %fd9323;
	add.f64 	%fd9325, %fd25373, %fd642;
	add.f64 	%fd9326, %fd9325, %fd644;
	abs.f64 	%fd9327, %fd9326;
	setp.gt.f64 	%p1531, %fd9327, 0d41CDCD64FF800000;
	selp.f64 	%fd25364, 0dBFF0000000000000, %fd9324, %p1531;
	selp.f64 	%fd25365, 0d7FF0000000000000, %fd9326, %p1531;
	add.f64 	%fd9328, %fd25365, 0d4069000000000000;
	add.f64 	%fd9329, %fd25364, 0dC016CCCCCCCCCCCD;
	add.f64 	%fd9330, %fd526, %fd9329;
	div.rn.f64 	%fd25366, %fd9328, %fd9330;
	abs.f64 	%fd9331, %fd641;
	setp.geu.f64 	%p1532, %fd9331, 0d41CDCD64FF800000;
	@%p1532 bra 	$L__BB1_1619;
	add.f64 	%fd9332, %fd641, 0d4069000000000000;
	add.f64 	%fd9333, %fd640, 0dC016CCCCCCCCCCCD;
	add.f64 	%fd9334, %fd526, %fd9333;
	div.rn.f64 	%fd9335, %fd9332, %fd9334;
	setp.lt.f64 	%p1533, %fd9335, %fd25366;
	selp.f64 	%fd25364, %fd25364, %fd640, %p1533;
	selp.f64 	%fd25365, %fd25365, %fd641, %p1533;
	selp.f64 	%fd25366, %fd25366, %fd9335, %p1533;
$L__BB1_1619:
	mov.f64 	%fd25367, %fd25364;
	mov.f64 	%fd25368, %fd25365;
	@%p1529 bra 	$L__BB1_1622;
	ld.global.f64 	%fd9336, [%rd208+20000];
	add.f64 	%fd9337, %fd25374, %fd9336;
	add.f64 	%fd9338, %fd25373, %fd642;
	abs.f64 	%fd9339, %fd9338;
	setp.gt.f64 	%p1535, %fd9339, 0d41CDCD64FF800000;
	selp.f64 	%fd25367, 0dBFF0000000000000, %fd9337, %p1535;
	selp.f64 	%fd25368, 0d7FF0000000000000, %fd9338, %p1535;
	add.f64 	%fd9340, %fd25368, 0d4069000000000000;
	add.f64 	%fd9341, %fd25367, 0dC016CCCCCCCCCCCD;
	add.f64 	%fd9342, %fd526, %fd9341;
	div.rn.f64 	%fd25366, %fd9340, %fd9342;
	abs.f64 	%fd9343, %fd25365;
	setp.geu.f64 	%p1536, %fd9343, 0d41CDCD64FF800000;
	@%p1536 bra 	$L__BB1_1622;
	add.f64 	%fd9344, %fd25365, 0d4069000000000000;
	add.f64 	%fd9345, %fd25364, 0dC016CCCCCCCCCCCD;
	add.f64 	%fd9346, %fd526, %fd9345;
	div.rn.f64 	%fd9347, %fd9344, %fd9346;
	setp.lt.f64 	%p1537, %fd9347, %fd25366;
	selp.f64 	%fd25367, %fd25367, %fd25364, %p1537;
	selp.f64 	%fd25368, %fd25368, %fd25365, %p1537;
	selp.f64 	%fd25366, %fd25366, %fd9347, %p1537;
$L__BB1_1622:
	mul.wide.s32 	%rd3078, %r582, 8;
	add.s64 	%rd210, %rd1, %rd3078;
	ld.global.f64 	%fd663, [%rd210+23000];
	abs.f64 	%fd9348, %fd663;
	setp.geu.f64 	%p1538, %fd9348, 0d41CDCD64FF800000;
	mov.f64 	%fd25370, %fd25367;
	mov.f64 	%fd25371, %fd25368;
	@%p1538 bra 	$L__BB1_1625;
	ld.global.f64 	%fd9349, [%rd210+22000];
	add.f64 	%fd9350, %fd25374, %fd9349;
	add.f64 	%fd9351, %fd25373, %fd663;
	abs.f64 	%fd9352, %fd9351;
	setp.gt.f64 	%p1539, %fd9352, 0d41CDCD64FF800000;
	selp.f64 	%fd25370, 0dBFF0000000000000, %fd9350, %p1539;
	selp.f64 	%fd25371, 0d7FF0000000000000, %fd9351, %p1539;
	add.f64 	%fd9353, %fd25371, 0d4069000000000000;
	add.f64 	%fd9354, %fd25370, 0dC016CCCCCCCCCCCD;
	add.f64 	%fd9355, %fd526, %fd9354;
	div.rn.f64 	%fd25366, %fd9353, %fd9355;
	abs.f64 	%fd9356, %fd25368;
	setp.geu.f64 	%p1540, %fd9356, 0d41CDCD64FF800000;
	@%p1540 bra 	$L__BB1_1625;
	add.f64 	%fd9357, %fd25368, 0d4069000000000000;
	add.f64 	%fd9358, %fd25367, 0dC016CCCCCCCCCCCD;
	add.f64 	%fd9359, %fd526, %fd9358;
	div.rn.f64 	%fd9360, %fd9357, %fd9359;
	setp.lt.f64 	%p1541, %fd9360, %fd25366;
	selp.f64 	%fd25370, %fd25370, %fd25367, %p1541;
	selp.f64 	%fd25371, %fd25371, %fd25368, %p1541;
	selp.f64 	%fd25366, %fd25366, %fd9360, %p1541;
$L__BB1_1625:
	abs.f64 	%fd9361, %fd25371;
	setp.geu.f64 	%p1542, %fd9361, 0d41CDCD64FF800000;
	@%p1542 bra 	$L__BB1_1627;
	add.f64 	%fd9362, %fd25373, 0d4069000000000000;
	add.f64 	%fd9363, %fd25374, 0dC016CCCCCCCCCCCD;
	add.f64 	%fd9364, %fd526, %fd9363;
	div.rn.f64 	%fd9365, %fd9362, %fd9364;
	setp.lt.f64 	%p1543, %fd25366, %fd9365;
	selp.f64 	%fd25373, %fd25373, %fd25371, %p1543;
	selp.f64 	%fd25374, %fd25374, %fd25370, %p1543;
$L__BB1_1627:
	add.f64 	%fd9366, %fd25374, 0d3EB0C6F7A0B5ED8D;
	add.f64 	%fd9367, %fd25373, 0d3EB0C6F7A0B5ED8D;
	add.s32 	%r8281, %r27142, -1;
	mad.lo.s32 	%r8282, %r8281, %r533, %r579;
	add.s32 	%r8283, %r8282, -1;
	mul.wide.s32 	%rd3079, %r8283, 8;
	add.s64 	%rd3080, %rd14, %rd3079;
	ld.local.f64 	%fd9368, [%rd3080];
	add.f64 	%fd9369, %fd9367, %fd9368;
	add.f64 	%fd9370, %fd9369, 0d4069000000000000;
	add.s64 	%rd3081, %rd15, %rd3079;
	ld.local.f64 	%fd9371, [%rd3081];
	add.f64 	%fd9372, %fd9366, %fd9371;
	add.f64 	%fd9373, %fd9372, 0dC016CCCCCCCCCCCD;
	add.f64 	%fd9374, %fd526, %fd9373;
	div.rn.f64 	%fd9375, %fd9370, %fd9374;
	add.f64 	%fd9376, %fd9375, 0dC071126666666666;
	setp.gt.f64 	%p1544, %fd9376, %fd25375;
	setp.lt.f64 	%p1545, %fd9372, 0d0000000000000000;
	setp.lt.f64 	%p1546, %fd9369, 0d0000000000000000;
	and.pred  	%p1547, %p1545, %p1546;
	and.pred  	%p1548, %p1547, %p1544;
	selp.f64 	%fd25375, %fd9376, %fd25375, %p1548;
	selp.b32 	%r27148, %r579, %r27148, %p1548;
	selp.b32 	%r27149, %r27142, %r27149, %p1548;
	add.s32 	%r27145, %r579, 1;
	setp.ne.s32 	%p1549, %r579, %r533;
	@%p1549 bra 	$L__BB1_1614;
$L__BB1_1628:
	add.s32 	%r588, %r27142, 1;
	setp.ne.s32 	%p1550, %r27142, %r531;
	mov.u32 	%r27142, %r588;
	@%p1550 bra 	$L__BB1_1612;
$L__BB1_1629:
	abs.f64 	%fd680, %fd25375;
	setp.gt.f64 	%p1551, %fd680, 0d41CDCD64FF800000;
	selp.b32 	%r27171, 1, %r27148, %p1551;
	selp.b32 	%r27172, 1, %r27149, %p1551;
	cvt.s64.s32 	%rd3082, %r27172;
	add.s64 	%rd211, %rd18, %rd3082;
	ld.local.u8 	%rs6528, [%rd211];
	cvt.u32.u16 	%r8284, %rs6528;
	cvt.s32.s8 	%r8285, %r8284;
	cvt.s64.s32 	%rd3083, %r27171;
	add.s64 	%rd212, %rd19, %rd3083;
	ld.local.u8 	%rs6527, [%rd212];
	cvt.u32.u16 	%r8286, %rs6527;
	cvt.s32.s8 	%r8287, %r8286;
	add.s32 	%r8288, %r8287, %r8285;
	setp.ne.s32 	%p1552, %r8288, 3;
	mov.f64 	%fd25387, 0dBFF0000000000000;
	mov.f64 	%fd25386, 0d7FF0000000000000;
	@%p1552 bra 	$L__BB1_1642;
	cvt.u32.u16 	%r8289, %rs6528;
	cvt.u32.u16 	%r8290, %rs6527;
	cvt.u64.u16 	%rd3084, %rs6527;
	cvt.s64.s8 	%rd3085, %rd3084;
	cvt.s32.s8 	%r8291, %r8289;
	mul.wide.s32 	%rd3086, %r8291, 5;
	add.s64 	%rd3087, %rd3086, %rd3085;
	shl.b64 	%rd3088, %rd3087, 3;
	add.s64 	%rd3089, %rd1, %rd3088;
	ld.global.f64 	%fd25387, [%rd3089+45440];
	ld.local.s8 	%r8292, [%rd212+1];
	ld.local.s8 	%rs1722, [%rd211+1];
	cvt.u32.u16 	%r8293, %rs1722;
	prmt.b32 	%r8294, %r8289, %r8293, 0x3340U;
	prmt.b32 	%r8295, %r8290, 0, 0x3340U;
	prmt.b32 	%r8296, %r8294, %r8295, 0x5410U;
	mov.b32 	%r8297, 334205;
	dp4a.s32.u32 	%r8298, %r8296, %r8297, %r8292;
	mul.wide.s32 	%rd3090, %r8298, 8;
	add.s64 	%rd3091, %rd1, %rd3090;
	ld.global.f64 	%fd9380, [%rd3091+35440];
	add.f64 	%fd9381, %fd25387, %fd9380;
	ld.global.f64 	%fd25386, [%rd3089+45640];
	ld.global.f64 	%fd9382, [%rd3091+40440];
	add.f64 	%fd9383, %fd25386, %fd9382;
	abs.f64 	%fd9384, %fd9383;
	setp.gt.f64 	%p1553, %fd9384, 0d41CDCD64FF800000;
	selp.f64 	%fd683, 0dBFF0000000000000, %fd9381, %p1553;
	selp.f64 	%fd684, 0d7FF0000000000000, %fd9383, %p1553;
	cvt.s16.s8 	%rs1723, %rs6528;
	mov.b32 	%r8299, {%rs1723, %rs1722};
	cvt.s32.s8 	%r8300, %r8290;
	mov.b32 	%r8301, 1305;
	dp2a.lo.s32.u32 	%r8302, %r8299, %r8301, %r8300;
	mul.wide.s32 	%rd3092, %r8302, 8;
	add.s64 	%rd213, %rd1, %rd3092;
	ld.global.f64 	%fd685, [%rd213+21000];
	abs.f64 	%fd686, %fd685;
	setp.geu.f64 	%p1554, %fd686, 0d41CDCD64FF800000;
	cvt.s16.s8 	%rs1724, %rs6527;
	mov.b32 	%r8303, {%rs1723, %rs1724};
	dp2a.lo.s32.u32 	%r593, %r8303, %r8301, %r8292;
	mul.wide.s32 	%rd3093, %r593, 8;
	add.s64 	%rd214, %rd1, %rd3093;
	mov.f64 	%fd25377, %fd683;
	mov.f64 	%fd25378, %fd684;
	@%p1554 bra 	$L__BB1_1634;
	ld.global.f64 	%fd687, [%rd214+23000];
	abs.f64 	%fd9386, %fd687;
	setp.geu.f64 	%p1555, %fd9386, 0d41CDCD64FF800000;
	mov.f64 	%fd25377, %fd683;
	mov.f64 	%fd25378, %fd684;
	@%p1555 bra 	$L__BB1_1634;
	ld.global.f64 	%fd9387, [%rd213+20000];
	add.f64 	%fd9388, %fd25387, %fd9387;
	ld.global.f64 	%fd9389, [%rd214+22000];
	add.f64 	%fd9390, %fd9388, %fd9389;
	add.f64 	%fd9391, %fd25386, %fd685;
	add.f64 	%fd9392, %fd9391, %fd687;
	abs.f64 	%fd9393, %fd9392;
	setp.gt.f64 	%p1556, %fd9393, 0d41CDCD64FF800000;
	selp.f64 	%fd25377, 0dBFF0000000000000, %fd9390, %p1556;
	selp.f64 	%fd25378, 0d7FF0000000000000, %fd9392, %p1556;
	add.f64 	%fd9394, %fd25378, 0d4069000000000000;
	add.f64 	%fd9395, %fd25377, 0dC016CCCCCCCCCCCD;
	add.f64 	%fd9396, %fd526, %fd9395;
	div.rn.f64 	%fd25379, %fd9394, %fd9396;
	abs.f64 	%fd9397, %fd684;
	setp.geu.f64 	%p1557, %fd9397, 0d41CDCD64FF800000;
	@%p1557 bra 	$L__BB1_1634;
	add.f64 	%fd9398, %fd684, 0d4069000000000000;
	add.f64 	%fd9399, %fd683, 0dC016CCCCCCCCCCCD;
	add.f64 	%fd9400, %fd526, %fd9399;
	div.rn.f64 	%fd9401, %fd9398, %fd9400;
	setp.lt.f64 	%p1558, %fd9401, %fd25379;
	selp.f64 	%fd25377, %fd25377, %fd683, %p1558;
	selp.f64 	%fd25378, %fd25378, %fd684, %p1558;
	selp.f64 	%fd25379, %fd25379, %fd9401, %p1558;
$L__BB1_1634:
	mov.f64 	%fd25380, %fd25377;
	mov.f64 	%fd25381, %fd25378;
	@%p1554 bra 	$L__BB1_1637;
	ld.global.f64 	%fd9402, [%rd213+20000];
	add.f64 	%fd9403, %fd25387, %fd9402;
	add.f64 	%fd9404, %fd25386, %fd685;
	abs.f64 	%fd9405, %fd9404;
	setp.gt.f64 	%p1560, %fd9405, 0d41CDCD64FF800000;
	selp.f64 	%fd25380, 0dBFF0000000000000, %fd9403, %p1560;
	selp.f64 	%fd25381, 0d7FF0000000000000, %fd9404, %p1560;
	add.f64 	%fd9406, %fd25381, 0d4069000000000000;
	add.f64 	%fd9407, %fd25380, 0dC016CCCCCCCCCCCD;
	add.f64 	%fd9408, %fd526, %fd9407;
	div.rn.f64 	%fd25379, %fd9406, %fd9408;
	abs.f64 	%fd9409, %fd25378;
	setp.geu.f64 	%p1561, %fd9409, 0d41CDCD64FF800000;
	@%p1561 bra 	$L__BB1_1637;
	add.f64 	%fd9410, %fd25378, 0d4069000000000000;
	add.f64 	%fd9411, %fd25377, 0dC016CCCCCCCCCCCD;
	add.f64 	%fd9412, %fd526, %fd9411;
	div.rn.f64 	%fd9413, %fd9410, %fd9412;
	setp.lt.f64 	%p1562, %fd9413, %fd25379;
	selp.f64 	%fd25380, %fd25380, %fd25377, %p1562;
	selp.f64 	%fd25381, %fd25381, %fd25378, %p1562;
	selp.f64 	%fd25379, %fd25379, %fd9413, %p1562;
$L__BB1_1637:
	mul.wide.s32 	%rd3094, %r593, 8;
	add.s64 	%rd215, %rd1, %rd3094;
	ld.global.f64 	%fd706, [%rd215+23000];
	abs.f64 	%fd9414, %fd706;
	setp.geu.f64 	%p1563, %fd9414, 0d41CDCD64FF800000;
	mov.f64 	%fd25383, %fd25380;
	mov.f64 	%fd25384, %fd25381;
	@%p1563 bra 	$L__BB1_1640;
	ld.global.f64 	%fd9415, [%rd215+22000];
	add.f64 	%fd9416, %fd25387, %fd9415;
	add.f64 	%fd9417, %fd25386, %fd706;
	abs.f64 	%fd9418, %fd9417;
	setp.gt.f64 	%p1564, %fd9418, 0d41CDCD64FF800000;
	selp.f64 	%fd25383, 0dBFF0000000000000, %fd9416, %p1564;
	selp.f64 	%fd25384, 0d7FF0000000000000, %fd9417, %p1564;
	add.f64 	%fd9419, %fd25384, 0d4069000000000000;
	add.f64 	%fd9420, %fd25383, 0dC016CCCCCCCCCCCD;
	add.f64 	%fd9421, %fd526, %fd9420;
	div.rn.f64 	%fd25379, %fd9419, %fd9421;
	abs.f64 	%fd9422, %fd25381;
	setp.geu.f64 	%p1565, %fd9422, 0d41CDCD64FF800000;
	@%p1565 bra 	$L__BB1_1640;
	add.f64 	%fd9423, %fd25381, 0d4069000000000000;
	add.f64 	%fd9424, %fd25380, 0dC016CCCCCCCCCCCD;
	add.f64 	%fd9425, %fd526, %fd9424;
	div.rn.f64 	%fd9426, %fd9423, %fd9425;
	setp.lt.f64 	%p1566, %fd9426, %fd25379;
	selp.f64 	%fd25383, %fd25383, %fd25380, %p1566;
	selp.f64 	%fd25384, %fd25384, %fd25381, %p1566;
	selp.f64 	%fd25379, %fd25379, %fd9426, %p1566;
$L__BB1_1640:
	add.f64 	%fd9427, %fd25387, 0dC016CCCCCCCCCCCD;
	add.f64 	%fd716, %fd526, %fd9427;
	abs.f64 	%fd9428, %fd25384;
	setp.geu.f64 	%p1567, %fd9428, 0d41CDCD64FF800000;
	@%p1567 bra 	$L__BB1_1642;
	add.f64 	%fd9429, %fd25386, 0d4069000000000000;
	div.rn.f64 	%fd9430, %fd9429, %fd716;
	setp.lt.f64 	%p1568, %fd25379, %fd9430;
	selp.f64 	%fd25386, %fd25386, %fd25384, %p1568;
	selp.f64 	%fd25387, %fd25387, %fd25383, %p1568;
$L__BB1_1642:
	@%p1358 bra 	$L__BB1_1656;
	and.b32  	%r594, %r531, 15;
	setp.lt.u32 	%p1570, %r531, 16;
	mov.b32 	%r27152, 0;
	@%p1570 bra 	$L__BB1_1646;
	and.b32  	%r27152, %r531, 2147483632;
	mov.b32 	%r27155, 0;
$L__BB1_1645:
	.pragma "nounroll";
	mul.wide.u32 	%rd3095, %r27155, 4;
	add.s64 	%rd3096, %rd16, %rd3095;
	mov.b32 	%r8306, 0;
	st.local.u32 	[%rd3096], %r8306;
	st.local.u32 	[%rd3096+4], %r8306;
	st.local.u32 	[%rd3096+8], %r8306;
	st.local.u32 	[%rd3096+12], %r8306;
	st.local.u32 	[%rd3096+16], %r8306;
	st.local.u32 	[%rd3096+20], %r8306;
	st.local.u32 	[%rd3096+24], %r8306;
	st.local.u32 	[%rd3096+28], %r8306;
	st.local.u32 	[%rd3096+32], %r8306;
	st.local.u32 	[%rd3096+36], %r8306;
	st.local.u32 	[%rd3096+40], %r8306;
	st.local.u32 	[%rd3096+44], %r8306;
	st.local.u32 	[%rd3096+48], %r8306;
	st.local.u32 	[%rd3096+52], %r8306;
	st.local.u32 	[%rd3096+56], %r8306;
	st.local.u32 	[%rd3096+60], %r8306;
	add.s32 	%r27155, %r27155, 16;
	setp.eq.s32 	%p1571, %r27155, %r27152;
	@%p1571 bra 	$L__BB1_1646;
	bra.uni 	$L__BB1_1645;
$L__BB1_1646:
	setp.eq.s32 	%p1572, %r594, 0;
	@%p1572 bra 	$L__BB1_1656;
	and.b32  	%r597, %r531, 7;
	setp.lt.u32 	%p1573, %r594, 8;
	@%p1573 bra 	$L__BB1_1649;
	mul.wide.u32 	%rd3097, %r27152, 4;
	add.s64 	%rd3098, %rd16, %rd3097;
	mov.b32 	%r8307, 0;
	st.local.u32 	[%rd3098], %r8307;
	st.local.u32 	[%rd3098+4], %r8307;
	st.local.u32 	[%rd3098+8], %r8307;
	st.local.u32 	[%rd3098+12], %r8307;
	st.local.u32 	[%rd3098+16], %r8307;
	st.local.u32 	[%rd3098+20], %r8307;
	st.local.u32 	[%rd3098+24], %r8307;
	st.local.u32 	[%rd3098+28], %r8307;
	add.s32 	%r27152, %r27152, 8;
$L__BB1_1649:
	setp.eq.s32 	%p1574, %r597, 0;
	@%p1574 bra 	$L__BB1_1656;
	and.b32  	%r600, %r531, 3;
	setp.lt.u32 	%p1575, %r597, 4;
	@%p1575 bra 	$L__BB1_1652;
	mul.wide.u32 	%rd3099, %r27152, 4;
	add.s64 	%rd3100, %rd16, %rd3099;
	mov.b32 	%r8308, 0;
	st.local.u32 	[%rd3100], %r8308;
	st.local.u32 	[%rd3100+4], %r8308;
	st.local.u32 	[%rd3100+8], %r8308;
	st.local.u32 	[%rd3100+12], %r8308;
	add.s32 	%r27152, %r27152, 4;
$L__BB1_1652:
	setp.eq.s32 	%p1576, %r600, 0;
	@%p1576 bra 	$L__BB1_1656;
	mul.wide.u32 	%rd3101, %r27152, 4;
	add.s64 	%rd216, %rd16, %rd3101;
	mov.b32 	%r8309, 0;
	st.local.u32 	[%rd216], %r8309;
	setp.eq.s32 	%p1577, %r600, 1;
	@%p1577 bra 	$L__BB1_1656;
	mov.b32 	%r8310, 0;
	st.local.u32 	[%rd216+4], %r8310;
	setp.eq.s32 	%p1578, %r600, 2;
	@%p1578 bra 	$L__BB1_1656;
	mov.b32 	%r8311, 0;
	st.local.u32 	[%rd216+8], %r8311;
$L__BB1_1656:
	setp.eq.s32 	%p1579, %r533, 0;
	@%p1579 bra 	$L__BB1_1670;
	and.b32  	%r603, %r533, 15;
	setp.lt.u32 	%p1580, %r533, 16;
	mov.b32 	%r27157, 0;
	@%p1580 bra 	$L__BB1_1660;
	and.b32  	%r27157, %r533, 2147483632;
	mov.b32 	%r27156, 0;
$L__BB1_1659:
	.pragma "nounroll";
	mul.wide.u32 	%rd3102, %r27156, 4;
	add.s64 	%rd3103, %rd17, %rd3102;
	mov.b32 	%r8314, 0;
	st.local.u32 	[%rd3103], %r8314;
	st.local.u32 	[%rd3103+4], %r8314;
	st.local.u32 	[%rd3103+8], %r8314;
	st.local.u32 	[%rd3103+12], %r8314;
	st.local.u32 	[%rd3103+16], %r8314;
	st.local.u32 	[%rd3103+20], %r8314;
	st.local.u32 	[%rd3103+24], %r8314;
	st.local.u32 	[%rd3103+28], %r8314;
	st.local.u32 	[%rd3103+32], %r8314;
	st.local.u32 	[%rd3103+36], %r8314;
	st.local.u32 	[%rd3103+40], %r8314;
	st.local.u32 	[%rd3103+44], %r8314;
	st.local.u32 	[%rd3103+48], %r8314;
	st.local.u32 	[%rd3103+52], %r8314;
	st.local.u32 	[%rd3103+56], %r8314;
	st.local.u32 	[%rd3103+60], %r8314;
	add.s32 	%r27156, %r27156, 16;
	setp.ne.s32 	%p1581, %r27156, %r27157;
	@%p1581 bra 	$L__BB1_1659;
$L__BB1_1660:
	setp.eq.s32 	%p1582, %r603, 0;
	@%p1582 bra 	$L__BB1_1670;
	and.b32  	%r610, %r533, 7;
	setp.lt.u32 	%p1583, %r603, 8;
	@%p1583 bra 	$L__BB1_1663;
	mul.wide.u32 	%rd3104, %r27157, 4;
	add.s64 	%rd3105, %rd17, %rd3104;
	mov.b32 	%r8315, 0;
	st.local.u32 	[%rd3105], %r8315;
	st.local.u32 	[%rd3105+4], %r8315;
	st.local.u32 	[%rd3105+8], %r8315;
	st.local.u32 	[%rd3105+12], %r8315;
	st.local.u32 	[%rd3105+16], %r8315;
	st.local.u32 	[%rd3105+20], %r8315;
	st.local.u32 	[%rd3105+24], %r8315;
	st.local.u32 	[%rd3105+28], %r8315;
	add.s32 	%r27157, %r27157, 8;
$L__BB1_1663:
	setp.eq.s32 	%p1584, %r610, 0;
	@%p1584 bra 	$L__BB1_1670;
	and.b32  	%r613, %r533, 3;
	setp.lt.u32 	%p1585, %r610, 4;
	@%p1585 bra 	$L__BB1_1666;
	mul.wide.u32 	%rd3106, %r27157, 4;
	add.s64 	%rd3107, %rd17, %rd3106;
	mov.b32 	%r8316, 0;
	st.local.u32 	[%rd3107], %r8316;
	st.local.u32 	[%rd3107+4], %r8316;
	st.local.u32 	[%rd3107+8], %r8316;
	st.local.u32 	[%rd3107+12], %r8316;
	add.s32 	%r27157, %r27157, 4;
$L__BB1_1666:
	setp.eq.s32 	%p1586, %r613, 0;
	@%p1586 bra 	$L__BB1_1670;
	mul.wide.u32 	%rd3108, %r27157, 4;
	add.s64 	%rd217, %rd17, %rd3108;
	mov.b32 	%r8317, 0;
	st.local.u32 	[%rd217], %r8317;
	setp.eq.s32 	%p1587, %r613, 1;
	@%p1587 bra 	$L__BB1_1670;
	mov.b32 	%r8318, 0;
	st.local.u32 	[%rd217+4], %r8318;
	setp.eq.s32 	%p1588, %r613, 2;
	@%p1588 bra 	$L__BB1_1670;
	mov.b32 	%r8319, 0;
	st.local.u32 	[%rd217+8], %r8319;
$L__BB1_1670:
	add.s32 	%r8320, %r27172, -1;
	add.s32 	%r616, %r27171, -1;
	mad.lo.s32 	%r617, %r8320, %r533, %r616;
	mul.wide.s32 	%rd3109, %r617, 8;
	add.s64 	%rd3110, %rd14, %rd3109;
	ld.local.f64 	%fd9432, [%rd3110];
	abs.f64 	%fd9433, %fd9432;
	setp.geu.f64 	%p1589, %fd9433, 0d41CDCD64FF800000;
	mov.f64 	%fd25398, 0d0000000000000000;
	@%p1589 bra 	$L__BB1_1741;
	mul.wide.s32 	%rd3111, %r27172, 4;
	add.s64 	%rd3112, %rd16, %rd3111;
	st.local.u32 	[%rd3112+-4], %r27171;
	mul.wide.s32 	%rd3113, %r616, 4;
	add.s64 	%rd3114, %rd17, %rd3113;
	st.local.u32 	[%rd3114], %r27172;
	bra.uni 	$L__BB1_1673;
$L__BB1_1672:
	cvt.s64.s32 	%rd3623, %r27172;
	add.s64 	%rd3624, %rd18, %rd3623;
	ld.local.u8 	%rs6528, [%rd3624];
	cvt.s64.s32 	%rd3625, %r27171;
	add.s64 	%rd3626, %rd19, %rd3625;
	ld.local.u8 	%rs6527, [%rd3626];
$L__BB1_1673:
	cvt.u32.u16 	%r8321, %rs6528;
	cvt.s32.s8 	%r8322, %r8321;
	cvt.u32.u16 	%r8323, %rs6527;
	cvt.s32.s8 	%r8324, %r8323;
	add.s32 	%r8325, %r8324, %r8322;
	setp.eq.s32 	%p1590, %r8325, 3;
	@%p1590 bra 	$L__BB1_1675;
	add.s32 	%r8326, %r27172, -1;
	mad.lo.s32 	%r8327, %r8326, %r533, %r27171;
	add.s32 	%r8328, %r8327, -1;
	mul.wide.s32 	%rd3115, %r8328, 8;
	add.s64 	%rd3116, %rd15, %rd3115;
	mov.b64 	%rd3117, -4616189618054758400;
	st.local.u64 	[%rd3116], %rd3117;
	add.s64 	%rd3118, %rd14, %rd3115;
	mov.b64 	%rd3119, 9218868437227405312;
	st.local.u64 	[%rd3118], %rd3119;
	mov.f64 	%fd25392, 0dBFF0000000000000;
	mov.f64 	%fd25391, 0d7FF0000000000000;
	bra.uni 	$L__BB1_1686;
$L__BB1_1675:
	cvt.s32.s8 	%r8330, %r8321;
	mul.wide.s32 	%rd3120, %r8330, 5;
	cvt.u64.u16 	%rd3121, %rs6527;
	cvt.s64.s8 	%rd218, %rd3121;
	add.s64 	%rd219, %rd3120, %rd218;
	shl.b64 	%rd3122, %rd219, 3;
	add.s64 	%rd3123, %rd1, %rd3122;
	ld.global.f64 	%fd25392, [%rd3123+45440];
	cvt.s64.s32 	%rd3124, %r27171;
	add.s64 	%rd3125, %rd19, %rd3124;
	cvt.s64.s32 	%rd3126, %r27172;
	add.s64 	%rd3127, %rd18, %rd3126;
	ld.local.u8 	%rs1725, [%rd3127+-1];
	cvt.u64.u16 	%rd3128, %rs1725;
	cvt.s64.s8 	%rd220, %rd3128;
	ld.local.s8 	%rs1726, [%rd3125+-1];
	cvt.u32.u16 	%r8331, %rs1726;
	cvt.u32.u16 	%r8332, %rs6527;
	prmt.b32 	%r8333, %r8332, %r8331, 0x3340U;
	prmt.b32 	%r8334, %r8321, 0, 0x3340U;
	prmt.b32 	%r8335, %r8333, %r8334, 0x5410U;
	cvt.u32.u16 	%r8336, %rs1725;
	cvt.s32.s8 	%r8337, %r8336;
	mov.b32 	%r8338, 334205;
	dp4a.s32.u32 	%r8339, %r8335, %r8338, %r8337;
	mul.wide.s32 	%rd3129, %r8339, 8;
	add.s64 	%rd3130, %rd1, %rd3129;
	ld.global.f64 	%fd9436, [%rd3130+35440];
	add.f64 	%fd9437, %fd25392, %fd9436;
	ld.global.f64 	%fd25391, [%rd3123+45640];
	ld.global.f64 	%fd9438, [%rd3130+40440];
	add.f64 	%fd9439, %fd25391, %fd9438;
	abs.f64 	%fd9440, %fd9439;
	setp.gt.f64 	%p1591, %fd9440, 0d41CDCD64FF800000;
	selp.f64 	%fd723, 0dBFF0000000000000, %fd9437, %p1591;
	selp.f64 	%fd724, 0d7FF0000000000000, %fd9439, %p1591;
	cvt.s16.s8 	%rs1727, %rs6527;
	mov.b32 	%r8340, {%rs1727, %rs1726};
	mov.b32 	%r8341, 1305;
	dp2a.lo.s32.u32 	%r8342, %r8340, %r8341, %r8330;
	mul.wide.s32 	%rd3131, %r8342, 8;
	add.s64 	%rd221, %rd1, %rd3131;
	ld.global.f64 	%fd725, [%rd221+21000];
	abs.f64 	%fd9441, %fd725;
	setp.geu.f64 	%p1592, %fd9441, 0d41CDCD64FF800000;
	@%p1592 bra 	$L__BB1_1681;
	mad.lo.s64 	%rd3135, %rd218, 24, %rd219;
	add.s64 	%rd3136, %rd3135, %rd220;
	shl.b64 	%rd3137, %rd3136, 3;
	add.s64 	%rd222, %rd1, %rd3137;
	ld.global.f64 	%fd726, [%rd222+23000];
	abs.f64 	%fd9456, %fd726;
	setp.geu.f64 	%p1597, %fd9456, 0d41CDCD64FF800000;
	@%p1597 bra 	$L__BB1_1679;
	ld.global.f64 	%fd9469, [%rd221+20000];
	add.f64 	%fd9470, %fd25392, %fd9469;
	ld.global.f64 	%fd9471, [%rd222+22000];
	add.f64 	%fd9472, %fd9470, %fd9471;
	add.f64 	%fd9473, %fd25391, %fd725;
	add.f64 	%fd9474, %fd9473, %fd726;
	abs.f64 	%fd9475, %fd9474;
	setp.gt.f64 	%p1601, %fd9475, 0d41CDCD64FF800000;
	selp.f64 	%fd25388, 0dBFF0000000000000, %fd9472, %p1601;
	selp.f64 	%fd25389, 0d7FF0000000000000, %fd9474, %p1601;
	add.f64 	%fd9476, %fd25389, 0d4069000000000000;
	add.f64 	%fd9477, %fd25388, 0dC016CCCCCCCCCCCD;
	add.f64 	%fd9478, %fd526, %fd9477;
	div.rn.f64 	%fd25390, %fd9476, %fd9478;
	abs.f64 	%fd9479, %fd724;
	setp.geu.f64 	%p1602, %fd9479, 0d41CDCD64FF800000;
	@%p1602 bra 	$L__BB1_1684;
	add.f64 	%fd9480, %fd724, 0d4069000000000000;
	add.f64 	%fd9481, %fd723, 0dC016CCCCCCCCCCCD;
	add.f64 	%fd9482, %fd526, %fd9481;
	div.rn.f64 	%fd9483, %fd9480, %fd9482;
	setp.lt.f64 	%p1603, %fd9483, %fd25390;
	selp.f64 	%fd25388, %fd25388, %fd723, %p1603;
	selp.f64 	%fd25389, %fd25389, %fd724, %p1603;
	selp.f64 	%fd25390, %fd25390, %fd9483, %p1603;
	bra.uni 	$L__BB1_1684;
$L__BB1_1679:
	ld.global.f64 	%fd9457, [%rd221+20000];
	add.f64 	%fd9458, %fd25392, %fd9457;
	add.f64 	%fd9459, %fd25391, %fd725;
	abs.f64 	%fd9460, %fd9459;
	setp.gt.f64 	%p1598, %fd9460, 0d41CDCD64FF800000;
	selp.f64 	%fd25388, 0dBFF0000000000000, %fd9458, %p1598;
	selp.f64 	%fd25389, 0d7FF0000000000000, %fd9459, %p1598;
	add.f64 	%fd9461, %fd25389, 0d4069000000000000;
	add.f64 	%fd9462, %fd25388, 0dC016CCCCCCCCCCCD;
	add.f64 	%fd9463, %fd526, %fd9462;
	div.rn.f64 	%fd25390, %fd9461, %fd9463;
	abs.f64 	%fd9464, %fd724;
	setp.geu.f64 	%p1599, %fd9464, 0d41CDCD64FF800000;
	@%p1599 bra 	$L__BB1_1684;
	add.f64 	%fd9465, %fd724, 0d4069000000000000;
	add.f64 	%fd9466, %fd723, 0dC016CCCCCCCCCCCD;
	add.f64 	%fd9467, %fd526, %fd9466;
	div.rn.f64 	%fd9468, %fd9465, %fd9467;
	setp.lt.f64 	%p1600, %fd9468, %fd25390;
	selp.f64 	%fd25388, %fd25388, %fd723, %p1600;
	selp.f64 	%fd25389, %fd25389, %fd724, %p1600;
	selp.f64 	%fd25390, %fd25390, %fd9468, %p1600;
	bra.uni 	$L__BB1_1684;
$L__BB1_1681:
	mad.lo.s64 	%rd3132, %rd218, 24, %rd219;
	add.s64 	%rd3133, %rd3132, %rd220;
	shl.b64 	%rd3134, %rd3133, 3;
	add.s64 	%rd223, %rd1, %rd3134;
	ld.global.f64 	%fd739, [%rd223+23000];
	abs.f64 	%fd9443, %fd739;
	setp.geu.f64 	%p1593, %fd9443, 0d41CDCD64FF800000;
	mov.f64 	%fd25388, %fd723;
	mov.f64 	%fd25389, %fd724;
	@%p1593 bra 	$L__BB1_1684;
	ld.global.f64 	%fd9444, [%rd223+22000];
	add.f64 	%fd9445, %fd25392, %fd9444;
	add.f64 	%fd9446, %fd25391, %fd739;
	abs.f64 	%fd9447, %fd9446;
	setp.gt.f64 	%p1594, %fd9447, 0d41CDCD64FF800000;
	selp.f64 	%fd25388, 0dBFF0000000000000, %fd9445, %p1594;
	selp.f64 	%fd25389, 0d7FF0000000000000, %fd9446, %p1594;
	add.f64 	%fd9448, %fd25389, 0d4069000000000000;
	add.f64 	%fd9449, %fd25388, 0dC016CCCCCCCCCCCD;
	add.f64 	%fd9450, %fd526, %fd9449;
	div.rn.f64 	%fd25390, %fd9448, %fd9450;
	abs.f64 	%fd9451, %fd724;
	setp.geu.f64 	%p1595, %fd9451, 0d41CDCD64FF800000;
	@%p1595 bra 	$L__BB1_1684;
	add.f64 	%fd9452, %fd724, 0d4069000000000000;
	add.f64 	%fd9453, %fd723, 0dC016CCCCCCCCCCCD;
	add.f64 	%fd9454, %fd526, %fd9453;
	div.rn.f64 	%fd9455, %fd9452, %fd9454;
	setp.lt.f64 	%p1596, %fd9455, %fd25390;
	selp.f64 	%fd25388, %fd25388, %fd723, %p1596;
	selp.f64 	%fd25389, %fd25389, %fd724, %p1596;
	selp.f64 	%fd25390, %fd25390, %fd9455, %p1596;
$L__BB1_1684:
	abs.f64 	%fd9484, %fd25389;
	setp.geu.f64 	%p1604, %fd9484, 0d41CDCD64FF800000;
	@%p1604 bra 	$L__BB1_1686;
	add.f64 	%fd9485, %fd25391, 0d4069000000000000;
	add.f64 	%fd9486, %fd25392, 0dC016CCCCCCCCCCCD;
	add.f64 	%fd9487, %fd526, %fd9486;
	div.rn.f64 	%fd9488, %fd9485, %fd9487;
	setp.lt.f64 	%p1605, %fd25390, %fd9488;
	selp.f64 	%fd25391, %fd25391, %fd25389, %p1605;
	selp.f64 	%fd25392, %fd25392, %fd25388, %p1605;
$L__BB1_1686:
	add.s32 	%r622, %r27172, -1;
	mul.lo.s32 	%r623, %r622, %r533;
	add.s32 	%r624, %r27171, -1;
	add.s32 	%r625, %r624, %r623;
	mul.wide.s32 	%rd3138, %r625, 8;
	add.s64 	%rd3139, %rd15, %rd3138;
	ld.local.f64 	%fd753, [%rd3139];
	abs.f64 	%fd754, %fd753;
	abs.f64 	%fd9489, %fd25392;
	max.f64 	%fd9491, %fd754, %fd9489;
	setp.gt.f64 	%p1606, %fd9491, 0d41CDCD64FF800000;
	sub.f64 	%fd9492, %fd753, %fd25392;
	abs.f64 	%fd9493, %fd9492;
	setp.geu.f64 	%p1607, %fd9493, 0d3EE4F8B588E368F1;
	or.pred  	%p1608, %p1606, %p1607;
	@%p1608 bra 	$L__BB1_1688;
	mul.wide.s32 	%rd3140, %r625, 8;
	add.s64 	%rd3141, %rd14, %rd3140;
	ld.local.f64 	%fd9495, [%rd3141];
	abs.f64 	%fd9496, %fd9495;
	abs.f64 	%fd9497, %fd25391;
	max.f64 	%fd9499, %fd9496, %fd9497;
	setp.leu.f64 	%p1609, %fd9499, 0d41CDCD64FF800000;
	sub.f64 	%fd9500, %fd9495, %fd25391;
	abs.f64 	%fd9501, %fd9500;
	setp.lt.f64 	%p1610, %fd9501, 0d3EE4F8B588E368F1;
	and.pred  	%p1611, %p1609, %p1610;
	@%p1611 bra 	$L__BB1_1710;
$L__BB1_1688:
	mov.pred 	%p18165, -1;
	min.s32 	%r9081, %r27171, %r27172;
	setp.lt.s32 	%p2155, %r9081, 2;
	@%p2155 bra 	$L__BB1_1691;
	cvt.u64.u32 	%rd3535, %r622;
	add.s64 	%rd3536, %rd18, %rd3535;
	cvt.u64.u32 	%rd3537, %r27172;
	add.s64 	%rd3538, %rd18, %rd3537;
	cvt.u64.u32 	%rd3539, %r624;
	add.s64 	%rd3540, %rd19, %rd3539;
	cvt.u64.u32 	%rd3541, %r27171;
	add.s64 	%rd3542, %rd19, %rd3541;
	ld.local.s8 	%r9082, [%rd3542];
	ld.local.u8 	%r9083, [%rd3536];
	ld.local.u8 	%r9084, [%rd3538];
	prmt.b32 	%r9085, %r9084, %r9083, 0x3340U;
	ld.local.u8 	%r9086, [%rd3540];
	prmt.b32 	%r9087, %r9086, 0, 0x3340U;
	prmt.b32 	%r9088, %r9085, %r9087, 0x5410U;
	mov.b32 	%r9089, 359705;
	dp4a.s32.u32 	%r9090, %r9088, %r9089, %r9082;
	mul.wide.s32 	%rd3543, %r9090, 8;
	add.s64 	%rd3544, %rd1, %rd3543;
	ld.global.f64 	%fd10037, [%rd3544];
	sub.s32 	%r9091, %r623, %r533;
	add.s32 	%r626, %r27171, -2;
	add.s32 	%r9092, %r626, %r9091;
	mul.wide.s32 	%rd3545, %r9092, 8;
	add.s64 	%rd3546, %rd15, %rd3545;
	ld.local.f64 	%fd10038, [%rd3546];
	add.f64 	%fd10039, %fd10037, %fd10038;
	abs.f64 	%fd10040, %fd10039;
	max.f64 	%fd10042, %fd754, %fd10040;
	setp.gt.f64 	%p2157, %fd10042, 0d41CDCD64FF800000;
	sub.f64 	%fd10043, %fd753, %fd10039;
	abs.f64 	%fd10044, %fd10043;
	setp.geu.f64 	%p2158, %fd10044, 0d3EE4F8B588E368F1;
	or.pred  	%p2159, %p2157, %p2158;
	@%p2159 bra 	$L__BB1_1691;
	add.s32 	%r9093, %r27172, -2;
	mul.wide.u32 	%rd3547, %r9093, 4;
	add.s64 	%rd3548, %rd16, %rd3547;
	st.local.u32 	[%rd3548], %r624;
	mul.wide.u32 	%rd3549, %r626, 4;
	add.s64 	%rd3550, %rd17, %rd3549;
	st.local.u32 	[%rd3550], %r622;
	mov.pred 	%p18165, 0;
	mov.u32 	%r27171, %r624;
	mov.u32 	%r27172, %r622;
$L__BB1_1691:
	not.pred 	%p2161, %p18165;
	@%p2161 bra 	$L__BB1_1672;
	mov.b32 	%r27168, 3;
$L__BB1_1693:
	mov.u32 	%r631, %r27168;
	add.s32 	%r632, %r27172, -1;
	sub.s32 	%r9095, %r27171, %r631;
	add.s32 	%r9096, %r9095, 1;
	setp.gt.u32 	%p2163, %r9095, 2147483646;
	abs.s32 	%r9097, %r9095;
	selp.b32 	%r633, %r9097, 0, %p2163;
	sub.s32 	%r27170, %r632, %r633;
	selp.b32 	%r27169, 1, %r9096, %p2163;
	setp.lt.s32 	%p2164, %r27170, 1;
	setp.ge.s32 	%p2165, %r27169, %r27171;
	mov.pred 	%p18166, -1;
	or.pred  	%p2166, %p2164, %p2165;
	@%p2166 bra 	$L__BB1_1709;
	add.s32 	%r9099, %r27171, -1;
	mad.lo.s32 	%r9100, %r632, %r533, %r9099;
	mul.wide.s32 	%rd3551, %r9100, 8;
	add.s64 	%rd3552, %rd15, %rd3551;
	ld.local.f64 	%fd755, [%rd3552];
	abs.f64 	%fd756, %fd755;
	add.s32 	%r9101, %r9099, %r633;
	sub.s32 	%r9102, %r9101, %r27169;
	mul.wide.s32 	%rd3553, %r9102, 8;
	add.s64 	%rd224, %rd1, %rd3553;
$L__BB1_1695:
	cvt.s64.s32 	%rd3554, %r27172;
	add.s64 	%rd225, %rd18, %rd3554;
	not.b32 	%r9103, %r27170;
	add.s32 	%r638, %r27172, %r9103;
	not.b32 	%r9104, %r27169;
	add.s32 	%r639, %r27171, %r9104;
	setp.eq.s32 	%p2167, %r638, 0;
	setp.gt.s32 	%p2168, %r639, 0;
	and.pred  	%p2169, %p2167, %p2168;
	@%p2169 bra 	$L__BB1_1697;
	setp.ne.s32 	%p2170, %r639, 0;
	setp.lt.s32 	%p2171, %r638, 1;
	or.pred  	%p2172, %p2171, %p2170;
	@%p2172 bra 	$L__BB1_1702;
$L__BB1_1697:
	setp.ne.s32 	%p2179, %r639, 1;
	setp.ne.s32 	%p2180, %r638, 1;
	and.pred  	%p2181, %p2180, %p2179;
	@%p2181 bra 	$L__BB1_1701;
	setp.eq.s32 	%p2183, %r638, 1;
	setp.eq.s32 	%p2184, %r639, 1;
	setp.eq.s32 	%p2185, %r638, 0;
	and.pred  	%p2186, %p2185, %p2184;
	setp.eq.s32 	%p2187, %r639, 0;
	and.pred  	%p2188, %p2183, %p2187;
	or.pred  	%p2189, %p2186, %p2188;
	mov.f64 	%fd25394, 0d0000000000000000;
	mov.f64 	%fd25393, 0dC0A9300000000000;
	not.pred 	%p2190, %p2189;
	@%p2190 bra 	$L__BB1_1700;
	sub.s32 	%r9157, %r27171, %r631;
	setp.gt.u32 	%p2191, %r9157, 2147483646;
	abs.s32 	%r9158, %r9157;
	selp.b32 	%r9159, %r9158, 0, %p2191;
	add.s32 	%r9160, %r27171, %r9159;
	add.s32 	%r9161, %r9157, 1;
	selp.b32 	%r9162, 1, %r9161, %p2191;
	not.b32 	%r9163, %r9162;
	add.s32 	%r9164, %r9163, %r9160;
	mul.wide.u32 	%rd3604, %r9164, 8;
	add.s64 	%rd3605, %rd1, %rd3604;
	ld.global.f64 	%fd10102, [%rd3605+25192];
	cvt.u64.u32 	%rd3606, %r27170;
	add.s64 	%rd3607, %rd18, %rd3606;
	cvt.s64.s32 	%rd3608, %r27169;
	add.s64 	%rd3609, %rd19, %rd3608;
	cvt.s64.s32 	%rd3610, %r27171;
	add.s64 	%rd3611, %rd19, %rd3610;
	ld.local.s8 	%r9165, [%rd3611];
	ld.local.u8 	%r9166, [%rd3607];
	ld.local.u8 	%r9167, [%rd225];
	prmt.b32 	%r9168, %r9166, %r9167, 0x3340U;
	ld.local.u8 	%r9169, [%rd3609];
	prmt.b32 	%r9170, %r9169, 0, 0x3340U;
	prmt.b32 	%r9171, %r9168, %r9170, 0x5410U;
	mov.b32 	%r9172, 334205;
	dp4a.s32.u32 	%r9173, %r9171, %r9172, %r9165;
	mul.wide.s32 	%rd3612, %r9173, 8;
	add.s64 	%rd3613, %rd1, %rd3612;
	ld.global.f64 	%fd10103, [%rd3613+5000];
	add.f64 	%fd25394, %fd10102, %fd10103;
	ld.global.f64 	%fd10104, [%rd3605+24472];
	ld.global.f64 	%fd10105, [%rd3613];
	add.f64 	%fd25393, %fd10104, %fd10105;
$L__BB1_1700:
	add.s32 	%r9174, %r27170, -1;
	mad.lo.s32 	%r9175, %r9174, %r533, %r27169;
	add.s32 	%r9176, %r9175, -1;
	mul.wide.s32 	%rd3614, %r9176, 8;
	add.s64 	%rd3615, %rd14, %rd3614;
	ld.local.f64 	%fd10106, [%rd3615];
	add.f64 	%fd10107, %fd25394, %fd10106;
	add.s64 	%rd3616, %rd15, %rd3614;
	ld.local.f64 	%fd10108, [%rd3616];
	add.f64 	%fd10109, %fd25393, %fd10108;
	abs.f64 	%fd10110, %fd10107;
	setp.gt.f64 	%p2192, %fd10110, 0d41CDCD64FF800000;
	selp.f64 	%fd25396, 0dBFF0000000000000, %fd10109, %p2192;
	selp.f64 	%fd25395, 0d7FF0000000000000, %fd10107, %p2192;
	bra.uni 	$L__BB1_1705;
$L__BB1_1701:
	ld.global.f64 	%fd10085, [%rd224+25192];
	cvt.u64.u32 	%rd3585, %r27170;
	add.s64 	%rd3586, %rd18, %rd3585;
	ld.local.s8 	%r9152, [%rd3586];
	mul.wide.s32 	%rd3587, %r9152, 5;
	cvt.s64.s32 	%rd3588, %r27169;
	add.s64 	%rd3589, %rd19, %rd3588;
	ld.local.s8 	%rd3590, [%rd3589];
	add.s64 	%rd3591, %rd3587, %rd3590;
	shl.b64 	%rd3592, %rd3591, 3;
	add.s64 	%rd3593, %rd1, %rd3592;
	ld.global.f64 	%fd10086, [%rd3593+45640];
	add.f64 	%fd10087, %fd10085, %fd10086;
	ld.local.s8 	%r9153, [%rd225];
	mul.wide.s32 	%rd3594, %r9153, 5;
	cvt.s64.s32 	%rd3595, %r27171;
	add.s64 	%rd3596, %rd19, %rd3595;
	ld.local.s8 	%rd3597, [%rd3596];
	add.s64 	%rd3598, %rd3594, %rd3597;
	shl.b64 	%rd3599, %rd3598, 3;
	add.s64 	%rd3600, %rd1, %rd3599;
	ld.global.f64 	%fd10088, [%rd3600+45640];
	add.f64 	%fd10089, %fd10087, %fd10088;
	add.s32 	%r9154, %r27170, -1;
	mad.lo.s32 	%r9155, %r9154, %r533, %r27169;
	add.s32 	%r9156, %r9155, -1;
	mul.wide.s32 	%rd3601, %r9156, 8;
	add.s64 	%rd3602, %rd14, %rd3601;
	ld.local.f64 	%fd10090, [%rd3602];
	add.f64 	%fd10091, %fd10089, %fd10090;
	ld.global.f64 	%fd10092, [%rd224+24472];
	ld.global.f64 	%fd10093, [%rd3593+45440];
	add.f64 	%fd10094, %fd10092, %fd10093;
	ld.global.f64 	%fd10095, [%rd3600+45440];
	add.f64 	%fd10096, %fd10094, %fd10095;
	add.s64 	%rd3603, %rd15, %rd3601;
	ld.local.f64 	%fd10097, [%rd3603];
	add.f64 	%fd10098, %fd10096, %fd10097;
	abs.f64 	%fd10099, %fd10091;
	setp.gt.f64 	%p2182, %fd10099, 0d41CDCD64FF800000;
	selp.f64 	%fd25396, 0dBFF0000000000000, %fd10098, %p2182;
	selp.f64 	%fd25395, 0d7FF0000000000000, %fd10091, %p2182;
	bra.uni 	$L__BB1_1705;
$L__BB1_1702:
	setp.ne.s32 	%p2173, %r638, 1;
	setp.ne.s32 	%p2174, %r639, 1;
	or.pred  	%p2175, %p2173, %p2174;
	@%p2175 bra 	$L__BB1_1704;
	cvt.u64.u32 	%rd3570, %r27170;
	add.s64 	%rd3571, %rd18, %rd3570;
	cvt.s64.s32 	%rd3572, %r27169;
	add.s64 	%rd3573, %rd19, %rd3572;
	ld.local.s8 	%r9128, [%rd3573+1];
	ld.local.u8 	%r9129, [%rd3571+1];
	ld.local.u8 	%r9130, [%rd3571];
	prmt.b32 	%r9131, %r9130, %r9129, 0x3340U;
	ld.local.u8 	%r9132, [%rd3573];
	prmt.b32 	%r9133, %r9132, 0, 0x3340U;
	prmt.b32 	%r9134, %r9131, %r9133, 0x5410U;
	mov.b32 	%r9135, 334205;
	dp4a.s32.u32 	%r9136, %r9134, %r9135, %r9128;
	mul.wide.s32 	%rd3574, %r9136, 8;
	add.s64 	%rd3575, %rd1, %rd3574;
	ld.global.f64 	%fd10063, [%rd3575+10000];
	cvt.s64.s32 	%rd3576, %r27171;
	add.s64 	%rd3577, %rd19, %rd3576;
	ld.local.s8 	%r9137, [%rd225+-1];
	ld.local.u8 	%r9138, [%rd3577];
	ld.local.u8 	%r9139, [%rd3577+-1];
	prmt.b32 	%r9140, %r9139, %r9138, 0x3340U;
	ld.local.u8 	%r9141, [%rd225];
	prmt.b32 	%r9142, %r9141, 0, 0x3340U;
	prmt.b32 	%r9143, %r9140, %r9142, 0x5410U;
	mov.b32 	%r9144, 359705;
	dp4a.s32.u32 	%r9145, %r9143, %r9144, %r9137;
	mul.wide.s32 	%rd3578, %r9145, 8;
	add.s64 	%rd3579, %rd1, %rd3578;
	ld.global.f64 	%fd10064, [%rd3579+10000];
	add.f64 	%fd10065, %fd10063, %fd10064;
	add.s32 	%r9146, %r27170, -1;
	mad.lo.s32 	%r9147, %r9146, %r533, %r27169;
	add.s32 	%r9148, %r9147, -1;
	mul.wide.s32 	%rd3580, %r9148, 8;
	add.s64 	%rd3581, %rd15, %rd3580;
	ld.local.f64 	%fd10066, [%rd3581];
	add.f64 	%fd10067, %fd10065, %fd10066;
	ld.global.f64 	%fd10068, [%rd3575+15000];
	ld.global.f64 	%fd10069, [%rd3579+15000];
	add.f64 	%fd10070, %fd10068, %fd10069;
	add.s64 	%rd3582, %rd14, %rd3580;
	ld.local.f64 	%fd10071, [%rd3582];
	add.f64 	%fd10072, %fd10070, %fd10071;
	abs.f64 	%fd10073, %fd10072;
	setp.gt.f64 	%p2177, %fd10073, 0d41CDCD64FF800000;
	selp.f64 	%fd10074, 0dBFF0000000000000, %fd10067, %p2177;
	selp.f64 	%fd10075, 0d7FF0000000000000, %fd10072, %p2177;
	add.f64 	%fd10076, %fd10075, 0d4069000000000000;
	add.f64 	%fd10077, %fd10074, 0dC016CCCCCCCCCCCD;
	add.f64 	%fd10078, %fd526, %fd10077;
	div.rn.f64 	%fd10079, %fd10076, %fd10078;
	add.s32 	%r9149, %r27172, -1;
	mad.lo.s32 	%r9150, %r9149, %r533, %r27171;
	add.s32 	%r9151, %r9150, -1;
	mul.wide.s32 	%rd3583, %r9151, 8;
	add.s64 	%rd3584, %rd14, %rd3583;
	ld.local.f64 	%fd10080, [%rd3584];
	add.f64 	%fd10081, %fd10080, 0d4069000000000000;
	add.f64 	%fd10082, %fd755, 0dC016CCCCCCCCCCCD;
	add.f64 	%fd10083, %fd526, %fd10082;
	div.rn.f64 	%fd10084, %fd10081, %fd10083;
	setp.ltu.f64 	%p2178, %fd10079, %fd10084;
	selp.f64 	%fd25395, 0d7FF0000000000000, %fd10075, %p2178;
	selp.f64 	%fd25396, 0dBFF0000000000000, %fd10074, %p2178;
	bra.uni 	$L__BB1_1705;
$L__BB1_1704:
	ld.global.f64 	%fd10046, [%rd224+24952];
	cvt.u64.u32 	%rd3555, %r27170;
	add.s64 	%rd3556, %rd18, %rd3555;
	cvt.s64.s32 	%rd3557, %r27169;
	add.s64 	%rd3558, %rd19, %rd3557;
	ld.local.s8 	%r9105, [%rd3558+1];
	ld.local.u8 	%r9106, [%rd3556+1];
	ld.local.u8 	%r9107, [%rd3556];
	prmt.b32 	%r9108, %r9107, %r9106, 0x3340U;
	ld.local.u8 	%r9109, [%rd3558];
	prmt.b32 	%r9110, %r9109, 0, 0x3340U;
	prmt.b32 	%r9111, %r9108, %r9110, 0x5410U;
	mov.b32 	%r9112, 334205;
	dp4a.s32.u32 	%r9113, %r9111, %r9112, %r9105;
	mul.wide.s32 	%rd3559, %r9113, 8;
	add.s64 	%rd3560, %rd1, %rd3559;
	ld.global.f64 	%fd10047, [%rd3560+30440];
	add.f64 	%fd10048, %fd10046, %fd10047;
	cvt.s64.s32 	%rd3561, %r27171;
	add.s64 	%rd3562, %rd19, %rd3561;
	cvt.s64.s32 	%rd3563, %r27172;
	add.s64 	%rd3564, %rd18, %rd3563;
	ld.local.s8 	%r9114, [%rd3564+-1];
	ld.local.u8 	%r9115, [%rd3562];
	ld.local.u8 	%r9116, [%rd3562+-1];
	prmt.b32 	%r9117, %r9116, %r9115, 0x3340U;
	ld.local.u8 	%r9118, [%rd3564];
	prmt.b32 	%r9119, %r9118, 0, 0x3340U;
	prmt.b32 	%r9120, %r9117, %r9119, 0x5410U;
	mov.b32 	%r9121, 359705;
	dp4a.s32.u32 	%r9122, %r9120, %r9121, %r9114;
	mul.wide.s32 	%rd3565, %r9122, 8;
	add.s64 	%rd3566, %rd1, %rd3565;
	ld.global.f64 	%fd10049, [%rd3566+30440];
	add.f64 	%fd10050, %fd10048, %fd10049;
	add.s32 	%r9123, %r27170, -1;
	mad.lo.s32 	%r9124, %r9123, %r533, %r27169;
	add.s32 	%r9125, %r9124, -1;
	mul.wide.s32 	%rd3567, %r9125, 8;
	add.s64 	%rd3568, %rd14, %rd3567;
	ld.local.f64 	%fd10051, [%rd3568];
	add.f64 	%fd10052, %fd10050, %fd10051;
	ld.global.f64 	%fd10053, [%rd224+24232];
	ld.global.f64 	%fd10054, [%rd3560+25440];
	add.f64 	%fd10055, %fd10053, %fd10054;
	ld.global.f64 	%fd10056, [%rd3566+25440];
	add.f64 	%fd10057, %fd10055, %fd10056;
	sub.s32 	%r9126, %r638, %r639;
	abs.s32 	%r9127, %r9126;
	cvt.rn.f64.s32 	%fd10058, %r9127;
	fma.rn.f64 	%fd10059, %fd10058, 0dBFEEF3E864B31D04, %fd10057;
	add.s64 	%rd3569, %rd15, %rd3567;
	ld.local.f64 	%fd10060, [%rd3569];
	add.f64 	%fd10061, %fd10060, %fd10059;
	abs.f64 	%fd10062, %fd10052;
	setp.gt.f64 	%p2176, %fd10062, 0d41CDCD64FF800000;
	selp.f64 	%fd25396, 0dBFF0000000000000, %fd10061, %p2176;
	selp.f64 	%fd25395, 0d7FF0000000000000, %fd10052, %p2176;
$L__BB1_1705:
	abs.f64 	%fd10111, %fd25396;
	max.f64 	%fd10113, %fd756, %fd10111;
	setp.gt.f64 	%p2193, %fd10113, 0d41CDCD64FF800000;
	sub.f64 	%fd10114, %fd755, %fd25396;
	abs.f64 	%fd10115, %fd10114;
	setp.geu.f64 	%p2194, %fd10115, 0d3EE4F8B588E368F1;
	or.pred  	%p2195, %p2193, %p2194;
	@%p2195 bra 	$L__BB1_1708;
	add.s32 	%r9177, %r27172, -1;
	mad.lo.s32 	%r9178, %r9177, %r533, %r27171;
	add.s32 	%r9179, %r9178, -1;
	mul.wide.s32 	%rd3617, %r9179, 8;
	add.s64 	%rd3618, %rd14, %rd3617;
	ld.local.f64 	%fd10117, [%rd3618];
	abs.f64 	%fd10118, %fd10117;
	abs.f64 	%fd10119, %fd25395;
	max.f64 	%fd10121, %fd10118, %fd10119;
	setp.gt.f64 	%p2196, %fd10121, 0d41CDCD64FF800000;
	sub.f64 	%fd10122, %fd10117, %fd25395;
	abs.f64 	%fd10123, %fd10122;
	setp.geu.f64 	%p2197, %fd10123, 0d3EE4F8B588E368F1;
	or.pred  	%p2198, %p2196, %p2197;
	@%p2198 bra 	$L__BB1_1708;
	add.s32 	%r9180, %r27170, -1;
	mul.wide.u32 	%rd3619, %r9180, 4;
	add.s64 	%rd3620, %rd16, %rd3619;
	st.local.u32 	[%rd3620], %r27169;
	mul.wide.s32 	%rd3621, %r27169, 4;
	add.s64 	%rd3622, %rd17, %rd3621;
	st.local.u32 	[%rd3622+-4], %r27170;
	mov.pred 	%p18166, 0;
	mov.u32 	%r27171, %r27169;
	mov.u32 	%r27172, %r27170;
	bra.uni 	$L__BB1_1709;
$L__BB1_1708:
	add.s32 	%r640, %r27170, -1;
	add.s32 	%r27169, %r27169, 1;
	setp.gt.s32 	%p2201, %r27170, 1;
	setp.lt.s32 	%p2202, %r27169, %r27171;
	and.pred  	%p2203, %p2201, %p2202;
	mov.u32 	%r27170, %r640;
	@%p2203 bra 	$L__BB1_1695;
$L__BB1_1709:
	add.s32 	%r27168, %r631, 1;
	setp.lt.u32 	%p2204, %r631, 32;
	and.pred  	%p2205, %p18166, %p2204;
	@%p2205 bra 	$L__BB1_1693;
	bra.uni 	$L__BB1_1672;
$L__BB1_1710:
	mul.wide.s32 	%rd3142, %r617, 8;
	add.s64 	%rd3143, %rd14, %rd3142;
	ld.local.f64 	%fd9504, [%rd3143];
	add.f64 	%fd771, %fd25386, %fd9504;
	add.s64 	%rd3144, %rd15, %rd3142;
	ld.local.f64 	%fd9505, [%rd3144];
	add.f64 	%fd772, %fd25387, %fd9505;
	mov.f64 	%fd25397, 0d3FE0000000000000;
	@%p1551 bra 	$L__BB1_1740;
	setp.eq.s32 	%p1613, %r531, 0;
	mov.b32 	%r27196, 0;
	@%p1613 bra 	$L__BB1_1725;
	and.b32  	%r645, %r531, 15;
	setp.lt.u32 	%p1614, %r531, 16;
	mov.b32 	%r27196, 0;
	mov.u32 	%r27175, %r27196;
	@%p1614 bra 	$L__BB1_1715;
	and.b32  	%r27175, %r531, 2147483632;
	mov.b32 	%r27196, 0;
	mov.u32 	%r27184, %r27196;
$L__BB1_1714:
	.pragma "nounroll";
	mul.wide.u32 	%rd3145, %r27184, 4;
	add.s64 	%rd3146, %rd16, %rd3145;
	ld.local.u32 	%r8347, [%rd3146];
	setp.gt.s32 	%p1615, %r8347, 0;
	selp.u32 	%r8348, 1, 0, %p1615;
	add.s32 	%r8349, %r27196, %r8348;
	ld.local.u32 	%r8350, [%rd3146+4];
	setp.gt.s32 	%p1616, %r8350, 0;
	selp.u32 	%r8351, 1, 0, %p1616;
	add.s32 	%r8352, %r8349, %r8351;
	ld.local.u32 	%r8353, [%rd3146+8];
	setp.gt.s32 	%p1617, %r8353, 0;
	selp.u32 	%r8354, 1, 0, %p1617;
	add.s32 	%r8355, %r8352, %r8354;
	ld.local.u32 	%r8356, [%rd3146+12];
	setp.gt.s32 	%p1618, %r8356, 0;
	selp.u32 	%r8357, 1, 0, %p1618;
	add.s32 	%r8358, %r8355, %r8357;
	ld.local.u32 	%r8359, [%rd3146+16];
	setp.gt.s32 	%p1619, %r8359, 0;
	selp.u32 	%r8360, 1, 0, %p1619;
	add.s32 	%r8361, %r8358, %r8360;
	ld.local.u32 	%r8362, [%rd3146+20];
	setp.gt.s32 	%p1620, %r8362, 0;
	selp.u32 	%r8363, 1, 0, %p1620;
	add.s32 	%r8364, %r8361, %r8363;
	ld.local.u32 	%r8365, [%rd3146+24];
	setp.gt.s32 	%p1621, %r8365, 0;
	selp.u32 	%r8366, 1, 0, %p1621;
	add.s32 	%r8367, %r8364, %r8366;
	ld.local.u32 	%r8368, [%rd3146+28];
	setp.gt.s32 	%p1622, %r8368, 0;
	selp.u32 	%r8369, 1, 0, %p1622;
	add.s32 	%r8370, %r8367, %r8369;
	ld.local.u32 	%r8371, [%rd3146+32];
	setp.gt.s32 	%p1623, %r8371, 0;
	selp.u32 	%r8372, 1, 0, %p1623;
	add.s32 	%r8373, %r8370, %r8372;
	ld.local.u32 	%r8374, [%rd3146+36];
	setp.gt.s32 	%p1624, %r8374, 0;
	selp.u32 	%r8375, 1, 0, %p1624;
	add.s32 	%r8376, %r8373, %r8375;
	ld.local.u32 	%r8377, [%rd3146+40];
	setp.gt.s32 	%p1625, %r8377, 0;
	selp.u32 	%r8378, 1, 0, %p1625;
	add.s32 	%r8379, %r8376, %r8378;
	ld.local.u32 	%r8380, [%rd3146+44];
	setp.gt.s32 	%p1626, %r8380, 0;
	selp.u32 	%r8381, 1, 0, %p1626;
	add.s32 	%r8382, %r8379, %r8381;
	ld.local.u32 	%r8383, [%rd3146+48];
	setp.gt.s32 	%p1627, %r8383, 0;
	selp.u32 	%r8384, 1, 0, %p1627;
	add.s32 	%r8385, %r8382, %r8384;
	ld.local.u32 	%r8386, [%rd3146+52];
	setp.gt.s32 	%p1628, %r8386, 0;
	selp.u32 	%r8387, 1, 0, %p1628;
	add.s32 	%r8388, %r8385, %r8387;
	ld.local.u32 	%r8389, [%rd3146+56];
	setp.gt.s32 	%p1629, %r8389, 0;
	selp.u32 	%r8390, 1, 0, %p1629;
	add.s32 	%r8391, %r8388, %r8390;
	ld.local.u32 	%r8392, [%rd3146+60];
	setp.gt.s32 	%p1630, %r8392, 0;
	selp.u32 	%r8393, 1, 0, %p1630;
	add.s32 	%r27196, %r8391, %r8393;
	add.s32 	%r27184, %r27184, 16;
	setp.eq.s32 	%p1631, %r27184, %r27175;
	@%p1631 bra 	$L__BB1_1715;
	bra.uni 	$L__BB1_1714;
$L__BB1_1715:
	setp.eq.s32 	%p1632, %r645, 0;
	@%p1632 bra 	$L__BB1_1725;
	and.b32  	%r650, %r531, 7;
	setp.lt.u32 	%p1633, %r645, 8;
	@%p1633 bra 	$L__BB1_1718;
	mul.wide.u32 	%rd3147, %r27175, 4;
	add.s64 	%rd3148, %rd16, %rd3147;
	ld.local.u32 	%r8395, [%rd3148];
	setp.gt.s32 	%p1634, %r8395, 0;
	selp.u32 	%r8396, 1, 0, %p1634;
	add.s32 	%r8397, %r27196, %r8396;
	ld.local.u32 	%r8398, [%rd3148+4];
	setp.gt.s32 	%p1635, %r8398, 0;
	selp.u32 	%r8399, 1, 0, %p1635;
	add.s32 	%r8400, %r8397, %r8399;
	ld.local.u32 	%r8401, [%rd3148+8];
	setp.gt.s32 	%p1636, %r8401, 0;
	selp.u32 	%r8402, 1, 0, %p1636;
	add.s32 	%r8403, %r8400, %r8402;
	ld.local.u32 	%r8404, [%rd3148+12];
	setp.gt.s32 	%p1637, %r8404, 0;
	selp.u32 	%r8405, 1, 0, %p1637;
	add.s32 	%r8406, %r8403, %r8405;
	ld.local.u32 	%r8407, [%rd3148+16];
	setp.gt.s32 	%p1638, %r8407, 0;
	selp.u32 	%r8408, 1, 0, %p1638;
	add.s32 	%r8409, %r8406, %r8408;
	ld.local.u32 	%r8410, [%rd3148+20];
	setp.gt.s32 	%p1639, %r8410, 0;
	selp.u32 	%r8411, 1, 0, %p1639;
	add.s32 	%r8412, %r8409, %r8411;
	ld.local.u32 	%r8413, [%rd3148+24];
	setp.gt.s32 	%p1640, %r8413, 0;
	selp.u32 	%r8414, 1, 0, %p1640;
	add.s32 	%r8415, %r8412, %r8414;
	ld.local.u32 	%r8416, [%rd3148+28];
	setp.gt.s32 	%p1641, %r8416, 0;
	selp.u32 	%r8417, 1, 0, %p1641;
	add.s32 	%r27196, %r8415, %r8417;
	add.s32 	%r27175, %r27175, 8;
$L__BB1_1718:
	setp.eq.s32 	%p1642, %r650, 0;
	@%p1642 bra 	$L__BB1_1725;
	and.b32  	%r656, %r531, 3;
	setp.lt.u32 	%p1643, %r650, 4;
	@%p1643 bra 	$L__BB1_1721;
	mul.wide.u32 	%rd3149, %r27175, 4;
	add.s64 	%rd3150, %rd16, %rd3149;
	ld.local.u32 	%r8419, [%rd3150];
	setp.gt.s32 	%p1644, %r8419, 0;
	selp.u32 	%r8420, 1, 0, %p1644;
	add.s32 	%r8421, %r27196, %r8420;
	ld.local.u32 	%r8422, [%rd3150+4];
	setp.gt.s32 	%p1645, %r8422, 0;
	selp.u32 	%r8423, 1, 0, %p1645;
	add.s32 	%r8424, %r8421, %r8423;
	ld.local.u32 	%r8425, [%rd3150+8];
	setp.gt.s32 	%p1646, %r8425, 0;
	selp.u32 	%r8426, 1, 0, %p1646;
	add.s32 	%r8427, %r8424, %r8426;
	ld.local.u32 	%r8428, [%rd3150+12];
	setp.gt.s32 	%p1647, %r8428, 0;
	selp.u32 	%r8429, 1, 0, %p1647;
	add.s32 	%r27196, %r8427, %r8429;
	add.s32 	%r27175, %r27175, 4;
$L__BB1_1721:
	setp.eq.s32 	%p1648, %r656, 0;
	@%p1648 bra 	$L__BB1_1725;
	mul.wide.u32 	%rd3151, %r27175, 4;
	add.s64 	%rd226, %rd16, %rd3151;
	ld.local.u32 	%r8430, [%rd226];
	setp.gt.s32 	%p1649, %r8430, 0;
	selp.u32 	%r8431, 1, 0, %p1649;
	add.s32 	%r27196, %r27196, %r8431;
	setp.eq.s32 	%p1650, %r656, 1;
	@%p1650 bra 	$L__BB1_1725;
	ld.local.u32 	%r8432, [%rd226+4];
	setp.gt.s32 	%p1651, %r8432, 0;
	selp.u32 	%r8433, 1, 0, %p1651;
	add.s32 	%r27196, %r27196, %r8433;
	setp.eq.s32 	%p1652, %r656, 2;
	@%p1652 bra 	$L__BB1_1725;
	ld.local.u32 	%r8434, [%rd226+8];
	setp.gt.s32 	%p1653, %r8434, 0;
	selp.u32 	%r8435, 1, 0, %p1653;
	add.s32 	%r27196, %r27196, %r8435;
$L__BB1_1725:
	@%p1579 bra 	$L__BB1_1739;
	and.b32  	%r666, %r533, 15;
	setp.lt.u32 	%p1655, %r533, 16;
	mov.b32 	%r27189, 0;
	@%p1655 bra 	$L__BB1_1729;
	and.b32  	%r27189, %r533, 2147483632;
	mov.b32 	%r27186, 0;
$L__BB1_1728:
	.pragma "nounroll";
	mul.wide.u32 	%rd3152, %r27186, 4;
	add.s64 	%rd3153, %rd17, %rd3152;
	ld.local.u32 	%r8439, [%rd3153];
	setp.gt.s32 	%p1656, %r8439, 0;
	selp.u32 	%r8440, 1, 0, %p1656;
	add.s32 	%r8441, %r27196, %r8440;
	ld.local.u32 	%r8442, [%rd3153+4];
	setp.gt.s32 	%p1657, %r8442, 0;
	selp.u32 	%r8443, 1, 0, %p1657;
	add.s32 	%r8444, %r8441, %r8443;
	ld.local.u32 	%r8445, [%rd3153+8];
	setp.gt.s32 	%p1658, %r8445, 0;
	selp.u32 	%r8446, 1, 0, %p1658;
	add.s32 	%r8447, %r8444, %r8446;
	ld.local.u32 	%r8448, [%rd3153+12];
	setp.gt.s32 	%p1659, %r8448, 0;
	selp.u32 	%r8449, 1, 0, %p1659;
	add.s32 	%r8450, %r8447, %r8449;
	ld.local.u32 	%r8451, [%rd3153+16];
	setp.gt.s32 	%p1660, %r8451, 0;
	selp.u32 	%r8452, 1, 0, %p1660;
	add.s32 	%r8453, %r8450, %r8452;
	ld.local.u32 	%r8454, [%rd3153+20];
	setp.gt.s32 	%p1661, %r8454, 0;
	selp.u32 	%r8455, 1, 0, %p1661;
	add.s32 	%r8456, %r8453, %r8455;
	ld.local.u32 	%r8457, [%rd3153+24];
	setp.gt.s32 	%p1662, %r8457, 0;
	selp.u32 	%r8458, 1, 0, %p1662;
	add.s32 	%r8459, %r8456, %r8458;
	ld.local.u32 	%r8460, [%rd3153+28];
	setp.gt.s32 	%p1663, %r8460, 0;
	selp.u32 	%r8461, 1, 0, %p1663;
	add.s32 	%r8462, %r8459, %r8461;
	ld.local.u32 	%r8463, [%rd3153+32];
	setp.gt.s32 	%p1664, %r8463, 0;
	selp.u32 	%r8464, 1, 0, %p1664;
	add.s32 	%r8465, %r8462, %r8464;
	ld.local.u32 	%r8466, [%rd3153+36];
	setp.gt.s32 	%p1665, %r8466, 0;
	selp.u32 	%r8467, 1, 0, %p1665;
	add.s32 	%r8468, %r8465, %r8467;
	ld.local.u32 	%r8469, [%rd3153+40];
	setp.gt.s32 	%p1666, %r8469, 0;
	selp.u32 	%r8470, 1, 0, %p1666;
	add.s32 	%r8471, %r8468, %r8470;
	ld.local.u32 	%r8472, [%rd3153+44];
	setp.gt.s32 	%p1667, %r8472, 0;
	selp.u32 	%r8473, 1, 0, %p1667;
	add.s32 	%r8474, %r8471, %r8473;
	ld.local.u32 	%r8475, [%rd3153+48];
	setp.gt.s32 	%p1668, %r8475, 0;
	selp.u32 	%r8476, 1, 0, %p1668;
	add.s32 	%r8477, %r8474, %r8476;
	ld.local.u32 	%r8478, [%rd3153+52];
	setp.gt.s32 	%p1669, %r8478, 0;
	selp.u32 	%r8479, 1, 0, %p1669;
	add.s32 	%r8480, %r8477, %r8479;
	ld.local.u32 	%r8481, [%rd3153+56];
	setp.gt.s32 	%p1670, %r8481, 0;
	selp.u32 	%r8482, 1, 0, %p1670;
	add.s32 	%r8483, %r8480, %r8482;
	ld.local.u32 	%r8484, [%rd3153+60];
	setp.gt.s32 	%p1671, %r8484, 0;
	selp.u32 	%r8485, 1, 0, %p1671;
	add.s32 	%r27196, %r8483, %r8485;
	add.s32 	%r27186, %r27186, 16;
	setp.ne.s32 	%p1672, %r27186, %r27189;
	@%p1672 bra 	$L__BB1_1728;
$L__BB1_1729:
	setp.eq.s32 	%p1673, %r666, 0;
	@%p1673 bra 	$L__BB1_1739;
	and.b32  	%r679, %r533, 7;
	setp.lt.u32 	%p1674, %r666, 8;
	@%p1674 bra 	$L__BB1_1732;
	mul.wide.u32 	%rd3154, %r27189, 4;
	add.s64 	%rd3155, %rd17, %rd3154;
	ld.local.u32 	%r8487, [%rd3155];
	setp.gt.s32 	%p1675, %r8487, 0;
	selp.u32 	%r8488, 1, 0, %p1675;
	add.s32 	%r8489, %r27196, %r8488;
	ld.local.u32 	%r8490, [%rd3155+4];
	setp.gt.s32 	%p1676, %r8490, 0;
	selp.u32 	%r8491, 1, 0, %p1676;
	add.s32 	%r8492, %r8489, %r8491;
	ld.local.u32 	%r8493, [%rd3155+8];
	setp.gt.s32 	%p1677, %r8493, 0;
	selp.u32 	%r8494, 1, 0, %p1677;
	add.s32 	%r8495, %r8492, %r8494;
	ld.local.u32 	%r8496, [%rd3155+12];
	setp.gt.s32 	%p1678, %r8496, 0;
	selp.u32 	%r8497, 1, 0, %p1678;
	add.s32 	%r8498, %r8495, %r8497;
	ld.local.u32 	%r8499, [%rd3155+16];
	setp.gt.s32 	%p1679, %r8499, 0;
	selp.u32 	%r8500, 1, 0, %p1679;
	add.s32 	%r8501, %r8498, %r8500;
	ld.local.u32 	%r8502, [%rd3155+20];
	setp.gt.s32 	%p1680, %r8502, 0;
	selp.u32 	%r8503, 1, 0, %p1680;
	add.s32 	%r8504, %r8501, %r8503;
	ld.local.u32 	%r8505, [%rd3155+24];
	setp.gt.s32 	%p1681, %r8505, 0;
	selp.u32 	%r8506, 1, 0, %p1681;
	add.s32 	%r8507, %r8504, %r8506;
	ld.local.u32 	%r8508, [%rd3155+28];
	setp.gt.s32 	%p1682, %r8508, 0;
	selp.u32 	%r8509, 1, 0, %p1682;
	add.s32 	%r27196, %r8507, %r8509;
	add.s32 	%r27189, %r27189, 8;
$L__BB1_1732:
	setp.eq.s32 	%p1683, %r679, 0;
	@%p1683 bra 	$L__BB1_1739;
	and.b32  	%r685, %r533, 3;
	setp.lt.u32 	%p1684, %r679, 4;
	@%p1684 bra 	$L__BB1_1735;
	mul.wide.u32 	%rd3156, %r27189, 4;
	add.s64 	%rd3157, %rd17, %rd3156;
	ld.local.u32 	%r8511, [%rd3157];
	setp.gt.s32 	%p1685, %r8511, 0;
	selp.u32 	%r8512, 1, 0, %p1685;
	add.s32 	%r8513, %r27196, %r8512;
	ld.local.u32 	%r8514, [%rd3157+4];
	setp.gt.s32 	%p1686, %r8514, 0;
	selp.u32 	%r8515, 1, 0, %p1686;
	add.s32 	%r8516, %r8513, %r8515;
	ld.local.u32 	%r8517, [%rd3157+8];
	setp.gt.s32 	%p1687, %r8517, 0;
	selp.u32 	%r8518, 1, 0, %p1687;
	add.s32 	%r8519, %r8516, %r8518;
	ld.local.u32 	%r8520, [%rd3157+12];
	setp.gt.s32 	%p1688, %r8520, 0;
	selp.u32 	%r8521, 1, 0, %p1688;
	add.s32 	%r27196, %r8519, %r8521;
	add.s32 	%r27189, %r27189, 4;
$L__BB1_1735:
	setp.eq.s32 	%p1689, %r685, 0;
	@%p1689 bra 	$L__BB1_1739;
	mul.wide.u32 	%rd3158, %r27189, 4;
	add.s64 	%rd227, %rd17, %rd3158;
	ld.local.u32 	%r8522, [%rd227];
	setp.gt.s32 	%p1690, %r8522, 0;
	selp.u32 	%r8523, 1, 0, %p1690;
	add.s32 	%r27196, %r27196, %r8523;
	setp.eq.s32 	%p1691, %r685, 1;
	@%p1691 bra 	$L__BB1_1739;
	ld.local.u32 	%r8524, [%rd227+4];
	setp.gt.s32 	%p1692, %r8524, 0;
	selp.u32 	%r8525, 1, 0, %p1692;
	add.s32 	%r27196, %r27196, %r8525;
	setp.eq.s32 	%p1693, %r685, 2;
	@%p1693 bra 	$L__BB1_1739;
	ld.local.u32 	%r8526, [%rd227+8];
	setp.gt.s32 	%p1694, %r8526, 0;
	selp.u32 	%r8527, 1, 0, %p1694;
	add.s32 	%r27196, %r27196, %r8527;
$L__BB1_1739:
	shr.u32 	%r8528, %r27196, 1;
	add.s32 	%r8529, %r8528, -1;
	cvt.rn.f64.s32 	%fd9506, %r8529;
	add.f64 	%fd9507, %fd772, 0dC016CCCCCCCCCCCD;
	fma.rn.f64 	%fd9508, %fd9506, 0dBFE0A2B1704FF434, %fd9507;
	add.f64 	%fd9509, %fd526, %fd9508;
	add.f64 	%fd9510, %fd771, 0d4069000000000000;
	div.rn.f64 	%fd9511, %fd9510, %fd9509;
	add.f64 	%fd9512, %fd9511, 0dC071126666666666;
	fma.rn.f64 	%fd25397, %fd9512, 0d4059000000000000, 0d3FE0000000000000;
$L__BB1_1740:
	cvt.rzi.s32.f64 	%r8530, %fd25397;
	cvt.rn.f64.s32 	%fd9513, %r8530;
	div.rn.f64 	%fd25398, %fd9513, 0d4059000000000000;
$L__BB1_1741:
	ld.param.f32 	%f799, [_Z16candidate_primerPcPiS0_S0_PfS1_S1_iffiiPdS_S0__param_9];
	add.f32 	%f392, %f799, 0fC1200000;
	cvt.f64.f32 	%fd9514, %f392;
	setp.gt.f64 	%p1695, %fd25398, %fd9514;
	selp.b32 	%r27264, 0, %r27264, %p1695;
$L__BB1_1742:
	ld.param.u32 	%r26849, [_Z16candidate_primerPcPiS0_S0_PfS1_S1_iffiiPdS_S0__param_11];
	setp.eq.s32 	%p1696, %r26849, 0;
	setp.eq.s32 	%p1697, %r27264, 0;
	or.pred  	%p1698, %p1696, %p1697;
	@%p1698 bra 	$L__BB1_2125;
	mov.b32 	%r27198, 0;
$L__BB1_1744:
	mov.u32 	%r697, %r27198;
	cvt.u64.u32 	%rd3159, %r697;
	add.u64 	%rd228, %SPL, 10284;
	add.s64 	%rd229, %rd228, %rd3159;
	ld.local.u8 	%rs1728, [%rd229];
	setp.ne.s16 	%p1699, %rs1728, 0;
	add.s32 	%r27198, %r697, 1;
	@%p1699 bra 	$L__BB1_1744;
	and.b32  	%r8533, %r697, 1;
	setp.eq.b32 	%p1700, %r8533, 1;
	@%p1700 bra 	$L__BB1_1771;
	setp.eq.s32 	%p1701, %r697, 0;
	@%p1701 bra 	$L__BB1_1756;
	shr.u32 	%r8535, %r697, 1;
	max.u32 	%r699, %r8535, 1;
	mov.b32 	%r27199, 0;
$L__BB1_1748:
	cvt.u64.u32 	%rd3161, %r27199;
	add.s64 	%rd3162, %rd228, %rd3161;
	ld.local.u8 	%rs119, [%rd3162];
	setp.ne.s16 	%p1702, %rs119, 65;
	not.b32 	%r8536, %r27199;
	cvt.s64.s32 	%rd3163, %r8536;
	add.s64 	%rd3164, %rd229, %rd3163;
	ld.local.u8 	%rs120, [%rd3164];
	@%p1702 bra 	$L__BB1_1750;
	setp.ne.s16 	%p1703, %rs120, 84;
	@%p1703 bra 	$L__BB1_1771;
$L__BB1_1750:
	setp.ne.s16 	%p1704, %rs119, 84;
	@%p1704 bra 	$L__BB1_1752;
	setp.ne.s16 	%p1705, %rs120, 65;
	@%p1705 bra 	$L__BB1_1771;
$L__BB1_1752:
	setp.eq.s16 	%p1706, %rs119, 84;
	setp.eq.s16 	%p1707, %rs119, 65;
	setp.ne.s16 	%p1708, %rs120, 65;
	or.pred  	%p1709, %p1708, %p1706;
	setp.ne.s16 	%p1710, %rs120, 84;
	or.pred  	%p1711, %p1710, %p1707;
	and.pred  	%p1712, %p1709, %p1711;
	not.pred 	%p1713, %p1712;
	@%p1713 bra 	$L__BB1_1771;
	setp.eq.s16 	%p1714, %rs119, 67;
	setp.ne.s16 	%p1715, %rs120, 71;
	and.pred  	%p1716, %p1715, %p1714;
	@%p1716 bra 	$L__BB1_1771;
	setp.eq.s16 	%p1719, %rs119, 71;
	setp.ne.s16 	%p1720, %rs120, 67;
	xor.pred  	%p1721, %p1719, %p1720;
	or.pred  	%p1722, %p1715, %p1714;
	and.pred  	%p1723, %p1721, %p1722;
	not.pred 	%p1724, %p1723;
	@%p1724 bra 	$L__BB1_1771;
	add.s32 	%r27199, %r27199, 1;
	setp.eq.s32 	%p1725, %r27199, %r699;
	@%p1725 bra 	$L__BB1_1756;
	bra.uni 	$L__BB1_1748;
$L__BB1_1756:
	mov.b32 	%r27200, 0;
$L__BB1_1757:
	mov.u32 	%r702, %r27200;
	cvt.u64.u32 	%rd3165, %r702;
	add.s64 	%rd230, %rd228, %rd3165;
	ld.local.u8 	%rs1734, [%rd230];
	setp.ne.s16 	%p1726, %rs1734, 0;
	add.s32 	%r27200, %r702, 1;
	@%p1726 bra 	$L__BB1_1757;
	and.b32  	%r8538, %r702, 1;
	setp.eq.b32 	%p1727, %r8538, 1;
	@%p1727 bra 	$L__BB1_1771;
	setp.eq.s32 	%p1728, %r702, 0;
	@%p1728 bra 	$L__BB1_1769;
	shr.u32 	%r8540, %r702, 1;
	max.u32 	%r704, %r8540, 1;
	mov.b32 	%r27201, 0;
$L__BB1_1761:
	cvt.u64.u32 	%rd3166, %r27201;
	add.s64 	%rd3167, %rd228, %rd3166;
	ld.local.u8 	%rs121, [%rd3167];
	setp.ne.s16 	%p1729, %rs121, 65;
	not.b32 	%r8541, %r27201;
	cvt.s64.s32 	%rd3168, %r8541;
	add.s64 	%rd3169, %rd230, %rd3168;
	ld.local.u8 	%rs122, [%rd3169];
	@%p1729 bra 	$L__BB1_1763;
	setp.ne.s16 	%p1730, %rs122, 84;
	@%p1730 bra 	$L__BB1_1771;
$L__BB1_1763:
	setp.ne.s16 	%p1731, %rs121, 84;
	@%p1731 bra 	$L__BB1_1765;
	setp.ne.s16 	%p1732, %rs122, 65;
	@%p1732 bra 	$L__BB1_1771;
$L__BB1_1765:
	setp.eq.s16 	%p1733, %rs121, 84;
	setp.eq.s16 	%p1734, %rs121, 65;
	setp.ne.s16 	%p1735, %rs122, 65;
	or.pred  	%p1736, %p1735, %p1733;
	setp.ne.s16 	%p1737, %rs122, 84;
	or.pred  	%p1738, %p1737, %p1734;
	and.pred  	%p1739, %p1736, %p1738;
	not.pred 	%p1740, %p1739;
	@%p1740 bra 	$L__BB1_1771;
	setp.eq.s16 	%p1741, %rs121, 67;
	setp.ne.s16 	%p1742, %rs122, 71;
	and.pred  	%p1743, %p1742, %p1741;
	@%p1743 bra 	$L__BB1_1771;
	setp.eq.s16 	%p1746, %rs121, 71;
	setp.ne.s16 	%p1747, %rs122, 67;
	xor.pred  	%p1748, %p1746, %p1747;
	or.pred  	%p1749, %p1742, %p1741;
	and.pred  	%p1750, %p1748, %p1749;
	not.pred 	%p1751, %p1750;
	@%p1751 bra 	$L__BB1_1771;
	add.s32 	%r27201, %r27201, 1;
	setp.ne.s32 	%p1752, %r27201, %r704;
	@%p1752 bra 	$L__BB1_1761;
$L__BB1_1769:
	setp.gt.u32 	%p1755, %r5, 2146435070;
	mov.f64 	%fd25399, %fd5;
	@%p1755 bra 	$L__BB1_1773;
	setp.gt.u32 	%p1756, %r7, 1073127582;
	selp.f64 	%fd9547, %fd7, %fd6, %p1756;
	selp.u32 	%r8546, 1, 0, %p1756;
	add.s32 	%r8547, %r6, %r8546;
	add.f64 	%fd9548, %fd9547, 0dBFF0000000000000;
	add.f64 	%fd9549, %fd9547, 0d3FF0000000000000;
	rcp.approx.ftz.f64 	%fd9550, %fd9549;
	neg.f64 	%fd9551, %fd9549;
	fma.rn.f64 	%fd9552, %fd9551, %fd9550, 0d3FF0000000000000;
	fma.rn.f64 	%fd9553, %fd9552, %fd9552, %fd9552;
	fma.rn.f64 	%fd9554, %fd9553, %fd9550, %fd9550;
	mul.f64 	%fd9555, %fd9548, %fd9554;
	fma.rn.f64 	%fd9556, %fd9548, %fd9554, %fd9555;
	mul.f64 	%fd9557, %fd9556, %fd9556;
	fma.rn.f64 	%fd9558, %fd9557, 0d3EB1380B3AE80F1E, 0d3ED0EE258B7A8B04;
	fma.rn.f64 	%fd9559, %fd9558, %fd9557, 0d3EF3B2669F02676F;
	fma.rn.f64 	%fd9560, %fd9559, %fd9557, 0d3F1745CBA9AB0956;
	fma.rn.f64 	%fd9561, %fd9560, %fd9557, 0d3F3C71C72D1B5154;
	fma.rn.f64 	%fd9562, %fd9561, %fd9557, 0d3F624924923BE72D;
	fma.rn.f64 	%fd9563, %fd9562, %fd9557, 0d3F8999999999A3C4;
	fma.rn.f64 	%fd9564, %fd9563, %fd9557, 0d3FB5555555555554;
	sub.f64 	%fd9565, %fd9548, %fd9556;
	add.f64 	%fd9566, %fd9565, %fd9565;
	neg.f64 	%fd9567, %fd9556;
	fma.rn.f64 	%fd9568, %fd9567, %fd9548, %fd9566;
	mul.f64 	%fd9569, %fd9554, %fd9568;
	mul.f64 	%fd9570, %fd9557, %fd9564;
	fma.rn.f64 	%fd9571, %fd9570, %fd9556, %fd9569;
	xor.b32  	%r8548, %r8547, -2147483648;
	mov.b32 	%r8549, 1127219200;
	mov.b64 	%fd9572, {%r8548, %r8549};
	sub.f64 	%fd9573, %fd9572, %fd1;
	fma.rn.f64 	%fd9574, %fd9573, 0d3FE62E42FEFA39EF, %fd9556;
	fma.rn.f64 	%fd9575, %fd9573, 0dBFE62E42FEFA39EF, %fd9574;
	sub.f64 	%fd9576, %fd9575, %fd9556;
	sub.f64 	%fd9577, %fd9571, %fd9576;
	fma.rn.f64 	%fd9578, %fd9573, 0d3C7ABC9E3B39803F, %fd9577;
	add.f64 	%fd25399, %fd9574, %fd9578;
	bra.uni 	$L__BB1_1773;
$L__BB1_1771:
	setp.gt.u32 	%p1753, %r2, 2146435070;
	mov.f64 	%fd25399, %fd2;
	@%p1753 bra 	$L__BB1_1773;
	setp.gt.u32 	%p1754, %r4, 1073127582;
	selp.f64 	%fd9515, %fd4, %fd3, %p1754;
	selp.u32 	%r8542, 1, 0, %p1754;
	add.s32 	%r8543, %r3, %r8542;
	add.f64 	%fd9516, %fd9515, 0dBFF0000000000000;
	add.f64 	%fd9517, %fd9515, 0d3FF0000000000000;
	rcp.approx.ftz.f64 	%fd9518, %fd9517;
	neg.f64 	%fd9519, %fd9517;
	fma.rn.f64 	%fd9520, %fd9519, %fd9518, 0d3FF0000000000000;
	fma.rn.f64 	%fd9521, %fd9520, %fd9520, %fd9520;
	fma.rn.f64 	%fd9522, %fd9521, %fd9518, %fd9518;
	mul.f64 	%fd9523, %fd9516, %fd9522;
	fma.rn.f64 	%fd9524, %fd9516, %fd9522, %fd9523;
	mul.f64 	%fd9525, %fd9524, %fd9524;
	fma.rn.f64 	%fd9526, %fd9525, 0d3EB1380B3AE80F1E, 0d3ED0EE258B7A8B04;
	fma.rn.f64 	%fd9527, %fd9526, %fd9525, 0d3EF3B2669F02676F;
	fma.rn.f64 	%fd9528, %fd9527, %fd9525, 0d3F1745CBA9AB0956;
	fma.rn.f64 	%fd9529, %fd9528, %fd9525, 0d3F3C71C72D1B5154;
	fma.rn.f64 	%fd9530, %fd9529, %fd9525, 0d3F624924923BE72D;
	fma.rn.f64 	%fd9531, %fd9530, %fd9525, 0d3F8999999999A3C4;
	fma.rn.f64 	%fd9532, %fd9531, %fd9525, 0d3FB5555555555554;
	sub.f64 	%fd9533, %fd9516, %fd9524;
	add.f64 	%fd9534, %fd9533, %fd9533;
	neg.f64 	%fd9535, %fd9524;
	fma.rn.f64 	%fd9536, %fd9535, %fd9516, %fd9534;
	mul.f64 	%fd9537, %fd9522, %fd9536;
	mul.f64 	%fd9538, %fd9525, %fd9532;
	fma.rn.f64 	%fd9539, %fd9538, %fd9524, %fd9537;
	xor.b32  	%r8544, %r8543, -2147483648;
	mov.b32 	%r8545, 1127219200;
	mov.b64 	%fd9540, {%r8544, %r8545};
	sub.f64 	%fd9541, %fd9540, %fd1;
	fma.rn.f64 	%fd9542, %fd9541, 0d3FE62E42FEFA39EF, %fd9524;
	fma.rn.f64 	%fd9543, %fd9541, 0dBFE62E42FEFA39EF, %fd9542;
	sub.f64 	%fd9544, %fd9543, %fd9524;
	sub.f64 	%fd9545, %fd9539, %fd9544;
	fma.rn.f64 	%fd9546, %fd9541, 0d3C7ABC9E3B39803F, %fd9545;
	add.f64 	%fd25399, %fd9542, %fd9546;
$L__BB1_1773:
	mul.f64 	%fd780, %fd25399, 0d3FFFCB923A29C77A;
	mov.b32 	%r27202, 0;
$L__BB1_1774:
	mov.u32 	%r707, %r27202;
	cvt.u64.u32 	%rd3170, %r707;
	add.s64 	%rd3171, %rd228, %rd3170;
	ld.local.u8 	%rs1740, [%rd3171];
	setp.ne.s16 	%p1757, %rs1740, 0;
	add.s32 	%r27202, %r707, 1;
	@%p1757 bra 	$L__BB1_1774;
	mov.b32 	%r27203, 0;
$L__BB1_1776:
	mov.u32 	%r709, %r27203;
	cvt.u64.u32 	%rd3172, %r709;
	add.s64 	%rd3173, %rd228, %rd3172;
	ld.local.u8 	%rs1741, [%rd3173];
	setp.ne.s16 	%p1758, %rs1741, 0;
	add.s32 	%r27203, %r709, 1;
	@%p1758 bra 	$L__BB1_1776;
	setp.eq.s32 	%p1759, %r707, 0;
	@%p1759 bra 	$L__BB1_1813;
	and.b32  	%r711, %r707, 3;
	setp.lt.u32 	%p1760, %r707, 4;
	mov.b32 	%r27205, 1;
	@%p1760 bra 	$L__BB1_1782;
	and.b32  	%r712, %r707, 2147483644;
	mov.b32 	%r27205, 1;
$L__BB1_1780:
	mov.u32 	%r716, %r27205;
	cvt.s64.s32 	%rd3174, %r716;
	add.s64 	%rd233, %rd228, %rd3174;
	ld.local.u8 	%rs1743, [%rd233+-1];
	mov.b16 	%rs6532, 0;
	setp.gt.s16 	%p1761, %rs1743, 70;
	@%p1761 bra 	$L__BB1_1820;
	setp.eq.s16 	%p1764, %rs1743, 65;
	@%p1764 bra 	$L__BB1_1824;
	bra.uni 	$L__BB1_1818;
$L__BB1_1782:
	setp.eq.s32 	%p1782, %r711, 0;
	@%p1782 bra 	$L__BB1_1813;
	cvt.s64.s32 	%rd3176, %r27205;
	add.s64 	%rd231, %rd228, %rd3176;
	ld.local.u8 	%rs1767, [%rd231+-1];
	mov.b16 	%rs6529, 0;
	setp.gt.s16 	%p1783, %rs1767, 70;
	@%p1783 bra 	$L__BB1_1787;
	setp.eq.s16 	%p1786, %rs1767, 65;
	@%p1786 bra 	$L__BB1_1792;
	setp.eq.s16 	%p1787, %rs1767, 67;
	@%p1787 bra 	$L__BB1_1786;
	bra.uni 	$L__BB1_1791;
$L__BB1_1786:
	mov.b16 	%rs6529, 1;
	bra.uni 	$L__BB1_1792;
$L__BB1_1787:
	setp.eq.s16 	%p1784, %rs1767, 71;
	@%p1784 bra 	$L__BB1_1790;
	setp.ne.s16 	%p1785, %rs1767, 84;
	@%p1785 bra 	$L__BB1_1791;
	mov.b16 	%rs6529, 3;
	bra.uni 	$L__BB1_1792;
$L__BB1_1790:
	mov.b16 	%rs6529, 2;
	bra.uni 	$L__BB1_1792;
$L__BB1_1791:
	mov.b16 	%rs6529, 4;
$L__BB1_1792:
	cvt.u64.u32 	%rd3177, %r27205;
	add.s64 	%rd232, %rd24, %rd3177;
	st.local.u8 	[%rd232], %rs6529;
	setp.eq.s32 	%p1788, %r711, 1;
	@%p1788 bra 	$L__BB1_1813;
	ld.local.u8 	%rs1773, [%rd231];
	mov.b16 	%rs6530, 0;
	setp.gt.s16 	%p1789, %rs1773, 70;
	@%p1789 bra 	$L__BB1_1797;
	setp.eq.s16 	%p1792, %rs1773, 65;
	@%p1792 bra 	$L__BB1_1802;
	setp.eq.s16 	%p1793, %rs1773, 67;
	@%p1793 bra 	$L__BB1_1796;
	bra.uni 	$L__BB1_1801;
$L__BB1_1796:
	mov.b16 	%rs6530, 1;
	bra.uni 	$L__BB1_1802;
$L__BB1_1797:
	setp.eq.s16 	%p1790, %rs1773, 71;
	@%p1790 bra 	$L__BB1_1800;
	setp.ne.s16 	%p1791, %rs1773, 84;
	@%p1791 bra 	$L__BB1_1801;
	mov.b16 	%rs6530, 3;
	bra.uni 	$L__BB1_1802;
$L__BB1_1800:
	mov.b16 	%rs6530, 2;
	bra.uni 	$L__BB1_1802;
$L__BB1_1801:
	mov.b16 	%rs6530, 4;
$L__BB1_1802:
	add.s32 	%r8555, %r27205, 1;
	cvt.u64.u32 	%rd3178, %r8555;
	add.s64 	%rd3179, %rd24, %rd3178;
	st.local.u8 	[%rd3179], %rs6530;
	setp.eq.s32 	%p1794, %r711, 2;
	@%p1794 bra 	$L__BB1_1813;
	ld.local.u8 	%rs1779, [%rd231+1];
	mov.b16 	%rs6531, 0;
	setp.gt.s16 	%p1795, %rs1779, 70;
	@%p1795 bra 	$L__BB1_1807;
	setp.eq.s16 	%p1798, %rs1779, 65;
	@%p1798 bra 	$L__BB1_1812;
	setp.eq.s16 	%p1799, %rs1779, 67;
	@%p1799 bra 	$L__BB1_1806;
	bra.uni 	$L__BB1_1811;
$L__BB1_1806:
	mov.b16 	%rs6531, 1;
	bra.uni 	$L__BB1_1812;
$L__BB1_1807:
	setp.eq.s16 	%p1796, %rs1779, 71;
	@%p1796 bra 	$L__BB1_1810;
	setp.ne.s16 	%p1797, %rs1779, 84;
	@%p1797 bra 	$L__BB1_1811;
	mov.b16 	%rs6531, 3;
	bra.uni 	$L__BB1_1812;
$L__BB1_1810:
	mov.b16 	%rs6531, 2;
	bra.uni 	$L__BB1_1812;
$L__BB1_1811:
	mov.b16 	%rs6531, 4;
$L__BB1_1812:
	st.local.u8 	[%rd232+2], %rs6531;
$L__BB1_1813:
	setp.eq.s32 	%p1800, %r709, 0;
	@%p1800 bra 	$L__BB1_1917;
	and.b32  	%r714, %r709, 3;
	setp.lt.u32 	%p1801, %r709, 4;
	mov.b32 	%r27207, 1;
	@%p1801 bra 	$L__BB1_1886;
	and.b32  	%r715, %r709, 2147483644;
	mov.b32 	%r27207, 1;
$L__BB1_1816:
	sub.s32 	%r8558, %r709, %r27207;
	cvt.u64.u32 	%rd3180, %r8558;
	add.s64 	%rd3181, %rd228, %rd3180;
	ld.local.u8 	%rs1785, [%rd3181];
	mov.b16 	%rs6536, 0;
	setp.gt.s16 	%p1802, %rs1785, 70;
	@%p1802 bra 	$L__BB1_1854;
	setp.eq.s16 	%p1805, %rs1785, 65;
	@%p1805 bra 	$L__BB1_1858;
	bra.uni 	$L__BB1_1852;
$L__BB1_1818:
	setp.eq.s16 	%p1765, %rs1743, 67;
	@%p1765 bra 	$L__BB1_1819;
	bra.uni 	$L__BB1_1823;
$L__BB1_1819:
	mov.b16 	%rs6532, 1;
	bra.uni 	$L__BB1_1824;
$L__BB1_1820:
	setp.eq.s16 	%p1762, %rs1743, 71;
	@%p1762 bra 	$L__BB1_17621;
	setp.eq.s16 	%p1763, %rs1743, 84;
	@%p1763 bra 	$L__BB1_1822;
	bra.uni 	$L__BB1_1823;
$L__BB1_1822:
	mov.b16 	%rs6532, 3;
	bra.uni 	$L__BB1_1824;
$L__BB1_1823:
	mov.b16 	%rs6532, 4;
$L__BB1_1824:
	cvt.u64.u32 	%rd3175, %r716;
	add.s64 	%rd234, %rd24, %rd3175;
	st.local.u8 	[%rd234], %rs6532;
	ld.local.u8 	%rs1749, [%rd233];
	mov.b16 	%rs6533, 0;
	setp.gt.s16 	%p1766, %rs1749, 70;
	@%p1766 bra 	$L__BB1_1828;
	setp.eq.s16 	%p1769, %rs1749, 65;
	@%p1769 bra 	$L__BB1_1833;
	setp.eq.s16 	%p1770, %rs1749, 67;
	@%p1770 bra 	$L__BB1_1827;
	bra.uni 	$L__BB1_1832;
$L__BB1_1827:
	mov.b16 	%rs6533, 1;
	bra.uni 	$L__BB1_1833;
$L__BB1_1828:
	setp.eq.s16 	%p1767, %rs1749, 71;
	@%p1767 bra 	$L__BB1_1831;
	setp.ne.s16 	%p1768, %rs1749, 84;
	@%p1768 bra 	$L__BB1_1832;
	mov.b16 	%rs6533, 3;
	bra.uni 	$L__BB1_1833;
$L__BB1_1831:
	mov.b16 	%rs6533, 2;
	bra.uni 	$L__BB1_1833;
$L__BB1_1832:
	mov.b16 	%rs6533, 4;
$L__BB1_1833:
	st.local.u8 	[%rd234+1], %rs6533;
	ld.local.u8 	%rs1755, [%rd233+1];
	mov.b16 	%rs6534, 0;
	setp.gt.s16 	%p1771, %rs1755, 70;
	@%p1771 bra 	$L__BB1_1837;
	setp.eq.s16 	%p1774, %rs1755, 65;
	@%p1774 bra 	$L__BB1_1842;
	setp.eq.s16 	%p1775, %rs1755, 67;
	@%p1775 bra 	$L__BB1_1836;
	bra.uni 	$L__BB1_1841;
$L__BB1_1836:
	mov.b16 	%rs6534, 1;
	bra.uni 	$L__BB1_1842;
$L__BB1_1837:
	setp.eq.s16 	%p1772, %rs1755, 71;
	@%p1772 bra 	$L__BB1_1840;
	setp.ne.s16 	%p1773, %rs1755, 84;
	@%p1773 bra 	$L__BB1_1841;
	mov.b16 	%rs6534, 3;
	bra.uni 	$L__BB1_1842;
$L__BB1_1840:
	mov.b16 	%rs6534, 2;
	bra.uni 	$L__BB1_1842;
$L__BB1_1841:
	mov.b16 	%rs6534, 4;
$L__BB1_1842:
	st.local.u8 	[%rd234+2], %rs6534;
	ld.local.u8 	%rs1761, [%rd233+2];
	mov.b16 	%rs6535, 0;
	setp.gt.s16 	%p1776, %rs1761, 70;
	@%p1776 bra 	$L__BB1_1846;
	setp.eq.s16 	%p1779, %rs1761, 65;
	@%p1779 bra 	$L__BB1_1851;
	setp.eq.s16 	%p1780, %rs1761, 67;
	@%p1780 bra 	$L__BB1_1845;
	bra.uni 	$L__BB1_1850;
$L__BB1_1845:
	mov.b16 	%rs6535, 1;
	bra.uni 	$L__BB1_1851;
$L__BB1_1846:
	setp.eq.s16 	%p1777, %rs1761, 71;
	@%p1777 bra 	$L__BB1_1849;
	setp.ne.s16 	%p1778, %rs1761, 84;
	@%p1778 bra 	$L__BB1_1850;
	mov.b16 	%rs6535, 3;
	bra.uni 	$L__BB1_1851;
$L__BB1_1849:
	mov.b16 	%rs6535, 2;
	bra.uni 	$L__BB1_1851;
$L__BB1_1850:
	mov.b16 	%rs6535, 4;
$L__BB1_1851:
	st.local.u8 	[%rd234+3], %rs6535;
	add.s32 	%r27205, %r716, 4;
	add.s32 	%r8554, %r716, 3;
	setp.eq.s32 	%p1781, %r8554, %r712;
	@%p1781 bra 	$L__BB1_1782;
	bra.uni 	$L__BB1_1780;
$L__BB1_1852:
	setp.eq.s16 	%p1806, %rs1785, 67;
	@%p1806 bra 	$L__BB1_1853;
	bra.uni 	$L__BB1_1857;
$L__BB1_1853:
	mov.b16 	%rs6536, 1;
	bra.uni 	$L__BB1_1858;
$L__BB1_1854:
	setp.eq.s16 	%p1803, %rs1785, 71;
	@%p1803 bra 	$L__BB1_17622;
	setp.eq.s16 	%p1804, %rs1785, 84;
	@%p1804 bra 	$L__BB1_1856;
	bra.uni 	$L__BB1_1857;
$L__BB1_1856:
	mov.b16 	%rs6536, 3;
	bra.uni 	$L__BB1_1858;
$L__BB1_1857:
	mov.b16 	%rs6536, 4;
$L__BB1_1858:
	cvt.u64.u32 	%rd3182, %r27207;
	add.s64 	%rd235, %rd25, %rd3182;
	st.local.u8 	[%rd235], %rs6536;
	not.b32 	%r8559, %r27207;
	add.s32 	%r8560, %r709, %r8559;
	cvt.u64.u32 	%rd3183, %r8560;
	add.s64 	%rd3184, %rd228, %rd3183;
	ld.local.u8 	%rs1791, [%rd3184];
	mov.b16 	%rs6537, 0;
	setp.gt.s16 	%p1807, %rs1791, 70;
	@%p1807 bra 	$L__BB1_1862;
	setp.eq.s16 	%p1810, %rs1791, 65;
	@%p1810 bra 	$L__BB1_1867;
	setp.eq.s16 	%p1811, %rs1791, 67;
	@%p1811 bra 	$L__BB1_1861;
	bra.uni 	$L__BB1_1866;
$L__BB1_1861:
	mov.b16 	%rs6537, 1;
	bra.uni 	$L__BB1_1867;
$L__BB1_1862:
	setp.eq.s16 	%p1808, %rs1791, 71;
	@%p1808 bra 	$L__BB1_1865;
	setp.ne.s16 	%p1809, %rs1791, 84;
	@%p1809 bra 	$L__BB1_1866;
	mov.b16 	%rs6537, 3;
	bra.uni 	$L__BB1_1867;
$L__BB1_1865:
	mov.b16 	%rs6537, 2;
	bra.uni 	$L__BB1_1867;
$L__BB1_1866:
	mov.b16 	%rs6537, 4;
$L__BB1_1867:
	st.local.u8 	[%rd235+1], %rs6537;
	sub.s32 	%r8561, %r709, %r27207;
	add.s32 	%r8562, %r8561, -2;
	cvt.u64.u32 	%rd3185, %r8562;
	add.s64 	%rd3186, %rd228, %rd3185;
	ld.local.u8 	%rs1797, [%rd3186];
	mov.b16 	%rs6538, 0;
	setp.gt.s16 	%p1812, %rs1797, 70;
	@%p1812 bra 	$L__BB1_1871;
	setp.eq.s16 	%p1815, %rs1797, 65;
	@%p1815 bra 	$L__BB1_1876;
	setp.eq.s16 	%p1816, %rs1797, 67;
	@%p1816 bra 	$L__BB1_1870;
	bra.uni 	$L__BB1_1875;
$L__BB1_1870:
	mov.b16 	%rs6538, 1;
	bra.uni 	$L__BB1_1876;
$L__BB1_1871:
	setp.eq.s16 	%p1813, %rs1797, 71;
	@%p1813 bra 	$L__BB1_1874;
	setp.ne.s16 	%p1814, %rs1797, 84;
	@%p1814 bra 	$L__BB1_1875;
	mov.b16 	%rs6538, 3;
	bra.uni 	$L__BB1_1876;
$L__BB1_1874:
	mov.b16 	%rs6538, 2;
	bra.uni 	$L__BB1_1876;
$L__BB1_1875:
	mov.b16 	%rs6538, 4;
$L__BB1_1876:
	st.local.u8 	[%rd235+2], %rs6538;
	add.s32 	%r719, %r27207, 3;
	sub.s32 	%r8563, %r709, %r719;
	cvt.u64.u32 	%rd3187, %r8563;
	add.s64 	%rd3188, %rd228, %rd3187;
	ld.local.u8 	%rs1803, [%rd3188];
	mov.b16 	%rs6539, 0;
	setp.gt.s16 	%p1817, %rs1803, 70;
	@%p1817 bra 	$L__BB1_1880;
	setp.eq.s16 	%p1820, %rs1803, 65;
	@%p1820 bra 	$L__BB1_1885;
	setp.eq.s16 	%p1821, %rs1803, 67;
	@%p1821 bra 	$L__BB1_1879;
	bra.uni 	$L__BB1_1884;
$L__BB1_1879:
	mov.b16 	%rs6539, 1;
	bra.uni 	$L__BB1_1885;
$L__BB1_1880:
	setp.eq.s16 	%p1818, %rs1803, 71;
	@%p1818 bra 	$L__BB1_1883;
	setp.ne.s16 	%p1819, %rs1803, 84;
	@%p1819 bra 	$L__BB1_1884;
	mov.b16 	%rs6539, 3;
	bra.uni 	$L__BB1_1885;
$L__BB1_1883:
	mov.b16 	%rs6539, 2;
	bra.uni 	$L__BB1_1885;
$L__BB1_1884:
	mov.b16 	%rs6539, 4;
$L__BB1_1885:
	st.local.u8 	[%rd235+3], %rs6539;
	add.s32 	%r27207, %r27207, 4;
	setp.ne.s32 	%p1822, %r719, %r715;
	@%p1822 bra 	$L__BB1_1816;
$L__BB1_1886:
	setp.eq.s32 	%p1823, %r714, 0;
	@%p1823 bra 	$L__BB1_1917;
	sub.s32 	%r8564, %r709, %r27207;
	cvt.u64.u32 	%rd3189, %r8564;
	add.s64 	%rd3190, %rd228, %rd3189;
	ld.local.u8 	%rs1809, [%rd3190];
	mov.b16 	%rs6540, 0;
	setp.gt.s16 	%p1824, %rs1809, 70;
	@%p1824 bra 	$L__BB1_1891;
	setp.eq.s16 	%p1827, %rs1809, 65;
	@%p1827 bra 	$L__BB1_1896;
	setp.eq.s16 	%p1828, %rs1809, 67;
	@%p1828 bra 	$L__BB1_1890;
	bra.uni 	$L__BB1_1895;
$L__BB1_1890:
	mov.b16 	%rs6540, 1;
	bra.uni 	$L__BB1_1896;
$L__BB1_1891:
	setp.eq.s16 	%p1825, %rs1809, 71;
	@%p1825 bra 	$L__BB1_1894;
	setp.ne.s16 	%p1826, %rs1809, 84;
	@%p1826 bra 	$L__BB1_1895;
	mov.b16 	%rs6540, 3;
	bra.uni 	$L__BB1_1896;
$L__BB1_1894:
	mov.b16 	%rs6540, 2;
	bra.uni 	$L__BB1_1896;
$L__BB1_1895:
	mov.b16 	%rs6540, 4;
$L__BB1_1896:
	cvt.u64.u32 	%rd3191, %r27207;
	add.s64 	%rd236, %rd25, %rd3191;
	st.local.u8 	[%rd236], %rs6540;
	setp.eq.s32 	%p1829, %r714, 1;
	@%p1829 bra 	$L__BB1_1917;
	not.b32 	%r8565, %r27207;
	add.s32 	%r8566, %r709, %r8565;
	cvt.u64.u32 	%rd3192, %r8566;
	add.s64 	%rd3193, %rd228, %rd3192;
	ld.local.u8 	%rs1815, [%rd3193];
	mov.b16 	%rs6541, 0;
	setp.gt.s16 	%p1830, %rs1815, 70;
	@%p1830 bra 	$L__BB1_1901;
	setp.eq.s16 	%p1833, %rs1815, 65;
	@%p1833 bra 	$L__BB1_1906;
	setp.eq.s16 	%p1834, %rs1815, 67;
	@%p1834 bra 	$L__BB1_1900;
	bra.uni 	$L__BB1_1905;
$L__BB1_1900:
	mov.b16 	%rs6541, 1;
	bra.uni 	$L__BB1_1906;
$L__BB1_1901:
	setp.eq.s16 	%p1831, %rs1815, 71;
	@%p1831 bra 	$L__BB1_1904;
	setp.ne.s16 	%p1832, %rs1815, 84;
	@%p1832 bra 	$L__BB1_1905;
	mov.b16 	%rs6541, 3;
	bra.uni 	$L__BB1_1906;
$L__BB1_1904:
	mov.b16 	%rs6541, 2;
	bra.uni 	$L__BB1_1906;
$L__BB1_1905:
	mov.b16 	%rs6541, 4;
$L__BB1_1906:
	st.local.u8 	[%rd236+1], %rs6541;
	setp.eq.s32 	%p1835, %r714, 2;
	@%p1835 bra 	$L__BB1_1917;
	sub.s32 	%r8567, %r709, %r27207;
	add.s32 	%r8568, %r8567, -2;
	cvt.u64.u32 	%rd3194, %r8568;
	add.s64 	%rd3195, %rd228, %rd3194;
	ld.local.u8 	%rs1821, [%rd3195];
	mov.b16 	%rs6542, 0;
	setp.gt.s16 	%p1836, %rs1821, 70;
	@%p1836 bra 	$L__BB1_1911;
	setp.eq.s16 	%p1839, %rs1821, 65;
	@%p1839 bra 	$L__BB1_1916;
	setp.eq.s16 	%p1840, %rs1821, 67;
	@%p1840 bra 	$L__BB1_1910;
	bra.uni 	$L__BB1_1915;
$L__BB1_1910:
	mov.b16 	%rs6542, 1;
	bra.uni 	$L__BB1_1916;
$L__BB1_1911:
	setp.eq.s16 	%p1837, %rs1821, 71;
	@%p1837 bra 	$L__BB1_1914;
	setp.ne.s16 	%p1838, %rs1821, 84;
	@%p1838 bra 	$L__BB1_1915;
	mov.b16 	%rs6542, 3;
	bra.uni 	$L__BB1_1916;
$L__BB1_1914:
	mov.b16 	%rs6542, 2;
	bra.uni 	$L__BB1_1916;
$L__BB1_1915:
	mov.b16 	%rs6542, 4;
$L__BB1_1916:
	st.local.u8 	[%rd236+2], %rs6542;
$L__BB1_1917:
	cvt.u64.u32 	%rd3196, %r709;
	cvt.u64.u32 	%rd3197, %r707;
	add.s64 	%rd3198, %rd25, %rd3196;
	mov.b16 	%rs1826, 4;
	st.local.u8 	[%rd3198+1], %rs1826;
	st.local.u8 	[%rd25], %rs1826;
	add.s64 	%rd3199, %rd24, %rd3197;
	st.local.u8 	[%rd3199+1], %rs1826;
	st.local.u8 	[%rd24], %rs1826;
	@%p1759 bra 	$L__BB1_1954;
	and.b32  	%r722, %r709, 3;
	and.b32  	%r723, %r709, 2147483644;
	mov.b32 	%r27208, 1;
$L__BB1_1919:
	mov.u32 	%r724, %r27208;
	@%p1800 bra 	$L__BB1_1947;
	setp.lt.u32 	%p1843, %r709, 4;
	cvt.u64.u32 	%rd3200, %r724;
	add.s64 	%rd3201, %rd24, %rd3200;
	ld.local.s8 	%r725, [%rd3201];
	add.s32 	%r8571, %r724, -1;
	mul.lo.s32 	%r726, %r8571, %r709;
	add.s32 	%r727, %r726, -1;
	mov.b32 	%r27210, 1;
	@%p1843 bra 	$L__BB1_1935;
	mov.b32 	%r27210, 1;
$L__BB1_1922:
	cvt.u64.u32 	%rd3202, %r27210;
	add.s64 	%rd237, %rd25, %rd3202;
	ld.local.s8 	%r8573, [%rd237];
	add.s32 	%r8574, %r8573, %r725;
	setp.eq.s32 	%p1844, %r8574, 3;
	@%p1844 bra 	$L__BB1_1924;
	add.s32 	%r8575, %r727, %r27210;
	mul.wide.s32 	%rd3203, %r8575, 8;
	add.s64 	%rd3204, %rd20, %rd3203;
	mov.b64 	%rd3205, 9218868437227405312;
	st.local.u64 	[%rd3204], %rd3205;
	add.s64 	%rd3206, %rd21, %rd3203;
	mov.b64 	%rd3207, -4616189618054758400;
	st.local.u64 	[%rd3206], %rd3207;
	bra.uni 	$L__BB1_1925;
$L__BB1_1924:
	add.s32 	%r8576, %r727, %r27210;
	mul.wide.s32 	%rd3208, %r8576, 8;
	add.s64 	%rd3209, %rd20, %rd3208;
	mov.b64 	%rd3210, 0;
	st.local.u64 	[%rd3209], %rd3210;
	add.s64 	%rd3211, %rd21, %rd3208;
	mov.b64 	%rd3212, -4564063970805153792;
	st.local.u64 	[%rd3211], %rd3212;
$L__BB1_1925:
	ld.local.s8 	%r8577, [%rd237+1];
	add.s32 	%r8578, %r8577, %r725;
	setp.eq.s32 	%p1845, %r8578, 3;
	@%p1845 bra 	$L__BB1_1927;
	add.s32 	%r8579, %r726, %r27210;
	mul.wide.s32 	%rd3213, %r8579, 8;
	add.s64 	%rd3214, %rd20, %rd3213;
	mov.b64 	%rd3215, 9218868437227405312;
	st.local.u64 	[%rd3214], %rd3215;
	add.s64 	%rd3216, %rd21, %rd3213;
	mov.b64 	%rd3217, -4616189618054758400;
	st.local.u64 	[%rd3216], %rd3217;
	bra.uni 	$L__BB1_1928;
$L__BB1_1927:
	add.s32 	%r8580, %r726, %r27210;
	mul.wide.s32 	%rd3218, %r8580, 8;
	add.s64 	%rd3219, %rd20, %rd3218;
	mov.b64 	%rd3220, 0;
	st.local.u64 	[%rd3219], %rd3220;
	add.s64 	%rd3221, %rd21, %rd3218;
	mov.b64 	%rd3222, -4564063970805153792;
	st.local.u64 	[%rd3221], %rd3222;
$L__BB1_1928:
	add.s32 	%r729, %r27210, 2;
	ld.local.s8 	%r8581, [%rd237+2];
	add.s32 	%r8582, %r8581, %r725;
	setp.eq.s32 	%p1846, %r8582, 3;
	@%p1846 bra 	$L__BB1_1930;
	add.s32 	%r8583, %r727, %r729;
	mul.wide.s32 	%rd3223, %r8583, 8;
	add.s64 	%rd3224, %rd20, %rd3223;
	mov.b64 	%rd3225, 9218868437227405312;
	st.local.u64 	[%rd3224], %rd3225;
	add.s64 	%rd3226, %rd21, %rd3223;
	mov.b64 	%rd3227, -4616189618054758400;
	st.local.u64 	[%rd3226], %rd3227;
	bra.uni 	$L__BB1_1931;
$L__BB1_1930:
	add.s32 	%r8584, %r727, %r729;
	mul.wide.s32 	%rd3228, %r8584, 8;
	add.s64 	%rd3229, %rd20, %rd3228;
	mov.b64 	%rd3230, 0;
	st.local.u64 	[%rd3229], %rd3230;
	add.s64 	%rd3231, %rd21, %rd3228;
	mov.b64 	%rd3232, -4564063970805153792;
	st.local.u64 	[%rd3231], %rd3232;
$L__BB1_1931:
	add.s32 	%r730, %r27210, 3;
	ld.local.s8 	%r8585, [%rd237+3];
	add.s32 	%r8586, %r8585, %r725;
	setp.eq.s32 	%p1847, %r8586, 3;
	@%p1847 bra 	$L__BB1_1933;
	add.s32 	%r8587, %r727, %r730;
	mul.wide.s32 	%rd3233, %r8587, 8;
	add.s64 	%rd3234, %rd20, %rd3233;
	mov.b64 	%rd3235, 9218868437227405312;
	st.local.u64 	[%rd3234], %rd3235;
	add.s64 	%rd3236, %rd21, %rd3233;
	mov.b64 	%rd3237, -4616189618054758400;
	st.local.u64 	[%rd3236], %rd3237;
	bra.uni 	$L__BB1_1934;
$L__BB1_1933:
	add.s32 	%r8588, %r727, %r730;
	mul.wide.s32 	%rd3238, %r8588, 8;
	add.s64 	%rd3239, %rd20, %rd3238;
	mov.b64 	%rd3240, 0;
	st.local.u64 	[%rd3239], %rd3240;
	add.s64 	%rd3241, %rd21, %rd3238;
	mov.b64 	%rd3242, -4564063970805153792;
	st.local.u64 	[%rd3241], %rd3242;
$L__BB1_1934:
	add.s32 	%r27210, %r27210, 4;
	setp.ne.s32 	%p1848, %r730, %r723;
	@%p1848 bra 	$L__BB1_1922;
$L__BB1_1935:
	setp.eq.s32 	%p1849, %r722, 0;
	@%p1849 bra 	$L__BB1_1947;
	cvt.u64.u32 	%rd3243, %r27210;
	add.s64 	%rd238, %rd25, %rd3243;
	ld.local.s8 	%r8589, [%rd238];
	add.s32 	%r8590, %r8589, %r725;
	setp.eq.s32 	%p1850, %r8590, 3;
	@%p1850 bra 	$L__BB1_1938;
	add.s32 	%r8591, %r727, %r27210;
	mul.wide.s32 	%rd3244, %r8591, 8;
	add.s64 	%rd3245, %rd20, %rd3244;
	mov.b64 	%rd3246, 9218868437227405312;
	st.local.u64 	[%rd3245], %rd3246;
	add.s64 	%rd3247, %rd21, %rd3244;
	mov.b64 	%rd3248, -4616189618054758400;
	st.local.u64 	[%rd3247], %rd3248;
	bra.uni 	$L__BB1_1939;
$L__BB1_1938:
	add.s32 	%r8592, %r727, %r27210;
	mul.wide.s32 	%rd3249, %r8592, 8;
	add.s64 	%rd3250, %rd20, %rd3249;
	mov.b64 	%rd3251, 0;
	st.local.u64 	[%rd3250], %rd3251;
	add.s64 	%rd3252, %rd21, %rd3249;
	mov.b64 	%rd3253, -4564063970805153792;
	st.local.u64 	[%rd3252], %rd3253;
$L__BB1_1939:
	setp.eq.s32 	%p1851, %r722, 1;
	@%p1851 bra 	$L__BB1_1947;
	ld.local.s8 	%r8593, [%rd238+1];
	add.s32 	%r8594, %r8593, %r725;
	setp.eq.s32 	%p1852, %r8594, 3;
	@%p1852 bra 	$L__BB1_1942;
	add.s32 	%r8595, %r726, %r27210;
	mul.wide.s32 	%rd3254, %r8595, 8;
	add.s64 	%rd3255, %rd20, %rd3254;
	mov.b64 	%rd3256, 9218868437227405312;
	st.local.u64 	[%rd3255], %rd3256;
	add.s64 	%rd3257, %rd21, %rd3254;
	mov.b64 	%rd3258, -4616189618054758400;
	st.local.u64 	[%rd3257], %rd3258;
	bra.uni 	$L__BB1_1943;
$L__BB1_1942:
	add.s32 	%r8596, %r726, %r27210;
	mul.wide.s32 	%rd3259, %r8596, 8;
	add.s64 	%rd3260, %rd20, %rd3259;
	mov.b64 	%rd3261, 0;
	st.local.u64 	[%rd3260], %rd3261;
	add.s64 	%rd3262, %rd21, %rd3259;
	mov.b64 	%rd3263, -4564063970805153792;
	st.local.u64 	[%rd3262], %rd3263;
$L__BB1_1943:
	setp.eq.s32 	%p1853, %r722, 2;
	add.s32 	%r733, %r27210, 2;
	@%p1853 bra 	$L__BB1_1947;
	ld.local.s8 	%r8597, [%rd238+2];
	add.s32 	%r8598, %r8597, %r725;
	setp.eq.s32 	%p1854, %r8598, 3;
	@%p1854 bra 	$L__BB1_1946;
	add.s32 	%r8599, %r727, %r733;
	mul.wide.s32 	%rd3264, %r8599, 8;
	add.s64 	%rd3265, %rd20, %rd3264;
	mov.b64 	%rd3266, 9218868437227405312;
	st.local.u64 	[%rd3265], %rd3266;
	add.s64 	%rd3267, %rd21, %rd3264;
	mov.b64 	%rd3268, -4616189618054758400;
	st.local.u64 	[%rd3267], %rd3268;
	bra.uni 	$L__BB1_1947;
$L__BB1_1946:
	add.s32 	%r8600, %r727, %r733;
	mul.wide.s32 	%rd3269, %r8600, 8;
	add.s64 	%rd3270, %rd20, %rd3269;
	mov.b64 	%rd3271, 0;
	st.local.u64 	[%rd3270], %rd3271;
	add.s64 	%rd3272, %rd21, %rd3269;
	mov.b64 	%rd3273, -4564063970805153792;
	st.local.u64 	[%rd3272], %rd3273;
$L__BB1_1947:
	add.s32 	%r27208, %r724, 1;
	setp.ne.s32 	%p1855, %r724, %r707;
	@%p1855 bra 	$L__BB1_1919;
	mov.b32 	%r27211, 1;
$L__BB1_1949:
	@%p1800 bra 	$L__BB1_2027;
	mov.b32 	%r27212, 1;
$L__BB1_1951:
	mov.u32 	%r737, %r27212;
	add.s32 	%r8603, %r27211, -1;
	mad.lo.s32 	%r8604, %r8603, %r709, %r737;
	add.s32 	%r738, %r8604, -1;
	mul.wide.s32 	%rd3274, %r738, 8;
	add.s64 	%rd239, %rd20, %rd3274;
	ld.local.f64 	%fd25403, [%rd239];
	abs.f64 	%fd9579, %fd25403;
	setp.geu.f64 	%p1857, %fd9579, 0d41CDCD64FF800000;
	@%p1857 bra 	$L__BB1_2026;
	cvt.u64.u32 	%rd3275, %r27211;
	add.s64 	%rd240, %rd24, %rd3275;
	ld.local.u8 	%rs138, [%rd240];
	cvt.u32.u16 	%r8605, %rs138;
	cvt.s32.s8 	%r8606, %r8605;
	cvt.u64.u32 	%rd3276, %r737;
	add.s64 	%rd241, %rd25, %rd3276;
	ld.local.u8 	%rs139, [%rd241];
	cvt.u32.u16 	%r8607, %rs139;
	cvt.s32.s8 	%r8608, %r8607;
	add.s32 	%r8609, %r8608, %r8606;
	setp.eq.s32 	%p1858, %r8609, 3;
	mul.wide.s32 	%rd3277, %r738, 8;
	add.s64 	%rd242, %rd21, %rd3277;
	@%p1858 bra 	$L__BB1_1986;
	mov.b64 	%rd3278, -4616189618054758400;
	st.local.u64 	[%rd242], %rd3278;
	mov.b64 	%rd3279, 9218868437227405312;
	st.local.u64 	[%rd239], %rd3279;
	mov.f64 	%fd25405, 0dBFF0000000000000;
	mov.f64 	%fd25403, 0d7FF0000000000000;
	mov.f64 	%fd25404, %fd25403;
	bra.uni 	$L__BB1_1997;
$L__BB1_1954:
	mov.b32 	%r27218, 0;
	mov.f64 	%fd25465, 0dFFF0000000000000;
	@%p1800 bra 	$L__BB1_1970;
	cvt.u64.u32 	%rd3359, %r707;
	add.s64 	%rd3360, %rd24, %rd3359;
	ld.local.u8 	%rs137, [%rd3360];
	cvt.u32.u16 	%r8717, %rs137;
	cvt.s32.s8 	%r735, %r8717;
	mov.f64 	%fd25465, 0dFFF0000000000000;
	mov.b32 	%r27218, 0;
	mov.b32 	%r27216, 1;
$L__BB1_1956:
	mov.u32 	%r753, %r27216;
	cvt.u64.u32 	%rd3361, %r753;
	add.s64 	%rd249, %rd25, %rd3361;
	ld.local.u8 	%rs140, [%rd249];
	cvt.u32.u16 	%r8718, %rs140;
	cvt.s32.s8 	%r8719, %r8718;
	add.s32 	%r8720, %r8719, %r735;
	setp.ne.s32 	%p1929, %r8720, 3;
	mov.f64 	%fd25464, 0dBFF0000000000000;
	mov.f64 	%fd25463, 0d7FF0000000000000;
	@%p1929 bra 	$L__BB1_1969;
	cvt.u64.u16 	%rd3362, %rs140;
	cvt.s64.s8 	%rd3363, %rd3362;
	cvt.u32.u16 	%r8721, %rs137;
	cvt.s32.s8 	%r8722, %r8721;
	mul.wide.s32 	%rd3364, %r8722, 5;
	add.s64 	%rd3365, %rd3364, %rd3363;
	shl.b64 	%rd3366, %rd3365, 3;
	add.s64 	%rd3367, %rd1, %rd3366;
	ld.global.f64 	%fd25464, [%rd3367+45440];
	ld.local.s8 	%r8723, [%rd249+1];
	cvt.s16.s8 	%rs1830, %rs137;
	cvt.s16.s8 	%rs1831, %rs140;
	mov.b32 	%r8724, {%rs1830, %rs1831};
	mov.b32 	%r8725, 1405;
	dp2a.lo.s32.u32 	%r8726, %r8724, %r8725, %r8723;
	mul.wide.s32 	%rd3368, %r8726, 8;
	add.s64 	%rd3369, %rd1, %rd3368;
	ld.global.f64 	%fd9746, [%rd3369+36240];
	add.f64 	%fd9747, %fd25464, %fd9746;
	ld.global.f64 	%fd25463, [%rd3367+45640];
	ld.global.f64 	%fd9748, [%rd3369+41240];
	add.f64 	%fd9749, %fd25463, %fd9748;
	abs.f64 	%fd9750, %fd9749;
	setp.gt.f64 	%p1930, %fd9750, 0d41CDCD64FF800000;
	selp.f64 	%fd893, 0dBFF0000000000000, %fd9747, %p1930;
	selp.f64 	%fd894, 0d7FF0000000000000, %fd9749, %p1930;
	mul.wide.s32 	%rd3370, %r8722, 160;
	add.s64 	%rd250, %rd3367, %rd3370;
	ld.global.f64 	%fd895, [%rd250+21160];
	abs.f64 	%fd896, %fd895;
	setp.geu.f64 	%p1931, %fd896, 0d41CDCD64FF800000;
	mul.wide.s32 	%rd3371, %r8722, -800;
	add.s64 	%rd251, %rd3369, %rd3371;
	mov.f64 	%fd25454, %fd893;
	mov.f64 	%fd25455, %fd894;
	@%p1931 bra 	$L__BB1_1961;
	ld.global.f64 	%fd897, [%rd251+23000];
	abs.f64 	%fd9752, %fd897;
	setp.geu.f64 	%p1932, %fd9752, 0d41CDCD64FF800000;
	mov.f64 	%fd25454, %fd893;
	mov.f64 	%fd25455, %fd894;
	@%p1932 bra 	$L__BB1_1961;
	ld.global.f64 	%fd9753, [%rd250+20160];
	add.f64 	%fd9754, %fd25464, %fd9753;
	ld.global.f64 	%fd9755, [%rd251+22000];
	add.f64 	%fd9756, %fd9754, %fd9755;
	add.f64 	%fd9757, %fd25463, %fd895;
	add.f64 	%fd9758, %fd9757, %fd897;
	abs.f64 	%fd9759, %fd9758;
	setp.gt.f64 	%p1933, %fd9759, 0d41CDCD64FF800000;
	selp.f64 	%fd25454, 0dBFF0000000000000, %fd9756, %p1933;
	selp.f64 	%fd25455, 0d7FF0000000000000, %fd9758, %p1933;
	add.f64 	%fd9760, %fd25455, 0d4069000000000000;
	add.f64 	%fd9761, %fd25454, 0dC016CCCCCCCCCCCD;
	add.f64 	%fd9762, %fd780, %fd9761;
	div.rn.f64 	%fd25456, %fd9760, %fd9762;
	abs.f64 	%fd9763, %fd894;
	setp.geu.f64 	%p1934, %fd9763, 0d41CDCD64FF800000;
	@%p1934 bra 	$L__BB1_1961;
	add.f64 	%fd9764, %fd894, 0d4069000000000000;
	add.f64 	%fd9765, %fd893, 0dC016CCCCCCCCCCCD;
	add.f64 	%fd9766, %fd780, %fd9765;
	div.rn.f64 	%fd9767, %fd9764, %fd9766;
	setp.lt.f64 	%p1935, %fd9767, %fd25456;
	selp.f64 	%fd25454, %fd25454, %fd893, %p1935;
	selp.f64 	%fd25455, %fd25455, %fd894, %p1935;
	selp.f64 	%fd25456, %fd25456, %fd9767, %p1935;
$L__BB1_1961:
	mov.f64 	%fd25457, %fd25454;
	mov.f64 	%fd25458, %fd25455;
	@%p1931 bra 	$L__BB1_1964;
	ld.global.f64 	%fd9768, [%rd250+20160];
	add.f64 	%fd9769, %fd25464, %fd9768;
	add.f64 	%fd9770, %fd25463, %fd895;
	abs.f64 	%fd9771, %fd9770;
	setp.gt.f64 	%p1937, %fd9771, 0d41CDCD64FF800000;
	selp.f64 	%fd25457, 0dBFF0000000000000, %fd9769, %p1937;
	selp.f64 	%fd25458, 0d7FF0000000000000, %fd9770, %p1937;
	add.f64 	%fd9772, %fd25458, 0d4069000000000000;
	add.f64 	%fd9773, %fd25457, 0dC016CCCCCCCCCCCD;
	add.f64 	%fd9774, %fd780, %fd9773;
	div.rn.f64 	%fd25456, %fd9772, %fd9774;
	abs.f64 	%fd9775, %fd25455;
	setp.geu.f64 	%p1938, %fd9775, 0d41CDCD64FF800000;
	@%p1938 bra 	$L__BB1_1964;
	add.f64 	%fd9776, %fd25455, 0d4069000000000000;
	add.f64 	%fd9777, %fd25454, 0dC016CCCCCCCCCCCD;
	add.f64 	%fd9778, %fd780, %fd9777;
	div.rn.f64 	%fd9779, %fd9776, %fd9778;
	setp.lt.f64 	%p1939, %fd9779, %fd25456;
	selp.f64 	%fd25457, %fd25457, %fd25454, %p1939;
	selp.f64 	%fd25458, %fd25458, %fd25455, %p1939;
	selp.f64 	%fd25456, %fd25456, %fd9779, %p1939;
$L__BB1_1964:
	ld.global.f64 	%fd916, [%rd251+23000];
	abs.f64 	%fd9780, %fd916;
	setp.geu.f64 	%p1940, %fd9780, 0d41CDCD64FF800000;
	mov.f64 	%fd25460, %fd25457;
	mov.f64 	%fd25461, %fd25458;
	@%p1940 bra 	$L__BB1_1967;
	ld.global.f64 	%fd9781, [%rd251+22000];
	add.f64 	%fd9782, %fd25464, %fd9781;
	add.f64 	%fd9783, %fd25463, %fd916;
	abs.f64 	%fd9784, %fd9783;
	setp.gt.f64 	%p1941, %fd9784, 0d41CDCD64FF800000;
	selp.f64 	%fd25460, 0dBFF0000000000000, %fd9782, %p1941;
	selp.f64 	%fd25461, 0d7FF0000000000000, %fd9783, %p1941;
	add.f64 	%fd9785, %fd25461, 0d4069000000000000;
	add.f64 	%fd9786, %fd25460, 0dC016CCCCCCCCCCCD;
	add.f64 	%fd9787, %fd780, %fd9786;
	div.rn.f64 	%fd25456, %fd9785, %fd9787;
	abs.f64 	%fd9788, %fd25458;
	setp.geu.f64 	%p1942, %fd9788, 0d41CDCD64FF800000;
	@%p1942 bra 	$L__BB1_1967;
	add.f64 	%fd9789, %fd25458, 0d4069000000000000;
	add.f64 	%fd9790, %fd25457, 0dC016CCCCCCCCCCCD;
	add.f64 	%fd9791, %fd780, %fd9790;
	div.rn.f64 	%fd9792, %fd9789, %fd9791;
	setp.lt.f64 	%p1943, %fd9792, %fd25456;
	selp.f64 	%fd25460, %fd25460, %fd25457, %p1943;
	selp.f64 	%fd25461, %fd25461, %fd25458, %p1943;
	selp.f64 	%fd25456, %fd25456, %fd9792, %p1943;
$L__BB1_1967:
	add.f64 	%fd9793, %fd25464, 0dC016CCCCCCCCCCCD;
	add.f64 	%fd926, %fd780, %fd9793;
	abs.f64 	%fd9794, %fd25461;
	setp.geu.f64 	%p1944, %fd9794, 0d41CDCD64FF800000;
	@%p1944 bra 	$L__BB1_1969;
	add.f64 	%fd9795, %fd25463, 0d4069000000000000;
	div.rn.f64 	%fd9796, %fd9795, %fd926;
	setp.lt.f64 	%p1945, %fd25456, %fd9796;
	selp.f64 	%fd25463, %fd25463, %fd25461, %p1945;
	selp.f64 	%fd25464, %fd25464, %fd25460, %p1945;
$L__BB1_1969:
	add.f64 	%fd9797, %fd25464, 0d3EB0C6F7A0B5ED8D;
	add.f64 	%fd9798, %fd25463, 0d3EB0C6F7A0B5ED8D;
	add.s32 	%r8727, %r707, -1;
	mad.lo.s32 	%r8728, %r709, %r8727, %r753;
	add.s32 	%r8729, %r8728, -1;
	mul.wide.s32 	%rd3372, %r8729, 8;
	add.s64 	%rd3373, %rd20, %rd3372;
	ld.local.f64 	%fd9799, [%rd3373];
	add.f64 	%fd9800, %fd9798, %fd9799;
	add.f64 	%fd9801, %fd9800, 0d4069000000000000;
	add.s64 	%rd3374, %rd21, %rd3372;
	ld.local.f64 	%fd9802, [%rd3374];
	add.f64 	%fd9803, %fd9797, %fd9802;
	add.f64 	%fd9804, %fd9803, 0dC016CCCCCCCCCCCD;
	add.f64 	%fd9805, %fd780, %fd9804;
	div.rn.f64 	%fd9806, %fd9801, %fd9805;
	add.f64 	%fd9807, %fd9806, 0dC071126666666666;
	setp.gt.f64 	%p1946, %fd9807, %fd25465;
	setp.lt.f64 	%p1947, %fd9803, 0d0000000000000000;
	setp.lt.f64 	%p1948, %fd9800, 0d0000000000000000;
	and.pred  	%p1949, %p1947, %p1948;
	and.pred  	%p1950, %p1949, %p1946;
	selp.f64 	%fd25465, %fd9807, %fd25465, %p1950;
	selp.b32 	%r27218, %r753, %r27218, %p1950;
	add.s32 	%r27216, %r753, 1;
	setp.ne.s32 	%p1951, %r753, %r709;
	@%p1951 bra 	$L__BB1_1956;
$L__BB1_1970:
	abs.f64 	%fd933, %fd25465;
	setp.gt.f64 	%p1952, %fd933, 0d41CDCD64FF800000;
	selp.b32 	%r27238, 1, %r27218, %p1952;
	selp.b32 	%r27239, 1, %r707, %p1952;
	cvt.u64.u32 	%rd3375, %r27239;
	add.s64 	%rd252, %rd24, %rd3375;
	ld.local.u8 	%rs141, [%rd252];
	cvt.u32.u16 	%r8730, %rs141;
	cvt.s32.s8 	%r8731, %r8730;
	cvt.s64.s32 	%rd3376, %r27238;
	add.s64 	%rd253, %rd25, %rd3376;
	ld.local.u8 	%rs6543, [%rd253];
	cvt.u32.u16 	%r8732, %rs6543;
	cvt.s32.s8 	%r8733, %r8732;
	add.s32 	%r8734, %r8733, %r8731;
	setp.ne.s32 	%p1953, %r8734, 3;
	mov.f64 	%fd25476, 0dBFF0000000000000;
	mov.f64 	%fd25475, 0d7FF0000000000000;
	@%p1953 bra 	$L__BB1_1983;
	cvt.u32.u16 	%r8735, %rs141;
	cvt.u32.u16 	%r8736, %rs6543;
	cvt.u64.u16 	%rd3377, %rs6543;
	cvt.s64.s8 	%rd3378, %rd3377;
	cvt.s32.s8 	%r8737, %r8735;
	mul.wide.s32 	%rd3379, %r8737, 5;
	add.s64 	%rd3380, %rd3379, %rd3378;
	shl.b64 	%rd3381, %rd3380, 3;
	add.s64 	%rd3382, %rd1, %rd3381;
	ld.global.f64 	%fd25476, [%rd3382+45440];
	ld.local.s8 	%r8738, [%rd253+1];
	ld.local.s8 	%rs1832, [%rd252+1];
	cvt.u32.u16 	%r8739, %rs1832;
	prmt.b32 	%r8740, %r8735, %r8739, 0x3340U;
	prmt.b32 	%r8741, %r8736, 0, 0x3340U;
	prmt.b32 	%r8742, %r8740, %r8741, 0x5410U;
	mov.b32 	%r8743, 334205;
	dp4a.s32.u32 	%r8744, %r8742, %r8743, %r8738;
	mul.wide.s32 	%rd3383, %r8744, 8;
	add.s64 	%rd3384, %rd1, %rd3383;
	ld.global.f64 	%fd9811, [%rd3384+35440];
	add.f64 	%fd9812, %fd25476, %fd9811;
	ld.global.f64 	%fd25475, [%rd3382+45640];
	ld.global.f64 	%fd9813, [%rd3384+40440];
	add.f64 	%fd9814, %fd25475, %fd9813;
	abs.f64 	%fd9815, %fd9814;
	setp.gt.f64 	%p1954, %fd9815, 0d41CDCD64FF800000;
	selp.f64 	%fd936, 0dBFF0000000000000, %fd9812, %p1954;
	selp.f64 	%fd937, 0d7FF0000000000000, %fd9814, %p1954;
	cvt.s16.s8 	%rs1833, %rs141;
	mov.b32 	%r8745, {%rs1833, %rs1832};
	cvt.s32.s8 	%r8746, %r8736;
	mov.b32 	%r8747, 1305;
	dp2a.lo.s32.u32 	%r8748, %r8745, %r8747, %r8746;
	mul.wide.s32 	%rd3385, %r8748, 8;
	add.s64 	%rd254, %rd1, %rd3385;
	ld.global.f64 	%fd938, [%rd254+21000];
	abs.f64 	%fd939, %fd938;
	setp.geu.f64 	%p1955, %fd939, 0d41CDCD64FF800000;
	cvt.s16.s8 	%rs1834, %rs6543;
	mov.b32 	%r8749, {%rs1833, %rs1834};
	dp2a.lo.s32.u32 	%r8750, %r8749, %r8747, %r8738;
	mul.wide.s32 	%rd3386, %r8750, 8;
	add.s64 	%rd255, %rd1, %rd3386;
	mov.f64 	%fd25466, %fd936;
	mov.f64 	%fd25467, %fd937;
	@%p1955 bra 	$L__BB1_1975;
	ld.global.f64 	%fd940, [%rd255+23000];
	abs.f64 	%fd9817, %fd940;
	setp.geu.f64 	%p1956, %fd9817, 0d41CDCD64FF800000;
	mov.f64 	%fd25466, %fd936;
	mov.f64 	%fd25467, %fd937;
	@%p1956 bra 	$L__BB1_1975;
	ld.global.f64 	%fd9818, [%rd254+20000];
	add.f64 	%fd9819, %fd25476, %fd9818;
	ld.global.f64 	%fd9820, [%rd255+22000];
	add.f64 	%fd9821, %fd9819, %fd9820;
	add.f64 	%fd9822, %fd25475, %fd938;
	add.f64 	%fd9823, %fd9822, %fd940;
	abs.f64 	%fd9824, %fd9823;
	setp.gt.f64 	%p1957, %fd9824, 0d41CDCD64FF800000;
	selp.f64 	%fd25466, 0dBFF0000000000000, %fd9821, %p1957;
	selp.f64 	%fd25467, 0d7FF0000000000000, %fd9823, %p1957;
	add.f64 	%fd9825, %fd25467, 0d4069000000000000;
	add.f64 	%fd9826, %fd25466, 0dC016CCCCCCCCCCCD;
	add.f64 	%fd9827, %fd780, %fd9826;
	div.rn.f64 	%fd25468, %fd9825, %fd9827;
	abs.f64 	%fd9828, %fd937;
	setp.geu.f64 	%p1958, %fd9828, 0d41CDCD64FF800000;
	@%p1958 bra 	$L__BB1_1975;
	add.f64 	%fd9829, %fd937, 0d4069000000000000;
	add.f64 	%fd9830, %fd936, 0dC016CCCCCCCCCCCD;
	add.f64 	%fd9831, %fd780, %fd9830;
	div.rn.f64 	%fd9832, %fd9829, %fd9831;
	setp.lt.f64 	%p1959, %fd9832, %fd25468;
	selp.f64 	%fd25466, %fd25466, %fd936, %p1959;
	selp.f64 	%fd25467, %fd25467, %fd937, %p1959;
	selp.f64 	%fd25468, %fd25468, %fd9832, %p1959;
$L__BB1_1975:
	mov.f64 	%fd25469, %fd25466;
	mov.f64 	%fd25470, %fd25467;
	@%p1955 bra 	$L__BB1_1978;
	ld.global.f64 	%fd9833, [%rd254+20000];
	add.f64 	%fd9834, %fd25476, %fd9833;
	add.f64 	%fd9835, %fd25475, %fd938;
	abs.f64 	%fd9836, %fd9835;
	setp.gt.f64 	%p1961, %fd9836, 0d41CDCD64FF800000;
	selp.f64 	%fd25469, 0dBFF0000000000000, %fd9834, %p1961;
	selp.f64 	%fd25470, 0d7FF0000000000000, %fd9835, %p1961;
	add.f64 	%fd9837, %fd25470, 0d4069000000000000;
	add.f64 	%fd9838, %fd25469, 0dC016CCCCCCCCCCCD;
	add.f64 	%fd9839, %fd780, %fd9838;
	div.rn.f64 	%fd25468, %fd9837, %fd9839;
	abs.f64 	%fd9840, %fd25467;
	setp.geu.f64 	%p1962, %fd9840, 0d41CDCD64FF800000;
	@%p1962 bra 	$L__BB1_1978;
	add.f64 	%fd9841, %fd25467, 0d4069000000000000;
	add.f64 	%fd9842, %fd25466, 0dC016CCCCCCCCCCCD;
	add.f64 	%fd9843, %fd780, %fd9842;
	div.rn.f64 	%fd9844, %fd9841, %fd9843;
	setp.lt.f64 	%p1963, %fd9844, %fd25468;
	selp.f64 	%fd25469, %fd25469, %fd25466, %p1963;
	selp.f64 	%fd25470, %fd25470, %fd25467, %p1963;
	selp.f64 	%fd25468, %fd25468, %fd9844, %p1963;
$L__BB1_1978:
	ld.global.f64 	%fd959, [%rd255+23000];
	abs.f64 	%fd9845, %fd959;
	setp.geu.f64 	%p1964, %fd9845, 0d41CDCD64FF800000;
	mov.f64 	%fd25472, %fd25469;
	mov.f64 	%fd25473, %fd25470;
	@%p1964 bra 	$L__BB1_1981;
	ld.global.f64 	%fd9846, [%rd255+22000];
	add.f64 	%fd9847, %fd25476, %fd9846;
	add.f64 	%fd9848, %fd25475, %fd959;
	abs.f64 	%fd9849, %fd9848;
	setp.gt.f64 	%p1965, %fd9849, 0d41CDCD64FF800000;
	selp.f64 	%fd25472, 0dBFF0000000000000, %fd9847, %p1965;
	selp.f64 	%fd25473, 0d7FF0000000000000, %fd9848, %p1965;
	add.f64 	%fd9850, %fd25473, 0d4069000000000000;
	add.f64 	%fd9851, %fd25472, 0dC016CCCCCCCCCCCD;
	add.f64 	%fd9852, %fd780, %fd9851;
	div.rn.f64 	%fd25468, %fd9850, %fd9852;
	abs.f64 	%fd9853, %fd25470;
	setp.geu.f64 	%p1966, %fd9853, 0d41CDCD64FF800000;
	@%p1966 bra 	$L__BB1_1981;
	add.f64 	%fd9854, %fd25470, 0d4069000000000000;
	add.f64 	%fd9855, %fd25469, 0dC016CCCCCCCCCCCD;
	add.f64 	%fd9856, %fd780, %fd9855;
	div.rn.f64 	%fd9857, %fd9854, %fd9856;
	setp.lt.f64 	%p1967, %fd9857, %fd25468;
	selp.f64 	%fd25472, %fd25472, %fd25469, %p1967;
	selp.f64 	%fd25473, %fd25473, %fd25470, %p1967;
	selp.f64 	%fd25468, %fd25468, %fd9857, %p1967;
$L__BB1_1981:
	add.f64 	%fd9858, %fd25476, 0dC016CCCCCCCCCCCD;
	add.f64 	%fd969, %fd780, %fd9858;
	abs.f64 	%fd9859, %fd25473;
	setp.geu.f64 	%p1968, %fd9859, 0d41CDCD64FF800000;
	@%p1968 bra 	$L__BB1_1983;
	add.f64 	%fd9860, %fd25475, 0d4069000000000000;
	div.rn.f64 	%fd9861, %fd9860, %fd969;
	setp.lt.f64 	%p1969, %fd25468, %fd9861;
	selp.f64 	%fd25475, %fd25475, %fd25473, %p1969;
	selp.f64 	%fd25476, %fd25476, %fd25472, %p1969;
$L__BB1_1983:
	@%p1759 bra 	$L__BB1_2039;
	and.b32  	%r760, %r707, 15;
	setp.lt.u32 	%p1971, %r707, 16;
	mov.b32 	%r27219, 0;
	@%p1971 bra 	$L__BB1_2029;
	and.b32  	%r27219, %r707, 2147483632;
	mov.b32 	%r27222, 0;
	bra.uni 	$L__BB1_2028;
$L__BB1_1986:
	cvt.s32.s8 	%r8611, %r8605;
	mul.wide.s32 	%rd3280, %r8611, 5;
	cvt.u64.u16 	%rd3281, %rs139;
	cvt.s64.s8 	%rd3282, %rd3281;
	add.s64 	%rd243, %rd3280, %rd3282;
	shl.b64 	%rd3283, %rd243, 3;
	add.s64 	%rd3284, %rd1, %rd3283;
	ld.global.f64 	%fd25405, [%rd3284+45440];
	ld.local.u8 	%rs1827, [%rd240+-1];
	cvt.u64.u16 	%rd3285, %rs1827;
	cvt.s64.s8 	%rd244, %rd3285;
	cvt.u32.u16 	%r8612, %rs139;
	ld.local.s8 	%rs1828, [%rd241+-1];
	cvt.u32.u16 	%r8613, %rs1828;
	prmt.b32 	%r8614, %r8613, %r8612, 0x3340U;
	prmt.b32 	%r8615, %r8605, 0, 0x3340U;
	prmt.b32 	%r8616, %r8614, %r8615, 0x5410U;
	cvt.u32.u16 	%r8617, %rs1827;
	cvt.s32.s8 	%r8618, %r8617;
	mov.b32 	%r8619, 359705;
	dp4a.s32.u32 	%r8620, %r8616, %r8619, %r8618;
	mul.wide.s32 	%rd3286, %r8620, 8;
	add.s64 	%rd3287, %rd1, %rd3286;
	ld.global.f64 	%fd9582, [%rd3287+35440];
	add.f64 	%fd9583, %fd25405, %fd9582;
	ld.global.f64 	%fd25404, [%rd3284+45640];
	ld.global.f64 	%fd9584, [%rd3287+40440];
	add.f64 	%fd9585, %fd25404, %fd9584;
	abs.f64 	%fd9586, %fd9585;
	setp.gt.f64 	%p1859, %fd9586, 0d41CDCD64FF800000;
	selp.f64 	%fd784, 0dBFF0000000000000, %fd9583, %p1859;
	selp.f64 	%fd785, 0d7FF0000000000000, %fd9585, %p1859;
	cvt.s16.s8 	%rs1829, %rs139;
	mov.b32 	%r8621, {%rs1828, %rs1829};
	mov.b32 	%r8622, 6405;
	dp2a.lo.s32.u32 	%r8623, %r8621, %r8622, %r8611;
	mul.wide.s32 	%rd3288, %r8623, 8;
	add.s64 	%rd245, %rd1, %rd3288;
	ld.global.f64 	%fd786, [%rd245+21000];
	abs.f64 	%fd9587, %fd786;
	setp.geu.f64 	%p1860, %fd9587, 0d41CDCD64FF800000;
	@%p1860 bra 	$L__BB1_1992;
	cvt.u32.u16 	%r8626, %rs139;
	cvt.s32.s8 	%r8627, %r8626;
	mul.wide.s32 	%rd3293, %r8627, 24;
	add.s64 	%rd3294, %rd243, %rd3293;
	add.s64 	%rd3295, %rd3294, %rd244;
	shl.b64 	%rd3296, %rd3295, 3;
	add.s64 	%rd246, %rd1, %rd3296;
	ld.global.f64 	%fd787, [%rd246+23000];
	abs.f64 	%fd9602, %fd787;
	setp.geu.f64 	%p1865, %fd9602, 0d41CDCD64FF800000;
	@%p1865 bra 	$L__BB1_1990;
	ld.global.f64 	%fd9615, [%rd245+20000];
	add.f64 	%fd9616, %fd25405, %fd9615;
	ld.global.f64 	%fd9617, [%rd246+22000];
	add.f64 	%fd9618, %fd9616, %fd9617;
	add.f64 	%fd9619, %fd25404, %fd786;
	add.f64 	%fd9620, %fd9619, %fd787;
	abs.f64 	%fd9621, %fd9620;
	setp.gt.f64 	%p1869, %fd9621, 0d41CDCD64FF800000;
	selp.f64 	%fd25400, 0dBFF0000000000000, %fd9618, %p1869;
	selp.f64 	%fd25401, 0d7FF0000000000000, %fd9620, %p1869;
	add.f64 	%fd9622, %fd25401, 0d4069000000000000;
	add.f64 	%fd9623, %fd25400, 0dC016CCCCCCCCCCCD;
	add.f64 	%fd9624, %fd780, %fd9623;
	div.rn.f64 	%fd25402, %fd9622, %fd9624;
	abs.f64 	%fd9625, %fd785;
	setp.geu.f64 	%p1870, %fd9625, 0d41CDCD64FF800000;
	@%p1870 bra 	$L__BB1_1995;
	add.f64 	%fd9626, %fd785, 0d4069000000000000;
	add.f64 	%fd9627, %fd784, 0dC016CCCCCCCCCCCD;
	add.f64 	%fd9628, %fd780, %fd9627;
	div.rn.f64 	%fd9629, %fd9626, %fd9628;
	setp.lt.f64 	%p1871, %fd9629, %fd25402;
	selp.f64 	%fd25400, %fd25400, %fd784, %p1871;
	selp.f64 	%fd25401, %fd25401, %fd785, %p1871;
	selp.f64 	%fd25402, %fd25402, %fd9629, %p1871;
	bra.uni 	$L__BB1_1995;
$L__BB1_1990:
	ld.global.f64 	%fd9603, [%rd245+20000];
	add.f64 	%fd9604, %fd25405, %fd9603;
	add.f64 	%fd9605, %fd25404, %fd786;
	abs.f64 	%fd9606, %fd9605;
	setp.gt.f64 	%p1866, %fd9606, 0d41CDCD64FF800000;
	selp.f64 	%fd25400, 0dBFF0000000000000, %fd9604, %p1866;
	selp.f64 	%fd25401, 0d7FF0000000000000, %fd9605, %p1866;
	add.f64 	%fd9607, %fd25401, 0d4069000000000000;
	add.f64 	%fd9608, %fd25400, 0dC016CCCCCCCCCCCD;
	add.f64 	%fd9609, %fd780, %fd9608;
	div.rn.f64 	%fd25402, %fd9607, %fd9609;
	abs.f64 	%fd9610, %fd785;
	setp.geu.f64 	%p1867, %fd9610, 0d41CDCD64FF800000;
	@%p1867 bra 	$L__BB1_1995;
	add.f64 	%fd9611, %fd785, 0d4069000000000000;
	add.f64 	%fd9612, %fd784, 0dC016CCCCCCCCCCCD;
	add.f64 	%fd9613, %fd780, %fd9612;
	div.rn.f64 	%fd9614, %fd9611, %fd9613;
	setp.lt.f64 	%p1868, %fd9614, %fd25402;
	selp.f64 	%fd25400, %fd25400, %fd784, %p1868;
	selp.f64 	%fd25401, %fd25401, %fd785, %p1868;
	selp.f64 	%fd25402, %fd25402, %fd9614, %p1868;
	bra.uni 	$L__BB1_1995;
$L__BB1_1992:
	cvt.u32.u16 	%r8624, %rs139;
	cvt.s32.s8 	%r8625, %r8624;
	mul.wide.s32 	%rd3289, %r8625, 24;
	add.s64 	%rd3290, %rd243, %rd3289;
	add.s64 	%rd3291, %rd3290, %rd244;
	shl.b64 	%rd3292, %rd3291, 3;
	add.s64 	%rd247, %rd1, %rd3292;
	ld.global.f64 	%fd800, [%rd247+23000];
	abs.f64 	%fd9589, %fd800;
	setp.geu.f64 	%p1861, %fd9589, 0d41CDCD64FF800000;
	mov.f64 	%fd25400, %fd784;
	mov.f64 	%fd25401, %fd785;
	@%p1861 bra 	$L__BB1_1995;
	ld.global.f64 	%fd9590, [%rd247+22000];
	add.f64 	%fd9591, %fd25405, %fd9590;
	add.f64 	%fd9592, %fd25404, %fd800;
	abs.f64 	%fd9593, %fd9592;
	setp.gt.f64 	%p1862, %fd9593, 0d41CDCD64FF800000;
	selp.f64 	%fd25400, 0dBFF0000000000000, %fd9591, %p1862;
	selp.f64 	%fd25401, 0d7FF0000000000000, %fd9592, %p1862;
	add.f64 	%fd9594, %fd25401, 0d4069000000000000;
	add.f64 	%fd9595, %fd25400, 0dC016CCCCCCCCCCCD;
	add.f64 	%fd9596, %fd780, %fd9595;
	div.rn.f64 	%fd25402, %fd9594, %fd9596;
	abs.f64 	%fd9597, %fd785;
	setp.geu.f64 	%p1863, %fd9597, 0d41CDCD64FF800000;
	@%p1863 bra 	$L__BB1_1995;
	add.f64 	%fd9598, %fd785, 0d4069000000000000;
	add.f64 	%fd9599, %fd784, 0dC016CCCCCCCCCCCD;
	add.f64 	%fd9600, %fd780, %fd9599;
	div.rn.f64 	%fd9601, %fd9598, %fd9600;
	setp.lt.f64 	%p1864, %fd9601, %fd25402;
	selp.f64 	%fd25400, %fd25400, %fd784, %p1864;
	selp.f64 	%fd25401, %fd25401, %fd785, %p1864;
	selp.f64 	%fd25402, %fd25402, %fd9601, %p1864;
$L__BB1_1995:
	abs.f64 	%fd9630, %fd25401;
	setp.geu.f64 	%p1872, %fd9630, 0d41CDCD64FF800000;
	@%p1872 bra 	$L__BB1_1997;
	add.f64 	%fd9631, %fd25404, 0d4069000000000000;
	add.f64 	%fd9632, %fd25405, 0dC016CCCCCCCCCCCD;
	add.f64 	%fd9633, %fd780, %fd9632;
	div.rn.f64 	%fd9634, %fd9631, %fd9633;
	setp.lt.f64 	%p1873, %fd25402, %fd9634;
	selp.f64 	%fd25404, %fd25404, %fd25401, %p1873;
	selp.f64 	%fd25405, %fd25405, %fd25400, %p1873;
$L__BB1_1997:
	abs.f64 	%fd9635, %fd25404;
	setp.geu.f64 	%p1874, %fd9635, 0d41CDCD64FF800000;
	@%p1874 bra 	$L__BB1_1999;
	st.local.f64 	[%rd242], %fd25405;
	st.local.f64 	[%rd239], %fd25404;
	mov.f64 	%fd25403, %fd25404;
$L__BB1_1999:
	min.u32 	%r8628, %r27211, %r737;
	setp.lt.u32 	%p1875, %r8628, 2;
	mov.f64 	%fd25407, 0dBFF0000000000000;
	mov.f64 	%fd25408, 0d7FF0000000000000;
	@%p1875 bra 	$L__BB1_2026;
	ld.local.f64 	%fd816, [%rd242];
	add.f64 	%fd9638, %fd25403, 0d4069000000000000;
	add.f64 	%fd9639, %fd816, 0dC016CCCCCCCCCCCD;
	add.f64 	%fd9640, %fd780, %fd9639;
	div.rn.f64 	%fd817, %fd9638, %fd9640;
	add.s32 	%r8629, %r27211, -1;
	mul.lo.s32 	%r8630, %r8629, %r709;
	sub.s32 	%r8631, %r8630, %r709;
	add.s32 	%r8632, %r8631, %r737;
	add.s32 	%r739, %r8632, -2;
	mul.wide.s32 	%rd3297, %r739, 8;
	add.s64 	%rd3298, %rd20, %rd3297;
	ld.local.f64 	%fd818, [%rd3298];
	abs.f64 	%fd9641, %fd818;
	setp.geu.f64 	%p1876, %fd9641, 0d41CDCD64FF800000;
	@%p1876 bra 	$L__BB1_2003;
	ld.local.u8 	%r8634, [%rd240+-1];
	prmt.b32 	%r8635, %r8634, %r8605, 0x3340U;
	ld.local.u8 	%r8636, [%rd241+-1];
	prmt.b32 	%r8637, %r8636, 0, 0x3340U;
	prmt.b32 	%r8638, %r8635, %r8637, 0x5410U;
	cvt.u32.u16 	%r8639, %rs139;
	cvt.s32.s8 	%r8640, %r8639;
	mov.b32 	%r8641, 334205;
	dp4a.s32.u32 	%r8642, %r8638, %r8641, %r8640;
	mul.wide.s32 	%rd3299, %r8642, 8;
	add.s64 	%rd248, %rd1, %rd3299;
	ld.global.f64 	%fd819, [%rd248+5000];
	abs.f64 	%fd9644, %fd819;
	setp.geu.f64 	%p1877, %fd9644, 0d41CDCD64FF800000;
	@%p1877 bra 	$L__BB1_2003;
	mul.wide.s32 	%rd3300, %r739, 8;
	add.s64 	%rd3301, %rd21, %rd3300;
	ld.local.f64 	%fd9645, [%rd3301];
	ld.global.f64 	%fd9646, [%rd248];
	add.f64 	%fd25407, %fd9645, %fd9646;
	add.f64 	%fd25408, %fd818, %fd819;
$L__BB1_2003:
	add.f64 	%fd9647, %fd25408, 0d4069000000000000;
	add.f64 	%fd9648, %fd25407, 0dC016CCCCCCCCCCCD;
	add.f64 	%fd9649, %fd780, %fd9648;
	div.rn.f64 	%fd824, %fd9647, %fd9649;
	setp.lt.f64 	%p1878, %fd25407, 0dC0A3880000000000;
	selp.f64 	%fd25433, 0dC0A9300000000000, %fd25407, %p1878;
	selp.f64 	%fd25434, 0d0000000000000000, %fd25408, %p1878;
	setp.lt.f64 	%p1879, %fd816, 0dC0A3880000000000;
	selp.f64 	%fd827, 0d0000000000000000, %fd25403, %p1879;
	setp.gt.f64 	%p1880, %fd824, %fd817;
	@%p1880 bra 	$L__BB1_2005;
	selp.f64 	%fd828, 0dC0A9300000000000, %fd816, %p1879;
	setp.leu.f64 	%p1882, %fd828, 0d0000000000000000;
	setp.leu.f64 	%p1883, %fd827, 0d0000000000000000;
	or.pred  	%p1884, %p1882, %p1883;
	@%p1884 bra 	$L__BB1_2006;
$L__BB1_2005:
	st.local.f64 	[%rd242], %fd25433;
	st.local.f64 	[%rd239], %fd25434;
	bra.uni 	$L__BB1_2008;
$L__BB1_2006:
	setp.ltu.f64 	%p1885, %fd817, %fd824;
	mov.f64 	%fd25433, %fd816;
	mov.f64 	%fd25434, %fd25403;
	@%p1885 bra 	$L__BB1_2008;
	st.local.f64 	[%rd242], %fd828;
	st.local.f64 	[%rd239], %fd827;
	mov.f64 	%fd25433, %fd828;
	mov.f64 	%fd25434, %fd827;
$L__BB1_2008:
	mov.b32 	%r27213, 3;
$L__BB1_2009:
	sub.s32 	%r8644, %r737, %r27213;
	add.s32 	%r8645, %r8644, 1;
	setp.gt.u32 	%p1886, %r8644, 2147483646;
	selp.b32 	%r8646, %r8644, 0, %p1886;
	add.s32 	%r8647, %r27211, %r8646;
	add.s32 	%r27215, %r8647, -1;
	selp.b32 	%r27214, 1, %r8645, %p1886;
	setp.lt.s32 	%p1887, %r27215, 1;
	setp.ge.s32 	%p1888, %r27214, %r737;
	or.pred  	%p1889, %p1887, %p1888;
	@%p1889 bra 	$L__BB1_2025;
$L__BB1_2010:
	mov.u32 	%r744, %r27215;
	add.s32 	%r27215, %r744, -1;
	mad.lo.s32 	%r8649, %r27215, %r709, %r27214;
	add.s32 	%r746, %r8649, -1;
	mul.wide.s32 	%rd3302, %r746, 8;
	add.s64 	%rd3303, %rd20, %rd3302;
	ld.local.f64 	%fd847, [%rd3303];
	abs.f64 	%fd9650, %fd847;
	setp.geu.f64 	%p1890, %fd9650, 0d41CDCD64FF800000;
	@%p1890 bra 	$L__BB1_2024;
	not.b32 	%r8650, %r744;
	add.s32 	%r747, %r27211, %r8650;
	not.b32 	%r8651, %r27214;
	add.s32 	%r748, %r737, %r8651;
	setp.eq.s32 	%p1891, %r747, 0;
	setp.gt.s32 	%p1892, %r748, 0;
	and.pred  	%p1893, %p1891, %p1892;
	@%p1893 bra 	$L__BB1_2013;
	setp.ne.s32 	%p1894, %r748, 0;
	setp.lt.s32 	%p1895, %r747, 1;
	or.pred  	%p1896, %p1895, %p1894;
	@%p1896 bra 	$L__BB1_2018;
$L__BB1_2013:
	setp.ne.s32 	%p1905, %r748, 1;
	setp.ne.s32 	%p1906, %r747, 1;
	and.pred  	%p1907, %p1906, %p1905;
	@%p1907 bra 	$L__BB1_2017;
	setp.eq.s32 	%p1910, %r747, 1;
	setp.eq.s32 	%p1911, %r748, 1;
	and.pred  	%p1913, %p1891, %p1911;
	setp.eq.s32 	%p1914, %r748, 0;
	and.pred  	%p1915, %p1910, %p1914;
	or.pred  	%p1916, %p1913, %p1915;
	mov.f64 	%fd25428, 0d0000000000000000;
	mov.f64 	%fd25427, 0dC0A9300000000000;
	not.pred 	%p1917, %p1916;
	@%p1917 bra 	$L__BB1_2016;
	not.b32 	%r8699, %r27214;
	add.s32 	%r8700, %r737, %r8699;
	not.b32 	%r8701, %r744;
	add.s32 	%r8702, %r27211, %r8701;
	add.s32 	%r8703, %r8700, %r8702;
	mul.wide.u32 	%rd3349, %r8703, 8;
	add.s64 	%rd3350, %rd1, %rd3349;
	ld.global.f64 	%fd9722, [%rd3350+25192];
	cvt.u64.u32 	%rd3351, %r744;
	add.s64 	%rd3352, %rd24, %rd3351;
	cvt.s64.s32 	%rd3353, %r27214;
	add.s64 	%rd3354, %rd25, %rd3353;
	ld.local.u8 	%r8704, [%rd3352];
	prmt.b32 	%r8706, %r8704, %r8605, 0x3340U;
	ld.local.u8 	%r8707, [%rd3354];
	prmt.b32 	%r8708, %r8707, 0, 0x3340U;
	prmt.b32 	%r8709, %r8706, %r8708, 0x5410U;
	cvt.u32.u16 	%r8710, %rs139;
	cvt.s32.s8 	%r8711, %r8710;
	mov.b32 	%r8712, 334205;
	dp4a.s32.u32 	%r8713, %r8709, %r8712, %r8711;
	mul.wide.s32 	%rd3355, %r8713, 8;
	add.s64 	%rd3356, %rd1, %rd3355;
	ld.global.f64 	%fd9723, [%rd3356+5000];
	add.f64 	%fd25428, %fd9722, %fd9723;
	ld.global.f64 	%fd9724, [%rd3350+24472];
	ld.global.f64 	%fd9725, [%rd3356];
	add.f64 	%fd25427, %fd9724, %fd9725;
$L__BB1_2016:
	add.f64 	%fd9726, %fd25428, %fd847;
	mul.wide.s32 	%rd3357, %r746, 8;
	add.s64 	%rd3358, %rd21, %rd3357;
	ld.local.f64 	%fd9727, [%rd3358];
	add.f64 	%fd9728, %fd25427, %fd9727;
	abs.f64 	%fd9729, %fd9726;
	setp.gt.f64 	%p1918, %fd9729, 0d41CDCD64FF800000;
	selp.f64 	%fd9730, 0dBFF0000000000000, %fd9728, %p1918;
	selp.f64 	%fd9731, 0d7FF0000000000000, %fd9726, %p1918;
	add.f64 	%fd9732, %fd9731, 0d4069000000000000;
	add.f64 	%fd9733, %fd9730, 0dC016CCCCCCCCCCCD;
	add.f64 	%fd9734, %fd780, %fd9733;
	div.rn.f64 	%fd9735, %fd9732, %fd9734;
	add.f64 	%fd9736, %fd25434, 0d4069000000000000;
	add.f64 	%fd9737, %fd25433, 0dC016CCCCCCCCCCCD;
	add.f64 	%fd9738, %fd780, %fd9737;
	div.rn.f64 	%fd9739, %fd9736, %fd9738;
	setp.gt.f64 	%p1919, %fd9735, %fd9739;
	selp.f64 	%fd25435, %fd9731, 0d7FF0000000000000, %p1919;
	selp.f64 	%fd25436, %fd9730, 0dBFF0000000000000, %p1919;
	bra.uni 	$L__BB1_2022;
$L__BB1_2017:
	not.b32 	%r8691, %r27214;
	add.s32 	%r8692, %r737, %r8691;
	not.b32 	%r8693, %r744;
	add.s32 	%r8694, %r27211, %r8693;
	add.s32 	%r8695, %r8692, %r8694;
	mul.wide.s32 	%rd3330, %r8695, 8;
	add.s64 	%rd3331, %rd1, %rd3330;
	ld.global.f64 	%fd9696, [%rd3331+25192];
	cvt.u64.u32 	%rd3332, %r744;
	add.s64 	%rd3333, %rd24, %rd3332;
	ld.local.s8 	%r8696, [%rd3333];
	mul.wide.s32 	%rd3334, %r8696, 5;
	cvt.s64.s32 	%rd3335, %r27214;
	add.s64 	%rd3336, %rd25, %rd3335;
	ld.local.s8 	%rd3337, [%rd3336];
	add.s64 	%rd3338, %rd3334, %rd3337;
	shl.b64 	%rd3339, %rd3338, 3;
	add.s64 	%rd3340, %rd1, %rd3339;
	ld.global.f64 	%fd9697, [%rd3340+45640];
	add.f64 	%fd9698, %fd9696, %fd9697;
	cvt.s32.s8 	%r8698, %r8605;
	mul.wide.s32 	%rd3341, %r8698, 5;
	cvt.u64.u16 	%rd3342, %rs139;
	cvt.s64.s8 	%rd3343, %rd3342;
	add.s64 	%rd3344, %rd3341, %rd3343;
	shl.b64 	%rd3345, %rd3344, 3;
	add.s64 	%rd3346, %rd1, %rd3345;
	ld.global.f64 	%fd9699, [%rd3346+45640];
	add.f64 	%fd9700, %fd9698, %fd9699;
	add.f64 	%fd9701, %fd9700, %fd847;
	ld.global.f64 	%fd9702, [%rd3331+24472];
	ld.global.f64 	%fd9703, [%rd3340+45440];
	add.f64 	%fd9704, %fd9702, %fd9703;
	ld.global.f64 	%fd9705, [%rd3346+45440];
	add.f64 	%fd9706, %fd9704, %fd9705;
	mul.wide.s32 	%rd3347, %r746, 8;
	add.s64 	%rd3348, %rd21, %rd3347;
	ld.local.f64 	%fd9707, [%rd3348];
	add.f64 	%fd9708, %fd9706, %fd9707;
	abs.f64 	%fd9709, %fd9701;
	setp.gt.f64 	%p1908, %fd9709, 0d41CDCD64FF800000;
	selp.f64 	%fd9710, 0dBFF0000000000000, %fd9708, %p1908;
	selp.f64 	%fd9711, 0d7FF0000000000000, %fd9701, %p1908;
	add.f64 	%fd9712, %fd9711, 0d4069000000000000;
	add.f64 	%fd9713, %fd9710, 0dC016CCCCCCCCCCCD;
	add.f64 	%fd9714, %fd780, %fd9713;
	div.rn.f64 	%fd9715, %fd9712, %fd9714;
	add.f64 	%fd9716, %fd25434, 0d4069000000000000;
	add.f64 	%fd9717, %fd25433, 0dC016CCCCCCCCCCCD;
	add.f64 	%fd9718, %fd780, %fd9717;
	div.rn.f64 	%fd9719, %fd9716, %fd9718;
	setp.gt.f64 	%p1909, %fd9715, %fd9719;
	selp.f64 	%fd25435, %fd9711, 0d7FF0000000000000, %p1909;
	selp.f64 	%fd25436, %fd9710, 0dBFF0000000000000, %p1909;
	bra.uni 	$L__BB1_2022;
$L__BB1_2018:
	setp.ne.s32 	%p1897, %r747, 1;
	setp.ne.s32 	%p1898, %r748, 1;
	or.pred  	%p1899, %p1897, %p1898;
	@%p1899 bra 	$L__BB1_2021;
	cvt.u64.u32 	%rd3318, %r744;
	add.s64 	%rd3319, %rd24, %rd3318;
	cvt.s64.s32 	%rd3320, %r27214;
	add.s64 	%rd3321, %rd25, %rd3320;
	ld.local.s8 	%r8673, [%rd3321+1];
	ld.local.u8 	%r8674, [%rd3319+1];
	ld.local.u8 	%r8675, [%rd3319];
	prmt.b32 	%r8676, %r8675, %r8674, 0x3340U;
	ld.local.u8 	%r8677, [%rd3321];
	prmt.b32 	%r8678, %r8677, 0, 0x3340U;
	prmt.b32 	%r8679, %r8676, %r8678, 0x5410U;
	mov.b32 	%r8680, 334205;
	dp4a.s32.u32 	%r8681, %r8679, %r8680, %r8673;
	mul.wide.s32 	%rd3322, %r8681, 8;
	add.s64 	%rd3323, %rd1, %rd3322;
	ld.global.f64 	%fd9679, [%rd3323+10000];
	cvt.u64.u32 	%rd3324, %r27211;
	add.s64 	%rd3325, %rd24, %rd3324;
	ld.local.s8 	%r8682, [%rd3325+-1];
	cvt.u32.u16 	%r8683, %rs139;
	ld.local.u8 	%r8684, [%rd241+-1];
	prmt.b32 	%r8685, %r8684, %r8683, 0x3340U;
	prmt.b32 	%r8687, %r8605, 0, 0x3340U;
	prmt.b32 	%r8688, %r8685, %r8687, 0x5410U;
	mov.b32 	%r8689, 359705;
	dp4a.s32.u32 	%r8690, %r8688, %r8689, %r8682;
	mul.wide.s32 	%rd3326, %r8690, 8;
	add.s64 	%rd3327, %rd1, %rd3326;
	ld.global.f64 	%fd9680, [%rd3327+10000];
	add.f64 	%fd9681, %fd9679, %fd9680;
	mul.wide.s32 	%rd3328, %r746, 8;
	add.s64 	%rd3329, %rd21, %rd3328;
	ld.local.f64 	%fd9682, [%rd3329];
	add.f64 	%fd9683, %fd9681, %fd9682;
	ld.global.f64 	%fd9684, [%rd3323+15000];
	ld.global.f64 	%fd9685, [%rd3327+15000];
	add.f64 	%fd9686, %fd9684, %fd9685;
	add.f64 	%fd9687, %fd9686, %fd847;
	abs.f64 	%fd9688, %fd9687;
	setp.gt.f64 	%p1902, %fd9688, 0d41CDCD64FF800000;
	selp.f64 	%fd856, 0dBFF0000000000000, %fd9683, %p1902;
	selp.f64 	%fd857, 0d7FF0000000000000, %fd9687, %p1902;
	add.f64 	%fd9689, %fd857, 0d4069000000000000;
	add.f64 	%fd9690, %fd856, 0dC016CCCCCCCCCCCD;
	add.f64 	%fd9691, %fd780, %fd9690;
	div.rn.f64 	%fd858, %fd9689, %fd9691;
	add.f64 	%fd9692, %fd25434, 0d4069000000000000;
	add.f64 	%fd9693, %fd25433, 0dC016CCCCCCCCCCCD;
	add.f64 	%fd9694, %fd780, %fd9693;
	div.rn.f64 	%fd859, %fd9692, %fd9694;
	sub.f64 	%fd9695, %fd858, %fd859;
	setp.ltu.f64 	%p1903, %fd9695, 0d3EB0C6F7A0B5ED8D;
	mov.f64 	%fd25436, 0dBFF0000000000000;
	mov.f64 	%fd25435, 0d7FF0000000000000;
	@%p1903 bra 	$L__BB1_2022;
	setp.gt.f64 	%p1904, %fd858, %fd859;
	selp.f64 	%fd25435, %fd857, 0d7FF0000000000000, %p1904;
	selp.f64 	%fd25436, %fd856, 0dBFF0000000000000, %p1904;
	bra.uni 	$L__BB1_2022;
$L__BB1_2021:
	add.s32 	%r8652, %r748, %r747;
	mul.wide.s32 	%rd3304, %r8652, 8;
	add.s64 	%rd3305, %rd1, %rd3304;
	ld.global.f64 	%fd9651, [%rd3305+24952];
	cvt.u64.u32 	%rd3306, %r744;
	add.s64 	%rd3307, %rd24, %rd3306;
	cvt.s64.s32 	%rd3308, %r27214;
	add.s64 	%rd3309, %rd25, %rd3308;
	ld.local.s8 	%r8653, [%rd3309+1];
	ld.local.u8 	%r8654, [%rd3307+1];
	ld.local.u8 	%r8655, [%rd3307];
	prmt.b32 	%r8656, %r8655, %r8654, 0x3340U;
	ld.local.u8 	%r8657, [%rd3309];
	prmt.b32 	%r8658, %r8657, 0, 0x3340U;
	prmt.b32 	%r8659, %r8656, %r8658, 0x5410U;
	mov.b32 	%r8660, 334205;
	dp4a.s32.u32 	%r8661, %r8659, %r8660, %r8653;
	mul.wide.s32 	%rd3310, %r8661, 8;
	add.s64 	%rd3311, %rd1, %rd3310;
	ld.global.f64 	%fd9652, [%rd3311+30440];
	add.f64 	%fd9653, %fd9651, %fd9652;
	cvt.u64.u32 	%rd3312, %r27211;
	add.s64 	%rd3313, %rd24, %rd3312;
	ld.local.s8 	%r8662, [%rd3313+-1];
	cvt.u32.u16 	%r8663, %rs139;
	ld.local.u8 	%r8664, [%rd241+-1];
	prmt.b32 	%r8665, %r8664, %r8663, 0x3340U;
	prmt.b32 	%r8667, %r8605, 0, 0x3340U;
	prmt.b32 	%r8668, %r8665, %r8667, 0x5410U;
	mov.b32 	%r8669, 359705;
	dp4a.s32.u32 	%r8670, %r8668, %r8669, %r8662;
	mul.wide.s32 	%rd3314, %r8670, 8;
	add.s64 	%rd3315, %rd1, %rd3314;
	ld.global.f64 	%fd9654, [%rd3315+30440];
	add.f64 	%fd9655, %fd9653, %fd9654;
	add.f64 	%fd9656, %fd9655, %fd847;
	ld.global.f64 	%fd9657, [%rd3305+24232];
	ld.global.f64 	%fd9658, [%rd3311+25440];
	add.f64 	%fd9659, %fd9657, %fd9658;
	ld.global.f64 	%fd9660, [%rd3315+25440];
	add.f64 	%fd9661, %fd9659, %fd9660;
	sub.s32 	%r8671, %r747, %r748;
	abs.s32 	%r8672, %r8671;
	cvt.rn.f64.s32 	%fd9662, %r8672;
	fma.rn.f64 	%fd9663, %fd9662, 0dBFEEF3E864B31D04, %fd9661;
	mul.wide.s32 	%rd3316, %r746, 8;
	add.s64 	%rd3317, %rd21, %rd3316;
	ld.local.f64 	%fd9664, [%rd3317];
	add.f64 	%fd9665, %fd9664, %fd9663;
	abs.f64 	%fd9666, %fd9656;
	setp.gt.f64 	%p1900, %fd9666, 0d41CDCD64FF800000;
	selp.f64 	%fd9667, 0dBFF0000000000000, %fd9665, %p1900;
	selp.f64 	%fd9668, 0d7FF0000000000000, %fd9656, %p1900;
	add.f64 	%fd9669, %fd9668, 0d4069000000000000;
	add.f64 	%fd9670, %fd9667, 0dC016CCCCCCCCCCCD;
	add.f64 	%fd9671, %fd780, %fd9670;
	div.rn.f64 	%fd9672, %fd9669, %fd9671;
	add.f64 	%fd9673, %fd25434, 0d4069000000000000;
	add.f64 	%fd9674, %fd25433, 0dC016CCCCCCCCCCCD;
	add.f64 	%fd9675, %fd780, %fd9674;
	div.rn.f64 	%fd9676, %fd9673, %fd9675;
	setp.gt.f64 	%p1901, %fd9672, %fd9676;
	selp.f64 	%fd25435, %fd9668, 0d7FF0000000000000, %p1901;
	selp.f64 	%fd25436, %fd9667, 0dBFF0000000000000, %p1901;
$L__BB1_2022:
	setp.lt.f64 	%p1920, %fd25436, 0dC0A3880000000000;
	selp.f64 	%fd872, 0d0000000000000000, %fd25435, %p1920;
	selp.f64 	%fd873, 0dC0A9300000000000, %fd25436, %p1920;
	abs.f64 	%fd9740, %fd872;
	setp.geu.f64 	%p1921, %fd9740, 0d41CDCD64FF800000;
	@%p1921 bra 	$L__BB1_2024;
	st.local.f64 	[%rd239], %fd872;
	st.local.f64 	[%rd242], %fd873;
	mov.f64 	%fd25433, %fd873;
	mov.f64 	%fd25434, %fd872;
$L__BB1_2024:
	add.s32 	%r27214, %r27214, 1;
	setp.gt.u32 	%p1922, %r744, 1;
	setp.lt.s32 	%p1923, %r27214, %r737;
	and.pred  	%p1924, %p1922, %p1923;
	@%p1924 bra 	$L__BB1_2010;
$L__BB1_2025:
	add.s32 	%r27213, %r27213, 1;
	setp.ne.s32 	%p1925, %r27213, 33;
	@%p1925 bra 	$L__BB1_2009;
$L__BB1_2026:
	add.s32 	%r27212, %r737, 1;
	setp.ne.s32 	%p1926, %r737, %r709;
	@%p1926 bra 	$L__BB1_1951;
$L__BB1_2027:
	add.s32 	%r752, %r27211, 1;
	setp.eq.s32 	%p1927, %r27211, %r707;
	mov.u32 	%r27211, %r752;
	@%p1927 bra 	$L__BB1_1954;
	bra.uni 	$L__BB1_1949;
$L__BB1_2028:
	.pragma "nounroll";
	mul.wide.u32 	%rd3387, %r27222, 4;
	add.s64 	%rd3388, %rd22, %rd3387;
	mov.b32 	%r8753, 0;
	st.local.u32 	[%rd3388], %r8753;
	st.local.u32 	[%rd3388+4], %r8753;
	st.local.u32 	[%rd3388+8], %r8753;
	st.local.u32 	[%rd3388+12], %r8753;
	st.local.u32 	[%rd3388+16], %r8753;
	st.local.u32 	[%rd3388+20], %r8753;
	st.local.u32 	[%rd3388+24], %r8753;
	st.local.u32 	[%rd3388+28], %r8753;
	st.local.u32 	[%rd3388+32], %r8753;
	st.local.u32 	[%rd3388+36], %r8753;
	st.local.u32 	[%rd3388+40], %r8753;
	st.local.u32 	[%rd3388+44], %r8753;
	st.local.u32 	[%rd3388+48], %r8753;
	st.local.u32 	[%rd3388+52], %r8753;
	st.local.u32 	[%rd3388+56], %r8753;
	st.local.u32 	[%rd3388+60], %r8753;
	add.s32 	%r27222, %r27222, 16;
	setp.eq.s32 	%p1972, %r27222, %r27219;
	@%p1972 bra 	$L__BB1_2029;
	bra.uni 	$L__BB1_2028;
$L__BB1_2029:
	setp.eq.s32 	%p1973, %r760, 0;
	@%p1973 bra 	$L__BB1_2039;
	and.b32  	%r763, %r707, 7;
	setp.lt.u32 	%p1974, %r760, 8;
	@%p1974 bra 	$L__BB1_2032;
	mul.wide.u32 	%rd3389, %r27219, 4;
	add.s64 	%rd3390, %rd22, %rd3389;
	mov.b32 	%r8754, 0;
	st.local.u32 	[%rd3390], %r8754;
	st.local.u32 	[%rd3390+4], %r8754;
	st.local.u32 	[%rd3390+8], %r8754;
	st.local.u32 	[%rd3390+12], %r8754;
	st.local.u32 	[%rd3390+16], %r8754;
	st.local.u32 	[%rd3390+20], %r8754;
	st.local.u32 	[%rd3390+24], %r8754;
	st.local.u32 	[%rd3390+28], %r8754;
	add.s32 	%r27219, %r27219, 8;
$L__BB1_2032:
	setp.eq.s32 	%p1975, %r763, 0;
	@%p1975 bra 	$L__BB1_2039;
	and.b32  	%r766, %r707, 3;
	setp.lt.u32 	%p1976, %r763, 4;
	@%p1976 bra 	$L__BB1_2035;
	mul.wide.u32 	%rd3391, %r27219, 4;
	add.s64 	%rd3392, %rd22, %rd3391;
	mov.b32 	%r8755, 0;
	st.local.u32 	[%rd3392], %r8755;
	st.local.u32 	[%rd3392+4], %r8755;
	st.local.u32 	[%rd3392+8], %r8755;
	st.local.u32 	[%rd3392+12], %r8755;
	add.s32 	%r27219, %r27219, 4;
$L__BB1_2035:
	setp.eq.s32 	%p1977, %r766, 0;
	@%p1977 bra 	$L__BB1_2039;
	mul.wide.u32 	%rd3393, %r27219, 4;
	add.s64 	%rd256, %rd22, %rd3393;
	mov.b32 	%r8756, 0;
	st.local.u32 	[%rd256], %r8756;
	setp.eq.s32 	%p1978, %r766, 1;
	@%p1978 bra 	$L__BB1_2039;
	mov.b32 	%r8757, 0;
	st.local.u32 	[%rd256+4], %r8757;
	setp.eq.s32 	%p1979, %r766, 2;
	@%p1979 bra 	$L__BB1_2039;
	mov.b32 	%r8758, 0;
	st.local.u32 	[%rd256+8], %r8758;
$L__BB1_2039:
	setp.eq.s32 	%p1980, %r709, 0;
	@%p1980 bra 	$L__BB1_2053;
	and.b32  	%r769, %r709, 15;
	setp.lt.u32 	%p1981, %r709, 16;
	mov.b32 	%r27224, 0;
	@%p1981 bra 	$L__BB1_2043;
	and.b32  	%r27224, %r709, 2147483632;
	mov.b32 	%r27223, 0;
$L__BB1_2042:
	.pragma "nounroll";
	mul.wide.u32 	%rd3394, %r27223, 4;
	add.s64 	%rd3395, %rd23, %rd3394;
	mov.b32 	%r8761, 0;
	st.local.u32 	[%rd3395], %r8761;
	st.local.u32 	[%rd3395+4], %r8761;
	st.local.u32 	[%rd3395+8], %r8761;
	st.local.u32 	[%rd3395+12], %r8761;
	st.local.u32 	[%rd3395+16], %r8761;
	st.local.u32 	[%rd3395+20], %r8761;
	st.local.u32 	[%rd3395+24], %r8761;
	st.local.u32 	[%rd3395+28], %r8761;
	st.local.u32 	[%rd3395+32], %r8761;
	st.local.u32 	[%rd3395+36], %r8761;
	st.local.u32 	[%rd3395+40], %r8761;
	st.local.u32 	[%rd3395+44], %r8761;
	st.local.u32 	[%rd3395+48], %r8761;
	st.local.u32 	[%rd3395+52], %r8761;
	st.local.u32 	[%rd3395+56], %r8761;
	st.local.u32 	[%rd3395+60], %r8761;
	add.s32 	%r27223, %r27223, 16;
	setp.ne.s32 	%p1982, %r27223, %r27224;
	@%p1982 bra 	$L__BB1_2042;
$L__BB1_2043:
	setp.eq.s32 	%p1983, %r769, 0;
	@%p1983 bra 	$L__BB1_2053;
	and.b32  	%r776, %r709, 7;
	setp.lt.u32 	%p1984, %r769, 8;
	@%p1984 bra 	$L__BB1_2046;
	mul.wide.u32 	%rd3396, %r27224, 4;
	add.s64 	%rd3397, %rd23, %rd3396;
	mov.b32 	%r8762, 0;
	st.local.u32 	[%rd3397], %r8762;
	st.local.u32 	[%rd3397+4], %r8762;
	st.local.u32 	[%rd3397+8], %r8762;
	st.local.u32 	[%rd3397+12], %r8762;
	st.local.u32 	[%rd3397+16], %r8762;
	st.local.u32 	[%rd3397+20], %r8762;
	st.local.u32 	[%rd3397+24], %r8762;
	st.local.u32 	[%rd3397+28], %r8762;
	add.s32 	%r27224, %r27224, 8;
$L__BB1_2046:
	setp.eq.s32 	%p1985, %r776, 0;
	@%p1985 bra 	$L__BB1_2053;
	and.b32  	%r779, %r709, 3;
	setp.lt.u32 	%p1986, %r776, 4;
	@%p1986 bra 	$L__BB1_2049;
	mul.wide.u32 	%rd3398, %r27224, 4;
	add.s64 	%rd3399, %rd23, %rd3398;
	mov.b32 	%r8763, 0;
	st.local.u32 	[%rd3399], %r8763;
	st.local.u32 	[%rd3399+4], %r8763;
	st.local.u32 	[%rd3399+8], %r8763;
	st.local.u32 	[%rd3399+12], %r8763;
	add.s32 	%r27224, %r27224, 4;
$L__BB1_2049:
	setp.eq.s32 	%p1987, %r779, 0;
	@%p1987 bra 	$L__BB1_2053;
	mul.wide.u32 	%rd3400, %r27224, 4;
	add.s64 	%rd257, %rd23, %rd3400;
	mov.b32 	%r8764, 0;
	st.local.u32 	[%rd257], %r8764;
	setp.eq.s32 	%p1988, %r779, 1;
	@%p1988 bra 	$L__BB1_2053;
	mov.b32 	%r8765, 0;
	st.local.u32 	[%rd257+4], %r8765;
	setp.eq.s32 	%p1989, %r779, 2;
	@%p1989 bra 	$L__BB1_2053;
	mov.b32 	%r8766, 0;
	st.local.u32 	[%rd257+8], %r8766;
$L__BB1_2053:
	add.s32 	%r8767, %r27239, -1;
	add.s32 	%r782, %r27238, -1;
	mad.lo.s32 	%r783, %r8767, %r709, %r782;
	mul.wide.s32 	%rd3401, %r783, 8;
	add.s64 	%rd3402, %rd20, %rd3401;
	ld.local.f64 	%fd9863, [%rd3402];
	abs.f64 	%fd9864, %fd9863;
	setp.geu.f64 	%p1990, %fd9864, 0d41CDCD64FF800000;
	mov.f64 	%fd25487, 0d0000000000000000;
	@%p1990 bra 	$L__BB1_2124;
	mul.wide.u32 	%rd3403, %r27239, 4;
	add.s64 	%rd3404, %rd22, %rd3403;
	st.local.u32 	[%rd3404+-4], %r27238;
	mul.wide.s32 	%rd3405, %r782, 4;
	add.s64 	%rd3406, %rd23, %rd3405;
	st.local.u32 	[%rd3406], %r27239;
	bra.uni 	$L__BB1_2056;
$L__BB1_2055:
	cvt.s64.s32 	%rd3533, %r27238;
	add.s64 	%rd3534, %rd25, %rd3533;
	ld.local.u8 	%rs6543, [%rd3534];
$L__BB1_2056:
	cvt.s64.s32 	%rd3407, %r27239;
	add.s64 	%rd258, %rd24, %rd3407;
	ld.local.u8 	%rs145, [%rd258];
	cvt.u32.u16 	%r8768, %rs145;
	cvt.s32.s8 	%r8769, %r8768;
	cvt.u32.u16 	%r8770, %rs6543;
	cvt.s32.s8 	%r8771, %r8770;
	add.s32 	%r8772, %r8771, %r8769;
	setp.eq.s32 	%p1991, %r8772, 3;
	@%p1991 bra 	$L__BB1_2058;
	add.s32 	%r8773, %r27239, -1;
	mad.lo.s32 	%r8774, %r8773, %r709, %r27238;
	add.s32 	%r8775, %r8774, -1;
	mul.wide.s32 	%rd3408, %r8775, 8;
	add.s64 	%rd3409, %rd21, %rd3408;
	mov.b64 	%rd3410, -4616189618054758400;
	st.local.u64 	[%rd3409], %rd3410;
	add.s64 	%rd3411, %rd20, %rd3408;
	mov.b64 	%rd3412, 9218868437227405312;
	st.local.u64 	[%rd3411], %rd3412;
	mov.f64 	%fd25481, 0dBFF0000000000000;
	mov.f64 	%fd25480, 0d7FF0000000000000;
	bra.uni 	$L__BB1_2069;
$L__BB1_2058:
	cvt.s32.s8 	%r8777, %r8768;
	mul.wide.s32 	%rd3413, %r8777, 5;
	cvt.u64.u16 	%rd3414, %rs6543;
	cvt.s64.s8 	%rd259, %rd3414;
	add.s64 	%rd260, %rd3413, %rd259;
	shl.b64 	%rd3415, %rd260, 3;
	add.s64 	%rd3416, %rd1, %rd3415;
	ld.global.f64 	%fd25481, [%rd3416+45440];
	cvt.s64.s32 	%rd3417, %r27238;
	add.s64 	%rd3418, %rd25, %rd3417;
	ld.local.u8 	%rs1835, [%rd258+-1];
	cvt.u64.u16 	%rd3419, %rs1835;
	cvt.s64.s8 	%rd261, %rd3419;
	ld.local.s8 	%rs1836, [%rd3418+-1];
	cvt.u32.u16 	%r8778, %rs1836;
	cvt.u32.u16 	%r8779, %rs6543;
	prmt.b32 	%r8780, %r8779, %r8778, 0x3340U;
	prmt.b32 	%r8781, %r8768, 0, 0x3340U;
	prmt.b32 	%r8782, %r8780, %r8781, 0x5410U;
	cvt.u32.u16 	%r8783, %rs1835;
	cvt.s32.s8 	%r8784, %r8783;
	mov.b32 	%r8785, 334205;
	dp4a.s32.u32 	%r8786, %r8782, %r8785, %r8784;
	mul.wide.s32 	%rd3420, %r8786, 8;
	add.s64 	%rd3421, %rd1, %rd3420;
	ld.global.f64 	%fd9867, [%rd3421+35440];
	add.f64 	%fd9868, %fd25481, %fd9867;
	ld.global.f64 	%fd25480, [%rd3416+45640];
	ld.global.f64 	%fd9869, [%rd3421+40440];
	add.f64 	%fd9870, %fd25480, %fd9869;
	abs.f64 	%fd9871, %fd9870;
	setp.gt.f64 	%p1992, %fd9871, 0d41CDCD64FF800000;
	selp.f64 	%fd976, 0dBFF0000000000000, %fd9868, %p1992;
	selp.f64 	%fd977, 0d7FF0000000000000, %fd9870, %p1992;
	cvt.s16.s8 	%rs1837, %rs6543;
	mov.b32 	%r8787, {%rs1837, %rs1836};
	mov.b32 	%r8788, 1305;
	dp2a.lo.s32.u32 	%r8789, %r8787, %r8788, %r8777;
	mul.wide.s32 	%rd3422, %r8789, 8;
	add.s64 	%rd262, %rd1, %rd3422;
	ld.global.f64 	%fd978, [%rd262+21000];
	abs.f64 	%fd9872, %fd978;
	setp.geu.f64 	%p1993, %fd9872, 0d41CDCD64FF800000;
	@%p1993 bra 	$L__BB1_2064;
	mad.lo.s64 	%rd3426, %rd259, 24, %rd260;
	add.s64 	%rd3427, %rd3426, %rd261;
	shl.b64 	%rd3428, %rd3427, 3;
	add.s64 	%rd263, %rd1, %rd3428;
	ld.global.f64 	%fd979, [%rd263+23000];
	abs.f64 	%fd9887, %fd979;
	setp.geu.f64 	%p1998, %fd9887, 0d41CDCD64FF800000;
	@%p1998 bra 	$L__BB1_2062;
	ld.global.f64 	%fd9900, [%rd262+20000];
	add.f64 	%fd9901, %fd25481, %fd9900;
	ld.global.f64 	%fd9902, [%rd263+22000];
	add.f64 	%fd9903, %fd9901, %fd9902;
	add.f64 	%fd9904, %fd25480, %fd978;
	add.f64 	%fd9905, %fd9904, %fd979;
	abs.f64 	%fd9906, %fd9905;
	setp.gt.f64 	%p2002, %fd9906, 0d41CDCD64FF800000;
	selp.f64 	%fd25477, 0dBFF0000000000000, %fd9903, %p2002;
	selp.f64 	%fd25478, 0d7FF0000000000000, %fd9905, %p2002;
	add.f64 	%fd9907, %fd25478, 0d4069000000000000;
	add.f64 	%fd9908, %fd25477, 0dC016CCCCCCCCCCCD;
	add.f64 	%fd9909, %fd780, %fd9908;
	div.rn.f64 	%fd25479, %fd9907, %fd9909;
	abs.f64 	%fd9910, %fd977;
	setp.geu.f64 	%p2003, %fd9910, 0d41CDCD64FF800000;
	@%p2003 bra 	$L__BB1_2067;
	add.f64 	%fd9911, %fd977, 0d4069000000000000;
	add.f64 	%fd9912, %fd976, 0dC016CCCCCCCCCCCD;
	add.f64 	%fd9913, %fd780, %fd9912;
	div.rn.f64 	%fd9914, %fd9911, %fd9913;
	setp.lt.f64 	%p2004, %fd9914, %fd25479;
	selp.f64 	%fd25477, %fd25477, %fd976, %p2004;
	selp.f64 	%fd25478, %fd25478, %fd977, %p2004;
	selp.f64 	%fd25479, %fd25479, %fd9914, %p2004;
	bra.uni 	$L__BB1_2067;
$L__BB1_2062:
	ld.global.f64 	%fd9888, [%rd262+20000];
	add.f64 	%fd9889, %fd25481, %fd9888;
	add.f64 	%fd9890, %fd25480, %fd978;
	abs.f64 	%fd9891, %fd9890;
	setp.gt.f64 	%p1999, %fd9891, 0d41CDCD64FF800000;
	selp.f64 	%fd25477, 0dBFF0000000000000, %fd9889, %p1999;
	selp.f64 	%fd25478, 0d7FF0000000000000, %fd9890, %p1999;
	add.f64 	%fd9892, %fd25478, 0d4069000000000000;
	add.f64 	%fd9893, %fd25477, 0dC016CCCCCCCCCCCD;
	add.f64 	%fd9894, %fd780, %fd9893;
	div.rn.f64 	%fd25479, %fd9892, %fd9894;
	abs.f64 	%fd9895, %fd977;
	setp.geu.f64 	%p2000, %fd9895, 0d41CDCD64FF800000;
	@%p2000 bra 	$L__BB1_2067;
	add.f64 	%fd9896, %fd977, 0d4069000000000000;
	add.f64 	%fd9897, %fd976, 0dC016CCCCCCCCCCCD;
	add.f64 	%fd9898, %fd780, %fd9897;
	div.rn.f64 	%fd9899, %fd9896, %fd9898;
	setp.lt.f64 	%p2001, %fd9899, %fd25479;
	selp.f64 	%fd25477, %fd25477, %fd976, %p2001;
	selp.f64 	%fd25478, %fd25478, %fd977, %p2001;
	selp.f64 	%fd25479, %fd25479, %fd9899, %p2001;
	bra.uni 	$L__BB1_2067;
$L__BB1_2064:
	mad.lo.s64 	%rd3423, %rd259, 24, %rd260;
	add.s64 	%rd3424, %rd3423, %rd261;
	shl.b64 	%rd3425, %rd3424, 3;
	add.s64 	%rd264, %rd1, %rd3425;
	ld.global.f64 	%fd992, [%rd264+23000];
	abs.f64 	%fd9874, %fd992;
	setp.geu.f64 	%p1994, %fd9874, 0d41CDCD64FF800000;
	mov.f64 	%fd25477, %fd976;
	mov.f64 	%fd25478, %fd977;
	@%p1994 bra 	$L__BB1_2067;
	ld.global.f64 	%fd9875, [%rd264+22000];
	add.f64 	%fd9876, %fd25481, %fd9875;
	add.f64 	%fd9877, %fd25480, %fd992;
	abs.f64 	%fd9878, %fd9877;
	setp.gt.f64 	%p1995, %fd9878, 0d41CDCD64FF800000;
	selp.f64 	%fd25477, 0dBFF0000000000000, %fd9876, %p1995;
	selp.f64 	%fd25478, 0d7FF0000000000000, %fd9877, %p1995;
	add.f64 	%fd9879, %fd25478, 0d4069000000000000;
	add.f64 	%fd9880, %fd25477, 0dC016CCCCCCCCCCCD;
	add.f64 	%fd9881, %fd780, %fd9880;
	div.rn.f64 	%fd25479, %fd9879, %fd9881;
	abs.f64 	%fd9882, %fd977;
	setp.geu.f64 	%p1996, %fd9882, 0d41CDCD64FF800000;
	@%p1996 bra 	$L__BB1_2067;
	add.f64 	%fd9883, %fd977, 0d4069000000000000;
	add.f64 	%fd9884, %fd976, 0dC016CCCCCCCCCCCD;
	add.f64 	%fd9885, %fd780, %fd9884;
	div.rn.f64 	%fd9886, %fd9883, %fd9885;
	setp.lt.f64 	%p1997, %fd9886, %fd25479;
	selp.f64 	%fd25477, %fd25477, %fd976, %p1997;
	selp.f64 	%fd25478, %fd25478, %fd977, %p1997;
	selp.f64 	%fd25479, %fd25479, %fd9886, %p1997;
$L__BB1_2067:
	abs.f64 	%fd9915, %fd25478;
	setp.geu.f64 	%p2005, %fd9915, 0d41CDCD64FF800000;
	@%p2005 bra 	$L__BB1_2069;
	add.f64 	%fd9916, %fd25480, 0d4069000000000000;
	add.f64 	%fd9917, %fd25481, 0dC016CCCCCCCCCCCD;
	add.f64 	%fd9918, %fd780, %fd9917;
	div.rn.f64 	%fd9919, %fd9916, %fd9918;
	setp.lt.f64 	%p2006, %fd25479, %fd9919;
	selp.f64 	%fd25480, %fd25480, %fd25478, %p2006;
	selp.f64 	%fd25481, %fd25481, %fd25477, %p2006;
$L__BB1_2069:
	add.s32 	%r788, %r27239, -1;
	mul.lo.s32 	%r789, %r788, %r709;
	add.s32 	%r790, %r27238, -1;
	add.s32 	%r791, %r790, %r789;
	mul.wide.s32 	%rd3429, %r791, 8;
	add.s64 	%rd3430, %rd21, %rd3429;
	ld.local.f64 	%fd1006, [%rd3430];
	abs.f64 	%fd1007, %fd1006;
	abs.f64 	%fd9920, %fd25481;
	max.f64 	%fd9922, %fd1007, %fd9920;
	setp.gt.f64 	%p2007, %fd9922, 0d41CDCD64FF800000;
	sub.f64 	%fd9923, %fd1006, %fd25481;
	abs.f64 	%fd9924, %fd9923;
	setp.geu.f64 	%p2008, %fd9924, 0d3EE4F8B588E368F1;
	or.pred  	%p2009, %p2007, %p2008;
	@%p2009 bra 	$L__BB1_2071;
	mul.wide.s32 	%rd3431, %r791, 8;
	add.s64 	%rd3432, %rd20, %rd3431;
	ld.local.f64 	%fd9926, [%rd3432];
	abs.f64 	%fd9927, %fd9926;
	abs.f64 	%fd9928, %fd25480;
	max.f64 	%fd9930, %fd9927, %fd9928;
	setp.leu.f64 	%p2010, %fd9930, 0d41CDCD64FF800000;
	sub.f64 	%fd9931, %fd9926, %fd25480;
	abs.f64 	%fd9932, %fd9931;
	setp.lt.f64 	%p2011, %fd9932, 0d3EE4F8B588E368F1;
	and.pred  	%p2012, %p2010, %p2011;
	@%p2012 bra 	$L__BB1_2093;
$L__BB1_2071:
	mov.pred 	%p18167, -1;
	min.s32 	%r8981, %r27238, %r27239;
	setp.lt.s32 	%p2103, %r8981, 2;
	@%p2103 bra 	$L__BB1_2074;
	cvt.u64.u32 	%rd3454, %r788;
	add.s64 	%rd3455, %rd24, %rd3454;
	cvt.u64.u32 	%rd3456, %r790;
	add.s64 	%rd3457, %rd25, %rd3456;
	cvt.u64.u32 	%rd3458, %r27238;
	add.s64 	%rd3459, %rd25, %rd3458;
	ld.local.s8 	%r8982, [%rd3459];
	ld.local.u8 	%r8983, [%rd3455];
	prmt.b32 	%r8985, %r8768, %r8983, 0x3340U;
	ld.local.u8 	%r8986, [%rd3457];
	prmt.b32 	%r8987, %r8986, 0, 0x3340U;
	prmt.b32 	%r8988, %r8985, %r8987, 0x5410U;
	mov.b32 	%r8989, 359705;
	dp4a.s32.u32 	%r8990, %r8988, %r8989, %r8982;
	mul.wide.s32 	%rd3460, %r8990, 8;
	add.s64 	%rd3461, %rd1, %rd3460;
	ld.global.f64 	%fd9949, [%rd3461];
	sub.s32 	%r8991, %r789, %r709;
	add.s32 	%r792, %r27238, -2;
	add.s32 	%r8992, %r792, %r8991;
	mul.wide.s32 	%rd3462, %r8992, 8;
	add.s64 	%rd3463, %rd21, %rd3462;
	ld.local.f64 	%fd9950, [%rd3463];
	add.f64 	%fd9951, %fd9949, %fd9950;
	abs.f64 	%fd9952, %fd9951;
	max.f64 	%fd9954, %fd1007, %fd9952;
	setp.gt.f64 	%p2105, %fd9954, 0d41CDCD64FF800000;
	sub.f64 	%fd9955, %fd1006, %fd9951;
	abs.f64 	%fd9956, %fd9955;
	setp.geu.f64 	%p2106, %fd9956, 0d3EE4F8B588E368F1;
	or.pred  	%p2107, %p2105, %p2106;
	@%p2107 bra 	$L__BB1_2074;
	add.s32 	%r8993, %r27239, -2;
	mul.wide.u32 	%rd3464, %r8993, 4;
	add.s64 	%rd3465, %rd22, %rd3464;
	st.local.u32 	[%rd3465], %r790;
	mul.wide.u32 	%rd3466, %r792, 4;
	add.s64 	%rd3467, %rd23, %rd3466;
	st.local.u32 	[%rd3467], %r788;
	mov.pred 	%p18167, 0;
	mov.u32 	%r27238, %r790;
	mov.u32 	%r27239, %r788;
$L__BB1_2074:
	not.pred 	%p2109, %p18167;
	@%p2109 bra 	$L__BB1_2055;
	mov.b32 	%r27235, 3;
$L__BB1_2076:
	mov.u32 	%r797, %r27235;
	add.s32 	%r798, %r27239, -1;
	sub.s32 	%r8995, %r27238, %r797;
	add.s32 	%r8996, %r8995, 1;
	setp.gt.u32 	%p2111, %r8995, 2147483646;
	abs.s32 	%r8997, %r8995;
	selp.b32 	%r799, %r8997, 0, %p2111;
	sub.s32 	%r27237, %r798, %r799;
	selp.b32 	%r27236, 1, %r8996, %p2111;
	setp.lt.s32 	%p2112, %r27237, 1;
	setp.ge.s32 	%p2113, %r27236, %r27238;
	mov.pred 	%p18168, -1;
	or.pred  	%p2114, %p2112, %p2113;
	@%p2114 bra 	$L__BB1_2092;
	add.s32 	%r8999, %r27238, -1;
	cvt.s64.s32 	%rd3468, %r27239;
	add.s64 	%rd265, %rd24, %rd3468;
	mad.lo.s32 	%r9000, %r798, %r709, %r8999;
	mul.wide.s32 	%rd3469, %r9000, 8;
	add.s64 	%rd3470, %rd21, %rd3469;
	ld.local.f64 	%fd1008, [%rd3470];
	abs.f64 	%fd1009, %fd1008;
	add.s32 	%r9001, %r8999, %r799;
	sub.s32 	%r9002, %r9001, %r27236;
	mul.wide.s32 	%rd3471, %r9002, 8;
	add.s64 	%rd266, %rd1, %rd3471;
$L__BB1_2078:
	cvt.s64.s32 	%rd3472, %r27238;
	add.s64 	%rd267, %rd25, %rd3472;
	not.b32 	%r9003, %r27237;
	add.s32 	%r804, %r27239, %r9003;
	not.b32 	%r9004, %r27236;
	add.s32 	%r805, %r27238, %r9004;
	setp.eq.s32 	%p2115, %r804, 0;
	setp.gt.s32 	%p2116, %r805, 0;
	and.pred  	%p2117, %p2115, %p2116;
	@%p2117 bra 	$L__BB1_2080;
	setp.ne.s32 	%p2118, %r805, 0;
	setp.lt.s32 	%p2119, %r804, 1;
	or.pred  	%p2120, %p2119, %p2118;
	@%p2120 bra 	$L__BB1_2085;
$L__BB1_2080:
	setp.ne.s32 	%p2127, %r805, 1;
	setp.ne.s32 	%p2128, %r804, 1;
	and.pred  	%p2129, %p2128, %p2127;
	@%p2129 bra 	$L__BB1_2084;
	setp.eq.s32 	%p2131, %r804, 1;
	setp.eq.s32 	%p2132, %r805, 1;
	setp.eq.s32 	%p2133, %r804, 0;
	and.pred  	%p2134, %p2133, %p2132;
	setp.eq.s32 	%p2135, %r805, 0;
	and.pred  	%p2136, %p2131, %p2135;
	or.pred  	%p2137, %p2134, %p2136;
	mov.f64 	%fd25483, 0d0000000000000000;
	mov.f64 	%fd25482, 0dC0A9300000000000;
	not.pred 	%p2138, %p2137;
	@%p2138 bra 	$L__BB1_2083;
	sub.s32 	%r9057, %r27238, %r797;
	setp.gt.u32 	%p2139, %r9057, 2147483646;
	abs.s32 	%r9058, %r9057;
	selp.b32 	%r9059, %r9058, 0, %p2139;
	add.s32 	%r9060, %r27238, %r9059;
	add.s32 	%r9061, %r9057, 1;
	selp.b32 	%r9062, 1, %r9061, %p2139;
	not.b32 	%r9063, %r9062;
	add.s32 	%r9064, %r9063, %r9060;
	mul.wide.u32 	%rd3516, %r9064, 8;
	add.s64 	%rd3517, %rd1, %rd3516;
	ld.global.f64 	%fd10014, [%rd3517+25192];
	cvt.u64.u32 	%rd3518, %r27237;
	add.s64 	%rd3519, %rd24, %rd3518;
	cvt.s64.s32 	%rd3520, %r27236;
	add.s64 	%rd3521, %rd25, %rd3520;
	ld.local.s8 	%r9065, [%rd267];
	ld.local.u8 	%r9066, [%rd3519];
	ld.local.u8 	%r9067, [%rd265];
	prmt.b32 	%r9068, %r9066, %r9067, 0x3340U;
	ld.local.u8 	%r9069, [%rd3521];
	prmt.b32 	%r9070, %r9069, 0, 0x3340U;
	prmt.b32 	%r9071, %r9068, %r9070, 0x5410U;
	mov.b32 	%r9072, 334205;
	dp4a.s32.u32 	%r9073, %r9071, %r9072, %r9065;
	mul.wide.s32 	%rd3522, %r9073, 8;
	add.s64 	%rd3523, %rd1, %rd3522;
	ld.global.f64 	%fd10015, [%rd3523+5000];
	add.f64 	%fd25483, %fd10014, %fd10015;
	ld.global.f64 	%fd10016, [%rd3517+24472];
	ld.global.f64 	%fd10017, [%rd3523];
	add.f64 	%fd25482, %fd10016, %fd10017;
$L__BB1_2083:
	add.s32 	%r9074, %r27237, -1;
	mad.lo.s32 	%r9075, %r9074, %r709, %r27236;
	add.s32 	%r9076, %r9075, -1;
	mul.wide.s32 	%rd3524, %r9076, 8;
	add.s64 	%rd3525, %rd20, %rd3524;
	ld.local.f64 	%fd10018, [%rd3525];
	add.f64 	%fd10019, %fd25483, %fd10018;
	add.s64 	%rd3526, %rd21, %rd3524;
	ld.local.f64 	%fd10020, [%rd3526];
	add.f64 	%fd10021, %fd25482, %fd10020;
	abs.f64 	%fd10022, %fd10019;
	setp.gt.f64 	%p2140, %fd10022, 0d41CDCD64FF800000;
	selp.f64 	%fd25485, 0dBFF0000000000000, %fd10021, %p2140;
	selp.f64 	%fd25484, 0d7FF0000000000000, %fd10019, %p2140;
	bra.uni 	$L__BB1_2088;
$L__BB1_2084:
	ld.global.f64 	%fd9997, [%rd266+25192];
	cvt.u64.u32 	%rd3499, %r27237;
	add.s64 	%rd3500, %rd24, %rd3499;
	ld.local.s8 	%r9052, [%rd3500];
	mul.wide.s32 	%rd3501, %r9052, 5;
	cvt.s64.s32 	%rd3502, %r27236;
	add.s64 	%rd3503, %rd25, %rd3502;
	ld.local.s8 	%rd3504, [%rd3503];
	add.s64 	%rd3505, %rd3501, %rd3504;
	shl.b64 	%rd3506, %rd3505, 3;
	add.s64 	%rd3507, %rd1, %rd3506;
	ld.global.f64 	%fd9998, [%rd3507+45640];
	add.f64 	%fd9999, %fd9997, %fd9998;
	ld.local.s8 	%r9053, [%rd265];
	mul.wide.s32 	%rd3508, %r9053, 5;
	ld.local.s8 	%rd3509, [%rd267];
	add.s64 	%rd3510, %rd3508, %rd3509;
	shl.b64 	%rd3511, %rd3510, 3;
	add.s64 	%rd3512, %rd1, %rd3511;
	ld.global.f64 	%fd10000, [%rd3512+45640];
	add.f64 	%fd10001, %fd9999, %fd10000;
	add.s32 	%r9054, %r27237, -1;
	mad.lo.s32 	%r9055, %r9054, %r709, %r27236;
	add.s32 	%r9056, %r9055, -1;
	mul.wide.s32 	%rd3513, %r9056, 8;
	add.s64 	%rd3514, %rd20, %rd3513;
	ld.local.f64 	%fd10002, [%rd3514];
	add.f64 	%fd10003, %fd10001, %fd10002;
	ld.global.f64 	%fd10004, [%rd266+24472];
	ld.global.f64 	%fd10005, [%rd3507+45440];
	add.f64 	%fd10006, %fd10004, %fd10005;
	ld.global.f64 	%fd10007, [%rd3512+45440];
	add.f64 	%fd10008, %fd10006, %fd10007;
	add.s64 	%rd3515, %rd21, %rd3513;
	ld.local.f64 	%fd10009, [%rd3515];
	add.f64 	%fd10010, %fd10008, %fd10009;
	abs.f64 	%fd10011, %fd10003;
	setp.gt.f64 	%p2130, %fd10011, 0d41CDCD64FF800000;
	selp.f64 	%fd25485, 0dBFF0000000000000, %fd10010, %p2130;
	selp.f64 	%fd25484, 0d7FF0000000000000, %fd10003, %p2130;
	bra.uni 	$L__BB1_2088;
$L__BB1_2085:
	setp.ne.s32 	%p2121, %r804, 1;
	setp.ne.s32 	%p2122, %r805, 1;
	or.pred  	%p2123, %p2121, %p2122;
	@%p2123 bra 	$L__BB1_2087;
	cvt.u64.u32 	%rd3486, %r27237;
	add.s64 	%rd3487, %rd24, %rd3486;
	cvt.s64.s32 	%rd3488, %r27236;
	add.s64 	%rd3489, %rd25, %rd3488;
	ld.local.s8 	%r9028, [%rd3489+1];
	ld.local.u8 	%r9029, [%rd3487+1];
	ld.local.u8 	%r9030, [%rd3487];
	prmt.b32 	%r9031, %r9030, %r9029, 0x3340U;
	ld.local.u8 	%r9032, [%rd3489];
	prmt.b32 	%r9033, %r9032, 0, 0x3340U;
	prmt.b32 	%r9034, %r9031, %r9033, 0x5410U;
	mov.b32 	%r9035, 334205;
	dp4a.s32.u32 	%r9036, %r9034, %r9035, %r9028;
	mul.wide.s32 	%rd3490, %r9036, 8;
	add.s64 	%rd3491, %rd1, %rd3490;
	ld.global.f64 	%fd9975, [%rd3491+10000];
	ld.local.s8 	%r9037, [%rd265+-1];
	ld.local.u8 	%r9038, [%rd267];
	ld.local.u8 	%r9039, [%rd267+-1];
	prmt.b32 	%r9040, %r9039, %r9038, 0x3340U;
	ld.local.u8 	%r9041, [%rd265];
	prmt.b32 	%r9042, %r9041, 0, 0x3340U;
	prmt.b32 	%r9043, %r9040, %r9042, 0x5410U;
	mov.b32 	%r9044, 359705;
	dp4a.s32.u32 	%r9045, %r9043, %r9044, %r9037;
	mul.wide.s32 	%rd3492, %r9045, 8;
	add.s64 	%rd3493, %rd1, %rd3492;
	ld.global.f64 	%fd9976, [%rd3493+10000];
	add.f64 	%fd9977, %fd9975, %fd9976;
	add.s32 	%r9046, %r27237, -1;
	mad.lo.s32 	%r9047, %r9046, %r709, %r27236;
	add.s32 	%r9048, %r9047, -1;
	mul.wide.s32 	%rd3494, %r9048, 8;
	add.s64 	%rd3495, %rd21, %rd3494;
	ld.local.f64 	%fd9978, [%rd3495];
	add.f64 	%fd9979, %fd9977, %fd9978;
	ld.global.f64 	%fd9980, [%rd3491+15000];
	ld.global.f64 	%fd9981, [%rd3493+15000];
	add.f64 	%fd9982, %fd9980, %fd9981;
	add.s64 	%rd3496, %rd20, %rd3494;
	ld.local.f64 	%fd9983, [%rd3496];
	add.f64 	%fd9984, %fd9982, %fd9983;
	abs.f64 	%fd9985, %fd9984;
	setp.gt.f64 	%p2125, %fd9985, 0d41CDCD64FF800000;
	selp.f64 	%fd9986, 0dBFF0000000000000, %fd9979, %p2125;
	selp.f64 	%fd9987, 0d7FF0000000000000, %fd9984, %p2125;
	add.f64 	%fd9988, %fd9987, 0d4069000000000000;
	add.f64 	%fd9989, %fd9986, 0dC016CCCCCCCCCCCD;
	add.f64 	%fd9990, %fd780, %fd9989;
	div.rn.f64 	%fd9991, %fd9988, %fd9990;
	add.s32 	%r9049, %r27239, -1;
	mad.lo.s32 	%r9050, %r9049, %r709, %r27238;
	add.s32 	%r9051, %r9050, -1;
	mul.wide.s32 	%rd3497, %r9051, 8;
	add.s64 	%rd3498, %rd20, %rd3497;
	ld.local.f64 	%fd9992, [%rd3498];
	add.f64 	%fd9993, %fd9992, 0d4069000000000000;
	add.f64 	%fd9994, %fd1008, 0dC016CCCCCCCCCCCD;
	add.f64 	%fd9995, %fd780, %fd9994;
	div.rn.f64 	%fd9996, %fd9993, %fd9995;
	setp.ltu.f64 	%p2126, %fd9991, %fd9996;
	selp.f64 	%fd25484, 0d7FF0000000000000, %fd9987, %p2126;
	selp.f64 	%fd25485, 0dBFF0000000000000, %fd9986, %p2126;
	bra.uni 	$L__BB1_2088;
$L__BB1_2087:
	ld.global.f64 	%fd9958, [%rd266+24952];
	cvt.u64.u32 	%rd3473, %r27237;
	add.s64 	%rd3474, %rd24, %rd3473;
	cvt.s64.s32 	%rd3475, %r27236;
	add.s64 	%rd3476, %rd25, %rd3475;
	ld.local.s8 	%r9005, [%rd3476+1];
	ld.local.u8 	%r9006, [%rd3474+1];
	ld.local.u8 	%r9007, [%rd3474];
	prmt.b32 	%r9008, %r9007, %r9006, 0x3340U;
	ld.local.u8 	%r9009, [%rd3476];
	prmt.b32 	%r9010, %r9009, 0, 0x3340U;
	prmt.b32 	%r9011, %r9008, %r9010, 0x5410U;
	mov.b32 	%r9012, 334205;
	dp4a.s32.u32 	%r9013, %r9011, %r9012, %r9005;
	mul.wide.s32 	%rd3477, %r9013, 8;
	add.s64 	%rd3478, %rd1, %rd3477;
	ld.global.f64 	%fd9959, [%rd3478+30440];
	add.f64 	%fd9960, %fd9958, %fd9959;
	cvt.s64.s32 	%rd3479, %r27238;
	add.s64 	%rd3480, %rd25, %rd3479;
	ld.local.s8 	%r9014, [%rd265+-1];
	ld.local.u8 	%r9015, [%rd3480];
	ld.local.u8 	%r9016, [%rd3480+-1];
	prmt.b32 	%r9017, %r9016, %r9015, 0x3340U;
	ld.local.u8 	%r9018, [%rd265];
	prmt.b32 	%r9019, %r9018, 0, 0x3340U;
	prmt.b32 	%r9020, %r9017, %r9019, 0x5410U;
	mov.b32 	%r9021, 359705;
	dp4a.s32.u32 	%r9022, %r9020, %r9021, %r9014;
	mul.wide.s32 	%rd3481, %r9022, 8;
	add.s64 	%rd3482, %rd1, %rd3481;
	ld.global.f64 	%fd9961, [%rd3482+30440];
	add.f64 	%fd9962, %fd9960, %fd9961;
	add.s32 	%r9023, %r27237, -1;
	mad.lo.s32 	%r9024, %r9023, %r709, %r27236;
	add.s32 	%r9025, %r9024, -1;
	mul.wide.s32 	%rd3483, %r9025, 8;
	add.s64 	%rd3484, %rd20, %rd3483;
	ld.local.f64 	%fd9963, [%rd3484];
	add.f64 	%fd9964, %fd9962, %fd9963;
	ld.global.f64 	%fd9965, [%rd266+24232];
	ld.global.f64 	%fd9966, [%rd3478+25440];
	add.f64 	%fd9967, %fd9965, %fd9966;
	ld.global.f64 	%fd9968, [%rd3482+25440];
	add.f64 	%fd9969, %fd9967, %fd9968;
	sub.s32 	%r9026, %r804, %r805;
	abs.s32 	%r9027, %r9026;
	cvt.rn.f64.s32 	%fd9970, %r9027;
	fma.rn.f64 	%fd9971, %fd9970, 0dBFEEF3E864B31D04, %fd9969;
	add.s64 	%rd3485, %rd21, %rd3483;
	ld.local.f64 	%fd9972, [%rd3485];
	add.f64 	%fd9973, %fd9972, %fd9971;
	abs.f64 	%fd9974, %fd9964;
	setp.gt.f64 	%p2124, %fd9974, 0d41CDCD64FF800000;
	selp.f64 	%fd25485, 0dBFF0000000000000, %fd9973, %p2124;
	selp.f64 	%fd25484, 0d7FF0000000000000, %fd9964, %p2124;
$L__BB1_2088:
	abs.f64 	%fd10023, %fd25485;
	max.f64 	%fd10025, %fd1009, %fd10023;
	setp.gt.f64 	%p2141, %fd10025, 0d41CDCD64FF800000;
	sub.f64 	%fd10026, %fd1008, %fd25485;
	abs.f64 	%fd10027, %fd10026;
	setp.geu.f64 	%p2142, %fd10027, 0d3EE4F8B588E368F1;
	or.pred  	%p2143, %p2141, %p2142;
	@%p2143 bra 	$L__BB1_2091;
	add.s32 	%r9077, %r27239, -1;
	mad.lo.s32 	%r9078, %r9077, %r709, %r27238;
	add.s32 	%r9079, %r9078, -1;
	mul.wide.s32 	%rd3527, %r9079, 8;
	add.s64 	%rd3528, %rd20, %rd3527;
	ld.local.f64 	%fd10029, [%rd3528];
	abs.f64 	%fd10030, %fd10029;
	abs.f64 	%fd10031, %fd25484;
	max.f64 	%fd10033, %fd10030, %fd10031;
	setp.gt.f64 	%p2144, %fd10033, 0d41CDCD64FF800000;
	sub.f64 	%fd10034, %fd10029, %fd25484;
	abs.f64 	%fd10035, %fd10034;
	setp.geu.f64 	%p2145, %fd10035, 0d3EE4F8B588E368F1;
	or.pred  	%p2146, %p2144, %p2145;
	@%p2146 bra 	$L__BB1_2091;
	add.s32 	%r9080, %r27237, -1;
	mul.wide.u32 	%rd3529, %r9080, 4;
	add.s64 	%rd3530, %rd22, %rd3529;
	st.local.u32 	[%rd3530], %r27236;
	mul.wide.s32 	%rd3531, %r27236, 4;
	add.s64 	%rd3532, %rd23, %rd3531;
	st.local.u32 	[%rd3532+-4], %r27237;
	mov.pred 	%p18168, 0;
	mov.u32 	%r27238, %r27236;
	mov.u32 	%r27239, %r27237;
	bra.uni 	$L__BB1_2092;
$L__BB1_2091:
	add.s32 	%r806, %r27237, -1;
	add.s32 	%r27236, %r27236, 1;
	setp.gt.s32 	%p2149, %r27237, 1;
	setp.lt.s32 	%p2150, %r27236, %r27238;
	and.pred  	%p2151, %p2149, %p2150;
	mov.u32 	%r27237, %r806;
	@%p2151 bra 	$L__BB1_2078;
$L__BB1_2092:
	add.s32 	%r27235, %r797, 1;
	setp.lt.u32 	%p2152, %r797, 32;
	and.pred  	%p2153, %p18168, %p2152;
	@%p2153 bra 	$L__BB1_2076;
	bra.uni 	$L__BB1_2055;
$L__BB1_2093:
	mul.wide.s32 	%rd3433, %r783, 8;
	add.s64 	%rd3434, %rd20, %rd3433;
	ld.local.f64 	%fd9935, [%rd3434];
	add.f64 	%fd1024, %fd25475, %fd9935;
	add.s64 	%rd3435, %rd21, %rd3433;
	ld.local.f64 	%fd9936, [%rd3435];
	add.f64 	%fd1025, %fd25476, %fd9936;
	mov.f64 	%fd25486, 0d3FE0000000000000;
	@%p1952 bra 	$L__BB1_2123;
	setp.eq.s32 	%p2014, %r707, 0;
	mov.b32 	%r27263, 0;
	@%p2014 bra 	$L__BB1_2108;
	and.b32  	%r811, %r707, 15;
	setp.lt.u32 	%p2015, %r707, 16;
	mov.b32 	%r27263, 0;
	mov.u32 	%r27242, %r27263;
	@%p2015 bra 	$L__BB1_2098;
	and.b32  	%r27242, %r707, 2147483632;
	mov.b32 	%r27263, 0;
	mov.u32 	%r27251, %r27263;
$L__BB1_2097:
	.pragma "nounroll";
	mul.wide.u32 	%rd3436, %r27251, 4;
	add.s64 	%rd3437, %rd22, %rd3436;
	ld.local.u32 	%r8794, [%rd3437];
	setp.gt.s32 	%p2016, %r8794, 0;
	selp.u32 	%r8795, 1, 0, %p2016;
	add.s32 	%r8796, %r27263, %r8795;
	ld.local.u32 	%r8797, [%rd3437+4];
	setp.gt.s32 	%p2017, %r8797, 0;
	selp.u32 	%r8798, 1, 0, %p2017;
	add.s32 	%r8799, %r8796, %r8798;
	ld.local.u32 	%r8800, [%rd3437+8];
	setp.gt.s32 	%p2018, %r8800, 0;
	selp.u32 	%r8801, 1, 0, %p2018;
	add.s32 	%r8802, %r8799, %r8801;
	ld.local.u32 	%r8803, [%rd3437+12];
	setp.gt.s32 	%p2019, %r8803, 0;
	selp.u32 	%r8804, 1, 0, %p2019;
	add.s32 	%r8805, %r8802, %r8804;
	ld.local.u32 	%r8806, [%rd3437+16];
	setp.gt.s32 	%p2020, %r8806, 0;
	selp.u32 	%r8807, 1, 0, %p2020;
	add.s32 	%r8808, %r8805, %r8807;
	ld.local.u32 	%r8809, [%rd3437+20];
	setp.gt.s32 	%p2021, %r8809, 0;
	selp.u32 	%r8810, 1, 0, %p2021;
	add.s32 	%r8811, %r8808, %r8810;
	ld.local.u32 	%r8812, [%rd3437+24];
	setp.gt.s32 	%p2022, %r8812, 0;
	selp.u32 	%r8813, 1, 0, %p2022;
	add.s32 	%r8814, %r8811, %r8813;
	ld.local.u32 	%r8815, [%rd3437+28];
	setp.gt.s32 	%p2023, %r8815, 0;
	selp.u32 	%r8816, 1, 0, %p2023;
	add.s32 	%r8817, %r8814, %r8816;
	ld.local.u32 	%r8818, [%rd3437+32];
	setp.gt.s32 	%p2024, %r8818, 0;
	selp.u32 	%r8819, 1, 0, %p2024;
	add.s32 	%r8820, %r8817, %r8819;
	ld.local.u32 	%r8821, [%rd3437+36];
	setp.gt.s32 	%p2025, %r8821, 0;
	selp.u32 	%r8822, 1, 0, %p2025;
	add.s32 	%r8823, %r8820, %r8822;
	ld.local.u32 	%r8824, [%rd3437+40];
	setp.gt.s32 	%p2026, %r8824, 0;
	selp.u32 	%r8825, 1, 0, %p2026;
	add.s32 	%r8826, %r8823, %r8825;
	ld.local.u32 	%r8827, [%rd3437+44];
	setp.gt.s32 	%p2027, %r8827, 0;
	selp.u32 	%r8828, 1, 0, %p2027;
	add.s32 	%r8829, %r8826, %r8828;
	ld.local.u32 	%r8830, [%rd3437+48];
	setp.gt.s32 	%p2028, %r8830, 0;
	selp.u32 	%r8831, 1, 0, %p2028;
	add.s32 	%r8832, %r8829, %r8831;
	ld.local.u32 	%r8833, [%rd3437+52];
	setp.gt.s32 	%p2029, %r8833, 0;
	selp.u32 	%r8834, 1, 0, %p2029;
	add.s32 	%r8835, %r8832, %r8834;
	ld.local.u32 	%r8836, [%rd3437+56];
	setp.gt.s32 	%p2030, %r8836, 0;
	selp.u32 	%r8837, 1, 0, %p2030;
	add.s32 	%r8838, %r8835, %r8837;
	ld.local.u32 	%r8839, [%rd3437+60];
	setp.gt.s32 	%p2031, %r8839, 0;
	selp.u32 	%r8840, 1, 0, %p2031;
	add.s32 	%r27263, %r8838, %r8840;
	add.s32 	%r27251, %r27251, 16;
	setp.eq.s32 	%p2032, %r27251, %r27242;
	@%p2032 bra 	$L__BB1_2098;
	bra.uni 	$L__BB1_2097;
$L__BB1_2098:
	setp.eq.s32 	%p2033, %r811, 0;
	@%p2033 bra 	$L__BB1_2108;
	and.b32  	%r816, %r707, 7;
	setp.lt.u32 	%p2034, %r811, 8;
	@%p2034 bra 	$L__BB1_2101;
	mul.wide.u32 	%rd3438, %r27242, 4;
	add.s64 	%rd3439, %rd22, %rd3438;
	ld.local.u32 	%r8842, [%rd3439];
	setp.gt.s32 	%p2035, %r8842, 0;
	selp.u32 	%r8843, 1, 0, %p2035;
	add.s32 	%r8844, %r27263, %r8843;
	ld.local.u32 	%r8845, [%rd3439+4];
	setp.gt.s32 	%p2036, %r8845, 0;
	selp.u32 	%r8846, 1, 0, %p2036;
	add.s32 	%r8847, %r8844, %r8846;
	ld.local.u32 	%r8848, [%rd3439+8];
	setp.gt.s32 	%p2037, %r8848, 0;
	selp.u32 	%r8849, 1, 0, %p2037;
	add.s32 	%r8850, %r8847, %r8849;
	ld.local.u32 	%r8851, [%rd3439+12];
	setp.gt.s32 	%p2038, %r8851, 0;
	selp.u32 	%r8852, 1, 0, %p2038;
	add.s32 	%r8853, %r8850, %r8852;
	ld.local.u32 	%r8854, [%rd3439+16];
	setp.gt.s32 	%p2039, %r8854, 0;
	selp.u32 	%r8855, 1, 0, %p2039;
	add.s32 	%r8856, %r8853, %r8855;
	ld.local.u32 	%r8857, [%rd3439+20];
	setp.gt.s32 	%p2040, %r8857, 0;
	selp.u32 	%r8858, 1, 0, %p2040;
	add.s32 	%r8859, %r8856, %r8858;
	ld.local.u32 	%r8860, [%rd3439+24];
	setp.gt.s32 	%p2041, %r8860, 0;
	selp.u32 	%r8861, 1, 0, %p2041;
	add.s32 	%r8862, %r8859, %r8861;
	ld.local.u32 	%r8863, [%rd3439+28];
	setp.gt.s32 	%p2042, %r8863, 0;
	selp.u32 	%r8864, 1, 0, %p2042;
	add.s32 	%r27263, %r8862, %r8864;
	add.s32 	%r27242, %r27242, 8;
$L__BB1_2101:
	setp.eq.s32 	%p2043, %r816, 0;
	@%p2043 bra 	$L__BB1_2108;
	and.b32  	%r822, %r707, 3;
	setp.lt.u32 	%p2044, %r816, 4;
	@%p2044 bra 	$L__BB1_2104;
	mul.wide.u32 	%rd3440, %r27242, 4;
	add.s64 	%rd3441, %rd22, %rd3440;
	ld.local.u32 	%r8866, [%rd3441];
	setp.gt.s32 	%p2045, %r8866, 0;
	selp.u32 	%r8867, 1, 0, %p2045;
	add.s32 	%r8868, %r27263, %r8867;
	ld.local.u32 	%r8869, [%rd3441+4];
	setp.gt.s32 	%p2046, %r8869, 0;
	selp.u32 	%r8870, 1, 0, %p2046;
	add.s32 	%r8871, %r8868, %r8870;
	ld.local.u32 	%r8872, [%rd3441+8];
	setp.gt.s32 	%p2047, %r8872, 0;
	selp.u32 	%r8873, 1, 0, %p2047;
	add.s32 	%r8874, %r8871, %r8873;
	ld.local.u32 	%r8875, [%rd3441+12];
	setp.gt.s32 	%p2048, %r8875, 0;
	selp.u32 	%r8876, 1, 0, %p2048;
	add.s32 	%r27263, %r8874, %r8876;
	add.s32 	%r27242, %r27242, 4;
$L__BB1_2104:
	setp.eq.s32 	%p2049, %r822, 0;
	@%p2049 bra 	$L__BB1_2108;
	mul.wide.u32 	%rd3442, %r27242, 4;
	add.s64 	%rd268, %rd22, %rd3442;
	ld.local.u32 	%r8877, [%rd268];
	setp.gt.s32 	%p2050, %r8877, 0;
	selp.u32 	%r8878, 1, 0, %p2050;
	add.s32 	%r27263, %r27263, %r8878;
	setp.eq.s32 	%p2051, %r822, 1;
	@%p2051 bra 	$L__BB1_2108;
	ld.local.u32 	%r8879, [%rd268+4];
	setp.gt.s32 	%p2052, %r8879, 0;
	selp.u32 	%r8880, 1, 0, %p2052;
	add.s32 	%r27263, %r27263, %r8880;
	setp.eq.s32 	%p2053, %r822, 2;
	@%p2053 bra 	$L__BB1_2108;
	ld.local.u32 	%r8881, [%rd268+8];
	setp.gt.s32 	%p2054, %r8881, 0;
	selp.u32 	%r8882, 1, 0, %p2054;
	add.s32 	%r27263, %r27263, %r8882;
$L__BB1_2108:
	@%p1980 bra 	$L__BB1_2122;
	and.b32  	%r832, %r709, 15;
	setp.lt.u32 	%p2056, %r709, 16;
	mov.b32 	%r27256, 0;
	@%p2056 bra 	$L__BB1_2112;
	and.b32  	%r27256, %r709, 2147483632;
	mov.b32 	%r27253, 0;
$L__BB1_2111:
	.pragma "nounroll";
	mul.wide.u32 	%rd3443, %r27253, 4;
	add.s64 	%rd3444, %rd23, %rd3443;
	ld.local.u32 	%r8886, [%rd3444];
	setp.gt.s32 	%p2057, %r8886, 0;
	selp.u32 	%r8887, 1, 0, %p2057;
	add.s32 	%r8888, %r27263, %r8887;
	ld.local.u32 	%r8889, [%rd3444+4];
	setp.gt.s32 	%p2058, %r8889, 0;
	selp.u32 	%r8890, 1, 0, %p2058;
	add.s32 	%r8891, %r8888, %r8890;
	ld.local.u32 	%r8892, [%rd3444+8];
	setp.gt.s32 	%p2059, %r8892, 0;
	selp.u32 	%r8893, 1, 0, %p2059;
	add.s32 	%r8894, %r8891, %r8893;
	ld.local.u32 	%r8895, [%rd3444+12];
	setp.gt.s32 	%p2060, %r8895, 0;
	selp.u32 	%r8896, 1, 0, %p2060;
	add.s32 	%r8897, %r8894, %r8896;
	ld.local.u32 	%r8898, [%rd3444+16];
	setp.gt.s32 	%p2061, %r8898, 0;
	selp.u32 	%r8899, 1, 0, %p2061;
	add.s32 	%r8900, %r8897, %r8899;
	ld.local.u32 	%r8901, [%rd3444+20];
	setp.gt.s32 	%p2062, %r8901, 0;
	selp.u32 	%r8902, 1, 0, %p2062;
	add.s32 	%r8903, %r8900, %r8902;
	ld.local.u32 	%r8904, [%rd3444+24];
	setp.gt.s32 	%p2063, %r8904, 0;
	selp.u32 	%r8905, 1, 0, %p2063;
	add.s32 	%r8906, %r8903, %r8905;
	ld.local.u32 	%r8907, [%rd3444+28];
	setp.gt.s32 	%p2064, %r8907, 0;
	selp.u32 	%r8908, 1, 0, %p2064;
	add.s32 	%r8909, %r8906, %r8908;
	ld.local.u32 	%r8910, [%rd3444+32];
	setp.gt.s32 	%p2065, %r8910, 0;
	selp.u32 	%r8911, 1, 0, %p2065;
	add.s32 	%r8912, %r8909, %r8911;
	ld.local.u32 	%r8913, [%rd3444+36];
	setp.gt.s32 	%p2066, %r8913, 0;
	selp.u32 	%r8914, 1, 0, %p2066;
	add.s32 	%r8915, %r8912, %r8914;
	ld.local.u32 	%r8916, [%rd3444+40];
	setp.gt.s32 	%p2067, %r8916, 0;
	selp.u32 	%r8917, 1, 0, %p2067;
	add.s32 	%r8918, %r8915, %r8917;
	ld.local.u32 	%r8919, [%rd3444+44];
	setp.gt.s32 	%p2068, %r8919, 0;
	selp.u32 	%r8920, 1, 0, %p2068;
	add.s32 	%r8921, %r8918, %r8920;
	ld.local.u32 	%r8922, [%rd3444+48];
	setp.gt.s32 	%p2069, %r8922, 0;
	selp.u32 	%r8923, 1, 0, %p2069;
	add.s32 	%r8924, %r8921, %r8923;
	ld.local.u32 	%r8925, [%rd3444+52];
	setp.gt.s32 	%p2070, %r8925, 0;
	selp.u32 	%r8926, 1, 0, %p2070;
	add.s32 	%r8927, %r8924, %r8926;
	ld.local.u32 	%r8928, [%rd3444+56];
	setp.gt.s32 	%p2071, %r8928, 0;
	selp.u32 	%r8929, 1, 0, %p2071;
	add.s32 	%r8930, %r8927, %r8929;
	ld.local.u32 	%r8931, [%rd3444+60];
	setp.gt.s32 	%p2072, %r8931, 0;
	selp.u32 	%r8932, 1, 0, %p2072;
	add.s32 	%r27263, %r8930, %r8932;
	add.s32 	%r27253, %r27253, 16;
	setp.ne.s32 	%p2073, %r27253, %r27256;
	@%p2073 bra 	$L__BB1_2111;
$L__BB1_2112:
	setp.eq.s32 	%p2074, %r832, 0;
	@%p2074 bra 	$L__BB1_2122;
	and.b32  	%r845, %r709, 7;
	setp.lt.u32 	%p2075, %r832, 8;
	@%p2075 bra 	$L__BB1_2115;
	mul.wide.u32 	%rd3445, %r27256, 4;
	add.s64 	%rd3446, %rd23, %rd3445;
	ld.local.u32 	%r8934, [%rd3446];
	setp.gt.s32 	%p2076, %r8934, 0;
	selp.u32 	%r8935, 1, 0, %p2076;
	add.s32 	%r8936, %r27263, %r8935;
	ld.local.u32 	%r8937, [%rd3446+4];
	setp.gt.s32 	%p2077, %r8937, 0;
	selp.u32 	%r8938, 1, 0, %p2077;
	add.s32 	%r8939, %r8936, %r8938;
	ld.local.u32 	%r8940, [%rd3446+8];
	setp.gt.s32 	%p2078, %r8940, 0;
	selp.u32 	%r8941, 1, 0, %p2078;
	add.s32 	%r8942, %r8939, %r8941;
	ld.local.u32 	%r8943, [%rd3446+12];
	setp.gt.s32 	%p2079, %r8943, 0;
	selp.u32 	%r8944, 1, 0, %p2079;
	add.s32 	%r8945, %r8942, %r8944;
	ld.local.u32 	%r8946, [%rd3446+16];
	setp.gt.s32 	%p2080, %r8946, 0;
	selp.u32 	%r8947, 1, 0, %p2080;
	add.s32 	%r8948, %r8945, %r8947;
	ld.local.u32 	%r8949, [%rd3446+20];
	setp.gt.s32 	%p2081, %r8949, 0;
	selp.u32 	%r8950, 1, 0, %p2081;
	add.s32 	%r8951, %r8948, %r8950;
	ld.local.u32 	%r8952, [%rd3446+24];
	setp.gt.s32 	%p2082, %r8952, 0;
	selp.u32 	%r8953, 1, 0, %p2082;
	add.s32 	%r8954, %r8951, %r8953;
	ld.local.u32 	%r8955, [%rd3446+28];
	setp.gt.s32 	%p2083, %r8955, 0;
	selp.u32 	%r8956, 1, 0, %p2083;
	add.s32 	%r27263, %r8954, %r8956;
	add.s32 	%r27256, %r27256, 8;
$L__BB1_2115:
	setp.eq.s32 	%p2084, %r845, 0;
	@%p2084 bra 	$L__BB1_2122;
	and.b32  	%r851, %r709, 3;
	setp.lt.u32 	%p2085, %r845, 4;
	@%p2085 bra 	$L__BB1_2118;
	mul.wide.u32 	%rd3447, %r27256, 4;
	add.s64 	%rd3448, %rd23, %rd3447;
	ld.local.u32 	%r8958, [%rd3448];
	setp.gt.s32 	%p2086, %r8958, 0;
	selp.u32 	%r8959, 1, 0, %p2086;
	add.s32 	%r8960, %r27263, %r8959;
	ld.local.u32 	%r8961, [%rd3448+4];
	setp.gt.s32 	%p2087, %r8961, 0;
	selp.u32 	%r8962, 1, 0, %p2087;
	add.s32 	%r8963, %r8960, %r8962;
	ld.local.u32 	%r8964, [%rd3448+8];
	setp.gt.s32 	%p2088, %r8964, 0;
	selp.u32 	%r8965, 1, 0, %p2088;
	add.s32 	%r8966, %r8963, %r8965;
	ld.local.u32 	%r8967, [%rd3448+12];
	setp.gt.s32 	%p2089, %r8967, 0;
	selp.u32 	%r8968, 1, 0, %p2089;
	add.s32 	%r27263, %r8966, %r8968;
	add.s32 	%r27256, %r27256, 4;
$L__BB1_2118:
	setp.eq.s32 	%p2090, %r851, 0;
	@%p2090 bra 	$L__BB1_2122;
	mul.wide.u32 	%rd3449, %r27256, 4;
	add.s64 	%rd269, %rd23, %rd3449;
	ld.local.u32 	%r8969, [%rd269];
	setp.gt.s32 	%p2091, %r8969, 0;
	selp.u32 	%r8970, 1, 0, %p2091;
	add.s32 	%r27263, %r27263, %r8970;
	setp.eq.s32 	%p2092, %r851, 1;
	@%p2092 bra 	$L__BB1_2122;
	ld.local.u32 	%r8971, [%rd269+4];
	setp.gt.s32 	%p2093, %r8971, 0;
	selp.u32 	%r8972, 1, 0, %p2093;
	add.s32 	%r27263, %r27263, %r8972;
	setp.eq.s32 	%p2094, %r851, 2;
	@%p2094 bra 	$L__BB1_2122;
	ld.local.u32 	%r8973, [%rd269+8];
	setp.gt.s32 	%p2095, %r8973, 0;
	selp.u32 	%r8974, 1, 0, %p2095;
	add.s32 	%r27263, %r27263, %r8974;
$L__BB1_2122:
	shr.u32 	%r8975, %r27263, 1;
	add.s32 	%r8976, %r8975, -1;
	cvt.rn.f64.s32 	%fd9937, %r8976;
	add.f64 	%fd9938, %fd1025, 0dC016CCCCCCCCCCCD;
	fma.rn.f64 	%fd9939, %fd9937, 0dBFE0A2B1704FF434, %fd9938;
	add.f64 	%fd9940, %fd780, %fd9939;
	add.f64 	%fd9941, %fd1024, 0d4069000000000000;
	div.rn.f64 	%fd9942, %fd9941, %fd9940;
	add.f64 	%fd9943, %fd9942, 0dC071126666666666;
	fma.rn.f64 	%fd25486, %fd9943, 0d4059000000000000, 0d3FE0000000000000;
$L__BB1_2123:
	cvt.rzi.s32.f64 	%r8977, %fd25486;
	cvt.rn.f64.s32 	%fd9944, %r8977;
	div.rn.f64 	%fd25487, %fd9944, 0d4059000000000000;
$L__BB1_2124:
	ld.param.f32 	%f800, [_Z16candidate_primerPcPiS0_S0_PfS1_S1_iffiiPdS_S0__param_9];
	add.f32 	%f393, %f800, 0fC1200000;
	cvt.f64.f32 	%fd9945, %f393;
	setp.leu.f64 	%p2096, %fd25487, %fd9945;
	selp.u32 	%r27264, 1, 0, %p2096;
$L__BB1_2125:
	ld.param.u32 	%r26850, [_Z16candidate_primerPcPiS0_S0_PfS1_S1_iffiiPdS_S0__param_11];
	setp.eq.s32 	%p2097, %r26850, 0;
	setp.eq.s32 	%p2098, %r27264, 0;
	or.pred  	%p2099, %p2097, %p2098;
	@%p2099 bra 	$L__BB1_2127;
	ld.param.u64 	%rd15912, [_Z16candidate_primerPcPiS0_S0_PfS1_S1_iffiiPdS_S0__param_14];
	ld.param.u64 	%rd15896, [_Z16candidate_primerPcPiS0_S0_PfS1_S1_iffiiPdS_S0__param_13];
	ld.param.u64 	%rd15880, [_Z16candidate_primerPcPiS0_S0_PfS1_S1_iffiiPdS_S0__param_12];
	ld.param.f32 	%f801, [_Z16candidate_primerPcPiS0_S0_PfS1_S1_iffiiPdS_S0__param_9];
	add.u64 	%rd3450, %SP, 10284;
	{ // callseq 1, 0
	.param .b64 param0;
	st.param.b64 	[param0], %rd3450;
	.param .b64 param1;
	st.param.b64 	[param1], %rd3450;
	.param .b32 param2;
	st.param.b32 	[param2], 4;
	.param .b64 param3;
	st.param.b64 	[param3], %rd15880;
	.param .b64 param4;
	st.param.b64 	[param4], %rd15896;
	.param .b64 param5;
	st.param.b64 	[param5], %rd15912;
	.param .b64 retval0;
	call.uni (retval0), 
	_Z4thalPcS_iPdS_Pi, 
	(
	param0, 
	param1, 
	param2, 
	param3, 
	param4, 
	param5
	);
	ld.param.f64 	%fd9946, [retval0];
	} // callseq 1
	add.f32 	%f394, %f801, 0fC1200000;
	cvt.f64.f32 	%fd9948, %f394;
	setp.leu.f64 	%p2100, %fd9946, %fd9948;
	selp.u32 	%r27264, 1, 0, %p2100;
$L__BB1_2127:
	setp.eq.s32 	%p2101, %r27264, 0;
	@%p2101 bra 	$L__BB1_2129;
	ld.param.u64 	%rd15838, [_Z16candidate_primerPcPiS0_S0_PfS1_S1_iffiiPdS_S0__param_3];
	cvta.to.global.u64 	%rd3451, %rd15838;
	shl.b32 	%r8979, %r26893, 3;
	mul.wide.s32 	%rd3452, %r8979, 4;
	add.s64 	%rd3453, %rd3451, %rd3452;
	mov.b32 	%r8980, 1;
	st.global.u32 	[%rd3453], %r8980;
$L__BB1_2129:
	ld.param.u32 	%r26837, [_Z16candidate_primerPcPiS0_S0_PfS1_S1_iffiiPdS_S0__param_10];
	add.s32 	%r9381, %r26893, 19;
	setp.gt.s32 	%p2310, %r9381, %r26837;
	@%p2310 bra 	$L__BB1_2311;
	ld.param.u64 	%rd15818, [_Z16candidate_primerPcPiS0_S0_PfS1_S1_iffiiPdS_S0__param_0];
	cvta.to.global.u64 	%rd3800, %rd15818;
	cvt.s64.s32 	%rd3801, %r26893;
	add.s64 	%rd270, %rd3800, %rd3801;
	ld.global.u8 	%rs146, [%rd270];
	setp.eq.s16 	%p2311, %rs146, 78;
	@%p2311 bra 	$L__BB1_2311;
	ld.global.u8 	%rs147, [%rd270+1];
	setp.eq.s16 	%p2312, %rs147, 78;
	@%p2312 bra 	$L__BB1_2311;
	ld.global.u8 	%rs148, [%rd270+2];
	setp.eq.s16 	%p2313, %rs148, 78;
	@%p2313 bra 	$L__BB1_2311;
	ld.global.u8 	%rs149, [%rd270+3];
	setp.eq.s16 	%p2314, %rs149, 78;
	@%p2314 bra 	$L__BB1_2311;
	ld.global.u8 	%rs150, [%rd270+4];
	setp.eq.s16 	%p2315, %rs150, 78;
	@%p2315 bra 	$L__BB1_2311;
	ld.global.u8 	%rs151, [%rd270+5];
	setp.eq.s16 	%p2316, %rs151, 78;
	@%p2316 bra 	$L__BB1_2311;
	ld.global.u8 	%rs152, [%rd270+6];
	setp.eq.s16 	%p2317, %rs152, 78;
	@%p2317 bra 	$L__BB1_2311;
	ld.global.u8 	%rs153, [%rd270+7];
	setp.eq.s16 	%p2318, %rs153, 78;
	@%p2318 bra 	$L__BB1_2311;
	ld.global.u8 	%rs154, [%rd270+8];
	setp.eq.s16 	%p2319, %rs154, 78;
	@%p2319 bra 	$L__BB1_2311;
	ld.global.u8 	%rs155, [%rd270+9];
	setp.eq.s16 	%p2320, %rs155, 78;
	@%p2320 bra 	$L__BB1_2311;
	ld.global.u8 	%rs156, [%rd270+10];
	setp.eq.s16 	%p2321, %rs156, 78;
	@%p2321 bra 	$L__BB1_2311;
	ld.global.u8 	%rs157, [%rd270+11];
	setp.eq.s16 	%p2322, %rs157, 78;
	@%p2322 bra 	$L__BB1_2311;
	ld.global.u8 	%rs158, [%rd270+12];
	setp.eq.s16 	%p2323, %rs158, 78;
	@%p2323 bra 	$L__BB1_2311;
	ld.global.u8 	%rs159, [%rd270+13];
	setp.eq.s16 	%p2324, %rs159, 78;
	@%p2324 bra 	$L__BB1_2311;
	ld.global.u8 	%rs160, [%rd270+14];
	setp.eq.s16 	%p2325, %rs160, 78;
	@%p2325 bra 	$L__BB1_2311;
	ld.global.u8 	%rs161, [%rd270+15];
	setp.eq.s16 	%p2326, %rs161, 78;
	@%p2326 bra 	$L__BB1_2311;
	ld.global.u8 	%rs162, [%rd270+16];
	setp.eq.s16 	%p2327, %rs162, 78;
	@%p2327 bra 	$L__BB1_2311;
	ld.global.u8 	%rs163, [%rd270+17];
	setp.eq.s16 	%p2328, %rs163, 78;
	@%p2328 bra 	$L__BB1_2311;
	ld.global.u8 	%rs164, [%rd270+18];
	setp.eq.s16 	%p2329, %rs164, 78;
	@%p2329 bra 	$L__BB1_2311;
	add.u64 	%rd271, %SPL, 10254;
	st.local.v2.u8 	[%rd271], {%rs146, %rs147};
	st.local.v2.u8 	[%rd271+2], {%rs148, %rs149};
	st.local.v2.u8 	[%rd271+4], {%rs150, %rs151};
	st.local.v2.u8 	[%rd271+6], {%rs152, %rs153};
	st.local.v2.u8 	[%rd271+8], {%rs154, %rs155};
	st.local.v2.u8 	[%rd271+10], {%rs156, %rs157};
	st.local.v2.u8 	[%rd271+12], {%rs158, %rs159};
	st.local.v2.u8 	[%rd271+14], {%rs160, %rs161};
	st.local.v2.u8 	[%rd271+16], {%rs162, %rs163};
	mov.b16 	%rs1838, 0;
	st.local.v2.u8 	[%rd271+18], {%rs164, %rs1838};
	and.b16  	%rs1839, %rs146, 251;
	setp.eq.s16 	%p2330, %rs1839, 67;
	selp.u32 	%r9382, 1, 0, %p2330;
	setp.eq.s16 	%p2331, %rs147, 67;
	selp.b32 	%r9383, 2, 1, %p2330;
	setp.eq.s16 	%p2332, %rs147, 71;
	selp.u32 	%r9384, 1, 0, %p2332;
	add.s32 	%r9385, %r9382, %r9384;
	selp.b32 	%r9386, %r9383, %r9385, %p2331;
	and.b16  	%rs1840, %rs148, 251;
	setp.eq.s16 	%p2333, %rs1840, 67;
	selp.u32 	%r9387, 1, 0, %p2333;
	add.s32 	%r9388, %r9386, %r9387;
	and.b16  	%rs1841, %rs149, 251;
	setp.eq.s16 	%p2334, %rs1841, 67;
	selp.u32 	%r9389, 1, 0, %p2334;
	add.s32 	%r9390, %r9388, %r9389;
	and.b16  	%rs1842, %rs150, 251;
	setp.eq.s16 	%p2335, %rs1842, 67;
	selp.u32 	%r9391, 1, 0, %p2335;
	add.s32 	%r9392, %r9390, %r9391;
	and.b16  	%rs1843, %rs151, 251;
	setp.eq.s16 	%p2336, %rs1843, 67;
	selp.u32 	%r9393, 1, 0, %p2336;
	add.s32 	%r9394, %r9392, %r9393;
	and.b16  	%rs1844, %rs152, 251;
	setp.eq.s16 	%p2337, %rs1844, 67;
	selp.u32 	%r9395, 1, 0, %p2337;
	add.s32 	%r9396, %r9394, %r9395;
	and.b16  	%rs1845, %rs153, 251;
	setp.eq.s16 	%p2338, %rs1845, 67;
	selp.u32 	%r9397, 1, 0, %p2338;
	add.s32 	%r9398, %r9396, %r9397;
	and.b16  	%rs1846, %rs154, 251;
	setp.eq.s16 	%p2339, %rs1846, 67;
	selp.u32 	%r9399, 1, 0, %p2339;
	add.s32 	%r9400, %r9398, %r9399;
	and.b16  	%rs1847, %rs155, 251;
	setp.eq.s16 	%p2340, %rs1847, 67;
	selp.u32 	%r9401, 1, 0, %p2340;
	add.s32 	%r9402, %r9400, %r9401;
	and.b16  	%rs1848, %rs156, 251;
	setp.eq.s16 	%p2341, %rs1848, 67;
	selp.u32 	%r9403, 1, 0, %p2341;
	add.s32 	%r9404, %r9402, %r9403;
	and.b16  	%rs1849, %rs157, 251;
	setp.eq.s16 	%p2342, %rs1849, 67;
	selp.u32 	%r9405, 1, 0, %p2342;
	add.s32 	%r9406, %r9404, %r9405;
	and.b16  	%rs1850, %rs158, 251;
	setp.eq.s16 	%p2343, %rs1850, 67;
	selp.u32 	%r9407, 1, 0, %p2343;
	add.s32 	%r9408, %r9406, %r9407;
	and.b16  	%rs1851, %rs159, 251;
	setp.eq.s16 	%p2344, %rs1851, 67;
	selp.u32 	%r9409, 1, 0, %p2344;
	add.s32 	%r9410, %r9408, %r9409;
	and.b16  	%rs1852, %rs160, 251;
	setp.eq.s16 	%p2345, %rs1852, 67;
	selp.u32 	%r9411, 1, 0, %p2345;
	add.s32 	%r9412, %r9410, %r9411;
	and.b16  	%rs1853, %rs161, 251;
	setp.eq.s16 	%p2346, %rs1853, 67;
	selp.u32 	%r9413, 1, 0, %p2346;
	add.s32 	%r9414, %r9412, %r9413;
	setp.eq.s16 	%p2347, %rs162, 67;
	setp.eq.s16 	%p2348, %rs162, 71;
	or.pred  	%p2349, %p2347, %p2348;
	selp.u32 	%r9415, 1, 0, %p2349;
	add.s32 	%r9416, %r9414, %r9415;
	setp.eq.s16 	%p2350, %rs163, 67;
	setp.eq.s16 	%p2351, %rs163, 71;
	or.pred  	%p2352, %p2350, %p2351;
	selp.u32 	%r9417, 1, 0, %p2352;
	add.s32 	%r9418, %r9416, %r9417;
	setp.eq.s16 	%p2353, %rs164, 67;
	setp.eq.s16 	%p2354, %rs164, 71;
	or.pred  	%p2355, %p2353, %p2354;
	selp.u32 	%r9419, 1, 0, %p2355;
	add.s32 	%r9420, %r9418, %r9419;
	cvt.rn.f64.u32 	%fd10301, %r9420;
	div.rn.f64 	%fd10302, %fd10301, 0d4033000000000000;
	mul.f64 	%fd10303, %fd10302, 0d4059000000000000;
	cvt.rn.f32.f64 	%f395, %fd10303;
	setp.lt.f32 	%p2356, %f395, 0f42200000;
	setp.gt.f32 	%p2357, %f395, 0f42820000;
	or.pred  	%p2358, %p2356, %p2357;
	@%p2358 bra 	$L__BB1_2152;
	setp.eq.s16 	%p2359, %rs147, %rs146;
	setp.eq.s16 	%p2360, %rs148, %rs147;
	setp.eq.s16 	%p2361, %rs149, %rs148;
	selp.b32 	%r9421, 6, 5, %p2359;
	selp.b32 	%r9422, %r9421, 4, %p2360;
	selp.b32 	%r9423, %r9422, 3, %p2361;
	setp.eq.s16 	%p2362, %rs150, %rs149;
	selp.b32 	%r9424, %r9423, 2, %p2362;
	setp.eq.s16 	%p2363, %rs151, %rs150;
	selp.b32 	%r865, %r9424, 1, %p2363;
	setp.eq.s16 	%p2364, %rs152, %rs151;
	@%p2364 bra 	$L__BB1_2313;
	setp.gt.u32 	%p2365, %r865, 5;
	mov.b32 	%r27266, 1;
	@%p2365 bra 	$L__BB1_2152;
	bra.uni 	$L__BB1_2314;
$L__BB1_2152:
	ld.param.u32 	%r26838, [_Z16candidate_primerPcPiS0_S0_PfS1_S1_iffiiPdS_S0__param_10];
	add.s32 	%r11833, %r26893, 20;
	setp.gt.s32 	%p4529, %r11833, %r26838;
	@%p4529 bra 	$L__BB1_2311;
	ld.param.u64 	%rd15819, [_Z16candidate_primerPcPiS0_S0_PfS1_S1_iffiiPdS_S0__param_0];
	cvta.to.global.u64 	%rd5491, %rd15819;
	cvt.s64.s32 	%rd5492, %r26893;
	add.s64 	%rd516, %rd5491, %rd5492;
	ld.global.u8 	%rs293, [%rd516];
	setp.eq.s16 	%p4530, %rs293, 78;
	@%p4530 bra 	$L__BB1_2311;
	ld.global.u8 	%rs294, [%rd516+1];
	setp.eq.s16 	%p4531, %rs294, 78;
	@%p4531 bra 	$L__BB1_2311;
	ld.global.u8 	%rs295, [%rd516+2];
	setp.eq.s16 	%p4532, %rs295, 78;
	@%p4532 bra 	$L__BB1_2311;
	ld.global.u8 	%rs296, [%rd516+3];
	setp.eq.s16 	%p4533, %rs296, 78;
	@%p4533 bra 	$L__BB1_2311;
	ld.global.u8 	%rs297, [%rd516+4];
	setp.eq.s16 	%p4534, %rs297, 78;
	@%p4534 bra 	$L__BB1_2311;
	ld.global.u8 	%rs298, [%rd516+5];
	setp.eq.s16 	%p4535, %rs298, 78;
	@%p4535 bra 	$L__BB1_2311;
	ld.global.u8 	%rs299, [%rd516+6];
	setp.eq.s16 	%p4536, %rs299, 78;
	@%p4536 bra 	$L__BB1_2311;
	ld.global.u8 	%rs300, [%rd516+7];
	setp.eq.s16 	%p4537, %rs300, 78;
	@%p4537 bra 	$L__BB1_2311;
	ld.global.u8 	%rs301, [%rd516+8];
	setp.eq.s16 	%p4538, %rs301, 78;
	@%p4538 bra 	$L__BB1_2311;
	ld.global.u8 	%rs302, [%rd516+9];
	setp.eq.s16 	%p4539, %rs302, 78;
	@%p4539 bra 	$L__BB1_2311;
	ld.global.u8 	%rs303, [%rd516+10];
	setp.eq.s16 	%p4540, %rs303, 78;
	@%p4540 bra 	$L__BB1_2311;
	ld.global.u8 	%rs304, [%rd516+11];
	setp.eq.s16 	%p4541, %rs304, 78;
	@%p4541 bra 	$L__BB1_2311;
	ld.global.u8 	%rs305, [%rd516+12];
	setp.eq.s16 	%p4542, %rs305, 78;
	@%p4542 bra 	$L__BB1_2311;
	ld.global.u8 	%rs306, [%rd516+13];
	setp.eq.s16 	%p4543, %rs306, 78;
	@%p4543 bra 	$L__BB1_2311;
	ld.global.u8 	%rs307, [%rd516+14];
	setp.eq.s16 	%p4544, %rs307, 78;
	@%p4544 bra 	$L__BB1_2311;
	ld.global.u8 	%rs308, [%rd516+15];
	setp.eq.s16 	%p4545, %rs308, 78;
	@%p4545 bra 	$L__BB1_2311;
	ld.global.u8 	%rs309, [%rd516+16];
	setp.eq.s16 	%p4546, %rs309, 78;
	@%p4546 bra 	$L__BB1_2311;
	ld.global.u8 	%rs310, [%rd516+17];
	setp.eq.s16 	%p4547, %rs310, 78;
	@%p4547 bra 	$L__BB1_2311;
	ld.global.u8 	%rs311, [%rd516+18];
	setp.eq.s16 	%p4548, %rs311, 78;
	@%p4548 bra 	$L__BB1_2311;
	ld.global.u8 	%rs312, [%rd516+19];
	setp.eq.s16 	%p4549, %rs312, 78;
	@%p4549 bra 	$L__BB1_2311;
	add.u64 	%rd517, %SPL, 10254;
	st.local.v2.u8 	[%rd517], {%rs293, %rs294};
	st.local.v2.u8 	[%rd517+2], {%rs295, %rs296};
	st.local.v2.u8 	[%rd517+4], {%rs297, %rs298};
	st.local.v2.u8 	[%rd517+6], {%rs299, %rs300};
	st.local.v2.u8 	[%rd517+8], {%rs301, %rs302};
	st.local.v2.u8 	[%rd517+10], {%rs303, %rs304};
	st.local.v2.u8 	[%rd517+12], {%rs305, %rs306};
	st.local.v2.u8 	[%rd517+14], {%rs307, %rs308};
	st.local.v2.u8 	[%rd517+16], {%rs309, %rs310};
	st.local.v2.u8 	[%rd517+18], {%rs311, %rs312};
	mov.b16 	%rs2478, 0;
	st.local.u8 	[%rd517+20], %rs2478;
	and.b16  	%rs2479, %rs293, 251;
	setp.eq.s16 	%p4550, %rs2479, 67;
	selp.u32 	%r11834, 1, 0, %p4550;
	setp.eq.s16 	%p4551, %rs294, 67;
	selp.b32 	%r11835, 2, 1, %p4550;
	setp.eq.s16 	%p4552, %rs294, 71;
	selp.u32 	%r11836, 1, 0, %p4552;
	add.s32 	%r11837, %r11834, %r11836;
	selp.b32 	%r11838, %r11835, %r11837, %p4551;
	and.b16  	%rs2480, %rs295, 251;
	setp.eq.s16 	%p4553, %rs2480, 67;
	selp.u32 	%r11839, 1, 0, %p4553;
	add.s32 	%r11840, %r11838, %r11839;
	and.b16  	%rs2481, %rs296, 251;
	setp.eq.s16 	%p4554, %rs2481, 67;
	selp.u32 	%r11841, 1, 0, %p4554;
	add.s32 	%r11842, %r11840, %r11841;
	and.b16  	%rs2482, %rs297, 251;
	setp.eq.s16 	%p4555, %rs2482, 67;
	selp.u32 	%r11843, 1, 0, %p4555;
	add.s32 	%r11844, %r11842, %r11843;
	and.b16  	%rs2483, %rs298, 251;
	setp.eq.s16 	%p4556, %rs2483, 67;
	selp.u32 	%r11845, 1, 0, %p4556;
	add.s32 	%r11846, %r11844, %r11845;
	and.b16  	%rs2484, %rs299, 251;
	setp.eq.s16 	%p4557, %rs2484, 67;
	selp.u32 	%r11847, 1, 0, %p4557;
	add.s32 	%r11848, %r11846, %r11847;
	and.b16  	%rs2485, %rs300, 251;
	setp.eq.s16 	%p4558, %rs2485, 67;
	selp.u32 	%r11849, 1, 0, %p4558;
	add.s32 	%r11850, %r11848, %r11849;
	and.b16  	%rs2486, %rs301, 251;
	setp.eq.s16 	%p4559, %rs2486, 67;
	selp.u32 	%r11851, 1, 0, %p4559;
	add.s32 	%r11852, %r11850, %r11851;
	and.b16  	%rs2487, %rs302, 251;
	setp.eq.s16 	%p4560, %rs2487, 67;
	selp.u32 	%r11853, 1, 0, %p4560;
	add.s32 	%r11854, %r11852, %r11853;
	and.b16  	%rs2488, %rs303, 251;
	setp.eq.s16 	%p4561, %rs2488, 67;
	selp.u32 	%r11855, 1, 0, %p4561;
	add.s32 	%r11856, %r11854, %r11855;
	and.b16  	%rs2489, %rs304, 251;
	setp.eq.s16 	%p4562, %rs2489, 67;
	selp.u32 	%r11857, 1, 0, %p4562;
	add.s32 	%r11858, %r11856, %r11857;
	and.b16  	%rs2490, %rs305, 251;
	setp.eq.s16 	%p4563, %rs2490, 67;
	selp.u32 	%r11859, 1, 0, %p4563;
	add.s32 	%r11860, %r11858, %r11859;
	and.b16  	%rs2491, %rs306, 251;
	setp.eq.s16 	%p4564, %rs2491, 67;
	selp.u32 	%r11861, 1, 0, %p4564;
	add.s32 	%r11862, %r11860, %r11861;
	and.b16  	%rs2492, %rs307, 251;
	setp.eq.s16 	%p4565, %rs2492, 67;
	selp.u32 	%r11863, 1, 0, %p4565;
	add.s32 	%r11864, %r11862, %r11863;
	and.b16  	%rs2493, %rs308, 251;
	setp.eq.s16 	%p4566, %rs2493, 67;
	selp.u32 	%r11865, 1, 0, %p4566;
	add.s32 	%r11866, %r11864, %r11865;
	setp.eq.s16 	%p4567, %rs309, 67;
	setp.eq.s16 	%p4568, %rs309, 71;
	or.pred  	%p4569, %p4567, %p4568;
	selp.u32 	%r11867, 1, 0, %p4569;
	add.s32 	%r11868, %r11866, %r11867;
	setp.eq.s16 	%p4570, %rs310, 67;
	setp.eq.s16 	%p4571, %rs310, 71;
	or.pred  	%p4572, %p4570, %p4571;
	selp.u32 	%r11869, 1, 0, %p4572;
	add.s32 	%r11870, %r11868, %r11869;
	setp.eq.s16 	%p4573, %rs311, 67;
	setp.eq.s16 	%p4574, %rs311, 71;
	or.pred  	%p4575, %p4573, %p4574;
	selp.u32 	%r11871, 1, 0, %p4575;
	add.s32 	%r11872, %r11870, %r11871;
	setp.eq.s16 	%p4576, %rs312, 67;
	setp.eq.s16 	%p4577, %rs312, 71;
	or.pred  	%p4578, %p4576, %p4577;
	selp.u32 	%r11873, 1, 0, %p4578;
	add.s32 	%r11874, %r11872, %r11873;
	cvt.rn.f64.u32 	%fd12409, %r11874;
	div.rn.f64 	%fd12410, %fd12409, 0d4034000000000000;
	mul.f64 	%fd12411, %fd12410, 0d4059000000000000;
	cvt.rn.f32.f64 	%f445, %fd12411;
	setp.lt.f32 	%p4579, %f445, 0f42200000;
	setp.gt.f32 	%p4580, %f445, 0f42820000;
	or.pred  	%p4581, %p4579, %p4580;
	@%p4581 bra 	$L__BB1_2176;
	setp.eq.s16 	%p4582, %rs294, %rs293;
	setp.eq.s16 	%p4583, %rs295, %rs294;
	setp.eq.s16 	%p4584, %rs296, %rs295;
	selp.b32 	%r11875, 6, 5, %p4582;
	selp.b32 	%r11876, %r11875, 4, %p4583;
	selp.b32 	%r11877, %r11876, 3, %p4584;
	setp.eq.s16 	%p4585, %rs297, %rs296;
	selp.b32 	%r11878, %r11877, 2, %p4585;
	setp.eq.s16 	%p4586, %rs298, %rs297;
	selp.b32 	%r1720, %r11878, 1, %p4586;
	setp.eq.s16 	%p4587, %rs299, %rs298;
	@%p4587 bra 	$L__BB1_4445;
	setp.gt.u32 	%p4588, %r1720, 5;
	mov.b32 	%r27638, 1;
	@%p4588 bra 	$L__BB1_2176;
	bra.uni 	$L__BB1_4446;
$L__BB1_2176:
	ld.param.u32 	%r26839, [_Z16candidate_primerPcPiS0_S0_PfS1_S1_iffiiPdS_S0__param_10];
	add.s32 	%r14288, %r26893, 21;
	setp.gt.s32 	%p6763, %r14288, %r26839;
	@%p6763 bra 	$L__BB1_2311;
	ld.param.u64 	%rd15820, [_Z16candidate_primerPcPiS0_S0_PfS1_S1_iffiiPdS_S0__param_0];
	cvta.to.global.u64 	%rd7190, %rd15820;
	cvt.s64.s32 	%rd7191, %r26893;
	add.s64 	%rd766, %rd7190, %rd7191;
	ld.global.u8 	%rs441, [%rd766];
	setp.eq.s16 	%p6764, %rs441, 78;
	@%p6764 bra 	$L__BB1_2311;
	ld.global.u8 	%rs442, [%rd766+1];
	setp.eq.s16 	%p6765, %rs442, 78;
	@%p6765 bra 	$L__BB1_2311;
	ld.global.u8 	%rs443, [%rd766+2];
	setp.eq.s16 	%p6766, %rs443, 78;
	@%p6766 bra 	$L__BB1_2311;
	ld.global.u8 	%rs444, [%rd766+3];
	setp.eq.s16 	%p6767, %rs444, 78;
	@%p6767 bra 	$L__BB1_2311;
	ld.global.u8 	%rs445, [%rd766+4];
	setp.eq.s16 	%p6768, %rs445, 78;
	@%p6768 bra 	$L__BB1_2311;
	ld.global.u8 	%rs446, [%rd766+5];
	setp.eq.s16 	%p6769, %rs446, 78;
	@%p6769 bra 	$L__BB1_2311;
	ld.global.u8 	%rs447, [%rd766+6];
	setp.eq.s16 	%p6770, %rs447, 78;
	@%p6770 bra 	$L__BB1_2311;
	ld.global.u8 	%rs448, [%rd766+7];
	setp.eq.s16 	%p6771, %rs448, 78;
	@%p6771 bra 	$L__BB1_2311;
	ld.global.u8 	%rs449, [%rd766+8];
	setp.eq.s16 	%p6772, %rs449, 78;
	@%p6772 bra 	$L__BB1_2311;
	ld.global.u8 	%rs450, [%rd766+9];
	setp.eq.s16 	%p6773, %rs450, 78;
	@%p6773 bra 	$L__BB1_2311;
	ld.global.u8 	%rs451, [%rd766+10];
	setp.eq.s16 	%p6774, %rs451, 78;
	@%p6774 bra 	$L__BB1_2311;
	ld.global.u8 	%rs452, [%rd766+11];
	setp.eq.s16 	%p6775, %rs452, 78;
	@%p6775 bra 	$L__BB1_2311;
	ld.global.u8 	%rs453, [%rd766+12];
	setp.eq.s16 	%p6776, %rs453, 78;
	@%p6776 bra 	$L__BB1_2311;
	ld.global.u8 	%rs454, [%rd766+13];
	setp.eq.s16 	%p6777, %rs454, 78;
	@%p6777 bra 	$L__BB1_2311;
	ld.global.u8 	%rs455, [%rd766+14];
	setp.eq.s16 	%p6778, %rs455, 78;
	@%p6778 bra 	$L__BB1_2311;
	ld.global.u8 	%rs456, [%rd766+15];
	setp.eq.s16 	%p6779, %rs456, 78;
	@%p6779 bra 	$L__BB1_2311;
	ld.global.u8 	%rs457, [%rd766+16];
	setp.eq.s16 	%p6780, %rs457, 78;
	@%p6780 bra 	$L__BB1_2311;
	ld.global.u8 	%rs458, [%rd766+17];
	setp.eq.s16 	%p6781, %rs458, 78;
	@%p6781 bra 	$L__BB1_2311;
	ld.global.u8 	%rs459, [%rd766+18];
	setp.eq.s16 	%p6782, %rs459, 78;
	@%p6782 bra 	$L__BB1_2311;
	ld.global.u8 	%rs460, [%rd766+19];
	setp.eq.s16 	%p6783, %rs460, 78;
	@%p6783 bra 	$L__BB1_2311;
	ld.global.u8 	%rs461, [%rd766+20];
	setp.eq.s16 	%p6784, %rs461, 78;
	@%p6784 bra 	$L__BB1_2311;
	add.u64 	%rd767, %SPL, 10254;
	st.local.v2.u8 	[%rd767], {%rs441, %rs442};
	st.local.v2.u8 	[%rd767+2], {%rs443, %rs444};
	st.local.v2.u8 	[%rd767+4], {%rs445, %rs446};
	st.local.v2.u8 	[%rd767+6], {%rs447, %rs448};
	st.local.v2.u8 	[%rd767+8], {%rs449, %rs450};
	st.local.v2.u8 	[%rd767+10], {%rs451, %rs452};
	st.local.v2.u8 	[%rd767+12], {%rs453, %rs454};
	st.local.v2.u8 	[%rd767+14], {%rs455, %rs456};
	st.local.v2.u8 	[%rd767+16], {%rs457, %rs458};
	st.local.v2.u8 	[%rd767+18], {%rs459, %rs460};
	mov.b16 	%rs3125, 0;
	st.local.v2.u8 	[%rd767+20], {%rs461, %rs3125};
	and.b16  	%rs3126, %rs441, 251;
	setp.eq.s16 	%p6785, %rs3126, 67;
	selp.u32 	%r14289, 1, 0, %p6785;
	setp.eq.s16 	%p6786, %rs442, 67;
	selp.b32 	%r14290, 2, 1, %p6785;
	setp.eq.s16 	%p6787, %rs442, 71;
	selp.u32 	%r14291, 1, 0, %p6787;
	add.s32 	%r14292, %r14289, %r14291;
	selp.b32 	%r14293, %r14290, %r14292, %p6786;
	and.b16  	%rs3127, %rs443, 251;
	setp.eq.s16 	%p6788, %rs3127, 67;
	selp.u32 	%r14294, 1, 0, %p6788;
	add.s32 	%r14295, %r14293, %r14294;
	and.b16  	%rs3128, %rs444, 251;
	setp.eq.s16 	%p6789, %rs3128, 67;
	selp.u32 	%r14296, 1, 0, %p6789;
	add.s32 	%r14297, %r14295, %r14296;
	and.b16  	%rs3129, %rs445, 251;
	setp.eq.s16 	%p6790, %rs3129, 67;
	selp.u32 	%r14298, 1, 0, %p6790;
	add.s32 	%r14299, %r14297, %r14298;
	and.b16  	%rs3130, %rs446, 251;
	setp.eq.s16 	%p6791, %rs3130, 67;
	selp.u32 	%r14300, 1, 0, %p6791;
	add.s32 	%r14301, %r14299, %r14300;
	and.b16  	%rs3131, %rs447, 251;
	setp.eq.s16 	%p6792, %rs3131, 67;
	selp.u32 	%r14302, 1, 0, %p6792;
	add.s32 	%r14303, %r14301, %r14302;
	and.b16  	%rs3132, %rs448, 251;
	setp.eq.s16 	%p6793, %rs3132, 67;
	selp.u32 	%r14304, 1, 0, %p6793;
	add.s32 	%r14305, %r14303, %r14304;
	and.b16  	%rs3133, %rs449, 251;
	setp.eq.s16 	%p6794, %rs3133, 67;
	selp.u32 	%r14306, 1, 0, %p6794;
	add.s32 	%r14307, %r14305, %r14306;
	and.b16  	%rs3134, %rs450, 251;
	setp.eq.s16 	%p6795, %rs3134, 67;
	selp.u32 	%r14308, 1, 0, %p6795;
	add.s32 	%r14309, %r14307, %r14308;
	and.b16  	%rs3135, %rs451, 251;
	setp.eq.s16 	%p6796, %rs3135, 67;
	selp.u32 	%r14310, 1, 0, %p6796;
	add.s32 	%r14311, %r14309, %r14310;
	and.b16  	%rs3136, %rs452, 251;
	setp.eq.s16 	%p6797, %rs3136, 67;
	selp.u32 	%r14312, 1, 0, %p6797;
	add.s32 	%r14313, %r14311, %r14312;
	and.b16  	%rs3137, %rs453, 251;
	setp.eq.s16 	%p6798, %rs3137, 67;
	selp.u32 	%r14314, 1, 0, %p6798;
	add.s32 	%r14315, %r14313, %r14314;
	and.b16  	%rs3138, %rs454, 251;
	setp.eq.s16 	%p6799, %rs3138, 67;
	selp.u32 	%r14316, 1, 0, %p6799;
	add.s32 	%r14317, %r14315, %r14316;
	and.b16  	%rs3139, %rs455, 251;
	setp.eq.s16 	%p6800, %rs3139, 67;
	selp.u32 	%r14318, 1, 0, %p6800;
	add.s32 	%r14319, %r14317, %r14318;
	and.b16  	%rs3140, %rs456, 251;
	setp.eq.s16 	%p6801, %rs3140, 67;
	selp.u32 	%r14320, 1, 0, %p6801;
	add.s32 	%r14321, %r14319, %r14320;
	setp.eq.s16 	%p6802, %rs457, 67;
	setp.eq.s16 	%p6803, %rs457, 71;
	or.pred  	%p6804, %p6802, %p6803;
	selp.u32 	%r14322, 1, 0, %p6804;
	add.s32 	%r14323, %r14321, %r14322;
	setp.eq.s16 	%p6805, %rs458, 67;
	setp.eq.s16 	%p6806, %rs458, 71;
	or.pred  	%p6807, %p6805, %p6806;
	selp.u32 	%r14324, 1, 0, %p6807;
	add.s32 	%r14325, %r14323, %r14324;
	setp.eq.s16 	%p6808, %rs459, 67;
	setp.eq.s16 	%p6809, %rs459, 71;
	or.pred  	%p6810, %p6808, %p6809;
	selp.u32 	%r14326, 1, 0, %p6810;
	add.s32 	%r14327, %r14325, %r14326;
	setp.eq.s16 	%p6811, %rs460, 67;
	setp.eq.s16 	%p6812, %rs460, 71;
	or.pred  	%p6813, %p6811, %p6812;
	selp.u32 	%r14328, 1, 0, %p6813;
	add.s32 	%r14329, %r14327, %r14328;
	setp.eq.s16 	%p6814, %rs461, 67;
	setp.eq.s16 	%p6815, %rs461, 71;
	or.pred  	%p6816, %p6814, %p6815;
	selp.u32 	%r14330, 1, 0, %p6816;
	add.s32 	%r14331, %r14329, %r14330;
	cvt.rn.f64.u32 	%fd14517, %r14331;
	div.rn.f64 	%fd14518, %fd14517, 0d4035000000000000;
	mul.f64 	%fd14519, %fd14518, 0d4059000000000000;
	cvt.rn.f32.f64 	%f497, %fd14519;
	setp.lt.f32 	%p6817, %f497, 0f42200000;
	setp.gt.f32 	%p6818, %f497, 0f42820000;
	or.pred  	%p6819, %p6817, %p6818;
	@%p6819 bra 	$L__BB1_2201;
	setp.eq.s16 	%p6820, %rs442, %rs441;
	setp.eq.s16 	%p6821, %rs443, %rs442;
	setp.eq.s16 	%p6822, %rs444, %rs443;
	selp.b32 	%r14332, 6, 5, %p6820;
	selp.b32 	%r14333, %r14332, 4, %p6821;
	selp.b32 	%r14334, %r14333, 3, %p6822;
	setp.eq.s16 	%p6823, %rs445, %rs444;
	selp.b32 	%r14335, %r14334, 2, %p6823;
	setp.eq.s16 	%p6824, %rs446, %rs445;
	selp.b32 	%r2577, %r14335, 1, %p6824;
	setp.eq.s16 	%p6825, %rs447, %rs446;
	@%p6825 bra 	$L__BB1_6595;
	setp.gt.u32 	%p6826, %r2577, 5;
	mov.b32 	%r28011, 1;
	@%p6826 bra 	$L__BB1_2201;
	bra.uni 	$L__BB1_6596;
$L__BB1_2201:
	ld.param.u32 	%r26840, [_Z16candidate_primerPcPiS0_S0_PfS1_S1_iffiiPdS_S0__param_10];
	add.s32 	%r16746, %r26893, 22;
	setp.gt.s32 	%p9012, %r16746, %r26840;
	@%p9012 bra 	$L__BB1_2311;
	ld.param.u64 	%rd15821, [_Z16candidate_primerPcPiS0_S0_PfS1_S1_iffiiPdS_S0__param_0];
	cvta.to.global.u64 	%rd8897, %rd15821;
	cvt.s64.s32 	%rd8898, %r26893;
	add.s64 	%rd1020, %rd8897, %rd8898;
	ld.global.u8 	%rs591, [%rd1020];
	setp.eq.s16 	%p9013, %rs591, 78;
	@%p9013 bra 	$L__BB1_2311;
	ld.global.u8 	%rs592, [%rd1020+1];
	setp.eq.s16 	%p9014, %rs592, 78;
	@%p9014 bra 	$L__BB1_2311;
	ld.global.u8 	%rs593, [%rd1020+2];
	setp.eq.s16 	%p9015, %rs593, 78;
	@%p9015 bra 	$L__BB1_2311;
	ld.global.u8 	%rs594, [%rd1020+3];
	setp.eq.s16 	%p9016, %rs594, 78;
	@%p9016 bra 	$L__BB1_2311;
	ld.global.u8 	%rs595, [%rd1020+4];
	setp.eq.s16 	%p9017, %rs595, 78;
	@%p9017 bra 	$L__BB1_2311;
	ld.global.u8 	%rs596, [%rd1020+5];
	setp.eq.s16 	%p9018, %rs596, 78;
	@%p9018 bra 	$L__BB1_2311;
	ld.global.u8 	%rs597, [%rd1020+6];
	setp.eq.s16 	%p9019, %rs597, 78;
	@%p9019 bra 	$L__BB1_2311;
	ld.global.u8 	%rs598, [%rd1020+7];
	setp.eq.s16 	%p9020, %rs598, 78;
	@%p9020 bra 	$L__BB1_2311;
	ld.global.u8 	%rs599, [%rd1020+8];
	setp.eq.s16 	%p9021, %rs599, 78;
	@%p9021 bra 	$L__BB1_2311;
	ld.global.u8 	%rs600, [%rd1020+9];
	setp.eq.s16 	%p9022, %rs600, 78;
	@%p9022 bra 	$L__BB1_2311;
	ld.global.u8 	%rs601, [%rd1020+10];
	setp.eq.s16 	%p9023, %rs601, 78;
	@%p9023 bra 	$L__BB1_2311;
	ld.global.u8 	%rs602, [%rd1020+11];
	setp.eq.s16 	%p9024, %rs602, 78;
	@%p9024 bra 	$L__BB1_2311;
	ld.global.u8 	%rs603, [%rd1020+12];
	setp.eq.s16 	%p9025, %rs603, 78;
	@%p9025 bra 	$L__BB1_2311;
	ld.global.u8 	%rs604, [%rd1020+13];
	setp.eq.s16 	%p9026, %rs604, 78;
	@%p9026 bra 	$L__BB1_2311;
	ld.global.u8 	%rs605, [%rd1020+14];
	setp.eq.s16 	%p9027, %rs605, 78;
	@%p9027 bra 	$L__BB1_2311;
	ld.global.u8 	%rs606, [%rd1020+15];
	setp.eq.s16 	%p9028, %rs606, 78;
	@%p9028 bra 	$L__BB1_2311;
	ld.global.u8 	%rs607, [%rd1020+16];
	setp.eq.s16 	%p9029, %rs607, 78;
	@%p9029 bra 	$L__BB1_2311;
	ld.global.u8 	%rs608, [%rd1020+17];
	setp.eq.s16 	%p9030, %rs608, 78;
	@%p9030 bra 	$L__BB1_2311;
	ld.global.u8 	%rs609, [%rd1020+18];
	setp.eq.s16 	%p9031, %rs609, 78;
	@%p9031 bra 	$L__BB1_2311;
	ld.global.u8 	%rs610, [%rd1020+19];
	setp.eq.s16 	%p9032, %rs610, 78;
	@%p9032 bra 	$L__BB1_2311;
	ld.global.u8 	%rs611, [%rd1020+20];
	setp.eq.s16 	%p9033, %rs611, 78;
	@%p9033 bra 	$L__BB1_2311;
	ld.global.u8 	%rs612, [%rd1020+21];
	setp.eq.s16 	%p9034, %rs612, 78;
	@%p9034 bra 	$L__BB1_2311;
	add.u64 	%rd1021, %SPL, 10254;
	st.local.v2.u8 	[%rd1021], {%rs591, %rs592};
	st.local.v2.u8 	[%rd1021+2], {%rs593, %rs594};
	st.local.v2.u8 	[%rd1021+4], {%rs595, %rs596};
	st.local.v2.u8 	[%rd1021+6], {%rs597, %rs598};
	st.local.v2.u8 	[%rd1021+8], {%rs599, %rs600};
	st.local.v2.u8 	[%rd1021+10], {%rs601, %rs602};
	st.local.v2.u8 	[%rd1021+12], {%rs603, %rs604};
	st.local.v2.u8 	[%rd1021+14], {%rs605, %rs606};
	st.local.v2.u8 	[%rd1021+16], {%rs607, %rs608};
	st.local.v2.u8 	[%rd1021+18], {%rs609, %rs610};
	st.local.v2.u8 	[%rd1021+20], {%rs611, %rs612};
	mov.b16 	%rs3779, 0;
	st.local.u8 	[%rd1021+22], %rs3779;
	and.b16  	%rs3780, %rs591, 251;
	setp.eq.s16 	%p9035, %rs3780, 67;
	selp.u32 	%r16747, 1, 0, %p9035;
	setp.eq.s16 	%p9036, %rs592, 67;
	selp.b32 	%r16748, 2, 1, %p9035;
	setp.eq.s16 	%p9037, %rs592, 71;
	selp.u32 	%r16749, 1, 0, %p9037;
	add.s32 	%r16750, %r16747, %r16749;
	selp.b32 	%r16751, %r16748, %r16750, %p9036;
	and.b16  	%rs3781, %rs593, 251;
	setp.eq.s16 	%p9038, %rs3781, 67;
	selp.u32 	%r16752, 1, 0, %p9038;
	add.s32 	%r16753, %r16751, %r16752;
	and.b16  	%rs3782, %rs594, 251;
	setp.eq.s16 	%p9039, %rs3782, 67;
	selp.u32 	%r16754, 1, 0, %p9039;
	add.s32 	%r16755, %r16753, %r16754;
	and.b16  	%rs3783, %rs595, 251;
	setp.eq.s16 	%p9040, %rs3783, 67;
	selp.u32 	%r16756, 1, 0, %p9040;
	add.s32 	%r16757, %r16755, %r16756;
	and.b16  	%rs3784, %rs596, 251;
	setp.eq.s16 	%p9041, %rs3784, 67;
	selp.u32 	%r16758, 1, 0, %p9041;
	add.s32 	%r16759, %r16757, %r16758;
	and.b16  	%rs3785, %rs597, 251;
	setp.eq.s16 	%p9042, %rs3785, 67;
	selp.u32 	%r16760, 1, 0, %p9042;
	add.s32 	%r16761, %r16759, %r16760;
	and.b16  	%rs3786, %rs598, 251;
	setp.eq.s16 	%p9043, %rs3786, 67;
	selp.u32 	%r16762, 1, 0, %p9043;
	add.s32 	%r16763, %r16761, %r16762;
	and.b16  	%rs3787, %rs599, 251;
	setp.eq.s16 	%p9044, %rs3787, 67;
	selp.u32 	%r16764, 1, 0, %p9044;
	add.s32 	%r16765, %r16763, %r16764;
	and.b16  	%rs3788, %rs600, 251;
	setp.eq.s16 	%p9045, %rs3788, 67;
	selp.u32 	%r16766, 1, 0, %p9045;
	add.s32 	%r16767, %r16765, %r16766;
	and.b16  	%rs3789, %rs601, 251;
	setp.eq.s16 	%p9046, %rs3789, 67;
	selp.u32 	%r16768, 1, 0, %p9046;
	add.s32 	%r16769, %r16767, %r16768;
	and.b16  	%rs3790, %rs602, 251;
	setp.eq.s16 	%p9047, %rs3790, 67;
	selp.u32 	%r16770, 1, 0, %p9047;
	add.s32 	%r16771, %r16769, %r16770;
	and.b16  	%rs3791, %rs603, 251;
	setp.eq.s16 	%p9048, %rs3791, 67;
	selp.u32 	%r16772, 1, 0, %p9048;
	add.s32 	%r16773, %r16771, %r16772;
	and.b16  	%rs3792, %rs604, 251;
	setp.eq.s16 	%p9049, %rs3792, 67;
	selp.u32 	%r16774, 1, 0, %p9049;
	add.s32 	%r16775, %r16773, %r16774;
	and.b16  	%rs3793, %rs605, 251;
	setp.eq.s16 	%p9050, %rs3793, 67;
	selp.u32 	%r16776, 1, 0, %p9050;
	add.s32 	%r16777, %r16775, %r16776;
	and.b16  	%rs3794, %rs606, 251;
	setp.eq.s16 	%p9051, %rs3794, 67;
	selp.u32 	%r16778, 1, 0, %p9051;
	add.s32 	%r16779, %r16777, %r16778;
	setp.eq.s16 	%p9052, %rs607, 67;
	setp.eq.s16 	%p9053, %rs607, 71;
	or.pred  	%p9054, %p9052, %p9053;
	selp.u32 	%r16780, 1, 0, %p9054;
	add.s32 	%r16781, %r16779, %r16780;
	setp.eq.s16 	%p9055, %rs608, 67;
	setp.eq.s16 	%p9056, %rs608, 71;
	or.pred  	%p9057, %p9055, %p9056;
	selp.u32 	%r16782, 1, 0, %p9057;
	add.s32 	%r16783, %r16781, %r16782;
	setp.eq.s16 	%p9058, %rs609, 67;
	setp.eq.s16 	%p9059, %rs609, 71;
	or.pred  	%p9060, %p9058, %p9059;
	selp.u32 	%r16784, 1, 0, %p9060;
	add.s32 	%r16785, %r16783, %r16784;
	setp.eq.s16 	%p9061, %rs610, 67;
	setp.eq.s16 	%p9062, %rs610, 71;
	or.pred  	%p9063, %p9061, %p9062;
	selp.u32 	%r16786, 1, 0, %p9063;
	add.s32 	%r16787, %r16785, %r16786;
	setp.eq.s16 	%p9064, %rs611, 67;
	setp.eq.s16 	%p9065, %rs611, 71;
	or.pred  	%p9066, %p9064, %p9065;
	selp.u32 	%r16788, 1, 0, %p9066;
	add.s32 	%r16789, %r16787, %r16788;
	setp.eq.s16 	%p9067, %rs612, 67;
	setp.eq.s16 	%p9068, %rs612, 71;
	or.pred  	%p9069, %p9067, %p9068;
	selp.u32 	%r16790, 1, 0, %p9069;
	add.s32 	%r16791, %r16789, %r16790;
	cvt.rn.f64.u32 	%fd16626, %r16791;
	div.rn.f64 	%fd16627, %fd16626, 0d4036000000000000;
	mul.f64 	%fd16628, %fd16627, 0d4059000000000000;
	cvt.rn.f32.f64 	%f551, %fd16628;
	setp.lt.f32 	%p9070, %f551, 0f42200000;
	setp.gt.f32 	%p9071, %f551, 0f42820000;
	or.pred  	%p9072, %p9070, %p9071;
	@%p9072 bra 	$L__BB1_2227;
	setp.eq.s16 	%p9073, %rs592, %rs591;
	setp.eq.s16 	%p9074, %rs593, %rs592;
	setp.eq.s16 	%p9075, %rs594, %rs593;
	selp.b32 	%r16792, 6, 5, %p9073;
	selp.b32 	%r16793, %r16792, 4, %p9074;
	selp.b32 	%r16794, %r16793, 3, %p9075;
	setp.eq.s16 	%p9076, %rs595, %rs594;
	selp.b32 	%r16795, %r16794, 2, %p9076;
	setp.eq.s16 	%p9077, %rs596, %rs595;
	selp.b32 	%r3436, %r16795, 1, %p9077;
	setp.eq.s16 	%p9078, %rs597, %rs596;
	@%p9078 bra 	$L__BB1_8763;
	setp.gt.u32 	%p9079, %r3436, 5;
	mov.b32 	%r28385, 1;
	@%p9079 bra 	$L__BB1_2227;
	bra.uni 	$L__BB1_8764;
$L__BB1_2227:
	ld.param.u32 	%r26841, [_Z16candidate_primerPcPiS0_S0_PfS1_S1_iffiiPdS_S0__param_10];
	add.s32 	%r19207, %r26893, 23;
	setp.gt.s32 	%p11276, %r19207, %r26841;
	@%p11276 bra 	$L__BB1_2311;
	ld.param.u64 	%rd15822, [_Z16candidate_primerPcPiS0_S0_PfS1_S1_iffiiPdS_S0__param_0];
	cvta.to.global.u64 	%rd10612, %rd15822;
	cvt.s64.s32 	%rd10613, %r26893;
	add.s64 	%rd1278, %rd10612, %rd10613;
	ld.global.u8 	%rs742, [%rd1278];
	setp.eq.s16 	%p11277, %rs742, 78;
	@%p11277 bra 	$L__BB1_2311;
	ld.global.u8 	%rs743, [%rd1278+1];
	setp.eq.s16 	%p11278, %rs743, 78;
	@%p11278 bra 	$L__BB1_2311;
	ld.global.u8 	%rs744, [%rd1278+2];
	setp.eq.s16 	%p11279, %rs744, 78;
	@%p11279 bra 	$L__BB1_2311;
	ld.global.u8 	%rs745, [%rd1278+3];
	setp.eq.s16 	%p11280, %rs745, 78;
	@%p11280 bra 	$L__BB1_2311;
	ld.global.u8 	%rs746, [%rd1278+4];
	setp.eq.s16 	%p11281, %rs746, 78;
	@%p11281 bra 	$L__BB1_2311;
	ld.global.u8 	%rs747, [%rd1278+5];
	setp.eq.s16 	%p11282, %rs747, 78;
	@%p11282 bra 	$L__BB1_2311;
	ld.global.u8 	%rs748, [%rd1278+6];
	setp.eq.s16 	%p11283, %rs748, 78;
	@%p11283 bra 	$L__BB1_2311;
	ld.global.u8 	%rs749, [%rd1278+7];
	setp.eq.s16 	%p11284, %rs749, 78;
	@%p11284 bra 	$L__BB1_2311;
	ld.global.u8 	%rs750, [%rd1278+8];
	setp.eq.s16 	%p11285, %rs750, 78;
	@%p11285 bra 	$L__BB1_2311;
	ld.global.u8 	%rs751, [%rd1278+9];
	setp.eq.s16 	%p11286, %rs751, 78;
	@%p11286 bra 	$L__BB1_2311;
	ld.global.u8 	%rs752, [%rd1278+10];
	setp.eq.s16 	%p11287, %rs752, 78;
	@%p11287 bra 	$L__BB1_2311;
	ld.global.u8 	%rs753, [%rd1278+11];
	setp.eq.s16 	%p11288, %rs753, 78;
	@%p11288 bra 	$L__BB1_2311;
	ld.global.u8 	%rs754, [%rd1278+12];
	setp.eq.s16 	%p11289, %rs754, 78;
	@%p11289 bra 	$L__BB1_2311;
	ld.global.u8 	%rs755, [%rd1278+13];
	setp.eq.s16 	%p11290, %rs755, 78;
	@%p11290 bra 	$L__BB1_2311;
	ld.global.u8 	%rs756, [%rd1278+14];
	setp.eq.s16 	%p11291, %rs756, 78;
	@%p11291 bra 	$L__BB1_2311;
	ld.global.u8 	%rs757, [%rd1278+15];
	setp.eq.s16 	%p11292, %rs757, 78;
	@%p11292 bra 	$L__BB1_2311;
	ld.global.u8 	%rs758, [%rd1278+16];
	setp.eq.s16 	%p11293, %rs758, 78;
	@%p11293 bra 	$L__BB1_2311;
	ld.global.u8 	%rs759, [%rd1278+17];
	setp.eq.s16 	%p11294, %rs759, 78;
	@%p11294 bra 	$L__BB1_2311;
	ld.global.u8 	%rs760, [%rd1278+18];
	setp.eq.s16 	%p11295, %rs760, 78;
	@%p11295 bra 	$L__BB1_2311;
	ld.global.u8 	%rs761, [%rd1278+19];
	setp.eq.s16 	%p11296, %rs761, 78;
	@%p11296 bra 	$L__BB1_2311;
	ld.global.u8 	%rs762, [%rd1278+20];
	setp.eq.s16 	%p11297, %rs762, 78;
	@%p11297 bra 	$L__BB1_2311;
	ld.global.u8 	%rs763, [%rd1278+21];
	setp.eq.s16 	%p11298, %rs763, 78;
	@%p11298 bra 	$L__BB1_2311;
	ld.global.u8 	%rs764, [%rd1278+22];
	setp.eq.s16 	%p11299, %rs764, 78;
	@%p11299 bra 	$L__BB1_2311;
	add.u64 	%rd1279, %SPL, 10254;
	st.local.v2.u8 	[%rd1279], {%rs742, %rs743};
	st.local.v2.u8 	[%rd1279+2], {%rs744, %rs745};
	st.local.v2.u8 	[%rd1279+4], {%rs746, %rs747};
	st.local.v2.u8 	[%rd1279+6], {%rs748, %rs749};
	st.local.v2.u8 	[%rd1279+8], {%rs750, %rs751};
	st.local.v2.u8 	[%rd1279+10], {%rs752, %rs753};
	st.local.v2.u8 	[%rd1279+12], {%rs754, %rs755};
	st.local.v2.u8 	[%rd1279+14], {%rs756, %rs757};
	st.local.v2.u8 	[%rd1279+16], {%rs758, %rs759};
	st.local.v2.u8 	[%rd1279+18], {%rs760, %rs761};
	st.local.v2.u8 	[%rd1279+20], {%rs762, %rs763};
	mov.b16 	%rs4440, 0;
	st.local.v2.u8 	[%rd1279+22], {%rs764, %rs4440};
	and.b16  	%rs4441, %rs742, 251;
	setp.eq.s16 	%p11300, %rs4441, 67;
	selp.u32 	%r19208, 1, 0, %p11300;
	setp.eq.s16 	%p11301, %rs743, 67;
	selp.b32 	%r19209, 2, 1, %p11300;
	setp.eq.s16 	%p11302, %rs743, 71;
	selp.u32 	%r19210, 1, 0, %p11302;
	add.s32 	%r19211, %r19208, %r19210;
	selp.b32 	%r19212, %r19209, %r19211, %p11301;
	and.b16  	%rs4442, %rs744, 251;
	setp.eq.s16 	%p11303, %rs4442, 67;
	selp.u32 	%r19213, 1, 0, %p11303;
	add.s32 	%r19214, %r19212, %r19213;
	and.b16  	%rs4443, %rs745, 251;
	setp.eq.s16 	%p11304, %rs4443, 67;
	selp.u32 	%r19215, 1, 0, %p11304;
	add.s32 	%r19216, %r19214, %r19215;
	and.b16  	%rs4444, %rs746, 251;
	setp.eq.s16 	%p11305, %rs4444, 67;
	selp.u32 	%r19217, 1, 0, %p11305;
	add.s32 	%r19218, %r19216, %r19217;
	and.b16  	%rs4445, %rs747, 251;
	setp.eq.s16 	%p11306, %rs4445, 67;
	selp.u32 	%r19219, 1, 0, %p11306;
	add.s32 	%r19220, %r19218, %r19219;
	and.b16  	%rs4446, %rs748, 251;
	setp.eq.s16 	%p11307, %rs4446, 67;
	selp.u32 	%r19221, 1, 0, %p11307;
	add.s32 	%r19222, %r19220, %r19221;
	and.b16  	%rs4447, %rs749, 251;
	setp.eq.s16 	%p11308, %rs4447, 67;
	selp.u32 	%r19223, 1, 0, %p11308;
	add.s32 	%r19224, %r19222, %r19223;
	and.b16  	%rs4448, %rs750, 251;
	setp.eq.s16 	%p11309, %rs4448, 67;
	selp.u32 	%r19225, 1, 0, %p11309;
	add.s32 	%r19226, %r19224, %r19225;
	and.b16  	%rs4449, %rs751, 251;
	setp.eq.s16 	%p11310, %rs4449, 67;
	selp.u32 	%r19227, 1, 0, %p11310;
	add.s32 	%r19228, %r19226, %r19227;
	and.b16  	%rs4450, %rs752, 251;
	setp.eq.s16 	%p11311, %rs4450, 67;
	selp.u32 	%r19229, 1, 0, %p11311;
	add.s32 	%r19230, %r19228, %r19229;
	and.b16  	%rs4451, %rs753, 251;
	setp.eq.s16 	%p11312, %rs4451, 67;
	selp.u32 	%r19231, 1, 0, %p11312;
	add.s32 	%r19232, %r19230, %r19231;
	and.b16  	%rs4452, %rs754, 251;
	setp.eq.s16 	%p11313, %rs4452, 67;
	selp.u32 	%r19233, 1, 0, %p11313;
	add.s32 	%r19234, %r19232, %r19233;
	and.b16  	%rs4453, %rs755, 251;
	setp.eq.s16 	%p11314, %rs4453, 67;
	selp.u32 	%r19235, 1, 0, %p11314;
	add.s32 	%r19236, %r19234, %r19235;
	and.b16  	%rs4454, %rs756, 251;
	setp.eq.s16 	%p11315, %rs4454, 67;
	selp.u32 	%r19237, 1, 0, %p11315;
	add.s32 	%r19238, %r19236, %r19237;
	and.b16  	%rs4455, %rs757, 251;
	setp.eq.s16 	%p11316, %rs4455, 67;
	selp.u32 	%r19239, 1, 0, %p11316;
	add.s32 	%r19240, %r19238, %r19239;
	setp.eq.s16 	%p11317, %rs758, 67;
	setp.eq.s16 	%p11318, %rs758, 71;
	or.pred  	%p11319, %p11317, %p11318;
	selp.u32 	%r19241, 1, 0, %p11319;
	add.s32 	%r19242, %r19240, %r19241;
	setp.eq.s16 	%p11320, %rs759, 67;
	setp.eq.s16 	%p11321, %rs759, 71;
	or.pred  	%p11322, %p11320, %p11321;
	selp.u32 	%r19243, 1, 0, %p11322;
	add.s32 	%r19244, %r19242, %r19243;
	setp.eq.s16 	%p11323, %rs760, 67;
	setp.eq.s16 	%p11324, %rs760, 71;
	or.pred  	%p11325, %p11323, %p11324;
	selp.u32 	%r19245, 1, 0, %p11325;
	add.s32 	%r19246, %r19244, %r19245;
	setp.eq.s16 	%p11326, %rs761, 67;
	setp.eq.s16 	%p11327, %rs761, 71;
	or.pred  	%p11328, %p11326, %p11327;
	selp.u32 	%r19247, 1, 0, %p11328;
	add.s32 	%r19248, %r19246, %r19247;
	setp.eq.s16 	%p11329, %rs762, 67;
	setp.eq.s16 	%p11330, %rs762, 71;
	or.pred  	%p11331, %p11329, %p11330;
	selp.u32 	%r19249, 1, 0, %p11331;
	add.s32 	%r19250, %r19248, %r19249;
	setp.eq.s16 	%p11332, %rs763, 67;
	setp.eq.s16 	%p11333, %rs763, 71;
	or.pred  	%p11334, %p11332, %p11333;
	selp.u32 	%r19251, 1, 0, %p11334;
	add.s32 	%r19252, %r19250, %r19251;
	setp.eq.s16 	%p11335, %rs764, 67;
	setp.eq.s16 	%p11336, %rs764, 71;
	or.pred  	%p11337, %p11335, %p11336;
	selp.u32 	%r19253, 1, 0, %p11337;
	add.s32 	%r19254, %r19252, %r19253;
	cvt.rn.f64.u32 	%fd18734, %r19254;
	div.rn.f64 	%fd18735, %fd18734, 0d4037000000000000;
	mul.f64 	%fd18736, %fd18735, 0d4059000000000000;
	cvt.rn.f32.f64 	%f607, %fd18736;
	setp.lt.f32 	%p11338, %f607, 0f42200000;
	setp.gt.f32 	%p11339, %f607, 0f42820000;
	or.pred  	%p11340, %p11338, %p11339;
	@%p11340 bra 	$L__BB1_2254;
	setp.eq.s16 	%p11341, %rs743, %rs742;
	setp.eq.s16 	%p11342, %rs744, %rs743;
	setp.eq.s16 	%p11343, %rs745, %rs744;
	selp.b32 	%r19255, 6, 5, %p11341;
	selp.b32 	%r19256, %r19255, 4, %p11342;
	selp.b32 	%r19257, %r19256, 3, %p11343;
	setp.eq.s16 	%p11344, %rs746, %rs745;
	selp.b32 	%r19258, %r19257, 2, %p11344;
	setp.eq.s16 	%p11345, %rs747, %rs746;
	selp.b32 	%r4297, %r19258, 1, %p11345;
	setp.eq.s16 	%p11346, %rs748, %rs747;
	@%p11346 bra 	$L__BB1_10949;
	setp.gt.u32 	%p11347, %r4297, 5;
	mov.b32 	%r28760, 1;
	@%p11347 bra 	$L__BB1_2254;
	bra.uni 	$L__BB1_10950;
$L__BB1_2254:
	ld.param.u32 	%r26842, [_Z16candidate_primerPcPiS0_S0_PfS1_S1_iffiiPdS_S0__param_10];
	add.s32 	%r21671, %r26893, 24;
	setp.gt.s32 	%p13555, %r21671, %r26842;
	@%p13555 bra 	$L__BB1_2311;
	ld.param.u64 	%rd15823, [_Z16candidate_primerPcPiS0_S0_PfS1_S1_iffiiPdS_S0__param_0];
	cvta.to.global.u64 	%rd12335, %rd15823;
	cvt.s64.s32 	%rd12336, %r26893;
	add.s64 	%rd1540, %rd12335, %rd12336;
	ld.global.u8 	%rs895, [%rd1540];
	setp.eq.s16 	%p13556, %rs895, 78;
	@%p13556 bra 	$L__BB1_2311;
	ld.global.u8 	%rs896, [%rd1540+1];
	setp.eq.s16 	%p13557, %rs896, 78;
	@%p13557 bra 	$L__BB1_2311;
	ld.global.u8 	%rs897, [%rd1540+2];
	setp.eq.s16 	%p13558, %rs897, 78;
	@%p13558 bra 	$L__BB1_2311;
	ld.global.u8 	%rs898, [%rd1540+3];
	setp.eq.s16 	%p13559, %rs898, 78;
	@%p13559 bra 	$L__BB1_2311;
	ld.global.u8 	%rs899, [%rd1540+4];
	setp.eq.s16 	%p13560, %rs899, 78;
	@%p13560 bra 	$L__BB1_2311;
	ld.global.u8 	%rs900, [%rd1540+5];
	setp.eq.s16 	%p13561, %rs900, 78;
	@%p13561 bra 	$L__BB1_2311;
	ld.global.u8 	%rs901, [%rd1540+6];
	setp.eq.s16 	%p13562, %rs901, 78;
	@%p13562 bra 	$L__BB1_2311;
	ld.global.u8 	%rs902, [%rd1540+7];
	setp.eq.s16 	%p13563, %rs902, 78;
	@%p13563 bra 	$L__BB1_2311;
	ld.global.u8 	%rs903, [%rd1540+8];
	setp.eq.s16 	%p13564, %rs903, 78;
	@%p13564 bra 	$L__BB1_2311;
	ld.global.u8 	%rs904, [%rd1540+9];
	setp.eq.s16 	%p13565, %rs904, 78;
	@%p13565 bra 	$L__BB1_2311;
	ld.global.u8 	%rs905, [%rd1540+10];
	setp.eq.s16 	%p13566, %rs905, 78;
	@%p13566 bra 	$L__BB1_2311;
	ld.global.u8 	%rs906, [%rd1540+11];
	setp.eq.s16 	%p13567, %rs906, 78;
	@%p13567 bra 	$L__BB1_2311;
	ld.global.u8 	%rs907, [%rd1540+12];
	setp.eq.s16 	%p13568, %rs907, 78;
	@%p13568 bra 	$L__BB1_2311;
	ld.global.u8 	%rs908, [%rd1540+13];
	setp.eq.s16 	%p13569, %rs908, 78;
	@%p13569 bra 	$L__BB1_2311;
	ld.global.u8 	%rs909, [%rd1540+14];
	setp.eq.s16 	%p13570, %rs909, 78;
	@%p13570 bra 	$L__BB1_2311;
	ld.global.u8 	%rs910, [%rd1540+15];
	setp.eq.s16 	%p13571, %rs910, 78;
	@%p13571 bra 	$L__BB1_2311;
	ld.global.u8 	%rs911, [%rd1540+16];
	setp.eq.s16 	%p13572, %rs911, 78;
	@%p13572 bra 	$L__BB1_2311;
	ld.global.u8 	%rs912, [%rd1540+17];
	setp.eq.s16 	%p13573, %rs912, 78;
	@%p13573 bra 	$L__BB1_2311;
	ld.global.u8 	%rs913, [%rd1540+18];
	setp.eq.s16 	%p13574, %rs913, 78;
	@%p13574 bra 	$L__BB1_2311;
	ld.global.u8 	%rs914, [%rd1540+19];
	setp.eq.s16 	%p13575, %rs914, 78;
	@%p13575 bra 	$L__BB1_2311;
	ld.global.u8 	%rs915, [%rd1540+20];
	setp.eq.s16 	%p13576, %rs915, 78;
	@%p13576 bra 	$L__BB1_2311;
	ld.global.u8 	%rs916, [%rd1540+21];
	setp.eq.s16 	%p13577, %rs916, 78;
	@%p13577 bra 	$L__BB1_2311;
	ld.global.u8 	%rs917, [%rd1540+22];
	setp.eq.s16 	%p13578, %rs917, 78;
	@%p13578 bra 	$L__BB1_2311;
	ld.global.u8 	%rs918, [%rd1540+23];
	setp.eq.s16 	%p13579, %rs918, 78;
	@%p13579 bra 	$L__BB1_2311;
	add.u64 	%rd12338, %SPL, 10254;
	st.local.v2.u8 	[%rd12338], {%rs895, %rs896};
	st.local.v2.u8 	[%rd12338+2], {%rs897, %rs898};
	st.local.v2.u8 	[%rd12338+4], {%rs899, %rs900};
	st.local.v2.u8 	[%rd12338+6], {%rs901, %rs902};
	st.local.v2.u8 	[%rd12338+8], {%rs903, %rs904};
	st.local.v2.u8 	[%rd12338+10], {%rs905, %rs906};
	st.local.v2.u8 	[%rd12338+12], {%rs907, %rs908};
	st.local.v2.u8 	[%rd12338+14], {%rs909, %rs910};
	st.local.v2.u8 	[%rd12338+16], {%rs911, %rs912};
	st.local.v2.u8 	[%rd12338+18], {%rs913, %rs914};
	st.local.v2.u8 	[%rd12338+20], {%rs915, %rs916};
	st.local.v2.u8 	[%rd12338+22], {%rs917, %rs918};
	mov.b16 	%rs5108, 0;
	st.local.u8 	[%rd12338+24], %rs5108;
	and.b16  	%rs5109, %rs895, 251;
	setp.eq.s16 	%p13580, %rs5109, 67;
	selp.u32 	%r21672, 1, 0, %p13580;
	setp.eq.s16 	%p13581, %rs896, 67;
	selp.b32 	%r21673, 2, 1, %p13580;
	setp.eq.s16 	%p13582, %rs896, 71;
	selp.u32 	%r21674, 1, 0, %p13582;
	add.s32 	%r21675, %r21672, %r21674;
	selp.b32 	%r21676, %r21673, %r21675, %p13581;
	and.b16  	%rs5110, %rs897, 251;
	setp.eq.s16 	%p13583, %rs5110, 67;
	selp.u32 	%r21677, 1, 0, %p13583;
	add.s32 	%r21678, %r21676, %r21677;
	and.b16  	%rs5111, %rs898, 251;
	setp.eq.s16 	%p13584, %rs5111, 67;
	selp.u32 	%r21679, 1, 0, %p13584;
	add.s32 	%r21680, %r21678, %r21679;
	and.b16  	%rs5112, %rs899, 251;
	setp.eq.s16 	%p13585, %rs5112, 67;
	selp.u32 	%r21681, 1, 0, %p13585;
	add.s32 	%r21682, %r21680, %r21681;
	and.b16  	%rs5113, %rs900, 251;
	setp.eq.s16 	%p13586, %rs5113, 67;
	selp.u32 	%r21683, 1, 0, %p13586;
	add.s32 	%r21684, %r21682, %r21683;
	and.b16  	%rs5114, %rs901, 251;
	setp.eq.s16 	%p13587, %rs5114, 67;
	selp.u32 	%r21685, 1, 0, %p13587;
	add.s32 	%r21686, %r21684, %r21685;
	and.b16  	%rs5115, %rs902, 251;
	setp.eq.s16 	%p13588, %rs5115, 67;
	selp.u32 	%r21687, 1, 0, %p13588;
	add.s32 	%r21688, %r21686, %r21687;
	and.b16  	%rs5116, %rs903, 251;
	setp.eq.s16 	%p13589, %rs5116, 67;
	selp.u32 	%r21689, 1, 0, %p13589;
	add.s32 	%r21690, %r21688, %r21689;
	and.b16  	%rs5117, %rs904, 251;
	setp.eq.s16 	%p13590, %rs5117, 67;
	selp.u32 	%r21691, 1, 0, %p13590;
	add.s32 	%r21692, %r21690, %r21691;
	and.b16  	%rs5118, %rs905, 251;
	setp.eq.s16 	%p13591, %rs5118, 67;
	selp.u32 	%r21693, 1, 0, %p13591;
	add.s32 	%r21694, %r21692, %r21693;
	and.b16  	%rs5119, %rs906, 251;
	setp.eq.s16 	%p13592, %rs5119, 67;
	selp.u32 	%r21695, 1, 0, %p13592;
	add.s32 	%r21696, %r21694, %r21695;
	and.b16  	%rs5120, %rs907, 251;
	setp.eq.s16 	%p13593, %rs5120, 67;
	selp.u32 	%r21697, 1, 0, %p13593;
	add.s32 	%r21698, %r21696, %r21697;
	and.b16  	%rs5121, %rs908, 251;
	setp.eq.s16 	%p13594, %rs5121, 67;
	selp.u32 	%r21699, 1, 0, %p13594;
	add.s32 	%r21700, %r21698, %r21699;
	and.b16  	%rs5122, %rs909, 251;
	setp.eq.s16 	%p13595, %rs5122, 67;
	selp.u32 	%r21701, 1, 0, %p13595;
	add.s32 	%r21702, %r21700, %r21701;
	and.b16  	%rs5123, %rs910, 251;
	setp.eq.s16 	%p13596, %rs5123, 67;
	selp.u32 	%r21703, 1, 0, %p13596;
	add.s32 	%r21704, %r21702, %r21703;
	setp.eq.s16 	%p13597, %rs911, 67;
	setp.eq.s16 	%p13598, %rs911, 71;
	or.pred  	%p13599, %p13597, %p13598;
	selp.u32 	%r21705, 1, 0, %p13599;
	add.s32 	%r21706, %r21704, %r21705;
	setp.eq.s16 	%p13600, %rs912, 67;
	setp.eq.s16 	%p13601, %rs912, 71;
	or.pred  	%p13602, %p13600, %p13601;
	selp.u32 	%r21707, 1, 0, %p13602;
	add.s32 	%r21708, %r21706, %r21707;
	setp.eq.s16 	%p13603, %rs913, 67;
	setp.eq.s16 	%p13604, %rs913, 71;
	or.pred  	%p13605, %p13603, %p13604;
	selp.u32 	%r21709, 1, 0, %p13605;
	add.s32 	%r21710, %r21708, %r21709;
	setp.eq.s16 	%p13606, %rs914, 67;
	setp.eq.s16 	%p13607, %rs914, 71;
	or.pred  	%p13608, %p13606, %p13607;
	selp.u32 	%r21711, 1, 0, %p13608;
	add.s32 	%r21712, %r21710, %r21711;
	setp.eq.s16 	%p13609, %rs915, 67;
	setp.eq.s16 	%p13610, %rs915, 71;
	or.pred  	%p13611, %p13609, %p13610;
	selp.u32 	%r21713, 1, 0, %p13611;
	add.s32 	%r21714, %r21712, %r21713;
	setp.eq.s16 	%p13612, %rs916, 67;
	setp.eq.s16 	%p13613, %rs916, 71;
	or.pred  	%p13614, %p13612, %p13613;
	selp.u32 	%r21715, 1, 0, %p13614;
	add.s32 	%r21716, %r21714, %r21715;
	setp.eq.s16 	%p13615, %rs917, 67;
	setp.eq.s16 	%p13616, %rs917, 71;
	or.pred  	%p13617, %p13615, %p13616;
	selp.u32 	%r21717, 1, 0, %p13617;
	add.s32 	%r21718, %r21716, %r21717;
	setp.eq.s16 	%p13618, %rs918, 67;
	setp.eq.s16 	%p13619, %rs918, 71;
	or.pred  	%p13620, %p13618, %p13619;
	selp.u32 	%r21719, 1, 0, %p13620;
	add.s32 	%r21720, %r21718, %r21719;
	cvt.rn.f64.u32 	%fd20843, %r21720;
	div.rn.f64 	%fd20844, %fd20843, 0d4038000000000000;
	mul.f64 	%fd20845, %fd20844, 0d4059000000000000;
	cvt.rn.f32.f64 	%f665, %fd20845;
	setp.lt.f32 	%p13621, %f665, 0f42200000;
	setp.gt.f32 	%p13622, %f665, 0f42820000;
	or.pred  	%p13623, %p13621, %p13622;
	@%p13623 bra 	$L__BB1_2282;
	setp.eq.s16 	%p13624, %rs896, %rs895;
	setp.eq.s16 	%p13625, %rs897, %rs896;
	setp.eq.s16 	%p13626, %rs898, %rs897;
	selp.b32 	%r21721, 6, 5, %p13624;
	selp.b32 	%r21722, %r21721, 4, %p13625;
	selp.b32 	%r21723, %r21722, 3, %p13626;
	setp.eq.s16 	%p13627, %rs899, %rs898;
	selp.b32 	%r21724, %r21723, 2, %p13627;
	setp.eq.s16 	%p13628, %rs900, %rs899;
	selp.b32 	%r5160, %r21724, 1, %p13628;
	setp.eq.s16 	%p13629, %rs901, %rs900;
	@%p13629 bra 	$L__BB1_13153;
	setp.gt.u32 	%p13630, %r5160, 5;
	mov.b32 	%r29136, 1;
	@%p13630 bra 	$L__BB1_2282;
	bra.uni 	$L__BB1_13154;
$L__BB1_2282:
	ld.param.u32 	%r26843, [_Z16candidate_primerPcPiS0_S0_PfS1_S1_iffiiPdS_S0__param_10];
	add.s32 	%r24138, %r26893, 25;
	setp.gt.s32 	%p15849, %r24138, %r26843;
	@%p15849 bra 	$L__BB1_2311;
	ld.param.u64 	%rd15824, [_Z16candidate_primerPcPiS0_S0_PfS1_S1_iffiiPdS_S0__param_0];
	cvta.to.global.u64 	%rd14068, %rd15824;
	cvt.s64.s32 	%rd14069, %r26893;
	add.s64 	%rd1806, %rd14068, %rd14069;
	ld.global.u8 	%rs1049, [%rd1806];
	setp.eq.s16 	%p15850, %rs1049, 78;
	@%p15850 bra 	$L__BB1_2311;
	ld.global.u8 	%rs1050, [%rd1806+1];
	setp.eq.s16 	%p15851, %rs1050, 78;
	@%p15851 bra 	$L__BB1_2311;
	ld.global.u8 	%rs1051, [%rd1806+2];
	setp.eq.s16 	%p15852, %rs1051, 78;
	@%p15852 bra 	$L__BB1_2311;
	ld.global.u8 	%rs1052, [%rd1806+3];
	setp.eq.s16 	%p15853, %rs1052, 78;
	@%p15853 bra 	$L__BB1_2311;
	ld.global.u8 	%rs1053, [%rd1806+4];
	setp.eq.s16 	%p15854, %rs1053, 78;
	@%p15854 bra 	$L__BB1_2311;
	ld.global.u8 	%rs1054, [%rd1806+5];
	setp.eq.s16 	%p15855, %rs1054, 78;
	@%p15855 bra 	$L__BB1_2311;
	ld.global.u8 	%rs1055, [%rd1806+6];
	setp.eq.s16 	%p15856, %rs1055, 78;
	@%p15856 bra 	$L__BB1_2311;
	ld.global.u8 	%rs1056, [%rd1806+7];
	setp.eq.s16 	%p15857, %rs1056, 78;
	@%p15857 bra 	$L__BB1_2311;
	ld.global.u8 	%rs1057, [%rd1806+8];
	setp.eq.s16 	%p15858, %rs1057, 78;
	@%p15858 bra 	$L__BB1_2311;
	ld.global.u8 	%rs1058, [%rd1806+9];
	setp.eq.s16 	%p15859, %rs1058, 78;
	@%p15859 bra 	$L__BB1_2311;
	ld.global.u8 	%rs1059, [%rd1806+10];
	setp.eq.s16 	%p15860, %rs1059, 78;
	@%p15860 bra 	$L__BB1_2311;
	ld.global.u8 	%rs1060, [%rd1806+11];
	setp.eq.s16 	%p15861, %rs1060, 78;
	@%p15861 bra 	$L__BB1_2311;
	ld.global.u8 	%rs1061, [%rd1806+12];
	setp.eq.s16 	%p15862, %rs1061, 78;
	@%p15862 bra 	$L__BB1_2311;
	ld.global.u8 	%rs1062, [%rd1806+13];
	setp.eq.s16 	%p15863, %rs1062, 78;
	@%p15863 bra 	$L__BB1_2311;
	ld.global.u8 	%rs1063, [%rd1806+14];
	setp.eq.s16 	%p15864, %rs1063, 78;
	@%p15864 bra 	$L__BB1_2311;
	ld.global.u8 	%rs1064, [%rd1806+15];
	setp.eq.s16 	%p15865, %rs1064, 78;
	@%p15865 bra 	$L__BB1_2311;
	ld.global.u8 	%rs1065, [%rd1806+16];
	setp.eq.s16 	%p15866, %rs1065, 78;
	@%p15866 bra 	$L__BB1_2311;
	ld.global.u8 	%rs1066, [%rd1806+17];
	setp.eq.s16 	%p15867, %rs1066, 78;
	@%p15867 bra 	$L__BB1_2311;
	ld.global.u8 	%rs1067, [%rd1806+18];
	setp.eq.s16 	%p15868, %rs1067, 78;
	@%p15868 bra 	$L__BB1_2311;
	ld.global.u8 	%rs1068, [%rd1806+19];
	setp.eq.s16 	%p15869, %rs1068, 78;
	@%p15869 bra 	$L__BB1_2311;
	ld.global.u8 	%rs1069, [%rd1806+20];
	setp.eq.s16 	%p15870, %rs1069, 78;
	@%p15870 bra 	$L__BB1_2311;
	ld.global.u8 	%rs1070, [%rd1806+21];
	setp.eq.s16 	%p15871, %rs1070, 78;
	@%p15871 bra 	$L__BB1_2311;
	ld.global.u8 	%rs1071, [%rd1806+22];
	setp.eq.s16 	%p15872, %rs1071, 78;
	@%p15872 bra 	$L__BB1_2311;
	ld.global.u8 	%rs1072, [%rd1806+23];
	setp.eq.s16 	%p15873, %rs1072, 78;
	@%p15873 bra 	$L__BB1_2311;
	ld.global.u8 	%rs1073, [%rd1806+24];
	setp.eq.s16 	%p15874, %rs1073, 78;
	@%p15874 bra 	$L__BB1_2311;
	add.u64 	%rd14071, %SPL, 10254;
	st.local.v2.u8 	[%rd14071], {%rs1049, %rs1050};
	st.local.v2.u8 	[%rd14071+2], {%rs1051, %rs1052};
	st.local.v2.u8 	[%rd14071+4], {%rs1053, %rs1054};
	st.local.v2.u8 	[%rd14071+6], {%rs1055, %rs1056};
	st.local.v2.u8 	[%rd14071+8], {%rs1057, %rs1058};
	st.local.v2.u8 	[%rd14071+10], {%rs1059, %rs1060};
	st.local.v2.u8 	[%rd14071+12], {%rs1061, %rs1062};
	st.local.v2.u8 	[%rd14071+14], {%rs1063, %rs1064};
	st.local.v2.u8 	[%rd14071+16], {%rs1065, %rs1066};
	st.local.v2.u8 	[%rd14071+18], {%rs1067, %rs1068};
	st.local.v2.u8 	[%rd14071+20], {%rs1069, %rs1070};
	st.local.v2.u8 	[%rd14071+22], {%rs1071, %rs1072};
	mov.b16 	%rs5783, 0;
	st.local.v2.u8 	[%rd14071+24], {%rs1073, %rs5783};
	and.b16  	%rs5784, %rs1049, 251;
	setp.eq.s16 	%p15875, %rs5784, 67;
	selp.u32 	%r24139, 1, 0, %p15875;
	setp.eq.s16 	%p15876, %rs1050, 67;
	selp.b32 	%r24140, 2, 1, %p15875;
	setp.eq.s16 	%p15877, %rs1050, 71;
	selp.u32 	%r24141, 1, 0, %p15877;
	add.s32 	%r24142, %r24139, %r24141;
	selp.b32 	%r24143, %r24140, %r24142, %p15876;
	and.b16  	%rs5785, %rs1051, 251;
	setp.eq.s16 	%p15878, %rs5785, 67;
	selp.u32 	%r24144, 1, 0, %p15878;
	add.s32 	%r24145, %r24143, %r24144;
	and.b16  	%rs5786, %rs1052, 251;
	setp.eq.s16 	%p15879, %rs5786, 67;
	selp.u32 	%r24146, 1, 0, %p15879;
	add.s32 	%r24147, %r24145, %r24146;
	and.b16  	%rs5787, %rs1053, 251;
	setp.eq.s16 	%p15880, %rs5787, 67;
	selp.u32 	%r24148, 1, 0, %p15880;
	add.s32 	%r24149, %r24147, %r24148;
	and.b16  	%rs5788, %rs1054, 251;
	setp.eq.s16 	%p15881, %rs5788, 67;
	selp.u32 	%r24150, 1, 0, %p15881;
	add.s32 	%r24151, %r24149, %r24150;
	and.b16  	%rs5789, %rs1055, 251;
	setp.eq.s16 	%p15882, %rs5789, 67;
	selp.u32 	%r24152, 1, 0, %p15882;
	add.s32 	%r24153, %r24151, %r24152;
	and.b16  	%rs5790, %rs1056, 251;
	setp.eq.s16 	%p15883, %rs5790, 67;
	selp.u32 	%r24154, 1, 0, %p15883;
	add.s32 	%r24155, %r24153, %r24154;
	and.b16  	%rs5791, %rs1057, 251;
	setp.eq.s16 	%p15884, %rs5791, 67;
	selp.u32 	%r24156, 1, 0, %p15884;
	add.s32 	%r24157, %r24155, %r24156;
	and.b16  	%rs5792, %rs1058, 251;
	setp.eq.s16 	%p15885, %rs5792, 67;
	selp.u32 	%r24158, 1, 0, %p15885;
	add.s32 	%r24159, %r24157, %r24158;
	and.b16  	%rs5793, %rs1059, 251;
	setp.eq.s16 	%p15886, %rs5793, 67;
	selp.u32 	%r24160, 1, 0, %p15886;
	add.s32 	%r24161, %r24159, %r24160;
	and.b16  	%rs5794, %rs1060, 251;
	setp.eq.s16 	%p15887, %rs5794, 67;
	selp.u32 	%r24162, 1, 0, %p15887;
	add.s32 	%r24163, %r24161, %r24162;
	and.b16  	%rs5795, %rs1061, 251;
	setp.eq.s16 	%p15888, %rs5795, 67;
	selp.u32 	%r24164, 1, 0, %p15888;
	add.s32 	%r24165, %r24163, %r24164;
	and.b16  	%rs5796, %rs1062, 251;
	setp.eq.s16 	%p15889, %rs5796, 67;
	selp.u32 	%r24166, 1, 0, %p15889;
	add.s32 	%r24167, %r24165, %r24166;
	and.b16  	%rs5797, %rs1063, 251;
	setp.eq.s16 	%p15890, %rs5797, 67;
	selp.u32 	%r24168, 1, 0, %p15890;
	add.s32 	%r24169, %r24167, %r24168;
	and.b16  	%rs5798, %rs1064, 251;
	setp.eq.s16 	%p15891, %rs5798, 67;
	selp.u32 	%r24170, 1, 0, %p15891;
	add.s32 	%r24171, %r24169, %r24170;
	setp.eq.s16 	%p15892, %rs1065, 67;
	setp.eq.s16 	%p15893, %rs1065, 71;
	or.pred  	%p15894, %p15892, %p15893;
	selp.u32 	%r24172, 1, 0, %p15894;
	add.s32 	%r24173, %r24171, %r24172;
	setp.eq.s16 	%p15895, %rs1066, 67;
	setp.eq.s16 	%p15896, %rs1066, 71;
	or.pred  	%p15897, %p15895, %p15896;
	selp.u32 	%r24174, 1, 0, %p15897;
	add.s32 	%r24175, %r24173, %r24174;
	setp.eq.s16 	%p15898, %rs1067, 67;
	setp.eq.s16 	%p15899, %rs1067, 71;
	or.pred  	%p15900, %p15898, %p15899;
	selp.u32 	%r24176, 1, 0, %p15900;
	add.s32 	%r24177, %r24175, %r24176;
	setp.eq.s16 	%p15901, %rs1068, 67;
	setp.eq.s16 	%p15902, %rs1068, 71;
	or.pred  	%p15903, %p15901, %p15902;
	selp.u32 	%r24178, 1, 0, %p15903;
	add.s32 	%r24179, %r24177, %r24178;
	setp.eq.s16 	%p15904, %rs1069, 67;
	setp.eq.s16 	%p15905, %rs1069, 71;
	or.pred  	%p15906, %p15904, %p15905;
	selp.u32 	%r24180, 1, 0, %p15906;
	add.s32 	%r24181, %r24179, %r24180;
	setp.eq.s16 	%p15907, %rs1070, 67;
	setp.eq.s16 	%p15908, %rs1070, 71;
	or.pred  	%p15909, %p15907, %p15908;
	selp.u32 	%r24182, 1, 0, %p15909;
	add.s32 	%r24183, %r24181, %r24182;
	setp.eq.s16 	%p15910, %rs1071, 67;
	setp.eq.s16 	%p15911, %rs1071, 71;
	or.pred  	%p15912, %p15910, %p15911;
	selp.u32 	%r24184, 1, 0, %p15912;
	add.s32 	%r24185, %r24183, %r24184;
	setp.eq.s16 	%p15913, %rs1072, 67;
	setp.eq.s16 	%p15914, %rs1072, 71;
	or.pred  	%p15915, %p15913, %p15914;
	selp.u32 	%r24186, 1, 0, %p15915;
	add.s32 	%r24187, %r24185, %r24186;
	setp.eq.s16 	%p15916, %rs1073, 67;
	setp.eq.s16 	%p15917, %rs1073, 71;
	or.pred  	%p15918, %p15916, %p15917;
	selp.u32 	%r24188, 1, 0, %p15918;
	add.s32 	%r24189, %r24187, %r24188;
	cvt.rn.f64.u32 	%fd22951, %r24189;
	div.rn.f64 	%fd22952, %fd22951, 0d4039000000000000;
	mul.f64 	%fd22953, %fd22952, 0d4059000000000000;
	cvt.rn.f32.f64 	%f725, %fd22953;
	setp.lt.f32 	%p15919, %f725, 0f42200000;
	setp.gt.f32 	%p15920, %f725, 0f42820000;
	or.pred  	%p15921, %p15919, %p15920;
	@%p15921 bra 	$L__BB1_2311;
	setp.eq.s16 	%p15922, %rs1050, %rs1049;
	setp.eq.s16 	%p15923, %rs1051, %rs1050;
	setp.eq.s16 	%p15924, %rs1052, %rs1051;
	selp.b32 	%r24190, 6, 5, %p15922;
	selp.b32 	%r24191, %r24190, 4, %p15923;
	selp.b32 	%r24192, %r24191, 3, %p15924;
	setp.eq.s16 	%p15925, %rs1053, %rs1052;
	selp.b32 	%r24193, %r24192, 2, %p15925;
	setp.eq.s16 	%p15926, %rs1054, %rs1053;
	selp.b32 	%r6025, %r24193, 1, %p15926;
	setp.eq.s16 	%p15927, %rs1055, %rs1054;
	@%p15927 bra 	$L__BB1_15375;
	setp.gt.u32 	%p15928, %r6025, 5;
	mov.b32 	%r29513, 1;
	@%p15928 bra 	$L__BB1_2311;
	bra.uni 	$L__BB1_15376;
$L__BB1_2311:
	ld.param.u32 	%r26844, [_Z16candidate_primerPcPiS0_S0_PfS1_S1_iffiiPdS_S0__param_10];
	ld.param.u64 	%rd15846, [_Z16candidate_primerPcPiS0_S0_PfS1_S1_iffiiPdS_S0__param_3];
	ld.param.u64 	%rd15836, [_Z16candidate_primerPcPiS0_S0_PfS1_S1_iffiiPdS_S0__param_2];
	ld.param.u64 	%rd15826, [_Z16candidate_primerPcPiS0_S0_PfS1_S1_iffiiPdS_S0__param_1];
	cvta.to.global.u64 	%rd15809, %rd15826;
	mul.wide.s32 	%rd15810, %r26893, 4;
	add.s64 	%rd15811, %rd15809, %rd15810;
	ld.global.u32 	%r26608, [%rd15811];
	cvta.to.global.u64 	%rd15812, %rd15836;
	shl.b32 	%r26609, %r26893, 3;
	mul.wide.s32 	%rd15813, %r26609, 4;
	add.s64 	%rd15814, %rd15812, %rd15813;
	ld.global.u32 	%r26610, [%rd15814];
	cvta.to.global.u64 	%rd15815, %rd15846;
	add.s64 	%rd15816, %rd15815, %rd15813;
	ld.global.u32 	%r26611, [%rd15816];
	add.s32 	%r26612, %r26611, %r26610;
	add.s32 	%r26613, %r26612, %r26608;
	st.global.u32 	[%rd15811], %r26613;
	ld.global.u32 	%r26614, [%rd15814+4];
	ld.global.u32 	%r26615, [%rd15816+4];
	add.s32 	%r26616, %r26615, %r26614;
	add.s32 	%r26617, %r26616, %r26613;
	st.global.u32 	[%rd15811], %r26617;
	ld.global.u32 	%r26618, [%rd15814+8];
	ld.global.u32 	%r26619, [%rd15816+8];
	add.s32 	%r26620, %r26619, %r26618;
	add.s32 	%r26621, %r26620, %r26617;
	st.global.u32 	[%rd15811], %r26621;
	ld.global.u32 	%r26622, [%rd15814+12];
	ld.global.u32 	%r26623, [%rd15816+12];
	add.s32 	%r26624, %r26623, %r26622;
	add.s32 	%r26625, %r26624, %r26621;
	st.global.u32 	[%rd15811], %r26625;
	ld.global.u32 	%r26626, [%rd15814+16];
	ld.global.u32 	%r26627, [%rd15816+16];
	add.s32 	%r26628, %r26627, %r26626;
	add.s32 	%r26629, %r26628, %r26625;
	st.global.u32 	[%rd15811], %r26629;
	ld.global.u32 	%r26630, [%rd15814+20];
	ld.global.u32 	%r26631, [%rd15816+20];
	add.s32 	%r26632, %r26631, %r26630;
	add.s32 	%r26633, %r26632, %r26629;
	st.global.u32 	[%rd15811], %r26633;
	ld.global.u32 	%r26634, [%rd15814+24];
	ld.global.u32 	%r26635, [%rd15816+24];
	add.s32 	%r26636, %r26635, %r26634;
	add.s32 	%r26637, %r26636, %r26633;
	st.global.u32 	[%rd15811], %r26637;
	ld.global.u32 	%r26638, [%rd15814+28];
	ld.global.u32 	%r26639, [%rd15816+28];
	add.s32 	%r26640, %r26639, %r26638;
	add.s32 	%r26641, %r26640, %r26637;
	st.global.u32 	[%rd15811], %r26641;
	mov.u32 	%r26642, %ntid.x;
	mov.u32 	%r26643, %nctaid.x;
	mad.lo.s32 	%r26893, %r26642, %r26643, %r26893;
	setp.lt.s32 	%p18158, %r26893, %r26844;
	@%p18158 bra 	$L__BB1_2;
$L__BB1_2312:
	bar.sync 	0;
	ret;
$L__BB1_2313:
	add.s32 	%r27266, %r865, 1;
$L__BB1_2314:
	setp.eq.s16 	%p2366, %rs153, %rs152;
	@%p2366 bra 	$L__BB1_2316;
	setp.gt.u32 	%p2367, %r27266, 5;
	mov.b32 	%r27267, 1;
	mov.u16 	%rs6544, %rs153;
	@%p2367 bra 	$L__BB1_2152;
	bra.uni 	$L__BB1_2317;
$L__BB1_2316:
	add.s32 	%r27267, %r27266, 1;
	mov.u16 	%rs6544, %rs152;
$L__BB1_2317:
	setp.eq.s16 	%p2368, %rs154, %rs6544;
	@%p2368 bra 	$L__BB1_2319;
	setp.gt.u32 	%p2369, %r27267, 5;
	mov.b32 	%r27268, 1;
	@%p2369 bra 	$L__BB1_2152;
	bra.uni 	$L__BB1_2320;
$L__BB1_2319:
	add.s32 	%r27268, %r27267, 1;
$L__BB1_2320:
	setp.eq.s16 	%p2370, %rs155, %rs154;
	@%p2370 bra 	$L__BB1_2322;
	setp.gt.u32 	%p2371, %r27268, 5;
	mov.b32 	%r27269, 1;
	mov.u16 	%rs6545, %rs155;
	@%p2371 bra 	$L__BB1_2152;
	bra.uni 	$L__BB1_2323;
$L__BB1_2322:
	add.s32 	%r27269, %r27268, 1;
	mov.u16 	%rs6545, %rs154;
$L__BB1_2323:
	setp.eq.s16 	%p2372, %rs156, %rs6545;
	@%p2372 bra 	$L__BB1_2325;
	setp.gt.u32 	%p2373, %r27269, 5;
	mov.b32 	%r27270, 1;
	@%p2373 bra 	$L__BB1_2152;
	bra.uni 	$L__BB1_2326;
$L__BB1_2325:
	add.s32 	%r27270, %r27269, 1;
$L__BB1_2326:
	setp.eq.s16 	%p2374, %rs157, %rs156;
	@%p2374 bra 	$L__BB1_2328;
	setp.gt.u32 	%p2375, %r27270, 5;
	mov.b32 	%r27271, 1;
	mov.u16 	%rs6546, %rs157;
	@%p2375 bra 	$L__BB1_2152;
	bra.uni 	$L__BB1_2329;
$L__BB1_2328:
	add.s32 	%r27271, %r27270, 1;
	mov.u16 	%rs6546, %rs156;
$L__BB1_2329:
	setp.eq.s16 	%p2376, %rs158, %rs6546;
	@%p2376 bra 	$L__BB1_2331;
	setp.gt.u32 	%p2377, %r27271, 5;
	mov.b32 	%r27272, 1;
	@%p2377 bra 	$L__BB1_2152;
	bra.uni 	$L__BB1_2332;
$L__BB1_2331:
	add.s32 	%r27272, %r27271, 1;
$L__BB1_2332:
	setp.eq.s16 	%p2378, %rs159, %rs158;
	@%p2378 bra 	$L__BB1_2334;
	setp.gt.u32 	%p2379, %r27272, 5;
	mov.b32 	%r27273, 1;
	mov.u16 	%rs6547, %rs159;
	@%p2379 bra 	$L__BB1_2152;
	bra.uni 	$L__BB1_2335;
$L__BB1_2334:
	add.s32 	%r27273, %r27272, 1;
	mov.u16 	%rs6547, %rs158;
$L__BB1_2335:
	setp.eq.s16 	%p2380, %rs160, %rs6547;
	@%p2380 bra 	$L__BB1_2337;
	setp.gt.u32 	%p2381, %r27273, 5;
	mov.b32 	%r27274, 1;
	@%p2381 bra 	$L__BB1_2152;
	bra.uni 	$L__BB1_2338;
$L__BB1_2337:
	add.s32 	%r27274, %r27273, 1;
$L__BB1_2338:
	setp.eq.s16 	%p2382, %rs161, %rs160;
	@%p2382 bra 	$L__BB1_2340;
	setp.gt.u32 	%p2383, %r27274, 5;
	mov.b32 	%r27275, 1;
	mov.u16 	%rs6548, %rs161;
	@%p2383 bra 	$L__BB1_2152;
	bra.uni 	$L__BB1_2341;
$L__BB1_2340:
	add.s32 	%r27275, %r27274, 1;
	mov.u16 	%rs6548, %rs160;
$L__BB1_2341:
	setp.eq.s16 	%p2384, %rs162, %rs6548;
	@%p2384 bra 	$L__BB1_2343;
	setp.gt.u32 	%p2385, %r27275, 5;
	mov.b32 	%r27276, 1;
	@%p2385 bra 	$L__BB1_2152;
	bra.uni 	$L__BB1_2344;
$L__BB1_2343:
	add.s32 	%r27276, %r27275, 1;
$L__BB1_2344:
	setp.eq.s16 	%p2386, %rs163, %rs162;
	@%p2386 bra 	$L__BB1_2346;
	setp.gt.u32 	%p2387, %r27276, 5;
	mov.b32 	%r27277, 1;
	mov.u16 	%rs6549, %rs163;
	@%p2387 bra 	$L__BB1_2152;
	bra.uni 	$L__BB1_2347;
$L__BB1_2346:
	add.s32 	%r27277, %r27276, 1;
	mov.u16 	%rs6549, %rs162;
$L__BB1_2347:
	setp.eq.s16 	%p2388, %rs164, %rs6549;
	@%p2388 bra 	$L__BB1_2349;
	setp.gt.u32 	%p2389, %r27277, 5;
	@%p2389 bra 	$L__BB1_2152;
	bra.uni 	$L__BB1_2350;
$L__BB1_2349:
	setp.gt.u32 	%p2390, %r27277, 4;
	@%p2390 bra 	$L__BB1_2152;
$L__BB1_2350:
	mov.b64 	%rd15962, 0;
	setp.eq.s16 	%p2391, %rs146, 65;
	@%p2391 bra 	$L__BB1_2354;
	setp.ne.s16 	%p2392, %rs146, 84;
	@%p2392 bra 	$L__BB1_2353;
	mov.b64 	%rd15962, 4;
	bra.uni 	$L__BB1_2354;
$L__BB1_2353:
	setp.eq.s16 	%p2393, %rs146, 67;
	selp.b64 	%rd15962, 8, 12, %p2393;
$L__BB1_2354:
	mov.b64 	%rd15963, 0;
	setp.eq.s16 	%p2394, %rs147, 65;
	@%p2394 bra 	$L__BB1_2358;
	setp.ne.s16 	%p2395, %rs147, 84;
	@%p2395 bra 	$L__BB1_2357;
	mov.b64 	%rd15963, 1;
	bra.uni 	$L__BB1_2358;
$L__BB1_2357:
	selp.b64 	%rd15963, 2, 3, %p2331;
$L__BB1_2358:
	ld.param.u64 	%rd15872, [_Z16candidate_primerPcPiS0_S0_PfS1_S1_iffiiPdS_S0__param_6];
	ld.param.u64 	%rd15864, [_Z16candidate_primerPcPiS0_S0_PfS1_S1_iffiiPdS_S0__param_5];
	add.s64 	%rd3808, %rd15963, %rd15962;
	cvta.to.global.u64 	%rd276, %rd15864;
	shl.b64 	%rd3809, %rd3808, 2;
	add.s64 	%rd3810, %rd276, %rd3809;
	ld.global.f32 	%f37, [%rd3810];
	cvta.to.global.u64 	%rd277, %rd15872;
	add.s64 	%rd3811, %rd277, %rd3809;
	ld.global.f32 	%f38, [%rd3811];
	mov.b64 	%rd15964, 0;
	@%p2394 bra 	$L__BB1_2362;
	setp.ne.s16 	%p2398, %rs147, 84;
	@%p2398 bra 	$L__BB1_2361;
	mov.b64 	%rd15964, 4;
	bra.uni 	$L__BB1_2362;
$L__BB1_2361:
	selp.b64 	%rd15964, 8, 12, %p2331;
$L__BB1_2362:
	mov.b64 	%rd15965, 0;
	setp.eq.s16 	%p2400, %rs148, 65;
	@%p2400 bra 	$L__BB1_2366;
	setp.ne.s16 	%p2401, %rs148, 84;
	@%p2401 bra 	$L__BB1_2365;
	mov.b64 	%rd15965, 1;
	bra.uni 	$L__BB1_2366;
$L__BB1_2365:
	setp.eq.s16 	%p2402, %rs148, 67;
	selp.b64 	%rd15965, 2, 3, %p2402;
$L__BB1_2366:
	add.s64 	%rd3816, %rd15965, %rd15964;
	shl.b64 	%rd3817, %rd3816, 2;
	add.s64 	%rd3818, %rd276, %rd3817;
	ld.global.f32 	%f396, [%rd3818];
	add.f32 	%f397, %f37, 0f00000000;
	add.f32 	%f39, %f397, %f396;
	add.s64 	%rd3819, %rd277, %rd3817;
	ld.global.f32 	%f398, [%rd3819];
	add.f32 	%f399, %f38, 0f00000000;
	add.f32 	%f40, %f399, %f398;
	mov.b64 	%rd15966, 0;
	@%p2400 bra 	$L__BB1_2370;
	setp.ne.s16 	%p2404, %rs148, 84;
	@%p2404 bra 	$L__BB1_2369;
	mov.b64 	%rd15966, 4;
	bra.uni 	$L__BB1_2370;
$L__BB1_2369:
	setp.eq.s16 	%p2405, %rs148, 67;
	selp.b64 	%rd15966, 8, 12, %p2405;
$L__BB1_2370:
	mov.b64 	%rd15967, 0;
	setp.eq.s16 	%p2406, %rs149, 65;
	@%p2406 bra 	$L__BB1_2374;
	setp.ne.s16 	%p2407, %rs149, 84;
	@%p2407 bra 	$L__BB1_2373;
	mov.b64 	%rd15967, 1;
	bra.uni 	$L__BB1_2374;
$L__BB1_2373:
	setp.eq.s16 	%p2408, %rs149, 67;
	selp.b64 	%rd15967, 2, 3, %p2408;
$L__BB1_2374:
	add.s64 	%rd3824, %rd15967, %rd15966;
	shl.b64 	%rd3825, %rd3824, 2;
	add.s64 	%rd3826, %rd276, %rd3825;
	ld.global.f32 	%f400, [%rd3826];
	add.f32 	%f41, %f39, %f400;
	add.s64 	%rd3827, %rd277, %rd3825;
	ld.global.f32 	%f401, [%rd3827];
	add.f32 	%f42, %f40, %f401;
	mov.b64 	%rd15968, 0;
	@%p2406 bra 	$L__BB1_2378;
	setp.ne.s16 	%p2410, %rs149, 84;
	@%p2410 bra 	$L__BB1_2377;
	mov.b64 	%rd15968, 4;
	bra.uni 	$L__BB1_2378;
$L__BB1_2377:
	setp.eq.s16 	%p2411, %rs149, 67;
	selp.b64 	%rd15968, 8, 12, %p2411;
$L__BB1_2378:
	mov.b64 	%rd15969, 0;
	setp.eq.s16 	%p2412, %rs150, 65;
	@%p2412 bra 	$L__BB1_2382;
	setp.ne.s16 	%p2413, %rs150, 84;
	@%p2413 bra 	$L__BB1_2381;
	mov.b64 	%rd15969, 1;
	bra.uni 	$L__BB1_2382;
$L__BB1_2381:
	setp.eq.s16 	%p2414, %rs150, 67;
	selp.b64 	%rd15969, 2, 3, %p2414;
$L__BB1_2382:
	add.s64 	%rd3832, %rd15969, %rd15968;
	shl.b64 	%rd3833, %rd3832, 2;
	add.s64 	%rd3834, %rd276, %rd3833;
	ld.global.f32 	%f402, [%rd3834];
	add.f32 	%f43, %f41, %f402;
	add.s64 	%rd3835, %rd277, %rd3833;
	ld.global.f32 	%f403, [%rd3835];
	add.f32 	%f44, %f42, %f403;
	mov.b64 	%rd15970, 0;
	@%p2412 bra 	$L__BB1_2386;
	setp.ne.s16 	%p2416, %rs150, 84;
	@%p2416 bra 	$L__BB1_2385;
	mov.b64 	%rd15970, 4;
	bra.uni 	$L__BB1_2386;
$L__BB1_2385:
	setp.eq.s16 	%p2417, %rs150, 67;
	selp.b64 	%rd15970, 8, 12, %p2417;
$L__BB1_2386:
	mov.b64 	%rd15971, 0;
	setp.eq.s16 	%p2418, %rs151, 65;
	@%p2418 bra 	$L__BB1_2390;
	setp.ne.s16 	%p2419, %rs151, 84;
	@%p2419 bra 	$L__BB1_2389;
	mov.b64 	%rd15971, 1;
	bra.uni 	$L__BB1_2390;
$L__BB1_2389:
	setp.eq.s16 	%p2420, %rs151, 67;
	selp.b64 	%rd15971, 2, 3, %p2420;
$L__BB1_2390:
	add.s64 	%rd3840, %rd15971, %rd15970;
	shl.b64 	%rd3841, %rd3840, 2;
	add.s64 	%rd3842, %rd276, %rd3841;
	ld.global.f32 	%f404, [%rd3842];
	add.f32 	%f45, %f43, %f404;
	add.s64 	%rd3843, %rd277, %rd3841;
	ld.global.f32 	%f405, [%rd3843];
	add.f32 	%f46, %f44, %f405;
	mov.b64 	%rd15972, 0;
	@%p2418 bra 	$L__BB1_2394;
	setp.ne.s16 	%p2422, %rs151, 84;
	@%p2422 bra 	$L__BB1_2393;
	mov.b64 	%rd15972, 4;
	bra.uni 	$L__BB1_2394;
$L__BB1_2393:
	setp.eq.s16 	%p2423, %rs151, 67;
	selp.b64 	%rd15972, 8, 12, %p2423;
$L__BB1_2394:
	mov.b64 	%rd15973, 0;
	setp.eq.s16 	%p2424, %rs152, 65;
	@%p2424 bra 	$L__BB1_2398;
	setp.ne.s16 	%p2425, %rs152, 84;
	@%p2425 bra 	$L__BB1_2397;
	mov.b64 	%rd15973, 1;
	bra.uni 	$L__BB1_2398;
$L__BB1_2397:
	setp.eq.s16 	%p2426, %rs152, 67;
	selp.b64 	%rd15973, 2, 3, %p2426;
$L__BB1_2398:
	add.s64 	%rd3848, %rd15973, %rd15972;
	shl.b64 	%rd3849, %rd3848, 2;
	add.s64 	%rd3850, %rd276, %rd3849;
	ld.global.f32 	%f406, [%rd3850];
	add.f32 	%f47, %f45, %f406;
	add.s64 	%rd3851, %rd277, %rd3849;
	ld.global.f32 	%f407, [%rd3851];
	add.f32 	%f48, %f46, %f407;
	mov.b64 	%rd15974, 0;
	@%p2424 bra 	$L__BB1_2402;
	setp.ne.s16 	%p2428, %rs152, 84;
	@%p2428 bra 	$L__BB1_2401;
	mov.b64 	%rd15974, 4;
	bra.uni 	$L__BB1_2402;
$L__BB1_2401:
	setp.eq.s16 	%p2429, %rs152, 67;
	selp.b64 	%rd15974, 8, 12, %p2429;
$L__BB1_2402:
	mov.b64 	%rd15975, 0;
	setp.eq.s16 	%p2430, %rs153, 65;
	@%p2430 bra 	$L__BB1_2406;
	setp.ne.s16 	%p2431, %rs153, 84;
	@%p2431 bra 	$L__BB1_2405;
	mov.b64 	%rd15975, 1;
	bra.uni 	$L__BB1_2406;
$L__BB1_2405:
	setp.eq.s16 	%p2432, %rs153, 67;
	selp.b64 	%rd15975, 2, 3, %p2432;
$L__BB1_2406:
	add.s64 	%rd3856, %rd15975, %rd15974;
	shl.b64 	%rd3857, %rd3856, 2;
	add.s64 	%rd3858, %rd276, %rd3857;
	ld.global.f32 	%f408, [%rd3858];
	add.f32 	%f49, %f47, %f408;
	add.s64 	%rd3859, %rd277, %rd3857;
	ld.global.f32 	%f409, [%rd3859];
	add.f32 	%f50, %f48, %f409;
	mov.b64 	%rd15976, 0;
	@%p2430 bra 	$L__BB1_2410;
	setp.ne.s16 	%p2434, %rs153, 84;
	@%p2434 bra 	$L__BB1_2409;
	mov.b64 	%rd15976, 4;
	bra.uni 	$L__BB1_2410;
$L__BB1_2409:
	setp.eq.s16 	%p2435, %rs153, 67;
	selp.b64 	%rd15976, 8, 12, %p2435;
$L__BB1_2410:
	mov.b64 	%rd15977, 0;
	setp.eq.s16 	%p2436, %rs154, 65;
	@%p2436 bra 	$L__BB1_2414;
	setp.ne.s16 	%p2437, %rs154, 84;
	@%p2437 bra 	$L__BB1_2413;
	mov.b64 	%rd15977, 1;
	bra.uni 	$L__BB1_2414;
$L__BB1_2413:
	setp.eq.s16 	%p2438, %rs154, 67;
	selp.b64 	%rd15977, 2, 3, %p2438;
$L__BB1_2414:
	add.s64 	%rd3864, %rd15977, %rd15976;
	shl.b64 	%rd3865, %rd3864, 2;
	add.s64 	%rd3866, %rd276, %rd3865;
	ld.global.f32 	%f410, [%rd3866];
	add.f32 	%f51, %f49, %f410;
	add.s64 	%rd3867, %rd277, %rd3865;
	ld.global.f32 	%f411, [%rd3867];
	add.f32 	%f52, %f50, %f411;
	mov.b64 	%rd15978, 0;
	@%p2436 bra 	$L__BB1_2418;
	setp.ne.s16 	%p2440, %rs154, 84;
	@%p2440 bra 	$L__BB1_2417;
	mov.b64 	%rd15978, 4;
	bra.uni 	$L__BB1_2418;
$L__BB1_2417:
	setp.eq.s16 	%p2441, %rs154, 67;
	selp.b64 	%rd15978, 8, 12, %p2441;
$L__BB1_2418:
	mov.b64 	%rd15979, 0;
	setp.eq.s16 	%p2442, %rs155, 65;
	@%p2442 bra 	$L__BB1_2422;
	setp.ne.s16 	%p2443, %rs155, 84;
	@%p2443 bra 	$L__BB1_2421;
	mov.b64 	%rd15979, 1;
	bra.uni 	$L__BB1_2422;
$L__BB1_2421:
	setp.eq.s16 	%p2444, %rs155, 67;
	selp.b64 	%rd15979, 2, 3, %p2444;
$L__BB1_2422:
	add.s64 	%rd3872, %rd15979, %rd15978;
	shl.b64 	%rd3873, %rd3872, 2;
	add.s64 	%rd3874, %rd276, %rd3873;
	ld.global.f32 	%f412, [%rd3874];
	add.f32 	%f53, %f51, %f412;
	add.s64 	%rd3875, %rd277, %rd3873;
	ld.global.f32 	%f413, [%rd3875];
	add.f32 	%f54, %f52, %f413;
	mov.b64 	%rd15980, 0;
	@%p2442 bra 	$L__BB1_2426;
	setp.ne.s16 	%p2446, %rs155, 84;
	@%p2446 bra 	$L__BB1_2425;
	mov.b64 	%rd15980, 4;
	bra.uni 	$L__BB1_2426;
$L__BB1_2425:
	setp.eq.s16 	%p2447, %rs155, 67;
	selp.b64 	%rd15980, 8, 12, %p2447;
$L__BB1_2426:
	mov.b64 	%rd15981, 0;
	setp.eq.s16 	%p2448, %rs156, 65;
	@%p2448 bra 	$L__BB1_2430;
	setp.ne.s16 	%p2449, %rs156, 84;
	@%p2449 bra 	$L__BB1_2429;
	mov.b64 	%rd15981, 1;
	bra.uni 	$L__BB1_2430;
$L__BB1_2429:
	setp.eq.s16 	%p2450, %rs156, 67;
	selp.b64 	%rd15981, 2, 3, %p2450;
$L__BB1_2430:
	add.s64 	%rd3880, %rd15981, %rd15980;
	shl.b64 	%rd3881, %rd3880, 2;
	add.s64 	%rd3882, %rd276, %rd3881;
	ld.global.f32 	%f414, [%rd3882];
	add.f32 	%f55, %f53, %f414;
	add.s64 	%rd3883, %rd277, %rd3881;
	ld.global.f32 	%f415, [%rd3883];
	add.f32 	%f56, %f54, %f415;
	mov.b64 	%rd15982, 0;
	@%p2448 bra 	$L__BB1_2434;
	setp.ne.s16 	%p2452, %rs156, 84;
	@%p2452 bra 	$L__BB1_2433;
	mov.b64 	%rd15982, 4;
	bra.uni 	$L__BB1_2434;
$L__BB1_2433:
	setp.eq.s16 	%p2453, %rs156, 67;
	selp.b64 	%rd15982, 8, 12, %p2453;
$L__BB1_2434:
	mov.b64 	%rd15983, 0;
	setp.eq.s16 	%p2454, %rs157, 65;
	@%p2454 bra 	$L__BB1_2438;
	setp.ne.s16 	%p2455, %rs157, 84;
	@%p2455 bra 	$L__BB1_2437;
	mov.b64 	%rd15983, 1;
	bra.uni 	$L__BB1_2438;
$L__BB1_2437:
	setp.eq.s16 	%p2456, %rs157, 67;
	selp.b64 	%rd15983, 2, 3, %p2456;
$L__BB1_2438:
	add.s64 	%rd3888, %rd15983, %rd15982;
	shl.b64 	%rd3889, %rd3888, 2;
	add.s64 	%rd3890, %rd276, %rd3889;
	ld.global.f32 	%f416, [%rd3890];
	add.f32 	%f57, %f55, %f416;
	add.s64 	%rd3891, %rd277, %rd3889;
	ld.global.f32 	%f417, [%rd3891];
	add.f32 	%f58, %f56, %f417;
	mov.b64 	%rd15984, 0;
	@%p2454 bra 	$L__BB1_2442;
	setp.ne.s16 	%p2458, %rs157, 84;
	@%p2458 bra 	$L__BB1_2441;
	mov.b64 	%rd15984, 4;
	bra.uni 	$L__BB1_2442;
$L__BB1_2441:
	setp.eq.s16 	%p2459, %rs157, 67;
	selp.b64 	%rd15984, 8, 12, %p2459;
$L__BB1_2442:
	mov.b64 	%rd15985, 0;
	setp.eq.s16 	%p2460, %rs158, 65;
	@%p2460 bra 	$L__BB1_2446;
	setp.ne.s16 	%p2461, %rs158, 84;
	@%p2461 bra 	$L__BB1_2445;
	mov.b64 	%rd15985, 1;
	bra.uni 	$L__BB1_2446;
$L__BB1_2445:
	setp.eq.s16 	%p2462, %rs158, 67;
	selp.b64 	%rd15985, 2, 3, %p2462;
$L__BB1_2446:
	add.s64 	%rd3896, %rd15985, %rd15984;
	shl.b64 	%rd3897, %rd3896, 2;
	add.s64 	%rd3898, %rd276, %rd3897;
	ld.global.f32 	%f418, [%rd3898];
	add.f32 	%f59, %f57, %f418;
	add.s64 	%rd3899, %rd277, %rd3897;
	ld.global.f32 	%f419, [%rd3899];
	add.f32 	%f60, %f58, %f419;
	mov.b64 	%rd15986, 0;
	@%p2460 bra 	$L__BB1_2450;
	setp.ne.s16 	%p2464, %rs158, 84;
	@%p2464 bra 	$L__BB1_2449;
	mov.b64 	%rd15986, 4;
	bra.uni 	$L__BB1_2450;
$L__BB1_2449:
	setp.eq.s16 	%p2465, %rs158, 67;
	selp.b64 	%rd15986, 8, 12, %p2465;
$L__BB1_2450:
	mov.b64 	%rd15987, 0;
	setp.eq.s16 	%p2466, %rs159, 65;
	@%p2466 bra 	$L__BB1_2454;
	setp.ne.s16 	%p2467, %rs159, 84;
	@%p2467 bra 	$L__BB1_2453;
	mov.b64 	%rd15987, 1;
	bra.uni 	$L__BB1_2454;
$L__BB1_2453:
	setp.eq.s16 	%p2468, %rs159, 67;
	selp.b64 	%rd15987, 2, 3, %p2468;
$L__BB1_2454:
	add.s64 	%rd3904, %rd15987, %rd15986;
	shl.b64 	%rd3905, %rd3904, 2;
	add.s64 	%rd3906, %rd276, %rd3905;
	ld.global.f32 	%f420, [%rd3906];
	add.f32 	%f61, %f59, %f420;
	add.s64 	%rd3907, %rd277, %rd3905;
	ld.global.f32 	%f421, [%rd3907];
	add.f32 	%f62, %f60, %f421;
	mov.b64 	%rd15988, 0;
	@%p2466 bra 	$L__BB1_2458;
	setp.ne.s16 	%p2470, %rs159, 84;
	@%p2470 bra 	$L__BB1_2457;
	mov.b64 	%rd15988, 4;
	bra.uni 	$L__BB1_2458;
$L__BB1_2457:
	setp.eq.s16 	%p2471, %rs159, 67;
	selp.b64 	%rd15988, 8, 12, %p2471;
$L__BB1_2458:
	mov.b64 	%rd15989, 0;
	setp.eq.s16 	%p2472, %rs160, 65;
	@%p2472 bra 	$L__BB1_2462;
	setp.ne.s16 	%p2473, %rs160, 84;
	@%p2473 bra 	$L__BB1_2461;
	mov.b64 	%rd15989, 1;
	bra.uni 	$L__BB1_2462;
$L__BB1_2461:
	setp.eq.s16 	%p2474, %rs160, 67;
	selp.b64 	%rd15989, 2, 3, %p2474;
$L__BB1_2462:
	add.s64 	%rd3912, %rd15989, %rd15988;
	shl.b64 	%rd3913, %rd3912, 2;
	add.s64 	%rd3914, %rd276, %rd3913;
	ld.global.f32 	%f422, [%rd3914];
	add.f32 	%f63, %f61, %f422;
	add.s64 	%rd3915, %rd277, %rd3913;
	ld.global.f32 	%f423, [%rd3915];
	add.f32 	%f64, %f62, %f423;
	mov.b64 	%rd15990, 0;
	@%p2472 bra 	$L__BB1_2466;
	setp.ne.s16 	%p2476, %rs160, 84;
	@%p2476 bra 	$L__BB1_2465;
	mov.b64 	%rd15990, 4;
	bra.uni 	$L__BB1_2466;
$L__BB1_2465:
	setp.eq.s16 	%p2477, %rs160, 67;
	selp.b64 	%rd15990, 8, 12, %p2477;
$L__BB1_2466:
	mov.b64 	%rd15991, 0;
	setp.eq.s16 	%p2478, %rs161, 65;
	@%p2478 bra 	$L__BB1_2470;
	setp.ne.s16 	%p2479, %rs161, 84;
	@%p2479 bra 	$L__BB1_2469;
	mov.b64 	%rd15991, 1;
	bra.uni 	$L__BB1_2470;
$L__BB1_2469:
	setp.eq.s16 	%p2480, %rs161, 67;
	selp.b64 	%rd15991, 2, 3, %p2480;
$L__BB1_2470:
	add.s64 	%rd3920, %rd15991, %rd15990;
	shl.b64 	%rd3921, %rd3920, 2;
	add.s64 	%rd3922, %rd276, %rd3921;
	ld.global.f32 	%f424, [%rd3922];
	add.f32 	%f65, %f63, %f424;
	add.s64 	%rd3923, %rd277, %rd3921;
	ld.global.f32 	%f425, [%rd3923];
	add.f32 	%f66, %f64, %f425;
	mov.b64 	%rd15992, 0;
	@%p2478 bra 	$L__BB1_2474;
	setp.ne.s16 	%p2482, %rs161, 84;
	@%p2482 bra 	$L__BB1_2473;
	mov.b64 	%rd15992, 4;
	bra.uni 	$L__BB1_2474;
$L__BB1_2473:
	setp.eq.s16 	%p2483, %rs161, 67;
	selp.b64 	%rd15992, 8, 12, %p2483;
$L__BB1_2474:
	mov.b64 	%rd15993, 0;
	setp.eq.s16 	%p2484, %rs162, 65;
	@%p2484 bra 	$L__BB1_2478;
	setp.ne.s16 	%p2485, %rs162, 84;
	@%p2485 bra 	$L__BB1_2477;
	mov.b64 	%rd15993, 1;
	bra.uni 	$L__BB1_2478;
$L__BB1_2477:
	selp.b64 	%rd15993, 2, 3, %p2347;
$L__BB1_2478:
	add.s64 	%rd3928, %rd15993, %rd15992;
	shl.b64 	%rd3929, %rd3928, 2;
	add.s64 	%rd3930, %rd276, %rd3929;
	ld.global.f32 	%f426, [%rd3930];
	add.f32 	%f67, %f65, %f426;
	add.s64 	%rd3931, %rd277, %rd3929;
	ld.global.f32 	%f427, [%rd3931];
	add.f32 	%f68, %f66, %f427;
	mov.b64 	%rd15994, 0;
	@%p2484 bra 	$L__BB1_2482;
	setp.ne.s16 	%p2488, %rs162, 84;
	@%p2488 bra 	$L__BB1_2481;
	mov.b64 	%rd15994, 4;
	bra.uni 	$L__BB1_2482;
$L__BB1_2481:
	selp.b64 	%rd15994, 8, 12, %p2347;
$L__BB1_2482:
	mov.b64 	%rd15995, 0;
	setp.eq.s16 	%p2490, %rs163, 65;
	@%p2490 bra 	$L__BB1_2486;
	setp.ne.s16 	%p2491, %rs163, 84;
	@%p2491 bra 	$L__BB1_2485;
	mov.b64 	%rd15995, 1;
	bra.uni 	$L__BB1_2486;
$L__BB1_2485:
	selp.b64 	%rd15995, 2, 3, %p2350;
$L__BB1_2486:
	add.s64 	%rd3936, %rd15995, %rd15994;
	shl.b64 	%rd3937, %rd3936, 2;
	add.s64 	%rd3938, %rd276, %rd3937;
	ld.global.f32 	%f428, [%rd3938];
	add.f32 	%f69, %f67, %f428;
	add.s64 	%rd3939, %rd277, %rd3937;
	ld.global.f32 	%f429, [%rd3939];
	add.f32 	%f70, %f68, %f429;
	mov.b64 	%rd15996, 0;
	@%p2490 bra 	$L__BB1_2490;
	setp.ne.s16 	%p2494, %rs163, 84;
	@%p2494 bra 	$L__BB1_2489;
	mov.b64 	%rd15996, 4;
	bra.uni 	$L__BB1_2490;
$L__BB1_2489:
	selp.b64 	%rd15996, 8, 12, %p2350;
$L__BB1_2490:
	mov.b64 	%rd15997, 0;
	setp.eq.s16 	%p2496, %rs164, 65;
	@%p2496 bra 	$L__BB1_2494;
	setp.ne.s16 	%p2497, %rs164, 84;
	@%p2497 bra 	$L__BB1_2493;
	mov.b64 	%rd15997, 1;
	bra.uni 	$L__BB1_2494;
$L__BB1_2493:
	selp.b64 	%rd15997, 2, 3, %p2353;
$L__BB1_2494:
	add.s64 	%rd3943, %rd15997, %rd15996;
	shl.b64 	%rd3944, %rd3943, 2;
	add.s64 	%rd3945, %rd276, %rd3944;
	ld.global.f32 	%f430, [%rd3945];
	add.f32 	%f71, %f69, %f430;
	add.s64 	%rd3946, %rd277, %rd3944;
	ld.global.f32 	%f431, [%rd3946];
	add.f32 	%f72, %f70, %f431;
	mov.f64 	%fd25489, 0d4002666666666666;
	mov.f64 	%fd25488, 0d4010666666666666;
	@%p2391 bra 	$L__BB1_2497;
	setp.eq.s16 	%p2500, %rs146, 84;
	@%p2500 bra 	$L__BB1_2497;
	mov.f64 	%fd25489, 0d3FB999999999999A;
	mov.f64 	%fd25488, 0dC006666666666666;
$L__BB1_2497:
	cvt.f64.f32 	%fd10308, %f71;
	sub.f64 	%fd10309, %fd25489, %fd10308;
	cvt.f64.f32 	%fd10310, %f72;
	sub.f64 	%fd10311, %fd25488, %fd10310;
	cvt.rn.f32.f64 	%f73, %fd10311;
	cvt.rn.f32.f64 	%f74, %fd10309;
	@%p2496 bra 	$L__BB1_2500;
	setp.eq.s16 	%p2502, %rs164, 84;
	@%p2502 bra 	$L__BB1_2500;
	cvt.f64.f32 	%fd10314, %f74;
	add.f64 	%fd25490, %fd10314, 0d3FB999999999999A;
	cvt.f64.f32 	%fd10315, %f73;
	add.f64 	%fd25491, %fd10315, 0dC006666666666666;
	bra.uni 	$L__BB1_2501;
$L__BB1_2500:
	cvt.f64.f32 	%fd10312, %f74;
	add.f64 	%fd25490, %fd10312, 0d4002666666666666;
	cvt.f64.f32 	%fd10313, %f73;
	add.f64 	%fd25491, %fd10313, 0d4010666666666666;
$L__BB1_2501:
	ld.param.f32 	%f802, [_Z16candidate_primerPcPiS0_S0_PfS1_S1_iffiiPdS_S0__param_9];
	ld.param.f32 	%f788, [_Z16candidate_primerPcPiS0_S0_PfS1_S1_iffiiPdS_S0__param_8];
	cvt.rn.f32.f64 	%f432, %fd25491;
	cvt.rn.f32.f64 	%f433, %fd25490;
	cvt.f64.f32 	%fd10316, %f433;
	mul.f64 	%fd10317, %fd10316, 0d408F400000000000;
	cvt.f64.f32 	%fd10318, %f432;
	add.f64 	%fd10319, %fd10318, 0dC022B7079E59F2BA;
	add.f64 	%fd10320, %fd10319, 0dC0425A1672324C83;
	div.rn.f64 	%fd10321, %fd10317, %fd10320;
	add.f64 	%fd10322, %fd10321, 0dC071126666666666;
	cvt.rn.f32.f64 	%f434, %fd10322;
	setp.gt.f32 	%p2503, %f802, %f434;
	setp.lt.f32 	%p2504, %f788, %f434;
	or.pred  	%p2505, %p2503, %p2504;
	@%p2505 bra 	$L__BB1_2152;
	ld.param.u32 	%r26668, [_Z16candidate_primerPcPiS0_S0_PfS1_S1_iffiiPdS_S0__param_7];
	mov.b32 	%r27278, 0;
	setp.eq.s32 	%p2506, %r26668, 0;
	@%p2506 bra 	$L__BB1_2507;
	@%p2466 bra 	$L__BB1_2511;
	setp.ne.s16 	%p2508, %rs159, 84;
	@%p2508 bra 	$L__BB1_2506;
	mov.b32 	%r27278, 1;
	bra.uni 	$L__BB1_2511;
$L__BB1_2506:
	setp.eq.s16 	%p2509, %rs159, 67;
	selp.b32 	%r27278, 2, 3, %p2509;
	bra.uni 	$L__BB1_2511;
$L__BB1_2507:
	setp.eq.s16 	%p2510, %rs146, 65;
	@%p2510 bra 	$L__BB1_2511;
	setp.ne.s16 	%p2511, %rs146, 84;
	@%p2511 bra 	$L__BB1_2510;
	mov.b32 	%r27278, 1;
	bra.uni 	$L__BB1_2511;
$L__BB1_2510:
	setp.eq.s16 	%p2512, %rs146, 67;
	selp.b32 	%r27278, 2, 3, %p2512;
$L__BB1_2511:
	ld.param.u32 	%r26669, [_Z16candidate_primerPcPiS0_S0_PfS1_S1_iffiiPdS_S0__param_7];
	setp.eq.s32 	%p2513, %r26669, 0;
	@%p2513 bra 	$L__BB1_2517;
	mov.b32 	%r27279, 0;
	setp.eq.s16 	%p2514, %rs160, 65;
	@%p2514 bra 	$L__BB1_2516;
	setp.ne.s16 	%p2515, %rs160, 84;
	@%p2515 bra 	$L__BB1_2515;
	mov.b32 	%r27279, 1;
	bra.uni 	$L__BB1_2516;
$L__BB1_2515:
	setp.eq.s16 	%p2516, %rs160, 67;
	selp.b32 	%r27279, 2, 3, %p2516;
$L__BB1_2516:
	shl.b32 	%r9443, %r27278, 2;
	or.b32  	%r27281, %r9443, %r27279;
	bra.uni 	$L__BB1_2522;
$L__BB1_2517:
	mov.b32 	%r27280, 0;
	setp.eq.s16 	%p2517, %rs147, 65;
	@%p2517 bra 	$L__BB1_2521;
	setp.ne.s16 	%p2518, %rs147, 84;
	@%p2518 bra 	$L__BB1_2520;
	mov.b32 	%r27280, 1;
	bra.uni 	$L__BB1_2521;
$L__BB1_2520:
	setp.eq.s16 	%p2519, %rs147, 67;
	selp.b32 	%r27280, 2, 3, %p2519;
$L__BB1_2521:
	shl.b32 	%r9446, %r27278, 2;
	or.b32  	%r27281, %r9446, %r27280;
$L__BB1_2522:
	ld.param.u32 	%r26670, [_Z16candidate_primerPcPiS0_S0_PfS1_S1_iffiiPdS_S0__param_7];
	setp.eq.s32 	%p2520, %r26670, 0;
	@%p2520 bra 	$L__BB1_2528;
	mov.b32 	%r27282, 0;
	setp.eq.s16 	%p2521, %rs161, 65;
	@%p2521 bra 	$L__BB1_2527;
	setp.ne.s16 	%p2522, %rs161, 84;
	@%p2522 bra 	$L__BB1_2526;
	mov.b32 	%r27282, 1;
	bra.uni 	$L__BB1_2527;
$L__BB1_2526:
	setp.eq.s16 	%p2523, %rs161, 67;
	selp.b32 	%r27282, 2, 3, %p2523;
$L__BB1_2527:
	shl.b32 	%r9449, %r27281, 2;
	or.b32  	%r27284, %r9449, %r27282;
	bra.uni 	$L__BB1_2533;
$L__BB1_2528:
	mov.b32 	%r27283, 0;
	setp.eq.s16 	%p2524, %rs148, 65;
	@%p2524 bra 	$L__BB1_2532;
	setp.ne.s16 	%p2525, %rs148, 84;
	@%p2525 bra 	$L__BB1_2531;
	mov.b32 	%r27283, 1;
	bra.uni 	$L__BB1_2532;
$L__BB1_2531:
	setp.eq.s16 	%p2526, %rs148, 67;
	selp.b32 	%r27283, 2, 3, %p2526;
$L__BB1_2532:
	shl.b32 	%r9452, %r27281, 2;
	or.b32  	%r27284, %r9452, %r27283;
$L__BB1_2533:
	ld.param.u32 	%r26671, [_Z16candidate_primerPcPiS0_S0_PfS1_S1_iffiiPdS_S0__param_7];
	setp.eq.s32 	%p2527, %r26671, 0;
	@%p2527 bra 	$L__BB1_2539;
	mov.b32 	%r27285, 0;
	setp.eq.s16 	%p2528, %rs162, 65;
	@%p2528 bra 	$L__BB1_2538;
	setp.ne.s16 	%p2529, %rs162, 84;
	@%p2529 bra 	$L__BB1_2537;
	mov.b32 	%r27285, 1;
	bra.uni 	$L__BB1_2538;
$L__BB1_2537:
	setp.eq.s16 	%p2530, %rs162, 67;
	selp.b32 	%r27285, 2, 3, %p2530;
$L__BB1_2538:
	shl.b32 	%r9455, %r27284, 2;
	or.b32  	%r27287, %r9455, %r27285;
	bra.uni 	$L__BB1_2544;
$L__BB1_2539:
	mov.b32 	%r27286, 0;
	setp.eq.s16 	%p2531, %rs149, 65;
	@%p2531 bra 	$L__BB1_2543;
	setp.ne.s16 	%p2532, %rs149, 84;
	@%p2532 bra 	$L__BB1_2542;
	mov.b32 	%r27286, 1;
	bra.uni 	$L__BB1_2543;
$L__BB1_2542:
	setp.eq.s16 	%p2533, %rs149, 67;
	selp.b32 	%r27286, 2, 3, %p2533;
$L__BB1_2543:
	shl.b32 	%r9458, %r27284, 2;
	or.b32  	%r27287, %r9458, %r27286;
$L__BB1_2544:
	ld.param.u32 	%r26672, [_Z16candidate_primerPcPiS0_S0_PfS1_S1_iffiiPdS_S0__param_7];
	setp.eq.s32 	%p2534, %r26672, 0;
	@%p2534 bra 	$L__BB1_2550;
	mov.b32 	%r27288, 0;
	@%p2490 bra 	$L__BB1_2549;
	setp.ne.s16 	%p2536, %rs163, 84;
	@%p2536 bra 	$L__BB1_2548;
	mov.b32 	%r27288, 1;
	bra.uni 	$L__BB1_2549;
$L__BB1_2548:
	setp.eq.s16 	%p2537, %rs163, 67;
	selp.b32 	%r27288, 2, 3, %p2537;
$L__BB1_2549:
	shl.b32 	%r9461, %r27287, 2;
	or.b32  	%r27290, %r9461, %r27288;
	bra.uni 	$L__BB1_2555;
$L__BB1_2550:
	mov.b32 	%r27289, 0;
	setp.eq.s16 	%p2538, %rs150, 65;
	@%p2538 bra 	$L__BB1_2554;
	setp.ne.s16 	%p2539, %rs150, 84;
	@%p2539 bra 	$L__BB1_2553;
	mov.b32 	%r27289, 1;
	bra.uni 	$L__BB1_2554;
$L__BB1_2553:
	setp.eq.s16 	%p2540, %rs150, 67;
	selp.b32 	%r27289, 2, 3, %p2540;
$L__BB1_2554:
	shl.b32 	%r9464, %r27287, 2;
	or.b32  	%r27290, %r9464, %r27289;
$L__BB1_2555:
	ld.param.u32 	%r26673, [_Z16candidate_primerPcPiS0_S0_PfS1_S1_iffiiPdS_S0__param_7];
	setp.eq.s32 	%p2541, %r26673, 0;
	@%p2541 bra 	$L__BB1_2561;
	mov.b32 	%r27291, 0;
	@%p2496 bra 	$L__BB1_2560;
	setp.ne.s16 	%p2543, %rs164, 84;
	@%p2543 bra 	$L__BB1_2559;
	mov.b32 	%r27291, 1;
	bra.uni 	$L__BB1_2560;
$L__BB1_2559:
	setp.eq.s16 	%p2544, %rs164, 67;
	selp.b32 	%r27291, 2, 3, %p2544;
$L__BB1_2560:
	shl.b32 	%r9467, %r27290, 2;
	or.b32  	%r27293, %r9467, %r27291;
	bra.uni 	$L__BB1_2566;
$L__BB1_2561:
	mov.b32 	%r27292, 0;
	setp.eq.s16 	%p2545, %rs151, 65;
	@%p2545 bra 	$L__BB1_2565;
	setp.ne.s16 	%p2546, %rs151, 84;
	@%p2546 bra 	$L__BB1_2564;
	mov.b32 	%r27292, 1;
	bra.uni 	$L__BB1_2565;
$L__BB1_2564:
	setp.eq.s16 	%p2547, %rs151, 67;
	selp.b32 	%r27292, 2, 3, %p2547;
$L__BB1_2565:
	shl.b32 	%r9470, %r27290, 2;
	or.b32  	%r27293, %r9470, %r27292;
$L__BB1_2566:
	ld.param.u64 	%rd15849, [_Z16candidate_primerPcPiS0_S0_PfS1_S1_iffiiPdS_S0__param_4];
	cvta.to.global.u64 	%rd346, %rd15849;
	mul.wide.u32 	%rd3947, %r27293, 4;
	add.s64 	%rd3948, %rd346, %rd3947;
	ld.global.f32 	%f435, [%rd3948];
	setp.lt.f32 	%p2549, %f435, 0f40800000;
	mov.pred 	%p18169, 0;
	@%p2549 bra 	$L__BB1_2632;
	ld.param.u32 	%r26674, [_Z16candidate_primerPcPiS0_S0_PfS1_S1_iffiiPdS_S0__param_7];
	mov.b32 	%r27294, 0;
	setp.eq.s32 	%p2550, %r26674, 1;
	@%p2550 bra 	$L__BB1_2572;
	setp.eq.s16 	%p2551, %rs159, 65;
	@%p2551 bra 	$L__BB1_2576;
	setp.ne.s16 	%p2552, %rs159, 84;
	@%p2552 bra 	$L__BB1_2571;
	mov.b32 	%r27294, 1;
	bra.uni 	$L__BB1_2576;
$L__BB1_2571:
	setp.eq.s16 	%p2553, %rs159, 67;
	selp.b32 	%r27294, 2, 3, %p2553;
	bra.uni 	$L__BB1_2576;
$L__BB1_2572:
	setp.eq.s16 	%p2554, %rs146, 65;
	@%p2554 bra 	$L__BB1_2576;
	setp.ne.s16 	%p2555, %rs146, 84;
	@%p2555 bra 	$L__BB1_2575;
	mov.b32 	%r27294, 1;
	bra.uni 	$L__BB1_2576;
$L__BB1_2575:
	setp.eq.s16 	%p2556, %rs146, 67;
	selp.b32 	%r27294, 2, 3, %p2556;
$L__BB1_2576:
	ld.param.u32 	%r26675, [_Z16candidate_primerPcPiS0_S0_PfS1_S1_iffiiPdS_S0__param_7];
	setp.eq.s32 	%p2557, %r26675, 1;
	@%p2557 bra 	$L__BB1_2582;
	mov.b32 	%r27295, 0;
	setp.eq.s16 	%p2558, %rs160, 65;
	@%p2558 bra 	$L__BB1_2581;
	setp.ne.s16 	%p2559, %rs160, 84;
	@%p2559 bra 	$L__BB1_2580;
	mov.b32 	%r27295, 1;
	bra.uni 	$L__BB1_2581;
$L__BB1_2580:
	setp.eq.s16 	%p2560, %rs160, 67;
	selp.b32 	%r27295, 2, 3, %p2560;
$L__BB1_2581:
	shl.b32 	%r9477, %r27294, 2;
	or.b32  	%r27297, %r9477, %r27295;
	bra.uni 	$L__BB1_2587;
$L__BB1_2582:
	mov.b32 	%r27296, 0;
	setp.eq.s16 	%p2561, %rs147, 65;
	@%p2561 bra 	$L__BB1_2586;
	setp.ne.s16 	%p2562, %rs147, 84;
	@%p2562 bra 	$L__BB1_2585;
	mov.b32 	%r27296, 1;
	bra.uni 	$L__BB1_2586;
$L__BB1_2585:
	setp.eq.s16 	%p2563, %rs147, 67;
	selp.b32 	%r27296, 2, 3, %p2563;
$L__BB1_2586:
	shl.b32 	%r9480, %r27294, 2;
	or.b32  	%r27297, %r9480, %r27296;
$L__BB1_2587:
	ld.param.u32 	%r26676, [_Z16candidate_primerPcPiS0_S0_PfS1_S1_iffiiPdS_S0__param_7];
	setp.eq.s32 	%p2564, %r26676, 1;
	@%p2564 bra 	$L__BB1_2593;
	mov.b32 	%r27298, 0;
	setp.eq.s16 	%p2565, %rs161, 65;
	@%p2565 bra 	$L__BB1_2592;
	setp.ne.s16 	%p2566, %rs161, 84;
	@%p2566 bra 	$L__BB1_2591;
	mov.b32 	%r27298, 1;
	bra.uni 	$L__BB1_2592;
$L__BB1_2591:
	setp.eq.s16 	%p2567, %rs161, 67;
	selp.b32 	%r27298, 2, 3, %p2567;
$L__BB1_2592:
	shl.b32 	%r9483, %r27297, 2;
	or.b32  	%r27300, %r9483, %r27298;
	bra.uni 	$L__BB1_2598;
$L__BB1_2593:
	mov.b32 	%r27299, 0;
	setp.eq.s16 	%p2568, %rs148, 65;
	@%p2568 bra 	$L__BB1_2597;
	setp.ne.s16 	%p2569, %rs148, 84;
	@%p2569 bra 	$L__BB1_2596;
	mov.b32 	%r27299, 1;
	bra.uni 	$L__BB1_2597;
$L__BB1_2596:
	setp.eq.s16 	%p2570, %rs148, 67;
	selp.b32 	%r27299, 2, 3, %p2570;
$L__BB1_2597:
	shl.b32 	%r9486, %r27297, 2;
	or.b32  	%r27300, %r9486, %r27299;
$L__BB1_2598:
	ld.param.u32 	%r26677, [_Z16candidate_primerPcPiS0_S0_PfS1_S1_iffiiPdS_S0__param_7];
	setp.eq.s32 	%p2571, %r26677, 1;
	@%p2571 bra 	$L__BB1_2604;
	mov.b32 	%r27301, 0;
	setp.eq.s16 	%p2572, %rs162, 65;
	@%p2572 bra 	$L__BB1_2603;
	setp.ne.s16 	%p2573, %rs162, 84;
	@%p2573 bra 	$L__BB1_2602;
	mov.b32 	%r27301, 1;
	bra.uni 	$L__BB1_2603;
$L__BB1_2602:
	setp.eq.s16 	%p2574, %rs162, 67;
	selp.b32 	%r27301, 2, 3, %p2574;
$L__BB1_2603:
	shl.b32 	%r9489, %r27300, 2;
	or.b32  	%r27303, %r9489, %r27301;
	bra.uni 	$L__BB1_2609;
$L__BB1_2604:
	mov.b32 	%r27302, 0;
	setp.eq.s16 	%p2575, %rs149, 65;
	@%p2575 bra 	$L__BB1_2608;
	setp.ne.s16 	%p2576, %rs149, 84;
	@%p2576 bra 	$L__BB1_2607;
	mov.b32 	%r27302, 1;
	bra.uni 	$L__BB1_2608;
$L__BB1_2607:
	setp.eq.s16 	%p2577, %rs149, 67;
	selp.b32 	%r27302, 2, 3, %p2577;
$L__BB1_2608:
	shl.b32 	%r9492, %r27300, 2;
	or.b32  	%r27303, %r9492, %r27302;
$L__BB1_2609:
	ld.param.u32 	%r26678, [_Z16candidate_primerPcPiS0_S0_PfS1_S1_iffiiPdS_S0__param_7];
	setp.eq.s32 	%p2578, %r26678, 1;
	@%p2578 bra 	$L__BB1_2615;
	mov.b32 	%r27304, 0;
	@%p2490 bra 	$L__BB1_2614;
	setp.ne.s16 	%p2580, %rs163, 84;
	@%p2580 bra 	$L__BB1_2613;
	mov.b32 	%r27304, 1;
	bra.uni 	$L__BB1_2614;
$L__BB1_2613:
	setp.eq.s16 	%p2581, %rs163, 67;
	selp.b32 	%r27304, 2, 3, %p2581;
$L__BB1_2614:
	shl.b32 	%r9495, %r27303, 2;
	or.b32  	%r27306, %r9495, %r27304;
	bra.uni 	$L__BB1_2620;
$L__BB1_2615:
	mov.b32 	%r27305, 0;
	setp.eq.s16 	%p2582, %rs150, 65;
	@%p2582 bra 	$L__BB1_2619;
	setp.ne.s16 	%p2583, %rs150, 84;
	@%p2583 bra 	$L__BB1_2618;
	mov.b32 	%r27305, 1;
	bra.uni 	$L__BB1_2619;
$L__BB1_2618:
	setp.eq.s16 	%p2584, %rs150, 67;
	selp.b32 	%r27305, 2, 3, %p2584;
$L__BB1_2619:
	shl.b32 	%r9498, %r27303, 2;
	or.b32  	%r27306, %r9498, %r27305;
$L__BB1_2620:
	ld.param.u32 	%r26679, [_Z16candidate_primerPcPiS0_S0_PfS1_S1_iffiiPdS_S0__param_7];
	setp.eq.s32 	%p2585, %r26679, 1;
	@%p2585 bra 	$L__BB1_2626;
	mov.b32 	%r27307, 0;
	@%p2496 bra 	$L__BB1_2625;
	setp.ne.s16 	%p2587, %rs164, 84;
	@%p2587 bra 	$L__BB1_2624;
	mov.b32 	%r27307, 1;
	bra.uni 	$L__BB1_2625;
$L__BB1_2624:
	setp.eq.s16 	%p2588, %rs164, 67;
	selp.b32 	%r27307, 2, 3, %p2588;
$L__BB1_2625:
	shl.b32 	%r9501, %r27306, 2;
	or.b32  	%r27309, %r9501, %r27307;
	bra.uni 	$L__BB1_2631;
$L__BB1_2626:
	mov.b32 	%r27308, 0;
	setp.eq.s16 	%p2589, %rs151, 65;
	@%p2589 bra 	$L__BB1_2630;
	setp.ne.s16 	%p2590, %rs151, 84;
	@%p2590 bra 	$L__BB1_2629;
	mov.b32 	%r27308, 1;
	bra.uni 	$L__BB1_2630;
$L__BB1_2629:
	setp.eq.s16 	%p2591, %rs151, 67;
	selp.b32 	%r27308, 2, 3, %p2591;
$L__BB1_2630:
	shl.b32 	%r9504, %r27306, 2;
	or.b32  	%r27309, %r9504, %r27308;
$L__BB1_2631:
	mul.wide.u32 	%rd3949, %r27309, 4;
	add.s64 	%rd3950, %rd346, %rd3949;
	ld.global.f32 	%f436, [%rd3950];
	setp.geu.f32 	%p18169, %f436, 0f40400000;
$L__BB1_2632:
	ld.param.u32 	%r26851, [_Z16candidate_primerPcPiS0_S0_PfS1_S1_iffiiPdS_S0__param_11];
	setp.eq.s32 	%p2592, %r26851, 0;
	selp.u32 	%r27372, 1, 0, %p18169;
	not.pred 	%p2593, %p18169;
	or.pred  	%p2594, %p2592, %p2593;
	@%p2594 bra 	$L__BB1_2996;
	mov.b32 	%r27310, 0;
$L__BB1_2634:
	mov.u32 	%r967, %r27310;
	cvt.u64.u32 	%rd3951, %r967;
	add.s64 	%rd347, %rd271, %rd3951;
	ld.local.u8 	%rs1916, [%rd347];
	setp.ne.s16 	%p2595, %rs1916, 0;
	add.s32 	%r27310, %r967, 1;
	@%p2595 bra 	$L__BB1_2634;
	and.b32  	%r9506, %r967, 1;
	setp.eq.b32 	%p2596, %r9506, 1;
	@%p2596 bra 	$L__BB1_2658;
	setp.eq.s32 	%p2597, %r967, 0;
	@%p2597 bra 	$L__BB1_2646;
	shr.u32 	%r9508, %r967, 1;
	max.u32 	%r969, %r9508, 1;
	mov.b32 	%r27311, 0;
$L__BB1_2638:
	cvt.u64.u32 	%rd3952, %r27311;
	add.s64 	%rd3953, %rd271, %rd3952;
	ld.local.u8 	%rs171, [%rd3953];
	setp.ne.s16 	%p2598, %rs171, 65;
	not.b32 	%r9509, %r27311;
	cvt.s64.s32 	%rd3954, %r9509;
	add.s64 	%rd3955, %rd347, %rd3954;
	ld.local.u8 	%rs172, [%rd3955];
	@%p2598 bra 	$L__BB1_2640;
	setp.ne.s16 	%p2599, %rs172, 84;
	@%p2599 bra 	$L__BB1_2658;
$L__BB1_2640:
	setp.ne.s16 	%p2600, %rs171, 84;
	@%p2600 bra 	$L__BB1_2642;
	setp.ne.s16 	%p2601, %rs172, 65;
	@%p2601 bra 	$L__BB1_2658;
$L__BB1_2642:
	setp.eq.s16 	%p2602, %rs171, 84;
	setp.eq.s16 	%p2603, %rs171, 65;
	setp.ne.s16 	%p2604, %rs172, 65;
	or.pred  	%p2605, %p2604, %p2602;
	setp.ne.s16 	%p2606, %rs172, 84;
	or.pred  	%p2607, %p2606, %p2603;
	and.pred  	%p2608, %p2605, %p2607;
	not.pred 	%p2609, %p2608;
	@%p2609 bra 	$L__BB1_2658;
	setp.eq.s16 	%p2610, %rs171, 67;
	setp.ne.s16 	%p2611, %rs172, 71;
	and.pred  	%p2612, %p2611, %p2610;
	@%p2612 bra 	$L__BB1_2658;
	setp.eq.s16 	%p2615, %rs171, 71;
	setp.ne.s16 	%p2616, %rs172, 67;
	xor.pred  	%p2617, %p2615, %p2616;
	or.pred  	%p2618, %p2611, %p2610;
	and.pred  	%p2619, %p2617, %p2618;
	not.pred 	%p2620, %p2619;
	@%p2620 bra 	$L__BB1_2658;
	add.s32 	%r27311, %r27311, 1;
	setp.ne.s32 	%p2621, %r27311, %r969;
	@%p2621 bra 	$L__BB1_2638;
$L__BB1_2646:
	mov.b32 	%r27312, 0;
$L__BB1_2647:
	mov.u32 	%r972, %r27312;
	cvt.u64.u32 	%rd3956, %r972;
	add.s64 	%rd348, %rd271, %rd3956;
	ld.local.u8 	%rs1922, [%rd348];
	setp.ne.s16 	%p2622, %rs1922, 0;
	add.s32 	%r27312, %r972, 1;
	@%p2622 bra 	$L__BB1_2647;
	and.b32  	%r9511, %r972, 1;
	setp.eq.b32 	%p2623, %r9511, 1;
	@%p2623 bra 	$L__BB1_2658;
	setp.eq.s32 	%p2624, %r972, 0;
	@%p2624 bra 	$L__BB1_2661;
	shr.u32 	%r9513, %r972, 1;
	max.u32 	%r974, %r9513, 1;
	mov.b32 	%r27313, 0;
$L__BB1_2651:
	cvt.u64.u32 	%rd3957, %r27313;
	add.s64 	%rd3958, %rd271, %rd3957;
	ld.local.u8 	%rs173, [%rd3958];
	setp.ne.s16 	%p2625, %rs173, 65;
	not.b32 	%r9514, %r27313;
	cvt.s64.s32 	%rd3959, %r9514;
	add.s64 	%rd3960, %rd348, %rd3959;
	ld.local.u8 	%rs174, [%rd3960];
	@%p2625 bra 	$L__BB1_2653;
	setp.ne.s16 	%p2626, %rs174, 84;
	@%p2626 bra 	$L__BB1_2658;
$L__BB1_2653:
	setp.ne.s16 	%p2627, %rs173, 84;
	@%p2627 bra 	$L__BB1_2655;
	setp.ne.s16 	%p2628, %rs174, 65;
	@%p2628 bra 	$L__BB1_2658;
$L__BB1_2655:
	setp.eq.s16 	%p2629, %rs173, 84;
	setp.eq.s16 	%p2630, %rs173, 65;
	setp.ne.s16 	%p2631, %rs174, 65;
	or.pred  	%p2632, %p2631, %p2629;
	setp.ne.s16 	%p2633, %rs174, 84;
	or.pred  	%p2634, %p2633, %p2630;
	and.pred  	%p2635, %p2632, %p2634;
	not.pred 	%p2636, %p2635;
	@%p2636 bra 	$L__BB1_2658;
	setp.eq.s16 	%p2637, %rs173, 67;
	setp.ne.s16 	%p2638, %rs174, 71;
	and.pred  	%p2639, %p2638, %p2637;
	@%p2639 bra 	$L__BB1_2658;
	setp.eq.s16 	%p2642, %rs173, 71;
	setp.ne.s16 	%p2643, %rs174, 67;
	xor.pred  	%p2644, %p2642, %p2643;
	or.pred  	%p2645, %p2638, %p2637;
	and.pred  	%p2646, %p2644, %p2645;
	@%p2646 bra 	$L__BB1_2660;
$L__BB1_2658:
	setp.gt.u32 	%p2648, %r2, 2146435070;
	mov.f64 	%fd25492, %fd2;
	@%p2648 bra 	$L__BB1_2663;
	setp.gt.u32 	%p2649, %r4, 1073127582;
	selp.f64 	%fd10323, %fd4, %fd3, %p2649;
	selp.u32 	%r9515, 1, 0, %p2649;
	add.s32 	%r9516, %r3, %r9515;
	add.f64 	%fd10324, %fd10323, 0dBFF0000000000000;
	add.f64 	%fd10325, %fd10323, 0d3FF0000000000000;
	rcp.approx.ftz.f64 	%fd10326, %fd10325;
	neg.f64 	%fd10327, %fd10325;
	fma.rn.f64 	%fd10328, %fd10327, %fd10326, 0d3FF0000000000000;
	fma.rn.f64 	%fd10329, %fd10328, %fd10328, %fd10328;
	fma.rn.f64 	%fd10330, %fd10329, %fd10326, %fd10326;
	mul.f64 	%fd10331, %fd10324, %fd10330;
	fma.rn.f64 	%fd10332, %fd10324, %fd10330, %fd10331;
	mul.f64 	%fd10333, %fd10332, %fd10332;
	fma.rn.f64 	%fd10334, %fd10333, 0d3EB1380B3AE80F1E, 0d3ED0EE258B7A8B04;
	fma.rn.f64 	%fd10335, %fd10334, %fd10333, 0d3EF3B2669F02676F;
	fma.rn.f64 	%fd10336, %fd10335, %fd10333, 0d3F1745CBA9AB0956;
	fma.rn.f64 	%fd10337, %fd10336, %fd10333, 0d3F3C71C72D1B5154;
	fma.rn.f64 	%fd10338, %fd10337, %fd10333, 0d3F624924923BE72D;
	fma.rn.f64 	%fd10339, %fd10338, %fd10333, 0d3F8999999999A3C4;
	fma.rn.f64 	%fd10340, %fd10339, %fd10333, 0d3FB5555555555554;
	sub.f64 	%fd10341, %fd10324, %fd10332;
	add.f64 	%fd10342, %fd10341, %fd10341;
	neg.f64 	%fd10343, %fd10332;
	fma.rn.f64 	%fd10344, %fd10343, %fd10324, %fd10342;
	mul.f64 	%fd10345, %fd10330, %fd10344;
	mul.f64 	%fd10346, %fd10333, %fd10340;
	fma.rn.f64 	%fd10347, %fd10346, %fd10332, %fd10345;
	xor.b32  	%r9517, %r9516, -2147483648;
	mov.b32 	%r9518, 1127219200;
	mov.b64 	%fd10348, {%r9517, %r9518};
	sub.f64 	%fd10349, %fd10348, %fd1;
	fma.rn.f64 	%fd10350, %fd10349, 0d3FE62E42FEFA39EF, %fd10332;
	fma.rn.f64 	%fd10351, %fd10349, 0dBFE62E42FEFA39EF, %fd10350;
	sub.f64 	%fd10352, %fd10351, %fd10332;
	sub.f64 	%fd10353, %fd10347, %fd10352;
	fma.rn.f64 	%fd10354, %fd10349, 0d3C7ABC9E3B39803F, %fd10353;
	add.f64 	%fd25492, %fd10350, %fd10354;
	bra.uni 	$L__BB1_2663;
$L__BB1_2660:
	add.s32 	%r27313, %r27313, 1;
	setp.ne.s32 	%p2647, %r27313, %r974;
	@%p2647 bra 	$L__BB1_2651;
$L__BB1_2661:
	setp.gt.u32 	%p2650, %r5, 2146435070;
	mov.f64 	%fd25492, %fd5;
	@%p2650 bra 	$L__BB1_2663;
	setp.gt.u32 	%p2651, %r7, 1073127582;
	selp.f64 	%fd10355, %fd7, %fd6, %p2651;
	selp.u32 	%r9519, 1, 0, %p2651;
	add.s32 	%r9520, %r6, %r9519;
	add.f64 	%fd10356, %fd10355, 0dBFF0000000000000;
	add.f64 	%fd10357, %fd10355, 0d3FF0000000000000;
	rcp.approx.ftz.f64 	%fd10358, %fd10357;
	neg.f64 	%fd10359, %fd10357;
	fma.rn.f64 	%fd10360, %fd10359, %fd10358, 0d3FF0000000000000;
	fma.rn.f64 	%fd10361, %fd10360, %fd10360, %fd10360;
	fma.rn.f64 	%fd10362, %fd10361, %fd10358, %fd10358;
	mul.f64 	%fd10363, %fd10356, %fd10362;
	fma.rn.f64 	%fd10364, %fd10356, %fd10362, %fd10363;
	mul.f64 	%fd10365, %fd10364, %fd10364;
	fma.rn.f64 	%fd10366, %fd10365, 0d3EB1380B3AE80F1E, 0d3ED0EE258B7A8B04;
	fma.rn.f64 	%fd10367, %fd10366, %fd10365, 0d3EF3B2669F02676F;
	fma.rn.f64 	%fd10368, %fd10367, %fd10365, 0d3F1745CBA9AB0956;
	fma.rn.f64 	%fd10369, %fd10368, %fd10365, 0d3F3C71C72D1B5154;
	fma.rn.f64 	%fd10370, %fd10369, %fd10365, 0d3F624924923BE72D;
	fma.rn.f64 	%fd10371, %fd10370, %fd10365, 0d3F8999999999A3C4;
	fma.rn.f64 	%fd10372, %fd10371, %fd10365, 0d3FB5555555555554;
	sub.f64 	%fd10373, %fd10356, %fd10364;
	add.f64 	%fd10374, %fd10373, %fd10373;
	neg.f64 	%fd10375, %fd10364;
	fma.rn.f64 	%fd10376, %fd10375, %fd10356, %fd10374;
	mul.f64 	%fd10377, %fd10362, %fd10376;
	mul.f64 	%fd10378, %fd10365, %fd10372;
	fma.rn.f64 	%fd10379, %fd10378, %fd10364, %fd10377;
	xor.b32  	%r9521, %r9520, -2147483648;
	mov.b32 	%r9522, 1127219200;
	mov.b64 	%fd10380, {%r9521, %r9522};
	sub.f64 	%fd10381, %fd10380, %fd1;
	fma.rn.f64 	%fd10382, %fd10381, 0d3FE62E42FEFA39EF, %fd10364;
	fma.rn.f64 	%fd10383, %fd10381, 0dBFE62E42FEFA39EF, %fd10382;
	sub.f64 	%fd10384, %fd10383, %fd10364;
	sub.f64 	%fd10385, %fd10379, %fd10384;
	fma.rn.f64 	%fd10386, %fd10381, 0d3C7ABC9E3B39803F, %fd10385;
	add.f64 	%fd25492, %fd10382, %fd10386;
$L__BB1_2663:
	mul.f64 	%fd1041, %fd25492, 0d3FFFCB923A29C77A;
	mov.b32 	%r27314, 0;
$L__BB1_2664:
	mov.u32 	%r977, %r27314;
	cvt.u64.u32 	%rd3961, %r977;
	add.s64 	%rd3962, %rd271, %rd3961;
	ld.local.u8 	%rs1928, [%rd3962];
	setp.ne.s16 	%p2652, %rs1928, 0;
	add.s32 	%r27314, %r977, 1;
	@%p2652 bra 	$L__BB1_2664;
	mov.b32 	%r27315, 0;
$L__BB1_2666:
	mov.u32 	%r979, %r27315;
	cvt.u64.u32 	%rd3963, %r979;
	add.s64 	%rd3964, %rd271, %rd3963;
	ld.local.u8 	%rs1929, [%rd3964];
	setp.ne.s16 	%p2653, %rs1929, 0;
	add.s32 	%r27315, %r979, 1;
	@%p2653 bra 	$L__BB1_2666;
	setp.eq.s32 	%p2654, %r977, 0;
	@%p2654 bra 	$L__BB1_2738;
	and.b32  	%r981, %r977, 3;
	setp.lt.u32 	%p2655, %r977, 4;
	mov.b32 	%r27317, 1;
	@%p2655 bra 	$L__BB1_2707;
	and.b32  	%r982, %r977, 2147483644;
	mov.b32 	%r27317, 1;
$L__BB1_2670:
	mov.u32 	%r983, %r27317;
	cvt.s64.s32 	%rd3965, %r983;
	add.s64 	%rd349, %rd271, %rd3965;
	ld.local.u8 	%rs1931, [%rd349+-1];
	mov.b16 	%rs6550, 0;
	setp.gt.s16 	%p2656, %rs1931, 70;
	@%p2656 bra 	$L__BB1_2674;
	setp.eq.s16 	%p2659, %rs1931, 65;
	@%p2659 bra 	$L__BB1_2679;
	setp.eq.s16 	%p2660, %rs1931, 67;
	@%p2660 bra 	$L__BB1_2673;
	bra.uni 	$L__BB1_2678;
$L__BB1_2673:
	mov.b16 	%rs6550, 1;
	bra.uni 	$L__BB1_2679;
$L__BB1_2674:
	setp.eq.s16 	%p2657, %rs1931, 71;
	@%p2657 bra 	$L__BB1_2677;
	setp.ne.s16 	%p2658, %rs1931, 84;
	@%p2658 bra 	$L__BB1_2678;
	mov.b16 	%rs6550, 3;
	bra.uni 	$L__BB1_2679;
$L__BB1_2677:
	mov.b16 	%rs6550, 2;
	bra.uni 	$L__BB1_2679;
$L__BB1_2678:
	mov.b16 	%rs6550, 4;
$L__BB1_2679:
	cvt.u64.u32 	%rd3966, %r983;
	add.s64 	%rd350, %rd6, %rd3966;
	st.local.u8 	[%rd350], %rs6550;
	ld.local.u8 	%rs1937, [%rd349];
	mov.b16 	%rs6551, 0;
	setp.gt.s16 	%p2661, %rs1937, 70;
	@%p2661 bra 	$L__BB1_2683;
	setp.eq.s16 	%p2664, %rs1937, 65;
	@%p2664 bra 	$L__BB1_2688;
	setp.eq.s16 	%p2665, %rs1937, 67;
	@%p2665 bra 	$L__BB1_2682;
	bra.uni 	$L__BB1_2687;
$L__BB1_2682:
	mov.b16 	%rs6551, 1;
	bra.uni 	$L__BB1_2688;
$L__BB1_2683:
	setp.eq.s16 	%p2662, %rs1937, 71;
	@%p2662 bra 	$L__BB1_2686;
	setp.ne.s16 	%p2663, %rs1937, 84;
	@%p2663 bra 	$L__BB1_2687;
	mov.b16 	%rs6551, 3;
	bra.uni 	$L__BB1_2688;
$L__BB1_2686:
	mov.b16 	%rs6551, 2;
	bra.uni 	$L__BB1_2688;
$L__BB1_2687:
	mov.b16 	%rs6551, 4;
$L__BB1_2688:
	st.local.u8 	[%rd350+1], %rs6551;
	ld.local.u8 	%rs1943, [%rd349+1];
	mov.b16 	%rs6552, 0;
	setp.gt.s16 	%p2666, %rs1943, 70;
	@%p2666 bra 	$L__BB1_2692;
	setp.eq.s16 	%p2669, %rs1943, 65;
	@%p2669 bra 	$L__BB1_2697;
	setp.eq.s16 	%p2670, %rs1943, 67;
	@%p2670 bra 	$L__BB1_2691;
	bra.uni 	$L__BB1_2696;
$L__BB1_2691:
	mov.b16 	%rs6552, 1;
	bra.uni 	$L__BB1_2697;
$L__BB1_2692:
	setp.eq.s16 	%p2667, %rs1943, 71;
	@%p2667 bra 	$L__BB1_2695;
	setp.ne.s16 	%p2668, %rs1943, 84;
	@%p2668 bra 	$L__BB1_2696;
	mov.b16 	%rs6552, 3;
	bra.uni 	$L__BB1_2697;
$L__BB1_2695:
	mov.b16 	%rs6552, 2;
	bra.uni 	$L__BB1_2697;
$L__BB1_2696:
	mov.b16 	%rs6552, 4;
$L__BB1_2697:
	st.local.u8 	[%rd350+2], %rs6552;
	ld.local.u8 	%rs1949, [%rd349+2];
	mov.b16 	%rs6553, 0;
	setp.gt.s16 	%p2671, %rs1949, 70;
	@%p2671 bra 	$L__BB1_2701;
	setp.eq.s16 	%p2674, %rs1949, 65;
	@%p2674 bra 	$L__BB1_2706;
	setp.eq.s16 	%p2675, %rs1949, 67;
	@%p2675 bra 	$L__BB1_2700;
	bra.uni 	$L__BB1_2705;
$L__BB1_2700:
	mov.b16 	%rs6553, 1;
	bra.uni 	$L__BB1_2706;
$L__BB1_2701:
	setp.eq.s16 	%p2672, %rs1949, 71;
	@%p2672 bra 	$L__BB1_2704;
	setp.ne.s16 	%p2673, %rs1949, 84;
	@%p2673 bra 	$L__BB1_2705;
	mov.b16 	%rs6553, 3;
	bra.uni 	$L__BB1_2706;
$L__BB1_2704:
	mov.b16 	%rs6553, 2;
	bra.uni 	$L__BB1_2706;
$L__BB1_2705:
	mov.b16 	%rs6553, 4;
$L__BB1_2706:
	st.local.u8 	[%rd350+3], %rs6553;
	add.s32 	%r27317, %r983, 4;
	add.s32 	%r9527, %r983, 3;
	setp.ne.s32 	%p2676, %r9527, %r982;
	@%p2676 bra 	$L__BB1_2670;
$L__BB1_2707:
	setp.eq.s32 	%p2677, %r981, 0;
	@%p2677 bra 	$L__BB1_2738;
	cvt.s64.s32 	%rd3967, %r27317;
	add.s64 	%rd351, %rd271, %rd3967;
	ld.local.u8 	%rs1955, [%rd351+-1];
	mov.b16 	%rs6554, 0;
	setp.gt.s16 	%p2678, %rs1955, 70;
	@%p2678 bra 	$L__BB1_2712;
	setp.eq.s16 	%p2681, %rs1955, 65;
	@%p2681 bra 	$L__BB1_2717;
	setp.eq.s16 	%p2682, %rs1955, 67;
	@%p2682 bra 	$L__BB1_2711;
	bra.uni 	$L__BB1_2716;
$L__BB1_2711:
	mov.b16 	%rs6554, 1;
	bra.uni 	$L__BB1_2717;
$L__BB1_2712:
	setp.eq.s16 	%p2679, %rs1955, 71;
	@%p2679 bra 	$L__BB1_2715;
	setp.ne.s16 	%p2680, %rs1955, 84;
	@%p2680 bra 	$L__BB1_2716;
	mov.b16 	%rs6554, 3;
	bra.uni 	$L__BB1_2717;
$L__BB1_2715:
	mov.b16 	%rs6554, 2;
	bra.uni 	$L__BB1_2717;
$L__BB1_2716:
	mov.b16 	%rs6554, 4;
$L__BB1_2717:
	cvt.u64.u32 	%rd3968, %r27317;
	add.s64 	%rd352, %rd6, %rd3968;
	st.local.u8 	[%rd352], %rs6554;
	setp.eq.s32 	%p2683, %r981, 1;
	@%p2683 bra 	$L__BB1_2738;
	ld.local.u8 	%rs1961, [%rd351];
	mov.b16 	%rs6555, 0;
	setp.gt.s16 	%p2684, %rs1961, 70;
	@%p2684 bra 	$L__BB1_2722;
	setp.eq.s16 	%p2687, %rs1961, 65;
	@%p2687 bra 	$L__BB1_2727;
	setp.eq.s16 	%p2688, %rs1961, 67;
	@%p2688 bra 	$L__BB1_2721;
	bra.uni 	$L__BB1_2726;
$L__BB1_2721:
	mov.b16 	%rs6555, 1;
	bra.uni 	$L__BB1_2727;
$L__BB1_2722:
	setp.eq.s16 	%p2685, %rs1961, 71;
	@%p2685 bra 	$L__BB1_2725;
	setp.ne.s16 	%p2686, %rs1961, 84;
	@%p2686 bra 	$L__BB1_2726;
	mov.b16 	%rs6555, 3;
	bra.uni 	$L__BB1_2727;
$L__BB1_2725:
	mov.b16 	%rs6555, 2;
	bra.uni 	$L__BB1_2727;
$L__BB1_2726:
	mov.b16 	%rs6555, 4;
$L__BB1_2727:
	add.s32 	%r9528, %r27317, 1;
	cvt.u64.u32 	%rd3969, %r9528;
	add.s64 	%rd3970, %rd6, %rd3969;
	st.local.u8 	[%rd3970], %rs6555;
	setp.eq.s32 	%p2689, %r981, 2;
	@%p2689 bra 	$L__BB1_2738;
	ld.local.u8 	%rs1967, [%rd351+1];
	mov.b16 	%rs6556, 0;
	setp.gt.s16 	%p2690, %rs1967, 70;
	@%p2690 bra 	$L__BB1_2732;
	setp.eq.s16 	%p2693, %rs1967, 65;
	@%p2693 bra 	$L__BB1_2737;
	setp.eq.s16 	%p2694, %rs1967, 67;
	@%p2694 bra 	$L__BB1_2731;
	bra.uni 	$L__BB1_2736;
$L__BB1_2731:
	mov.b16 	%rs6556, 1;
	bra.uni 	$L__BB1_2737;
$L__BB1_2732:
	setp.eq.s16 	%p2691, %rs1967, 71;
	@%p2691 bra 	$L__BB1_2735;
	setp.ne.s16 	%p2692, %rs1967, 84;
	@%p2692 bra 	$L__BB1_2736;
	mov.b16 	%rs6556, 3;
	bra.uni 	$L__BB1_2737;
$L__BB1_2735:
	mov.b16 	%rs6556, 2;
	bra.uni 	$L__BB1_2737;
$L__BB1_2736:
	mov.b16 	%rs6556, 4;
$L__BB1_2737:
	st.local.u8 	[%rd352+2], %rs6556;
$L__BB1_2738:
	setp.eq.s32 	%p2695, %r979, 0;
	@%p2695 bra 	$L__BB1_2809;
	and.b32  	%r986, %r979, 3;
	setp.lt.u32 	%p2696, %r979, 4;
	mov.b32 	%r27319, 1;
	@%p2696 bra 	$L__BB1_2778;
	and.b32  	%r987, %r979, 2147483644;
	mov.b32 	%r27319, 1;
$L__BB1_2741:
	sub.s32 	%r9531, %r979, %r27319;
	cvt.u64.u32 	%rd3971, %r9531;
	add.s64 	%rd3972, %rd271, %rd3971;
	ld.local.u8 	%rs1973, [%rd3972];
	mov.b16 	%rs6557, 0;
	setp.gt.s16 	%p2697, %rs1973, 70;
	@%p2697 bra 	$L__BB1_2745;
	setp.eq.s16 	%p2700, %rs1973, 65;
	@%p2700 bra 	$L__BB1_2750;
	setp.eq.s16 	%p2701, %rs1973, 67;
	@%p2701 bra 	$L__BB1_2744;
	bra.uni 	$L__BB1_2749;
$L__BB1_2744:
	mov.b16 	%rs6557, 1;
	bra.uni 	$L__BB1_2750;
$L__BB1_2745:
	setp.eq.s16 	%p2698, %rs1973, 71;
	@%p2698 bra 	$L__BB1_2748;
	setp.ne.s16 	%p2699, %rs1973, 84;
	@%p2699 bra 	$L__BB1_2749;
	mov.b16 	%rs6557, 3;
	bra.uni 	$L__BB1_2750;
$L__BB1_2748:
	mov.b16 	%rs6557, 2;
	bra.uni 	$L__BB1_2750;
$L__BB1_2749:
	mov.b16 	%rs6557, 4;
$L__BB1_2750:
	cvt.u64.u32 	%rd3973, %r27319;
	add.s64 	%rd353, %rd7, %rd3973;
	st.local.u8 	[%rd353], %rs6557;
	not.b32 	%r9532, %r27319;
	add.s32 	%r9533, %r979, %r9532;
	cvt.u64.u32 	%rd3974, %r9533;
	add.s64 	%rd3975, %rd271, %rd3974;
	ld.local.u8 	%rs1979, [%rd3975];
	mov.b16 	%rs6558, 0;
	setp.gt.s16 	%p2702, %rs1979, 70;
	@%p2702 bra 	$L__BB1_2754;
	setp.eq.s16 	%p2705, %rs1979, 65;
	@%p2705 bra 	$L__BB1_2759;
	setp.eq.s16 	%p2706, %rs1979, 67;
	@%p2706 bra 	$L__BB1_2753;
	bra.uni 	$L__BB1_2758;
$L__BB1_2753:
	mov.b16 	%rs6558, 1;
	bra.uni 	$L__BB1_2759;
$L__BB1_2754:
	setp.eq.s16 	%p2703, %rs1979, 71;
	@%p2703 bra 	$L__BB1_2757;
	setp.ne.s16 	%p2704, %rs1979, 84;
	@%p2704 bra 	$L__BB1_2758;
	mov.b16 	%rs6558, 3;
	bra.uni 	$L__BB1_2759;
$L__BB1_2757:
	mov.b16 	%rs6558, 2;
	bra.uni 	$L__BB1_2759;
$L__BB1_2758:
	mov.b16 	%rs6558, 4;
$L__BB1_2759:
	st.local.u8 	[%rd353+1], %rs6558;
	sub.s32 	%r9534, %r979, %r27319;
	add.s32 	%r9535, %r9534, -2;
	cvt.u64.u32 	%rd3976, %r9535;
	add.s64 	%rd3977, %rd271, %rd3976;
	ld.local.u8 	%rs1985, [%rd3977];
	mov.b16 	%rs6559, 0;
	setp.gt.s16 	%p2707, %rs1985, 70;
	@%p2707 bra 	$L__BB1_2763;
	setp.eq.s16 	%p2710, %rs1985, 65;
	@%p2710 bra 	$L__BB1_2768;
	setp.eq.s16 	%p2711, %rs1985, 67;
	@%p2711 bra 	$L__BB1_2762;
	bra.uni 	$L__BB1_2767;
$L__BB1_2762:
	mov.b16 	%rs6559, 1;
	bra.uni 	$L__BB1_2768;
$L__BB1_2763:
	setp.eq.s16 	%p2708, %rs1985, 71;
	@%p2708 bra 	$L__BB1_2766;
	setp.ne.s16 	%p2709, %rs1985, 84;
	@%p2709 bra 	$L__BB1_2767;
	mov.b16 	%rs6559, 3;
	bra.uni 	$L__BB1_2768;
$L__BB1_2766:
	mov.b16 	%rs6559, 2;
	bra.uni 	$L__BB1_2768;
$L__BB1_2767:
	mov.b16 	%rs6559, 4;
$L__BB1_2768:
	st.local.u8 	[%rd353+2], %rs6559;
	add.s32 	%r989, %r27319, 3;
	sub.s32 	%r9536, %r979, %r989;
	cvt.u64.u32 	%rd3978, %r9536;
	add.s64 	%rd3979, %rd271, %rd3978;
	ld.local.u8 	%rs1991, [%rd3979];
	mov.b16 	%rs6560, 0;
	setp.gt.s16 	%p2712, %rs1991, 70;
	@%p2712 bra 	$L__BB1_2772;
	setp.eq.s16 	%p2715, %rs1991, 65;
	@%p2715 bra 	$L__BB1_2777;
	setp.eq.s16 	%p2716, %rs1991, 67;
	@%p2716 bra 	$L__BB1_2771;
	bra.uni 	$L__BB1_2776;
$L__BB1_2771:
	mov.b16 	%rs6560, 1;
	bra.uni 	$L__BB1_2777;
$L__BB1_2772:
	setp.eq.s16 	%p2713, %rs1991, 71;
	@%p2713 bra 	$L__BB1_2775;
	setp.ne.s16 	%p2714, %rs1991, 84;
	@%p2714 bra 	$L__BB1_2776;
	mov.b16 	%rs6560, 3;
	bra.uni 	$L__BB1_2777;
$L__BB1_2775:
	mov.b16 	%rs6560, 2;
	bra.uni 	$L__BB1_2777;
$L__BB1_2776:
	mov.b16 	%rs6560, 4;
$L__BB1_2777:
	st.local.u8 	[%rd353+3], %rs6560;
	add.s32 	%r27319, %r27319, 4;
	setp.ne.s32 	%p2717, %r989, %r987;
	@%p2717 bra 	$L__BB1_2741;
$L__BB1_2778:
	setp.eq.s32 	%p2718, %r986, 0;
	@%p2718 bra 	$L__BB1_2809;
	sub.s32 	%r9537, %r979, %r27319;
	cvt.u64.u32 	%rd3980, %r9537;
	add.s64 	%rd3981, %rd271, %rd3980;
	ld.local.u8 	%rs1997, [%rd3981];
	mov.b16 	%rs6561, 0;
	setp.gt.s16 	%p2719, %rs1997, 70;
	@%p2719 bra 	$L__BB1_2783;
	setp.eq.s16 	%p2722, %rs1997, 65;
	@%p2722 bra 	$L__BB1_2788;
	setp.eq.s16 	%p2723, %rs1997, 67;
	@%p2723 bra 	$L__BB1_2782;
	bra.uni 	$L__BB1_2787;
$L__BB1_2782:
	mov.b16 	%rs6561, 1;
	bra.uni 	$L__BB1_2788;
$L__BB1_2783:
	setp.eq.s16 	%p2720, %rs1997, 71;
	@%p2720 bra 	$L__BB1_2786;
	setp.ne.s16 	%p2721, %rs1997, 84;
	@%p2721 bra 	$L__BB1_2787;
	mov.b16 	%rs6561, 3;
	bra.uni 	$L__BB1_2788;
$L__BB1_2786:
	mov.b16 	%rs6561, 2;
	bra.uni 	$L__BB1_2788;
$L__BB1_2787:
	mov.b16 	%rs6561, 4;
$L__BB1_2788:
	cvt.u64.u32 	%rd3982, %r27319;
	add.s64 	%rd354, %rd7, %rd3982;
	st.local.u8 	[%rd354], %rs6561;
	setp.eq.s32 	%p2724, %r986, 1;
	@%p2724 bra 	$L__BB1_2809;
	not.b32 	%r9538, %r27319;
	add.s32 	%r9539, %r979, %r9538;
	cvt.u64.u32 	%rd3983, %r9539;
	add.s64 	%rd3984, %rd271, %rd3983;
	ld.local.u8 	%rs2003, [%rd3984];
	mov.b16 	%rs6562, 0;
	setp.gt.s16 	%p2725, %rs2003, 70;
	@%p2725 bra 	$L__BB1_2793;
	setp.eq.s16 	%p2728, %rs2003, 65;
	@%p2728 bra 	$L__BB1_2798;
	setp.eq.s16 	%p2729, %rs2003, 67;
	@%p2729 bra 	$L__BB1_2792;
	bra.uni 	$L__BB1_2797;
$L__BB1_2792:
	mov.b16 	%rs6562, 1;
	bra.uni 	$L__BB1_2798;
$L__BB1_2793:
	setp.eq.s16 	%p2726, %rs2003, 71;
	@%p2726 bra 	$L__BB1_2796;
	setp.ne.s16 	%p2727, %rs2003, 84;
	@%p2727 bra 	$L__BB1_2797;
	mov.b16 	%rs6562, 3;
	bra.uni 	$L__BB1_2798;
$L__BB1_2796:
	mov.b16 	%rs6562, 2;
	bra.uni 	$L__BB1_2798;
$L__BB1_2797:
	mov.b16 	%rs6562, 4;
$L__BB1_2798:
	st.local.u8 	[%rd354+1], %rs6562;
	setp.eq.s32 	%p2730, %r986, 2;
	@%p2730 bra 	$L__BB1_2809;
	sub.s32 	%r9540, %r979, %r27319;
	add.s32 	%r9541, %r9540, -2;
	cvt.u64.u32 	%rd3985, %r9541;
	add.s64 	%rd3986, %rd271, %rd3985;
	ld.local.u8 	%rs2009, [%rd3986];
	mov.b16 	%rs6563, 0;
	setp.gt.s16 	%p2731, %rs2009, 70;
	@%p2731 bra 	$L__BB1_2803;
	setp.eq.s16 	%p2734, %rs2009, 65;
	@%p2734 bra 	$L__BB1_2808;
	setp.eq.s16 	%p2735, %rs2009, 67;
	@%p2735 bra 	$L__BB1_2802;
	bra.uni 	$L__BB1_2807;
$L__BB1_2802:
	mov.b16 	%rs6563, 1;
	bra.uni 	$L__BB1_2808;
$L__BB1_2803:
	setp.eq.s16 	%p2732, %rs2009, 71;
	@%p2732 bra 	$L__BB1_2806;
	setp.ne.s16 	%p2733, %rs2009, 84;
	@%p2733 bra 	$L__BB1_2807;
	mov.b16 	%rs6563, 3;
	bra.uni 	$L__BB1_2808;
$L__BB1_2806:
	mov.b16 	%rs6563, 2;
	bra.uni 	$L__BB1_2808;
$L__BB1_2807:
	mov.b16 	%rs6563, 4;
$L__BB1_2808:
	st.local.u8 	[%rd354+2], %rs6563;
$L__BB1_2809:
	cvt.u64.u32 	%rd3987, %r979;
	cvt.u64.u32 	%rd3988, %r977;
	add.s64 	%rd3989, %rd7, %rd3987;
	mov.b16 	%rs2014, 4;
	st.local.u8 	[%rd3989+1], %rs2014;
	st.local.u8 	[%rd7], %rs2014;
	add.s64 	%rd3990, %rd6, %rd3988;
	st.local.u8 	[%rd3990+1], %rs2014;
	st.local.u8 	[%rd6], %rs2014;
	mov.b32 	%r27334, 0;
	mov.f64 	%fd25559, 0dFFF0000000000000;
	mov.u32 	%r27335, %r27334;
	@%p2654 bra 	$L__BB1_2906;
	and.b32  	%r992, %r979, 3;
	and.b32  	%r993, %r979, 2147483644;
	mov.b32 	%r27320, 1;
$L__BB1_2811:
	mov.u32 	%r994, %r27320;
	@%p2695 bra 	$L__BB1_2839;
	setp.lt.u32 	%p2738, %r979, 4;
	cvt.u64.u32 	%rd3991, %r994;
	add.s64 	%rd3992, %rd6, %rd3991;
	ld.local.s8 	%r995, [%rd3992];
	add.s32 	%r9545, %r994, -1;
	mul.lo.s32 	%r996, %r9545, %r979;
	add.s32 	%r997, %r996, -1;
	mov.b32 	%r27322, 1;
	@%p2738 bra 	$L__BB1_2827;
	mov.b32 	%r27322, 1;
$L__BB1_2814:
	cvt.u64.u32 	%rd3993, %r27322;
	add.s64 	%rd355, %rd7, %rd3993;
	ld.local.s8 	%r9547, [%rd355];
	add.s32 	%r9548, %r9547, %r995;
	setp.eq.s32 	%p2739, %r9548, 3;
	@%p2739 bra 	$L__BB1_2816;
	add.s32 	%r9549, %r997, %r27322;
	mul.wide.s32 	%rd3994, %r9549, 8;
	add.s64 	%rd3995, %rd2, %rd3994;
	mov.b64 	%rd3996, 9218868437227405312;
	st.local.u64 	[%rd3995], %rd3996;
	add.s64 	%rd3997, %rd3, %rd3994;
	mov.b64 	%rd3998, -4616189618054758400;
	st.local.u64 	[%rd3997], %rd3998;
	bra.uni 	$L__BB1_2817;
$L__BB1_2816:
	add.s32 	%r9550, %r997, %r27322;
	mul.wide.s32 	%rd3999, %r9550, 8;
	add.s64 	%rd4000, %rd2, %rd3999;
	mov.b64 	%rd4001, 0;
	st.local.u64 	[%rd4000], %rd4001;
	add.s64 	%rd4002, %rd3, %rd3999;
	mov.b64 	%rd4003, -4564063970805153792;
	st.local.u64 	[%rd4002], %rd4003;
$L__BB1_2817:
	ld.local.s8 	%r9551, [%rd355+1];
	add.s32 	%r9552, %r9551, %r995;
	setp.eq.s32 	%p2740, %r9552, 3;
	@%p2740 bra 	$L__BB1_2819;
	add.s32 	%r9553, %r996, %r27322;
	mul.wide.s32 	%rd4004, %r9553, 8;
	add.s64 	%rd4005, %rd2, %rd4004;
	mov.b64 	%rd4006, 9218868437227405312;
	st.local.u64 	[%rd4005], %rd4006;
	add.s64 	%rd4007, %rd3, %rd4004;
	mov.b64 	%rd4008, -4616189618054758400;
	st.local.u64 	[%rd4007], %rd4008;
	bra.uni 	$L__BB1_2820;
$L__BB1_2819:
	add.s32 	%r9554, %r996, %r27322;
	mul.wide.s32 	%rd4009, %r9554, 8;
	add.s64 	%rd4010, %rd2, %rd4009;
	mov.b64 	%rd4011, 0;
	st.local.u64 	[%rd4010], %rd4011;
	add.s64 	%rd4012, %rd3, %rd4009;
	mov.b64 	%rd4013, -4564063970805153792;
	st.local.u64 	[%rd4012], %rd4013;
$L__BB1_2820:
	add.s32 	%r999, %r27322, 2;
	ld.local.s8 	%r9555, [%rd355+2];
	add.s32 	%r9556, %r9555, %r995;
	setp.eq.s32 	%p2741, %r9556, 3;
	@%p2741 bra 	$L__BB1_2822;
	add.s32 	%r9557, %r997, %r999;
	mul.wide.s32 	%rd4014, %r9557, 8;
	add.s64 	%rd4015, %rd2, %rd4014;
	mov.b64 	%rd4016, 9218868437227405312;
	st.local.u64 	[%rd4015], %rd4016;
	add.s64 	%rd4017, %rd3, %rd4014;
	mov.b64 	%rd4018, -4616189618054758400;
	st.local.u64 	[%rd4017], %rd4018;
	bra.uni 	$L__BB1_2823;
$L__BB1_2822:
	add.s32 	%r9558, %r997, %r999;
	mul.wide.s32 	%rd4019, %r9558, 8;
	add.s64 	%rd4020, %rd2, %rd4019;
	mov.b64 	%rd4021, 0;
	st.local.u64 	[%rd4020], %rd4021;
	add.s64 	%rd4022, %rd3, %rd4019;
	mov.b64 	%rd4023, -4564063970805153792;
	st.local.u64 	[%rd4022], %rd4023;
$L__BB1_2823:
	add.s32 	%r1000, %r27322, 3;
	ld.local.s8 	%r9559, [%rd355+3];
	add.s32 	%r9560, %r9559, %r995;
	setp.eq.s32 	%p2742, %r9560, 3;
	@%p2742 bra 	$L__BB1_2825;
	add.s32 	%r9561, %r997, %r1000;
	mul.wide.s32 	%rd4024, %r9561, 8;
	add.s64 	%rd4025, %rd2, %rd4024;
	mov.b64 	%rd4026, 9218868437227405312;
	st.local.u64 	[%rd4025], %rd4026;
	add.s64 	%rd4027, %rd3, %rd4024;
	mov.b64 	%rd4028, -4616189618054758400;
	st.local.u64 	[%rd4027], %rd4028;
	bra.uni 	$L__BB1_2826;
$L__BB1_2825:
	add.s32 	%r9562, %r997, %r1000;
	mul.wide.s32 	%rd4029, %r9562, 8;
	add.s64 	%rd4030, %rd2, %rd4029;
	mov.b64 	%rd4031, 0;
	st.local.u64 	[%rd4030], %rd4031;
	add.s64 	%rd4032, %rd3, %rd4029;
	mov.b64 	%rd4033, -4564063970805153792;
	st.local.u64 	[%rd4032], %rd4033;
$L__BB1_2826:
	add.s32 	%r27322, %r27322, 4;
	setp.ne.s32 	%p2743, %r1000, %r993;
	@%p2743 bra 	$L__BB1_2814;
$L__BB1_2827:
	setp.eq.s32 	%p2744, %r992, 0;
	@%p2744 bra 	$L__BB1_2839;
	cvt.u64.u32 	%rd4034, %r27322;
	add.s64 	%rd356, %rd7, %rd4034;
	ld.local.s8 	%r9563, [%rd356];
	add.s32 	%r9564, %r9563, %r995;
	setp.eq.s32 	%p2745, %r9564, 3;
	@%p2745 bra 	$L__BB1_2830;
	add.s32 	%r9565, %r997, %r27322;
	mul.wide.s32 	%rd4035, %r9565, 8;
	add.s64 	%rd4036, %rd2, %rd4035;
	mov.b64 	%rd4037, 9218868437227405312;
	st.local.u64 	[%rd4036], %rd4037;
	add.s64 	%rd4038, %rd3, %rd4035;
	mov.b64 	%rd4039, -4616189618054758400;
	st.local.u64 	[%rd4038], %rd4039;
	bra.uni 	$L__BB1_2831;
$L__BB1_2830:
	add.s32 	%r9566, %r997, %r27322;
	mul.wide.s32 	%rd4040, %r9566, 8;
	add.s64 	%rd4041, %rd2, %rd4040;
	mov.b64 	%rd4042, 0;
	st.local.u64 	[%rd4041], %rd4042;
	add.s64 	%rd4043, %rd3, %rd4040;
	mov.b64 	%rd4044, -4564063970805153792;
	st.local.u64 	[%rd4043], %rd4044;
$L__BB1_2831:
	setp.eq.s32 	%p2746, %r992, 1;
	@%p2746 bra 	$L__BB1_2839;
	ld.local.s8 	%r9567, [%rd356+1];
	add.s32 	%r9568, %r9567, %r995;
	setp.eq.s32 	%p2747, %r9568, 3;
	@%p2747 bra 	$L__BB1_2834;
	add.s32 	%r9569, %r996, %r27322;
	mul.wide.s32 	%rd4045, %r9569, 8;
	add.s64 	%rd4046, %rd2, %rd4045;
	mov.b64 	%rd4047, 9218868437227405312;
	st.local.u64 	[%rd4046], %rd4047;
	add.s64 	%rd4048, %rd3, %rd4045;
	mov.b64 	%rd4049, -4616189618054758400;
	st.local.u64 	[%rd4048], %rd4049;
	bra.uni 	$L__BB1_2835;
$L__BB1_2834:
	add.s32 	%r9570, %r996, %r27322;
	mul.wide.s32 	%rd4050, %r9570, 8;
	add.s64 	%rd4051, %rd2, %rd4050;
	mov.b64 	%rd4052, 0;
	st.local.u64 	[%rd4051], %rd4052;
	add.s64 	%rd4053, %rd3, %rd4050;
	mov.b64 	%rd4054, -4564063970805153792;
	st.local.u64 	[%rd4053], %rd4054;
$L__BB1_2835:
	setp.eq.s32 	%p2748, %r992, 2;
	add.s32 	%r1003, %r27322, 2;
	@%p2748 bra 	$L__BB1_2839;
	ld.local.s8 	%r9571, [%rd356+2];
	add.s32 	%r9572, %r9571, %r995;
	setp.eq.s32 	%p2749, %r9572, 3;
	@%p2749 bra 	$L__BB1_2838;
	add.s32 	%r9573, %r997, %r1003;
	mul.wide.s32 	%rd4055, %r9573, 8;
	add.s64 	%rd4056, %rd2, %rd4055;
	mov.b64 	%rd4057, 9218868437227405312;
	st.local.u64 	[%rd4056], %rd4057;
	add.s64 	%rd4058, %rd3, %rd4055;
	mov.b64 	%rd4059, -4616189618054758400;
	st.local.u64 	[%rd4058], %rd4059;
	bra.uni 	$L__BB1_2839;
$L__BB1_2838:
	add.s32 	%r9574, %r997, %r1003;
	mul.wide.s32 	%rd4060, %r9574, 8;
	add.s64 	%rd4061, %rd2, %rd4060;
	mov.b64 	%rd4062, 0;
	st.local.u64 	[%rd4061], %rd4062;
	add.s64 	%rd4063, %rd3, %rd4060;
	mov.b64 	%rd4064, -4564063970805153792;
	st.local.u64 	[%rd4063], %rd4064;
$L__BB1_2839:
	add.s32 	%r27320, %r994, 1;
	setp.ne.s32 	%p2750, %r994, %r977;
	@%p2750 bra 	$L__BB1_2811;
	mov.b32 	%r27323, 1;
$L__BB1_2841:
	@%p2695 bra 	$L__BB1_2887;
	mov.b32 	%r27324, 1;
$L__BB1_2843:
	mov.u32 	%r1006, %r27324;
	add.s32 	%r9577, %r27323, -1;
	mad.lo.s32 	%r9578, %r9577, %r979, %r1006;
	add.s32 	%r1007, %r9578, -1;
	mul.wide.s32 	%rd4065, %r1007, 8;
	add.s64 	%rd357, %rd2, %rd4065;
	ld.local.f64 	%fd25527, [%rd357];
	abs.f64 	%fd10388, %fd25527;
	setp.geu.f64 	%p2752, %fd10388, 0d41CDCD64FF800000;
	@%p2752 bra 	$L__BB1_2886;
	cvt.u64.u32 	%rd4066, %r27323;
	add.s64 	%rd358, %rd6, %rd4066;
	ld.local.u8 	%rs189, [%rd358];
	cvt.u32.u16 	%r9579, %rs189;
	cvt.s32.s8 	%r9580, %r9579;
	cvt.u64.u32 	%rd4067, %r1006;
	add.s64 	%rd359, %rd7, %rd4067;
	ld.local.u8 	%rs190, [%rd359];
	cvt.u32.u16 	%r9581, %rs190;
	cvt.s32.s8 	%r9582, %r9581;
	add.s32 	%r9583, %r9582, %r9580;
	setp.eq.s32 	%p2753, %r9583, 3;
	mul.wide.s32 	%rd4068, %r1007, 8;
	add.s64 	%rd360, %rd3, %rd4068;
	@%p2753 bra 	$L__BB1_2846;
	mov.b64 	%rd4069, -4616189618054758400;
	st.local.u64 	[%rd360], %rd4069;
	mov.b64 	%rd4070, 9218868437227405312;
	st.local.u64 	[%rd357], %rd4070;
	mov.f64 	%fd25497, 0dBFF0000000000000;
	mov.f64 	%fd25527, 0d7FF0000000000000;
	mov.f64 	%fd25498, %fd25527;
	bra.uni 	$L__BB1_2857;
$L__BB1_2846:
	cvt.s32.s8 	%r9585, %r9579;
	mul.wide.s32 	%rd4071, %r9585, 5;
	cvt.u64.u16 	%rd4072, %rs190;
	cvt.s64.s8 	%rd4073, %rd4072;
	add.s64 	%rd361, %rd4071, %rd4073;
	shl.b64 	%rd4074, %rd361, 3;
	add.s64 	%rd4075, %rd1, %rd4074;
	ld.global.f64 	%fd25497, [%rd4075+45440];
	ld.local.u8 	%rs2015, [%rd358+-1];
	cvt.u64.u16 	%rd4076, %rs2015;
	cvt.s64.s8 	%rd362, %rd4076;
	cvt.u32.u16 	%r9586, %rs190;
	ld.local.s8 	%rs2016, [%rd359+-1];
	cvt.u32.u16 	%r9587, %rs2016;
	prmt.b32 	%r9588, %r9587, %r9586, 0x3340U;
	prmt.b32 	%r9589, %r9579, 0, 0x3340U;
	prmt.b32 	%r9590, %r9588, %r9589, 0x5410U;
	cvt.u32.u16 	%r9591, %rs2015;
	cvt.s32.s8 	%r9592, %r9591;
	mov.b32 	%r9593, 359705;
	dp4a.s32.u32 	%r9594, %r9590, %r9593, %r9592;
	mul.wide.s32 	%rd4077, %r9594, 8;
	add.s64 	%rd4078, %rd1, %rd4077;
	ld.global.f64 	%fd10391, [%rd4078+35440];
	add.f64 	%fd10392, %fd25497, %fd10391;
	ld.global.f64 	%fd25498, [%rd4075+45640];
	ld.global.f64 	%fd10393, [%rd4078+40440];
	add.f64 	%fd10394, %fd25498, %fd10393;
	abs.f64 	%fd10395, %fd10394;
	setp.gt.f64 	%p2754, %fd10395, 0d41CDCD64FF800000;
	selp.f64 	%fd1045, 0dBFF0000000000000, %fd10392, %p2754;
	selp.f64 	%fd1046, 0d7FF0000000000000, %fd10394, %p2754;
	cvt.s16.s8 	%rs2017, %rs190;
	mov.b32 	%r9595, {%rs2016, %rs2017};
	mov.b32 	%r9596, 6405;
	dp2a.lo.s32.u32 	%r9597, %r9595, %r9596, %r9585;
	mul.wide.s32 	%rd4079, %r9597, 8;
	add.s64 	%rd363, %rd1, %rd4079;
	ld.global.f64 	%fd1047, [%rd363+21000];
	abs.f64 	%fd10396, %fd1047;
	setp.geu.f64 	%p2755, %fd10396, 0d41CDCD64FF800000;
	@%p2755 bra 	$L__BB1_2850;
	cvt.u32.u16 	%r9600, %rs190;
	cvt.s32.s8 	%r9601, %r9600;
	mul.wide.s32 	%rd4084, %r9601, 24;
	add.s64 	%rd4085, %rd361, %rd4084;
	add.s64 	%rd4086, %rd4085, %rd362;
	shl.b64 	%rd4087, %rd4086, 3;
	add.s64 	%rd364, %rd1, %rd4087;
	ld.global.f64 	%fd1048, [%rd364+23000];
	abs.f64 	%fd10411, %fd1048;
	setp.lt.f64 	%p2760, %fd10411, 0d41CDCD64FF800000;
	@%p2760 bra 	$L__BB1_2853;
	ld.global.f64 	%fd10412, [%rd363+20000];
	add.f64 	%fd10413, %fd25497, %fd10412;
	add.f64 	%fd10414, %fd25498, %fd1047;
	abs.f64 	%fd10415, %fd10414;
	setp.gt.f64 	%p2761, %fd10415, 0d41CDCD64FF800000;
	selp.f64 	%fd25493, 0dBFF0000000000000, %fd10413, %p2761;
	selp.f64 	%fd25494, 0d7FF0000000000000, %fd10414, %p2761;
	add.f64 	%fd10416, %fd25494, 0d4069000000000000;
	add.f64 	%fd10417, %fd25493, 0dC016CCCCCCCCCCCD;
	add.f64 	%fd10418, %fd1041, %fd10417;
	div.rn.f64 	%fd25495, %fd10416, %fd10418;
	abs.f64 	%fd10419, %fd1046;
	setp.geu.f64 	%p2762, %fd10419, 0d41CDCD64FF800000;
	@%p2762 bra 	$L__BB1_2855;
	add.f64 	%fd10420, %fd1046, 0d4069000000000000;
	add.f64 	%fd10421, %fd1045, 0dC016CCCCCCCCCCCD;
	add.f64 	%fd10422, %fd1041, %fd10421;
	div.rn.f64 	%fd10423, %fd10420, %fd10422;
	setp.lt.f64 	%p2763, %fd10423, %fd25495;
	selp.f64 	%fd25493, %fd25493, %fd1045, %p2763;
	selp.f64 	%fd25494, %fd25494, %fd1046, %p2763;
	selp.f64 	%fd25495, %fd25495, %fd10423, %p2763;
	bra.uni 	$L__BB1_2855;
$L__BB1_2850:
	cvt.u32.u16 	%r9598, %rs190;
	cvt.s32.s8 	%r9599, %r9598;
	mul.wide.s32 	%rd4080, %r9599, 24;
	add.s64 	%rd4081, %rd361, %rd4080;
	add.s64 	%rd4082, %rd4081, %rd362;
	shl.b64 	%rd4083, %rd4082, 3;
	add.s64 	%rd365, %rd1, %rd4083;
	ld.global.f64 	%fd1049, [%rd365+23000];
	abs.f64 	%fd10398, %fd1049;
	setp.geu.f64 	%p2756, %fd10398, 0d41CDCD64FF800000;
	mov.f64 	%fd25493, %fd1045;
	mov.f64 	%fd25494, %fd1046;
	@%p2756 bra 	$L__BB1_2855;
	ld.global.f64 	%fd10399, [%rd365+22000];
	add.f64 	%fd10400, %fd25497, %fd10399;
	add.f64 	%fd10401, %fd25498, %fd1049;
	abs.f64 	%fd10402, %fd10401;
	setp.gt.f64 	%p2757, %fd10402, 0d41CDCD64FF800000;
	selp.f64 	%fd25493, 0dBFF0000000000000, %fd10400, %p2757;
	selp.f64 	%fd25494, 0d7FF0000000000000, %fd10401, %p2757;
	add.f64 	%fd10403, %fd25494, 0d4069000000000000;
	add.f64 	%fd10404, %fd25493, 0dC016CCCCCCCCCCCD;
	add.f64 	%fd10405, %fd1041, %fd10404;
	div.rn.f64 	%fd25495, %fd10403, %fd10405;
	abs.f64 	%fd10406, %fd1046;
	setp.geu.f64 	%p2758, %fd10406, 0d41CDCD64FF800000;
	@%p2758 bra 	$L__BB1_2855;
	add.f64 	%fd10407, %fd1046, 0d4069000000000000;
	add.f64 	%fd10408, %fd1045, 0dC016CCCCCCCCCCCD;
	add.f64 	%fd10409, %fd1041, %fd10408;
	div.rn.f64 	%fd10410, %fd10407, %fd10409;
	setp.lt.f64 	%p2759, %fd10410, %fd25495;
	selp.f64 	%fd25493, %fd25493, %fd1045, %p2759;
	selp.f64 	%fd25494, %fd25494, %fd1046, %p2759;
	selp.f64 	%fd25495, %fd25495, %fd10410, %p2759;
	bra.uni 	$L__BB1_2855;
$L__BB1_2853:
	ld.global.f64 	%fd10424, [%rd363+20000];
	add.f64 	%fd10425, %fd25497, %fd10424;
	ld.global.f64 	%fd10426, [%rd364+22000];
	add.f64 	%fd10427, %fd10425, %fd10426;
	add.f64 	%fd10428, %fd25498, %fd1047;
	add.f64 	%fd10429, %fd10428, %fd1048;
	abs.f64 	%fd10430, %fd10429;
	setp.gt.f64 	%p2764, %fd10430, 0d41CDCD64FF800000;
	selp.f64 	%fd25493, 0dBFF0000000000000, %fd10427, %p2764;
	selp.f64 	%fd25494, 0d7FF0000000000000, %fd10429, %p2764;
	add.f64 	%fd10431, %fd25494, 0d4069000000000000;
	add.f64 	%fd10432, %fd25493, 0dC016CCCCCCCCCCCD;
	add.f64 	%fd10433, %fd1041, %fd10432;
	div.rn.f64 	%fd25495, %fd10431, %fd10433;
	abs.f64 	%fd10434, %fd1046;
	setp.geu.f64 	%p2765, %fd10434, 0d41CDCD64FF800000;
	@%p2765 bra 	$L__BB1_2855;
	add.f64 	%fd10435, %fd1046, 0d4069000000000000;
	add.f64 	%fd10436, %fd1045, 0dC016CCCCCCCCCCCD;
	add.f64 	%fd10437, %fd1041, %fd10436;
	div.rn.f64 	%fd10438, %fd10435, %fd10437;
	setp.lt.f64 	%p2766, %fd10438, %fd25495;
	selp.f64 	%fd25493, %fd25493, %fd1045, %p2766;
	selp.f64 	%fd25494, %fd25494, %fd1046, %p2766;
	selp.f64 	%fd25495, %fd25495, %fd10438, %p2766;
$L__BB1_2855:
	abs.f64 	%fd10439, %fd25494;
	setp.geu.f64 	%p2767, %fd10439, 0d41CDCD64FF800000;
	@%p2767 bra 	$L__BB1_2857;
	add.f64 	%fd10440, %fd25498, 0d4069000000000000;
	add.f64 	%fd10441, %fd25497, 0dC016CCCCCCCCCCCD;
	add.f64 	%fd10442, %fd1041, %fd10441;
	div.rn.f64 	%fd10443, %fd10440, %fd10442;
	setp.lt.f64 	%p2768, %fd25495, %fd10443;
	selp.f64 	%fd25497, %fd25497, %fd25493, %p2768;
	selp.f64 	%fd25498, %fd25498, %fd25494, %p2768;
$L__BB1_2857:
	abs.f64 	%fd10444, %fd25498;
	setp.geu.f64 	%p2769, %fd10444, 0d41CDCD64FF800000;
	@%p2769 bra 	$L__BB1_2859;
	st.local.f64 	[%rd360], %fd25497;
	st.local.f64 	[%rd357], %fd25498;
	mov.f64 	%fd25527, %fd25498;
$L__BB1_2859:
	min.u32 	%r9602, %r27323, %r1006;
	setp.lt.u32 	%p2770, %r9602, 2;
	mov.f64 	%fd25500, 0dBFF0000000000000;
	mov.f64 	%fd25501, 0d7FF0000000000000;
	@%p2770 bra 	$L__BB1_2886;
	ld.local.f64 	%fd25526, [%rd360];
	add.f64 	%fd10447, %fd25527, 0d4069000000000000;
	add.f64 	%fd10448, %fd25526, 0dC016CCCCCCCCCCCD;
	add.f64 	%fd10449, %fd1041, %fd10448;
	div.rn.f64 	%fd1078, %fd10447, %fd10449;
	add.s32 	%r9603, %r27323, -1;
	mul.lo.s32 	%r9604, %r9603, %r979;
	sub.s32 	%r9605, %r9604, %r979;
	add.s32 	%r9606, %r9605, %r1006;
	add.s32 	%r1008, %r9606, -2;
	mul.wide.s32 	%rd4088, %r1008, 8;
	add.s64 	%rd4089, %rd2, %rd4088;
	ld.local.f64 	%fd1079, [%rd4089];
	abs.f64 	%fd10450, %fd1079;
	setp.geu.f64 	%p2771, %fd10450, 0d41CDCD64FF800000;
	@%p2771 bra 	$L__BB1_2863;
	cvt.u64.u32 	%rd4090, %r27323;
	add.s64 	%rd4091, %rd6, %rd4090;
	ld.local.u8 	%r9607, [%rd4091+-1];
	prmt.b32 	%r9609, %r9607, %r9579, 0x3340U;
	ld.local.u8 	%r9610, [%rd359+-1];
	prmt.b32 	%r9611, %r9610, 0, 0x3340U;
	prmt.b32 	%r9612, %r9609, %r9611, 0x5410U;
	cvt.u32.u16 	%r9613, %rs190;
	cvt.s32.s8 	%r9614, %r9613;
	mov.b32 	%r9615, 334205;
	dp4a.s32.u32 	%r9616, %r9612, %r9615, %r9614;
	mul.wide.s32 	%rd4092, %r9616, 8;
	add.s64 	%rd366, %rd1, %rd4092;
	ld.global.f64 	%fd1080, [%rd366+5000];
	abs.f64 	%fd10453, %fd1080;
	setp.geu.f64 	%p2772, %fd10453, 0d41CDCD64FF800000;
	@%p2772 bra 	$L__BB1_2863;
	mul.wide.s32 	%rd4093, %r1008, 8;
	add.s64 	%rd4094, %rd3, %rd4093;
	ld.local.f64 	%fd10454, [%rd4094];
	ld.global.f64 	%fd10455, [%rd366];
	add.f64 	%fd25500, %fd10454, %fd10455;
	add.f64 	%fd25501, %fd1079, %fd1080;
$L__BB1_2863:
	add.f64 	%fd10456, %fd25501, 0d4069000000000000;
	add.f64 	%fd10457, %fd25500, 0dC016CCCCCCCCCCCD;
	add.f64 	%fd10458, %fd1041, %fd10457;
	div.rn.f64 	%fd1085, %fd10456, %fd10458;
	setp.lt.f64 	%p2773, %fd25500, 0dC0A3880000000000;
	selp.f64 	%fd1086, 0dC0A9300000000000, %fd25500, %p2773;
	selp.f64 	%fd1087, 0d0000000000000000, %fd25501, %p2773;
	setp.gt.f64 	%p2774, %fd1085, %fd1078;
	@%p2774 bra 	$L__BB1_2867;
	setp.lt.f64 	%p2775, %fd25526, 0dC0A3880000000000;
	selp.f64 	%fd1088, 0dC0A9300000000000, %fd25526, %p2775;
	setp.gt.f64 	%p2776, %fd1088, 0d0000000000000000;
	selp.f64 	%fd10459, 0d0000000000000000, %fd25527, %p2775;
	setp.gt.f64 	%p2777, %fd10459, 0d0000000000000000;
	and.pred  	%p2778, %p2776, %p2777;
	@%p2778 bra 	$L__BB1_2867;
	setp.ltu.f64 	%p2779, %fd1078, %fd1085;
	@%p2779 bra 	$L__BB1_2868;
	st.local.f64 	[%rd360], %fd1088;
	st.local.f64 	[%rd357], %fd10459;
	mov.f64 	%fd25526, %fd1088;
	mov.f64 	%fd25527, %fd10459;
	bra.uni 	$L__BB1_2868;
$L__BB1_2867:
	st.local.f64 	[%rd360], %fd1086;
	st.local.f64 	[%rd357], %fd1087;
	mov.f64 	%fd25526, %fd1086;
	mov.f64 	%fd25527, %fd1087;
$L__BB1_2868:
	mov.b32 	%r27325, 3;
$L__BB1_2869:
	sub.s32 	%r9618, %r1006, %r27325;
	add.s32 	%r9619, %r9618, 1;
	setp.gt.u32 	%p2780, %r9618, 2147483646;
	selp.b32 	%r9620, %r9618, 0, %p2780;
	add.s32 	%r9621, %r27323, %r9620;
	add.s32 	%r27327, %r9621, -1;
	selp.b32 	%r27326, 1, %r9619, %p2780;
	setp.lt.s32 	%p2781, %r27327, 1;
	setp.ge.s32 	%p2782, %r27326, %r1006;
	or.pred  	%p2783, %p2781, %p2782;
	@%p2783 bra 	$L__BB1_2885;
$L__BB1_2870:
	mov.u32 	%r1013, %r27327;
	add.s32 	%r27327, %r1013, -1;
	mad.lo.s32 	%r9623, %r27327, %r979, %r27326;
	add.s32 	%r1015, %r9623, -1;
	mul.wide.s32 	%rd4095, %r1015, 8;
	add.s64 	%rd4096, %rd2, %rd4095;
	ld.local.f64 	%fd1108, [%rd4096];
	abs.f64 	%fd10460, %fd1108;
	setp.geu.f64 	%p2784, %fd10460, 0d41CDCD64FF800000;
	@%p2784 bra 	$L__BB1_2884;
	not.b32 	%r9624, %r1013;
	add.s32 	%r1016, %r27323, %r9624;
	not.b32 	%r9625, %r27326;
	add.s32 	%r1017, %r1006, %r9625;
	setp.eq.s32 	%p2785, %r1016, 0;
	setp.gt.s32 	%p2786, %r1017, 0;
	and.pred  	%p2787, %p2785, %p2786;
	@%p2787 bra 	$L__BB1_2877;
	setp.eq.s32 	%p2788, %r1017, 0;
	setp.gt.s32 	%p2789, %r1016, 0;
	and.pred  	%p2790, %p2789, %p2788;
	@%p2790 bra 	$L__BB1_2877;
	setp.eq.s32 	%p2791, %r1016, 1;
	setp.eq.s32 	%p2792, %r1017, 1;
	and.pred  	%p2793, %p2791, %p2792;
	@%p2793 bra 	$L__BB1_2875;
	add.s32 	%r9626, %r1017, %r1016;
	mul.wide.s32 	%rd4097, %r9626, 8;
	add.s64 	%rd4098, %rd1, %rd4097;
	ld.global.f64 	%fd10461, [%rd4098+24952];
	cvt.u64.u32 	%rd4099, %r1013;
	add.s64 	%rd4100, %rd6, %rd4099;
	cvt.s64.s32 	%rd4101, %r27326;
	add.s64 	%rd4102, %rd7, %rd4101;
	ld.local.s8 	%r9627, [%rd4102+1];
	ld.local.u8 	%r9628, [%rd4100+1];
	ld.local.u8 	%r9629, [%rd4100];
	prmt.b32 	%r9630, %r9629, %r9628, 0x3340U;
	ld.local.u8 	%r9631, [%rd4102];
	prmt.b32 	%r9632, %r9631, 0, 0x3340U;
	prmt.b32 	%r9633, %r9630, %r9632, 0x5410U;
	mov.b32 	%r9634, 334205;
	dp4a.s32.u32 	%r9635, %r9633, %r9634, %r9627;
	mul.wide.s32 	%rd4103, %r9635, 8;
	add.s64 	%rd4104, %rd1, %rd4103;
	ld.global.f64 	%fd10462, [%rd4104+30440];
	add.f64 	%fd10463, %fd10461, %fd10462;
	cvt.u64.u32 	%rd4105, %r27323;
	add.s64 	%rd4106, %rd6, %rd4105;
	ld.local.s8 	%r9636, [%rd4106+-1];
	cvt.u32.u16 	%r9637, %rs190;
	ld.local.u8 	%r9638, [%rd359+-1];
	prmt.b32 	%r9639, %r9638, %r9637, 0x3340U;
	prmt.b32 	%r9641, %r9579, 0, 0x3340U;
	prmt.b32 	%r9642, %r9639, %r9641, 0x5410U;
	mov.b32 	%r9643, 359705;
	dp4a.s32.u32 	%r9644, %r9642, %r9643, %r9636;
	mul.wide.s32 	%rd4107, %r9644, 8;
	add.s64 	%rd4108, %rd1, %rd4107;
	ld.global.f64 	%fd10464, [%rd4108+30440];
	add.f64 	%fd10465, %fd10463, %fd10464;
	add.f64 	%fd10466, %fd10465, %fd1108;
	ld.global.f64 	%fd10467, [%rd4098+24232];
	ld.global.f64 	%fd10468, [%rd4104+25440];
	add.f64 	%fd10469, %fd10467, %fd10468;
	ld.global.f64 	%fd10470, [%rd4108+25440];
	add.f64 	%fd10471, %fd10469, %fd10470;
	sub.s32 	%r9645, %r1016, %r1017;
	abs.s32 	%r9646, %r9645;
	cvt.rn.f64.s32 	%fd10472, %r9646;
	fma.rn.f64 	%fd10473, %fd10472, 0dBFEEF3E864B31D04, %fd10471;
	mul.wide.s32 	%rd4109, %r1015, 8;
	add.s64 	%rd4110, %rd3, %rd4109;
	ld.local.f64 	%fd10474, [%rd4110];
	add.f64 	%fd10475, %fd10474, %fd10473;
	abs.f64 	%fd10476, %fd10466;
	setp.gt.f64 	%p2794, %fd10476, 0d41CDCD64FF800000;
	selp.f64 	%fd10477, 0dBFF0000000000000, %fd10475, %p2794;
	selp.f64 	%fd10478, 0d7FF0000000000000, %fd10466, %p2794;
	add.f64 	%fd10479, %fd10478, 0d4069000000000000;
	add.f64 	%fd10480, %fd10477, 0dC016CCCCCCCCCCCD;
	add.f64 	%fd10481, %fd1041, %fd10480;
	div.rn.f64 	%fd10482, %fd10479, %fd10481;
	add.f64 	%fd10483, %fd25527, 0d4069000000000000;
	add.f64 	%fd10484, %fd25526, 0dC016CCCCCCCCCCCD;
	add.f64 	%fd10485, %fd1041, %fd10484;
	div.rn.f64 	%fd10486, %fd10483, %fd10485;
	setp.gt.f64 	%p2795, %fd10482, %fd10486;
	selp.f64 	%fd25528, %fd10477, 0dBFF0000000000000, %p2795;
	selp.f64 	%fd25529, %fd10478, 0d7FF0000000000000, %p2795;
	bra.uni 	$L__BB1_2882;
$L__BB1_2875:
	cvt.u64.u32 	%rd4111, %r1013;
	add.s64 	%rd4112, %rd6, %rd4111;
	cvt.s64.s32 	%rd4113, %r27326;
	add.s64 	%rd4114, %rd7, %rd4113;
	ld.local.s8 	%r9647, [%rd4114+1];
	ld.local.u8 	%r9648, [%rd4112+1];
	ld.local.u8 	%r9649, [%rd4112];
	prmt.b32 	%r9650, %r9649, %r9648, 0x3340U;
	ld.local.u8 	%r9651, [%rd4114];
	prmt.b32 	%r9652, %r9651, 0, 0x3340U;
	prmt.b32 	%r9653, %r9650, %r9652, 0x5410U;
	mov.b32 	%r9654, 334205;
	dp4a.s32.u32 	%r9655, %r9653, %r9654, %r9647;
	mul.wide.s32 	%rd4115, %r9655, 8;
	add.s64 	%rd4116, %rd1, %rd4115;
	ld.global.f64 	%fd10489, [%rd4116+10000];
	cvt.u64.u32 	%rd4117, %r27323;
	add.s64 	%rd4118, %rd6, %rd4117;
	ld.local.s8 	%r9656, [%rd4118+-1];
	cvt.u32.u16 	%r9657, %rs190;
	ld.local.u8 	%r9658, [%rd359+-1];
	prmt.b32 	%r9659, %r9658, %r9657, 0x3340U;
	prmt.b32 	%r9661, %r9579, 0, 0x3340U;
	prmt.b32 	%r9662, %r9659, %r9661, 0x5410U;
	mov.b32 	%r9663, 359705;
	dp4a.s32.u32 	%r9664, %r9662, %r9663, %r9656;
	mul.wide.s32 	%rd4119, %r9664, 8;
	add.s64 	%rd4120, %rd1, %rd4119;
	ld.global.f64 	%fd10490, [%rd4120+10000];
	add.f64 	%fd10491, %fd10489, %fd10490;
	mul.wide.s32 	%rd4121, %r1015, 8;
	add.s64 	%rd4122, %rd3, %rd4121;
	ld.local.f64 	%fd10492, [%rd4122];
	add.f64 	%fd10493, %fd10491, %fd10492;
	ld.global.f64 	%fd10494, [%rd4116+15000];
	ld.global.f64 	%fd10495, [%rd4120+15000];
	add.f64 	%fd10496, %fd10494, %fd10495;
	add.f64 	%fd10497, %fd10496, %fd1108;
	abs.f64 	%fd10498, %fd10497;
	setp.gt.f64 	%p2796, %fd10498, 0d41CDCD64FF800000;
	selp.f64 	%fd1111, 0dBFF0000000000000, %fd10493, %p2796;
	selp.f64 	%fd1112, 0d7FF0000000000000, %fd10497, %p2796;
	add.f64 	%fd10499, %fd1112, 0d4069000000000000;
	add.f64 	%fd10500, %fd1111, 0dC016CCCCCCCCCCCD;
	add.f64 	%fd10501, %fd1041, %fd10500;
	div.rn.f64 	%fd1113, %fd10499, %fd10501;
	add.f64 	%fd10502, %fd25527, 0d4069000000000000;
	add.f64 	%fd10503, %fd25526, 0dC016CCCCCCCCCCCD;
	add.f64 	%fd10504, %fd1041, %fd10503;
	div.rn.f64 	%fd1114, %fd10502, %fd10504;
	sub.f64 	%fd10505, %fd1113, %fd1114;
	setp.ltu.f64 	%p2797, %fd10505, 0d3EB0C6F7A0B5ED8D;
	mov.f64 	%fd25529, 0d7FF0000000000000;
	mov.f64 	%fd25528, 0dBFF0000000000000;
	@%p2797 bra 	$L__BB1_2882;
	setp.gt.f64 	%p2798, %fd1113, %fd1114;
	selp.f64 	%fd25528, %fd1111, 0dBFF0000000000000, %p2798;
	selp.f64 	%fd25529, %fd1112, 0d7FF0000000000000, %p2798;
	bra.uni 	$L__BB1_2882;
$L__BB1_2877:
	setp.eq.s32 	%p2799, %r1017, 1;
	setp.eq.s32 	%p2800, %r1016, 1;
	or.pred  	%p2801, %p2800, %p2799;
	@%p2801 bra 	$L__BB1_2879;
	not.b32 	%r9665, %r27326;
	add.s32 	%r9666, %r1006, %r9665;
	not.b32 	%r9667, %r1013;
	add.s32 	%r9668, %r27323, %r9667;
	add.s32 	%r9669, %r9666, %r9668;
	mul.wide.s32 	%rd4123, %r9669, 8;
	add.s64 	%rd4124, %rd1, %rd4123;
	ld.global.f64 	%fd10506, [%rd4124+25192];
	cvt.u64.u32 	%rd4125, %r1013;
	add.s64 	%rd4126, %rd6, %rd4125;
	ld.local.s8 	%r9670, [%rd4126];
	mul.wide.s32 	%rd4127, %r9670, 5;
	cvt.s64.s32 	%rd4128, %r27326;
	add.s64 	%rd4129, %rd7, %rd4128;
	ld.local.s8 	%rd4130, [%rd4129];
	add.s64 	%rd4131, %rd4127, %rd4130;
	shl.b64 	%rd4132, %rd4131, 3;
	add.s64 	%rd4133, %rd1, %rd4132;
	ld.global.f64 	%fd10507, [%rd4133+45640];
	add.f64 	%fd10508, %fd10506, %fd10507;
	cvt.s32.s8 	%r9672, %r9579;
	mul.wide.s32 	%rd4134, %r9672, 5;
	cvt.u64.u16 	%rd4135, %rs190;
	cvt.s64.s8 	%rd4136, %rd4135;
	add.s64 	%rd4137, %rd4134, %rd4136;
	shl.b64 	%rd4138, %rd4137, 3;
	add.s64 	%rd4139, %rd1, %rd4138;
	ld.global.f64 	%fd10509, [%rd4139+45640];
	add.f64 	%fd10510, %fd10508, %fd10509;
	add.f64 	%fd10511, %fd10510, %fd1108;
	ld.global.f64 	%fd10512, [%rd4124+24472];
	ld.global.f64 	%fd10513, [%rd4133+45440];
	add.f64 	%fd10514, %fd10512, %fd10513;
	ld.global.f64 	%fd10515, [%rd4139+45440];
	add.f64 	%fd10516, %fd10514, %fd10515;
	mul.wide.s32 	%rd4140, %r1015, 8;
	add.s64 	%rd4141, %rd3, %rd4140;
	ld.local.f64 	%fd10517, [%rd4141];
	add.f64 	%fd10518, %fd10516, %fd10517;
	abs.f64 	%fd10519, %fd10511;
	setp.gt.f64 	%p2802, %fd10519, 0d41CDCD64FF800000;
	selp.f64 	%fd10520, 0dBFF0000000000000, %fd10518, %p2802;
	selp.f64 	%fd10521, 0d7FF0000000000000, %fd10511, %p2802;
	add.f64 	%fd10522, %fd10521, 0d4069000000000000;
	add.f64 	%fd10523, %fd10520, 0dC016CCCCCCCCCCCD;
	add.f64 	%fd10524, %fd1041, %fd10523;
	div.rn.f64 	%fd10525, %fd10522, %fd10524;
	add.f64 	%fd10526, %fd25527, 0d4069000000000000;
	add.f64 	%fd10527, %fd25526, 0dC016CCCCCCCCCCCD;
	add.f64 	%fd10528, %fd1041, %fd10527;
	div.rn.f64 	%fd10529, %fd10526, %fd10528;
	setp.gt.f64 	%p2803, %fd10525, %fd10529;
	selp.f64 	%fd25528, %fd10520, 0dBFF0000000000000, %p2803;
	selp.f64 	%fd25529, %fd10521, 0d7FF0000000000000, %p2803;
	bra.uni 	$L__BB1_2882;
$L__BB1_2879:
	and.pred  	%p2807, %p2785, %p2799;
	setp.eq.s32 	%p2808, %r1017, 0;
	and.pred  	%p2809, %p2800, %p2808;
	or.pred  	%p2810, %p2807, %p2809;
	mov.f64 	%fd25521, 0d0000000000000000;
	mov.f64 	%fd25520, 0dC0A9300000000000;
	not.pred 	%p2811, %p2810;
	@%p2811 bra 	$L__BB1_2881;
	not.b32 	%r9673, %r27326;
	add.s32 	%r9674, %r1006, %r9673;
	not.b32 	%r9675, %r1013;
	add.s32 	%r9676, %r27323, %r9675;
	add.s32 	%r9677, %r9674, %r9676;
	mul.wide.u32 	%rd4142, %r9677, 8;
	add.s64 	%rd4143, %rd1, %rd4142;
	ld.global.f64 	%fd10532, [%rd4143+25192];
	cvt.u64.u32 	%rd4144, %r1013;
	add.s64 	%rd4145, %rd6, %rd4144;
	cvt.s64.s32 	%rd4146, %r27326;
	add.s64 	%rd4147, %rd7, %rd4146;
	ld.local.u8 	%r9678, [%rd4145];
	prmt.b32 	%r9680, %r9678, %r9579, 0x3340U;
	ld.local.u8 	%r9681, [%rd4147];
	prmt.b32 	%r9682, %r9681, 0, 0x3340U;
	prmt.b32 	%r9683, %r9680, %r9682, 0x5410U;
	cvt.u32.u16 	%r9684, %rs190;
	cvt.s32.s8 	%r9685, %r9684;
	mov.b32 	%r9686, 334205;
	dp4a.s32.u32 	%r9687, %r9683, %r9686, %r9685;
	mul.wide.s32 	%rd4148, %r9687, 8;
	add.s64 	%rd4149, %rd1, %rd4148;
	ld.global.f64 	%fd10533, [%rd4149+5000];
	add.f64 	%fd25521, %fd10532, %fd10533;
	ld.global.f64 	%fd10534, [%rd4143+24472];
	ld.global.f64 	%fd10535, [%rd4149];
	add.f64 	%fd25520, %fd10534, %fd10535;
$L__BB1_2881:
	add.f64 	%fd10536, %fd25521, %fd1108;
	mul.wide.s32 	%rd4150, %r1015, 8;
	add.s64 	%rd4151, %rd3, %rd4150;
	ld.local.f64 	%fd10537, [%rd4151];
	add.f64 	%fd10538, %fd25520, %fd10537;
	abs.f64 	%fd10539, %fd10536;
	setp.gt.f64 	%p2812, %fd10539, 0d41CDCD64FF800000;
	selp.f64 	%fd10540, 0dBFF0000000000000, %fd10538, %p2812;
	selp.f64 	%fd10541, 0d7FF0000000000000, %fd10536, %p2812;
	add.f64 	%fd10542, %fd10541, 0d4069000000000000;
	add.f64 	%fd10543, %fd10540, 0dC016CCCCCCCCCCCD;
	add.f64 	%fd10544, %fd1041, %fd10543;
	div.rn.f64 	%fd10545, %fd10542, %fd10544;
	add.f64 	%fd10546, %fd25527, 0d4069000000000000;
	add.f64 	%fd10547, %fd25526, 0dC016CCCCCCCCCCCD;
	add.f64 	%fd10548, %fd1041, %fd10547;
	div.rn.f64 	%fd10549, %fd10546, %fd10548;
	setp.gt.f64 	%p2813, %fd10545, %fd10549;
	selp.f64 	%fd25528, %fd10540, 0dBFF0000000000000, %p2813;
	selp.f64 	%fd25529, %fd10541, 0d7FF0000000000000, %p2813;
$L__BB1_2882:
	setp.lt.f64 	%p2814, %fd25528, 0dC0A3880000000000;
	selp.f64 	%fd1133, 0dC0A9300000000000, %fd25528, %p2814;
	selp.f64 	%fd1134, 0d0000000000000000, %fd25529, %p2814;
	abs.f64 	%fd10550, %fd1134;
	setp.geu.f64 	%p2815, %fd10550, 0d41CDCD64FF800000;
	@%p2815 bra 	$L__BB1_2884;
	st.local.f64 	[%rd357], %fd1134;
	st.local.f64 	[%rd360], %fd1133;
	mov.f64 	%fd25526, %fd1133;
	mov.f64 	%fd25527, %fd1134;
$L__BB1_2884:
	add.s32 	%r27326, %r27326, 1;
	setp.gt.u32 	%p2816, %r1013, 1;
	setp.lt.s32 	%p2817, %r27326, %r1006;
	and.pred  	%p2818, %p2816, %p2817;
	@%p2818 bra 	$L__BB1_2870;
$L__BB1_2885:
	add.s32 	%r27325, %r27325, 1;
	setp.ne.s32 	%p2819, %r27325, 33;
	@%p2819 bra 	$L__BB1_2869;
$L__BB1_2886:
	add.s32 	%r27324, %r1006, 1;
	setp.ne.s32 	%p2820, %r1006, %r979;
	@%p2820 bra 	$L__BB1_2843;
$L__BB1_2887:
	add.s32 	%r1021, %r27323, 1;
	setp.ne.s32 	%p2821, %r27323, %r977;
	mov.u32 	%r27323, %r1021;
	@%p2821 bra 	$L__BB1_2841;
	mov.f64 	%fd25559, 0dFFF0000000000000;
	mov.b32 	%r27335, 0;
	mov.b32 	%r27328, 1;
	mov.u32 	%r27334, %r27335;
$L__BB1_2889:
	setp.eq.s32 	%p2822, %r979, 0;
	@%p2822 bra 	$L__BB1_2905;
	cvt.u64.u32 	%rd4152, %r27328;
	add.s64 	%rd4153, %rd6, %rd4152;
	ld.local.u8 	%rs191, [%rd4153];
	mov.b32 	%r27331, 1;
$L__BB1_2891:
	mov.u32 	%r1025, %r27331;
	cvt.u64.u32 	%rd4154, %r1025;
	add.s64 	%rd367, %rd7, %rd4154;
	ld.local.u8 	%rs192, [%rd367];
	cvt.u32.u16 	%r9691, %rs192;
	cvt.s32.s8 	%r9692, %r9691;
	cvt.u32.u16 	%r9693, %rs191;
	cvt.s32.s8 	%r9694, %r9693;
	add.s32 	%r9695, %r9692, %r9694;
	setp.ne.s32 	%p2823, %r9695, 3;
	mov.f64 	%fd25558, 0d7FF0000000000000;
	mov.f64 	%fd25557, 0dBFF0000000000000;
	@%p2823 bra 	$L__BB1_2904;
	cvt.u32.u16 	%r9696, %rs192;
	cvt.u64.u16 	%rd4155, %rs192;
	cvt.s64.s8 	%rd4156, %rd4155;
	cvt.u32.u16 	%r9697, %rs191;
	cvt.s32.s8 	%r9698, %r9697;
	mul.wide.s32 	%rd4157, %r9698, 5;
	add.s64 	%rd4158, %rd4157, %rd4156;
	shl.b64 	%rd4159, %rd4158, 3;
	add.s64 	%rd4160, %rd1, %rd4159;
	ld.global.f64 	%fd25557, [%rd4160+45440];
	cvt.u64.u32 	%rd4161, %r27328;
	add.s64 	%rd4162, %rd6, %rd4161;
	ld.local.s8 	%r9699, [%rd367+1];
	ld.local.s8 	%rs2018, [%rd4162+1];
	cvt.u32.u16 	%r9700, %rs2018;
	prmt.b32 	%r9701, %r9697, %r9700, 0x3340U;
	prmt.b32 	%r9702, %r9696, 0, 0x3340U;
	prmt.b32 	%r9703, %r9701, %r9702, 0x5410U;
	mov.b32 	%r9704, 334205;
	dp4a.s32.u32 	%r9705, %r9703, %r9704, %r9699;
	mul.wide.s32 	%rd4163, %r9705, 8;
	add.s64 	%rd4164, %rd1, %rd4163;
	ld.global.f64 	%fd10555, [%rd4164+35440];
	add.f64 	%fd10556, %fd25557, %fd10555;
	ld.global.f64 	%fd25558, [%rd4160+45640];
	ld.global.f64 	%fd10557, [%rd4164+40440];
	add.f64 	%fd10558, %fd25558, %fd10557;
	abs.f64 	%fd10559, %fd10558;
	setp.gt.f64 	%p2824, %fd10559, 0d41CDCD64FF800000;
	selp.f64 	%fd1155, 0dBFF0000000000000, %fd10556, %p2824;
	selp.f64 	%fd1156, 0d7FF0000000000000, %fd10558, %p2824;
	cvt.s16.s8 	%rs2019, %rs191;
	mov.b32 	%r9706, {%rs2019, %rs2018};
	cvt.s32.s8 	%r9707, %r9696;
	mov.b32 	%r9708, 1305;
	dp2a.lo.s32.u32 	%r9709, %r9706, %r9708, %r9707;
	mul.wide.s32 	%rd4165, %r9709, 8;
	add.s64 	%rd368, %rd1, %rd4165;
	ld.global.f64 	%fd1157, [%rd368+21000];
	abs.f64 	%fd1158, %fd1157;
	setp.geu.f64 	%p2825, %fd1158, 0d41CDCD64FF800000;
	cvt.s16.s8 	%rs2020, %rs192;
	mov.b32 	%r9710, {%rs2019, %rs2020};
	dp2a.lo.s32.u32 	%r1028, %r9710, %r9708, %r9699;
	mul.wide.s32 	%rd4166, %r1028, 8;
	add.s64 	%rd369, %rd1, %rd4166;
	mov.f64 	%fd25548, %fd1155;
	mov.f64 	%fd25549, %fd1156;
	@%p2825 bra 	$L__BB1_2896;
	ld.global.f64 	%fd1159, [%rd369+23000];
	abs.f64 	%fd10561, %fd1159;
	setp.geu.f64 	%p2826, %fd10561, 0d41CDCD64FF800000;
	mov.f64 	%fd25548, %fd1155;
	mov.f64 	%fd25549, %fd1156;
	@%p2826 bra 	$L__BB1_2896;
	ld.global.f64 	%fd10562, [%rd368+20000];
	add.f64 	%fd10563, %fd25557, %fd10562;
	mul.wide.s32 	%rd4167, %r1028, 8;
	add.s64 	%rd4168, %rd1, %rd4167;
	ld.global.f64 	%fd10564, [%rd4168+22000];
	add.f64 	%fd10565, %fd10563, %fd10564;
	add.f64 	%fd10566, %fd25558, %fd1157;
	add.f64 	%fd10567, %fd10566, %fd1159;
	abs.f64 	%fd10568, %fd10567;
	setp.gt.f64 	%p2827, %fd10568, 0d41CDCD64FF800000;
	selp.f64 	%fd25548, 0dBFF0000000000000, %fd10565, %p2827;
	selp.f64 	%fd25549, 0d7FF0000000000000, %fd10567, %p2827;
	add.f64 	%fd10569, %fd25549, 0d4069000000000000;
	add.f64 	%fd10570, %fd25548, 0dC016CCCCCCCCCCCD;
	add.f64 	%fd10571, %fd1041, %fd10570;
	div.rn.f64 	%fd25550, %fd10569, %fd10571;
	abs.f64 	%fd10572, %fd1156;
	setp.geu.f64 	%p2828, %fd10572, 0d41CDCD64FF800000;
	@%p2828 bra 	$L__BB1_2896;
	add.f64 	%fd10573, %fd1156, 0d4069000000000000;
	add.f64 	%fd10574, %fd1155, 0dC016CCCCCCCCCCCD;
	add.f64 	%fd10575, %fd1041, %fd10574;
	div.rn.f64 	%fd10576, %fd10573, %fd10575;
	setp.lt.f64 	%p2829, %fd10576, %fd25550;
	selp.f64 	%fd25548, %fd25548, %fd1155, %p2829;
	selp.f64 	%fd25549, %fd25549, %fd1156, %p2829;
	selp.f64 	%fd25550, %fd25550, %fd10576, %p2829;
$L__BB1_2896:
	mov.f64 	%fd25551, %fd25548;
	mov.f64 	%fd25552, %fd25549;
	@%p2825 bra 	$L__BB1_2899;
	ld.global.f64 	%fd10577, [%rd368+20000];
	add.f64 	%fd10578, %fd25557, %fd10577;
	add.f64 	%fd10579, %fd25558, %fd1157;
	abs.f64 	%fd10580, %fd10579;
	setp.gt.f64 	%p2831, %fd10580, 0d41CDCD64FF800000;
	selp.f64 	%fd25551, 0dBFF0000000000000, %fd10578, %p2831;
	selp.f64 	%fd25552, 0d7FF0000000000000, %fd10579, %p2831;
	add.f64 	%fd10581, %fd25552, 0d4069000000000000;
	add.f64 	%fd10582, %fd25551, 0dC016CCCCCCCCCCCD;
	add.f64 	%fd10583, %fd1041, %fd10582;
	div.rn.f64 	%fd25550, %fd10581, %fd10583;
	abs.f64 	%fd10584, %fd25549;
	setp.geu.f64 	%p2832, %fd10584, 0d41CDCD64FF800000;
	@%p2832 bra 	$L__BB1_2899;
	add.f64 	%fd10585, %fd25549, 0d4069000000000000;
	add.f64 	%fd10586, %fd25548, 0dC016CCCCCCCCCCCD;
	add.f64 	%fd10587, %fd1041, %fd10586;
	div.rn.f64 	%fd10588, %fd10585, %fd10587;
	setp.lt.f64 	%p2833, %fd10588, %fd25550;
	selp.f64 	%fd25551, %fd25551, %fd25548, %p2833;
	selp.f64 	%fd25552, %fd25552, %fd25549, %p2833;
	selp.f64 	%fd25550, %fd25550, %fd10588, %p2833;
$L__BB1_2899:
	mul.wide.s32 	%rd4169, %r1028, 8;
	add.s64 	%rd370, %rd1, %rd4169;
	ld.global.f64 	%fd1178, [%rd370+23000];
	abs.f64 	%fd10589, %fd1178;
	setp.geu.f64 	%p2834, %fd10589, 0d41CDCD64FF800000;
	mov.f64 	%fd25554, %fd25551;
	mov.f64 	%fd25555, %fd25552;
	@%p2834 bra 	$L__BB1_2902;
	ld.global.f64 	%fd10590, [%rd370+22000];
	add.f64 	%fd10591, %fd25557, %fd10590;
	add.f64 	%fd10592, %fd25558, %fd1178;
	abs.f64 	%fd10593, %fd10592;
	setp.gt.f64 	%p2835, %fd10593, 0d41CDCD64FF800000;
	selp.f64 	%fd25554, 0dBFF0000000000000, %fd10591, %p2835;
	selp.f64 	%fd25555, 0d7FF0000000000000, %fd10592, %p2835;
	add.f64 	%fd10594, %fd25555, 0d4069000000000000;
	add.f64 	%fd10595, %fd25554, 0dC016CCCCCCCCCCCD;
	add.f64 	%fd10596, %fd1041, %fd10595;
	div.rn.f64 	%fd25550, %fd10594, %fd10596;
	abs.f64 	%fd10597, %fd25552;
	setp.geu.f64 	%p2836, %fd10597, 0d41CDCD64FF800000;
	@%p2836 bra 	$L__BB1_2902;
	add.f64 	%fd10598, %fd25552, 0d4069000000000000;
	add.f64 	%fd10599, %fd25551, 0dC016CCCCCCCCCCCD;
	add.f64 	%fd10600, %fd1041, %fd10599;
	div.rn.f64 	%fd10601, %fd10598, %fd10600;
	setp.lt.f64 	%p2837, %fd10601, %fd25550;
	selp.f64 	%fd25554, %fd25554, %fd25551, %p2837;
	selp.f64 	%fd25555, %fd25555, %fd25552, %p2837;
	selp.f64 	%fd25550, %fd25550, %fd10601, %p2837;
$L__BB1_2902:
	abs.f64 	%fd10602, %fd25555;
	setp.geu.f64 	%p2838, %fd10602, 0d41CDCD64FF800000;
	@%p2838 bra 	$L__BB1_2904;
	add.f64 	%fd10603, %fd25558, 0d4069000000000000;
	add.f64 	%fd10604, %fd25557, 0dC016CCCCCCCCCCCD;
	add.f64 	%fd10605, %fd1041, %fd10604;
	div.rn.f64 	%fd10606, %fd10603, %fd10605;
	setp.lt.f64 	%p2839, %fd25550, %fd10606;
	selp.f64 	%fd25557, %fd25557, %fd25554, %p2839;
	selp.f64 	%fd25558, %fd25558, %fd25555, %p2839;
$L__BB1_2904:
	add.f64 	%fd10607, %fd25557, 0d3EB0C6F7A0B5ED8D;
	add.f64 	%fd10608, %fd25558, 0d3EB0C6F7A0B5ED8D;
	add.s32 	%r9711, %r27328, -1;
	mad.lo.s32 	%r9712, %r9711, %r979, %r1025;
	add.s32 	%r9713, %r9712, -1;
	mul.wide.s32 	%rd4170, %r9713, 8;
	add.s64 	%rd4171, %rd2, %rd4170;
	ld.local.f64 	%fd10609, [%rd4171];
	add.f64 	%fd10610, %fd10609, %fd10608;
	add.f64 	%fd10611, %fd10610, 0d4069000000000000;
	add.s64 	%rd4172, %rd3, %rd4170;
	ld.local.f64 	%fd10612, [%rd4172];
	add.f64 	%fd10613, %fd10607, %fd10612;
	add.f64 	%fd10614, %fd10613, 0dC016CCCCCCCCCCCD;
	add.f64 	%fd10615, %fd1041, %fd10614;
	div.rn.f64 	%fd10616, %fd10611, %fd10615;
	add.f64 	%fd10617, %fd10616, 0dC071126666666666;
	setp.gt.f64 	%p2840, %fd10617, %fd25559;
	setp.lt.f64 	%p2841, %fd10613, 0d0000000000000000;
	setp.lt.f64 	%p2842, %fd10610, 0d0000000000000000;
	and.pred  	%p2843, %p2841, %p2842;
	and.pred  	%p2844, %p2843, %p2840;
	selp.f64 	%fd25559, %fd10617, %fd25559, %p2844;
	selp.b32 	%r27334, %r1025, %r27334, %p2844;
	selp.b32 	%r27335, %r27328, %r27335, %p2844;
	add.s32 	%r27331, %r1025, 1;
	setp.ne.s32 	%p2845, %r1025, %r979;
	@%p2845 bra 	$L__BB1_2891;
$L__BB1_2905:
	add.s32 	%r1034, %r27328, 1;
	setp.ne.s32 	%p2846, %r27328, %r977;
	mov.u32 	%r27328, %r1034;
	@%p2846 bra 	$L__BB1_2889;
$L__BB1_2906:
	abs.f64 	%fd1195, %fd25559;
	setp.gt.f64 	%p2847, %fd1195, 0d41CDCD64FF800000;
	selp.b32 	%r27634, 1, %r27334, %p2847;
	selp.b32 	%r27635, 1, %r27335, %p2847;
	cvt.s64.s32 	%rd4173, %r27635;
	add.s64 	%rd371, %rd6, %rd4173;
	ld.local.u8 	%rs6565, [%rd371];
	cvt.u32.u16 	%r9714, %rs6565;
	cvt.s32.s8 	%r9715, %r9714;
	cvt.s64.s32 	%rd4174, %r27634;
	add.s64 	%rd372, %rd7, %rd4174;
	ld.local.u8 	%rs6564, [%rd372];
	cvt.u32.u16 	%r9716, %rs6564;
	cvt.s32.s8 	%r9717, %r9716;
	add.s32 	%r9718, %r9717, %r9715;
	setp.ne.s32 	%p2848, %r9718, 3;
	mov.f64 	%fd25571, 0d7FF0000000000000;
	mov.f64 	%fd25570, 0dBFF0000000000000;
	@%p2848 bra 	$L__BB1_2919;
	cvt.u32.u16 	%r9719, %rs6565;
	cvt.u32.u16 	%r9720, %rs6564;
	cvt.u64.u16 	%rd4175, %rs6564;
	cvt.s64.s8 	%rd4176, %rd4175;
	cvt.s32.s8 	%r9721, %r9719;
	mul.wide.s32 	%rd4177, %r9721, 5;
	add.s64 	%rd4178, %rd4177, %rd4176;
	shl.b64 	%rd4179, %rd4178, 3;
	add.s64 	%rd4180, %rd1, %rd4179;
	ld.global.f64 	%fd25570, [%rd4180+45440];
	ld.local.s8 	%r9722, [%rd372+1];
	ld.local.s8 	%rs2021, [%rd371+1];
	cvt.u32.u16 	%r9723, %rs2021;
	prmt.b32 	%r9724, %r9719, %r9723, 0x3340U;
	prmt.b32 	%r9725, %r9720, 0, 0x3340U;
	prmt.b32 	%r9726, %r9724, %r9725, 0x5410U;
	mov.b32 	%r9727, 334205;
	dp4a.s32.u32 	%r9728, %r9726, %r9727, %r9722;
	mul.wide.s32 	%rd4181, %r9728, 8;
	add.s64 	%rd4182, %rd1, %rd4181;
	ld.global.f64 	%fd10621, [%rd4182+35440];
	add.f64 	%fd10622, %fd25570, %fd10621;
	ld.global.f64 	%fd25571, [%rd4180+45640];
	ld.global.f64 	%fd10623, [%rd4182+40440];
	add.f64 	%fd10624, %fd25571, %fd10623;
	abs.f64 	%fd10625, %fd10624;
	setp.gt.f64 	%p2849, %fd10625, 0d41CDCD64FF800000;
	selp.f64 	%fd1198, 0dBFF0000000000000, %fd10622, %p2849;
	selp.f64 	%fd1199, 0d7FF0000000000000, %fd10624, %p2849;
	cvt.s16.s8 	%rs2022, %rs6565;
	mov.b32 	%r9729, {%rs2022, %rs2021};
	cvt.s32.s8 	%r9730, %r9720;
	mov.b32 	%r9731, 1305;
	dp2a.lo.s32.u32 	%r9732, %r9729, %r9731, %r9730;
	mul.wide.s32 	%rd4183, %r9732, 8;
	add.s64 	%rd373, %rd1, %rd4183;
	ld.global.f64 	%fd1200, [%rd373+21000];
	abs.f64 	%fd1201, %fd1200;
	setp.geu.f64 	%p2850, %fd1201, 0d41CDCD64FF800000;
	cvt.s16.s8 	%rs2023, %rs6564;
	mov.b32 	%r9733, {%rs2022, %rs2023};
	dp2a.lo.s32.u32 	%r1039, %r9733, %r9731, %r9722;
	mul.wide.s32 	%rd4184, %r1039, 8;
	add.s64 	%rd374, %rd1, %rd4184;
	mov.f64 	%fd25561, %fd1198;
	mov.f64 	%fd25562, %fd1199;
	@%p2850 bra 	$L__BB1_2911;
	ld.global.f64 	%fd1202, [%rd374+23000];
	abs.f64 	%fd10627, %fd1202;
	setp.geu.f64 	%p2851, %fd10627, 0d41CDCD64FF800000;
	mov.f64 	%fd25561, %fd1198;
	mov.f64 	%fd25562, %fd1199;
	@%p2851 bra 	$L__BB1_2911;
	ld.global.f64 	%fd10628, [%rd373+20000];
	add.f64 	%fd10629, %fd25570, %fd10628;
	ld.global.f64 	%fd10630, [%rd374+22000];
	add.f64 	%fd10631, %fd10629, %fd10630;
	add.f64 	%fd10632, %fd25571, %fd1200;
	add.f64 	%fd10633, %fd10632, %fd1202;
	abs.f64 	%fd10634, %fd10633;
	setp.gt.f64 	%p2852, %fd10634, 0d41CDCD64FF800000;
	selp.f64 	%fd25561, 0dBFF0000000000000, %fd10631, %p2852;
	selp.f64 	%fd25562, 0d7FF0000000000000, %fd10633, %p2852;
	add.f64 	%fd10635, %fd25562, 0d4069000000000000;
	add.f64 	%fd10636, %fd25561, 0dC016CCCCCCCCCCCD;
	add.f64 	%fd10637, %fd1041, %fd10636;
	div.rn.f64 	%fd25563, %fd10635, %fd10637;
	abs.f64 	%fd10638, %fd1199;
	setp.geu.f64 	%p2853, %fd10638, 0d41CDCD64FF800000;
	@%p2853 bra 	$L__BB1_2911;
	add.f64 	%fd10639, %fd1199, 0d4069000000000000;
	add.f64 	%fd10640, %fd1198, 0dC016CCCCCCCCCCCD;
	add.f64 	%fd10641, %fd1041, %fd10640;
	div.rn.f64 	%fd10642, %fd10639, %fd10641;
	setp.lt.f64 	%p2854, %fd10642, %fd25563;
	selp.f64 	%fd25561, %fd25561, %fd1198, %p2854;
	selp.f64 	%fd25562, %fd25562, %fd1199, %p2854;
	selp.f64 	%fd25563, %fd25563, %fd10642, %p2854;
$L__BB1_2911:
	mov.f64 	%fd25564, %fd25561;
	mov.f64 	%fd25565, %fd25562;
	@%p2850 bra 	$L__BB1_2914;
	ld.global.f64 	%fd10643, [%rd373+20000];
	add.f64 	%fd10644, %fd25570, %fd10643;
	add.f64 	%fd10645, %fd25571, %fd1200;
	abs.f64 	%fd10646, %fd10645;
	setp.gt.f64 	%p2856, %fd10646, 0d41CDCD64FF800000;
	selp.f64 	%fd25564, 0dBFF0000000000000, %fd10644, %p2856;
	selp.f64 	%fd25565, 0d7FF0000000000000, %fd10645, %p2856;
	add.f64 	%fd10647, %fd25565, 0d4069000000000000;
	add.f64 	%fd10648, %fd25564, 0dC016CCCCCCCCCCCD;
	add.f64 	%fd10649, %fd1041, %fd10648;
	div.rn.f64 	%fd25563, %fd10647, %fd10649;
	abs.f64 	%fd10650, %fd25562;
	setp.geu.f64 	%p2857, %fd10650, 0d41CDCD64FF800000;
	@%p2857 bra 	$L__BB1_2914;
	add.f64 	%fd10651, %fd25562, 0d4069000000000000;
	add.f64 	%fd10652, %fd25561, 0dC016CCCCCCCCCCCD;
	add.f64 	%fd10653, %fd1041, %fd10652;
	div.rn.f64 	%fd10654, %fd10651, %fd10653;
	setp.lt.f64 	%p2858, %fd10654, %fd25563;
	selp.f64 	%fd25564, %fd25564, %fd25561, %p2858;
	selp.f64 	%fd25565, %fd25565, %fd25562, %p2858;
	selp.f64 	%fd25563, %fd25563, %fd10654, %p2858;
$L__BB1_2914:
	mul.wide.s32 	%rd4185, %r1039, 8;
	add.s64 	%rd375, %rd1, %rd4185;
	ld.global.f64 	%fd1221, [%rd375+23000];
	abs.f64 	%fd10655, %fd1221;
	setp.geu.f64 	%p2859, %fd10655, 0d41CDCD64FF800000;
	mov.f64 	%fd25567, %fd25564;
	mov.f64 	%fd25568, %fd25565;
	@%p2859 bra 	$L__BB1_2917;
	ld.global.f64 	%fd10656, [%rd375+22000];
	add.f64 	%fd10657, %fd25570, %fd10656;
	add.f64 	%fd10658, %fd25571, %fd1221;
	abs.f64 	%fd10659, %fd10658;
	setp.gt.f64 	%p2860, %fd10659, 0d41CDCD64FF800000;
	selp.f64 	%fd25567, 0dBFF0000000000000, %fd10657, %p2860;
	selp.f64 	%fd25568, 0d7FF0000000000000, %fd10658, %p2860;
	add.f64 	%fd10660, %fd25568, 0d4069000000000000;
	add.f64 	%fd10661, %fd25567, 0dC016CCCCCCCCCCCD;
	add.f64 	%fd10662, %fd1041, %fd10661;
	div.rn.f64 	%fd25563, %fd10660, %fd10662;
	abs.f64 	%fd10663, %fd25565;
	setp.geu.f64 	%p2861, %fd10663, 0d41CDCD64FF800000;
	@%p2861 bra 	$L__BB1_2917;
	add.f64 	%fd10664, %fd25565, 0d4069000000000000;
	add.f64 	%fd10665, %fd25564, 0dC016CCCCCCCCCCCD;
	add.f64 	%fd10666, %fd1041, %fd10665;
	div.rn.f64 	%fd10667, %fd10664, %fd10666;
	setp.lt.f64 	%p2862, %fd10667, %fd25563;
	selp.f64 	%fd25567, %fd25567, %fd25564, %p2862;
	selp.f64 	%fd25568, %fd25568, %fd25565, %p2862;
	selp.f64 	%fd25563, %fd25563, %fd10667, %p2862;
$L__BB1_2917:
	add.f64 	%fd10668, %fd25570, 0dC016CCCCCCCCCCCD;
	add.f64 	%fd1231, %fd1041, %fd10668;
	abs.f64 	%fd10669, %fd25568;
	setp.geu.f64 	%p2863, %fd10669, 0d41CDCD64FF800000;
	@%p2863 bra 	$L__BB1_2919;
	add.f64 	%fd10670, %fd25571, 0d4069000000000000;
	div.rn.f64 	%fd10671, %fd10670, %fd1231;
	setp.lt.f64 	%p2864, %fd25563, %fd10671;
	selp.f64 	%fd25570, %fd25570, %fd25567, %p2864;
	selp.f64 	%fd25571, %fd25571, %fd25568, %p2864;
$L__BB1_2919:
	setp.eq.s32 	%p2865, %r977, 0;
	@%p2865 bra 	$L__BB1_2933;
	and.b32  	%r1040, %r977, 15;
	setp.lt.u32 	%p2866, %r977, 16;
	mov.b32 	%r27340, 0;
	@%p2866 bra 	$L__BB1_2923;
	and.b32  	%r27340, %r977, 2147483632;
	mov.b32 	%r27338, 0;
$L__BB1_2922:
	.pragma "nounroll";
	mul.wide.u32 	%rd4186, %r27338, 4;
	add.s64 	%rd4187, %rd4, %rd4186;
	mov.b32 	%r9736, 0;
	st.local.u32 	[%rd4187], %r9736;
	st.local.u32 	[%rd4187+4], %r9736;
	st.local.u32 	[%rd4187+8], %r9736;
	st.local.u32 	[%rd4187+12], %r9736;
	st.local.u32 	[%rd4187+16], %r9736;
	st.local.u32 	[%rd4187+20], %r9736;
	st.local.u32 	[%rd4187+24], %r9736;
	st.local.u32 	[%rd4187+28], %r9736;
	st.local.u32 	[%rd4187+32], %r9736;
	st.local.u32 	[%rd4187+36], %r9736;
	st.local.u32 	[%rd4187+40], %r9736;
	st.local.u32 	[%rd4187+44], %r9736;
	st.local.u32 	[%rd4187+48], %r9736;
	st.local.u32 	[%rd4187+52], %r9736;
	st.local.u32 	[%rd4187+56], %r9736;
	st.local.u32 	[%rd4187+60], %r9736;
	add.s32 	%r27338, %r27338, 16;
	setp.ne.s32 	%p2867, %r27338, %r27340;
	@%p2867 bra 	$L__BB1_2922;
$L__BB1_2923:
	setp.eq.s32 	%p2868, %r1040, 0;
	@%p2868 bra 	$L__BB1_2933;
	and.b32  	%r1045, %r977, 7;
	setp.lt.u32 	%p2869, %r1040, 8;
	@%p2869 bra 	$L__BB1_2926;
	mul.wide.u32 	%rd4188, %r27340, 4;
	add.s64 	%rd4189, %rd4, %rd4188;
	mov.b32 	%r9737, 0;
	st.local.u32 	[%rd4189], %r9737;
	st.local.u32 	[%rd4189+4], %r9737;
	st.local.u32 	[%rd4189+8], %r9737;
	st.local.u32 	[%rd4189+12], %r9737;
	st.local.u32 	[%rd4189+16], %r9737;
	st.local.u32 	[%rd4189+20], %r9737;
	st.local.u32 	[%rd4189+24], %r9737;
	st.local.u32 	[%rd4189+28], %r9737;
	add.s32 	%r27340, %r27340, 8;
$L__BB1_2926:
	setp.eq.s32 	%p2870, %r1045, 0;
	@%p2870 bra 	$L__BB1_2933;
	and.b32  	%r1048, %r977, 3;
	setp.lt.u32 	%p2871, %r1045, 4;
	@%p2871 bra 	$L__BB1_2929;
	mul.wide.u32 	%rd4190, %r27340, 4;
	add.s64 	%rd4191, %rd4, %rd4190;
	mov.b32 	%r9738, 0;
	st.local.u32 	[%rd4191], %r9738;
	st.local.u32 	[%rd4191+4], %r9738;
	st.local.u32 	[%rd4191+8], %r9738;
	st.local.u32 	[%rd4191+12], %r9738;
	add.s32 	%r27340, %r27340, 4;
$L__BB1_2929:
	setp.eq.s32 	%p2872, %r1048, 0;
	@%p2872 bra 	$L__BB1_2933;
	mul.wide.u32 	%rd4192, %r27340, 4;
	add.s64 	%rd376, %rd4, %rd4192;
	mov.b32 	%r9739, 0;
	st.local.u32 	[%rd376], %r9739;
	setp.eq.s32 	%p2873, %r1048, 1;
	@%p2873 bra 	$L__BB1_2933;
	mov.b32 	%r9740, 0;
	st.local.u32 	[%rd376+4], %r9740;
	setp.eq.s32 	%p2874, %r1048, 2;
	@%p2874 bra 	$L__BB1_2933;
	mov.b32 	%r9741, 0;
	st.local.u32 	[%rd376+8], %r9741;
$L__BB1_2933:
	setp.eq.s32 	%p2875, %r979, 0;
	@%p2875 bra 	$L__BB1_2947;
	and.b32  	%r1051, %r979, 15;
	setp.lt.u32 	%p2876, %r979, 16;
	mov.b32 	%r27344, 0;
	@%p2876 bra 	$L__BB1_2937;
	and.b32  	%r27344, %r979, 2147483632;
	mov.b32 	%r27342, 0;
$L__BB1_2936:
	.pragma "nounroll";
	mul.wide.u32 	%rd4193, %r27342, 4;
	add.s64 	%rd4194, %rd5, %rd4193;
	mov.b32 	%r9744, 0;
	st.local.u32 	[%rd4194], %r9744;
	st.local.u32 	[%rd4194+4], %r9744;
	st.local.u32 	[%rd4194+8], %r9744;
	st.local.u32 	[%rd4194+12], %r9744;
	st.local.u32 	[%rd4194+16], %r9744;
	st.local.u32 	[%rd4194+20], %r9744;
	st.local.u32 	[%rd4194+24], %r9744;
	st.local.u32 	[%rd4194+28], %r9744;
	st.local.u32 	[%rd4194+32], %r9744;
	st.local.u32 	[%rd4194+36], %r9744;
	st.local.u32 	[%rd4194+40], %r9744;
	st.local.u32 	[%rd4194+44], %r9744;
	st.local.u32 	[%rd4194+48], %r9744;
	st.local.u32 	[%rd4194+52], %r9744;
	st.local.u32 	[%rd4194+56], %r9744;
	st.local.u32 	[%rd4194+60], %r9744;
	add.s32 	%r27342, %r27342, 16;
	setp.ne.s32 	%p2877, %r27342, %r27344;
	@%p2877 bra 	$L__BB1_2936;
$L__BB1_2937:
	setp.eq.s32 	%p2878, %r1051, 0;
	@%p2878 bra 	$L__BB1_2947;
	and.b32  	%r1056, %r979, 7;
	setp.lt.u32 	%p2879, %r1051, 8;
	@%p2879 bra 	$L__BB1_2940;
	mul.wide.u32 	%rd4195, %r27344, 4;
	add.s64 	%rd4196, %rd5, %rd4195;
	mov.b32 	%r9745, 0;
	st.local.u32 	[%rd4196], %r9745;
	st.local.u32 	[%rd4196+4], %r9745;
	st.local.u32 	[%rd4196+8], %r9745;
	st.local.u32 	[%rd4196+12], %r9745;
	st.local.u32 	[%rd4196+16], %r9745;
	st.local.u32 	[%rd4196+20], %r9745;
	st.local.u32 	[%rd4196+24], %r9745;
	st.local.u32 	[%rd4196+28], %r9745;
	add.s32 	%r27344, %r27344, 8;
$L__BB1_2940:
	setp.eq.s32 	%p2880, %r1056, 0;
	@%p2880 bra 	$L__BB1_2947;
	and.b32  	%r1059, %r979, 3;
	setp.lt.u32 	%p2881, %r1056, 4;
	@%p2881 bra 	$L__BB1_2943;
	mul.wide.u32 	%rd4197, %r27344, 4;
	add.s64 	%rd4198, %rd5, %rd4197;
	mov.b32 	%r9746, 0;
	st.local.u32 	[%rd4198], %r9746;
	st.local.u32 	[%rd4198+4], %r9746;
	st.local.u32 	[%rd4198+8], %r9746;
	st.local.u32 	[%rd4198+12], %r9746;
	add.s32 	%r27344, %r27344, 4;
$L__BB1_2943:
	setp.eq.s32 	%p2882, %r1059, 0;
	@%p2882 bra 	$L__BB1_2947;
	mul.wide.u32 	%rd4199, %r27344, 4;
	add.s64 	%rd377, %rd5, %rd4199;
	mov.b32 	%r9747, 0;
	st.local.u32 	[%rd377], %r9747;
	setp.eq.s32 	%p2883, %r1059, 1;
	@%p2883 bra 	$L__BB1_2947;
	mov.b32 	%r9748, 0;
	st.local.u32 	[%rd377+4], %r9748;
	setp.eq.s32 	%p2884, %r1059, 2;
	@%p2884 bra 	$L__BB1_2947;
	mov.b32 	%r9749, 0;
	st.local.u32 	[%rd377+8], %r9749;
$L__BB1_2947:
	add.s32 	%r9750, %r27635, -1;
	add.s32 	%r1062, %r27634, -1;
	mad.lo.s32 	%r1063, %r9750, %r979, %r1062;
	mul.wide.s32 	%rd4200, %r1063, 8;
	add.s64 	%rd4201, %rd2, %rd4200;
	ld.local.f64 	%fd10673, [%rd4201];
	abs.f64 	%fd10674, %fd10673;
	setp.geu.f64 	%p2885, %fd10674, 0d41CDCD64FF800000;
	mov.f64 	%fd25578, 0d0000000000000000;
	@%p2885 bra 	$L__BB1_2995;
	mul.wide.s32 	%rd4202, %r27635, 4;
	add.s64 	%rd4203, %rd4, %rd4202;
	st.local.u32 	[%rd4203+-4], %r27634;
	mul.wide.s32 	%rd4204, %r1062, 4;
	add.s64 	%rd4205, %rd5, %rd4204;
	st.local.u32 	[%rd4205], %r27635;
$L__BB1_2949:
	cvt.u32.u16 	%r9751, %rs6565;
	cvt.s32.s8 	%r9752, %r9751;
	cvt.u32.u16 	%r9753, %rs6564;
	cvt.s32.s8 	%r9754, %r9753;
	add.s32 	%r9755, %r9754, %r9752;
	setp.eq.s32 	%p2886, %r9755, 3;
	@%p2886 bra 	$L__BB1_2951;
	add.s32 	%r9756, %r27635, -1;
	mad.lo.s32 	%r9757, %r9756, %r979, %r27634;
	add.s32 	%r9758, %r9757, -1;
	mul.wide.s32 	%rd4206, %r9758, 8;
	add.s64 	%rd4207, %rd3, %rd4206;
	mov.b64 	%rd4208, -4616189618054758400;
	st.local.u64 	[%rd4207], %rd4208;
	add.s64 	%rd4209, %rd2, %rd4206;
	mov.b64 	%rd4210, 9218868437227405312;
	st.local.u64 	[%rd4209], %rd4210;
	mov.f64 	%fd25576, 0d7FF0000000000000;
	mov.f64 	%fd25575, 0dBFF0000000000000;
	bra.uni 	$L__BB1_2962;
$L__BB1_2951:
	cvt.s32.s8 	%r9760, %r9751;
	mul.wide.s32 	%rd4211, %r9760, 5;
	cvt.u64.u16 	%rd4212, %rs6564;
	cvt.s64.s8 	%rd378, %rd4212;
	add.s64 	%rd379, %rd4211, %rd378;
	shl.b64 	%rd4213, %rd379, 3;
	add.s64 	%rd4214, %rd1, %rd4213;
	ld.global.f64 	%fd25575, [%rd4214+45440];
	cvt.s64.s32 	%rd4215, %r27634;
	add.s64 	%rd4216, %rd7, %rd4215;
	cvt.s64.s32 	%rd4217, %r27635;
	add.s64 	%rd4218, %rd6, %rd4217;
	ld.local.u8 	%rs2024, [%rd4218+-1];
	cvt.u64.u16 	%rd4219, %rs2024;
	cvt.s64.s8 	%rd380, %rd4219;
	ld.local.s8 	%rs2025, [%rd4216+-1];
	cvt.u32.u16 	%r9761, %rs2025;
	cvt.u32.u16 	%r9762, %rs6564;
	prmt.b32 	%r9763, %r9762, %r9761, 0x3340U;
	prmt.b32 	%r9764, %r9751, 0, 0x3340U;
	prmt.b32 	%r9765, %r9763, %r9764, 0x5410U;
	cvt.u32.u16 	%r9766, %rs2024;
	cvt.s32.s8 	%r9767, %r9766;
	mov.b32 	%r9768, 334205;
	dp4a.s32.u32 	%r9769, %r9765, %r9768, %r9767;
	mul.wide.s32 	%rd4220, %r9769, 8;
	add.s64 	%rd4221, %rd1, %rd4220;
	ld.global.f64 	%fd10677, [%rd4221+35440];
	add.f64 	%fd10678, %fd25575, %fd10677;
	ld.global.f64 	%fd25576, [%rd4214+45640];
	ld.global.f64 	%fd10679, [%rd4221+40440];
	add.f64 	%fd10680, %fd25576, %fd10679;
	abs.f64 	%fd10681, %fd10680;
	setp.gt.f64 	%p2887, %fd10681, 0d41CDCD64FF800000;
	selp.f64 	%fd1238, 0dBFF0000000000000, %fd10678, %p2887;
	selp.f64 	%fd1239, 0d7FF0000000000000, %fd10680, %p2887;
	cvt.s16.s8 	%rs2026, %rs6564;
	mov.b32 	%r9770, {%rs2026, %rs2025};
	mov.b32 	%r9771, 1305;
	dp2a.lo.s32.u32 	%r9772, %r9770, %r9771, %r9760;
	mul.wide.s32 	%rd4222, %r9772, 8;
	add.s64 	%rd381, %rd1, %rd4222;
	ld.global.f64 	%fd1240, [%rd381+21000];
	abs.f64 	%fd10682, %fd1240;
	setp.geu.f64 	%p2888, %fd10682, 0d41CDCD64FF800000;
	@%p2888 bra 	$L__BB1_2955;
	mad.lo.s64 	%rd4226, %rd378, 24, %rd379;
	add.s64 	%rd4227, %rd4226, %rd380;
	shl.b64 	%rd4228, %rd4227, 3;
	add.s64 	%rd382, %rd1, %rd4228;
	ld.global.f64 	%fd1241, [%rd382+23000];
	abs.f64 	%fd10697, %fd1241;
	setp.lt.f64 	%p2893, %fd10697, 0d41CDCD64FF800000;
	@%p2893 bra 	$L__BB1_2958;
	ld.global.f64 	%fd10698, [%rd381+20000];
	add.f64 	%fd10699, %fd25575, %fd10698;
	add.f64 	%fd10700, %fd25576, %fd1240;
	abs.f64 	%fd10701, %fd10700;
	setp.gt.f64 	%p2894, %fd10701, 0d41CDCD64FF800000;
	selp.f64 	%fd25572, 0dBFF0000000000000, %fd10699, %p2894;
	selp.f64 	%fd25573, 0d7FF0000000000000, %fd10700, %p2894;
	add.f64 	%fd10702, %fd25573, 0d4069000000000000;
	add.f64 	%fd10703, %fd25572, 0dC016CCCCCCCCCCCD;
	add.f64 	%fd10704, %fd1041, %fd10703;
	div.rn.f64 	%fd25574, %fd10702, %fd10704;
	abs.f64 	%fd10705, %fd1239;
	setp.geu.f64 	%p2895, %fd10705, 0d41CDCD64FF800000;
	@%p2895 bra 	$L__BB1_2960;
	add.f64 	%fd10706, %fd1239, 0d4069000000000000;
	add.f64 	%fd10707, %fd1238, 0dC016CCCCCCCCCCCD;
	add.f64 	%fd10708, %fd1041, %fd10707;
	div.rn.f64 	%fd10709, %fd10706, %fd10708;
	setp.lt.f64 	%p2896, %fd10709, %fd25574;
	selp.f64 	%fd25572, %fd25572, %fd1238, %p2896;
	selp.f64 	%fd25573, %fd25573, %fd1239, %p2896;
	selp.f64 	%fd25574, %fd25574, %fd10709, %p2896;
	bra.uni 	$L__BB1_2960;
$L__BB1_2955:
	mad.lo.s64 	%rd4223, %rd378, 24, %rd379;
	add.s64 	%rd4224, %rd4223, %rd380;
	shl.b64 	%rd4225, %rd4224, 3;
	add.s64 	%rd383, %rd1, %rd4225;
	ld.global.f64 	%fd1242, [%rd383+23000];
	abs.f64 	%fd10684, %fd1242;
	setp.geu.f64 	%p2889, %fd10684, 0d41CDCD64FF800000;
	mov.f64 	%fd25572, %fd1238;
	mov.f64 	%fd25573, %fd1239;
	@%p2889 bra 	$L__BB1_2960;
	ld.global.f64 	%fd10685, [%rd383+22000];
	add.f64 	%fd10686, %fd25575, %fd10685;
	add.f64 	%fd10687, %fd25576, %fd1242;
	abs.f64 	%fd10688, %fd10687;
	setp.gt.f64 	%p2890, %fd10688, 0d41CDCD64FF800000;
	selp.f64 	%fd25572, 0dBFF0000000000000, %fd10686, %p2890;
	selp.f64 	%fd25573, 0d7FF0000000000000, %fd10687, %p2890;
	add.f64 	%fd10689, %fd25573, 0d4069000000000000;
	add.f64 	%fd10690, %fd25572, 0dC016CCCCCCCCCCCD;
	add.f64 	%fd10691, %fd1041, %fd10690;
	div.rn.f64 	%fd25574, %fd10689, %fd10691;
	abs.f64 	%fd10692, %fd1239;
	setp.geu.f64 	%p2891, %fd10692, 0d41CDCD64FF800000;
	@%p2891 bra 	$L__BB1_2960;
	add.f64 	%fd10693, %fd1239, 0d4069000000000000;
	add.f64 	%fd10694, %fd1238, 0dC016CCCCCCCCCCCD;
	add.f64 	%fd10695, %fd1041, %fd10694;
	div.rn.f64 	%fd10696, %fd10693, %fd10695;
	setp.lt.f64 	%p2892, %fd10696, %fd25574;
	selp.f64 	%fd25572, %fd25572, %fd1238, %p2892;
	selp.f64 	%fd25573, %fd25573, %fd1239, %p2892;
	selp.f64 	%fd25574, %fd25574, %fd10696, %p2892;
	bra.uni 	$L__BB1_2960;
$L__BB1_2958:
	ld.global.f64 	%fd10710, [%rd381+20000];
	add.f64 	%fd10711, %fd25575, %fd10710;
	ld.global.f64 	%fd10712, [%rd382+22000];
	add.f64 	%fd10713, %fd10711, %fd10712;
	add.f64 	%fd10714, %fd25576, %fd1240;
	add.f64 	%fd10715, %fd10714, %fd1241;
	abs.f64 	%fd10716, %fd10715;
	setp.gt.f64 	%p2897, %fd10716, 0d41CDCD64FF800000;
	selp.f64 	%fd25572, 0dBFF0000000000000, %fd10713, %p2897;
	selp.f64 	%fd25573, 0d7FF0000000000000, %fd10715, %p2897;
	add.f64 	%fd10717, %fd25573, 0d4069000000000000;
	add.f64 	%fd10718, %fd25572, 0dC016CCCCCCCCCCCD;
	add.f64 	%fd10719, %fd1041, %fd10718;
	div.rn.f64 	%fd25574, %fd10717, %fd10719;
	abs.f64 	%fd10720, %fd1239;
	setp.geu.f64 	%p2898, %fd10720, 0d41CDCD64FF800000;
	@%p2898 bra 	$L__BB1_2960;
	add.f64 	%fd10721, %fd1239, 0d4069000000000000;
	add.f64 	%fd10722, %fd1238, 0dC016CCCCCCCCCCCD;
	add.f64 	%fd10723, %fd1041, %fd10722;
	div.rn.f64 	%fd10724, %fd10721, %fd10723;
	setp.lt.f64 	%p2899, %fd10724, %fd25574;
	selp.f64 	%fd25572, %fd25572, %fd1238, %p2899;
	selp.f64 	%fd25573, %fd25573, %fd1239, %p2899;
	selp.f64 	%fd25574, %fd25574, %fd10724, %p2899;
$L__BB1_2960:
	abs.f64 	%fd10725, %fd25573;
	setp.geu.f64 	%p2900, %fd10725, 0d41CDCD64FF800000;
	@%p2900 bra 	$L__BB1_2962;
	add.f64 	%fd10726, %fd25576, 0d4069000000000000;
	add.f64 	%fd10727, %fd25575, 0dC016CCCCCCCCCCCD;
	add.f64 	%fd10728, %fd1041, %fd10727;
	div.rn.f64 	%fd10729, %fd10726, %fd10728;
	setp.lt.f64 	%p2901, %fd25574, %fd10729;
	selp.f64 	%fd25575, %fd25575, %fd25572, %p2901;
	selp.f64 	%fd25576, %fd25576, %fd25573, %p2901;
$L__BB1_2962:
	add.s32 	%r1066, %r27635, -1;
	mul.lo.s32 	%r1067, %r1066, %r979;
	add.s32 	%r1068, %r27634, -1;
	add.s32 	%r1069, %r1068, %r1067;
	mul.wide.s32 	%rd4229, %r1069, 8;
	add.s64 	%rd4230, %rd3, %rd4229;
	ld.local.f64 	%fd1268, [%rd4230];
	abs.f64 	%fd1269, %fd1268;
	abs.f64 	%fd10730, %fd25575;
	max.f64 	%fd10732, %fd1269, %fd10730;
	setp.gt.f64 	%p2902, %fd10732, 0d41CDCD64FF800000;
	sub.f64 	%fd10733, %fd1268, %fd25575;
	abs.f64 	%fd10734, %fd10733;
	setp.geu.f64 	%p2903, %fd10734, 0d3EE4F8B588E368F1;
	or.pred  	%p2904, %p2902, %p2903;
	@%p2904 bra 	$L__BB1_4422;
	mul.wide.s32 	%rd4231, %r1069, 8;
	add.s64 	%rd4232, %rd2, %rd4231;
	ld.local.f64 	%fd10736, [%rd4232];
	abs.f64 	%fd10737, %fd10736;
	abs.f64 	%fd10738, %fd25576;
	max.f64 	%fd10740, %fd10737, %fd10738;
	setp.gt.f64 	%p2905, %fd10740, 0d41CDCD64FF800000;
	sub.f64 	%fd10741, %fd10736, %fd25576;
	abs.f64 	%fd10742, %fd10741;
	setp.geu.f64 	%p2906, %fd10742, 0d3EE4F8B588E368F1;
	or.pred  	%p2907, %p2905, %p2906;
	@%p2907 bra 	$L__BB1_4422;
	mul.wide.s32 	%rd4233, %r1063, 8;
	add.s64 	%rd4234, %rd2, %rd4233;
	ld.local.f64 	%fd10745, [%rd4234];
	add.f64 	%fd1270, %fd25571, %fd10745;
	add.s64 	%rd4235, %rd3, %rd4233;
	ld.local.f64 	%fd10746, [%rd4235];
	add.f64 	%fd1271, %fd25570, %fd10746;
	mov.f64 	%fd25577, 0d3FE0000000000000;
	@%p2847 bra 	$L__BB1_2994;
	mov.b32 	%r27371, 0;
	@%p2865 bra 	$L__BB1_2979;
	and.b32  	%r1070, %r977, 15;
	setp.lt.u32 	%p2910, %r977, 16;
	mov.b32 	%r27371, 0;
	mov.u32 	%r27355, %r27371;
	@%p2910 bra 	$L__BB1_2969;
	and.b32  	%r27355, %r977, 2147483632;
	mov.b32 	%r27371, 0;
	mov.u32 	%r27349, %r27371;
$L__BB1_2968:
	.pragma "nounroll";
	mul.wide.u32 	%rd4236, %r27349, 4;
	add.s64 	%rd4237, %rd4, %rd4236;
	ld.local.u32 	%r9777, [%rd4237];
	setp.gt.s32 	%p2911, %r9777, 0;
	selp.u32 	%r9778, 1, 0, %p2911;
	add.s32 	%r9779, %r27371, %r9778;
	ld.local.u32 	%r9780, [%rd4237+4];
	setp.gt.s32 	%p2912, %r9780, 0;
	selp.u32 	%r9781, 1, 0, %p2912;
	add.s32 	%r9782, %r9779, %r9781;
	ld.local.u32 	%r9783, [%rd4237+8];
	setp.gt.s32 	%p2913, %r9783, 0;
	selp.u32 	%r9784, 1, 0, %p2913;
	add.s32 	%r9785, %r9782, %r9784;
	ld.local.u32 	%r9786, [%rd4237+12];
	setp.gt.s32 	%p2914, %r9786, 0;
	selp.u32 	%r9787, 1, 0, %p2914;
	add.s32 	%r9788, %r9785, %r9787;
	ld.local.u32 	%r9789, [%rd4237+16];
	setp.gt.s32 	%p2915, %r9789, 0;
	selp.u32 	%r9790, 1, 0, %p2915;
	add.s32 	%r9791, %r9788, %r9790;
	ld.local.u32 	%r9792, [%rd4237+20];
	setp.gt.s32 	%p2916, %r9792, 0;
	selp.u32 	%r9793, 1, 0, %p2916;
	add.s32 	%r9794, %r9791, %r9793;
	ld.local.u32 	%r9795, [%rd4237+24];
	setp.gt.s32 	%p2917, %r9795, 0;
	selp.u32 	%r9796, 1, 0, %p2917;
	add.s32 	%r9797, %r9794, %r9796;
	ld.local.u32 	%r9798, [%rd4237+28];
	setp.gt.s32 	%p2918, %r9798, 0;
	selp.u32 	%r9799, 1, 0, %p2918;
	add.s32 	%r9800, %r9797, %r9799;
	ld.local.u32 	%r9801, [%rd4237+32];
	setp.gt.s32 	%p2919, %r9801, 0;
	selp.u32 	%r9802, 1, 0, %p2919;
	add.s32 	%r9803, %r9800, %r9802;
	ld.local.u32 	%r9804, [%rd4237+36];
	setp.gt.s32 	%p2920, %r9804, 0;
	selp.u32 	%r9805, 1, 0, %p2920;
	add.s32 	%r9806, %r9803, %r9805;
	ld.local.u32 	%r9807, [%rd4237+40];
	setp.gt.s32 	%p2921, %r9807, 0;
	selp.u32 	%r9808, 1, 0, %p2921;
	add.s32 	%r9809, %r9806, %r9808;
	ld.local.u32 	%r9810, [%rd4237+44];
	setp.gt.s32 	%p2922, %r9810, 0;
	selp.u32 	%r9811, 1, 0, %p2922;
	add.s32 	%r9812, %r9809, %r9811;
	ld.local.u32 	%r9813, [%rd4237+48];
	setp.gt.s32 	%p2923, %r9813, 0;
	selp.u32 	%r9814, 1, 0, %p2923;
	add.s32 	%r9815, %r9812, %r9814;
	ld.local.u32 	%r9816, [%rd4237+52];
	setp.gt.s32 	%p2924, %r9816, 0;
	selp.u32 	%r9817, 1, 0, %p2924;
	add.s32 	%r9818, %r9815, %r9817;
	ld.local.u32 	%r9819, [%rd4237+56];
	setp.gt.s32 	%p2925, %r9819, 0;
	selp.u32 	%r9820, 1, 0, %p2925;
	add.s32 	%r9821, %r9818, %r9820;
	ld.local.u32 	%r9822, [%rd4237+60];
	setp.gt.s32 	%p2926, %r9822, 0;
	selp.u32 	%r9823, 1, 0, %p2926;
	add.s32 	%r27371, %r9821, %r9823;
	add.s32 	%r27349, %r27349, 16;
	setp.ne.s32 	%p2927, %r27349, %r27355;
	@%p2927 bra 	$L__BB1_2968;
$L__BB1_2969:
	setp.eq.s32 	%p2928, %r1070, 0;
	@%p2928 bra 	$L__BB1_2979;
	and.b32  	%r1079, %r977, 7;
	setp.lt.u32 	%p2929, %r1070, 8;
	@%p2929 bra 	$L__BB1_2972;
	mul.wide.u32 	%rd4238, %r27355, 4;
	add.s64 	%rd4239, %rd4, %rd4238;
	ld.local.u32 	%r9825, [%rd4239];
	setp.gt.s32 	%p2930, %r9825, 0;
	selp.u32 	%r9826, 1, 0, %p2930;
	add.s32 	%r9827, %r27371, %r9826;
	ld.local.u32 	%r9828, [%rd4239+4];
	setp.gt.s32 	%p2931, %r9828, 0;
	selp.u32 	%r9829, 1, 0, %p2931;
	add.s32 	%r9830, %r9827, %r9829;
	ld.local.u32 	%r9831, [%rd4239+8];
	setp.gt.s32 	%p2932, %r9831, 0;
	selp.u32 	%r9832, 1, 0, %p2932;
	add.s32 	%r9833, %r9830, %r9832;
	ld.local.u32 	%r9834, [%rd4239+12];
	setp.gt.s32 	%p2933, %r9834, 0;
	selp.u32 	%r9835, 1, 0, %p2933;
	add.s32 	%r9836, %r9833, %r9835;
	ld.local.u32 	%r9837, [%rd4239+16];
	setp.gt.s32 	%p2934, %r9837, 0;
	selp.u32 	%r9838, 1, 0, %p2934;
	add.s32 	%r9839, %r9836, %r9838;
	ld.local.u32 	%r9840, [%rd4239+20];
	setp.gt.s32 	%p2935, %r9840, 0;
	selp.u32 	%r9841, 1, 0, %p2935;
	add.s32 	%r9842, %r9839, %r9841;
	ld.local.u32 	%r9843, [%rd4239+24];
	setp.gt.s32 	%p2936, %r9843, 0;
	selp.u32 	%r9844, 1, 0, %p2936;
	add.s32 	%r9845, %r9842, %r9844;
	ld.local.u32 	%r9846, [%rd4239+28];
	setp.gt.s32 	%p2937, %r9846, 0;
	selp.u32 	%r9847, 1, 0, %p2937;
	add.s32 	%r27371, %r9845, %r9847;
	add.s32 	%r27355, %r27355, 8;
$L__BB1_2972:
	setp.eq.s32 	%p2938, %r1079, 0;
	@%p2938 bra 	$L__BB1_2979;
	and.b32  	%r1085, %r977, 3;
	setp.lt.u32 	%p2939, %r1079, 4;
	@%p2939 bra 	$L__BB1_2975;
	mul.wide.u32 	%rd4240, %r27355, 4;
	add.s64 	%rd4241, %rd4, %rd4240;
	ld.local.u32 	%r9849, [%rd4241];
	setp.gt.s32 	%p2940, %r9849, 0;
	selp.u32 	%r9850, 1, 0, %p2940;
	add.s32 	%r9851, %r27371, %r9850;
	ld.local.u32 	%r9852, [%rd4241+4];
	setp.gt.s32 	%p2941, %r9852, 0;
	selp.u32 	%r9853, 1, 0, %p2941;
	add.s32 	%r9854, %r9851, %r9853;
	ld.local.u32 	%r9855, [%rd4241+8];
	setp.gt.s32 	%p2942, %r9855, 0;
	selp.u32 	%r9856, 1, 0, %p2942;
	add.s32 	%r9857, %r9854, %r9856;
	ld.local.u32 	%r9858, [%rd4241+12];
	setp.gt.s32 	%p2943, %r9858, 0;
	selp.u32 	%r9859, 1, 0, %p2943;
	add.s32 	%r27371, %r9857, %r9859;
	add.s32 	%r27355, %r27355, 4;
$L__BB1_2975:
	setp.eq.s32 	%p2944, %r1085, 0;
	@%p2944 bra 	$L__BB1_2979;
	mul.wide.u32 	%rd4242, %r27355, 4;
	add.s64 	%rd384, %rd4, %rd4242;
	ld.local.u32 	%r9860, [%rd384];
	setp.gt.s32 	%p2945, %r9860, 0;
	selp.u32 	%r9861, 1, 0, %p2945;
	add.s32 	%r27371, %r27371, %r9861;
	setp.eq.s32 	%p2946, %r1085, 1;
	@%p2946 bra 	$L__BB1_2979;
	ld.local.u32 	%r9862, [%rd384+4];
	setp.gt.s32 	%p2947, %r9862, 0;
	selp.u32 	%r9863, 1, 0, %p2947;
	add.s32 	%r27371, %r27371, %r9863;
	setp.eq.s32 	%p2948, %r1085, 2;
	@%p2948 bra 	$L__BB1_2979;
	ld.local.u32 	%r9864, [%rd384+8];
	setp.gt.s32 	%p2949, %r9864, 0;
	selp.u32 	%r9865, 1, 0, %p2949;
	add.s32 	%r27371, %r27371, %r9865;
$L__BB1_2979:
	@%p2875 bra 	$L__BB1_2993;
	and.b32  	%r1095, %r979, 15;
	setp.lt.u32 	%p2951, %r979, 16;
	mov.b32 	%r27367, 0;
	@%p2951 bra 	$L__BB1_2983;
	and.b32  	%r27367, %r979, 2147483632;
	mov.b32 	%r27361, 0;
$L__BB1_2982:
	.pragma "nounroll";
	mul.wide.u32 	%rd4243, %r27361, 4;
	add.s64 	%rd4244, %rd5, %rd4243;
	ld.local.u32 	%r9869, [%rd4244];
	setp.gt.s32 	%p2952, %r9869, 0;
	selp.u32 	%r9870, 1, 0, %p2952;
	add.s32 	%r9871, %r27371, %r9870;
	ld.local.u32 	%r9872, [%rd4244+4];
	setp.gt.s32 	%p2953, %r9872, 0;
	selp.u32 	%r9873, 1, 0, %p2953;
	add.s32 	%r9874, %r9871, %r9873;
	ld.local.u32 	%r9875, [%rd4244+8];
	setp.gt.s32 	%p2954, %r9875, 0;
	selp.u32 	%r9876, 1, 0, %p2954;
	add.s32 	%r9877, %r9874, %r9876;
	ld.local.u32 	%r9878, [%rd4244+12];
	setp.gt.s32 	%p2955, %r9878, 0;
	selp.u32 	%r9879, 1, 0, %p2955;
	add.s32 	%r9880, %r9877, %r9879;
	ld.local.u32 	%r9881, [%rd4244+16];
	setp.gt.s32 	%p2956, %r9881, 0;
	selp.u32 	%r9882, 1, 0, %p2956;
	add.s32 	%r9883, %r9880, %r9882;
	ld.local.u32 	%r9884, [%rd4244+20];
	setp.gt.s32 	%p2957, %r9884, 0;
	selp.u32 	%r9885, 1, 0, %p2957;
	add.s32 	%r9886, %r9883, %r9885;
	ld.local.u32 	%r9887, [%rd4244+24];
	setp.gt.s32 	%p2958, %r9887, 0;
	selp.u32 	%r9888, 1, 0, %p2958;
	add.s32 	%r9889, %r9886, %r9888;
	ld.local.u32 	%r9890, [%rd4244+28];
	setp.gt.s32 	%p2959, %r9890, 0;
	selp.u32 	%r9891, 1, 0, %p2959;
	add.s32 	%r9892, %r9889, %r9891;
	ld.local.u32 	%r9893, [%rd4244+32];
	setp.gt.s32 	%p2960, %r9893, 0;
	selp.u32 	%r9894, 1, 0, %p2960;
	add.s32 	%r9895, %r9892, %r9894;
	ld.local.u32 	%r9896, [%rd4244+36];
	setp.gt.s32 	%p2961, %r9896, 0;
	selp.u32 	%r9897, 1, 0, %p2961;
	add.s32 	%r9898, %r9895, %r9897;
	ld.local.u32 	%r9899, [%rd4244+40];
	setp.gt.s32 	%p2962, %r9899, 0;
	selp.u32 	%r9900, 1, 0, %p2962;
	add.s32 	%r9901, %r9898, %r9900;
	ld.local.u32 	%r9902, [%rd4244+44];
	setp.gt.s32 	%p2963, %r9902, 0;
	selp.u32 	%r9903, 1, 0, %p2963;
	add.s32 	%r9904, %r9901, %r9903;
	ld.local.u32 	%r9905, [%rd4244+48];
	setp.gt.s32 	%p2964, %r9905, 0;
	selp.u32 	%r9906, 1, 0, %p2964;
	add.s32 	%r9907, %r9904, %r9906;
	ld.local.u32 	%r9908, [%rd4244+52];
	setp.gt.s32 	%p2965, %r9908, 0;
	selp.u32 	%r9909, 1, 0, %p2965;
	add.s32 	%r9910, %r9907, %r9909;
	ld.local.u32 	%r9911, [%rd4244+56];
	setp.gt.s32 	%p2966, %r9911, 0;
	selp.u32 	%r9912, 1, 0, %p2966;
	add.s32 	%r9913, %r9910, %r9912;
	ld.local.u32 	%r9914, [%rd4244+60];
	setp.gt.s32 	%p2967, %r9914, 0;
	selp.u32 	%r9915, 1, 0, %p2967;
	add.s32 	%r27371, %r9913, %r9915;
	add.s32 	%r27361, %r27361, 16;
	setp.ne.s32 	%p2968, %r27361, %r27367;
	@%p2968 bra 	$L__BB1_2982;
$L__BB1_2983:
	setp.eq.s32 	%p2969, %r1095, 0;
	@%p2969 bra 	$L__BB1_2993;
	and.b32  	%r1104, %r979, 7;
	setp.lt.u32 	%p2970, %r1095, 8;
	@%p2970 bra 	$L__BB1_2986;
	mul.wide.u32 	%rd4245, %r27367, 4;
	add.s64 	%rd4246, %rd5, %rd4245;
	ld.local.u32 	%r9917, [%rd4246];
	setp.gt.s32 	%p2971, %r9917, 0;
	selp.u32 	%r9918, 1, 0, %p2971;
	add.s32 	%r9919, %r27371, %r9918;
	ld.local.u32 	%r9920, [%rd4246+4];
	setp.gt.s32 	%p2972, %r9920, 0;
	selp.u32 	%r9921, 1, 0, %p2972;
	add.s32 	%r9922, %r9919, %r9921;
	ld.local.u32 	%r9923, [%rd4246+8];
	setp.gt.s32 	%p2973, %r9923, 0;
	selp.u32 	%r9924, 1, 0, %p2973;
	add.s32 	%r9925, %r9922, %r9924;
	ld.local.u32 	%r9926, [%rd4246+12];
	setp.gt.s32 	%p2974, %r9926, 0;
	selp.u32 	%r9927, 1, 0, %p2974;
	add.s32 	%r9928, %r9925, %r9927;
	ld.local.u32 	%r9929, [%rd4246+16];
	setp.gt.s32 	%p2975, %r9929, 0;
	selp.u32 	%r9930, 1, 0, %p2975;
	add.s32 	%r9931, %r9928, %r9930;
	ld.local.u32 	%r9932, [%rd4246+20];
	setp.gt.s32 	%p2976, %r9932, 0;
	selp.u32 	%r9933, 1, 0, %p2976;
	add.s32 	%r9934, %r9931, %r9933;
	ld.local.u32 	%r9935, [%rd4246+24];
	setp.gt.s32 	%p2977, %r9935, 0;
	selp.u32 	%r9936, 1, 0, %p2977;
	add.s32 	%r9937, %r9934, %r9936;
	ld.local.u32 	%r9938, [%rd4246+28];
	setp.gt.s32 	%p2978, %r9938, 0;
	selp.u32 	%r9939, 1, 0, %p2978;
	add.s32 	%r27371, %r9937, %r9939;
	add.s32 	%r27367, %r27367, 8;
$L__BB1_2986:
	setp.eq.s32 	%p2979, %r1104, 0;
	@%p2979 bra 	$L__BB1_2993;
	and.b32  	%r1110, %r979, 3;
	setp.lt.u32 	%p2980, %r1104, 4;
	@%p2980 bra 	$L__BB1_2989;
	mul.wide.u32 	%rd4247, %r27367, 4;
	add.s64 	%rd4248, %rd5, %rd4247;
	ld.local.u32 	%r9941, [%rd4248];
	setp.gt.s32 	%p2981, %r9941, 0;
	selp.u32 	%r9942, 1, 0, %p2981;
	add.s32 	%r9943, %r27371, %r9942;
	ld.local.u32 	%r9944, [%rd4248+4];
	setp.gt.s32 	%p2982, %r9944, 0;
	selp.u32 	%r9945, 1, 0, %p2982;
	add.s32 	%r9946, %r9943, %r9945;
	ld.local.u32 	%r9947, [%rd4248+8];
	setp.gt.s32 	%p2983, %r9947, 0;
	selp.u32 	%r9948, 1, 0, %p2983;
	add.s32 	%r9949, %r9946, %r9948;
	ld.local.u32 	%r9950, [%rd4248+12];
	setp.gt.s32 	%p2984, %r9950, 0;
	selp.u32 	%r9951, 1, 0, %p2984;
	add.s32 	%r27371, %r9949, %r9951;
	add.s32 	%r27367, %r27367, 4;
$L__BB1_2989:
	setp.eq.s32 	%p2985, %r1110, 0;
	@%p2985 bra 	$L__BB1_2993;
	mul.wide.u32 	%rd4249, %r27367, 4;
	add.s64 	%rd385, %rd5, %rd4249;
	ld.local.u32 	%r9952, [%rd385];
	setp.gt.s32 	%p2986, %r9952, 0;
	selp.u32 	%r9953, 1, 0, %p2986;
	add.s32 	%r27371, %r27371, %r9953;
	setp.eq.s32 	%p2987, %r1110, 1;
	@%p2987 bra 	$L__BB1_2993;
	ld.local.u32 	%r9954, [%rd385+4];
	setp.gt.s32 	%p2988, %r9954, 0;
	selp.u32 	%r9955, 1, 0, %p2988;
	add.s32 	%r27371, %r27371, %r9955;
	setp.eq.s32 	%p2989, %r1110, 2;
	@%p2989 bra 	$L__BB1_2993;
	ld.local.u32 	%r9956, [%rd385+8];
	setp.gt.s32 	%p2990, %r9956, 0;
	selp.u32 	%r9957, 1, 0, %p2990;
	add.s32 	%r27371, %r27371, %r9957;
$L__BB1_2993:
	shr.u32 	%r9958, %r27371, 1;
	add.s32 	%r9959, %r9958, -1;
	cvt.rn.f64.s32 	%fd10747, %r9959;
	add.f64 	%fd10748, %fd1271, 0dC016CCCCCCCCCCCD;
	fma.rn.f64 	%fd10749, %fd10747, 0dBFE0A2B1704FF434, %fd10748;
	add.f64 	%fd10750, %fd1041, %fd10749;
	add.f64 	%fd10751, %fd1270, 0d4069000000000000;
	div.rn.f64 	%fd10752, %fd10751, %fd10750;
	add.f64 	%fd10753, %fd10752, 0dC071126666666666;
	fma.rn.f64 	%fd25577, %fd10753, 0d4059000000000000, 0d3FE0000000000000;
$L__BB1_2994:
	cvt.rzi.s32.f64 	%r9960, %fd25577;
	cvt.rn.f64.s32 	%fd10754, %r9960;
	div.rn.f64 	%fd25578, %fd10754, 0d4059000000000000;
$L__BB1_2995:
	ld.param.f32 	%f803, [_Z16candidate_primerPcPiS0_S0_PfS1_S1_iffiiPdS_S0__param_9];
	add.f32 	%f437, %f803, 0fC1200000;
	cvt.f64.f32 	%fd10755, %f437;
	setp.gt.f64 	%p2991, %fd25578, %fd10755;
	selp.b32 	%r27372, 0, %r27372, %p2991;
$L__BB1_2996:
	ld.param.u32 	%r26852, [_Z16candidate_primerPcPiS0_S0_PfS1_S1_iffiiPdS_S0__param_11];
	setp.eq.s32 	%p2992, %r26852, 0;
	setp.eq.s32 	%p2993, %r27372, 0;
	or.pred  	%p2994, %p2992, %p2993;
	@%p2994 bra 	$L__BB1_3358;
	mov.b32 	%r27373, 0;
$L__BB1_2998:
	mov.u32 	%r1122, %r27373;
	cvt.u64.u32 	%rd4250, %r1122;
	add.u64 	%rd386, %SPL, 10254;
	add.s64 	%rd387, %rd386, %rd4250;
	ld.local.u8 	%rs2027, [%rd387];
	setp.ne.s16 	%p2995, %rs2027, 0;
	add.s32 	%r27373, %r1122, 1;
	@%p2995 bra 	$L__BB1_2998;
	and.b32  	%r9963, %r1122, 1;
	setp.eq.b32 	%p2996, %r9963, 1;
	@%p2996 bra 	$L__BB1_3022;
	setp.eq.s32 	%p2997, %r1122, 0;
	@%p2997 bra 	$L__BB1_3010;
	shr.u32 	%r9965, %r1122, 1;
	max.u32 	%r1124, %r9965, 1;
	mov.b32 	%r27374, 0;
$L__BB1_3002:
	cvt.u64.u32 	%rd4252, %r27374;
	add.s64 	%rd4253, %rd386, %rd4252;
	ld.local.u8 	%rs197, [%rd4253];
	setp.ne.s16 	%p2998, %rs197, 65;
	not.b32 	%r9966, %r27374;
	cvt.s64.s32 	%rd4254, %r9966;
	add.s64 	%rd4255, %rd387, %rd4254;
	ld.local.u8 	%rs198, [%rd4255];
	@%p2998 bra 	$L__BB1_3004;
	setp.ne.s16 	%p2999, %rs198, 84;
	@%p2999 bra 	$L__BB1_3022;
$L__BB1_3004:
	setp.ne.s16 	%p3000, %rs197, 84;
	@%p3000 bra 	$L__BB1_3006;
	setp.ne.s16 	%p3001, %rs198, 65;
	@%p3001 bra 	$L__BB1_3022;
$L__BB1_3006:
	setp.eq.s16 	%p3002, %rs197, 84;
	setp.eq.s16 	%p3003, %rs197, 65;
	setp.ne.s16 	%p3004, %rs198, 65;
	or.pred  	%p3005, %p3004, %p3002;
	setp.ne.s16 	%p3006, %rs198, 84;
	or.pred  	%p3007, %p3006, %p3003;
	and.pred  	%p3008, %p3005, %p3007;
	not.pred 	%p3009, %p3008;
	@%p3009 bra 	$L__BB1_3022;
	setp.eq.s16 	%p3010, %rs197, 67;
	setp.ne.s16 	%p3011, %rs198, 71;
	and.pred  	%p3012, %p3011, %p3010;
	@%p3012 bra 	$L__BB1_3022;
	setp.eq.s16 	%p3015, %rs197, 71;
	setp.ne.s16 	%p3016, %rs198, 67;
	xor.pred  	%p3017, %p3015, %p3016;
	or.pred  	%p3018, %p3011, %p3010;
	and.pred  	%p3019, %p3017, %p3018;
	not.pred 	%p3020, %p3019;
	@%p3020 bra 	$L__BB1_3022;
	add.s32 	%r27374, %r27374, 1;
	setp.ne.s32 	%p3021, %r27374, %r1124;
	@%p3021 bra 	$L__BB1_3002;
$L__BB1_3010:
	mov.b32 	%r27375, 0;
$L__BB1_3011:
	mov.u32 	%r1127, %r27375;
	cvt.u64.u32 	%rd4256, %r1127;
	add.s64 	%rd388, %rd386, %rd4256;
	ld.local.u8 	%rs2033, [%rd388];
	setp.ne.s16 	%p3022, %rs2033, 0;
	add.s32 	%r27375, %r1127, 1;
	@%p3022 bra 	$L__BB1_3011;
	and.b32  	%r9968, %r1127, 1;
	setp.eq.b32 	%p3023, %r9968, 1;
	@%p3023 bra 	$L__BB1_3022;
	setp.eq.s32 	%p3024, %r1127, 0;
	@%p3024 bra 	$L__BB1_3025;
	shr.u32 	%r9970, %r1127, 1;
	max.u32 	%r1129, %r9970, 1;
	mov.b32 	%r27376, 0;
$L__BB1_3015:
	cvt.u64.u32 	%rd4257, %r27376;
	add.s64 	%rd4258, %rd386, %rd4257;
	ld.local.u8 	%rs199, [%rd4258];
	setp.ne.s16 	%p3025, %rs199, 65;
	not.b32 	%r9971, %r27376;
	cvt.s64.s32 	%rd4259, %r9971;
	add.s64 	%rd4260, %rd388, %rd4259;
	ld.local.u8 	%rs200, [%rd4260];
	@%p3025 bra 	$L__BB1_3017;
	setp.ne.s16 	%p3026, %rs200, 84;
	@%p3026 bra 	$L__BB1_3022;
$L__BB1_3017:
	setp.ne.s16 	%p3027, %rs199, 84;
	@%p3027 bra 	$L__BB1_3019;
	setp.ne.s16 	%p3028, %rs200, 65;
	@%p3028 bra 	$L__BB1_3022;
$L__BB1_3019:
	setp.eq.s16 	%p3029, %rs199, 84;
	setp.eq.s16 	%p3030, %rs199, 65;
	setp.ne.s16 	%p3031, %rs200, 65;
	or.pred  	%p3032, %p3031, %p3029;
	setp.ne.s16 	%p3033, %rs200, 84;
	or.pred  	%p3034, %p3033, %p3030;
	and.pred  	%p3035, %p3032, %p3034;
	not.pred 	%p3036, %p3035;
	@%p3036 bra 	$L__BB1_3022;
	setp.eq.s16 	%p3037, %rs199, 67;
	setp.ne.s16 	%p3038, %rs200, 71;
	and.pred  	%p3039, %p3038, %p3037;
	@%p3039 bra 	$L__BB1_3022;
	setp.eq.s16 	%p3042, %rs199, 71;
	setp.ne.s16 	%p3043, %rs200, 67;
	xor.pred  	%p3044, %p3042, %p3043;
	or.pred  	%p3045, %p3038, %p3037;
	and.pred  	%p3046, %p3044, %p3045;
	@%p3046 bra 	$L__BB1_3024;
$L__BB1_3022:
	setp.gt.u32 	%p3048, %r2, 2146435070;
	mov.f64 	%fd25579, %fd2;
	@%p3048 bra 	$L__BB1_3027;
	setp.gt.u32 	%p3049, %r4, 1073127582;
	selp.f64 	%fd10756, %fd4, %fd3, %p3049;
	selp.u32 	%r9972, 1, 0, %p3049;
	add.s32 	%r9973, %r3, %r9972;
	add.f64 	%fd10757, %fd10756, 0dBFF0000000000000;
	add.f64 	%fd10758, %fd10756, 0d3FF0000000000000;
	rcp.approx.ftz.f64 	%fd10759, %fd10758;
	neg.f64 	%fd10760, %fd10758;
	fma.rn.f64 	%fd10761, %fd10760, %fd10759, 0d3FF0000000000000;
	fma.rn.f64 	%fd10762, %fd10761, %fd10761, %fd10761;
	fma.rn.f64 	%fd10763, %fd10762, %fd10759, %fd10759;
	mul.f64 	%fd10764, %fd10757, %fd10763;
	fma.rn.f64 	%fd10765, %fd10757, %fd10763, %fd10764;
	mul.f64 	%fd10766, %fd10765, %fd10765;
	fma.rn.f64 	%fd10767, %fd10766, 0d3EB1380B3AE80F1E, 0d3ED0EE258B7A8B04;
	fma.rn.f64 	%fd10768, %fd10767, %fd10766, 0d3EF3B2669F02676F;
	fma.rn.f64 	%fd10769, %fd10768, %fd10766, 0d3F1745CBA9AB0956;
	fma.rn.f64 	%fd10770, %fd10769, %fd10766, 0d3F3C71C72D1B5154;
	fma.rn.f64 	%fd10771, %fd10770, %fd10766, 0d3F624924923BE72D;
	fma.rn.f64 	%fd10772, %fd10771, %fd10766, 0d3F8999999999A3C4;
	fma.rn.f64 	%fd10773, %fd10772, %fd10766, 0d3FB5555555555554;
	sub.f64 	%fd10774, %fd10757, %fd10765;
	add.f64 	%fd10775, %fd10774, %fd10774;
	neg.f64 	%fd10776, %fd10765;
	fma.rn.f64 	%fd10777, %fd10776, %fd10757, %fd10775;
	mul.f64 	%fd10778, %fd10763, %fd10777;
	mul.f64 	%fd10779, %fd10766, %fd10773;
	fma.rn.f64 	%fd10780, %fd10779, %fd10765, %fd10778;
	xor.b32  	%r9974, %r9973, -2147483648;
	mov.b32 	%r9975, 1127219200;
	mov.b64 	%fd10781, {%r9974, %r9975};
	sub.f64 	%fd10782, %fd10781, %fd1;
	fma.rn.f64 	%fd10783, %fd10782, 0d3FE62E42FEFA39EF, %fd10765;
	fma.rn.f64 	%fd10784, %fd10782, 0dBFE62E42FEFA39EF, %fd10783;
	sub.f64 	%fd10785, %fd10784, %fd10765;
	sub.f64 	%fd10786, %fd10780, %fd10785;
	fma.rn.f64 	%fd10787, %fd10782, 0d3C7ABC9E3B39803F, %fd10786;
	add.f64 	%fd25579, %fd10783, %fd10787;
	bra.uni 	$L__BB1_3027;
$L__BB1_3024:
	add.s32 	%r27376, %r27376, 1;
	setp.ne.s32 	%p3047, %r27376, %r1129;
	@%p3047 bra 	$L__BB1_3015;
$L__BB1_3025:
	setp.gt.u32 	%p3050, %r5, 2146435070;
	mov.f64 	%fd25579, %fd5;
	@%p3050 bra 	$L__BB1_3027;
	setp.gt.u32 	%p3051, %r7, 1073127582;
	selp.f64 	%fd10788, %fd7, %fd6, %p3051;
	selp.u32 	%r9976, 1, 0, %p3051;
	add.s32 	%r9977, %r6, %r9976;
	add.f64 	%fd10789, %fd10788, 0dBFF0000000000000;
	add.f64 	%fd10790, %fd10788, 0d3FF0000000000000;
	rcp.approx.ftz.f64 	%fd10791, %fd10790;
	neg.f64 	%fd10792, %fd10790;
	fma.rn.f64 	%fd10793, %fd10792, %fd10791, 0d3FF0000000000000;
	fma.rn.f64 	%fd10794, %fd10793, %fd10793, %fd10793;
	fma.rn.f64 	%fd10795, %fd10794, %fd10791, %fd10791;
	mul.f64 	%fd10796, %fd10789, %fd10795;
	fma.rn.f64 	%fd10797, %fd10789, %fd10795, %fd10796;
	mul.f64 	%fd10798, %fd10797, %fd10797;
	fma.rn.f64 	%fd10799, %fd10798, 0d3EB1380B3AE80F1E, 0d3ED0EE258B7A8B04;
	fma.rn.f64 	%fd10800, %fd10799, %fd10798, 0d3EF3B2669F02676F;
	fma.rn.f64 	%fd10801, %fd10800, %fd10798, 0d3F1745CBA9AB0956;
	fma.rn.f64 	%fd10802, %fd10801, %fd10798, 0d3F3C71C72D1B5154;
	fma.rn.f64 	%fd10803, %fd10802, %fd10798, 0d3F624924923BE72D;
	fma.rn.f64 	%fd10804, %fd10803, %fd10798, 0d3F8999999999A3C4;
	fma.rn.f64 	%fd10805, %fd10804, %fd10798, 0d3FB5555555555554;
	sub.f64 	%fd10806, %fd10789, %fd10797;
	add.f64 	%fd10807, %fd10806, %fd10806;
	neg.f64 	%fd10808, %fd10797;
	fma.rn.f64 	%fd10809, %fd10808, %fd10789, %fd10807;
	mul.f64 	%fd10810, %fd10795, %fd10809;
	mul.f64 	%fd10811, %fd10798, %fd10805;
	fma.rn.f64 	%fd10812, %fd10811, %fd10797, %fd10810;
	xor.b32  	%r9978, %r9977, -2147483648;
	mov.b32 	%r9979, 1127219200;
	mov.b64 	%fd10813, {%r9978, %r9979};
	sub.f64 	%fd10814, %fd10813, %fd1;
	fma.rn.f64 	%fd10815, %fd10814, 0d3FE62E42FEFA39EF, %fd10797;
	fma.rn.f64 	%fd10816, %fd10814, 0dBFE62E42FEFA39EF, %fd10815;
	sub.f64 	%fd10817, %fd10816, %fd10797;
	sub.f64 	%fd10818, %fd10812, %fd10817;
	fma.rn.f64 	%fd10819, %fd10814, 0d3C7ABC9E3B39803F, %fd10818;
	add.f64 	%fd25579, %fd10815, %fd10819;
$L__BB1_3027:
	mul.f64 	%fd1279, %fd25579, 0d3FFFCB923A29C77A;
	mov.b32 	%r27377, 0;
$L__BB1_3028:
	mov.u32 	%r1132, %r27377;
	cvt.u64.u32 	%rd4261, %r1132;
	add.s64 	%rd4262, %rd386, %rd4261;
	ld.local.u8 	%rs2039, [%rd4262];
	setp.ne.s16 	%p3052, %rs2039, 0;
	add.s32 	%r27377, %r1132, 1;
	@%p3052 bra 	$L__BB1_3028;
	mov.b32 	%r27378, 0;
$L__BB1_3030:
	mov.u32 	%r1134, %r27378;
	cvt.u64.u32 	%rd4263, %r1134;
	add.s64 	%rd4264, %rd386, %rd4263;
	ld.local.u8 	%rs2040, [%rd4264];
	setp.ne.s16 	%p3053, %rs2040, 0;
	add.s32 	%r27378, %r1134, 1;
	@%p3053 bra 	$L__BB1_3030;
	setp.eq.s32 	%p3054, %r1132, 0;
	@%p3054 bra 	$L__BB1_3102;
	and.b32  	%r1136, %r1132, 3;
	setp.lt.u32 	%p3055, %r1132, 4;
	mov.b32 	%r27380, 1;
	@%p3055 bra 	$L__BB1_3071;
	and.b32  	%r1137, %r1132, 2147483644;
	mov.b32 	%r27380, 1;
$L__BB1_3034:
	mov.u32 	%r1138, %r27380;
	cvt.s64.s32 	%rd4265, %r1138;
	add.s64 	%rd389, %rd386, %rd4265;
	ld.local.u8 	%rs2042, [%rd389+-1];
	mov.b16 	%rs6566, 0;
	setp.gt.s16 	%p3056, %rs2042, 70;
	@%p3056 bra 	$L__BB1_3038;
	setp.eq.s16 	%p3059, %rs2042, 65;
	@%p3059 bra 	$L__BB1_3043;
	setp.eq.s16 	%p3060, %rs2042, 67;
	@%p3060 bra 	$L__BB1_3037;
	bra.uni 	$L__BB1_3042;
$L__BB1_3037:
	mov.b16 	%rs6566, 1;
	bra.uni 	$L__BB1_3043;
$L__BB1_3038:
	setp.eq.s16 	%p3057, %rs2042, 71;
	@%p3057 bra 	$L__BB1_3041;
	setp.ne.s16 	%p3058, %rs2042, 84;
	@%p3058 bra 	$L__BB1_3042;
	mov.b16 	%rs6566, 3;
	bra.uni 	$L__BB1_3043;
$L__BB1_3041:
	mov.b16 	%rs6566, 2;
	bra.uni 	$L__BB1_3043;
$L__BB1_3042:
	mov.b16 	%rs6566, 4;
$L__BB1_3043:
	cvt.u64.u32 	%rd4266, %r1138;
	add.s64 	%rd390, %rd12, %rd4266;
	st.local.u8 	[%rd390], %rs6566;
	ld.local.u8 	%rs2048, [%rd389];
	mov.b16 	%rs6567, 0;
	setp.gt.s16 	%p3061, %rs2048, 70;
	@%p3061 bra 	$L__BB1_3047;
	setp.eq.s16 	%p3064, %rs2048, 65;
	@%p3064 bra 	$L__BB1_3052;
	setp.eq.s16 	%p3065, %rs2048, 67;
	@%p3065 bra 	$L__BB1_3046;
	bra.uni 	$L__BB1_3051;
$L__BB1_3046:
	mov.b16 	%rs6567, 1;
	bra.uni 	$L__BB1_3052;
$L__BB1_3047:
	setp.eq.s16 	%p3062, %rs2048, 71;
	@%p3062 bra 	$L__BB1_3050;
	setp.ne.s16 	%p3063, %rs2048, 84;
	@%p3063 bra 	$L__BB1_3051;
	mov.b16 	%rs6567, 3;
	bra.uni 	$L__BB1_3052;
$L__BB1_3050:
	mov.b16 	%rs6567, 2;
	bra.uni 	$L__BB1_3052;
$L__BB1_3051:
	mov.b16 	%rs6567, 4;
$L__BB1_3052:
	st.local.u8 	[%rd390+1], %rs6567;
	ld.local.u8 	%rs2054, [%rd389+1];
	mov.b16 	%rs6568, 0;
	setp.gt.s16 	%p3066, %rs2054, 70;
	@%p3066 bra 	$L__BB1_3056;
	setp.eq.s16 	%p3069, %rs2054, 65;
	@%p3069 bra 	$L__BB1_3061;
	setp.eq.s16 	%p3070, %rs2054, 67;
	@%p3070 bra 	$L__BB1_3055;
	bra.uni 	$L__BB1_3060;
$L__BB1_3055:
	mov.b16 	%rs6568, 1;
	bra.uni 	$L__BB1_3061;
$L__BB1_3056:
	setp.eq.s16 	%p3067, %rs2054, 71;
	@%p3067 bra 	$L__BB1_3059;
	setp.ne.s16 	%p3068, %rs2054, 84;
	@%p3068 bra 	$L__BB1_3060;
	mov.b16 	%rs6568, 3;
	bra.uni 	$L__BB1_3061;
$L__BB1_3059:
	mov.b16 	%rs6568, 2;
	bra.uni 	$L__BB1_3061;
$L__BB1_3060:
	mov.b16 	%rs6568, 4;
$L__BB1_3061:
	st.local.u8 	[%rd390+2], %rs6568;
	ld.local.u8 	%rs2060, [%rd389+2];
	mov.b16 	%rs6569, 0;
	setp.gt.s16 	%p3071, %rs2060, 70;
	@%p3071 bra 	$L__BB1_3065;
	setp.eq.s16 	%p3074, %rs2060, 65;
	@%p3074 bra 	$L__BB1_3070;
	setp.eq.s16 	%p3075, %rs2060, 67;
	@%p3075 bra 	$L__BB1_3064;
	bra.uni 	$L__BB1_3069;
$L__BB1_3064:
	mov.b16 	%rs6569, 1;
	bra.uni 	$L__BB1_3070;
$L__BB1_3065:
	setp.eq.s16 	%p3072, %rs2060, 71;
	@%p3072 bra 	$L__BB1_3068;
	setp.ne.s16 	%p3073, %rs2060, 84;
	@%p3073 bra 	$L__BB1_3069;
	mov.b16 	%rs6569, 3;
	bra.uni 	$L__BB1_3070;
$L__BB1_3068:
	mov.b16 	%rs6569, 2;
	bra.uni 	$L__BB1_3070;
$L__BB1_3069:
	mov.b16 	%rs6569, 4;
$L__BB1_3070:
	st.local.u8 	[%rd390+3], %rs6569;
	add.s32 	%r27380, %r1138, 4;
	add.s32 	%r9984, %r1138, 3;
	setp.ne.s32 	%p3076, %r9984, %r1137;
	@%p3076 bra 	$L__BB1_3034;
$L__BB1_3071:
	setp.eq.s32 	%p3077, %r1136, 0;
	@%p3077 bra 	$L__BB1_3102;
	cvt.s64.s32 	%rd4267, %r27380;
	add.s64 	%rd391, %rd386, %rd4267;
	ld.local.u8 	%rs2066, [%rd391+-1];
	mov.b16 	%rs6570, 0;
	setp.gt.s16 	%p3078, %rs2066, 70;
	@%p3078 bra 	$L__BB1_3076;
	setp.eq.s16 	%p3081, %rs2066, 65;
	@%p3081 bra 	$L__BB1_3081;
	setp.eq.s16 	%p3082, %rs2066, 67;
	@%p3082 bra 	$L__BB1_3075;
	bra.uni 	$L__BB1_3080;
$L__BB1_3075:
	mov.b16 	%rs6570, 1;
	bra.uni 	$L__BB1_3081;
$L__BB1_3076:
	setp.eq.s16 	%p3079, %rs2066, 71;
	@%p3079 bra 	$L__BB1_3079;
	setp.ne.s16 	%p3080, %rs2066, 84;
	@%p3080 bra 	$L__BB1_3080;
	mov.b16 	%rs6570, 3;
	bra.uni 	$L__BB1_3081;
$L__BB1_3079:
	mov.b16 	%rs6570, 2;
	bra.uni 	$L__BB1_3081;
$L__BB1_3080:
	mov.b16 	%rs6570, 4;
$L__BB1_3081:
	cvt.u64.u32 	%rd4268, %r27380;
	add.s64 	%rd392, %rd12, %rd4268;
	st.local.u8 	[%rd392], %rs6570;
	setp.eq.s32 	%p3083, %r1136, 1;
	@%p3083 bra 	$L__BB1_3102;
	ld.local.u8 	%rs2072, [%rd391];
	mov.b16 	%rs6571, 0;
	setp.gt.s16 	%p3084, %rs2072, 70;
	@%p3084 bra 	$L__BB1_3086;
	setp.eq.s16 	%p3087, %rs2072, 65;
	@%p3087 bra 	$L__BB1_3091;
	setp.eq.s16 	%p3088, %rs2072, 67;
	@%p3088 bra 	$L__BB1_3085;
	bra.uni 	$L__BB1_3090;
$L__BB1_3085:
	mov.b16 	%rs6571, 1;
	bra.uni 	$L__BB1_3091;
$L__BB1_3086:
	setp.eq.s16 	%p3085, %rs2072, 71;
	@%p3085 bra 	$L__BB1_3089;
	setp.ne.s16 	%p3086, %rs2072, 84;
	@%p3086 bra 	$L__BB1_3090;
	mov.b16 	%rs6571, 3;
	bra.uni 	$L__BB1_3091;
$L__BB1_3089:
	mov.b16 	%rs6571, 2;
	bra.uni 	$L__BB1_3091;
$L__BB1_3090:
	mov.b16 	%rs6571, 4;
$L__BB1_3091:
	add.s32 	%r9985, %r27380, 1;
	cvt.u64.u32 	%rd4269, %r9985;
	add.s64 	%rd4270, %rd12, %rd4269;
	st.local.u8 	[%rd4270], %rs6571;
	setp.eq.s32 	%p3089, %r1136, 2;
	@%p3089 bra 	$L__BB1_3102;
	ld.local.u8 	%rs2078, [%rd391+1];
	mov.b16 	%rs6572, 0;
	setp.gt.s16 	%p3090, %rs2078, 70;
	@%p3090 bra 	$L__BB1_3096;
	setp.eq.s16 	%p3093, %rs2078, 65;
	@%p3093 bra 	$L__BB1_3101;
	setp.eq.s16 	%p3094, %rs2078, 67;
	@%p3094 bra 	$L__BB1_3095;
	bra.uni 	$L__BB1_3100;
$L__BB1_3095:
	mov.b16 	%rs6572, 1;
	bra.uni 	$L__BB1_3101;
$L__BB1_3096:
	setp.eq.s16 	%p3091, %rs2078, 71;
	@%p3091 bra 	$L__BB1_3099;
	setp.ne.s16 	%p3092, %rs2078, 84;
	@%p3092 bra 	$L__BB1_3100;
	mov.b16 	%rs6572, 3;
	bra.uni 	$L__BB1_3101;
$L__BB1_3099:
	mov.b16 	%rs6572, 2;
	bra.uni 	$L__BB1_3101;
$L__BB1_3100:
	mov.b16 	%rs6572, 4;
$L__BB1_3101:
	st.local.u8 	[%rd392+2], %rs6572;
$L__BB1_3102:
	setp.eq.s32 	%p3095, %r1134, 0;
	@%p3095 bra 	$L__BB1_3173;
	and.b32  	%r1141, %r1134, 3;
	setp.lt.u32 	%p3096, %r1134, 4;
	mov.b32 	%r27382, 1;
	@%p3096 bra 	$L__BB1_3142;
	and.b32  	%r1142, %r1134, 2147483644;
	mov.b32 	%r27382, 1;
$L__BB1_3105:
	sub.s32 	%r9988, %r1134, %r27382;
	cvt.u64.u32 	%rd4271, %r9988;
	add.s64 	%rd4272, %rd386, %rd4271;
	ld.local.u8 	%rs2084, [%rd4272];
	mov.b16 	%rs6573, 0;
	setp.gt.s16 	%p3097, %rs2084, 70;
	@%p3097 bra 	$L__BB1_3109;
	setp.eq.s16 	%p3100, %rs2084, 65;
	@%p3100 bra 	$L__BB1_3114;
	setp.eq.s16 	%p3101, %rs2084, 67;
	@%p3101 bra 	$L__BB1_3108;
	bra.uni 	$L__BB1_3113;
$L__BB1_3108:
	mov.b16 	%rs6573, 1;
	bra.uni 	$L__BB1_3114;
$L__BB1_3109:
	setp.eq.s16 	%p3098, %rs2084, 71;
	@%p3098 bra 	$L__BB1_3112;
	setp.ne.s16 	%p3099, %rs2084, 84;
	@%p3099 bra 	$L__BB1_3113;
	mov.b16 	%rs6573, 3;
	bra.uni 	$L__BB1_3114;
$L__BB1_3112:
	mov.b16 	%rs6573, 2;
	bra.uni 	$L__BB1_3114;
$L__BB1_3113:
	mov.b16 	%rs6573, 4;
$L__BB1_3114:
	cvt.u64.u32 	%rd4273, %r27382;
	add.s64 	%rd393, %rd13, %rd4273;
	st.local.u8 	[%rd393], %rs6573;
	not.b32 	%r9989, %r27382;
	add.s32 	%r9990, %r1134, %r9989;
	cvt.u64.u32 	%rd4274, %r9990;
	add.s64 	%rd4275, %rd386, %rd4274;
	ld.local.u8 	%rs2090, [%rd4275];
	mov.b16 	%rs6574, 0;
	setp.gt.s16 	%p3102, %rs2090, 70;
	@%p3102 bra 	$L__BB1_3118;
	setp.eq.s16 	%p3105, %rs2090, 65;
	@%p3105 bra 	$L__BB1_3123;
	setp.eq.s16 	%p3106, %rs2090, 67;
	@%p3106 bra 	$L__BB1_3117;
	bra.uni 	$L__BB1_3122;
$L__BB1_3117:
	mov.b16 	%rs6574, 1;
	bra.uni 	$L__BB1_3123;
$L__BB1_3118:
	setp.eq.s16 	%p3103, %rs2090, 71;
	@%p3103 bra 	$L__BB1_3121;
	setp.ne.s16 	%p3104, %rs2090, 84;
	@%p3104 bra 	$L__BB1_3122;
	mov.b16 	%rs6574, 3;
	bra.uni 	$L__BB1_3123;
$L__BB1_3121:
	mov.b16 	%rs6574, 2;
	bra.uni 	$L__BB1_3123;
$L__BB1_3122:
	mov.b16 	%rs6574, 4;
$L__BB1_3123:
	st.local.u8 	[%rd393+1], %rs6574;
	sub.s32 	%r9991, %r1134, %r27382;
	add.s32 	%r9992, %r9991, -2;
	cvt.u64.u32 	%rd4276, %r9992;
	add.s64 	%rd4277, %rd386, %rd4276;
	ld.local.u8 	%rs2096, [%rd4277];
	mov.b16 	%rs6575, 0;
	setp.gt.s16 	%p3107, %rs2096, 70;
	@%p3107 bra 	$L__BB1_3127;
	setp.eq.s16 	%p3110, %rs2096, 65;
	@%p3110 bra 	$L__BB1_3132;
	setp.eq.s16 	%p3111, %rs2096, 67;
	@%p3111 bra 	$L__BB1_3126;
	bra.uni 	$L__BB1_3131;
$L__BB1_3126:
	mov.b16 	%rs6575, 1;
	bra.uni 	$L__BB1_3132;
$L__BB1_3127:
	setp.eq.s16 	%p3108, %rs2096, 71;
	@%p3108 bra 	$L__BB1_3130;
	setp.ne.s16 	%p3109, %rs2096, 84;
	@%p3109 bra 	$L__BB1_3131;
	mov.b16 	%rs6575, 3;
	bra.uni 	$L__BB1_3132;
$L__BB1_3130:
	mov.b16 	%rs6575, 2;
	bra.uni 	$L__BB1_3132;
$L__BB1_3131:
	mov.b16 	%rs6575, 4;
$L__BB1_3132:
	st.local.u8 	[%rd393+2], %rs6575;
	add.s32 	%r1144, %r27382, 3;
	sub.s32 	%r9993, %r1134, %r1144;
	cvt.u64.u32 	%rd4278, %r9993;
	add.s64 	%rd4279, %rd386, %rd4278;
	ld.local.u8 	%rs2102, [%rd4279];
	mov.b16 	%rs6576, 0;
	setp.gt.s16 	%p3112, %rs2102, 70;
	@%p3112 bra 	$L__BB1_3136;
	setp.eq.s16 	%p3115, %rs2102, 65;
	@%p3115 bra 	$L__BB1_3141;
	setp.eq.s16 	%p3116, %rs2102, 67;
	@%p3116 bra 	$L__BB1_3135;
	bra.uni 	$L__BB1_3140;
$L__BB1_3135:
	mov.b16 	%rs6576, 1;
	bra.uni 	$L__BB1_3141;
$L__BB1_3136:
	setp.eq.s16 	%p3113, %rs2102, 71;
	@%p3113 bra 	$L__BB1_3139;
	setp.ne.s16 	%p3114, %rs2102, 84;
	@%p3114 bra 	$L__BB1_3140;
	mov.b16 	%rs6576, 3;
	bra.uni 	$L__BB1_3141;
$L__BB1_3139:
	mov.b16 	%rs6576, 2;
	bra.uni 	$L__BB1_3141;
$L__BB1_3140:
	mov.b16 	%rs6576, 4;
$L__BB1_3141:
	st.local.u8 	[%rd393+3], %rs6576;
	add.s32 	%r27382, %r27382, 4;
	setp.ne.s32 	%p3117, %r1144, %r1142;
	@%p3117 bra 	$L__BB1_3105;
$L__BB1_3142:
	setp.eq.s32 	%p3118, %r1141, 0;
	@%p3118 bra 	$L__BB1_3173;
	sub.s32 	%r9994, %r1134, %r27382;
	cvt.u64.u32 	%rd4280, %r9994;
	add.s64 	%rd4281, %rd386, %rd4280;
	ld.local.u8 	%rs2108, [%rd4281];
	mov.b16 	%rs6577, 0;
	setp.gt.s16 	%p3119, %rs2108, 70;
	@%p3119 bra 	$L__BB1_3147;
	setp.eq.s16 	%p3122, %rs2108, 65;
	@%p3122 bra 	$L__BB1_3152;
	setp.eq.s16 	%p3123, %rs2108, 67;
	@%p3123 bra 	$L__BB1_3146;
	bra.uni 	$L__BB1_3151;
$L__BB1_3146:
	mov.b16 	%rs6577, 1;
	bra.uni 	$L__BB1_3152;
$L__BB1_3147:
	setp.eq.s16 	%p3120, %rs2108, 71;
	@%p3120 bra 	$L__BB1_3150;
	setp.ne.s16 	%p3121, %rs2108, 84;
	@%p3121 bra 	$L__BB1_3151;
	mov.b16 	%rs6577, 3;
	bra.uni 	$L__BB1_3152;
$L__BB1_3150:
	mov.b16 	%rs6577, 2;
	bra.uni 	$L__BB1_3152;
$L__BB1_3151:
	mov.b16 	%rs6577, 4;
$L__BB1_3152:
	cvt.u64.u32 	%rd4282, %r27382;
	add.s64 	%rd394, %rd13, %rd4282;
	st.local.u8 	[%rd394], %rs6577;
	setp.eq.s32 	%p3124, %r1141, 1;
	@%p3124 bra 	$L__BB1_3173;
	not.b32 	%r9995, %r27382;
	add.s32 	%r9996, %r1134, %r9995;
	cvt.u64.u32 	%rd4283, %r9996;
	add.s64 	%rd4284, %rd386, %rd4283;
	ld.local.u8 	%rs2114, [%rd4284];
	mov.b16 	%rs6578, 0;
	setp.gt.s16 	%p3125, %rs2114, 70;
	@%p3125 bra 	$L__BB1_3157;
	setp.eq.s16 	%p3128, %rs2114, 65;
	@%p3128 bra 	$L__BB1_3162;
	setp.eq.s16 	%p3129, %rs2114, 67;
	@%p3129 bra 	$L__BB1_3156;
	bra.uni 	$L__BB1_3161;
$L__BB1_3156:
	mov.b16 	%rs6578, 1;
	bra.uni 	$L__BB1_3162;
$L__BB1_3157:
	setp.eq.s16 	%p3126, %rs2114, 71;
	@%p3126 bra 	$L__BB1_3160;
	setp.ne.s16 	%p3127, %rs2114, 84;
	@%p3127 bra 	$L__BB1_3161;
	mov.b16 	%rs6578, 3;
	bra.uni 	$L__BB1_3162;
$L__BB1_3160:
	mov.b16 	%rs6578, 2;
	bra.uni 	$L__BB1_3162;
$L__BB1_3161:
	mov.b16 	%rs6578, 4;
$L__BB1_3162:
	st.local.u8 	[%rd394+1], %rs6578;
	setp.eq.s32 	%p3130, %r1141, 2;
	@%p3130 bra 	$L__BB1_3173;
	sub.s32 	%r9997, %r1134, %r27382;
	add.s32 	%r9998, %r9997, -2;
	cvt.u64.u32 	%rd4285, %r9998;
	add.s64 	%rd4286, %rd386, %rd4285;
	ld.local.u8 	%rs2120, [%rd4286];
	mov.b16 	%rs6579, 0;
	setp.gt.s16 	%p3131, %rs2120, 70;
	@%p3131 bra 	$L__BB1_3167;
	setp.eq.s16 	%p3134, %rs2120, 65;
	@%p3134 bra 	$L__BB1_3172;
	setp.eq.s16 	%p3135, %rs2120, 67;
	@%p3135 bra 	$L__BB1_3166;
	bra.uni 	$L__BB1_3171;
$L__BB1_3166:
	mov.b16 	%rs6579, 1;
	bra.uni 	$L__BB1_3172;
$L__BB1_3167:
	setp.eq.s16 	%p3132, %rs2120, 71;
	@%p3132 bra 	$L__BB1_3170;
	setp.ne.s16 	%p3133, %rs2120, 84;
	@%p3133 bra 	$L__BB1_3171;
	mov.b16 	%rs6579, 3;
	bra.uni 	$L__BB1_3172;
$L__BB1_3170:
	mov.b16 	%rs6579, 2;
	bra.uni 	$L__BB1_3172;
$L__BB1_3171:
	mov.b16 	%rs6579, 4;
$L__BB1_3172:
	st.local.u8 	[%rd394+2], %rs6579;
$L__BB1_3173:
	cvt.u64.u32 	%rd4287, %r1134;
	cvt.u64.u32 	%rd4288, %r1132;
	add.s64 	%rd4289, %rd13, %rd4287;
	mov.b16 	%rs2125, 4;
	st.local.u8 	[%rd4289+1], %rs2125;
	st.local.u8 	[%rd13], %rs2125;
	add.s64 	%rd4290, %rd12, %rd4288;
	st.local.u8 	[%rd4290+1], %rs2125;
	st.local.u8 	[%rd12], %rs2125;
	@%p3054 bra 	$L__BB1_3252;
	and.b32  	%r1147, %r1134, 3;
	and.b32  	%r1148, %r1134, 2147483644;
	mov.b32 	%r27383, 1;
$L__BB1_3175:
	mov.u32 	%r1149, %r27383;
	@%p3095 bra 	$L__BB1_3203;
	setp.lt.u32 	%p3138, %r1134, 4;
	cvt.u64.u32 	%rd4291, %r1149;
	add.s64 	%rd4292, %rd12, %rd4291;
	ld.local.s8 	%r1150, [%rd4292];
	add.s32 	%r10001, %r1149, -1;
	mul.lo.s32 	%r1151, %r10001, %r1134;
	add.s32 	%r1152, %r1151, -1;
	mov.b32 	%r27385, 1;
	@%p3138 bra 	$L__BB1_3191;
	mov.b32 	%r27385, 1;
$L__BB1_3178:
	cvt.u64.u32 	%rd4293, %r27385;
	add.s64 	%rd395, %rd13, %rd4293;
	ld.local.s8 	%r10003, [%rd395];
	add.s32 	%r10004, %r10003, %r1150;
	setp.eq.s32 	%p3139, %r10004, 3;
	@%p3139 bra 	$L__BB1_3180;
	add.s32 	%r10005, %r1152, %r27385;
	mul.wide.s32 	%rd4294, %r10005, 8;
	add.s64 	%rd4295, %rd8, %rd4294;
	mov.b64 	%rd4296, 9218868437227405312;
	st.local.u64 	[%rd4295], %rd4296;
	add.s64 	%rd4297, %rd9, %rd4294;
	mov.b64 	%rd4298, -4616189618054758400;
	st.local.u64 	[%rd4297], %rd4298;
	bra.uni 	$L__BB1_3181;
$L__BB1_3180:
	add.s32 	%r10006, %r1152, %r27385;
	mul.wide.s32 	%rd4299, %r10006, 8;
	add.s64 	%rd4300, %rd8, %rd4299;
	mov.b64 	%rd4301, 0;
	st.local.u64 	[%rd4300], %rd4301;
	add.s64 	%rd4302, %rd9, %rd4299;
	mov.b64 	%rd4303, -4564063970805153792;
	st.local.u64 	[%rd4302], %rd4303;
$L__BB1_3181:
	ld.local.s8 	%r10007, [%rd395+1];
	add.s32 	%r10008, %r10007, %r1150;
	setp.eq.s32 	%p3140, %r10008, 3;
	@%p3140 bra 	$L__BB1_3183;
	add.s32 	%r10009, %r1151, %r27385;
	mul.wide.s32 	%rd4304, %r10009, 8;
	add.s64 	%rd4305, %rd8, %rd4304;
	mov.b64 	%rd4306, 9218868437227405312;
	st.local.u64 	[%rd4305], %rd4306;
	add.s64 	%rd4307, %rd9, %rd4304;
	mov.b64 	%rd4308, -4616189618054758400;
	st.local.u64 	[%rd4307], %rd4308;
	bra.uni 	$L__BB1_3184;
$L__BB1_3183:
	add.s32 	%r10010, %r1151, %r27385;
	mul.wide.s32 	%rd4309, %r10010, 8;
	add.s64 	%rd4310, %rd8, %rd4309;
	mov.b64 	%rd4311, 0;
	st.local.u64 	[%rd4310], %rd4311;
	add.s64 	%rd4312, %rd9, %rd4309;
	mov.b64 	%rd4313, -4564063970805153792;
	st.local.u64 	[%rd4312], %rd4313;
$L__BB1_3184:
	add.s32 	%r1154, %r27385, 2;
	ld.local.s8 	%r10011, [%rd395+2];
	add.s32 	%r10012, %r10011, %r1150;
	setp.eq.s32 	%p3141, %r10012, 3;
	@%p3141 bra 	$L__BB1_3186;
	add.s32 	%r10013, %r1152, %r1154;
	mul.wide.s32 	%rd4314, %r10013, 8;
	add.s64 	%rd4315, %rd8, %rd4314;
	mov.b64 	%rd4316, 9218868437227405312;
	st.local.u64 	[%rd4315], %rd4316;
	add.s64 	%rd4317, %rd9, %rd4314;
	mov.b64 	%rd4318, -4616189618054758400;
	st.local.u64 	[%rd4317], %rd4318;
	bra.uni 	$L__BB1_3187;
$L__BB1_3186:
	add.s32 	%r10014, %r1152, %r1154;
	mul.wide.s32 	%rd4319, %r10014, 8;
	add.s64 	%rd4320, %rd8, %rd4319;
	mov.b64 	%rd4321, 0;
	st.local.u64 	[%rd4320], %rd4321;
	add.s64 	%rd4322, %rd9, %rd4319;
	mov.b64 	%rd4323, -4564063970805153792;
	st.local.u64 	[%rd4322], %rd4323;
$L__BB1_3187:
	add.s32 	%r1155, %r27385, 3;
	ld.local.s8 	%r10015, [%rd395+3];
	add.s32 	%r10016, %r10015, %r1150;
	setp.eq.s32 	%p3142, %r10016, 3;
	@%p3142 bra 	$L__BB1_3189;
	add.s32 	%r10017, %r1152, %r1155;
	mul.wide.s32 	%rd4324, %r10017, 8;
	add.s64 	%rd4325, %rd8, %rd4324;
	mov.b64 	%rd4326, 9218868437227405312;
	st.local.u64 	[%rd4325], %rd4326;
	add.s64 	%rd4327, %rd9, %rd4324;
	mov.b64 	%rd4328, -4616189618054758400;
	st.local.u64 	[%rd4327], %rd4328;
	bra.uni 	$L__BB1_3190;
$L__BB1_3189:
	add.s32 	%r10018, %r1152, %r1155;
	mul.wide.s32 	%rd4329, %r10018, 8;
	add.s64 	%rd4330, %rd8, %rd4329;
	mov.b64 	%rd4331, 0;
	st.local.u64 	[%rd4330], %rd4331;
	add.s64 	%rd4332, %rd9, %rd4329;
	mov.b64 	%rd4333, -4564063970805153792;
	st.local.u64 	[%rd4332], %rd4333;
$L__BB1_3190:
	add.s32 	%r27385, %r27385, 4;
	setp.ne.s32 	%p3143, %r1155, %r1148;
	@%p3143 bra 	$L__BB1_3178;
$L__BB1_3191:
	setp.eq.s32 	%p3144, %r1147, 0;
	@%p3144 bra 	$L__BB1_3203;
	cvt.u64.u32 	%rd4334, %r27385;
	add.s64 	%rd396, %rd13, %rd4334;
	ld.local.s8 	%r10019, [%rd396];
	add.s32 	%r10020, %r10019, %r1150;
	setp.eq.s32 	%p3145, %r10020, 3;
	@%p3145 bra 	$L__BB1_3194;
	add.s32 	%r10021, %r1152, %r27385;
	mul.wide.s32 	%rd4335, %r10021, 8;
	add.s64 	%rd4336, %rd8, %rd4335;
	mov.b64 	%rd4337, 9218868437227405312;
	st.local.u64 	[%rd4336], %rd4337;
	add.s64 	%rd4338, %rd9, %rd4335;
	mov.b64 	%rd4339, -4616189618054758400;
	st.local.u64 	[%rd4338], %rd4339;
	bra.uni 	$L__BB1_3195;
$L__BB1_3194:
	add.s32 	%r10022, %r1152, %r27385;
	mul.wide.s32 	%rd4340, %r10022, 8;
	add.s64 	%rd4341, %rd8, %rd4340;
	mov.b64 	%rd4342, 0;
	st.local.u64 	[%rd4341], %rd4342;
	add.s64 	%rd4343, %rd9, %rd4340;
	mov.b64 	%rd4344, -4564063970805153792;
	st.local.u64 	[%rd4343], %rd4344;
$L__BB1_3195:
	setp.eq.s32 	%p3146, %r1147, 1;
	@%p3146 bra 	$L__BB1_3203;
	ld.local.s8 	%r10023, [%rd396+1];
	add.s32 	%r10024, %r10023, %r1150;
	setp.eq.s32 	%p3147, %r10024, 3;
	@%p3147 bra 	$L__BB1_3198;
	add.s32 	%r10025, %r1151, %r27385;
	mul.wide.s32 	%rd4345, %r10025, 8;
	add.s64 	%rd4346, %rd8, %rd4345;
	mov.b64 	%rd4347, 9218868437227405312;
	st.local.u64 	[%rd4346], %rd4347;
	add.s64 	%rd4348, %rd9, %rd4345;
	mov.b64 	%rd4349, -4616189618054758400;
	st.local.u64 	[%rd4348], %rd4349;
	bra.uni 	$L__BB1_3199;
$L__BB1_3198:
	add.s32 	%r10026, %r1151, %r27385;
	mul.wide.s32 	%rd4350, %r10026, 8;
	add.s64 	%rd4351, %rd8, %rd4350;
	mov.b64 	%rd4352, 0;
	st.local.u64 	[%rd4351], %rd4352;
	add.s64 	%rd4353, %rd9, %rd4350;
	mov.b64 	%rd4354, -4564063970805153792;
	st.local.u64 	[%rd4353], %rd4354;
$L__BB1_3199:
	setp.eq.s32 	%p3148, %r1147, 2;
	add.s32 	%r1158, %r27385, 2;
	@%p3148 bra 	$L__BB1_3203;
	ld.local.s8 	%r10027, [%rd396+2];
	add.s32 	%r10028, %r10027, %r1150;
	setp.eq.s32 	%p3149, %r10028, 3;
	@%p3149 bra 	$L__BB1_3202;
	add.s32 	%r10029, %r1152, %r1158;
	mul.wide.s32 	%rd4355, %r10029, 8;
	add.s64 	%rd4356, %rd8, %rd4355;
	mov.b64 	%rd4357, 9218868437227405312;
	st.local.u64 	[%rd4356], %rd4357;
	add.s64 	%rd4358, %rd9, %rd4355;
	mov.b64 	%rd4359, -4616189618054758400;
	st.local.u64 	[%rd4358], %rd4359;
	bra.uni 	$L__BB1_3203;
$L__BB1_3202:
	add.s32 	%r10030, %r1152, %r1158;
	mul.wide.s32 	%rd4360, %r10030, 8;
	add.s64 	%rd4361, %rd8, %rd4360;
	mov.b64 	%rd4362, 0;
	st.local.u64 	[%rd4361], %rd4362;
	add.s64 	%rd4363, %rd9, %rd4360;
	mov.b64 	%rd4364, -4564063970805153792;
	st.local.u64 	[%rd4363], %rd4364;
$L__BB1_3203:
	add.s32 	%r27383, %r1149, 1;
	setp.ne.s32 	%p3150, %r1149, %r1132;
	@%p3150 bra 	$L__BB1_3175;
	mov.b32 	%r27386, 1;
$L__BB1_3205:
	@%p3095 bra 	$L__BB1_3251;
	mov.b32 	%r27387, 1;
$L__BB1_3207:
	mov.u32 	%r1161, %r27387;
	add.s32 	%r10033, %r27386, -1;
	mad.lo.s32 	%r10034, %r10033, %r1134, %r1161;
	add.s32 	%r1162, %r10034, -1;
	mul.wide.s32 	%rd4365, %r1162, 8;
	add.s64 	%rd397, %rd8, %rd4365;
	ld.local.f64 	%fd25614, [%rd397];
	abs.f64 	%fd10820, %fd25614;
	setp.geu.f64 	%p3152, %fd10820, 0d41CDCD64FF800000;
	@%p3152 bra 	$L__BB1_3250;
	cvt.u64.u32 	%rd4366, %r27386;
	add.s64 	%rd398, %rd12, %rd4366;
	ld.local.u8 	%rs215, [%rd398];
	cvt.u32.u16 	%r10035, %rs215;
	cvt.s32.s8 	%r10036, %r10035;
	cvt.u64.u32 	%rd4367, %r1161;
	add.s64 	%rd399, %rd13, %rd4367;
	ld.local.u8 	%rs216, [%rd399];
	cvt.u32.u16 	%r10037, %rs216;
	cvt.s32.s8 	%r10038, %r10037;
	add.s32 	%r10039, %r10038, %r10036;
	setp.eq.s32 	%p3153, %r10039, 3;
	mul.wide.s32 	%rd4368, %r1162, 8;
	add.s64 	%rd400, %rd9, %rd4368;
	@%p3153 bra 	$L__BB1_3210;
	mov.b64 	%rd4369, -4616189618054758400;
	st.local.u64 	[%rd400], %rd4369;
	mov.b64 	%rd4370, 9218868437227405312;
	st.local.u64 	[%rd397], %rd4370;
	mov.f64 	%fd25585, 0dBFF0000000000000;
	mov.f64 	%fd25614, 0d7FF0000000000000;
	mov.f64 	%fd25584, %fd25614;
	bra.uni 	$L__BB1_3221;
$L__BB1_3210:
	cvt.s32.s8 	%r10041, %r10035;
	mul.wide.s32 	%rd4371, %r10041, 5;
	cvt.u64.u16 	%rd4372, %rs216;
	cvt.s64.s8 	%rd4373, %rd4372;
	add.s64 	%rd401, %rd4371, %rd4373;
	shl.b64 	%rd4374, %rd401, 3;
	add.s64 	%rd4375, %rd1, %rd4374;
	ld.global.f64 	%fd25585, [%rd4375+45440];
	ld.local.u8 	%rs2126, [%rd398+-1];
	cvt.u64.u16 	%rd4376, %rs2126;
	cvt.s64.s8 	%rd402, %rd4376;
	cvt.u32.u16 	%r10042, %rs216;
	ld.local.s8 	%rs2127, [%rd399+-1];
	cvt.u32.u16 	%r10043, %rs2127;
	prmt.b32 	%r10044, %r10043, %r10042, 0x3340U;
	prmt.b32 	%r10045, %r10035, 0, 0x3340U;
	prmt.b32 	%r10046, %r10044, %r10045, 0x5410U;
	cvt.u32.u16 	%r10047, %rs2126;
	cvt.s32.s8 	%r10048, %r10047;
	mov.b32 	%r10049, 359705;
	dp4a.s32.u32 	%r10050, %r10046, %r10049, %r10048;
	mul.wide.s32 	%rd4377, %r10050, 8;
	add.s64 	%rd4378, %rd1, %rd4377;
	ld.global.f64 	%fd10823, [%rd4378+35440];
	add.f64 	%fd10824, %fd25585, %fd10823;
	ld.global.f64 	%fd25584, [%rd4375+45640];
	ld.global.f64 	%fd10825, [%rd4378+40440];
	add.f64 	%fd10826, %fd25584, %fd10825;
	abs.f64 	%fd10827, %fd10826;
	setp.gt.f64 	%p3154, %fd10827, 0d41CDCD64FF800000;
	selp.f64 	%fd1283, 0dBFF0000000000000, %fd10824, %p3154;
	selp.f64 	%fd1284, 0d7FF0000000000000, %fd10826, %p3154;
	cvt.s16.s8 	%rs2128, %rs216;
	mov.b32 	%r10051, {%rs2127, %rs2128};
	mov.b32 	%r10052, 6405;
	dp2a.lo.s32.u32 	%r10053, %r10051, %r10052, %r10041;
	mul.wide.s32 	%rd4379, %r10053, 8;
	add.s64 	%rd403, %rd1, %rd4379;
	ld.global.f64 	%fd1285, [%rd403+21000];
	abs.f64 	%fd10828, %fd1285;
	setp.geu.f64 	%p3155, %fd10828, 0d41CDCD64FF800000;
	@%p3155 bra 	$L__BB1_3214;
	cvt.u32.u16 	%r10056, %rs216;
	cvt.s32.s8 	%r10057, %r10056;
	mul.wide.s32 	%rd4384, %r10057, 24;
	add.s64 	%rd4385, %rd401, %rd4384;
	add.s64 	%rd4386, %rd4385, %rd402;
	shl.b64 	%rd4387, %rd4386, 3;
	add.s64 	%rd404, %rd1, %rd4387;
	ld.global.f64 	%fd1286, [%rd404+23000];
	abs.f64 	%fd10843, %fd1286;
	setp.lt.f64 	%p3160, %fd10843, 0d41CDCD64FF800000;
	@%p3160 bra 	$L__BB1_3217;
	ld.global.f64 	%fd10844, [%rd403+20000];
	add.f64 	%fd10845, %fd25585, %fd10844;
	add.f64 	%fd10846, %fd25584, %fd1285;
	abs.f64 	%fd10847, %fd10846;
	setp.gt.f64 	%p3161, %fd10847, 0d41CDCD64FF800000;
	selp.f64 	%fd25580, 0dBFF0000000000000, %fd10845, %p3161;
	selp.f64 	%fd25581, 0d7FF0000000000000, %fd10846, %p3161;
	add.f64 	%fd10848, %fd25581, 0d4069000000000000;
	add.f64 	%fd10849, %fd25580, 0dC016CCCCCCCCCCCD;
	add.f64 	%fd10850, %fd1279, %fd10849;
	div.rn.f64 	%fd25582, %fd10848, %fd10850;
	abs.f64 	%fd10851, %fd1284;
	setp.geu.f64 	%p3162, %fd10851, 0d41CDCD64FF800000;
	@%p3162 bra 	$L__BB1_3219;
	add.f64 	%fd10852, %fd1284, 0d4069000000000000;
	add.f64 	%fd10853, %fd1283, 0dC016CCCCCCCCCCCD;
	add.f64 	%fd10854, %fd1279, %fd10853;
	div.rn.f64 	%fd10855, %fd10852, %fd10854;
	setp.lt.f64 	%p3163, %fd10855, %fd25582;
	selp.f64 	%fd25580, %fd25580, %fd1283, %p3163;
	selp.f64 	%fd25581, %fd25581, %fd1284, %p3163;
	selp.f64 	%fd25582, %fd25582, %fd10855, %p3163;
	bra.uni 	$L__BB1_3219;
$L__BB1_3214:
	cvt.u32.u16 	%r10054, %rs216;
	cvt.s32.s8 	%r10055, %r10054;
	mul.wide.s32 	%rd4380, %r10055, 24;
	add.s64 	%rd4381, %rd401, %rd4380;
	add.s64 	%rd4382, %rd4381, %rd402;
	shl.b64 	%rd4383, %rd4382, 3;
	add.s64 	%rd405, %rd1, %rd4383;
	ld.global.f64 	%fd1287, [%rd405+23000];
	abs.f64 	%fd10830, %fd1287;
	setp.geu.f64 	%p3156, %fd10830, 0d41CDCD64FF800000;
	mov.f64 	%fd25580, %fd1283;
	mov.f64 	%fd25581, %fd1284;
	@%p3156 bra 	$L__BB1_3219;
	ld.global.f64 	%fd10831, [%rd405+22000];
	add.f64 	%fd10832, %fd25585, %fd10831;
	add.f64 	%fd10833, %fd25584, %fd1287;
	abs.f64 	%fd10834, %fd10833;
	setp.gt.f64 	%p3157, %fd10834, 0d41CDCD64FF800000;
	selp.f64 	%fd25580, 0dBFF0000000000000, %fd10832, %p3157;
	selp.f64 	%fd25581, 0d7FF0000000000000, %fd10833, %p3157;
	add.f64 	%fd10835, %fd25581, 0d4069000000000000;
	add.f64 	%fd10836, %fd25580, 0dC016CCCCCCCCCCCD;
	add.f64 	%fd10837, %fd1279, %fd10836;
	div.rn.f64 	%fd25582, %fd10835, %fd10837;
	abs.f64 	%fd10838, %fd1284;
	setp.geu.f64 	%p3158, %fd10838, 0d41CDCD64FF800000;
	@%p3158 bra 	$L__BB1_3219;
	add.f64 	%fd10839, %fd1284, 0d4069000000000000;
	add.f64 	%fd10840, %fd1283, 0dC016CCCCCCCCCCCD;
	add.f64 	%fd10841, %fd1279, %fd10840;
	div.rn.f64 	%fd10842, %fd10839, %fd10841;
	setp.lt.f64 	%p3159, %fd10842, %fd25582;
	selp.f64 	%fd25580, %fd25580, %fd1283, %p3159;
	selp.f64 	%fd25581, %fd25581, %fd1284, %p3159;
	selp.f64 	%fd25582, %fd25582, %fd10842, %p3159;
	bra.uni 	$L__BB1_3219;
$L__BB1_3217:
	ld.global.f64 	%fd10856, [%rd403+20000];
	add.f64 	%fd10857, %fd25585, %fd10856;
	ld.global.f64 	%fd10858, [%rd404+22000];
	add.f64 	%fd10859, %fd10857, %fd10858;
	add.f64 	%fd10860, %fd25584, %fd1285;
	add.f64 	%fd10861, %fd10860, %fd1286;
	abs.f64 	%fd10862, %fd10861;
	setp.gt.f64 	%p3164, %fd10862, 0d41CDCD64FF800000;
	selp.f64 	%fd25580, 0dBFF0000000000000, %fd10859, %p3164;
	selp.f64 	%fd25581, 0d7FF0000000000000, %fd10861, %p3164;
	add.f64 	%fd10863, %fd25581, 0d4069000000000000;
	add.f64 	%fd10864, %fd25580, 0dC016CCCCCCCCCCCD;
	add.f64 	%fd10865, %fd1279, %fd10864;
	div.rn.f64 	%fd25582, %fd10863, %fd10865;
	abs.f64 	%fd10866, %fd1284;
	setp.geu.f64 	%p3165, %fd10866, 0d41CDCD64FF800000;
	@%p3165 bra 	$L__BB1_3219;
	add.f64 	%fd10867, %fd1284, 0d4069000000000000;
	add.f64 	%fd10868, %fd1283, 0dC016CCCCCCCCCCCD;
	add.f64 	%fd10869, %fd1279, %fd10868;
	div.rn.f64 	%fd10870, %fd10867, %fd10869;
	setp.lt.f64 	%p3166, %fd10870, %fd25582;
	selp.f64 	%fd25580, %fd25580, %fd1283, %p3166;
	selp.f64 	%fd25581, %fd25581, %fd1284, %p3166;
	selp.f64 	%fd25582, %fd25582, %fd10870, %p3166;
$L__BB1_3219:
	abs.f64 	%fd10871, %fd25581;
	setp.geu.f64 	%p3167, %fd10871, 0d41CDCD64FF800000;
	@%p3167 bra 	$L__BB1_3221;
	add.f64 	%fd10872, %fd25584, 0d4069000000000000;
	add.f64 	%fd10873, %fd25585, 0dC016CCCCCCCCCCCD;
	add.f64 	%fd10874, %fd1279, %fd10873;
	div.rn.f64 	%fd10875, %fd10872, %fd10874;
	setp.lt.f64 	%p3168, %fd25582, %fd10875;
	selp.f64 	%fd25584, %fd25584, %fd25581, %p3168;
	selp.f64 	%fd25585, %fd25585, %fd25580, %p3168;
$L__BB1_3221:
	abs.f64 	%fd10876, %fd25584;
	setp.geu.f64 	%p3169, %fd10876, 0d41CDCD64FF800000;
	@%p3169 bra 	$L__BB1_3223;
	st.local.f64 	[%rd400], %fd25585;
	st.local.f64 	[%rd397], %fd25584;
	mov.f64 	%fd25614, %fd25584;
$L__BB1_3223:
	min.u32 	%r10058, %r27386, %r1161;
	setp.lt.u32 	%p3170, %r10058, 2;
	mov.f64 	%fd25587, 0dBFF0000000000000;
	mov.f64 	%fd25588, 0d7FF0000000000000;
	@%p3170 bra 	$L__BB1_3250;
	ld.local.f64 	%fd25613, [%rd400];
	add.f64 	%fd10879, %fd25614, 0d4069000000000000;
	add.f64 	%fd10880, %fd25613, 0dC016CCCCCCCCCCCD;
	add.f64 	%fd10881, %fd1279, %fd10880;
	div.rn.f64 	%fd1316, %fd10879, %fd10881;
	add.s32 	%r10059, %r27386, -1;
	mul.lo.s32 	%r10060, %r10059, %r1134;
	sub.s32 	%r10061, %r10060, %r1134;
	add.s32 	%r10062, %r10061, %r1161;
	add.s32 	%r1163, %r10062, -2;
	mul.wide.s32 	%rd4388, %r1163, 8;
	add.s64 	%rd4389, %rd8, %rd4388;
	ld.local.f64 	%fd1317, [%rd4389];
	abs.f64 	%fd10882, %fd1317;
	setp.geu.f64 	%p3171, %fd10882, 0d41CDCD64FF800000;
	@%p3171 bra 	$L__BB1_3227;
	ld.local.u8 	%r10064, [%rd398+-1];
	prmt.b32 	%r10065, %r10064, %r10035, 0x3340U;
	ld.local.u8 	%r10066, [%rd399+-1];
	prmt.b32 	%r10067, %r10066, 0, 0x3340U;
	prmt.b32 	%r10068, %r10065, %r10067, 0x5410U;
	cvt.u32.u16 	%r10069, %rs216;
	cvt.s32.s8 	%r10070, %r10069;
	mov.b32 	%r10071, 334205;
	dp4a.s32.u32 	%r10072, %r10068, %r10071, %r10070;
	mul.wide.s32 	%rd4390, %r10072, 8;
	add.s64 	%rd406, %rd1, %rd4390;
	ld.global.f64 	%fd1318, [%rd406+5000];
	abs.f64 	%fd10885, %fd1318;
	setp.geu.f64 	%p3172, %fd10885, 0d41CDCD64FF800000;
	@%p3172 bra 	$L__BB1_3227;
	mul.wide.s32 	%rd4391, %r1163, 8;
	add.s64 	%rd4392, %rd9, %rd4391;
	ld.local.f64 	%fd10886, [%rd4392];
	ld.global.f64 	%fd10887, [%rd406];
	add.f64 	%fd25587, %fd10886, %fd10887;
	add.f64 	%fd25588, %fd1317, %fd1318;
$L__BB1_3227:
	add.f64 	%fd10888, %fd25588, 0d4069000000000000;
	add.f64 	%fd10889, %fd25587, 0dC016CCCCCCCCCCCD;
	add.f64 	%fd10890, %fd1279, %fd10889;
	div.rn.f64 	%fd1323, %fd10888, %fd10890;
	setp.lt.f64 	%p3173, %fd25587, 0dC0A3880000000000;
	selp.f64 	%fd1324, 0dC0A9300000000000, %fd25587, %p3173;
	selp.f64 	%fd1325, 0d0000000000000000, %fd25588, %p3173;
	setp.lt.f64 	%p3174, %fd25613, 0dC0A3880000000000;
	selp.f64 	%fd1326, 0d0000000000000000, %fd25614, %p3174;
	setp.gt.f64 	%p3175, %fd1323, %fd1316;
	@%p3175 bra 	$L__BB1_3231;
	selp.f64 	%fd1327, 0dC0A9300000000000, %fd25613, %p3174;
	setp.gt.f64 	%p3177, %fd1327, 0d0000000000000000;
	setp.gt.f64 	%p3178, %fd1326, 0d0000000000000000;
	and.pred  	%p3179, %p3177, %p3178;
	@%p3179 bra 	$L__BB1_3231;
	setp.ltu.f64 	%p3180, %fd1316, %fd1323;
	@%p3180 bra 	$L__BB1_3232;
	st.local.f64 	[%rd400], %fd1327;
	st.local.f64 	[%rd397], %fd1326;
	mov.f64 	%fd25613, %fd1327;
	mov.f64 	%fd25614, %fd1326;
	bra.uni 	$L__BB1_3232;
$L__BB1_3231:
	st.local.f64 	[%rd400], %fd1324;
	st.local.f64 	[%rd397], %fd1325;
	mov.f64 	%fd25613, %fd1324;
	mov.f64 	%fd25614, %fd1325;
$L__BB1_3232:
	mov.b32 	%r27388, 3;
$L__BB1_3233:
	sub.s32 	%r10074, %r1161, %r27388;
	add.s32 	%r10075, %r10074, 1;
	setp.gt.u32 	%p3181, %r10074, 2147483646;
	selp.b32 	%r10076, %r10074, 0, %p3181;
	add.s32 	%r10077, %r27386, %r10076;
	add.s32 	%r27390, %r10077, -1;
	selp.b32 	%r27389, 1, %r10075, %p3181;
	setp.lt.s32 	%p3182, %r27390, 1;
	setp.ge.s32 	%p3183, %r27389, %r1161;
	or.pred  	%p3184, %p3182, %p3183;
	@%p3184 bra 	$L__BB1_3249;
$L__BB1_3234:
	mov.u32 	%r1168, %r27390;
	add.s32 	%r27390, %r1168, -1;
	mad.lo.s32 	%r10079, %r27390, %r1134, %r27389;
	add.s32 	%r1170, %r10079, -1;
	mul.wide.s32 	%rd4393, %r1170, 8;
	add.s64 	%rd4394, %rd8, %rd4393;
	ld.local.f64 	%fd1346, [%rd4394];
	abs.f64 	%fd10891, %fd1346;
	setp.geu.f64 	%p3185, %fd10891, 0d41CDCD64FF800000;
	@%p3185 bra 	$L__BB1_3248;
	not.b32 	%r10080, %r1168;
	add.s32 	%r1171, %r27386, %r10080;
	not.b32 	%r10081, %r27389;
	add.s32 	%r1172, %r1161, %r10081;
	setp.eq.s32 	%p3186, %r1171, 0;
	setp.gt.s32 	%p3187, %r1172, 0;
	and.pred  	%p3188, %p3186, %p3187;
	@%p3188 bra 	$L__BB1_3241;
	setp.eq.s32 	%p3189, %r1172, 0;
	setp.gt.s32 	%p3190, %r1171, 0;
	and.pred  	%p3191, %p3190, %p3189;
	@%p3191 bra 	$L__BB1_3241;
	setp.eq.s32 	%p3192, %r1171, 1;
	setp.eq.s32 	%p3193, %r1172, 1;
	and.pred  	%p3194, %p3192, %p3193;
	@%p3194 bra 	$L__BB1_3239;
	add.s32 	%r10082, %r1172, %r1171;
	mul.wide.s32 	%rd4395, %r10082, 8;
	add.s64 	%rd4396, %rd1, %rd4395;
	ld.global.f64 	%fd10892, [%rd4396+24952];
	cvt.u64.u32 	%rd4397, %r1168;
	add.s64 	%rd4398, %rd12, %rd4397;
	cvt.s64.s32 	%rd4399, %r27389;
	add.s64 	%rd4400, %rd13, %rd4399;
	ld.local.s8 	%r10083, [%rd4400+1];
	ld.local.u8 	%r10084, [%rd4398+1];
	ld.local.u8 	%r10085, [%rd4398];
	prmt.b32 	%r10086, %r10085, %r10084, 0x3340U;
	ld.local.u8 	%r10087, [%rd4400];
	prmt.b32 	%r10088, %r10087, 0, 0x3340U;
	prmt.b32 	%r10089, %r10086, %r10088, 0x5410U;
	mov.b32 	%r10090, 334205;
	dp4a.s32.u32 	%r10091, %r10089, %r10090, %r10083;
	mul.wide.s32 	%rd4401, %r10091, 8;
	add.s64 	%rd4402, %rd1, %rd4401;
	ld.global.f64 	%fd10893, [%rd4402+30440];
	add.f64 	%fd10894, %fd10892, %fd10893;
	cvt.u64.u32 	%rd4403, %r27386;
	add.s64 	%rd4404, %rd12, %rd4403;
	ld.local.s8 	%r10092, [%rd4404+-1];
	cvt.u32.u16 	%r10093, %rs216;
	ld.local.u8 	%r10094, [%rd399+-1];
	prmt.b32 	%r10095, %r10094, %r10093, 0x3340U;
	prmt.b32 	%r10097, %r10035, 0, 0x3340U;
	prmt.b32 	%r10098, %r10095, %r10097, 0x5410U;
	mov.b32 	%r10099, 359705;
	dp4a.s32.u32 	%r10100, %r10098, %r10099, %r10092;
	mul.wide.s32 	%rd4405, %r10100, 8;
	add.s64 	%rd4406, %rd1, %rd4405;
	ld.global.f64 	%fd10895, [%rd4406+30440];
	add.f64 	%fd10896, %fd10894, %fd10895;
	add.f64 	%fd10897, %fd10896, %fd1346;
	ld.global.f64 	%fd10898, [%rd4396+24232];
	ld.global.f64 	%fd10899, [%rd4402+25440];
	add.f64 	%fd10900, %fd10898, %fd10899;
	ld.global.f64 	%fd10901, [%rd4406+25440];
	add.f64 	%fd10902, %fd10900, %fd10901;
	sub.s32 	%r10101, %r1171, %r1172;
	abs.s32 	%r10102, %r10101;
	cvt.rn.f64.s32 	%fd10903, %r10102;
	fma.rn.f64 	%fd10904, %fd10903, 0dBFEEF3E864B31D04, %fd10902;
	mul.wide.s32 	%rd4407, %r1170, 8;
	add.s64 	%rd4408, %rd9, %rd4407;
	ld.local.f64 	%fd10905, [%rd4408];
	add.f64 	%fd10906, %fd10905, %fd10904;
	abs.f64 	%fd10907, %fd10897;
	setp.gt.f64 	%p3195, %fd10907, 0d41CDCD64FF800000;
	selp.f64 	%fd10908, 0dBFF0000000000000, %fd10906, %p3195;
	selp.f64 	%fd10909, 0d7FF0000000000000, %fd10897, %p3195;
	add.f64 	%fd10910, %fd10909, 0d4069000000000000;
	add.f64 	%fd10911, %fd10908, 0dC016CCCCCCCCCCCD;
	add.f64 	%fd10912, %fd1279, %fd10911;
	div.rn.f64 	%fd10913, %fd10910, %fd10912;
	add.f64 	%fd10914, %fd25614, 0d4069000000000000;
	add.f64 	%fd10915, %fd25613, 0dC016CCCCCCCCCCCD;
	add.f64 	%fd10916, %fd1279, %fd10915;
	div.rn.f64 	%fd10917, %fd10914, %fd10916;
	setp.gt.f64 	%p3196, %fd10913, %fd10917;
	selp.f64 	%fd25615, %fd10909, 0d7FF0000000000000, %p3196;
	selp.f64 	%fd25616, %fd10908, 0dBFF0000000000000, %p3196;
	bra.uni 	$L__BB1_3246;
$L__BB1_3239:
	cvt.u64.u32 	%rd4409, %r1168;
	add.s64 	%rd4410, %rd12, %rd4409;
	cvt.s64.s32 	%rd4411, %r27389;
	add.s64 	%rd4412, %rd13, %rd4411;
	ld.local.s8 	%r10103, [%rd4412+1];
	ld.local.u8 	%r10104, [%rd4410+1];
	ld.local.u8 	%r10105, [%rd4410];
	prmt.b32 	%r10106, %r10105, %r10104, 0x3340U;
	ld.local.u8 	%r10107, [%rd4412];
	prmt.b32 	%r10108, %r10107, 0, 0x3340U;
	prmt.b32 	%r10109, %r10106, %r10108, 0x5410U;
	mov.b32 	%r10110, 334205;
	dp4a.s32.u32 	%r10111, %r10109, %r10110, %r10103;
	mul.wide.s32 	%rd4413, %r10111, 8;
	add.s64 	%rd4414, %rd1, %rd4413;
	ld.global.f64 	%fd10920, [%rd4414+10000];
	cvt.u64.u32 	%rd4415, %r27386;
	add.s64 	%rd4416, %rd12, %rd4415;
	ld.local.s8 	%r10112, [%rd4416+-1];
	cvt.u32.u16 	%r10113, %rs216;
	ld.local.u8 	%r10114, [%rd399+-1];
	prmt.b32 	%r10115, %r10114, %r10113, 0x3340U;
	prmt.b32 	%r10117, %r10035, 0, 0x3340U;
	prmt.b32 	%r10118, %r10115, %r10117, 0x5410U;
	mov.b32 	%r10119, 359705;
	dp4a.s32.u32 	%r10120, %r10118, %r10119, %r10112;
	mul.wide.s32 	%rd4417, %r10120, 8;
	add.s64 	%rd4418, %rd1, %rd4417;
	ld.global.f64 	%fd10921, [%rd4418+10000];
	add.f64 	%fd10922, %fd10920, %fd10921;
	mul.wide.s32 	%rd4419, %r1170, 8;
	add.s64 	%rd4420, %rd9, %rd4419;
	ld.local.f64 	%fd10923, [%rd4420];
	add.f64 	%fd10924, %fd10922, %fd10923;
	ld.global.f64 	%fd10925, [%rd4414+15000];
	ld.global.f64 	%fd10926, [%rd4418+15000];
	add.f64 	%fd10927, %fd10925, %fd10926;
	add.f64 	%fd10928, %fd10927, %fd1346;
	abs.f64 	%fd10929, %fd10928;
	setp.gt.f64 	%p3197, %fd10929, 0d41CDCD64FF800000;
	selp.f64 	%fd1349, 0dBFF0000000000000, %fd10924, %p3197;
	selp.f64 	%fd1350, 0d7FF0000000000000, %fd10928, %p3197;
	add.f64 	%fd10930, %fd1350, 0d4069000000000000;
	add.f64 	%fd10931, %fd1349, 0dC016CCCCCCCCCCCD;
	add.f64 	%fd10932, %fd1279, %fd10931;
	div.rn.f64 	%fd1351, %fd10930, %fd10932;
	add.f64 	%fd10933, %fd25614, 0d4069000000000000;
	add.f64 	%fd10934, %fd25613, 0dC016CCCCCCCCCCCD;
	add.f64 	%fd10935, %fd1279, %fd10934;
	div.rn.f64 	%fd1352, %fd10933, %fd10935;
	sub.f64 	%fd10936, %fd1351, %fd1352;
	setp.ltu.f64 	%p3198, %fd10936, 0d3EB0C6F7A0B5ED8D;
	mov.f64 	%fd25616, 0dBFF0000000000000;
	mov.f64 	%fd25615, 0d7FF0000000000000;
	@%p3198 bra 	$L__BB1_3246;
	setp.gt.f64 	%p3199, %fd1351, %fd1352;
	selp.f64 	%fd25615, %fd1350, 0d7FF0000000000000, %p3199;
	selp.f64 	%fd25616, %fd1349, 0dBFF0000000000000, %p3199;
	bra.uni 	$L__BB1_3246;
$L__BB1_3241:
	setp.eq.s32 	%p3200, %r1172, 1;
	setp.eq.s32 	%p3201, %r1171, 1;
	or.pred  	%p3202, %p3201, %p3200;
	@%p3202 bra 	$L__BB1_3243;
	not.b32 	%r10121, %r27389;
	add.s32 	%r10122, %r1161, %r10121;
	not.b32 	%r10123, %r1168;
	add.s32 	%r10124, %r27386, %r10123;
	add.s32 	%r10125, %r10122, %r10124;
	mul.wide.s32 	%rd4421, %r10125, 8;
	add.s64 	%rd4422, %rd1, %rd4421;
	ld.global.f64 	%fd10937, [%rd4422+25192];
	cvt.u64.u32 	%rd4423, %r1168;
	add.s64 	%rd4424, %rd12, %rd4423;
	ld.local.s8 	%r10126, [%rd4424];
	mul.wide.s32 	%rd4425, %r10126, 5;
	cvt.s64.s32 	%rd4426, %r27389;
	add.s64 	%rd4427, %rd13, %rd4426;
	ld.local.s8 	%rd4428, [%rd4427];
	add.s64 	%rd4429, %rd4425, %rd4428;
	shl.b64 	%rd4430, %rd4429, 3;
	add.s64 	%rd4431, %rd1, %rd4430;
	ld.global.f64 	%fd10938, [%rd4431+45640];
	add.f64 	%fd10939, %fd10937, %fd10938;
	cvt.s32.s8 	%r10128, %r10035;
	mul.wide.s32 	%rd4432, %r10128, 5;
	cvt.u64.u16 	%rd4433, %rs216;
	cvt.s64.s8 	%rd4434, %rd4433;
	add.s64 	%rd4435, %rd4432, %rd4434;
	shl.b64 	%rd4436, %rd4435, 3;
	add.s64 	%rd4437, %rd1, %rd4436;
	ld.global.f64 	%fd10940, [%rd4437+45640];
	add.f64 	%fd10941, %fd10939, %fd10940;
	add.f64 	%fd10942, %fd10941, %fd1346;
	ld.global.f64 	%fd10943, [%rd4422+24472];
	ld.global.f64 	%fd10944, [%rd4431+45440];
	add.f64 	%fd10945, %fd10943, %fd10944;
	ld.global.f64 	%fd10946, [%rd4437+45440];
	add.f64 	%fd10947, %fd10945, %fd10946;
	mul.wide.s32 	%rd4438, %r1170, 8;
	add.s64 	%rd4439, %rd9, %rd4438;
	ld.local.f64 	%fd10948, [%rd4439];
	add.f64 	%fd10949, %fd10947, %fd10948;
	abs.f64 	%fd10950, %fd10942;
	setp.gt.f64 	%p3203, %fd10950, 0d41CDCD64FF800000;
	selp.f64 	%fd10951, 0dBFF0000000000000, %fd10949, %p3203;
	selp.f64 	%fd10952, 0d7FF0000000000000, %fd10942, %p3203;
	add.f64 	%fd10953, %fd10952, 0d4069000000000000;
	add.f64 	%fd10954, %fd10951, 0dC016CCCCCCCCCCCD;
	add.f64 	%fd10955, %fd1279, %fd10954;
	div.rn.f64 	%fd10956, %fd10953, %fd10955;
	add.f64 	%fd10957, %fd25614, 0d4069000000000000;
	add.f64 	%fd10958, %fd25613, 0dC016CCCCCCCCCCCD;
	add.f64 	%fd10959, %fd1279, %fd10958;
	div.rn.f64 	%fd10960, %fd10957, %fd10959;
	setp.gt.f64 	%p3204, %fd10956, %fd10960;
	selp.f64 	%fd25615, %fd10952, 0d7FF0000000000000, %p3204;
	selp.f64 	%fd25616, %fd10951, 0dBFF0000000000000, %p3204;
	bra.uni 	$L__BB1_3246;
$L__BB1_3243:
	and.pred  	%p3208, %p3186, %p3200;
	setp.eq.s32 	%p3209, %r1172, 0;
	and.pred  	%p3210, %p3201, %p3209;
	or.pred  	%p3211, %p3208, %p3210;
	mov.f64 	%fd25608, 0d0000000000000000;
	mov.f64 	%fd25607, 0dC0A9300000000000;
	not.pred 	%p3212, %p3211;
	@%p3212 bra 	$L__BB1_3245;
	not.b32 	%r10129, %r27389;
	add.s32 	%r10130, %r1161, %r10129;
	not.b32 	%r10131, %r1168;
	add.s32 	%r10132, %r27386, %r10131;
	add.s32 	%r10133, %r10130, %r10132;
	mul.wide.u32 	%rd4440, %r10133, 8;
	add.s64 	%rd4441, %rd1, %rd4440;
	ld.global.f64 	%fd10963, [%rd4441+25192];
	cvt.u64.u32 	%rd4442, %r1168;
	add.s64 	%rd4443, %rd12, %rd4442;
	cvt.s64.s32 	%rd4444, %r27389;
	add.s64 	%rd4445, %rd13, %rd4444;
	ld.local.u8 	%r10134, [%rd4443];
	prmt.b32 	%r10136, %r10134, %r10035, 0x3340U;
	ld.local.u8 	%r10137, [%rd4445];
	prmt.b32 	%r10138, %r10137, 0, 0x3340U;
	prmt.b32 	%r10139, %r10136, %r10138, 0x5410U;
	cvt.u32.u16 	%r10140, %rs216;
	cvt.s32.s8 	%r10141, %r10140;
	mov.b32 	%r10142, 334205;
	dp4a.s32.u32 	%r10143, %r10139, %r10142, %r10141;
	mul.wide.s32 	%rd4446, %r10143, 8;
	add.s64 	%rd4447, %rd1, %rd4446;
	ld.global.f64 	%fd10964, [%rd4447+5000];
	add.f64 	%fd25608, %fd10963, %fd10964;
	ld.global.f64 	%fd10965, [%rd4441+24472];
	ld.global.f64 	%fd10966, [%rd4447];
	add.f64 	%fd25607, %fd10965, %fd10966;
$L__BB1_3245:
	add.f64 	%fd10967, %fd25608, %fd1346;
	mul.wide.s32 	%rd4448, %r1170, 8;
	add.s64 	%rd4449, %rd9, %rd4448;
	ld.local.f64 	%fd10968, [%rd4449];
	add.f64 	%fd10969, %fd25607, %fd10968;
	abs.f64 	%fd10970, %fd10967;
	setp.gt.f64 	%p3213, %fd10970, 0d41CDCD64FF800000;
	selp.f64 	%fd10971, 0dBFF0000000000000, %fd10969, %p3213;
	selp.f64 	%fd10972, 0d7FF0000000000000, %fd10967, %p3213;
	add.f64 	%fd10973, %fd10972, 0d4069000000000000;
	add.f64 	%fd10974, %fd10971, 0dC016CCCCCCCCCCCD;
	add.f64 	%fd10975, %fd1279, %fd10974;
	div.rn.f64 	%fd10976, %fd10973, %fd10975;
	add.f64 	%fd10977, %fd25614, 0d4069000000000000;
	add.f64 	%fd10978, %fd25613, 0dC016CCCCCCCCCCCD;
	add.f64 	%fd10979, %fd1279, %fd10978;
	div.rn.f64 	%fd10980, %fd10977, %fd10979;
	setp.gt.f64 	%p3214, %fd10976, %fd10980;
	selp.f64 	%fd25615, %fd10972, 0d7FF0000000000000, %p3214;
	selp.f64 	%fd25616, %fd10971, 0dBFF0000000000000, %p3214;
$L__BB1_3246:
	setp.lt.f64 	%p3215, %fd25616, 0dC0A3880000000000;
	selp.f64 	%fd1371, 0d0000000000000000, %fd25615, %p3215;
	selp.f64 	%fd1372, 0dC0A9300000000000, %fd25616, %p3215;
	abs.f64 	%fd10981, %fd1371;
	setp.geu.f64 	%p3216, %fd10981, 0d41CDCD64FF800000;
	@%p3216 bra 	$L__BB1_3248;
	st.local.f64 	[%rd397], %fd1371;
	st.local.f64 	[%rd400], %fd1372;
	mov.f64 	%fd25613, %fd1372;
	mov.f64 	%fd25614, %fd1371;
$L__BB1_3248:
	add.s32 	%r27389, %r27389, 1;
	setp.gt.u32 	%p3217, %r1168, 1;
	setp.lt.s32 	%p3218, %r27389, %r1161;
	and.pred  	%p3219, %p3217, %p3218;
	@%p3219 bra 	$L__BB1_3234;
$L__BB1_3249:
	add.s32 	%r27388, %r27388, 1;
	setp.ne.s32 	%p3220, %r27388, 33;
	@%p3220 bra 	$L__BB1_3233;
$L__BB1_3250:
	add.s32 	%r27387, %r1161, 1;
	setp.ne.s32 	%p3221, %r1161, %r1134;
	@%p3221 bra 	$L__BB1_3207;
$L__BB1_3251:
	add.s32 	%r1176, %r27386, 1;
	setp.ne.s32 	%p3222, %r27386, %r1132;
	mov.u32 	%r27386, %r1176;
	@%p3222 bra 	$L__BB1_3205;
$L__BB1_3252:
	setp.eq.s32 	%p3223, %r1134, 0;
	mov.b32 	%r27393, 0;
	mov.f64 	%fd25645, 0dFFF0000000000000;
	@%p3223 bra 	$L__BB1_3268;
	cvt.u64.u32 	%rd4450, %r1132;
	add.s64 	%rd4451, %rd12, %rd4450;
	ld.local.u8 	%rs217, [%rd4451];
	cvt.u32.u16 	%r10147, %rs217;
	cvt.s32.s8 	%r1177, %r10147;
	mov.f64 	%fd25645, 0dFFF0000000000000;
	mov.b32 	%r27393, 0;
	mov.b32 	%r27391, 1;
$L__BB1_3254:
	mov.u32 	%r1178, %r27391;
	cvt.u64.u32 	%rd4452, %r1178;
	add.s64 	%rd407, %rd13, %rd4452;
	ld.local.u8 	%rs218, [%rd407];
	cvt.u32.u16 	%r10148, %rs218;
	cvt.s32.s8 	%r10149, %r10148;
	add.s32 	%r10150, %r10149, %r1177;
	setp.ne.s32 	%p3224, %r10150, 3;
	mov.f64 	%fd25644, 0dBFF0000000000000;
	mov.f64 	%fd25643, 0d7FF0000000000000;
	@%p3224 bra 	$L__BB1_3267;
	cvt.u64.u16 	%rd4453, %rs218;
	cvt.s64.s8 	%rd4454, %rd4453;
	cvt.u32.u16 	%r10151, %rs217;
	cvt.s32.s8 	%r10152, %r10151;
	mul.wide.s32 	%rd4455, %r10152, 5;
	add.s64 	%rd4456, %rd4455, %rd4454;
	shl.b64 	%rd4457, %rd4456, 3;
	add.s64 	%rd4458, %rd1, %rd4457;
	ld.global.f64 	%fd25644, [%rd4458+45440];
	ld.local.s8 	%r10153, [%rd407+1];
	cvt.s16.s8 	%rs2129, %rs217;
	cvt.s16.s8 	%rs2130, %rs218;
	mov.b32 	%r10154, {%rs2129, %rs2130};
	mov.b32 	%r10155, 1405;
	dp2a.lo.s32.u32 	%r10156, %r10154, %r10155, %r10153;
	mul.wide.s32 	%rd4459, %r10156, 8;
	add.s64 	%rd4460, %rd1, %rd4459;
	ld.global.f64 	%fd10987, [%rd4460+36240];
	add.f64 	%fd10988, %fd25644, %fd10987;
	ld.global.f64 	%fd25643, [%rd4458+45640];
	ld.global.f64 	%fd10989, [%rd4460+41240];
	add.f64 	%fd10990, %fd25643, %fd10989;
	abs.f64 	%fd10991, %fd10990;
	setp.gt.f64 	%p3225, %fd10991, 0d41CDCD64FF800000;
	selp.f64 	%fd1392, 0dBFF0000000000000, %fd10988, %p3225;
	selp.f64 	%fd1393, 0d7FF0000000000000, %fd10990, %p3225;
	mul.wide.s32 	%rd4461, %r10152, 160;
	add.s64 	%rd408, %rd4458, %rd4461;
	ld.global.f64 	%fd1394, [%rd408+21160];
	abs.f64 	%fd1395, %fd1394;
	setp.geu.f64 	%p3226, %fd1395, 0d41CDCD64FF800000;
	mul.wide.s32 	%rd4462, %r10152, -800;
	add.s64 	%rd409, %rd4460, %rd4462;
	mov.f64 	%fd25634, %fd1392;
	mov.f64 	%fd25635, %fd1393;
	@%p3226 bra 	$L__BB1_3259;
	ld.global.f64 	%fd1396, [%rd409+23000];
	abs.f64 	%fd10993, %fd1396;
	setp.geu.f64 	%p3227, %fd10993, 0d41CDCD64FF800000;
	mov.f64 	%fd25634, %fd1392;
	mov.f64 	%fd25635, %fd1393;
	@%p3227 bra 	$L__BB1_3259;
	ld.global.f64 	%fd10994, [%rd408+20160];
	add.f64 	%fd10995, %fd25644, %fd10994;
	ld.global.f64 	%fd10996, [%rd409+22000];
	add.f64 	%fd10997, %fd10995, %fd10996;
	add.f64 	%fd10998, %fd25643, %fd1394;
	add.f64 	%fd10999, %fd10998, %fd1396;
	abs.f64 	%fd11000, %fd10999;
	setp.gt.f64 	%p3228, %fd11000, 0d41CDCD64FF800000;
	selp.f64 	%fd25634, 0dBFF0000000000000, %fd10997, %p3228;
	selp.f64 	%fd25635, 0d7FF0000000000000, %fd10999, %p3228;
	add.f64 	%fd11001, %fd25635, 0d4069000000000000;
	add.f64 	%fd11002, %fd25634, 0dC016CCCCCCCCCCCD;
	add.f64 	%fd11003, %fd1279, %fd11002;
	div.rn.f64 	%fd25636, %fd11001, %fd11003;
	abs.f64 	%fd11004, %fd1393;
	setp.geu.f64 	%p3229, %fd11004, 0d41CDCD64FF800000;
	@%p3229 bra 	$L__BB1_3259;
	add.f64 	%fd11005, %fd1393, 0d4069000000000000;
	add.f64 	%fd11006, %fd1392, 0dC016CCCCCCCCCCCD;
	add.f64 	%fd11007, %fd1279, %fd11006;
	div.rn.f64 	%fd11008, %fd11005, %fd11007;
	setp.lt.f64 	%p3230, %fd11008, %fd25636;
	selp.f64 	%fd25634, %fd25634, %fd1392, %p3230;
	selp.f64 	%fd25635, %fd25635, %fd1393, %p3230;
	selp.f64 	%fd25636, %fd25636, %fd11008, %p3230;
$L__BB1_3259:
	mov.f64 	%fd25637, %fd25634;
	mov.f64 	%fd25638, %fd25635;
	@%p3226 bra 	$L__BB1_3262;
	ld.global.f64 	%fd11009, [%rd408+20160];
	add.f64 	%fd11010, %fd25644, %fd11009;
	add.f64 	%fd11011, %fd25643, %fd1394;
	abs.f64 	%fd11012, %fd11011;
	setp.gt.f64 	%p3232, %fd11012, 0d41CDCD64FF800000;
	selp.f64 	%fd25637, 0dBFF0000000000000, %fd11010, %p3232;
	selp.f64 	%fd25638, 0d7FF0000000000000, %fd11011, %p3232;
	add.f64 	%fd11013, %fd25638, 0d4069000000000000;
	add.f64 	%fd11014, %fd25637, 0dC016CCCCCCCCCCCD;
	add.f64 	%fd11015, %fd1279, %fd11014;
	div.rn.f64 	%fd25636, %fd11013, %fd11015;
	abs.f64 	%fd11016, %fd25635;
	setp.geu.f64 	%p3233, %fd11016, 0d41CDCD64FF800000;
	@%p3233 bra 	$L__BB1_3262;
	add.f64 	%fd11017, %fd25635, 0d4069000000000000;
	add.f64 	%fd11018, %fd25634, 0dC016CCCCCCCCCCCD;
	add.f64 	%fd11019, %fd1279, %fd11018;
	div.rn.f64 	%fd11020, %fd11017, %fd11019;
	setp.lt.f64 	%p3234, %fd11020, %fd25636;
	selp.f64 	%fd25637, %fd25637, %fd25634, %p3234;
	selp.f64 	%fd25638, %fd25638, %fd25635, %p3234;
	selp.f64 	%fd25636, %fd25636, %fd11020, %p3234;
$L__BB1_3262:
	ld.global.f64 	%fd1415, [%rd409+23000];
	abs.f64 	%fd11021, %fd1415;
	setp.geu.f64 	%p3235, %fd11021, 0d41CDCD64FF800000;
	mov.f64 	%fd25640, %fd25637;
	mov.f64 	%fd25641, %fd25638;
	@%p3235 bra 	$L__BB1_3265;
	ld.global.f64 	%fd11022, [%rd409+22000];
	add.f64 	%fd11023, %fd25644, %fd11022;
	add.f64 	%fd11024, %fd25643, %fd1415;
	abs.f64 	%fd11025, %fd11024;
	setp.gt.f64 	%p3236, %fd11025, 0d41CDCD64FF800000;
	selp.f64 	%fd25640, 0dBFF0000000000000, %fd11023, %p3236;
	selp.f64 	%fd25641, 0d7FF0000000000000, %fd11024, %p3236;
	add.f64 	%fd11026, %fd25641, 0d4069000000000000;
	add.f64 	%fd11027, %fd25640, 0dC016CCCCCCCCCCCD;
	add.f64 	%fd11028, %fd1279, %fd11027;
	div.rn.f64 	%fd25636, %fd11026, %fd11028;
	abs.f64 	%fd11029, %fd25638;
	setp.geu.f64 	%p3237, %fd11029, 0d41CDCD64FF800000;
	@%p3237 bra 	$L__BB1_3265;
	add.f64 	%fd11030, %fd25638, 0d4069000000000000;
	add.f64 	%fd11031, %fd25637, 0dC016CCCCCCCCCCCD;
	add.f64 	%fd11032, %fd1279, %fd11031;
	div.rn.f64 	%fd11033, %fd11030, %fd11032;
	setp.lt.f64 	%p3238, %fd11033, %fd25636;
	selp.f64 	%fd25640, %fd25640, %fd25637, %p3238;
	selp.f64 	%fd25641, %fd25641, %fd25638, %p3238;
	selp.f64 	%fd25636, %fd25636, %fd11033, %p3238;
$L__BB1_3265:
	add.f64 	%fd11034, %fd25644, 0dC016CCCCCCCCCCCD;
	add.f64 	%fd1425, %fd1279, %fd11034;
	abs.f64 	%fd11035, %fd25641;
	setp.geu.f64 	%p3239, %fd11035, 0d41CDCD64FF800000;
	@%p3239 bra 	$L__BB1_3267;
	add.f64 	%fd11036, %fd25643, 0d4069000000000000;
	div.rn.f64 	%fd11037, %fd11036, %fd1425;
	setp.lt.f64 	%p3240, %fd25636, %fd11037;
	selp.f64 	%fd25643, %fd25643, %fd25641, %p3240;
	selp.f64 	%fd25644, %fd25644, %fd25640, %p3240;
$L__BB1_3267:
	add.f64 	%fd11038, %fd25644, 0d3EB0C6F7A0B5ED8D;
	add.f64 	%fd11039, %fd25643, 0d3EB0C6F7A0B5ED8D;
	add.s32 	%r10157, %r1132, -1;
	mad.lo.s32 	%r10158, %r1134, %r10157, %r1178;
	add.s32 	%r10159, %r10158, -1;
	mul.wide.s32 	%rd4463, %r10159, 8;
	add.s64 	%rd4464, %rd8, %rd4463;
	ld.local.f64 	%fd11040, [%rd4464];
	add.f64 	%fd11041, %fd11039, %fd11040;
	add.f64 	%fd11042, %fd11041, 0d4069000000000000;
	add.s64 	%rd4465, %rd9, %rd4463;
	ld.local.f64 	%fd11043, [%rd4465];
	add.f64 	%fd11044, %fd11038, %fd11043;
	add.f64 	%fd11045, %fd11044, 0dC016CCCCCCCCCCCD;
	add.f64 	%fd11046, %fd1279, %fd11045;
	div.rn.f64 	%fd11047, %fd11042, %fd11046;
	add.f64 	%fd11048, %fd11047, 0dC071126666666666;
	setp.gt.f64 	%p3241, %fd11048, %fd25645;
	setp.lt.f64 	%p3242, %fd11044, 0d0000000000000000;
	setp.lt.f64 	%p3243, %fd11041, 0d0000000000000000;
	and.pred  	%p3244, %p3242, %p3243;
	and.pred  	%p3245, %p3244, %p3241;
	selp.f64 	%fd25645, %fd11048, %fd25645, %p3245;
	selp.b32 	%r27393, %r1178, %r27393, %p3245;
	add.s32 	%r27391, %r1178, 1;
	setp.ne.s32 	%p3246, %r1178, %r1134;
	@%p3246 bra 	$L__BB1_3254;
$L__BB1_3268:
	abs.f64 	%fd1432, %fd25645;
	setp.gt.f64 	%p3247, %fd1432, 0d41CDCD64FF800000;
	selp.b32 	%r27623, 1, %r27393, %p3247;
	selp.b32 	%r27624, 1, %r1132, %p3247;
	cvt.u64.u32 	%rd4466, %r27624;
	add.s64 	%rd410, %rd12, %rd4466;
	ld.local.u8 	%rs219, [%rd410];
	cvt.u32.u16 	%r10160, %rs219;
	cvt.s32.s8 	%r10161, %r10160;
	cvt.s64.s32 	%rd4467, %r27623;
	add.s64 	%rd411, %rd13, %rd4467;
	ld.local.u8 	%rs6580, [%rd411];
	cvt.u32.u16 	%r10162, %rs6580;
	cvt.s32.s8 	%r10163, %r10162;
	add.s32 	%r10164, %r10163, %r10161;
	setp.ne.s32 	%p3248, %r10164, 3;
	mov.f64 	%fd25656, 0dBFF0000000000000;
	mov.f64 	%fd25655, 0d7FF0000000000000;
	@%p3248 bra 	$L__BB1_3281;
	cvt.u32.u16 	%r10165, %rs219;
	cvt.u32.u16 	%r10166, %rs6580;
	cvt.u64.u16 	%rd4468, %rs6580;
	cvt.s64.s8 	%rd4469, %rd4468;
	cvt.s32.s8 	%r10167, %r10165;
	mul.wide.s32 	%rd4470, %r10167, 5;
	add.s64 	%rd4471, %rd4470, %rd4469;
	shl.b64 	%rd4472, %rd4471, 3;
	add.s64 	%rd4473, %rd1, %rd4472;
	ld.global.f64 	%fd25656, [%rd4473+45440];
	ld.local.s8 	%r10168, [%rd411+1];
	ld.local.s8 	%rs2131, [%rd410+1];
	cvt.u32.u16 	%r10169, %rs2131;
	prmt.b32 	%r10170, %r10165, %r10169, 0x3340U;
	prmt.b32 	%r10171, %r10166, 0, 0x3340U;
	prmt.b32 	%r10172, %r10170, %r10171, 0x5410U;
	mov.b32 	%r10173, 334205;
	dp4a.s32.u32 	%r10174, %r10172, %r10173, %r10168;
	mul.wide.s32 	%rd4474, %r10174, 8;
	add.s64 	%rd4475, %rd1, %rd4474;
	ld.global.f64 	%fd11052, [%rd4475+35440];
	add.f64 	%fd11053, %fd25656, %fd11052;
	ld.global.f64 	%fd25655, [%rd4473+45640];
	ld.global.f64 	%fd11054, [%rd4475+40440];
	add.f64 	%fd11055, %fd25655, %fd11054;
	abs.f64 	%fd11056, %fd11055;
	setp.gt.f64 	%p3249, %fd11056, 0d41CDCD64FF800000;
	selp.f64 	%fd1435, 0dBFF0000000000000, %fd11053, %p3249;
	selp.f64 	%fd1436, 0d7FF0000000000000, %fd11055, %p3249;
	cvt.s16.s8 	%rs2132, %rs219;
	mov.b32 	%r10175, {%rs2132, %rs2131};
	cvt.s32.s8 	%r10176, %r10166;
	mov.b32 	%r10177, 1305;
	dp2a.lo.s32.u32 	%r10178, %r10175, %r10177, %r10176;
	mul.wide.s32 	%rd4476, %r10178, 8;
	add.s64 	%rd412, %rd1, %rd4476;
	ld.global.f64 	%fd1437, [%rd412+21000];
	abs.f64 	%fd1438, %fd1437;
	setp.geu.f64 	%p3250, %fd1438, 0d41CDCD64FF800000;
	cvt.s16.s8 	%rs2133, %rs6580;
	mov.b32 	%r10179, {%rs2132, %rs2133};
	dp2a.lo.s32.u32 	%r10180, %r10179, %r10177, %r10168;
	mul.wide.s32 	%rd4477, %r10180, 8;
	add.s64 	%rd413, %rd1, %rd4477;
	mov.f64 	%fd25646, %fd1435;
	mov.f64 	%fd25647, %fd1436;
	@%p3250 bra 	$L__BB1_3273;
	ld.global.f64 	%fd1439, [%rd413+23000];
	abs.f64 	%fd11058, %fd1439;
	setp.geu.f64 	%p3251, %fd11058, 0d41CDCD64FF800000;
	mov.f64 	%fd25646, %fd1435;
	mov.f64 	%fd25647, %fd1436;
	@%p3251 bra 	$L__BB1_3273;
	ld.global.f64 	%fd11059, [%rd412+20000];
	add.f64 	%fd11060, %fd25656, %fd11059;
	ld.global.f64 	%fd11061, [%rd413+22000];
	add.f64 	%fd11062, %fd11060, %fd11061;
	add.f64 	%fd11063, %fd25655, %fd1437;
	add.f64 	%fd11064, %fd11063, %fd1439;
	abs.f64 	%fd11065, %fd11064;
	setp.gt.f64 	%p3252, %fd11065, 0d41CDCD64FF800000;
	selp.f64 	%fd25646, 0dBFF0000000000000, %fd11062, %p3252;
	selp.f64 	%fd25647, 0d7FF0000000000000, %fd11064, %p3252;
	add.f64 	%fd11066, %fd25647, 0d4069000000000000;
	add.f64 	%fd11067, %fd25646, 0dC016CCCCCCCCCCCD;
	add.f64 	%fd11068, %fd1279, %fd11067;
	div.rn.f64 	%fd25648, %fd11066, %fd11068;
	abs.f64 	%fd11069, %fd1436;
	setp.geu.f64 	%p3253, %fd11069, 0d41CDCD64FF800000;
	@%p3253 bra 	$L__BB1_3273;
	add.f64 	%fd11070, %fd1436, 0d4069000000000000;
	add.f64 	%fd11071, %fd1435, 0dC016CCCCCCCCCCCD;
	add.f64 	%fd11072, %fd1279, %fd11071;
	div.rn.f64 	%fd11073, %fd11070, %fd11072;
	setp.lt.f64 	%p3254, %fd11073, %fd25648;
	selp.f64 	%fd25646, %fd25646, %fd1435, %p3254;
	selp.f64 	%fd25647, %fd25647, %fd1436, %p3254;
	selp.f64 	%fd25648, %fd25648, %fd11073, %p3254;
$L__BB1_3273:
	mov.f64 	%fd25649, %fd25646;
	mov.f64 	%fd25650, %fd25647;
	@%p3250 bra 	$L__BB1_3276;
	ld.global.f64 	%fd11074, [%rd412+20000];
	add.f64 	%fd11075, %fd25656, %fd11074;
	add.f64 	%fd11076, %fd25655, %fd1437;
	abs.f64 	%fd11077, %fd11076;
	setp.gt.f64 	%p3256, %fd11077, 0d41CDCD64FF800000;
	selp.f64 	%fd25649, 0dBFF0000000000000, %fd11075, %p3256;
	selp.f64 	%fd25650, 0d7FF0000000000000, %fd11076, %p3256;
	add.f64 	%fd11078, %fd25650, 0d4069000000000000;
	add.f64 	%fd11079, %fd25649, 0dC016CCCCCCCCCCCD;
	add.f64 	%fd11080, %fd1279, %fd11079;
	div.rn.f64 	%fd25648, %fd11078, %fd11080;
	abs.f64 	%fd11081, %fd25647;
	setp.geu.f64 	%p3257, %fd11081, 0d41CDCD64FF800000;
	@%p3257 bra 	$L__BB1_3276;
	add.f64 	%fd11082, %fd25647, 0d4069000000000000;
	add.f64 	%fd11083, %fd25646, 0dC016CCCCCCCCCCCD;
	add.f64 	%fd11084, %fd1279, %fd11083;
	div.rn.f64 	%fd11085, %fd11082, %fd11084;
	setp.lt.f64 	%p3258, %fd11085, %fd25648;
	selp.f64 	%fd25649, %fd25649, %fd25646, %p3258;
	selp.f64 	%fd25650, %fd25650, %fd25647, %p3258;
	selp.f64 	%fd25648, %fd25648, %fd11085, %p3258;
$L__BB1_3276:
	ld.global.f64 	%fd1458, [%rd413+23000];
	abs.f64 	%fd11086, %fd1458;
	setp.geu.f64 	%p3259, %fd11086, 0d41CDCD64FF800000;
	mov.f64 	%fd25652, %fd25649;
	mov.f64 	%fd25653, %fd25650;
	@%p3259 bra 	$L__BB1_3279;
	ld.global.f64 	%fd11087, [%rd413+22000];
	add.f64 	%fd11088, %fd25656, %fd11087;
	add.f64 	%fd11089, %fd25655, %fd1458;
	abs.f64 	%fd11090, %fd11089;
	setp.gt.f64 	%p3260, %fd11090, 0d41CDCD64FF800000;
	selp.f64 	%fd25652, 0dBFF0000000000000, %fd11088, %p3260;
	selp.f64 	%fd25653, 0d7FF0000000000000, %fd11089, %p3260;
	add.f64 	%fd11091, %fd25653, 0d4069000000000000;
	add.f64 	%fd11092, %fd25652, 0dC016CCCCCCCCCCCD;
	add.f64 	%fd11093, %fd1279, %fd11092;
	div.rn.f64 	%fd25648, %fd11091, %fd11093;
	abs.f64 	%fd11094, %fd25650;
	setp.geu.f64 	%p3261, %fd11094, 0d41CDCD64FF800000;
	@%p3261 bra 	$L__BB1_3279;
	add.f64 	%fd11095, %fd25650, 0d4069000000000000;
	add.f64 	%fd11096, %fd25649, 0dC016CCCCCCCCCCCD;
	add.f64 	%fd11097, %fd1279, %fd11096;
	div.rn.f64 	%fd11098, %fd11095, %fd11097;
	setp.lt.f64 	%p3262, %fd11098, %fd25648;
	selp.f64 	%fd25652, %fd25652, %fd25649, %p3262;
	selp.f64 	%fd25653, %fd25653, %fd25650, %p3262;
	selp.f64 	%fd25648, %fd25648, %fd11098, %p3262;
$L__BB1_3279:
	add.f64 	%fd11099, %fd25656, 0dC016CCCCCCCCCCCD;
	add.f64 	%fd1468, %fd1279, %fd11099;
	abs.f64 	%fd11100, %fd25653;
	setp.geu.f64 	%p3263, %fd11100, 0d41CDCD64FF800000;
	@%p3263 bra 	$L__BB1_3281;
	add.f64 	%fd11101, %fd25655, 0d4069000000000000;
	div.rn.f64 	%fd11102, %fd11101, %fd1468;
	setp.lt.f64 	%p3264, %fd25648, %fd11102;
	selp.f64 	%fd25655, %fd25655, %fd25653, %p3264;
	selp.f64 	%fd25656, %fd25656, %fd25652, %p3264;
$L__BB1_3281:
	setp.eq.s32 	%p3265, %r1132, 0;
	@%p3265 bra 	$L__BB1_3295;
	and.b32  	%r1185, %r1132, 15;
	setp.lt.u32 	%p3266, %r1132, 16;
	mov.b32 	%r27396, 0;
	@%p3266 bra 	$L__BB1_3285;
	and.b32  	%r27396, %r1132, 2147483632;
	mov.b32 	%r27394, 0;
$L__BB1_3284:
	.pragma "nounroll";
	mul.wide.u32 	%rd4478, %r27394, 4;
	add.s64 	%rd4479, %rd10, %rd4478;
	mov.b32 	%r10183, 0;
	st.local.u32 	[%rd4479], %r10183;
	st.local.u32 	[%rd4479+4], %r10183;
	st.local.u32 	[%rd4479+8], %r10183;
	st.local.u32 	[%rd4479+12], %r10183;
	st.local.u32 	[%rd4479+16], %r10183;
	st.local.u32 	[%rd4479+20], %r10183;
	st.local.u32 	[%rd4479+24], %r10183;
	st.local.u32 	[%rd4479+28], %r10183;
	st.local.u32 	[%rd4479+32], %r10183;
	st.local.u32 	[%rd4479+36], %r10183;
	st.local.u32 	[%rd4479+40], %r10183;
	st.local.u32 	[%rd4479+44], %r10183;
	st.local.u32 	[%rd4479+48], %r10183;
	st.local.u32 	[%rd4479+52], %r10183;
	st.local.u32 	[%rd4479+56], %r10183;
	st.local.u32 	[%rd4479+60], %r10183;
	add.s32 	%r27394, %r27394, 16;
	setp.ne.s32 	%p3267, %r27394, %r27396;
	@%p3267 bra 	$L__BB1_3284;
$L__BB1_3285:
	setp.eq.s32 	%p3268, %r1185, 0;
	@%p3268 bra 	$L__BB1_3295;
	and.b32  	%r1190, %r1132, 7;
	setp.lt.u32 	%p3269, %r1185, 8;
	@%p3269 bra 	$L__BB1_3288;
	mul.wide.u32 	%rd4480, %r27396, 4;
	add.s64 	%rd4481, %rd10, %rd4480;
	mov.b32 	%r10184, 0;
	st.local.u32 	[%rd4481], %r10184;
	st.local.u32 	[%rd4481+4], %r10184;
	st.local.u32 	[%rd4481+8], %r10184;
	st.local.u32 	[%rd4481+12], %r10184;
	st.local.u32 	[%rd4481+16], %r10184;
	st.local.u32 	[%rd4481+20], %r10184;
	st.local.u32 	[%rd4481+24], %r10184;
	st.local.u32 	[%rd4481+28], %r10184;
	add.s32 	%r27396, %r27396, 8;
$L__BB1_3288:
	setp.eq.s32 	%p3270, %r1190, 0;
	@%p3270 bra 	$L__BB1_3295;
	and.b32  	%r1193, %r1132, 3;
	setp.lt.u32 	%p3271, %r1190, 4;
	@%p3271 bra 	$L__BB1_3291;
	mul.wide.u32 	%rd4482, %r27396, 4;
	add.s64 	%rd4483, %rd10, %rd4482;
	mov.b32 	%r10185, 0;
	st.local.u32 	[%rd4483], %r10185;
	st.local.u32 	[%rd4483+4], %r10185;
	st.local.u32 	[%rd4483+8], %r10185;
	st.local.u32 	[%rd4483+12], %r10185;
	add.s32 	%r27396, %r27396, 4;
$L__BB1_3291:
	setp.eq.s32 	%p3272, %r1193, 0;
	@%p3272 bra 	$L__BB1_3295;
	mul.wide.u32 	%rd4484, %r27396, 4;
	add.s64 	%rd414, %rd10, %rd4484;
	mov.b32 	%r10186, 0;
	st.local.u32 	[%rd414], %r10186;
	setp.eq.s32 	%p3273, %r1193, 1;
	@%p3273 bra 	$L__BB1_3295;
	mov.b32 	%r10187, 0;
	st.local.u32 	[%rd414+4], %r10187;
	setp.eq.s32 	%p3274, %r1193, 2;
	@%p3274 bra 	$L__BB1_3295;
	mov.b32 	%r10188, 0;
	st.local.u32 	[%rd414+8], %r10188;
$L__BB1_3295:
	@%p3223 bra 	$L__BB1_3309;
	and.b32  	%r1196, %r1134, 15;
	setp.lt.u32 	%p3276, %r1134, 16;
	mov.b32 	%r27400, 0;
	@%p3276 bra 	$L__BB1_3299;
	and.b32  	%r27400, %r1134, 2147483632;
	mov.b32 	%r27398, 0;
$L__BB1_3298:
	.pragma "nounroll";
	mul.wide.u32 	%rd4485, %r27398, 4;
	add.s64 	%rd4486, %rd11, %rd4485;
	mov.b32 	%r10191, 0;
	st.local.u32 	[%rd4486], %r10191;
	st.local.u32 	[%rd4486+4], %r10191;
	st.local.u32 	[%rd4486+8], %r10191;
	st.local.u32 	[%rd4486+12], %r10191;
	st.local.u32 	[%rd4486+16], %r10191;
	st.local.u32 	[%rd4486+20], %r10191;
	st.local.u32 	[%rd4486+24], %r10191;
	st.local.u32 	[%rd4486+28], %r10191;
	st.local.u32 	[%rd4486+32], %r10191;
	st.local.u32 	[%rd4486+36], %r10191;
	st.local.u32 	[%rd4486+40], %r10191;
	st.local.u32 	[%rd4486+44], %r10191;
	st.local.u32 	[%rd4486+48], %r10191;
	st.local.u32 	[%rd4486+52], %r10191;
	st.local.u32 	[%rd4486+56], %r10191;
	st.local.u32 	[%rd4486+60], %r10191;
	add.s32 	%r27398, %r27398, 16;
	setp.ne.s32 	%p3277, %r27398, %r27400;
	@%p3277 bra 	$L__BB1_3298;
$L__BB1_3299:
	setp.eq.s32 	%p3278, %r1196, 0;
	@%p3278 bra 	$L__BB1_3309;
	and.b32  	%r1201, %r1134, 7;
	setp.lt.u32 	%p3279, %r1196, 8;
	@%p3279 bra 	$L__BB1_3302;
	mul.wide.u32 	%rd4487, %r27400, 4;
	add.s64 	%rd4488, %rd11, %rd4487;
	mov.b32 	%r10192, 0;
	st.local.u32 	[%rd4488], %r10192;
	st.local.u32 	[%rd4488+4], %r10192;
	st.local.u32 	[%rd4488+8], %r10192;
	st.local.u32 	[%rd4488+12], %r10192;
	st.local.u32 	[%rd4488+16], %r10192;
	st.local.u32 	[%rd4488+20], %r10192;
	st.local.u32 	[%rd4488+24], %r10192;
	st.local.u32 	[%rd4488+28], %r10192;
	add.s32 	%r27400, %r27400, 8;
$L__BB1_3302:
	setp.eq.s32 	%p3280, %r1201, 0;
	@%p3280 bra 	$L__BB1_3309;
	and.b32  	%r1204, %r1134, 3;
	setp.lt.u32 	%p3281, %r1201, 4;
	@%p3281 bra 	$L__BB1_3305;
	mul.wide.u32 	%rd4489, %r27400, 4;
	add.s64 	%rd4490, %rd11, %rd4489;
	mov.b32 	%r10193, 0;
	st.local.u32 	[%rd4490], %r10193;
	st.local.u32 	[%rd4490+4], %r10193;
	st.local.u32 	[%rd4490+8], %r10193;
	st.local.u32 	[%rd4490+12], %r10193;
	add.s32 	%r27400, %r27400, 4;
$L__BB1_3305:
	setp.eq.s32 	%p3282, %r1204, 0;
	@%p3282 bra 	$L__BB1_3309;
	mul.wide.u32 	%rd4491, %r27400, 4;
	add.s64 	%rd415, %rd11, %rd4491;
	mov.b32 	%r10194, 0;
	st.local.u32 	[%rd415], %r10194;
	setp.eq.s32 	%p3283, %r1204, 1;
	@%p3283 bra 	$L__BB1_3309;
	mov.b32 	%r10195, 0;
	st.local.u32 	[%rd415+4], %r10195;
	setp.eq.s32 	%p3284, %r1204, 2;
	@%p3284 bra 	$L__BB1_3309;
	mov.b32 	%r10196, 0;
	st.local.u32 	[%rd415+8], %r10196;
$L__BB1_3309:
	add.s32 	%r10197, %r27624, -1;
	add.s32 	%r1207, %r27623, -1;
	mad.lo.s32 	%r1208, %r10197, %r1134, %r1207;
	mul.wide.s32 	%rd4492, %r1208, 8;
	add.s64 	%rd4493, %rd8, %rd4492;
	ld.local.f64 	%fd11104, [%rd4493];
	abs.f64 	%fd11105, %fd11104;
	setp.geu.f64 	%p3285, %fd11105, 0d41CDCD64FF800000;
	mov.f64 	%fd25663, 0d0000000000000000;
	@%p3285 bra 	$L__BB1_3357;
	mul.wide.u32 	%rd4494, %r27624, 4;
	add.s64 	%rd4495, %rd10, %rd4494;
	st.local.u32 	[%rd4495+-4], %r27623;
	mul.wide.s32 	%rd4496, %r1207, 4;
	add.s64 	%rd4497, %rd11, %rd4496;
	st.local.u32 	[%rd4497], %r27624;
$L__BB1_3311:
	cvt.s64.s32 	%rd4498, %r27624;
	add.s64 	%rd416, %rd12, %rd4498;
	ld.local.u8 	%rs222, [%rd416];
	cvt.u32.u16 	%r10198, %rs222;
	cvt.s32.s8 	%r10199, %r10198;
	cvt.u32.u16 	%r10200, %rs6580;
	cvt.s32.s8 	%r10201, %r10200;
	add.s32 	%r10202, %r10201, %r10199;
	setp.eq.s32 	%p3286, %r10202, 3;
	@%p3286 bra 	$L__BB1_3313;
	add.s32 	%r10203, %r27624, -1;
	mad.lo.s32 	%r10204, %r10203, %r1134, %r27623;
	add.s32 	%r10205, %r10204, -1;
	mul.wide.s32 	%rd4499, %r10205, 8;
	add.s64 	%rd4500, %rd9, %rd4499;
	mov.b64 	%rd4501, -4616189618054758400;
	st.local.u64 	[%rd4500], %rd4501;
	add.s64 	%rd4502, %rd8, %rd4499;
	mov.b64 	%rd4503, 9218868437227405312;
	st.local.u64 	[%rd4502], %rd4503;
	mov.f64 	%fd25661, 0dBFF0000000000000;
	mov.f64 	%fd25660, 0d7FF0000000000000;
	bra.uni 	$L__BB1_3324;
$L__BB1_3313:
	cvt.s32.s8 	%r10207, %r10198;
	mul.wide.s32 	%rd4504, %r10207, 5;
	cvt.u64.u16 	%rd4505, %rs6580;
	cvt.s64.s8 	%rd417, %rd4505;
	add.s64 	%rd418, %rd4504, %rd417;
	shl.b64 	%rd4506, %rd418, 3;
	add.s64 	%rd4507, %rd1, %rd4506;
	ld.global.f64 	%fd25661, [%rd4507+45440];
	cvt.s64.s32 	%rd4508, %r27623;
	add.s64 	%rd4509, %rd13, %rd4508;
	ld.local.u8 	%rs2134, [%rd416+-1];
	cvt.u64.u16 	%rd4510, %rs2134;
	cvt.s64.s8 	%rd419, %rd4510;
	ld.local.s8 	%rs2135, [%rd4509+-1];
	cvt.u32.u16 	%r10208, %rs2135;
	cvt.u32.u16 	%r10209, %rs6580;
	prmt.b32 	%r10210, %r10209, %r10208, 0x3340U;
	prmt.b32 	%r10211, %r10198, 0, 0x3340U;
	prmt.b32 	%r10212, %r10210, %r10211, 0x5410U;
	cvt.u32.u16 	%r10213, %rs2134;
	cvt.s32.s8 	%r10214, %r10213;
	mov.b32 	%r10215, 334205;
	dp4a.s32.u32 	%r10216, %r10212, %r10215, %r10214;
	mul.wide.s32 	%rd4511, %r10216, 8;
	add.s64 	%rd4512, %rd1, %rd4511;
	ld.global.f64 	%fd11108, [%rd4512+35440];
	add.f64 	%fd11109, %fd25661, %fd11108;
	ld.global.f64 	%fd25660, [%rd4507+45640];
	ld.global.f64 	%fd11110, [%rd4512+40440];
	add.f64 	%fd11111, %fd25660, %fd11110;
	abs.f64 	%fd11112, %fd11111;
	setp.gt.f64 	%p3287, %fd11112, 0d41CDCD64FF800000;
	selp.f64 	%fd1475, 0dBFF0000000000000, %fd11109, %p3287;
	selp.f64 	%fd1476, 0d7FF0000000000000, %fd11111, %p3287;
	cvt.s16.s8 	%rs2136, %rs6580;
	mov.b32 	%r10217, {%rs2136, %rs2135};
	mov.b32 	%r10218, 1305;
	dp2a.lo.s32.u32 	%r10219, %r10217, %r10218, %r10207;
	mul.wide.s32 	%rd4513, %r10219, 8;
	add.s64 	%rd420, %rd1, %rd4513;
	ld.global.f64 	%fd1477, [%rd420+21000];
	abs.f64 	%fd11113, %fd1477;
	setp.geu.f64 	%p3288, %fd11113, 0d41CDCD64FF800000;
	@%p3288 bra 	$L__BB1_3317;
	mad.lo.s64 	%rd4517, %rd417, 24, %rd418;
	add.s64 	%rd4518, %rd4517, %rd419;
	shl.b64 	%rd4519, %rd4518, 3;
	add.s64 	%rd421, %rd1, %rd4519;
	ld.global.f64 	%fd1478, [%rd421+23000];
	abs.f64 	%fd11128, %fd1478;
	setp.lt.f64 	%p3293, %fd11128, 0d41CDCD64FF800000;
	@%p3293 bra 	$L__BB1_3320;
	ld.global.f64 	%fd11129, [%rd420+20000];
	add.f64 	%fd11130, %fd25661, %fd11129;
	add.f64 	%fd11131, %fd25660, %fd1477;
	abs.f64 	%fd11132, %fd11131;
	setp.gt.f64 	%p3294, %fd11132, 0d41CDCD64FF800000;
	selp.f64 	%fd25657, 0dBFF0000000000000, %fd11130, %p3294;
	selp.f64 	%fd25658, 0d7FF0000000000000, %fd11131, %p3294;
	add.f64 	%fd11133, %fd25658, 0d4069000000000000;
	add.f64 	%fd11134, %fd25657, 0dC016CCCCCCCCCCCD;
	add.f64 	%fd11135, %fd1279, %fd11134;
	div.rn.f64 	%fd25659, %fd11133, %fd11135;
	abs.f64 	%fd11136, %fd1476;
	setp.geu.f64 	%p3295, %fd11136, 0d41CDCD64FF800000;
	@%p3295 bra 	$L__BB1_3322;
	add.f64 	%fd11137, %fd1476, 0d4069000000000000;
	add.f64 	%fd11138, %fd1475, 0dC016CCCCCCCCCCCD;
	add.f64 	%fd11139, %fd1279, %fd11138;
	div.rn.f64 	%fd11140, %fd11137, %fd11139;
	setp.lt.f64 	%p3296, %fd11140, %fd25659;
	selp.f64 	%fd25657, %fd25657, %fd1475, %p3296;
	selp.f64 	%fd25658, %fd25658, %fd1476, %p3296;
	selp.f64 	%fd25659, %fd25659, %fd11140, %p3296;
	bra.uni 	$L__BB1_3322;
$L__BB1_3317:
	mad.lo.s64 	%rd4514, %rd417, 24, %rd418;
	add.s64 	%rd4515, %rd4514, %rd419;
	shl.b64 	%rd4516, %rd4515, 3;
	add.s64 	%rd422, %rd1, %rd4516;
	ld.global.f64 	%fd1479, [%rd422+23000];
	abs.f64 	%fd11115, %fd1479;
	setp.geu.f64 	%p3289, %fd11115, 0d41CDCD64FF800000;
	mov.f64 	%fd25657, %fd1475;
	mov.f64 	%fd25658, %fd1476;
	@%p3289 bra 	$L__BB1_3322;
	ld.global.f64 	%fd11116, [%rd422+22000];
	add.f64 	%fd11117, %fd25661, %fd11116;
	add.f64 	%fd11118, %fd25660, %fd1479;
	abs.f64 	%fd11119, %fd11118;
	setp.gt.f64 	%p3290, %fd11119, 0d41CDCD64FF800000;
	selp.f64 	%fd25657, 0dBFF0000000000000, %fd11117, %p3290;
	selp.f64 	%fd25658, 0d7FF0000000000000, %fd11118, %p3290;
	add.f64 	%fd11120, %fd25658, 0d4069000000000000;
	add.f64 	%fd11121, %fd25657, 0dC016CCCCCCCCCCCD;
	add.f64 	%fd11122, %fd1279, %fd11121;
	div.rn.f64 	%fd25659, %fd11120, %fd11122;
	abs.f64 	%fd11123, %fd1476;
	setp.geu.f64 	%p3291, %fd11123, 0d41CDCD64FF800000;
	@%p3291 bra 	$L__BB1_3322;
	add.f64 	%fd11124, %fd1476, 0d4069000000000000;
	add.f64 	%fd11125, %fd1475, 0dC016CCCCCCCCCCCD;
	add.f64 	%fd11126, %fd1279, %fd11125;
	div.rn.f64 	%fd11127, %fd11124, %fd11126;
	setp.lt.f64 	%p3292, %fd11127, %fd25659;
	selp.f64 	%fd25657, %fd25657, %fd1475, %p3292;
	selp.f64 	%fd25658, %fd25658, %fd1476, %p3292;
	selp.f64 	%fd25659, %fd25659, %fd11127, %p3292;
	bra.uni 	$L__BB1_3322;
$L__BB1_3320:
	ld.global.f64 	%fd11141, [%rd420+20000];
	add.f64 	%fd11142, %fd25661, %fd11141;
	ld.global.f64 	%fd11143, [%rd421+22000];
	add.f64 	%fd11144, %fd11142, %fd11143;
	add.f64 	%fd11145, %fd25660, %fd1477;
	add.f64 	%fd11146, %fd11145, %fd1478;
	abs.f64 	%fd11147, %fd11146;
	setp.gt.f64 	%p3297, %fd11147, 0d41CDCD64FF800000;
	selp.f64 	%fd25657, 0dBFF0000000000000, %fd11144, %p3297;
	selp.f64 	%fd25658, 0d7FF0000000000000, %fd11146, %p3297;
	add.f64 	%fd11148, %fd25658, 0d4069000000000000;
	add.f64 	%fd11149, %fd25657, 0dC016CCCCCCCCCCCD;
	add.f64 	%fd11150, %fd1279, %fd11149;
	div.rn.f64 	%fd25659, %fd11148, %fd11150;
	abs.f64 	%fd11151, %fd1476;
	setp.geu.f64 	%p3298, %fd11151, 0d41CDCD64FF800000;
	@%p3298 bra 	$L__BB1_3322;
	add.f64 	%fd11152, %fd1476, 0d4069000000000000;
	add.f64 	%fd11153, %fd1475, 0dC016CCCCCCCCCCCD;
	add.f64 	%fd11154, %fd1279, %fd11153;
	div.rn.f64 	%fd11155, %fd11152, %fd11154;
	setp.lt.f64 	%p3299, %fd11155, %fd25659;
	selp.f64 	%fd25657, %fd25657, %fd1475, %p3299;
	selp.f64 	%fd25658, %fd25658, %fd1476, %p3299;
	selp.f64 	%fd25659, %fd25659, %fd11155, %p3299;
$L__BB1_3322:
	abs.f64 	%fd11156, %fd25658;
	setp.geu.f64 	%p3300, %fd11156, 0d41CDCD64FF800000;
	@%p3300 bra 	$L__BB1_3324;
	add.f64 	%fd11157, %fd25660, 0d4069000000000000;
	add.f64 	%fd11158, %fd25661, 0dC016CCCCCCCCCCCD;
	add.f64 	%fd11159, %fd1279, %fd11158;
	div.rn.f64 	%fd11160, %fd11157, %fd11159;
	setp.lt.f64 	%p3301, %fd25659, %fd11160;
	selp.f64 	%fd25660, %fd25660, %fd25658, %p3301;
	selp.f64 	%fd25661, %fd25661, %fd25657, %p3301;
$L__BB1_3324:
	add.s32 	%r1211, %r27624, -1;
	mul.lo.s32 	%r1212, %r1211, %r1134;
	add.s32 	%r1213, %r27623, -1;
	add.s32 	%r1214, %r1213, %r1212;
	mul.wide.s32 	%rd4520, %r1214, 8;
	add.s64 	%rd4521, %rd9, %rd4520;
	ld.local.f64 	%fd1505, [%rd4521];
	abs.f64 	%fd1506, %fd1505;
	abs.f64 	%fd11161, %fd25661;
	max.f64 	%fd11163, %fd1506, %fd11161;
	setp.gt.f64 	%p3302, %fd11163, 0d41CDCD64FF800000;
	sub.f64 	%fd11164, %fd1505, %fd25661;
	abs.f64 	%fd11165, %fd11164;
	setp.geu.f64 	%p3303, %fd11165, 0d3EE4F8B588E368F1;
	or.pred  	%p3304, %p3302, %p3303;
	@%p3304 bra 	$L__BB1_4399;
	mul.wide.s32 	%rd4522, %r1214, 8;
	add.s64 	%rd4523, %rd8, %rd4522;
	ld.local.f64 	%fd11167, [%rd4523];
	abs.f64 	%fd11168, %fd11167;
	abs.f64 	%fd11169, %fd25660;
	max.f64 	%fd11171, %fd11168, %fd11169;
	setp.gt.f64 	%p3305, %fd11171, 0d41CDCD64FF800000;
	sub.f64 	%fd11172, %fd11167, %fd25660;
	abs.f64 	%fd11173, %fd11172;
	setp.geu.f64 	%p3306, %fd11173, 0d3EE4F8B588E368F1;
	or.pred  	%p3307, %p3305, %p3306;
	@%p3307 bra 	$L__BB1_4399;
	mul.wide.s32 	%rd4524, %r1208, 8;
	add.s64 	%rd4525, %rd8, %rd4524;
	ld.local.f64 	%fd11176, [%rd4525];
	add.f64 	%fd1507, %fd25655, %fd11176;
	add.s64 	%rd4526, %rd9, %rd4524;
	ld.local.f64 	%fd11177, [%rd4526];
	add.f64 	%fd1508, %fd25656, %fd11177;
	mov.f64 	%fd25662, 0d3FE0000000000000;
	@%p3247 bra 	$L__BB1_3356;
	mov.b32 	%r27427, 0;
	@%p3265 bra 	$L__BB1_3341;
	and.b32  	%r1215, %r1132, 15;
	setp.lt.u32 	%p3310, %r1132, 16;
	mov.b32 	%r27427, 0;
	mov.u32 	%r27411, %r27427;
	@%p3310 bra 	$L__BB1_3331;
	and.b32  	%r27411, %r1132, 2147483632;
	mov.b32 	%r27427, 0;
	mov.u32 	%r27405, %r27427;
$L__BB1_3330:
	.pragma "nounroll";
	mul.wide.u32 	%rd4527, %r27405, 4;
	add.s64 	%rd4528, %rd10, %rd4527;
	ld.local.u32 	%r10224, [%rd4528];
	setp.gt.s32 	%p3311, %r10224, 0;
	selp.u32 	%r10225, 1, 0, %p3311;
	add.s32 	%r10226, %r27427, %r10225;
	ld.local.u32 	%r10227, [%rd4528+4];
	setp.gt.s32 	%p3312, %r10227, 0;
	selp.u32 	%r10228, 1, 0, %p3312;
	add.s32 	%r10229, %r10226, %r10228;
	ld.local.u32 	%r10230, [%rd4528+8];
	setp.gt.s32 	%p3313, %r10230, 0;
	selp.u32 	%r10231, 1, 0, %p3313;
	add.s32 	%r10232, %r10229, %r10231;
	ld.local.u32 	%r10233, [%rd4528+12];
	setp.gt.s32 	%p3314, %r10233, 0;
	selp.u32 	%r10234, 1, 0, %p3314;
	add.s32 	%r10235, %r10232, %r10234;
	ld.local.u32 	%r10236, [%rd4528+16];
	setp.gt.s32 	%p3315, %r10236, 0;
	selp.u32 	%r10237, 1, 0, %p3315;
	add.s32 	%r10238, %r10235, %r10237;
	ld.local.u32 	%r10239, [%rd4528+20];
	setp.gt.s32 	%p3316, %r10239, 0;
	selp.u32 	%r10240, 1, 0, %p3316;
	add.s32 	%r10241, %r10238, %r10240;
	ld.local.u32 	%r10242, [%rd4528+24];
	setp.gt.s32 	%p3317, %r10242, 0;
	selp.u32 	%r10243, 1, 0, %p3317;
	add.s32 	%r10244, %r10241, %r10243;
	ld.local.u32 	%r10245, [%rd4528+28];
	setp.gt.s32 	%p3318, %r10245, 0;
	selp.u32 	%r10246, 1, 0, %p3318;
	add.s32 	%r10247, %r10244, %r10246;
	ld.local.u32 	%r10248, [%rd4528+32];
	setp.gt.s32 	%p3319, %r10248, 0;
	selp.u32 	%r10249, 1, 0, %p3319;
	add.s32 	%r10250, %r10247, %r10249;
	ld.local.u32 	%r10251, [%rd4528+36];
	setp.gt.s32 	%p3320, %r10251, 0;
	selp.u32 	%r10252, 1, 0, %p3320;
	add.s32 	%r10253, %r10250, %r10252;
	ld.local.u32 	%r10254, [%rd4528+40];
	setp.gt.s32 	%p3321, %r10254, 0;
	selp.u32 	%r10255, 1, 0, %p3321;
	add.s32 	%r10256, %r10253, %r10255;
	ld.local.u32 	%r10257, [%rd4528+44];
	setp.gt.s32 	%p3322, %r10257, 0;
	selp.u32 	%r10258, 1, 0, %p3322;
	add.s32 	%r10259, %r10256, %r10258;
	ld.local.u32 	%r10260, [%rd4528+48];
	setp.gt.s32 	%p3323, %r10260, 0;
	selp.u32 	%r10261, 1, 0, %p3323;
	add.s32 	%r10262, %r10259, %r10261;
	ld.local.u32 	%r10263, [%rd4528+52];
	setp.gt.s32 	%p3324, %r10263, 0;
	selp.u32 	%r10264, 1, 0, %p3324;
	add.s32 	%r10265, %r10262, %r10264;
	ld.local.u32 	%r10266, [%rd4528+56];
	setp.gt.s32 	%p3325, %r10266, 0;
	selp.u32 	%r10267, 1, 0, %p3325;
	add.s32 	%r10268, %r10265, %r10267;
	ld.local.u32 	%r10269, [%rd4528+60];
	setp.gt.s32 	%p3326, %r10269, 0;
	selp.u32 	%r10270, 1, 0, %p3326;
	add.s32 	%r27427, %r10268, %r10270;
	add.s32 	%r27405, %r27405, 16;
	setp.ne.s32 	%p3327, %r27405, %r27411;
	@%p3327 bra 	$L__BB1_3330;
$L__BB1_3331:
	setp.eq.s32 	%p3328, %r1215, 0;
	@%p3328 bra 	$L__BB1_3341;
	and.b32  	%r1224, %r1132, 7;
	setp.lt.u32 	%p3329, %r1215, 8;
	@%p3329 bra 	$L__BB1_3334;
	mul.wide.u32 	%rd4529, %r27411, 4;
	add.s64 	%rd4530, %rd10, %rd4529;
	ld.local.u32 	%r10272, [%rd4530];
	setp.gt.s32 	%p3330, %r10272, 0;
	selp.u32 	%r10273, 1, 0, %p3330;
	add.s32 	%r10274, %r27427, %r10273;
	ld.local.u32 	%r10275, [%rd4530+4];
	setp.gt.s32 	%p3331, %r10275, 0;
	selp.u32 	%r10276, 1, 0, %p3331;
	add.s32 	%r10277, %r10274, %r10276;
	ld.local.u32 	%r10278, [%rd4530+8];
	setp.gt.s32 	%p3332, %r10278, 0;
	selp.u32 	%r10279, 1, 0, %p3332;
	add.s32 	%r10280, %r10277, %r10279;
	ld.local.u32 	%r10281, [%rd4530+12];
	setp.gt.s32 	%p3333, %r10281, 0;
	selp.u32 	%r10282, 1, 0, %p3333;
	add.s32 	%r10283, %r10280, %r10282;
	ld.local.u32 	%r10284, [%rd4530+16];
	setp.gt.s32 	%p3334, %r10284, 0;
	selp.u32 	%r10285, 1, 0, %p3334;
	add.s32 	%r10286, %r10283, %r10285;
	ld.local.u32 	%r10287, [%rd4530+20];
	setp.gt.s32 	%p3335, %r10287, 0;
	selp.u32 	%r10288, 1, 0, %p3335;
	add.s32 	%r10289, %r10286, %r10288;
	ld.local.u32 	%r10290, [%rd4530+24];
	setp.gt.s32 	%p3336, %r10290, 0;
	selp.u32 	%r10291, 1, 0, %p3336;
	add.s32 	%r10292, %r10289, %r10291;
	ld.local.u32 	%r10293, [%rd4530+28];
	setp.gt.s32 	%p3337, %r10293, 0;
	selp.u32 	%r10294, 1, 0, %p3337;
	add.s32 	%r27427, %r10292, %r10294;
	add.s32 	%r27411, %r27411, 8;
$L__BB1_3334:
	setp.eq.s32 	%p3338, %r1224, 0;
	@%p3338 bra 	$L__BB1_3341;
	and.b32  	%r1230, %r1132, 3;
	setp.lt.u32 	%p3339, %r1224, 4;
	@%p3339 bra 	$L__BB1_3337;
	mul.wide.u32 	%rd4531, %r27411, 4;
	add.s64 	%rd4532, %rd10, %rd4531;
	ld.local.u32 	%r10296, [%rd4532];
	setp.gt.s32 	%p3340, %r10296, 0;
	selp.u32 	%r10297, 1, 0, %p3340;
	add.s32 	%r10298, %r27427, %r10297;
	ld.local.u32 	%r10299, [%rd4532+4];
	setp.gt.s32 	%p3341, %r10299, 0;
	selp.u32 	%r10300, 1, 0, %p3341;
	add.s32 	%r10301, %r10298, %r10300;
	ld.local.u32 	%r10302, [%rd4532+8];
	setp.gt.s32 	%p3342, %r10302, 0;
	selp.u32 	%r10303, 1, 0, %p3342;
	add.s32 	%r10304, %r10301, %r10303;
	ld.local.u32 	%r10305, [%rd4532+12];
	setp.gt.s32 	%p3343, %r10305, 0;
	selp.u32 	%r10306, 1, 0, %p3343;
	add.s32 	%r27427, %r10304, %r10306;
	add.s32 	%r27411, %r27411, 4;
$L__BB1_3337:
	setp.eq.s32 	%p3344, %r1230, 0;
	@%p3344 bra 	$L__BB1_3341;
	mul.wide.u32 	%rd4533, %r27411, 4;
	add.s64 	%rd423, %rd10, %rd4533;
	ld.local.u32 	%r10307, [%rd423];
	setp.gt.s32 	%p3345, %r10307, 0;
	selp.u32 	%r10308, 1, 0, %p3345;
	add.s32 	%r27427, %r27427, %r10308;
	setp.eq.s32 	%p3346, %r1230, 1;
	@%p3346 bra 	$L__BB1_3341;
	ld.local.u32 	%r10309, [%rd423+4];
	setp.gt.s32 	%p3347, %r10309, 0;
	selp.u32 	%r10310, 1, 0, %p3347;
	add.s32 	%r27427, %r27427, %r10310;
	setp.eq.s32 	%p3348, %r1230, 2;
	@%p3348 bra 	$L__BB1_3341;
	ld.local.u32 	%r10311, [%rd423+8];
	setp.gt.s32 	%p3349, %r10311, 0;
	selp.u32 	%r10312, 1, 0, %p3349;
	add.s32 	%r27427, %r27427, %r10312;
$L__BB1_3341:
	@%p3223 bra 	$L__BB1_3355;
	and.b32  	%r1240, %r1134, 15;
	setp.lt.u32 	%p3351, %r1134, 16;
	mov.b32 	%r27423, 0;
	@%p3351 bra 	$L__BB1_3345;
	and.b32  	%r27423, %r1134, 2147483632;
	mov.b32 	%r27417, 0;
$L__BB1_3344:
	.pragma "nounroll";
	mul.wide.u32 	%rd4534, %r27417, 4;
	add.s64 	%rd4535, %rd11, %rd4534;
	ld.local.u32 	%r10316, [%rd4535];
	setp.gt.s32 	%p3352, %r10316, 0;
	selp.u32 	%r10317, 1, 0, %p3352;
	add.s32 	%r10318, %r27427, %r10317;
	ld.local.u32 	%r10319, [%rd4535+4];
	setp.gt.s32 	%p3353, %r10319, 0;
	selp.u32 	%r10320, 1, 0, %p3353;
	add.s32 	%r10321, %r10318, %r10320;
	ld.local.u32 	%r10322, [%rd4535+8];
	setp.gt.s32 	%p3354, %r10322, 0;
	selp.u32 	%r10323, 1, 0, %p3354;
	add.s32 	%r10324, %r10321, %r10323;
	ld.local.u32 	%r10325, [%rd4535+12];
	setp.gt.s32 	%p3355, %r10325, 0;
	selp.u32 	%r10326, 1, 0, %p3355;
	add.s32 	%r10327, %r10324, %r10326;
	ld.local.u32 	%r10328, [%rd4535+16];
	setp.gt.s32 	%p3356, %r10328, 0;
	selp.u32 	%r10329, 1, 0, %p3356;
	add.s32 	%r10330, %r10327, %r10329;
	ld.local.u32 	%r10331, [%rd4535+20];
	setp.gt.s32 	%p3357, %r10331, 0;
	selp.u32 	%r10332, 1, 0, %p3357;
	add.s32 	%r10333, %r10330, %r10332;
	ld.local.u32 	%r10334, [%rd4535+24];
	setp.gt.s32 	%p3358, %r10334, 0;
	selp.u32 	%r10335, 1, 0, %p3358;
	add.s32 	%r10336, %r10333, %r10335;
	ld.local.u32 	%r10337, [%rd4535+28];
	setp.gt.s32 	%p3359, %r10337, 0;
	selp.u32 	%r10338, 1, 0, %p3359;
	add.s32 	%r10339, %r10336, %r10338;
	ld.local.u32 	%r10340, [%rd4535+32];
	setp.gt.s32 	%p3360, %r10340, 0;
	selp.u32 	%r10341, 1, 0, %p3360;
	add.s32 	%r10342, %r10339, %r10341;
	ld.local.u32 	%r10343, [%rd4535+36];
	setp.gt.s32 	%p3361, %r10343, 0;
	selp.u32 	%r10344, 1, 0, %p3361;
	add.s32 	%r10345, %r10342, %r10344;
	ld.local.u32 	%r10346, [%rd4535+40];
	setp.gt.s32 	%p3362, %r10346, 0;
	selp.u32 	%r10347, 1, 0, %p3362;
	add.s32 	%r10348, %r10345, %r10347;
	ld.local.u32 	%r10349, [%rd4535+44];
	setp.gt.s32 	%p3363, %r10349, 0;
	selp.u32 	%r10350, 1, 0, %p3363;
	add.s32 	%r10351, %r10348, %r10350;
	ld.local.u32 	%r10352, [%rd4535+48];
	setp.gt.s32 	%p3364, %r10352, 0;
	selp.u32 	%r10353, 1, 0, %p3364;
	add.s32 	%r10354, %r10351, %r10353;
	ld.local.u32 	%r10355, [%rd4535+52];
	setp.gt.s32 	%p3365, %r10355, 0;
	selp.u32 	%r10356, 1, 0, %p3365;
	add.s32 	%r10357, %r10354, %r10356;
	ld.local.u32 	%r10358, [%rd4535+56];
	setp.gt.s32 	%p3366, %r10358, 0;
	selp.u32 	%r10359, 1, 0, %p3366;
	add.s32 	%r10360, %r10357, %r10359;
	ld.local.u32 	%r10361, [%rd4535+60];
	setp.gt.s32 	%p3367, %r10361, 0;
	selp.u32 	%r10362, 1, 0, %p3367;
	add.s32 	%r27427, %r10360, %r10362;
	add.s32 	%r27417, %r27417, 16;
	setp.ne.s32 	%p3368, %r27417, %r27423;
	@%p3368 bra 	$L__BB1_3344;
$L__BB1_3345:
	setp.eq.s32 	%p3369, %r1240, 0;
	@%p3369 bra 	$L__BB1_3355;
	and.b32  	%r1249, %r1134, 7;
	setp.lt.u32 	%p3370, %r1240, 8;
	@%p3370 bra 	$L__BB1_3348;
	mul.wide.u32 	%rd4536, %r27423, 4;
	add.s64 	%rd4537, %rd11, %rd4536;
	ld.local.u32 	%r10364, [%rd4537];
	setp.gt.s32 	%p3371, %r10364, 0;
	selp.u32 	%r10365, 1, 0, %p3371;
	add.s32 	%r10366, %r27427, %r10365;
	ld.local.u32 	%r10367, [%rd4537+4];
	setp.gt.s32 	%p3372, %r10367, 0;
	selp.u32 	%r10368, 1, 0, %p3372;
	add.s32 	%r10369, %r10366, %r10368;
	ld.local.u32 	%r10370, [%rd4537+8];
	setp.gt.s32 	%p3373, %r10370, 0;
	selp.u32 	%r10371, 1, 0, %p3373;
	add.s32 	%r10372, %r10369, %r10371;
	ld.local.u32 	%r10373, [%rd4537+12];
	setp.gt.s32 	%p3374, %r10373, 0;
	selp.u32 	%r10374, 1, 0, %p3374;
	add.s32 	%r10375, %r10372, %r10374;
	ld.local.u32 	%r10376, [%rd4537+16];
	setp.gt.s32 	%p3375, %r10376, 0;
	selp.u32 	%r10377, 1, 0, %p3375;
	add.s32 	%r10378, %r10375, %r10377;
	ld.local.u32 	%r10379, [%rd4537+20];
	setp.gt.s32 	%p3376, %r10379, 0;
	selp.u32 	%r10380, 1, 0, %p3376;
	add.s32 	%r10381, %r10378, %r10380;
	ld.local.u32 	%r10382, [%rd4537+24];
	setp.gt.s32 	%p3377, %r10382, 0;
	selp.u32 	%r10383, 1, 0, %p3377;
	add.s32 	%r10384, %r10381, %r10383;
	ld.local.u32 	%r10385, [%rd4537+28];
	setp.gt.s32 	%p3378, %r10385, 0;
	selp.u32 	%r10386, 1, 0, %p3378;
	add.s32 	%r27427, %r10384, %r10386;
	add.s32 	%r27423, %r27423, 8;
$L__BB1_3348:
	setp.eq.s32 	%p3379, %r1249, 0;
	@%p3379 bra 	$L__BB1_3355;
	and.b32  	%r1255, %r1134, 3;
	setp.lt.u32 	%p3380, %r1249, 4;
	@%p3380 bra 	$L__BB1_3351;
	mul.wide.u32 	%rd4538, %r27423, 4;
	add.s64 	%rd4539, %rd11, %rd4538;
	ld.local.u32 	%r10388, [%rd4539];
	setp.gt.s32 	%p3381, %r10388, 0;
	selp.u32 	%r10389, 1, 0, %p3381;
	add.s32 	%r10390, %r27427, %r10389;
	ld.local.u32 	%r10391, [%rd4539+4];
	setp.gt.s32 	%p3382, %r10391, 0;
	selp.u32 	%r10392, 1, 0, %p3382;
	add.s32 	%r10393, %r10390, %r10392;
	ld.local.u32 	%r10394, [%rd4539+8];
	setp.gt.s32 	%p3383, %r10394, 0;
	selp.u32 	%r10395, 1, 0, %p3383;
	add.s32 	%r10396, %r10393, %r10395;
	ld.local.u32 	%r10397, [%rd4539+12];
	setp.gt.s32 	%p3384, %r10397, 0;
	selp.u32 	%r10398, 1, 0, %p3384;
	add.s32 	%r27427, %r10396, %r10398;
	add.s32 	%r27423, %r27423, 4;
$L__BB1_3351:
	setp.eq.s32 	%p3385, %r1255, 0;
	@%p3385 bra 	$L__BB1_3355;
	mul.wide.u32 	%rd4540, %r27423, 4;
	add.s64 	%rd424, %rd11, %rd4540;
	ld.local.u32 	%r10399, [%rd424];
	setp.gt.s32 	%p3386, %r10399, 0;
	selp.u32 	%r10400, 1, 0, %p3386;
	add.s32 	%r27427, %r27427, %r10400;
	setp.eq.s32 	%p3387, %r1255, 1;
	@%p3387 bra 	$L__BB1_3355;
	ld.local.u32 	%r10401, [%rd424+4];
	setp.gt.s32 	%p3388, %r10401, 0;
	selp.u32 	%r10402, 1, 0, %p3388;
	add.s32 	%r27427, %r27427, %r10402;
	setp.eq.s32 	%p3389, %r1255, 2;
	@%p3389 bra 	$L__BB1_3355;
	ld.local.u32 	%r10403, [%rd424+8];
	setp.gt.s32 	%p3390, %r10403, 0;
	selp.u32 	%r10404, 1, 0, %p3390;
	add.s32 	%r27427, %r27427, %r10404;
$L__BB1_3355:
	shr.u32 	%r10405, %r27427, 1;
	add.s32 	%r10406, %r10405, -1;
	cvt.rn.f64.s32 	%fd11178, %r10406;
	add.f64 	%fd11179, %fd1508, 0dC016CCCCCCCCCCCD;
	fma.rn.f64 	%fd11180, %fd11178, 0dBFE0A2B1704FF434, %fd11179;
	add.f64 	%fd11181, %fd1279, %fd11180;
	add.f64 	%fd11182, %fd1507, 0d4069000000000000;
	div.rn.f64 	%fd11183, %fd11182, %fd11181;
	add.f64 	%fd11184, %fd11183, 0dC071126666666666;
	fma.rn.f64 	%fd25662, %fd11184, 0d4059000000000000, 0d3FE0000000000000;
$L__BB1_3356:
	cvt.rzi.s32.f64 	%r10407, %fd25662;
	cvt.rn.f64.s32 	%fd11185, %r10407;
	div.rn.f64 	%fd25663, %fd11185, 0d4059000000000000;
$L__BB1_3357:
	ld.param.f32 	%f804, [_Z16candidate_primerPcPiS0_S0_PfS1_S1_iffiiPdS_S0__param_9];
	add.f32 	%f438, %f804, 0fC1200000;
	cvt.f64.f32 	%fd11186, %f438;
	setp.leu.f64 	%p3391, %fd25663, %fd11186;
	selp.u32 	%r27372, 1, 0, %p3391;
$L__BB1_3358:
	ld.param.u32 	%r26853, [_Z16candidate_primerPcPiS0_S0_PfS1_S1_iffiiPdS_S0__param_11];
	setp.eq.s32 	%p3392, %r26853, 0;
	setp.eq.s32 	%p3393, %r27372, 0;
	or.pred  	%p3394, %p3392, %p3393;
	@%p3394 bra 	$L__BB1_3360;
	ld.param.u64 	%rd15913, [_Z16candidate_primerPcPiS0_S0_PfS1_S1_iffiiPdS_S0__param_14];
	ld.param.u64 	%rd15897, [_Z16candidate_primerPcPiS0_S0_PfS1_S1_iffiiPdS_S0__param_13];
	ld.param.u64 	%rd15881, [_Z16candidate_primerPcPiS0_S0_PfS1_S1_iffiiPdS_S0__param_12];
	ld.param.f32 	%f805, [_Z16candidate_primerPcPiS0_S0_PfS1_S1_iffiiPdS_S0__param_9];
	add.u64 	%rd4541, %SP, 10254;
	{ // callseq 2, 0
	.param .b64 param0;
	st.param.b64 	[param0], %rd4541;
	.param .b64 param1;
	st.param.b64 	[param1], %rd4541;
	.param .b32 param2;
	st.param.b32 	[param2], 4;
	.param .b64 param3;
	st.param.b64 	[param3], %rd15881;
	.param .b64 param4;
	st.param.b64 	[param4], %rd15897;
	.param .b64 param5;
	st.param.b64 	[param5], %rd15913;
	.param .b64 retval0;
	call.uni (retval0), 
	_Z4thalPcS_iPdS_Pi, 
	(
	param0, 
	param1, 
	param2, 
	param3, 
	param4, 
	param5
	);
	ld.param.f64 	%fd11187, [retval0];
	} // callseq 2
	add.f32 	%f439, %f805, 0fC1200000;
	cvt.f64.f32 	%fd11189, %f439;
	setp.leu.f64 	%p3395, %fd11187, %fd11189;
	selp.u32 	%r27372, 1, 0, %p3395;
$L__BB1_3360:
	setp.eq.s32 	%p3396, %r27372, 0;
	@%p3396 bra 	$L__BB1_3362;
	ld.param.u64 	%rd15829, [_Z16candidate_primerPcPiS0_S0_PfS1_S1_iffiiPdS_S0__param_2];
	cvta.to.global.u64 	%rd4542, %rd15829;
	shl.b32 	%r10409, %r26893, 3;
	mul.wide.s32 	%rd4543, %r10409, 4;
	add.s64 	%rd4544, %rd4542, %rd4543;
	mov.b32 	%r10410, 1;
	st.global.u32 	[%rd4544+4], %r10410;
$L__BB1_3362:
	add.u64 	%rd425, %SPL, 10284;
	add.u64 	%rd426, %SPL, 10254;
	ld.local.u8 	%rs2137, [%rd426+18];
	setp.eq.s16 	%p3397, %rs2137, 65;
	@%p3397 bra 	$L__BB1_3368;
	setp.eq.s16 	%p3398, %rs2137, 67;
	@%p3398 bra 	$L__BB1_3366;
	setp.eq.s16 	%p3399, %rs2137, 84;
	@%p3399 bra 	$L__BB1_3367;
	mov.b16 	%rs6581, 67;
	st.local.u8 	[%rd425], %rs6581;
	mov.b32 	%r27430, 2;
	bra.uni 	$L__BB1_3369;
$L__BB1_3366:
	mov.b16 	%rs6581, 71;
	st.local.u8 	[%rd425], %rs6581;
	mov.b32 	%r27430, 3;
	bra.uni 	$L__BB1_3369;
$L__BB1_3367:
	mov.b16 	%rs6581, 65;
	st.local.u8 	[%rd425], %rs6581;
	mov.b32 	%r27430, 3;
	bra.uni 	$L__BB1_3369;
$L__BB1_3368:
	mov.b16 	%rs6581, 84;
	st.local.u8 	[%rd425], %rs6581;
	mov.b32 	%r27430, 3;
$L__BB1_3369:
	ld.local.u8 	%rs2142, [%rd426+17];
	setp.eq.s16 	%p3400, %rs2142, 65;
	@%p3400 bra 	$L__BB1_3375;
	setp.eq.s16 	%p3401, %rs2142, 67;
	@%p3401 bra 	$L__BB1_3373;
	setp.eq.s16 	%p3402, %rs2142, 84;
	@%p3402 bra 	$L__BB1_3374;
	mov.b16 	%rs6582, 67;
	st.local.u8 	[%rd425+1], %rs6582;
	mov.b32 	%r27431, 2;
	bra.uni 	$L__BB1_3376;
$L__BB1_3373:
	mov.b16 	%rs6582, 71;
	st.local.u8 	[%rd425+1], %rs6582;
	mov.b32 	%r27431, 3;
	bra.uni 	$L__BB1_3376;
$L__BB1_3374:
	mov.b16 	%rs6582, 65;
	st.local.u8 	[%rd425+1], %rs6582;
	mov.b32 	%r27431, 3;
	bra.uni 	$L__BB1_3376;
$L__BB1_3375:
	mov.b16 	%rs6582, 84;
	st.local.u8 	[%rd425+1], %rs6582;
	mov.b32 	%r27431, 3;
$L__BB1_3376:
	ld.local.u8 	%rs2147, [%rd426+16];
	setp.eq.s16 	%p3403, %rs2147, 65;
	@%p3403 bra 	$L__BB1_3382;
	setp.eq.s16 	%p3404, %rs2147, 67;
	@%p3404 bra 	$L__BB1_3380;
	setp.eq.s16 	%p3405, %rs2147, 84;
	@%p3405 bra 	$L__BB1_3381;
	mov.b16 	%rs6583, 67;
	st.local.u8 	[%rd425+2], %rs6583;
	mov.b32 	%r27432, 2;
	bra.uni 	$L__BB1_3383;
$L__BB1_3380:
	mov.b16 	%rs6583, 71;
	st.local.u8 	[%rd425+2], %rs6583;
	mov.b32 	%r27432, 3;
	bra.uni 	$L__BB1_3383;
$L__BB1_3381:
	mov.b16 	%rs6583, 65;
	st.local.u8 	[%rd425+2], %rs6583;
	mov.b32 	%r27432, 3;
	bra.uni 	$L__BB1_3383;
$L__BB1_3382:
	mov.b16 	%rs6583, 84;
	st.local.u8 	[%rd425+2], %rs6583;
	mov.b32 	%r27432, 3;
$L__BB1_3383:
	ld.local.u8 	%rs2152, [%rd426+15];
	setp.eq.s16 	%p3406, %rs2152, 65;
	@%p3406 bra 	$L__BB1_3389;
	setp.eq.s16 	%p3407, %rs2152, 67;
	@%p3407 bra 	$L__BB1_3387;
	setp.eq.s16 	%p3408, %rs2152, 84;
	@%p3408 bra 	$L__BB1_3388;
	mov.b16 	%rs6584, 67;
	st.local.u8 	[%rd425+3], %rs6584;
	mov.b32 	%r27433, 2;
	bra.uni 	$L__BB1_3390;
$L__BB1_3387:
	mov.b16 	%rs6584, 71;
	st.local.u8 	[%rd425+3], %rs6584;
	mov.b32 	%r27433, 3;
	bra.uni 	$L__BB1_3390;
$L__BB1_3388:
	mov.b16 	%rs6584, 65;
	st.local.u8 	[%rd425+3], %rs6584;
	mov.b32 	%r27433, 3;
	bra.uni 	$L__BB1_3390;
$L__BB1_3389:
	mov.b16 	%rs6584, 84;
	st.local.u8 	[%rd425+3], %rs6584;
	mov.b32 	%r27433, 3;
$L__BB1_3390:
	ld.local.u8 	%rs2157, [%rd426+14];
	setp.eq.s16 	%p3409, %rs2157, 65;
	@%p3409 bra 	$L__BB1_3396;
	setp.eq.s16 	%p3410, %rs2157, 67;
	@%p3410 bra 	$L__BB1_3394;
	setp.eq.s16 	%p3411, %rs2157, 84;
	@%p3411 bra 	$L__BB1_3395;
	mov.b16 	%rs6585, 67;
	st.local.u8 	[%rd425+4], %rs6585;
	mov.b32 	%r27434, 2;
	bra.uni 	$L__BB1_3397;
$L__BB1_3394:
	mov.b16 	%rs6585, 71;
	st.local.u8 	[%rd425+4], %rs6585;
	mov.b32 	%r27434, 3;
	bra.uni 	$L__BB1_3397;
$L__BB1_3395:
	mov.b16 	%rs6585, 65;
	st.local.u8 	[%rd425+4], %rs6585;
	mov.b32 	%r27434, 3;
	bra.uni 	$L__BB1_3397;
$L__BB1_3396:
	mov.b16 	%rs6585, 84;
	st.local.u8 	[%rd425+4], %rs6585;
	mov.b32 	%r27434, 3;
$L__BB1_3397:
	ld.local.u8 	%rs2162, [%rd426+13];
	setp.eq.s16 	%p3412, %rs2162, 65;
	@%p3412 bra 	$L__BB1_3403;
	setp.eq.s16 	%p3413, %rs2162, 67;
	@%p3413 bra 	$L__BB1_3401;
	setp.eq.s16 	%p3414, %rs2162, 84;
	@%p3414 bra 	$L__BB1_3402;
	mov.b16 	%rs6586, 67;
	st.local.u8 	[%rd425+5], %rs6586;
	mov.b32 	%r27435, 2;
	bra.uni 	$L__BB1_3404;
$L__BB1_3401:
	mov.b16 	%rs6586, 71;
	st.local.u8 	[%rd425+5], %rs6586;
	mov.b32 	%r27435, 3;
	bra.uni 	$L__BB1_3404;
$L__BB1_3402:
	mov.b16 	%rs6586, 65;
	st.local.u8 	[%rd425+5], %rs6586;
	mov.b32 	%r27435, 3;
	bra.uni 	$L__BB1_3404;
$L__BB1_3403:
	mov.b16 	%rs6586, 84;
	st.local.u8 	[%rd425+5], %rs6586;
	mov.b32 	%r27435, 3;
$L__BB1_3404:
	ld.local.u8 	%rs2167, [%rd426+12];
	setp.eq.s16 	%p3415, %rs2167, 65;
	@%p3415 bra 	$L__BB1_3410;
	setp.eq.s16 	%p3416, %rs2167, 67;
	@%p3416 bra 	$L__BB1_3408;
	setp.eq.s16 	%p3417, %rs2167, 84;
	@%p3417 bra 	$L__BB1_3409;
	mov.b16 	%rs2171, 67;
	st.local.u8 	[%rd425+6], %rs2171;
	bra.uni 	$L__BB1_3411;
$L__BB1_3408:
	mov.b16 	%rs2168, 71;
	st.local.u8 	[%rd425+6], %rs2168;
	bra.uni 	$L__BB1_3411;
$L__BB1_3409:
	mov.b16 	%rs2169, 65;
	st.local.u8 	[%rd425+6], %rs2169;
	bra.uni 	$L__BB1_3411;
$L__BB1_3410:
	mov.b16 	%rs2170, 84;
	st.local.u8 	[%rd425+6], %rs2170;
$L__BB1_3411:
	ld.local.u8 	%rs2172, [%rd426+11];
	setp.eq.s16 	%p3418, %rs2172, 65;
	@%p3418 bra 	$L__BB1_3417;
	setp.eq.s16 	%p3419, %rs2172, 67;
	@%p3419 bra 	$L__BB1_3415;
	setp.eq.s16 	%p3420, %rs2172, 84;
	@%p3420 bra 	$L__BB1_3416;
	mov.b16 	%rs2176, 67;
	st.local.u8 	[%rd425+7], %rs2176;
	bra.uni 	$L__BB1_3418;
$L__BB1_3415:
	mov.b16 	%rs2173, 71;
	st.local.u8 	[%rd425+7], %rs2173;
	bra.uni 	$L__BB1_3418;
$L__BB1_3416:
	mov.b16 	%rs2174, 65;
	st.local.u8 	[%rd425+7], %rs2174;
	bra.uni 	$L__BB1_3418;
$L__BB1_3417:
	mov.b16 	%rs2175, 84;
	st.local.u8 	[%rd425+7], %rs2175;
$L__BB1_3418:
	ld.local.u8 	%rs2177, [%rd426+10];
	setp.eq.s16 	%p3421, %rs2177, 65;
	@%p3421 bra 	$L__BB1_3424;
	setp.eq.s16 	%p3422, %rs2177, 67;
	@%p3422 bra 	$L__BB1_3422;
	setp.eq.s16 	%p3423, %rs2177, 84;
	@%p3423 bra 	$L__BB1_3423;
	mov.b16 	%rs2181, 67;
	st.local.u8 	[%rd425+8], %rs2181;
	bra.uni 	$L__BB1_3425;
$L__BB1_3422:
	mov.b16 	%rs2178, 71;
	st.local.u8 	[%rd425+8], %rs2178;
	bra.uni 	$L__BB1_3425;
$L__BB1_3423:
	mov.b16 	%rs2179, 65;
	st.local.u8 	[%rd425+8], %rs2179;
	bra.uni 	$L__BB1_3425;
$L__BB1_3424:
	mov.b16 	%rs2180, 84;
	st.local.u8 	[%rd425+8], %rs2180;
$L__BB1_3425:
	ld.local.u8 	%rs2182, [%rd426+9];
	setp.eq.s16 	%p3424, %rs2182, 65;
	@%p3424 bra 	$L__BB1_3431;
	setp.eq.s16 	%p3425, %rs2182, 67;
	@%p3425 bra 	$L__BB1_3429;
	setp.eq.s16 	%p3426, %rs2182, 84;
	@%p3426 bra 	$L__BB1_3430;
	mov.b16 	%rs2186, 67;
	st.local.u8 	[%rd425+9], %rs2186;
	bra.uni 	$L__BB1_3432;
$L__BB1_3429:
	mov.b16 	%rs2183, 71;
	st.local.u8 	[%rd425+9], %rs2183;
	bra.uni 	$L__BB1_3432;
$L__BB1_3430:
	mov.b16 	%rs2184, 65;
	st.local.u8 	[%rd425+9], %rs2184;
	bra.uni 	$L__BB1_3432;
$L__BB1_3431:
	mov.b16 	%rs2185, 84;
	st.local.u8 	[%rd425+9], %rs2185;
$L__BB1_3432:
	ld.local.u8 	%rs2187, [%rd426+8];
	setp.eq.s16 	%p3427, %rs2187, 65;
	@%p3427 bra 	$L__BB1_3438;
	setp.eq.s16 	%p3428, %rs2187, 67;
	@%p3428 bra 	$L__BB1_3436;
	setp.eq.s16 	%p3429, %rs2187, 84;
	@%p3429 bra 	$L__BB1_3437;
	mov.b16 	%rs2191, 67;
	st.local.u8 	[%rd425+10], %rs2191;
	bra.uni 	$L__BB1_3439;
$L__BB1_3436:
	mov.b16 	%rs2188, 71;
	st.local.u8 	[%rd425+10], %rs2188;
	bra.uni 	$L__BB1_3439;
$L__BB1_3437:
	mov.b16 	%rs2189, 65;
	st.local.u8 	[%rd425+10], %rs2189;
	bra.uni 	$L__BB1_3439;
$L__BB1_3438:
	mov.b16 	%rs2190, 84;
	st.local.u8 	[%rd425+10], %rs2190;
$L__BB1_3439:
	ld.local.u8 	%rs2192, [%rd426+7];
	setp.eq.s16 	%p3430, %rs2192, 65;
	@%p3430 bra 	$L__BB1_3445;
	setp.eq.s16 	%p3431, %rs2192, 67;
	@%p3431 bra 	$L__BB1_3443;
	setp.eq.s16 	%p3432, %rs2192, 84;
	@%p3432 bra 	$L__BB1_3444;
	mov.b16 	%rs2196, 67;
	st.local.u8 	[%rd425+11], %rs2196;
	bra.uni 	$L__BB1_3446;
$L__BB1_3443:
	mov.b16 	%rs2193, 71;
	st.local.u8 	[%rd425+11], %rs2193;
	bra.uni 	$L__BB1_3446;
$L__BB1_3444:
	mov.b16 	%rs2194, 65;
	st.local.u8 	[%rd425+11], %rs2194;
	bra.uni 	$L__BB1_3446;
$L__BB1_3445:
	mov.b16 	%rs2195, 84;
	st.local.u8 	[%rd425+11], %rs2195;
$L__BB1_3446:
	ld.local.u8 	%rs2197, [%rd426+6];
	setp.eq.s16 	%p3433, %rs2197, 65;
	@%p3433 bra 	$L__BB1_3452;
	setp.eq.s16 	%p3434, %rs2197, 67;
	@%p3434 bra 	$L__BB1_3450;
	setp.eq.s16 	%p3435, %rs2197, 84;
	@%p3435 bra 	$L__BB1_3451;
	mov.b16 	%rs2201, 67;
	st.local.u8 	[%rd425+12], %rs2201;
	bra.uni 	$L__BB1_3453;
$L__BB1_3450:
	mov.b16 	%rs2198, 71;
	st.local.u8 	[%rd425+12], %rs2198;
	bra.uni 	$L__BB1_3453;
$L__BB1_3451:
	mov.b16 	%rs2199, 65;
	st.local.u8 	[%rd425+12], %rs2199;
	bra.uni 	$L__BB1_3453;
$L__BB1_3452:
	mov.b16 	%rs2200, 84;
	st.local.u8 	[%rd425+12], %rs2200;
$L__BB1_3453:
	ld.local.u8 	%rs2202, [%rd426+5];
	setp.eq.s16 	%p3436, %rs2202, 65;
	@%p3436 bra 	$L__BB1_3459;
	setp.eq.s16 	%p3437, %rs2202, 67;
	@%p3437 bra 	$L__BB1_3457;
	setp.eq.s16 	%p3438, %rs2202, 84;
	@%p3438 bra 	$L__BB1_3458;
	mov.b16 	%rs6587, 67;
	st.local.u8 	[%rd425+13], %rs6587;
	mov.b32 	%r27436, 2;
	bra.uni 	$L__BB1_3460;
$L__BB1_3457:
	mov.b16 	%rs6587, 71;
	st.local.u8 	[%rd425+13], %rs6587;
	mov.b32 	%r27436, 3;
	bra.uni 	$L__BB1_3460;
$L__BB1_3458:
	mov.b16 	%rs6587, 65;
	st.local.u8 	[%rd425+13], %rs6587;
	mov.b32 	%r27436, 3;
	bra.uni 	$L__BB1_3460;
$L__BB1_3459:
	mov.b16 	%rs6587, 84;
	st.local.u8 	[%rd425+13], %rs6587;
	mov.b32 	%r27436, 3;
$L__BB1_3460:
	ld.local.u8 	%rs2207, [%rd426+4];
	setp.eq.s16 	%p3439, %rs2207, 65;
	@%p3439 bra 	$L__BB1_3466;
	setp.eq.s16 	%p3440, %rs2207, 67;
	@%p3440 bra 	$L__BB1_3464;
	setp.eq.s16 	%p3441, %rs2207, 84;
	@%p3441 bra 	$L__BB1_3465;
	mov.b16 	%rs6588, 67;
	st.local.u8 	[%rd425+14], %rs6588;
	mov.b32 	%r27437, 2;
	bra.uni 	$L__BB1_3467;
$L__BB1_3464:
	mov.b16 	%rs6588, 71;
	st.local.u8 	[%rd425+14], %rs6588;
	mov.b32 	%r27437, 3;
	bra.uni 	$L__BB1_3467;
$L__BB1_3465:
	mov.b16 	%rs6588, 65;
	st.local.u8 	[%rd425+14], %rs6588;
	mov.b32 	%r27437, 3;
	bra.uni 	$L__BB1_3467;
$L__BB1_3466:
	mov.b16 	%rs6588, 84;
	st.local.u8 	[%rd425+14], %rs6588;
	mov.b32 	%r27437, 3;
$L__BB1_3467:
	ld.local.u8 	%rs2212, [%rd426+3];
	setp.eq.s16 	%p3442, %rs2212, 65;
	@%p3442 bra 	$L__BB1_3473;
	setp.eq.s16 	%p3443, %rs2212, 67;
	@%p3443 bra 	$L__BB1_3471;
	setp.eq.s16 	%p3444, %rs2212, 84;
	@%p3444 bra 	$L__BB1_3472;
	mov.b16 	%rs6589, 67;
	st.local.u8 	[%rd425+15], %rs6589;
	mov.b32 	%r27438, 2;
	bra.uni 	$L__BB1_3474;
$L__BB1_3471:
	mov.b16 	%rs6589, 71;
	st.local.u8 	[%rd425+15], %rs6589;
	mov.b32 	%r27438, 3;
	bra.uni 	$L__BB1_3474;
$L__BB1_3472:
	mov.b16 	%rs6589, 65;
	st.local.u8 	[%rd425+15], %rs6589;
	mov.b32 	%r27438, 3;
	bra.uni 	$L__BB1_3474;
$L__BB1_3473:
	mov.b16 	%rs6589, 84;
	st.local.u8 	[%rd425+15], %rs6589;
	mov.b32 	%r27438, 3;
$L__BB1_3474:
	ld.local.u8 	%rs2217, [%rd426+2];
	setp.eq.s16 	%p3445, %rs2217, 65;
	@%p3445 bra 	$L__BB1_3480;
	setp.eq.s16 	%p3446, %rs2217, 67;
	@%p3446 bra 	$L__BB1_3478;
	setp.eq.s16 	%p3447, %rs2217, 84;
	@%p3447 bra 	$L__BB1_3479;
	mov.b16 	%rs6590, 67;
	st.local.u8 	[%rd425+16], %rs6590;
	mov.b32 	%r27439, 2;
	bra.uni 	$L__BB1_3481;
$L__BB1_3478:
	mov.b16 	%rs6590, 71;
	st.local.u8 	[%rd425+16], %rs6590;
	mov.b32 	%r27439, 3;
	bra.uni 	$L__BB1_3481;
$L__BB1_3479:
	mov.b16 	%rs6590, 65;
	st.local.u8 	[%rd425+16], %rs6590;
	mov.b32 	%r27439, 3;
	bra.uni 	$L__BB1_3481;
$L__BB1_3480:
	mov.b16 	%rs6590, 84;
	st.local.u8 	[%rd425+16], %rs6590;
	mov.b32 	%r27439, 3;
$L__BB1_3481:
	ld.local.u8 	%rs2222, [%rd426+1];
	setp.eq.s16 	%p3448, %rs2222, 65;
	@%p3448 bra 	$L__BB1_3487;
	setp.eq.s16 	%p3449, %rs2222, 67;
	@%p3449 bra 	$L__BB1_3485;
	setp.eq.s16 	%p3450, %rs2222, 84;
	@%p3450 bra 	$L__BB1_3486;
	mov.b16 	%rs6591, 67;
	st.local.u8 	[%rd425+17], %rs6591;
	mov.b32 	%r27440, 2;
	bra.uni 	$L__BB1_3488;
$L__BB1_3485:
	mov.b16 	%rs6591, 71;
	st.local.u8 	[%rd425+17], %rs6591;
	mov.b32 	%r27440, 3;
	bra.uni 	$L__BB1_3488;
$L__BB1_3486:
	mov.b16 	%rs6591, 65;
	st.local.u8 	[%rd425+17], %rs6591;
	mov.b32 	%r27440, 3;
	bra.uni 	$L__BB1_3488;
$L__BB1_3487:
	mov.b16 	%rs6591, 84;
	st.local.u8 	[%rd425+17], %rs6591;
	mov.b32 	%r27440, 3;
$L__BB1_3488:
	ld.local.u8 	%rs2227, [%rd426];
	setp.eq.s16 	%p3451, %rs2227, 65;
	@%p3451 bra 	$L__BB1_3494;
	setp.eq.s16 	%p3452, %rs2227, 67;
	@%p3452 bra 	$L__BB1_3492;
	setp.eq.s16 	%p3453, %rs2227, 84;
	@%p3453 bra 	$L__BB1_3493;
	mov.b16 	%rs6592, 67;
	st.local.u8 	[%rd425+18], %rs6592;
	mov.b32 	%r27441, 2;
	bra.uni 	$L__BB1_3495;
$L__BB1_3492:
	mov.b16 	%rs6592, 71;
	st.local.u8 	[%rd425+18], %rs6592;
	mov.b32 	%r27441, 3;
	bra.uni 	$L__BB1_3495;
$L__BB1_3493:
	mov.b16 	%rs6592, 65;
	st.local.u8 	[%rd425+18], %rs6592;
	mov.b32 	%r27441, 3;
	bra.uni 	$L__BB1_3495;
$L__BB1_3494:
	mov.b16 	%rs6592, 84;
	st.local.u8 	[%rd425+18], %rs6592;
	mov.b32 	%r27441, 3;
$L__BB1_3495:
	ld.param.u32 	%r26680, [_Z16candidate_primerPcPiS0_S0_PfS1_S1_iffiiPdS_S0__param_7];
	setp.eq.s32 	%p3454, %r26680, 0;
	mov.b16 	%rs2232, 0;
	st.local.u8 	[%rd425+19], %rs2232;
	mov.b32 	%r27442, 0;
	@%p3454 bra 	$L__BB1_3499;
	setp.eq.s16 	%p3455, %rs6587, 65;
	@%p3455 bra 	$L__BB1_3503;
	setp.ne.s16 	%p3456, %rs6587, 84;
	mov.u32 	%r27442, %r27436;
	@%p3456 bra 	$L__BB1_3503;
	mov.b32 	%r27442, 1;
	bra.uni 	$L__BB1_3503;
$L__BB1_3499:
	setp.eq.s16 	%p3457, %rs6581, 65;
	@%p3457 bra 	$L__BB1_3503;
	setp.ne.s16 	%p3458, %rs6581, 84;
	@%p3458 bra 	$L__BB1_3502;
	mov.b32 	%r27442, 1;
	bra.uni 	$L__BB1_3503;
$L__BB1_3502:
	mov.u32 	%r27442, %r27430;
$L__BB1_3503:
	ld.param.u32 	%r26681, [_Z16candidate_primerPcPiS0_S0_PfS1_S1_iffiiPdS_S0__param_7];
	setp.eq.s32 	%p3459, %r26681, 0;
	@%p3459 bra 	$L__BB1_3509;
	mov.b32 	%r27443, 0;
	setp.eq.s16 	%p3460, %rs6588, 65;
	@%p3460 bra 	$L__BB1_3508;
	setp.ne.s16 	%p3461, %rs6588, 84;
	@%p3461 bra 	$L__BB1_3507;
	mov.b32 	%r27443, 1;
	bra.uni 	$L__BB1_3508;
$L__BB1_3507:
	mov.u32 	%r27443, %r27437;
$L__BB1_3508:
	shl.b32 	%r10465, %r27442, 2;
	or.b32  	%r27445, %r10465, %r27443;
	bra.uni 	$L__BB1_3514;
$L__BB1_3509:
	mov.b32 	%r27444, 0;
	setp.eq.s16 	%p3462, %rs6582, 65;
	@%p3462 bra 	$L__BB1_3513;
	setp.ne.s16 	%p3463, %rs6582, 84;
	@%p3463 bra 	$L__BB1_3512;
	mov.b32 	%r27444, 1;
	bra.uni 	$L__BB1_3513;
$L__BB1_3512:
	mov.u32 	%r27444, %r27431;
$L__BB1_3513:
	shl.b32 	%r10468, %r27442, 2;
	or.b32  	%r27445, %r10468, %r27444;
$L__BB1_3514:
	ld.param.u32 	%r26682, [_Z16candidate_primerPcPiS0_S0_PfS1_S1_iffiiPdS_S0__param_7];
	setp.eq.s32 	%p3464, %r26682, 0;
	@%p3464 bra 	$L__BB1_3520;
	mov.b32 	%r27446, 0;
	setp.eq.s16 	%p3465, %rs6589, 65;
	@%p3465 bra 	$L__BB1_3519;
	setp.ne.s16 	%p3466, %rs6589, 84;
	@%p3466 bra 	$L__BB1_3518;
	mov.b32 	%r27446, 1;
	bra.uni 	$L__BB1_3519;
$L__BB1_3518:
	mov.u32 	%r27446, %r27438;
$L__BB1_3519:
	shl.b32 	%r10471, %r27445, 2;
	or.b32  	%r27448, %r10471, %r27446;
	bra.uni 	$L__BB1_3525;
$L__BB1_3520:
	mov.b32 	%r27447, 0;
	setp.eq.s16 	%p3467, %rs6583, 65;
	@%p3467 bra 	$L__BB1_3524;
	setp.ne.s16 	%p3468, %rs6583, 84;
	@%p3468 bra 	$L__BB1_3523;
	mov.b32 	%r27447, 1;
	bra.uni 	$L__BB1_3524;
$L__BB1_3523:
	mov.u32 	%r27447, %r27432;
$L__BB1_3524:
	shl.b32 	%r10474, %r27445, 2;
	or.b32  	%r27448, %r10474, %r27447;
$L__BB1_3525:
	ld.param.u32 	%r26683, [_Z16candidate_primerPcPiS0_S0_PfS1_S1_iffiiPdS_S0__param_7];
	setp.eq.s32 	%p3469, %r26683, 0;
	@%p3469 bra 	$L__BB1_3531;
	mov.b32 	%r27449, 0;
	setp.eq.s16 	%p3470, %rs6590, 65;
	@%p3470 bra 	$L__BB1_3530;
	setp.ne.s16 	%p3471, %rs6590, 84;
	@%p3471 bra 	$L__BB1_3529;
	mov.b32 	%r27449, 1;
	bra.uni 	$L__BB1_3530;
$L__BB1_3529:
	mov.u32 	%r27449, %r27439;
$L__BB1_3530:
	shl.b32 	%r10477, %r27448, 2;
	or.b32  	%r27451, %r10477, %r27449;
	bra.uni 	$L__BB1_3536;
$L__BB1_3531:
	mov.b32 	%r27450, 0;
	setp.eq.s16 	%p3472, %rs6584, 65;
	@%p3472 bra 	$L__BB1_3535;
	setp.ne.s16 	%p3473, %rs6584, 84;
	@%p3473 bra 	$L__BB1_3534;
	mov.b32 	%r27450, 1;
	bra.uni 	$L__BB1_3535;
$L__BB1_3534:
	mov.u32 	%r27450, %r27433;
$L__BB1_3535:
	shl.b32 	%r10480, %r27448, 2;
	or.b32  	%r27451, %r10480, %r27450;
$L__BB1_3536:
	ld.param.u32 	%r26684, [_Z16candidate_primerPcPiS0_S0_PfS1_S1_iffiiPdS_S0__param_7];
	setp.eq.s32 	%p3474, %r26684, 0;
	@%p3474 bra 	$L__BB1_3542;
	mov.b32 	%r27452, 0;
	setp.eq.s16 	%p3475, %rs6591, 65;
	@%p3475 bra 	$L__BB1_3541;
	setp.ne.s16 	%p3476, %rs6591, 84;
	@%p3476 bra 	$L__BB1_3540;
	mov.b32 	%r27452, 1;
	bra.uni 	$L__BB1_3541;
$L__BB1_3540:
	mov.u32 	%r27452, %r27440;
$L__BB1_3541:
	shl.b32 	%r10483, %r27451, 2;
	or.b32  	%r27454, %r10483, %r27452;
	bra.uni 	$L__BB1_3547;
$L__BB1_3542:
	mov.b32 	%r27453, 0;
	setp.eq.s16 	%p3477, %rs6585, 65;
	@%p3477 bra 	$L__BB1_3546;
	setp.ne.s16 	%p3478, %rs6585, 84;
	@%p3478 bra 	$L__BB1_3545;
	mov.b32 	%r27453, 1;
	bra.uni 	$L__BB1_3546;
$L__BB1_3545:
	mov.u32 	%r27453, %r27434;
$L__BB1_3546:
	shl.b32 	%r10486, %r27451, 2;
	or.b32  	%r27454, %r10486, %r27453;
$L__BB1_3547:
	ld.param.u32 	%r26685, [_Z16candidate_primerPcPiS0_S0_PfS1_S1_iffiiPdS_S0__param_7];
	setp.eq.s32 	%p3479, %r26685, 0;
	@%p3479 bra 	$L__BB1_3553;
	mov.b32 	%r27455, 0;
	setp.eq.s16 	%p3480, %rs6592, 65;
	@%p3480 bra 	$L__BB1_3552;
	setp.ne.s16 	%p3481, %rs6592, 84;
	@%p3481 bra 	$L__BB1_3551;
	mov.b32 	%r27455, 1;
	bra.uni 	$L__BB1_3552;
$L__BB1_3551:
	mov.u32 	%r27455, %r27441;
$L__BB1_3552:
	shl.b32 	%r10489, %r27454, 2;
	or.b32  	%r27457, %r10489, %r27455;
	bra.uni 	$L__BB1_3558;
$L__BB1_3553:
	mov.b32 	%r27456, 0;
	setp.eq.s16 	%p3482, %rs6586, 65;
	@%p3482 bra 	$L__BB1_3557;
	setp.ne.s16 	%p3483, %rs6586, 84;
	@%p3483 bra 	$L__BB1_3556;
	mov.b32 	%r27456, 1;
	bra.uni 	$L__BB1_3557;
$L__BB1_3556:
	mov.u32 	%r27456, %r27435;
$L__BB1_3557:
	shl.b32 	%r10492, %r27454, 2;
	or.b32  	%r27457, %r10492, %r27456;
$L__BB1_3558:
	ld.param.u64 	%rd15850, [_Z16candidate_primerPcPiS0_S0_PfS1_S1_iffiiPdS_S0__param_4];
	cvta.to.global.u64 	%rd427, %rd15850;
	mul.wide.u32 	%rd4547, %r27457, 4;
	add.s64 	%rd4548, %rd427, %rd4547;
	ld.global.f32 	%f440, [%rd4548];
	setp.lt.f32 	%p3485, %f440, 0f40800000;
	mov.pred 	%p18170, 0;
	@%p3485 bra 	$L__BB1_3623;
	ld.param.u32 	%r26686, [_Z16candidate_primerPcPiS0_S0_PfS1_S1_iffiiPdS_S0__param_7];
	mov.b32 	%r27458, 0;
	setp.eq.s32 	%p3486, %r26686, 1;
	@%p3486 bra 	$L__BB1_3563;
	setp.eq.s16 	%p3487, %rs6587, 65;
	@%p3487 bra 	$L__BB1_3567;
	setp.ne.s16 	%p3488, %rs6587, 84;
	mov.u32 	%r27458, %r27436;
	@%p3488 bra 	$L__BB1_3567;
	mov.b32 	%r27458, 1;
	bra.uni 	$L__BB1_3567;
$L__BB1_3563:
	setp.eq.s16 	%p3489, %rs6581, 65;
	@%p3489 bra 	$L__BB1_3567;
	setp.ne.s16 	%p3490, %rs6581, 84;
	@%p3490 bra 	$L__BB1_3566;
	mov.b32 	%r27458, 1;
	bra.uni 	$L__BB1_3567;
$L__BB1_3566:
	mov.u32 	%r27458, %r27430;
$L__BB1_3567:
	ld.param.u32 	%r26687, [_Z16candidate_primerPcPiS0_S0_PfS1_S1_iffiiPdS_S0__param_7];
	setp.eq.s32 	%p3491, %r26687, 1;
	@%p3491 bra 	$L__BB1_3573;
	mov.b32 	%r27459, 0;
	setp.eq.s16 	%p3492, %rs6588, 65;
	@%p3492 bra 	$L__BB1_3572;
	setp.ne.s16 	%p3493, %rs6588, 84;
	@%p3493 bra 	$L__BB1_3571;
	mov.b32 	%r27459, 1;
	bra.uni 	$L__BB1_3572;
$L__BB1_3571:
	mov.u32 	%r27459, %r27437;
$L__BB1_3572:
	shl.b32 	%r10499, %r27458, 2;
	or.b32  	%r27461, %r10499, %r27459;
	bra.uni 	$L__BB1_3578;
$L__BB1_3573:
	mov.b32 	%r27460, 0;
	setp.eq.s16 	%p3494, %rs6582, 65;
	@%p3494 bra 	$L__BB1_3577;
	setp.ne.s16 	%p3495, %rs6582, 84;
	@%p3495 bra 	$L__BB1_3576;
	mov.b32 	%r27460, 1;
	bra.uni 	$L__BB1_3577;
$L__BB1_3576:
	mov.u32 	%r27460, %r27431;
$L__BB1_3577:
	shl.b32 	%r10502, %r27458, 2;
	or.b32  	%r27461, %r10502, %r27460;
$L__BB1_3578:
	ld.param.u32 	%r26688, [_Z16candidate_primerPcPiS0_S0_PfS1_S1_iffiiPdS_S0__param_7];
	setp.eq.s32 	%p3496, %r26688, 1;
	@%p3496 bra 	$L__BB1_3584;
	mov.b32 	%r27462, 0;
	setp.eq.s16 	%p3497, %rs6589, 65;
	@%p3497 bra 	$L__BB1_3583;
	setp.ne.s16 	%p3498, %rs6589, 84;
	@%p3498 bra 	$L__BB1_3582;
	mov.b32 	%r27462, 1;
	bra.uni 	$L__BB1_3583;
$L__BB1_3582:
	mov.u32 	%r27462, %r27438;
$L__BB1_3583:
	shl.b32 	%r10505, %r27461, 2;
	or.b32  	%r27464, %r10505, %r27462;
	bra.uni 	$L__BB1_3589;
$L__BB1_3584:
	mov.b32 	%r27463, 0;
	setp.eq.s16 	%p3499, %rs6583, 65;
	@%p3499 bra 	$L__BB1_3588;
	setp.ne.s16 	%p3500, %rs6583, 84;
	@%p3500 bra 	$L__BB1_3587;
	mov.b32 	%r27463, 1;
	bra.uni 	$L__BB1_3588;
$L__BB1_3587:
	mov.u32 	%r27463, %r27432;
$L__BB1_3588:
	shl.b32 	%r10508, %r27461, 2;
	or.b32  	%r27464, %r10508, %r27463;
$L__BB1_3589:
	ld.param.u32 	%r26689, [_Z16candidate_primerPcPiS0_S0_PfS1_S1_iffiiPdS_S0__param_7];
	setp.eq.s32 	%p3501, %r26689, 1;
	@%p3501 bra 	$L__BB1_3595;
	mov.b32 	%r27465, 0;
	setp.eq.s16 	%p3502, %rs6590, 65;
	@%p3502 bra 	$L__BB1_3594;
	setp.ne.s16 	%p3503, %rs6590, 84;
	@%p3503 bra 	$L__BB1_3593;
	mov.b32 	%r27465, 1;
	bra.uni 	$L__BB1_3594;
$L__BB1_3593:
	mov.u32 	%r27465, %r27439;
$L__BB1_3594:
	shl.b32 	%r10511, %r27464, 2;
	or.b32  	%r27467, %r10511, %r27465;
	bra.uni 	$L__BB1_3600;
$L__BB1_3595:
	mov.b32 	%r27466, 0;
	setp.eq.s16 	%p3504, %rs6584, 65;
	@%p3504 bra 	$L__BB1_3599;
	setp.ne.s16 	%p3505, %rs6584, 84;
	@%p3505 bra 	$L__BB1_3598;
	mov.b32 	%r27466, 1;
	bra.uni 	$L__BB1_3599;
$L__BB1_3598:
	mov.u32 	%r27466, %r27433;
$L__BB1_3599:
	shl.b32 	%r10514, %r27464, 2;
	or.b32  	%r27467, %r10514, %r27466;
$L__BB1_3600:
	ld.param.u32 	%r26690, [_Z16candidate_primerPcPiS0_S0_PfS1_S1_iffiiPdS_S0__param_7];
	setp.eq.s32 	%p3506, %r26690, 1;
	@%p3506 bra 	$L__BB1_3606;
	mov.b32 	%r27468, 0;
	setp.eq.s16 	%p3507, %rs6591, 65;
	@%p3507 bra 	$L__BB1_3605;
	setp.ne.s16 	%p3508, %rs6591, 84;
	@%p3508 bra 	$L__BB1_3604;
	mov.b32 	%r27468, 1;
	bra.uni 	$L__BB1_3605;
$L__BB1_3604:
	mov.u32 	%r27468, %r27440;
$L__BB1_3605:
	shl.b32 	%r10517, %r27467, 2;
	or.b32  	%r27470, %r10517, %r27468;
	bra.uni 	$L__BB1_3611;
$L__BB1_3606:
	mov.b32 	%r27469, 0;
	setp.eq.s16 	%p3509, %rs6585, 65;
	@%p3509 bra 	$L__BB1_3610;
	setp.ne.s16 	%p3510, %rs6585, 84;
	@%p3510 bra 	$L__BB1_3609;
	mov.b32 	%r27469, 1;
	bra.uni 	$L__BB1_3610;
$L__BB1_3609:
	mov.u32 	%r27469, %r27434;
$L__BB1_3610:
	shl.b32 	%r10520, %r27467, 2;
	or.b32  	%r27470, %r10520, %r27469;
$L__BB1_3611:
	ld.param.u32 	%r26691, [_Z16candidate_primerPcPiS0_S0_PfS1_S1_iffiiPdS_S0__param_7];
	setp.eq.s32 	%p3511, %r26691, 1;
	@%p3511 bra 	$L__BB1_3617;
	mov.b32 	%r27471, 0;
	setp.eq.s16 	%p3512, %rs6592, 65;
	@%p3512 bra 	$L__BB1_3616;
	setp.ne.s16 	%p3513, %rs6592, 84;
	@%p3513 bra 	$L__BB1_3615;
	mov.b32 	%r27471, 1;
	bra.uni 	$L__BB1_3616;
$L__BB1_3615:
	mov.u32 	%r27471, %r27441;
$L__BB1_3616:
	shl.b32 	%r10523, %r27470, 2;
	or.b32  	%r27473, %r10523, %r27471;
	bra.uni 	$L__BB1_3622;
$L__BB1_3617:
	mov.b32 	%r27472, 0;
	setp.eq.s16 	%p3514, %rs6586, 65;
	@%p3514 bra 	$L__BB1_3621;
	setp.ne.s16 	%p3515, %rs6586, 84;
	@%p3515 bra 	$L__BB1_3620;
	mov.b32 	%r27472, 1;
	bra.uni 	$L__BB1_3621;
$L__BB1_3620:
	mov.u32 	%r27472, %r27435;
$L__BB1_3621:
	shl.b32 	%r10526, %r27470, 2;
	or.b32  	%r27473, %r10526, %r27472;
$L__BB1_3622:
	mul.wide.u32 	%rd4549, %r27473, 4;
	add.s64 	%rd4550, %rd427, %rd4549;
	ld.global.f32 	%f441, [%rd4550];
	setp.geu.f32 	%p18170, %f441, 0f40400000;
$L__BB1_3623:
	ld.param.u32 	%r26854, [_Z16candidate_primerPcPiS0_S0_PfS1_S1_iffiiPdS_S0__param_11];
	setp.eq.s32 	%p3516, %r26854, 0;
	selp.u32 	%r27536, 1, 0, %p18170;
	not.pred 	%p3517, %p18170;
	or.pred  	%p3518, %p3516, %p3517;
	@%p3518 bra 	$L__BB1_3987;
	mov.b32 	%r27474, 0;
$L__BB1_3625:
	mov.u32 	%r1334, %r27474;
	cvt.u64.u32 	%rd4551, %r1334;
	add.s64 	%rd428, %rd425, %rd4551;
	ld.local.u8 	%rs2257, [%rd428];
	setp.ne.s16 	%p3519, %rs2257, 0;
	add.s32 	%r27474, %r1334, 1;
	@%p3519 bra 	$L__BB1_3625;
	and.b32  	%r10528, %r1334, 1;
	setp.eq.b32 	%p3520, %r10528, 1;
	@%p3520 bra 	$L__BB1_3649;
	setp.eq.s32 	%p3521, %r1334, 0;
	@%p3521 bra 	$L__BB1_3637;
	shr.u32 	%r10530, %r1334, 1;
	max.u32 	%r1336, %r10530, 1;
	mov.b32 	%r27475, 0;
$L__BB1_3629:
	cvt.u64.u32 	%rd4552, %r27475;
	add.s64 	%rd4553, %rd425, %rd4552;
	ld.local.u8 	%rs235, [%rd4553];
	setp.ne.s16 	%p3522, %rs235, 65;
	not.b32 	%r10531, %r27475;
	cvt.s64.s32 	%rd4554, %r10531;
	add.s64 	%rd4555, %rd428, %rd4554;
	ld.local.u8 	%rs236, [%rd4555];
	@%p3522 bra 	$L__BB1_3631;
	setp.ne.s16 	%p3523, %rs236, 84;
	@%p3523 bra 	$L__BB1_3649;
$L__BB1_3631:
	setp.ne.s16 	%p3524, %rs235, 84;
	@%p3524 bra 	$L__BB1_3633;
	setp.ne.s16 	%p3525, %rs236, 65;
	@%p3525 bra 	$L__BB1_3649;
$L__BB1_3633:
	setp.eq.s16 	%p3526, %rs235, 84;
	setp.eq.s16 	%p3527, %rs235, 65;
	setp.ne.s16 	%p3528, %rs236, 65;
	or.pred  	%p3529, %p3528, %p3526;
	setp.ne.s16 	%p3530, %rs236, 84;
	or.pred  	%p3531, %p3530, %p3527;
	and.pred  	%p3532, %p3529, %p3531;
	not.pred 	%p3533, %p3532;
	@%p3533 bra 	$L__BB1_3649;
	setp.eq.s16 	%p3534, %rs235, 67;
	setp.ne.s16 	%p3535, %rs236, 71;
	and.pred  	%p3536, %p3535, %p3534;
	@%p3536 bra 	$L__BB1_3649;
	setp.eq.s16 	%p3539, %rs235, 71;
	setp.ne.s16 	%p3540, %rs236, 67;
	xor.pred  	%p3541, %p3539, %p3540;
	or.pred  	%p3542, %p3535, %p3534;
	and.pred  	%p3543, %p3541, %p3542;
	not.pred 	%p3544, %p3543;
	@%p3544 bra 	$L__BB1_3649;
	add.s32 	%r27475, %r27475, 1;
	setp.ne.s32 	%p3545, %r27475, %r1336;
	@%p3545 bra 	$L__BB1_3629;
$L__BB1_3637:
	mov.b32 	%r27476, 0;
$L__BB1_3638:
	mov.u32 	%r1339, %r27476;
	cvt.u64.u32 	%rd4556, %r1339;
	add.s64 	%rd429, %rd425, %rd4556;
	ld.local.u8 	%rs2263, [%rd429];
	setp.ne.s16 	%p3546, %rs2263, 0;
	add.s32 	%r27476, %r1339, 1;
	@%p3546 bra 	$L__BB1_3638;
	and.b32  	%r10533, %r1339, 1;
	setp.eq.b32 	%p3547, %r10533, 1;
	@%p3547 bra 	$L__BB1_3649;
	setp.eq.s32 	%p3548, %r1339, 0;
	@%p3548 bra 	$L__BB1_3652;
	shr.u32 	%r10535, %r1339, 1;
	max.u32 	%r1341, %r10535, 1;
	mov.b32 	%r27477, 0;
$L__BB1_3642:
	cvt.u64.u32 	%rd4557, %r27477;
	add.s64 	%rd4558, %rd425, %rd4557;
	ld.local.u8 	%rs237, [%rd4558];
	setp.ne.s16 	%p3549, %rs237, 65;
	not.b32 	%r10536, %r27477;
	cvt.s64.s32 	%rd4559, %r10536;
	add.s64 	%rd4560, %rd429, %rd4559;
	ld.local.u8 	%rs238, [%rd4560];
	@%p3549 bra 	$L__BB1_3644;
	setp.ne.s16 	%p3550, %rs238, 84;
	@%p3550 bra 	$L__BB1_3649;
$L__BB1_3644:
	setp.ne.s16 	%p3551, %rs237, 84;
	@%p3551 bra 	$L__BB1_3646;
	setp.ne.s16 	%p3552, %rs238, 65;
	@%p3552 bra 	$L__BB1_3649;
$L__BB1_3646:
	setp.eq.s16 	%p3553, %rs237, 84;
	setp.eq.s16 	%p3554, %rs237, 65;
	setp.ne.s16 	%p3555, %rs238, 65;
	or.pred  	%p3556, %p3555, %p3553;
	setp.ne.s16 	%p3557, %rs238, 84;
	or.pred  	%p3558, %p3557, %p3554;
	and.pred  	%p3559, %p3556, %p3558;
	not.pred 	%p3560, %p3559;
	@%p3560 bra 	$L__BB1_3649;
	setp.eq.s16 	%p3561, %rs237, 67;
	setp.ne.s16 	%p3562, %rs238, 71;
	and.pred  	%p3563, %p3562, %p3561;
	@%p3563 bra 	$L__BB1_3649;
	setp.eq.s16 	%p3566, %rs237, 71;
	setp.ne.s16 	%p3567, %rs238, 67;
	xor.pred  	%p3568, %p3566, %p3567;
	or.pred  	%p3569, %p3562, %p3561;
	and.pred  	%p3570, %p3568, %p3569;
	@%p3570 bra 	$L__BB1_3651;
$L__BB1_3649:
	setp.gt.u32 	%p3572, %r2, 2146435070;
	mov.f64 	%fd25664, %fd2;
	@%p3572 bra 	$L__BB1_3654;
	setp.gt.u32 	%p3573, %r4, 1073127582;
	selp.f64 	%fd11190, %fd4, %fd3, %p3573;
	selp.u32 	%r10537, 1, 0, %p3573;
	add.s32 	%r10538, %r3, %r10537;
	add.f64 	%fd11191, %fd11190, 0dBFF0000000000000;
	add.f64 	%fd11192, %fd11190, 0d3FF0000000000000;
	rcp.approx.ftz.f64 	%fd11193, %fd11192;
	neg.f64 	%fd11194, %fd11192;
	fma.rn.f64 	%fd11195, %fd11194, %fd11193, 0d3FF0000000000000;
	fma.rn.f64 	%fd11196, %fd11195, %fd11195, %fd11195;
	fma.rn.f64 	%fd11197, %fd11196, %fd11193, %fd11193;
	mul.f64 	%fd11198, %fd11191, %fd11197;
	fma.rn.f64 	%fd11199, %fd11191, %fd11197, %fd11198;
	mul.f64 	%fd11200, %fd11199, %fd11199;
	fma.rn.f64 	%fd11201, %fd11200, 0d3EB1380B3AE80F1E, 0d3ED0EE258B7A8B04;
	fma.rn.f64 	%fd11202, %fd11201, %fd11200, 0d3EF3B2669F02676F;
	fma.rn.f64 	%fd11203, %fd11202, %fd11200, 0d3F1745CBA9AB0956;
	fma.rn.f64 	%fd11204, %fd11203, %fd11200, 0d3F3C71C72D1B5154;
	fma.rn.f64 	%fd11205, %fd11204, %fd11200, 0d3F624924923BE72D;
	fma.rn.f64 	%fd11206, %fd11205, %fd11200, 0d3F8999999999A3C4;
	fma.rn.f64 	%fd11207, %fd11206, %fd11200, 0d3FB5555555555554;
	sub.f64 	%fd11208, %fd11191, %fd11199;
	add.f64 	%fd11209, %fd11208, %fd11208;
	neg.f64 	%fd11210, %fd11199;
	fma.rn.f64 	%fd11211, %fd11210, %fd11191, %fd11209;
	mul.f64 	%fd11212, %fd11197, %fd11211;
	mul.f64 	%fd11213, %fd11200, %fd11207;
	fma.rn.f64 	%fd11214, %fd11213, %fd11199, %fd11212;
	xor.b32  	%r10539, %r10538, -2147483648;
	mov.b32 	%r10540, 1127219200;
	mov.b64 	%fd11215, {%r10539, %r10540};
	sub.f64 	%fd11216, %fd11215, %fd1;
	fma.rn.f64 	%fd11217, %fd11216, 0d3FE62E42FEFA39EF, %fd11199;
	fma.rn.f64 	%fd11218, %fd11216, 0dBFE62E42FEFA39EF, %fd11217;
	sub.f64 	%fd11219, %fd11218, %fd11199;
	sub.f64 	%fd11220, %fd11214, %fd11219;
	fma.rn.f64 	%fd11221, %fd11216, 0d3C7ABC9E3B39803F, %fd11220;
	add.f64 	%fd25664, %fd11217, %fd11221;
	bra.uni 	$L__BB1_3654;
$L__BB1_3651:
	add.s32 	%r27477, %r27477, 1;
	setp.ne.s32 	%p3571, %r27477, %r1341;
	@%p3571 bra 	$L__BB1_3642;
$L__BB1_3652:
	setp.gt.u32 	%p3574, %r5, 2146435070;
	mov.f64 	%fd25664, %fd5;
	@%p3574 bra 	$L__BB1_3654;
	setp.gt.u32 	%p3575, %r7, 1073127582;
	selp.f64 	%fd11222, %fd7, %fd6, %p3575;
	selp.u32 	%r10541, 1, 0, %p3575;
	add.s32 	%r10542, %r6, %r10541;
	add.f64 	%fd11223, %fd11222, 0dBFF0000000000000;
	add.f64 	%fd11224, %fd11222, 0d3FF0000000000000;
	rcp.approx.ftz.f64 	%fd11225, %fd11224;
	neg.f64 	%fd11226, %fd11224;
	fma.rn.f64 	%fd11227, %fd11226, %fd11225, 0d3FF0000000000000;
	fma.rn.f64 	%fd11228, %fd11227, %fd11227, %fd11227;
	fma.rn.f64 	%fd11229, %fd11228, %fd11225, %fd11225;
	mul.f64 	%fd11230, %fd11223, %fd11229;
	fma.rn.f64 	%fd11231, %fd11223, %fd11229, %fd11230;
	mul.f64 	%fd11232, %fd11231, %fd11231;
	fma.rn.f64 	%fd11233, %fd11232, 0d3EB1380B3AE80F1E, 0d3ED0EE258B7A8B04;
	fma.rn.f64 	%fd11234, %fd11233, %fd11232, 0d3EF3B2669F02676F;
	fma.rn.f64 	%fd11235, %fd11234, %fd11232, 0d3F1745CBA9AB0956;
	fma.rn.f64 	%fd11236, %fd11235, %fd11232, 0d3F3C71C72D1B5154;
	fma.rn.f64 	%fd11237, %fd11236, %fd11232, 0d3F624924923BE72D;
	fma.rn.f64 	%fd11238, %fd11237, %fd11232, 0d3F8999999999A3C4;
	fma.rn.f64 	%fd11239, %fd11238, %fd11232, 0d3FB5555555555554;
	sub.f64 	%fd11240, %fd11223, %fd11231;
	add.f64 	%fd11241, %fd11240, %fd11240;
	neg.f64 	%fd11242, %fd11231;
	fma.rn.f64 	%fd11243, %fd11242, %fd11223, %fd11241;
	mul.f64 	%fd11244, %fd11229, %fd11243;
	mul.f64 	%fd11245, %fd11232, %fd11239;
	fma.rn.f64 	%fd11246, %fd11245, %fd11231, %fd11244;
	xor.b32  	%r10543, %r10542, -2147483648;
	mov.b32 	%r10544, 1127219200;
	mov.b64 	%fd11247, {%r10543, %r10544};
	sub.f64 	%fd11248, %fd11247, %fd1;
	fma.rn.f64 	%fd11249, %fd11248, 0d3FE62E42FEFA39EF, %fd11231;
	fma.rn.f64 	%fd11250, %fd11248, 0dBFE62E42FEFA39EF, %fd11249;
	sub.f64 	%fd11251, %fd11250, %fd11231;
	sub.f64 	%fd11252, %fd11246, %fd11251;
	fma.rn.f64 	%fd11253, %fd11248, 0d3C7ABC9E3B39803F, %fd11252;
	add.f64 	%fd25664, %fd11249, %fd11253;
$L__BB1_3654:
	mul.f64 	%fd1516, %fd25664, 0d3FFFCB923A29C77A;
	mov.b32 	%r27478, 0;
$L__BB1_3655:
	mov.u32 	%r1344, %r27478;
	cvt.u64.u32 	%rd4561, %r1344;
	add.s64 	%rd4562, %rd425, %rd4561;
	ld.local.u8 	%rs2269, [%rd4562];
	setp.ne.s16 	%p3576, %rs2269, 0;
	add.s32 	%r27478, %r1344, 1;
	@%p3576 bra 	$L__BB1_3655;
	mov.b32 	%r27479, 0;
$L__BB1_3657:
	mov.u32 	%r1346, %r27479;
	cvt.u64.u32 	%rd4563, %r1346;
	add.s64 	%rd4564, %rd425, %rd4563;
	ld.local.u8 	%rs2270, [%rd4564];
	setp.ne.s16 	%p3577, %rs2270, 0;
	add.s32 	%r27479, %r1346, 1;
	@%p3577 bra 	$L__BB1_3657;
	setp.eq.s32 	%p3578, %r1344, 0;
	@%p3578 bra 	$L__BB1_3729;
	and.b32  	%r1348, %r1344, 3;
	setp.lt.u32 	%p3579, %r1344, 4;
	mov.b32 	%r27481, 1;
	@%p3579 bra 	$L__BB1_3698;
	and.b32  	%r1349, %r1344, 2147483644;
	mov.b32 	%r27481, 1;
$L__BB1_3661:
	mov.u32 	%r1350, %r27481;
	cvt.s64.s32 	%rd4565, %r1350;
	add.s64 	%rd430, %rd425, %rd4565;
	ld.local.u8 	%rs2272, [%rd430+-1];
	mov.b16 	%rs6593, 0;
	setp.gt.s16 	%p3580, %rs2272, 70;
	@%p3580 bra 	$L__BB1_3665;
	setp.eq.s16 	%p3583, %rs2272, 65;
	@%p3583 bra 	$L__BB1_3670;
	setp.eq.s16 	%p3584, %rs2272, 67;
	@%p3584 bra 	$L__BB1_3664;
	bra.uni 	$L__BB1_3669;
$L__BB1_3664:
	mov.b16 	%rs6593, 1;
	bra.uni 	$L__BB1_3670;
$L__BB1_3665:
	setp.eq.s16 	%p3581, %rs2272, 71;
	@%p3581 bra 	$L__BB1_3668;
	setp.ne.s16 	%p3582, %rs2272, 84;
	@%p3582 bra 	$L__BB1_3669;
	mov.b16 	%rs6593, 3;
	bra.uni 	$L__BB1_3670;
$L__BB1_3668:
	mov.b16 	%rs6593, 2;
	bra.uni 	$L__BB1_3670;
$L__BB1_3669:
	mov.b16 	%rs6593, 4;
$L__BB1_3670:
	cvt.u64.u32 	%rd4566, %r1350;
	add.s64 	%rd431, %rd18, %rd4566;
	st.local.u8 	[%rd431], %rs6593;
	ld.local.u8 	%rs2278, [%rd430];
	mov.b16 	%rs6594, 0;
	setp.gt.s16 	%p3585, %rs2278, 70;
	@%p3585 bra 	$L__BB1_3674;
	setp.eq.s16 	%p3588, %rs2278, 65;
	@%p3588 bra 	$L__BB1_3679;
	setp.eq.s16 	%p3589, %rs2278, 67;
	@%p3589 bra 	$L__BB1_3673;
	bra.uni 	$L__BB1_3678;
$L__BB1_3673:
	mov.b16 	%rs6594, 1;
	bra.uni 	$L__BB1_3679;
$L__BB1_3674:
	setp.eq.s16 	%p3586, %rs2278, 71;
	@%p3586 bra 	$L__BB1_3677;
	setp.ne.s16 	%p3587, %rs2278, 84;
	@%p3587 bra 	$L__BB1_3678;
	mov.b16 	%rs6594, 3;
	bra.uni 	$L__BB1_3679;
$L__BB1_3677:
	mov.b16 	%rs6594, 2;
	bra.uni 	$L__BB1_3679;
$L__BB1_3678:
	mov.b16 	%rs6594, 4;
$L__BB1_3679:
	st.local.u8 	[%rd431+1], %rs6594;
	ld.local.u8 	%rs2284, [%rd430+1];
	mov.b16 	%rs6595, 0;
	setp.gt.s16 	%p3590, %rs2284, 70;
	@%p3590 bra 	$L__BB1_3683;
	setp.eq.s16 	%p3593, %rs2284, 65;
	@%p3593 bra 	$L__BB1_3688;
	setp.eq.s16 	%p3594, %rs2284, 67;
	@%p3594 bra 	$L__BB1_3682;
	bra.uni 	$L__BB1_3687;
$L__BB1_3682:
	mov.b16 	%rs6595, 1;
	bra.uni 	$L__BB1_3688;
$L__BB1_3683:
	setp.eq.s16 	%p3591, %rs2284, 71;
	@%p3591 bra 	$L__BB1_3686;
	setp.ne.s16 	%p3592, %rs2284, 84;
	@%p3592 bra 	$L__BB1_3687;
	mov.b16 	%rs6595, 3;
	bra.uni 	$L__BB1_3688;
$L__BB1_3686:
	mov.b16 	%rs6595, 2;
	bra.uni 	$L__BB1_3688;
$L__BB1_3687:
	mov.b16 	%rs6595, 4;
$L__BB1_3688:
	st.local.u8 	[%rd431+2], %rs6595;
	ld.local.u8 	%rs2290, [%rd430+2];
	mov.b16 	%rs6596, 0;
	setp.gt.s16 	%p3595, %rs2290, 70;
	@%p3595 bra 	$L__BB1_3692;
	setp.eq.s16 	%p3598, %rs2290, 65;
	@%p3598 bra 	$L__BB1_3697;
	setp.eq.s16 	%p3599, %rs2290, 67;
	@%p3599 bra 	$L__BB1_3691;
	bra.uni 	$L__BB1_3696;
$L__BB1_3691:
	mov.b16 	%rs6596, 1;
	bra.uni 	$L__BB1_3697;
$L__BB1_3692:
	setp.eq.s16 	%p3596, %rs2290, 71;
	@%p3596 bra 	$L__BB1_3695;
	setp.ne.s16 	%p3597, %rs2290, 84;
	@%p3597 bra 	$L__BB1_3696;
	mov.b16 	%rs6596, 3;
	bra.uni 	$L__BB1_3697;
$L__BB1_3695:
	mov.b16 	%rs6596, 2;
	bra.uni 	$L__BB1_3697;
$L__BB1_3696:
	mov.b16 	%rs6596, 4;
$L__BB1_3697:
	st.local.u8 	[%rd431+3], %rs6596;
	add.s32 	%r27481, %r1350, 4;
	add.s32 	%r10549, %r1350, 3;
	setp.ne.s32 	%p3600, %r10549, %r1349;
	@%p3600 bra 	$L__BB1_3661;
$L__BB1_3698:
	setp.eq.s32 	%p3601, %r1348, 0;
	@%p3601 bra 	$L__BB1_3729;
	cvt.s64.s32 	%rd4567, %r27481;
	add.s64 	%rd432, %rd425, %rd4567;
	ld.local.u8 	%rs2296, [%rd432+-1];
	mov.b16 	%rs6597, 0;
	setp.gt.s16 	%p3602, %rs2296, 70;
	@%p3602 bra 	$L__BB1_3703;
	setp.eq.s16 	%p3605, %rs2296, 65;
	@%p3605 bra 	$L__BB1_3708;
	setp.eq.s16 	%p3606, %rs2296, 67;
	@%p3606 bra 	$L__BB1_3702;
	bra.uni 	$L__BB1_3707;
$L__BB1_3702:
	mov.b16 	%rs6597, 1;
	bra.uni 	$L__BB1_3708;
$L__BB1_3703:
	setp.eq.s16 	%p3603, %rs2296, 71;
	@%p3603 bra 	$L__BB1_3706;
	setp.ne.s16 	%p3604, %rs2296, 84;
	@%p3604 bra 	$L__BB1_3707;
	mov.b16 	%rs6597, 3;
	bra.uni 	$L__BB1_3708;
$L__BB1_3706:
	mov.b16 	%rs6597, 2;
	bra.uni 	$L__BB1_3708;
$L__BB1_3707:
	mov.b16 	%rs6597, 4;
$L__BB1_3708:
	cvt.u64.u32 	%rd4568, %r27481;
	add.s64 	%rd433, %rd18, %rd4568;
	st.local.u8 	[%rd433], %rs6597;
	setp.eq.s32 	%p3607, %r1348, 1;
	@%p3607 bra 	$L__BB1_3729;
	ld.local.u8 	%rs2302, [%rd432];
	mov.b16 	%rs6598, 0;
	setp.gt.s16 	%p3608, %rs2302, 70;
	@%p3608 bra 	$L__BB1_3713;
	setp.eq.s16 	%p3611, %rs2302, 65;
	@%p3611 bra 	$L__BB1_3718;
	setp.eq.s16 	%p3612, %rs2302, 67;
	@%p3612 bra 	$L__BB1_3712;
	bra.uni 	$L__BB1_3717;
$L__BB1_3712:
	mov.b16 	%rs6598, 1;
	bra.uni 	$L__BB1_3718;
$L__BB1_3713:
	setp.eq.s16 	%p3609, %rs2302, 71;
	@%p3609 bra 	$L__BB1_3716;
	setp.ne.s16 	%p3610, %rs2302, 84;
	@%p3610 bra 	$L__BB1_3717;
	mov.b16 	%rs6598, 3;
	bra.uni 	$L__BB1_3718;
$L__BB1_3716:
	mov.b16 	%rs6598, 2;
	bra.uni 	$L__BB1_3718;
$L__BB1_3717:
	mov.b16 	%rs6598, 4;
$L__BB1_3718:
	add.s32 	%r10550, %r27481, 1;
	cvt.u64.u32 	%rd4569, %r10550;
	add.s64 	%rd4570, %rd18, %rd4569;
	st.local.u8 	[%rd4570], %rs6598;
	setp.eq.s32 	%p3613, %r1348, 2;
	@%p3613 bra 	$L__BB1_3729;
	ld.local.u8 	%rs2308, [%rd432+1];
	mov.b16 	%rs6599, 0;
	setp.gt.s16 	%p3614, %rs2308, 70;
	@%p3614 bra 	$L__BB1_3723;
	setp.eq.s16 	%p3617, %rs2308, 65;
	@%p3617 bra 	$L__BB1_3728;
	setp.eq.s16 	%p3618, %rs2308, 67;
	@%p3618 bra 	$L__BB1_3722;
	bra.uni 	$L__BB1_3727;
$L__BB1_3722:
	mov.b16 	%rs6599, 1;
	bra.uni 	$L__BB1_3728;
$L__BB1_3723:
	setp.eq.s16 	%p3615, %rs2308, 71;
	@%p3615 bra 	$L__BB1_3726;
	setp.ne.s16 	%p3616, %rs2308, 84;
	@%p3616 bra 	$L__BB1_3727;
	mov.b16 	%rs6599, 3;
	bra.uni 	$L__BB1_3728;
$L__BB1_3726:
	mov.b16 	%rs6599, 2;
	bra.uni 	$L__BB1_3728;
$L__BB1_3727:
	mov.b16 	%rs6599, 4;
$L__BB1_3728:
	st.local.u8 	[%rd433+2], %rs6599;
$L__BB1_3729:
	setp.eq.s32 	%p3619, %r1346, 0;
	@%p3619 bra 	$L__BB1_3800;
	and.b32  	%r1353, %r1346, 3;
	setp.lt.u32 	%p3620, %r1346, 4;
	mov.b32 	%r27483, 1;
	@%p3620 bra 	$L__BB1_3769;
	and.b32  	%r1354, %r1346, 2147483644;
	mov.b32 	%r27483, 1;
$L__BB1_3732:
	sub.s32 	%r10553, %r1346, %r27483;
	cvt.u64.u32 	%rd4571, %r10553;
	add.s64 	%rd4572, %rd425, %rd4571;
	ld.local.u8 	%rs2314, [%rd4572];
	mov.b16 	%rs6600, 0;
	setp.gt.s16 	%p3621, %rs2314, 70;
	@%p3621 bra 	$L__BB1_3736;
	setp.eq.s16 	%p3624, %rs2314, 65;
	@%p3624 bra 	$L__BB1_3741;
	setp.eq.s16 	%p3625, %rs2314, 67;
	@%p3625 bra 	$L__BB1_3735;
	bra.uni 	$L__BB1_3740;
$L__BB1_3735:
	mov.b16 	%rs6600, 1;
	bra.uni 	$L__BB1_3741;
$L__BB1_3736:
	setp.eq.s16 	%p3622, %rs2314, 71;
	@%p3622 bra 	$L__BB1_3739;
	setp.ne.s16 	%p3623, %rs2314, 84;
	@%p3623 bra 	$L__BB1_3740;
	mov.b16 	%rs6600, 3;
	bra.uni 	$L__BB1_3741;
$L__BB1_3739:
	mov.b16 	%rs6600, 2;
	bra.uni 	$L__BB1_3741;
$L__BB1_3740:
	mov.b16 	%rs6600, 4;
$L__BB1_3741:
	cvt.u64.u32 	%rd4573, %r27483;
	add.s64 	%rd434, %rd19, %rd4573;
	st.local.u8 	[%rd434], %rs6600;
	not.b32 	%r10554, %r27483;
	add.s32 	%r10555, %r1346, %r10554;
	cvt.u64.u32 	%rd4574, %r10555;
	add.s64 	%rd4575, %rd425, %rd4574;
	ld.local.u8 	%rs2320, [%rd4575];
	mov.b16 	%rs6601, 0;
	setp.gt.s16 	%p3626, %rs2320, 70;
	@%p3626 bra 	$L__BB1_3745;
	setp.eq.s16 	%p3629, %rs2320, 65;
	@%p3629 bra 	$L__BB1_3750;
	setp.eq.s16 	%p3630, %rs2320, 67;
	@%p3630 bra 	$L__BB1_3744;
	bra.uni 	$L__BB1_3749;
$L__BB1_3744:
	mov.b16 	%rs6601, 1;
	bra.uni 	$L__BB1_3750;
$L__BB1_3745:
	setp.eq.s16 	%p3627, %rs2320, 71;
	@%p3627 bra 	$L__BB1_3748;
	setp.ne.s16 	%p3628, %rs2320, 84;
	@%p3628 bra 	$L__BB1_3749;
	mov.b16 	%rs6601, 3;
	bra.uni 	$L__BB1_3750;
$L__BB1_3748:
	mov.b16 	%rs6601, 2;
	bra.uni 	$L__BB1_3750;
$L__BB1_3749:
	mov.b16 	%rs6601, 4;
$L__BB1_3750:
	st.local.u8 	[%rd434+1], %rs6601;
	sub.s32 	%r10556, %r1346, %r27483;
	add.s32 	%r10557, %r10556, -2;
	cvt.u64.u32 	%rd4576, %r10557;
	add.s64 	%rd4577, %rd425, %rd4576;
	ld.local.u8 	%rs2326, [%rd4577];
	mov.b16 	%rs6602, 0;
	setp.gt.s16 	%p3631, %rs2326, 70;
	@%p3631 bra 	$L__BB1_3754;
	setp.eq.s16 	%p3634, %rs2326, 65;
	@%p3634 bra 	$L__BB1_3759;
	setp.eq.s16 	%p3635, %rs2326, 67;
	@%p3635 bra 	$L__BB1_3753;
	bra.uni 	$L__BB1_3758;
$L__BB1_3753:
	mov.b16 	%rs6602, 1;
	bra.uni 	$L__BB1_3759;
$L__BB1_3754:
	setp.eq.s16 	%p3632, %rs2326, 71;
	@%p3632 bra 	$L__BB1_3757;
	setp.ne.s16 	%p3633, %rs2326, 84;
	@%p3633 bra 	$L__BB1_3758;
	mov.b16 	%rs6602, 3;
	bra.uni 	$L__BB1_3759;
$L__BB1_3757:
	mov.b16 	%rs6602, 2;
	bra.uni 	$L__BB1_3759;
$L__BB1_3758:
	mov.b16 	%rs6602, 4;
$L__BB1_3759:
	st.local.u8 	[%rd434+2], %rs6602;
	add.s32 	%r1356, %r27483, 3;
	sub.s32 	%r10558, %r1346, %r1356;
	cvt.u64.u32 	%rd4578, %r10558;
	add.s64 	%rd4579, %rd425, %rd4578;
	ld.local.u8 	%rs2332, [%rd4579];
	mov.b16 	%rs6603, 0;
	setp.gt.s16 	%p3636, %rs2332, 70;
	@%p3636 bra 	$L__BB1_3763;
	setp.eq.s16 	%p3639, %rs2332, 65;
	@%p3639 bra 	$L__BB1_3768;
	setp.eq.s16 	%p3640, %rs2332, 67;
	@%p3640 bra 	$L__BB1_3762;
	bra.uni 	$L__BB1_3767;
$L__BB1_3762:
	mov.b16 	%rs6603, 1;
	bra.uni 	$L__BB1_3768;
$L__BB1_3763:
	setp.eq.s16 	%p3637, %rs2332, 71;
	@%p3637 bra 	$L__BB1_3766;
	setp.ne.s16 	%p3638, %rs2332, 84;
	@%p3638 bra 	$L__BB1_3767;
	mov.b16 	%rs6603, 3;
	bra.uni 	$L__BB1_3768;
$L__BB1_3766:
	mov.b16 	%rs6603, 2;
	bra.uni 	$L__BB1_3768;
$L__BB1_3767:
	mov.b16 	%rs6603, 4;
$L__BB1_3768:
	st.local.u8 	[%rd434+3], %rs6603;
	add.s32 	%r27483, %r27483, 4;
	setp.ne.s32 	%p3641, %r1356, %r1354;
	@%p3641 bra 	$L__BB1_3732;
$L__BB1_3769:
	setp.eq.s32 	%p3642, %r1353, 0;
	@%p3642 bra 	$L__BB1_3800;
	sub.s32 	%r10559, %r1346, %r27483;
	cvt.u64.u32 	%rd4580, %r10559;
	add.s64 	%rd4581, %rd425, %rd4580;
	ld.local.u8 	%rs2338, [%rd4581];
	mov.b16 	%rs6604, 0;
	setp.gt.s16 	%p3643, %rs2338, 70;
	@%p3643 bra 	$L__BB1_3774;
	setp.eq.s16 	%p3646, %rs2338, 65;
	@%p3646 bra 	$L__BB1_3779;
	setp.eq.s16 	%p3647, %rs2338, 67;
	@%p3647 bra 	$L__BB1_3773;
	bra.uni 	$L__BB1_3778;
$L__BB1_3773:
	mov.b16 	%rs6604, 1;
	bra.uni 	$L__BB1_3779;
$L__BB1_3774:
	setp.eq.s16 	%p3644, %rs2338, 71;
	@%p3644 bra 	$L__BB1_3777;
	setp.ne.s16 	%p3645, %rs2338, 84;
	@%p3645 bra 	$L__BB1_3778;
	mov.b16 	%rs6604, 3;
	bra.uni 	$L__BB1_3779;
$L__BB1_3777:
	mov.b16 	%rs6604, 2;
	bra.uni 	$L__BB1_3779;
$L__BB1_3778:
	mov.b16 	%rs6604, 4;
$L__BB1_3779:
	cvt.u64.u32 	%rd4582, %r27483;
	add.s64 	%rd435, %rd19, %rd4582;
	st.local.u8 	[%rd435], %rs6604;
	setp.eq.s32 	%p3648, %r1353, 1;
	@%p3648 bra 	$L__BB1_3800;
	not.b32 	%r10560, %r27483;
	add.s32 	%r10561, %r1346, %r10560;
	cvt.u64.u32 	%rd4583, %r10561;
	add.s64 	%rd4584, %rd425, %rd4583;
	ld.local.u8 	%rs2344, [%rd4584];
	mov.b16 	%rs6605, 0;
	setp.gt.s16 	%p3649, %rs2344, 70;
	@%p3649 bra 	$L__BB1_3784;
	setp.eq.s16 	%p3652, %rs2344, 65;
	@%p3652 bra 	$L__BB1_3789;
	setp.eq.s16 	%p3653, %rs2344, 67;
	@%p3653 bra 	$L__BB1_3783;
	bra.uni 	$L__BB1_3788;
$L__BB1_3783:
	mov.b16 	%rs6605, 1;
	bra.uni 	$L__BB1_3789;
$L__BB1_3784:
	setp.eq.s16 	%p3650, %rs2344, 71;
	@%p3650 bra 	$L__BB1_3787;
	setp.ne.s16 	%p3651, %rs2344, 84;
	@%p3651 bra 	$L__BB1_3788;
	mov.b16 	%rs6605, 3;
	bra.uni 	$L__BB1_3789;
$L__BB1_3787:
	mov.b16 	%rs6605, 2;
	bra.uni 	$L__BB1_3789;
$L__BB1_3788:
	mov.b16 	%rs6605, 4;
$L__BB1_3789:
	st.local.u8 	[%rd435+1], %rs6605;
	setp.eq.s32 	%p3654, %r1353, 2;
	@%p3654 bra 	$L__BB1_3800;
	sub.s32 	%r10562, %r1346, %r27483;
	add.s32 	%r10563, %r10562, -2;
	cvt.u64.u32 	%rd4585, %r10563;
	add.s64 	%rd4586, %rd425, %rd4585;
	ld.local.u8 	%rs2350, [%rd4586];
	mov.b16 	%rs6606, 0;
	setp.gt.s16 	%p3655, %rs2350, 70;
	@%p3655 bra 	$L__BB1_3794;
	setp.eq.s16 	%p3658, %rs2350, 65;
	@%p3658 bra 	$L__BB1_3799;
	setp.eq.s16 	%p3659, %rs2350, 67;
	@%p3659 bra 	$L__BB1_3793;
	bra.uni 	$L__BB1_3798;
$L__BB1_3793:
	mov.b16 	%rs6606, 1;
	bra.uni 	$L__BB1_3799;
$L__BB1_3794:
	setp.eq.s16 	%p3656, %rs2350, 71;
	@%p3656 bra 	$L__BB1_3797;
	setp.ne.s16 	%p3657, %rs2350, 84;
	@%p3657 bra 	$L__BB1_3798;
	mov.b16 	%rs6606, 3;
	bra.uni 	$L__BB1_3799;
$L__BB1_3797:
	mov.b16 	%rs6606, 2;
	bra.uni 	$L__BB1_3799;
$L__BB1_3798:
	mov.b16 	%rs6606, 4;
$L__BB1_3799:
	st.local.u8 	[%rd435+2], %rs6606;
$L__BB1_3800:
	cvt.u64.u32 	%rd4587, %r1346;
	cvt.u64.u32 	%rd4588, %r1344;
	add.s64 	%rd4589, %rd19, %rd4587;
	mov.b16 	%rs2355, 4;
	st.local.u8 	[%rd4589+1], %rs2355;
	st.local.u8 	[%rd19], %rs2355;
	add.s64 	%rd4590, %rd18, %rd4588;
	st.local.u8 	[%rd4590+1], %rs2355;
	st.local.u8 	[%rd18], %rs2355;
	mov.b32 	%r27498, 0;
	mov.f64 	%fd25731, 0dFFF0000000000000;
	mov.u32 	%r27499, %r27498;
	@%p3578 bra 	$L__BB1_3897;
	and.b32  	%r1359, %r1346, 3;
	and.b32  	%r1360, %r1346, 2147483644;
	mov.b32 	%r27484, 1;
$L__BB1_3802:
	mov.u32 	%r1361, %r27484;
	@%p3619 bra 	$L__BB1_3830;
	setp.lt.u32 	%p3662, %r1346, 4;
	cvt.u64.u32 	%rd4591, %r1361;
	add.s64 	%rd4592, %rd18, %rd4591;
	ld.local.s8 	%r1362, [%rd4592];
	add.s32 	%r10567, %r1361, -1;
	mul.lo.s32 	%r1363, %r10567, %r1346;
	add.s32 	%r1364, %r1363, -1;
	mov.b32 	%r27486, 1;
	@%p3662 bra 	$L__BB1_3818;
	mov.b32 	%r27486, 1;
$L__BB1_3805:
	cvt.u64.u32 	%rd4593, %r27486;
	add.s64 	%rd436, %rd19, %rd4593;
	ld.local.s8 	%r10569, [%rd436];
	add.s32 	%r10570, %r10569, %r1362;
	setp.eq.s32 	%p3663, %r10570, 3;
	@%p3663 bra 	$L__BB1_3807;
	add.s32 	%r10571, %r1364, %r27486;
	mul.wide.s32 	%rd4594, %r10571, 8;
	add.s64 	%rd4595, %rd14, %rd4594;
	mov.b64 	%rd4596, 9218868437227405312;
	st.local.u64 	[%rd4595], %rd4596;
	add.s64 	%rd4597, %rd15, %rd4594;
	mov.b64 	%rd4598, -4616189618054758400;
	st.local.u64 	[%rd4597], %rd4598;
	bra.uni 	$L__BB1_3808;
$L__BB1_3807:
	add.s32 	%r10572, %r1364, %r27486;
	mul.wide.s32 	%rd4599, %r10572, 8;
	add.s64 	%rd4600, %rd14, %rd4599;
	mov.b64 	%rd4601, 0;
	st.local.u64 	[%rd4600], %rd4601;
	add.s64 	%rd4602, %rd15, %rd4599;
	mov.b64 	%rd4603, -4564063970805153792;
	st.local.u64 	[%rd4602], %rd4603;
$L__BB1_3808:
	ld.local.s8 	%r10573, [%rd436+1];
	add.s32 	%r10574, %r10573, %r1362;
	setp.eq.s32 	%p3664, %r10574, 3;
	@%p3664 bra 	$L__BB1_3810;
	add.s32 	%r10575, %r1363, %r27486;
	mul.wide.s32 	%rd4604, %r10575, 8;
	add.s64 	%rd4605, %rd14, %rd4604;
	mov.b64 	%rd4606, 9218868437227405312;
	st.local.u64 	[%rd4605], %rd4606;
	add.s64 	%rd4607, %rd15, %rd4604;
	mov.b64 	%rd4608, -4616189618054758400;
	st.local.u64 	[%rd4607], %rd4608;
	bra.uni 	$L__BB1_3811;
$L__BB1_3810:
	add.s32 	%r10576, %r1363, %r27486;
	mul.wide.s32 	%rd4609, %r10576, 8;
	add.s64 	%rd4610, %rd14, %rd4609;
	mov.b64 	%rd4611, 0;
	st.local.u64 	[%rd4610], %rd4611;
	add.s64 	%rd4612, %rd15, %rd4609;
	mov.b64 	%rd4613, -4564063970805153792;
	st.local.u64 	[%rd4612], %rd4613;
$L__BB1_3811:
	add.s32 	%r1366, %r27486, 2;
	ld.local.s8 	%r10577, [%rd436+2];
	add.s32 	%r10578, %r10577, %r1362;
	setp.eq.s32 	%p3665, %r10578, 3;
	@%p3665 bra 	$L__BB1_3813;
	add.s32 	%r10579, %r1364, %r1366;
	mul.wide.s32 	%rd4614, %r10579, 8;
	add.s64 	%rd4615, %rd14, %rd4614;
	mov.b64 	%rd4616, 9218868437227405312;
	st.local.u64 	[%rd4615], %rd4616;
	add.s64 	%rd4617, %rd15, %rd4614;
	mov.b64 	%rd4618, -4616189618054758400;
	st.local.u64 	[%rd4617], %rd4618;
	bra.uni 	$L__BB1_3814;
$L__BB1_3813:
	add.s32 	%r10580, %r1364, %r1366;
	mul.wide.s32 	%rd4619, %r10580, 8;
	add.s64 	%rd4620, %rd14, %rd4619;
	mov.b64 	%rd4621, 0;
	st.local.u64 	[%rd4620], %rd4621;
	add.s64 	%rd4622, %rd15, %rd4619;
	mov.b64 	%rd4623, -4564063970805153792;
	st.local.u64 	[%rd4622], %rd4623;
$L__BB1_3814:
	add.s32 	%r1367, %r27486, 3;
	ld.local.s8 	%r10581, [%rd436+3];
	add.s32 	%r10582, %r10581, %r1362;
	setp.eq.s32 	%p3666, %r10582, 3;
	@%p3666 bra 	$L__BB1_3816;
	add.s32 	%r10583, %r1364, %r1367;
	mul.wide.s32 	%rd4624, %r10583, 8;
	add.s64 	%rd4625, %rd14, %rd4624;
	mov.b64 	%rd4626, 9218868437227405312;
	st.local.u64 	[%rd4625], %rd4626;
	add.s64 	%rd4627, %rd15, %rd4624;
	mov.b64 	%rd4628, -4616189618054758400;
	st.local.u64 	[%rd4627], %rd4628;
	bra.uni 	$L__BB1_3817;
$L__BB1_3816:
	add.s32 	%r10584, %r1364, %r1367;
	mul.wide.s32 	%rd4629, %r10584, 8;
	add.s64 	%rd4630, %rd14, %rd4629;
	mov.b64 	%rd4631, 0;
	st.local.u64 	[%rd4630], %rd4631;
	add.s64 	%rd4632, %rd15, %rd4629;
	mov.b64 	%rd4633, -4564063970805153792;
	st.local.u64 	[%rd4632], %rd4633;
$L__BB1_3817:
	add.s32 	%r27486, %r27486, 4;
	setp.ne.s32 	%p3667, %r1367, %r1360;
	@%p3667 bra 	$L__BB1_3805;
$L__BB1_3818:
	setp.eq.s32 	%p3668, %r1359, 0;
	@%p3668 bra 	$L__BB1_3830;
	cvt.u64.u32 	%rd4634, %r27486;
	add.s64 	%rd437, %rd19, %rd4634;
	ld.local.s8 	%r10585, [%rd437];
	add.s32 	%r10586, %r10585, %r1362;
	setp.eq.s32 	%p3669, %r10586, 3;
	@%p3669 bra 	$L__BB1_3821;
	add.s32 	%r10587, %r1364, %r27486;
	mul.wide.s32 	%rd4635, %r10587, 8;
	add.s64 	%rd4636, %rd14, %rd4635;
	mov.b64 	%rd4637, 9218868437227405312;
	st.local.u64 	[%rd4636], %rd4637;
	add.s64 	%rd4638, %rd15, %rd4635;
	mov.b64 	%rd4639, -4616189618054758400;
	st.local.u64 	[%rd4638], %rd4639;
	bra.uni 	$L__BB1_3822;
$L__BB1_3821:
	add.s32 	%r10588, %r1364, %r27486;
	mul.wide.s32 	%rd4640, %r10588, 8;
	add.s64 	%rd4641, %rd14, %rd4640;
	mov.b64 	%rd4642, 0;
	st.local.u64 	[%rd4641], %rd4642;
	add.s64 	%rd4643, %rd15, %rd4640;
	mov.b64 	%rd4644, -4564063970805153792;
	st.local.u64 	[%rd4643], %rd4644;
$L__BB1_3822:
	setp.eq.s32 	%p3670, %r1359, 1;
	@%p3670 bra 	$L__BB1_3830;
	ld.local.s8 	%r10589, [%rd437+1];
	add.s32 	%r10590, %r10589, %r1362;
	setp.eq.s32 	%p3671, %r10590, 3;
	@%p3671 bra 	$L__BB1_3825;
	add.s32 	%r10591, %r1363, %r27486;
	mul.wide.s32 	%rd4645, %r10591, 8;
	add.s64 	%rd4646, %rd14, %rd4645;
	mov.b64 	%rd4647, 9218868437227405312;
	st.local.u64 	[%rd4646], %rd4647;
	add.s64 	%rd4648, %rd15, %rd4645;
	mov.b64 	%rd4649, -4616189618054758400;
	st.local.u64 	[%rd4648], %rd4649;
	bra.uni 	$L__BB1_3826;
$L__BB1_3825:
	add.s32 	%r10592, %r1363, %r27486;
	mul.wide.s32 	%rd4650, %r10592, 8;
	add.s64 	%rd4651, %rd14, %rd4650;
	mov.b64 	%rd4652, 0;
	st.local.u64 	[%rd4651], %rd4652;
	add.s64 	%rd4653, %rd15, %rd4650;
	mov.b64 	%rd4654, -4564063970805153792;
	st.local.u64 	[%rd4653], %rd4654;
$L__BB1_3826:
	setp.eq.s32 	%p3672, %r1359, 2;
	add.s32 	%r1370, %r27486, 2;
	@%p3672 bra 	$L__BB1_3830;
	ld.local.s8 	%r10593, [%rd437+2];
	add.s32 	%r10594, %r10593, %r1362;
	setp.eq.s32 	%p3673, %r10594, 3;
	@%p3673 bra 	$L__BB1_3829;
	add.s32 	%r10595, %r1364, %r1370;
	mul.wide.s32 	%rd4655, %r10595, 8;
	add.s64 	%rd4656, %rd14, %rd4655;
	mov.b64 	%rd4657, 9218868437227405312;
	st.local.u64 	[%rd4656], %rd4657;
	add.s64 	%rd4658, %rd15, %rd4655;
	mov.b64 	%rd4659, -4616189618054758400;
	st.local.u64 	[%rd4658], %rd4659;
	bra.uni 	$L__BB1_3830;
$L__BB1_3829:
	add.s32 	%r10596, %r1364, %r1370;
	mul.wide.s32 	%rd4660, %r10596, 8;
	add.s64 	%rd4661, %rd14, %rd4660;
	mov.b64 	%rd4662, 0;
	st.local.u64 	[%rd4661], %rd4662;
	add.s64 	%rd4663, %rd15, %rd4660;
	mov.b64 	%rd4664, -4564063970805153792;
	st.local.u64 	[%rd4663], %rd4664;
$L__BB1_3830:
	add.s32 	%r27484, %r1361, 1;
	setp.ne.s32 	%p3674, %r1361, %r1344;
	@%p3674 bra 	$L__BB1_3802;
	mov.b32 	%r27487, 1;
$L__BB1_3832:
	@%p3619 bra 	$L__BB1_3878;
	mov.b32 	%r27488, 1;
$L__BB1_3834:
	mov.u32 	%r1373, %r27488;
	add.s32 	%r10599, %r27487, -1;
	mad.lo.s32 	%r10600, %r10599, %r1346, %r1373;
	add.s32 	%r1374, %r10600, -1;
	mul.wide.s32 	%rd4665, %r1374, 8;
	add.s64 	%rd438, %rd14, %rd4665;
	ld.local.f64 	%fd25699, [%rd438];
	abs.f64 	%fd11255, %fd25699;
	setp.geu.f64 	%p3676, %fd11255, 0d41CDCD64FF800000;
	@%p3676 bra 	$L__BB1_3877;
	cvt.u64.u32 	%rd4666, %r27487;
	add.s64 	%rd439, %rd18, %rd4666;
	ld.local.u8 	%rs253, [%rd439];
	cvt.u32.u16 	%r10601, %rs253;
	cvt.s32.s8 	%r10602, %r10601;
	cvt.u64.u32 	%rd4667, %r1373;
	add.s64 	%rd440, %rd19, %rd4667;
	ld.local.u8 	%rs254, [%rd440];
	cvt.u32.u16 	%r10603, %rs254;
	cvt.s32.s8 	%r10604, %r10603;
	add.s32 	%r10605, %r10604, %r10602;
	setp.eq.s32 	%p3677, %r10605, 3;
	mul.wide.s32 	%rd4668, %r1374, 8;
	add.s64 	%rd441, %rd15, %rd4668;
	@%p3677 bra 	$L__BB1_3837;
	mov.b64 	%rd4669, -4616189618054758400;
	st.local.u64 	[%rd441], %rd4669;
	mov.b64 	%rd4670, 9218868437227405312;
	st.local.u64 	[%rd438], %rd4670;
	mov.f64 	%fd25670, 0dBFF0000000000000;
	mov.f64 	%fd25699, 0d7FF0000000000000;
	mov.f64 	%fd25669, %fd25699;
	bra.uni 	$L__BB1_3848;
$L__BB1_3837:
	cvt.s32.s8 	%r10607, %r10601;
	mul.wide.s32 	%rd4671, %r10607, 5;
	cvt.u64.u16 	%rd4672, %rs254;
	cvt.s64.s8 	%rd4673, %rd4672;
	add.s64 	%rd442, %rd4671, %rd4673;
	shl.b64 	%rd4674, %rd442, 3;
	add.s64 	%rd4675, %rd1, %rd4674;
	ld.global.f64 	%fd25670, [%rd4675+45440];
	ld.local.u8 	%rs2356, [%rd439+-1];
	cvt.u64.u16 	%rd4676, %rs2356;
	cvt.s64.s8 	%rd443, %rd4676;
	cvt.u32.u16 	%r10608, %rs254;
	ld.local.s8 	%rs2357, [%rd440+-1];
	cvt.u32.u16 	%r10609, %rs2357;
	prmt.b32 	%r10610, %r10609, %r10608, 0x3340U;
	prmt.b32 	%r10611, %r10601, 0, 0x3340U;
	prmt.b32 	%r10612, %r10610, %r10611, 0x5410U;
	cvt.u32.u16 	%r10613, %rs2356;
	cvt.s32.s8 	%r10614, %r10613;
	mov.b32 	%r10615, 359705;
	dp4a.s32.u32 	%r10616, %r10612, %r10615, %r10614;
	mul.wide.s32 	%rd4677, %r10616, 8;
	add.s64 	%rd4678, %rd1, %rd4677;
	ld.global.f64 	%fd11258, [%rd4678+35440];
	add.f64 	%fd11259, %fd25670, %fd11258;
	ld.global.f64 	%fd25669, [%rd4675+45640];
	ld.global.f64 	%fd11260, [%rd4678+40440];
	add.f64 	%fd11261, %fd25669, %fd11260;
	abs.f64 	%fd11262, %fd11261;
	setp.gt.f64 	%p3678, %fd11262, 0d41CDCD64FF800000;
	selp.f64 	%fd1520, 0dBFF0000000000000, %fd11259, %p3678;
	selp.f64 	%fd1521, 0d7FF0000000000000, %fd11261, %p3678;
	cvt.s16.s8 	%rs2358, %rs254;
	mov.b32 	%r10617, {%rs2357, %rs2358};
	mov.b32 	%r10618, 6405;
	dp2a.lo.s32.u32 	%r10619, %r10617, %r10618, %r10607;
	mul.wide.s32 	%rd4679, %r10619, 8;
	add.s64 	%rd444, %rd1, %rd4679;
	ld.global.f64 	%fd1522, [%rd444+21000];
	abs.f64 	%fd11263, %fd1522;
	setp.geu.f64 	%p3679, %fd11263, 0d41CDCD64FF800000;
	@%p3679 bra 	$L__BB1_3841;
	cvt.u32.u16 	%r10622, %rs254;
	cvt.s32.s8 	%r10623, %r10622;
	mul.wide.s32 	%rd4684, %r10623, 24;
	add.s64 	%rd4685, %rd442, %rd4684;
	add.s64 	%rd4686, %rd4685, %rd443;
	shl.b64 	%rd4687, %rd4686, 3;
	add.s64 	%rd445, %rd1, %rd4687;
	ld.global.f64 	%fd1523, [%rd445+23000];
	abs.f64 	%fd11278, %fd1523;
	setp.lt.f64 	%p3684, %fd11278, 0d41CDCD64FF800000;
	@%p3684 bra 	$L__BB1_3844;
	ld.global.f64 	%fd11279, [%rd444+20000];
	add.f64 	%fd11280, %fd25670, %fd11279;
	add.f64 	%fd11281, %fd25669, %fd1522;
	abs.f64 	%fd11282, %fd11281;
	setp.gt.f64 	%p3685, %fd11282, 0d41CDCD64FF800000;
	selp.f64 	%fd25665, 0dBFF0000000000000, %fd11280, %p3685;
	selp.f64 	%fd25666, 0d7FF0000000000000, %fd11281, %p3685;
	add.f64 	%fd11283, %fd25666, 0d4069000000000000;
	add.f64 	%fd11284, %fd25665, 0dC016CCCCCCCCCCCD;
	add.f64 	%fd11285, %fd1516, %fd11284;
	div.rn.f64 	%fd25667, %fd11283, %fd11285;
	abs.f64 	%fd11286, %fd1521;
	setp.geu.f64 	%p3686, %fd11286, 0d41CDCD64FF800000;
	@%p3686 bra 	$L__BB1_3846;
	add.f64 	%fd11287, %fd1521, 0d4069000000000000;
	add.f64 	%fd11288, %fd1520, 0dC016CCCCCCCCCCCD;
	add.f64 	%fd11289, %fd1516, %fd11288;
	div.rn.f64 	%fd11290, %fd11287, %fd11289;
	setp.lt.f64 	%p3687, %fd11290, %fd25667;
	selp.f64 	%fd25665, %fd25665, %fd1520, %p3687;
	selp.f64 	%fd25666, %fd25666, %fd1521, %p3687;
	selp.f64 	%fd25667, %fd25667, %fd11290, %p3687;
	bra.uni 	$L__BB1_3846;
$L__BB1_3841:
	cvt.u32.u16 	%r10620, %rs254;
	cvt.s32.s8 	%r10621, %r10620;
	mul.wide.s32 	%rd4680, %r10621, 24;
	add.s64 	%rd4681, %rd442, %rd4680;
	add.s64 	%rd4682, %rd4681, %rd443;
	shl.b64 	%rd4683, %rd4682, 3;
	add.s64 	%rd446, %rd1, %rd4683;
	ld.global.f64 	%fd1524, [%rd446+23000];
	abs.f64 	%fd11265, %fd1524;
	setp.geu.f64 	%p3680, %fd11265, 0d41CDCD64FF800000;
	mov.f64 	%fd25665, %fd1520;
	mov.f64 	%fd25666, %fd1521;
	@%p3680 bra 	$L__BB1_3846;
	ld.global.f64 	%fd11266, [%rd446+22000];
	add.f64 	%fd11267, %fd25670, %fd11266;
	add.f64 	%fd11268, %fd25669, %fd1524;
	abs.f64 	%fd11269, %fd11268;
	setp.gt.f64 	%p3681, %fd11269, 0d41CDCD64FF800000;
	selp.f64 	%fd25665, 0dBFF0000000000000, %fd11267, %p3681;
	selp.f64 	%fd25666, 0d7FF0000000000000, %fd11268, %p3681;
	add.f64 	%fd11270, %fd25666, 0d4069000000000000;
	add.f64 	%fd11271, %fd25665, 0dC016CCCCCCCCCCCD;
	add.f64 	%fd11272, %fd1516, %fd11271;
	div.rn.f64 	%fd25667, %fd11270, %fd11272;
	abs.f64 	%fd11273, %fd1521;
	setp.geu.f64 	%p3682, %fd11273, 0d41CDCD64FF800000;
	@%p3682 bra 	$L__BB1_3846;
	add.f64 	%fd11274, %fd1521, 0d4069000000000000;
	add.f64 	%fd11275, %fd1520, 0dC016CCCCCCCCCCCD;
	add.f64 	%fd11276, %fd1516, %fd11275;
	div.rn.f64 	%fd11277, %fd11274, %fd11276;
	setp.lt.f64 	%p3683, %fd11277, %fd25667;
	selp.f64 	%fd25665, %fd25665, %fd1520, %p3683;
	selp.f64 	%fd25666, %fd25666, %fd1521, %p3683;
	selp.f64 	%fd25667, %fd25667, %fd11277, %p3683;
	bra.uni 	$L__BB1_3846;
$L__BB1_3844:
	ld.global.f64 	%fd11291, [%rd444+20000];
	add.f64 	%fd11292, %fd25670, %fd11291;
	ld.global.f64 	%fd11293, [%rd445+22000];
	add.f64 	%fd11294, %fd11292, %fd11293;
	add.f64 	%fd11295, %fd25669, %fd1522;
	add.f64 	%fd11296, %fd11295, %fd1523;
	abs.f64 	%fd11297, %fd11296;
	setp.gt.f64 	%p3688, %fd11297, 0d41CDCD64FF800000;
	selp.f64 	%fd25665, 0dBFF0000000000000, %fd11294, %p3688;
	selp.f64 	%fd25666, 0d7FF0000000000000, %fd11296, %p3688;
	add.f64 	%fd11298, %fd25666, 0d4069000000000000;
	add.f64 	%fd11299, %fd25665, 0dC016CCCCCCCCCCCD;
	add.f64 	%fd11300, %fd1516, %fd11299;
	div.rn.f64 	%fd25667, %fd11298, %fd11300;
	abs.f64 	%fd11301, %fd1521;
	setp.geu.f64 	%p3689, %fd11301, 0d41CDCD64FF800000;
	@%p3689 bra 	$L__BB1_3846;
	add.f64 	%fd11302, %fd1521, 0d4069000000000000;
	add.f64 	%fd11303, %fd1520, 0dC016CCCCCCCCCCCD;
	add.f64 	%fd11304, %fd1516, %fd11303;
	div.rn.f64 	%fd11305, %fd11302, %fd11304;
	setp.lt.f64 	%p3690, %fd11305, %fd25667;
	selp.f64 	%fd25665, %fd25665, %fd1520, %p3690;
	selp.f64 	%fd25666, %fd25666, %fd1521, %p3690;
	selp.f64 	%fd25667, %fd25667, %fd11305, %p3690;
$L__BB1_3846:
	abs.f64 	%fd11306, %fd25666;
	setp.geu.f64 	%p3691, %fd11306, 0d41CDCD64FF800000;
	@%p3691 bra 	$L__BB1_3848;
	add.f64 	%fd11307, %fd25669, 0d4069000000000000;
	add.f64 	%fd11308, %fd25670, 0dC016CCCCCCCCCCCD;
	add.f64 	%fd11309, %fd1516, %fd11308;
	div.rn.f64 	%fd11310, %fd11307, %fd11309;
	setp.lt.f64 	%p3692, %fd25667, %fd11310;
	selp.f64 	%fd25669, %fd25669, %fd25666, %p3692;
	selp.f64 	%fd25670, %fd25670, %fd25665, %p3692;
$L__BB1_3848:
	abs.f64 	%fd11311, %fd25669;
	setp.geu.f64 	%p3693, %fd11311, 0d41CDCD64FF800000;
	@%p3693 bra 	$L__BB1_3850;
	st.local.f64 	[%rd441], %fd25670;
	st.local.f64 	[%rd438], %fd25669;
	mov.f64 	%fd25699, %fd25669;
$L__BB1_3850:
	min.u32 	%r10624, %r27487, %r1373;
	setp.lt.u32 	%p3694, %r10624, 2;
	mov.f64 	%fd25672, 0dBFF0000000000000;
	mov.f64 	%fd25673, 0d7FF0000000000000;
	@%p3694 bra 	$L__BB1_3877;
	ld.local.f64 	%fd25698, [%rd441];
	add.f64 	%fd11314, %fd25699, 0d4069000000000000;
	add.f64 	%fd11315, %fd25698, 0dC016CCCCCCCCCCCD;
	add.f64 	%fd11316, %fd1516, %fd11315;
	div.rn.f64 	%fd1553, %fd11314, %fd11316;
	add.s32 	%r10625, %r27487, -1;
	mul.lo.s32 	%r10626, %r10625, %r1346;
	sub.s32 	%r10627, %r10626, %r1346;
	add.s32 	%r10628, %r10627, %r1373;
	add.s32 	%r1375, %r10628, -2;
	mul.wide.s32 	%rd4688, %r1375, 8;
	add.s64 	%rd4689, %rd14, %rd4688;
	ld.local.f64 	%fd1554, [%rd4689];
	abs.f64 	%fd11317, %fd1554;
	setp.geu.f64 	%p3695, %fd11317, 0d41CDCD64FF800000;
	@%p3695 bra 	$L__BB1_3854;
	cvt.u64.u32 	%rd4690, %r27487;
	add.s64 	%rd4691, %rd18, %rd4690;
	ld.local.u8 	%r10629, [%rd4691+-1];
	prmt.b32 	%r10631, %r10629, %r10601, 0x3340U;
	ld.local.u8 	%r10632, [%rd440+-1];
	prmt.b32 	%r10633, %r10632, 0, 0x3340U;
	prmt.b32 	%r10634, %r10631, %r10633, 0x5410U;
	cvt.u32.u16 	%r10635, %rs254;
	cvt.s32.s8 	%r10636, %r10635;
	mov.b32 	%r10637, 334205;
	dp4a.s32.u32 	%r10638, %r10634, %r10637, %r10636;
	mul.wide.s32 	%rd4692, %r10638, 8;
	add.s64 	%rd447, %rd1, %rd4692;
	ld.global.f64 	%fd1555, [%rd447+5000];
	abs.f64 	%fd11320, %fd1555;
	setp.geu.f64 	%p3696, %fd11320, 0d41CDCD64FF800000;
	@%p3696 bra 	$L__BB1_3854;
	mul.wide.s32 	%rd4693, %r1375, 8;
	add.s64 	%rd4694, %rd15, %rd4693;
	ld.local.f64 	%fd11321, [%rd4694];
	ld.global.f64 	%fd11322, [%rd447];
	add.f64 	%fd25672, %fd11321, %fd11322;
	add.f64 	%fd25673, %fd1554, %fd1555;
$L__BB1_3854:
	add.f64 	%fd11323, %fd25673, 0d4069000000000000;
	add.f64 	%fd11324, %fd25672, 0dC016CCCCCCCCCCCD;
	add.f64 	%fd11325, %fd1516, %fd11324;
	div.rn.f64 	%fd1560, %fd11323, %fd11325;
	setp.lt.f64 	%p3697, %fd25672, 0dC0A3880000000000;
	selp.f64 	%fd1561, 0dC0A9300000000000, %fd25672, %p3697;
	selp.f64 	%fd1562, 0d0000000000000000, %fd25673, %p3697;
	setp.gt.f64 	%p3698, %fd1560, %fd1553;
	@%p3698 bra 	$L__BB1_3858;
	setp.lt.f64 	%p3699, %fd25698, 0dC0A3880000000000;
	selp.f64 	%fd1563, 0dC0A9300000000000, %fd25698, %p3699;
	setp.gt.f64 	%p3700, %fd1563, 0d0000000000000000;
	selp.f64 	%fd11326, 0d0000000000000000, %fd25699, %p3699;
	setp.gt.f64 	%p3701, %fd11326, 0d0000000000000000;
	and.pred  	%p3702, %p3700, %p3701;
	@%p3702 bra 	$L__BB1_3858;
	setp.ltu.f64 	%p3703, %fd1553, %fd1560;
	@%p3703 bra 	$L__BB1_3859;
	st.local.f64 	[%rd441], %fd1563;
	st.local.f64 	[%rd438], %fd11326;
	mov.f64 	%fd25698, %fd1563;
	mov.f64 	%fd25699, %fd11326;
	bra.uni 	$L__BB1_3859;
$L__BB1_3858:
	st.local.f64 	[%rd441], %fd1561;
	st.local.f64 	[%rd438], %fd1562;
	mov.f64 	%fd25698, %fd1561;
	mov.f64 	%fd25699, %fd1562;
$L__BB1_3859:
	mov.b32 	%r27489, 3;
$L__BB1_3860:
	sub.s32 	%r10640, %r1373, %r27489;
	add.s32 	%r10641, %r10640, 1;
	setp.gt.u32 	%p3704, %r10640, 2147483646;
	selp.b32 	%r10642, %r10640, 0, %p3704;
	add.s32 	%r10643, %r27487, %r10642;
	add.s32 	%r27491, %r10643, -1;
	selp.b32 	%r27490, 1, %r10641, %p3704;
	setp.lt.s32 	%p3705, %r27491, 1;
	setp.ge.s32 	%p3706, %r27490, %r1373;
	or.pred  	%p3707, %p3705, %p3706;
	@%p3707 bra 	$L__BB1_3876;
$L__BB1_3861:
	mov.u32 	%r1380, %r27491;
	add.s32 	%r27491, %r1380, -1;
	mad.lo.s32 	%r10645, %r27491, %r1346, %r27490;
	add.s32 	%r1382, %r10645, -1;
	mul.wide.s32 	%rd4695, %r1382, 8;
	add.s64 	%rd4696, %rd14, %rd4695;
	ld.local.f64 	%fd1583, [%rd4696];
	abs.f64 	%fd11327, %fd1583;
	setp.geu.f64 	%p3708, %fd11327, 0d41CDCD64FF800000;
	@%p3708 bra 	$L__BB1_3875;
	not.b32 	%r10646, %r1380;
	add.s32 	%r1383, %r27487, %r10646;
	not.b32 	%r10647, %r27490;
	add.s32 	%r1384, %r1373, %r10647;
	setp.eq.s32 	%p3709, %r1383, 0;
	setp.gt.s32 	%p3710, %r1384, 0;
	and.pred  	%p3711, %p3709, %p3710;
	@%p3711 bra 	$L__BB1_3868;
	setp.eq.s32 	%p3712, %r1384, 0;
	setp.gt.s32 	%p3713, %r1383, 0;
	and.pred  	%p3714, %p3713, %p3712;
	@%p3714 bra 	$L__BB1_3868;
	setp.eq.s32 	%p3715, %r1383, 1;
	setp.eq.s32 	%p3716, %r1384, 1;
	and.pred  	%p3717, %p3715, %p3716;
	@%p3717 bra 	$L__BB1_3866;
	add.s32 	%r10648, %r1384, %r1383;
	mul.wide.s32 	%rd4697, %r10648, 8;
	add.s64 	%rd4698, %rd1, %rd4697;
	ld.global.f64 	%fd11328, [%rd4698+24952];
	cvt.u64.u32 	%rd4699, %r1380;
	add.s64 	%rd4700, %rd18, %rd4699;
	cvt.s64.s32 	%rd4701, %r27490;
	add.s64 	%rd4702, %rd19, %rd4701;
	ld.local.s8 	%r10649, [%rd4702+1];
	ld.local.u8 	%r10650, [%rd4700+1];
	ld.local.u8 	%r10651, [%rd4700];
	prmt.b32 	%r10652, %r10651, %r10650, 0x3340U;
	ld.local.u8 	%r10653, [%rd4702];
	prmt.b32 	%r10654, %r10653, 0, 0x3340U;
	prmt.b32 	%r10655, %r10652, %r10654, 0x5410U;
	mov.b32 	%r10656, 334205;
	dp4a.s32.u32 	%r10657, %r10655, %r10656, %r10649;
	mul.wide.s32 	%rd4703, %r10657, 8;
	add.s64 	%rd4704, %rd1, %rd4703;
	ld.global.f64 	%fd11329, [%rd4704+30440];
	add.f64 	%fd11330, %fd11328, %fd11329;
	cvt.u64.u32 	%rd4705, %r27487;
	add.s64 	%rd4706, %rd18, %rd4705;
	ld.local.s8 	%r10658, [%rd4706+-1];
	cvt.u32.u16 	%r10659, %rs254;
	ld.local.u8 	%r10660, [%rd440+-1];
	prmt.b32 	%r10661, %r10660, %r10659, 0x3340U;
	prmt.b32 	%r10663, %r10601, 0, 0x3340U;
	prmt.b32 	%r10664, %r10661, %r10663, 0x5410U;
	mov.b32 	%r10665, 359705;
	dp4a.s32.u32 	%r10666, %r10664, %r10665, %r10658;
	mul.wide.s32 	%rd4707, %r10666, 8;
	add.s64 	%rd4708, %rd1, %rd4707;
	ld.global.f64 	%fd11331, [%rd4708+30440];
	add.f64 	%fd11332, %fd11330, %fd11331;
	add.f64 	%fd11333, %fd11332, %fd1583;
	ld.global.f64 	%fd11334, [%rd4698+24232];
	ld.global.f64 	%fd11335, [%rd4704+25440];
	add.f64 	%fd11336, %fd11334, %fd11335;
	ld.global.f64 	%fd11337, [%rd4708+25440];
	add.f64 	%fd11338, %fd11336, %fd11337;
	sub.s32 	%r10667, %r1383, %r1384;
	abs.s32 	%r10668, %r10667;
	cvt.rn.f64.s32 	%fd11339, %r10668;
	fma.rn.f64 	%fd11340, %fd11339, 0dBFEEF3E864B31D04, %fd11338;
	mul.wide.s32 	%rd4709, %r1382, 8;
	add.s64 	%rd4710, %rd15, %rd4709;
	ld.local.f64 	%fd11341, [%rd4710];
	add.f64 	%fd11342, %fd11341, %fd11340;
	abs.f64 	%fd11343, %fd11333;
	setp.gt.f64 	%p3718, %fd11343, 0d41CDCD64FF800000;
	selp.f64 	%fd11344, 0dBFF0000000000000, %fd11342, %p3718;
	selp.f64 	%fd11345, 0d7FF0000000000000, %fd11333, %p3718;
	add.f64 	%fd11346, %fd11345, 0d4069000000000000;
	add.f64 	%fd11347, %fd11344, 0dC016CCCCCCCCCCCD;
	add.f64 	%fd11348, %fd1516, %fd11347;
	div.rn.f64 	%fd11349, %fd11346, %fd11348;
	add.f64 	%fd11350, %fd25699, 0d4069000000000000;
	add.f64 	%fd11351, %fd25698, 0dC016CCCCCCCCCCCD;
	add.f64 	%fd11352, %fd1516, %fd11351;
	div.rn.f64 	%fd11353, %fd11350, %fd11352;
	setp.gt.f64 	%p3719, %fd11349, %fd11353;
	selp.f64 	%fd25700, %fd11345, 0d7FF0000000000000, %p3719;
	selp.f64 	%fd25701, %fd11344, 0dBFF0000000000000, %p3719;
	bra.uni 	$L__BB1_3873;
$L__BB1_3866:
	cvt.u64.u32 	%rd4711, %r1380;
	add.s64 	%rd4712, %rd18, %rd4711;
	cvt.s64.s32 	%rd4713, %r27490;
	add.s64 	%rd4714, %rd19, %rd4713;
	ld.local.s8 	%r10669, [%rd4714+1];
	ld.local.u8 	%r10670, [%rd4712+1];
	ld.local.u8 	%r10671, [%rd4712];
	prmt.b32 	%r10672, %r10671, %r10670, 0x3340U;
	ld.local.u8 	%r10673, [%rd4714];
	prmt.b32 	%r10674, %r10673, 0, 0x3340U;
	prmt.b32 	%r10675, %r10672, %r10674, 0x5410U;
	mov.b32 	%r10676, 334205;
	dp4a.s32.u32 	%r10677, %r10675, %r10676, %r10669;
	mul.wide.s32 	%rd4715, %r10677, 8;
	add.s64 	%rd4716, %rd1, %rd4715;
	ld.global.f64 	%fd11356, [%rd4716+10000];
	cvt.u64.u32 	%rd4717, %r27487;
	add.s64 	%rd4718, %rd18, %rd4717;
	ld.local.s8 	%r10678, [%rd4718+-1];
	cvt.u32.u16 	%r10679, %rs254;
	ld.local.u8 	%r10680, [%rd440+-1];
	prmt.b32 	%r10681, %r10680, %r10679, 0x3340U;
	prmt.b32 	%r10683, %r10601, 0, 0x3340U;
	prmt.b32 	%r10684, %r10681, %r10683, 0x5410U;
	mov.b32 	%r10685, 359705;
	dp4a.s32.u32 	%r10686, %r10684, %r10685, %r10678;
	mul.wide.s32 	%rd4719, %r10686, 8;
	add.s64 	%rd4720, %rd1, %rd4719;
	ld.global.f64 	%fd11357, [%rd4720+10000];
	add.f64 	%fd11358, %fd11356, %fd11357;
	mul.wide.s32 	%rd4721, %r1382, 8;
	add.s64 	%rd4722, %rd15, %rd4721;
	ld.local.f64 	%fd11359, [%rd4722];
	add.f64 	%fd11360, %fd11358, %fd11359;
	ld.global.f64 	%fd11361, [%rd4716+15000];
	ld.global.f64 	%fd11362, [%rd4720+15000];
	add.f64 	%fd11363, %fd11361, %fd11362;
	add.f64 	%fd11364, %fd11363, %fd1583;
	abs.f64 	%fd11365, %fd11364;
	setp.gt.f64 	%p3720, %fd11365, 0d41CDCD64FF800000;
	selp.f64 	%fd1586, 0dBFF0000000000000, %fd11360, %p3720;
	selp.f64 	%fd1587, 0d7FF0000000000000, %fd11364, %p3720;
	add.f64 	%fd11366, %fd1587, 0d4069000000000000;
	add.f64 	%fd11367, %fd1586, 0dC016CCCCCCCCCCCD;
	add.f64 	%fd11368, %fd1516, %fd11367;
	div.rn.f64 	%fd1588, %fd11366, %fd11368;
	add.f64 	%fd11369, %fd25699, 0d4069000000000000;
	add.f64 	%fd11370, %fd25698, 0dC016CCCCCCCCCCCD;
	add.f64 	%fd11371, %fd1516, %fd11370;
	div.rn.f64 	%fd1589, %fd11369, %fd11371;
	sub.f64 	%fd11372, %fd1588, %fd1589;
	setp.ltu.f64 	%p3721, %fd11372, 0d3EB0C6F7A0B5ED8D;
	mov.f64 	%fd25701, 0dBFF0000000000000;
	mov.f64 	%fd25700, 0d7FF0000000000000;
	@%p3721 bra 	$L__BB1_3873;
	setp.gt.f64 	%p3722, %fd1588, %fd1589;
	selp.f64 	%fd25700, %fd1587, 0d7FF0000000000000, %p3722;
	selp.f64 	%fd25701, %fd1586, 0dBFF0000000000000, %p3722;
	bra.uni 	$L__BB1_3873;
$L__BB1_3868:
	setp.eq.s32 	%p3723, %r1384, 1;
	setp.eq.s32 	%p3724, %r1383, 1;
	or.pred  	%p3725, %p3724, %p3723;
	@%p3725 bra 	$L__BB1_3870;
	not.b32 	%r10687, %r27490;
	add.s32 	%r10688, %r1373, %r10687;
	not.b32 	%r10689, %r1380;
	add.s32 	%r10690, %r27487, %r10689;
	add.s32 	%r10691, %r10688, %r10690;
	mul.wide.s32 	%rd4723, %r10691, 8;
	add.s64 	%rd4724, %rd1, %rd4723;
	ld.global.f64 	%fd11373, [%rd4724+25192];
	cvt.u64.u32 	%rd4725, %r1380;
	add.s64 	%rd4726, %rd18, %rd4725;
	ld.local.s8 	%r10692, [%rd4726];
	mul.wide.s32 	%rd4727, %r10692, 5;
	cvt.s64.s32 	%rd4728, %r27490;
	add.s64 	%rd4729, %rd19, %rd4728;
	ld.local.s8 	%rd4730, [%rd4729];
	add.s64 	%rd4731, %rd4727, %rd4730;
	shl.b64 	%rd4732, %rd4731, 3;
	add.s64 	%rd4733, %rd1, %rd4732;
	ld.global.f64 	%fd11374, [%rd4733+45640];
	add.f64 	%fd11375, %fd11373, %fd11374;
	cvt.s32.s8 	%r10694, %r10601;
	mul.wide.s32 	%rd4734, %r10694, 5;
	cvt.u64.u16 	%rd4735, %rs254;
	cvt.s64.s8 	%rd4736, %rd4735;
	add.s64 	%rd4737, %rd4734, %rd4736;
	shl.b64 	%rd4738, %rd4737, 3;
	add.s64 	%rd4739, %rd1, %rd4738;
	ld.global.f64 	%fd11376, [%rd4739+45640];
	add.f64 	%fd11377, %fd11375, %fd11376;
	add.f64 	%fd11378, %fd11377, %fd1583;
	ld.global.f64 	%fd11379, [%rd4724+24472];
	ld.global.f64 	%fd11380, [%rd4733+45440];
	add.f64 	%fd11381, %fd11379, %fd11380;
	ld.global.f64 	%fd11382, [%rd4739+45440];
	add.f64 	%fd11383, %fd11381, %fd11382;
	mul.wide.s32 	%rd4740, %r1382, 8;
	add.s64 	%rd4741, %rd15, %rd4740;
	ld.local.f64 	%fd11384, [%rd4741];
	add.f64 	%fd11385, %fd11383, %fd11384;
	abs.f64 	%fd11386, %fd11378;
	setp.gt.f64 	%p3726, %fd11386, 0d41CDCD64FF800000;
	selp.f64 	%fd11387, 0dBFF0000000000000, %fd11385, %p3726;
	selp.f64 	%fd11388, 0d7FF0000000000000, %fd11378, %p3726;
	add.f64 	%fd11389, %fd11388, 0d4069000000000000;
	add.f64 	%fd11390, %fd11387, 0dC016CCCCCCCCCCCD;
	add.f64 	%fd11391, %fd1516, %fd11390;
	div.rn.f64 	%fd11392, %fd11389, %fd11391;
	add.f64 	%fd11393, %fd25699, 0d4069000000000000;
	add.f64 	%fd11394, %fd25698, 0dC016CCCCCCCCCCCD;
	add.f64 	%fd11395, %fd1516, %fd11394;
	div.rn.f64 	%fd11396, %fd11393, %fd11395;
	setp.gt.f64 	%p3727, %fd11392, %fd11396;
	selp.f64 	%fd25700, %fd11388, 0d7FF0000000000000, %p3727;
	selp.f64 	%fd25701, %fd11387, 0dBFF0000000000000, %p3727;
	bra.uni 	$L__BB1_3873;
$L__BB1_3870:
	and.pred  	%p3731, %p3709, %p3723;
	setp.eq.s32 	%p3732, %r1384, 0;
	and.pred  	%p3733, %p3724, %p3732;
	or.pred  	%p3734, %p3731, %p3733;
	mov.f64 	%fd25693, 0d0000000000000000;
	mov.f64 	%fd25692, 0dC0A9300000000000;
	not.pred 	%p3735, %p3734;
	@%p3735 bra 	$L__BB1_3872;
	not.b32 	%r10695, %r27490;
	add.s32 	%r10696, %r1373, %r10695;
	not.b32 	%r10697, %r1380;
	add.s32 	%r10698, %r27487, %r10697;
	add.s32 	%r10699, %r10696, %r10698;
	mul.wide.u32 	%rd4742, %r10699, 8;
	add.s64 	%rd4743, %rd1, %rd4742;
	ld.global.f64 	%fd11399, [%rd4743+25192];
	cvt.u64.u32 	%rd4744, %r1380;
	add.s64 	%rd4745, %rd18, %rd4744;
	cvt.s64.s32 	%rd4746, %r27490;
	add.s64 	%rd4747, %rd19, %rd4746;
	ld.local.u8 	%r10700, [%rd4745];
	prmt.b32 	%r10702, %r10700, %r10601, 0x3340U;
	ld.local.u8 	%r10703, [%rd4747];
	prmt.b32 	%r10704, %r10703, 0, 0x3340U;
	prmt.b32 	%r10705, %r10702, %r10704, 0x5410U;
	cvt.u32.u16 	%r10706, %rs254;
	cvt.s32.s8 	%r10707, %r10706;
	mov.b32 	%r10708, 334205;
	dp4a.s32.u32 	%r10709, %r10705, %r10708, %r10707;
	mul.wide.s32 	%rd4748, %r10709, 8;
	add.s64 	%rd4749, %rd1, %rd4748;
	ld.global.f64 	%fd11400, [%rd4749+5000];
	add.f64 	%fd25693, %fd11399, %fd11400;
	ld.global.f64 	%fd11401, [%rd4743+24472];
	ld.global.f64 	%fd11402, [%rd4749];
	add.f64 	%fd25692, %fd11401, %fd11402;
$L__BB1_3872:
	add.f64 	%fd11403, %fd25693, %fd1583;
	mul.wide.s32 	%rd4750, %r1382, 8;
	add.s64 	%rd4751, %rd15, %rd4750;
	ld.local.f64 	%fd11404, [%rd4751];
	add.f64 	%fd11405, %fd25692, %fd11404;
	abs.f64 	%fd11406, %fd11403;
	setp.gt.f64 	%p3736, %fd11406, 0d41CDCD64FF800000;
	selp.f64 	%fd11407, 0dBFF0000000000000, %fd11405, %p3736;
	selp.f64 	%fd11408, 0d7FF0000000000000, %fd11403, %p3736;
	add.f64 	%fd11409, %fd11408, 0d4069000000000000;
	add.f64 	%fd11410, %fd11407, 0dC016CCCCCCCCCCCD;
	add.f64 	%fd11411, %fd1516, %fd11410;
	div.rn.f64 	%fd11412, %fd11409, %fd11411;
	add.f64 	%fd11413, %fd25699, 0d4069000000000000;
	add.f64 	%fd11414, %fd25698, 0dC016CCCCCCCCCCCD;
	add.f64 	%fd11415, %fd1516, %fd11414;
	div.rn.f64 	%fd11416, %fd11413, %fd11415;
	setp.gt.f64 	%p3737, %fd11412, %fd11416;
	selp.f64 	%fd25700, %fd11408, 0d7FF0000000000000, %p3737;
	selp.f64 	%fd25701, %fd11407, 0dBFF0000000000000, %p3737;
$L__BB1_3873:
	setp.lt.f64 	%p3738, %fd25701, 0dC0A3880000000000;
	selp.f64 	%fd1608, 0d0000000000000000, %fd25700, %p3738;
	selp.f64 	%fd1609, 0dC0A9300000000000, %fd25701, %p3738;
	abs.f64 	%fd11417, %fd1608;
	setp.geu.f64 	%p3739, %fd11417, 0d41CDCD64FF800000;
	@%p3739 bra 	$L__BB1_3875;
	st.local.f64 	[%rd438], %fd1608;
	st.local.f64 	[%rd441], %fd1609;
	mov.f64 	%fd25698, %fd1609;
	mov.f64 	%fd25699, %fd1608;
$L__BB1_3875:
	add.s32 	%r27490, %r27490, 1;
	setp.gt.u32 	%p3740, %r1380, 1;
	setp.lt.s32 	%p3741, %r27490, %r1373;
	and.pred  	%p3742, %p3740, %p3741;
	@%p3742 bra 	$L__BB1_3861;
$L__BB1_3876:
	add.s32 	%r27489, %r27489, 1;
	setp.ne.s32 	%p3743, %r27489, 33;
	@%p3743 bra 	$L__BB1_3860;
$L__BB1_3877:
	add.s32 	%r27488, %r1373, 1;
	setp.ne.s32 	%p3744, %r1373, %r1346;
	@%p3744 bra 	$L__BB1_3834;
$L__BB1_3878:
	add.s32 	%r1388, %r27487, 1;
	setp.ne.s32 	%p3745, %r27487, %r1344;
	mov.u32 	%r27487, %r1388;
	@%p3745 bra 	$L__BB1_3832;
	mov.f64 	%fd25731, 0dFFF0000000000000;
	mov.b32 	%r27499, 0;
	mov.b32 	%r27492, 1;
	mov.u32 	%r27498, %r27499;
$L__BB1_3880:
	setp.eq.s32 	%p3746, %r1346, 0;
	@%p3746 bra 	$L__BB1_3896;
	cvt.u64.u32 	%rd4752, %r27492;
	add.s64 	%rd4753, %rd18, %rd4752;
	ld.local.u8 	%rs255, [%rd4753];
	mov.b32 	%r27495, 1;
$L__BB1_3882:
	mov.u32 	%r1392, %r27495;
	cvt.u64.u32 	%rd4754, %r1392;
	add.s64 	%rd448, %rd19, %rd4754;
	ld.local.u8 	%rs256, [%rd448];
	cvt.u32.u16 	%r10713, %rs256;
	cvt.s32.s8 	%r10714, %r10713;
	cvt.u32.u16 	%r10715, %rs255;
	cvt.s32.s8 	%r10716, %r10715;
	add.s32 	%r10717, %r10714, %r10716;
	setp.ne.s32 	%p3747, %r10717, 3;
	mov.f64 	%fd25730, 0dBFF0000000000000;
	mov.f64 	%fd25729, 0d7FF0000000000000;
	@%p3747 bra 	$L__BB1_3895;
	cvt.u32.u16 	%r10718, %rs256;
	cvt.u64.u16 	%rd4755, %rs256;
	cvt.s64.s8 	%rd4756, %rd4755;
	cvt.u32.u16 	%r10719, %rs255;
	cvt.s32.s8 	%r10720, %r10719;
	mul.wide.s32 	%rd4757, %r10720, 5;
	add.s64 	%rd4758, %rd4757, %rd4756;
	shl.b64 	%rd4759, %rd4758, 3;
	add.s64 	%rd4760, %rd1, %rd4759;
	ld.global.f64 	%fd25730, [%rd4760+45440];
	cvt.u64.u32 	%rd4761, %r27492;
	add.s64 	%rd4762, %rd18, %rd4761;
	ld.local.s8 	%r10721, [%rd448+1];
	ld.local.s8 	%rs2359, [%rd4762+1];
	cvt.u32.u16 	%r10722, %rs2359;
	prmt.b32 	%r10723, %r10719, %r10722, 0x3340U;
	prmt.b32 	%r10724, %r10718, 0, 0x3340U;
	prmt.b32 	%r10725, %r10723, %r10724, 0x5410U;
	mov.b32 	%r10726, 334205;
	dp4a.s32.u32 	%r10727, %r10725, %r10726, %r10721;
	mul.wide.s32 	%rd4763, %r10727, 8;
	add.s64 	%rd4764, %rd1, %rd4763;
	ld.global.f64 	%fd11422, [%rd4764+35440];
	add.f64 	%fd11423, %fd25730, %fd11422;
	ld.global.f64 	%fd25729, [%rd4760+45640];
	ld.global.f64 	%fd11424, [%rd4764+40440];
	add.f64 	%fd11425, %fd25729, %fd11424;
	abs.f64 	%fd11426, %fd11425;
	setp.gt.f64 	%p3748, %fd11426, 0d41CDCD64FF800000;
	selp.f64 	%fd1630, 0dBFF0000000000000, %fd11423, %p3748;
	selp.f64 	%fd1631, 0d7FF0000000000000, %fd11425, %p3748;
	cvt.s16.s8 	%rs2360, %rs255;
	mov.b32 	%r10728, {%rs2360, %rs2359};
	cvt.s32.s8 	%r10729, %r10718;
	mov.b32 	%r10730, 1305;
	dp2a.lo.s32.u32 	%r10731, %r10728, %r10730, %r10729;
	mul.wide.s32 	%rd4765, %r10731, 8;
	add.s64 	%rd449, %rd1, %rd4765;
	ld.global.f64 	%fd1632, [%rd449+21000];
	abs.f64 	%fd1633, %fd1632;
	setp.geu.f64 	%p3749, %fd1633, 0d41CDCD64FF800000;
	cvt.s16.s8 	%rs2361, %rs256;
	mov.b32 	%r10732, {%rs2360, %rs2361};
	dp2a.lo.s32.u32 	%r1395, %r10732, %r10730, %r10721;
	mul.wide.s32 	%rd4766, %r1395, 8;
	add.s64 	%rd450, %rd1, %rd4766;
	mov.f64 	%fd25720, %fd1630;
	mov.f64 	%fd25721, %fd1631;
	@%p3749 bra 	$L__BB1_3887;
	ld.global.f64 	%fd1634, [%rd450+23000];
	abs.f64 	%fd11428, %fd1634;
	setp.geu.f64 	%p3750, %fd11428, 0d41CDCD64FF800000;
	mov.f64 	%fd25720, %fd1630;
	mov.f64 	%fd25721, %fd1631;
	@%p3750 bra 	$L__BB1_3887;
	ld.global.f64 	%fd11429, [%rd449+20000];
	add.f64 	%fd11430, %fd25730, %fd11429;
	mul.wide.s32 	%rd4767, %r1395, 8;
	add.s64 	%rd4768, %rd1, %rd4767;
	ld.global.f64 	%fd11431, [%rd4768+22000];
	add.f64 	%fd11432, %fd11430, %fd11431;
	add.f64 	%fd11433, %fd25729, %fd1632;
	add.f64 	%fd11434, %fd11433, %fd1634;
	abs.f64 	%fd11435, %fd11434;
	setp.gt.f64 	%p3751, %fd11435, 0d41CDCD64FF800000;
	selp.f64 	%fd25720, 0dBFF0000000000000, %fd11432, %p3751;
	selp.f64 	%fd25721, 0d7FF0000000000000, %fd11434, %p3751;
	add.f64 	%fd11436, %fd25721, 0d4069000000000000;
	add.f64 	%fd11437, %fd25720, 0dC016CCCCCCCCCCCD;
	add.f64 	%fd11438, %fd1516, %fd11437;
	div.rn.f64 	%fd25722, %fd11436, %fd11438;
	abs.f64 	%fd11439, %fd1631;
	setp.geu.f64 	%p3752, %fd11439, 0d41CDCD64FF800000;
	@%p3752 bra 	$L__BB1_3887;
	add.f64 	%fd11440, %fd1631, 0d4069000000000000;
	add.f64 	%fd11441, %fd1630, 0dC016CCCCCCCCCCCD;
	add.f64 	%fd11442, %fd1516, %fd11441;
	div.rn.f64 	%fd11443, %fd11440, %fd11442;
	setp.lt.f64 	%p3753, %fd11443, %fd25722;
	selp.f64 	%fd25720, %fd25720, %fd1630, %p3753;
	selp.f64 	%fd25721, %fd25721, %fd1631, %p3753;
	selp.f64 	%fd25722, %fd25722, %fd11443, %p3753;
$L__BB1_3887:
	mov.f64 	%fd25723, %fd25720;
	mov.f64 	%fd25724, %fd25721;
	@%p3749 bra 	$L__BB1_3890;
	ld.global.f64 	%fd11444, [%rd449+20000];
	add.f64 	%fd11445, %fd25730, %fd11444;
	add.f64 	%fd11446, %fd25729, %fd1632;
	abs.f64 	%fd11447, %fd11446;
	setp.gt.f64 	%p3755, %fd11447, 0d41CDCD64FF800000;
	selp.f64 	%fd25723, 0dBFF0000000000000, %fd11445, %p3755;
	selp.f64 	%fd25724, 0d7FF0000000000000, %fd11446, %p3755;
	add.f64 	%fd11448, %fd25724, 0d4069000000000000;
	add.f64 	%fd11449, %fd25723, 0dC016CCCCCCCCCCCD;
	add.f64 	%fd11450, %fd1516, %fd11449;
	div.rn.f64 	%fd25722, %fd11448, %fd11450;
	abs.f64 	%fd11451, %fd25721;
	setp.geu.f64 	%p3756, %fd11451, 0d41CDCD64FF800000;
	@%p3756 bra 	$L__BB1_3890;
	add.f64 	%fd11452, %fd25721, 0d4069000000000000;
	add.f64 	%fd11453, %fd25720, 0dC016CCCCCCCCCCCD;
	add.f64 	%fd11454, %fd1516, %fd11453;
	div.rn.f64 	%fd11455, %fd11452, %fd11454;
	setp.lt.f64 	%p3757, %fd11455, %fd25722;
	selp.f64 	%fd25723, %fd25723, %fd25720, %p3757;
	selp.f64 	%fd25724, %fd25724, %fd25721, %p3757;
	selp.f64 	%fd25722, %fd25722, %fd11455, %p3757;
$L__BB1_3890:
	mul.wide.s32 	%rd4769, %r1395, 8;
	add.s64 	%rd451, %rd1, %rd4769;
	ld.global.f64 	%fd1653, [%rd451+23000];
	abs.f64 	%fd11456, %fd1653;
	setp.geu.f64 	%p3758, %fd11456, 0d41CDCD64FF800000;
	mov.f64 	%fd25726, %fd25723;
	mov.f64 	%fd25727, %fd25724;
	@%p3758 bra 	$L__BB1_3893;
	ld.global.f64 	%fd11457, [%rd451+22000];
	add.f64 	%fd11458, %fd25730, %fd11457;
	add.f64 	%fd11459, %fd25729, %fd1653;
	abs.f64 	%fd11460, %fd11459;
	setp.gt.f64 	%p3759, %fd11460, 0d41CDCD64FF800000;
	selp.f64 	%fd25726, 0dBFF0000000000000, %fd11458, %p3759;
	selp.f64 	%fd25727, 0d7FF0000000000000, %fd11459, %p3759;
	add.f64 	%fd11461, %fd25727, 0d4069000000000000;
	add.f64 	%fd11462, %fd25726, 0dC016CCCCCCCCCCCD;
	add.f64 	%fd11463, %fd1516, %fd11462;
	div.rn.f64 	%fd25722, %fd11461, %fd11463;
	abs.f64 	%fd11464, %fd25724;
	setp.geu.f64 	%p3760, %fd11464, 0d41CDCD64FF800000;
	@%p3760 bra 	$L__BB1_3893;
	add.f64 	%fd11465, %fd25724, 0d4069000000000000;
	add.f64 	%fd11466, %fd25723, 0dC016CCCCCCCCCCCD;
	add.f64 	%fd11467, %fd1516, %fd11466;
	div.rn.f64 	%fd11468, %fd11465, %fd11467;
	setp.lt.f64 	%p3761, %fd11468, %fd25722;
	selp.f64 	%fd25726, %fd25726, %fd25723, %p3761;
	selp.f64 	%fd25727, %fd25727, %fd25724, %p3761;
	selp.f64 	%fd25722, %fd25722, %fd11468, %p3761;
$L__BB1_3893:
	abs.f64 	%fd11469, %fd25727;
	setp.geu.f64 	%p3762, %fd11469, 0d41CDCD64FF800000;
	@%p3762 bra 	$L__BB1_3895;
	add.f64 	%fd11470, %fd25729, 0d4069000000000000;
	add.f64 	%fd11471, %fd25730, 0dC016CCCCCCCCCCCD;
	add.f64 	%fd11472, %fd1516, %fd11471;
	div.rn.f64 	%fd11473, %fd11470, %fd11472;
	setp.lt.f64 	%p3763, %fd25722, %fd11473;
	selp.f64 	%fd25729, %fd25729, %fd25727, %p3763;
	selp.f64 	%fd25730, %fd25730, %fd25726, %p3763;
$L__BB1_3895:
	add.f64 	%fd11474, %fd25730, 0d3EB0C6F7A0B5ED8D;
	add.f64 	%fd11475, %fd25729, 0d3EB0C6F7A0B5ED8D;
	add.s32 	%r10733, %r27492, -1;
	mad.lo.s32 	%r10734, %r10733, %r1346, %r1392;
	add.s32 	%r10735, %r10734, -1;
	mul.wide.s32 	%rd4770, %r10735, 8;
	add.s64 	%rd4771, %rd14, %rd4770;
	ld.local.f64 	%fd11476, [%rd4771];
	add.f64 	%fd11477, %fd11475, %fd11476;
	add.f64 	%fd11478, %fd11477, 0d4069000000000000;
	add.s64 	%rd4772, %rd15, %rd4770;
	ld.local.f64 	%fd11479, [%rd4772];
	add.f64 	%fd11480, %fd11474, %fd11479;
	add.f64 	%fd11481, %fd11480, 0dC016CCCCCCCCCCCD;
	add.f64 	%fd11482, %fd1516, %fd11481;
	div.rn.f64 	%fd11483, %fd11478, %fd11482;
	add.f64 	%fd11484, %fd11483, 0dC071126666666666;
	setp.gt.f64 	%p3764, %fd11484, %fd25731;
	setp.lt.f64 	%p3765, %fd11480, 0d0000000000000000;
	setp.lt.f64 	%p3766, %fd11477, 0d0000000000000000;
	and.pred  	%p3767, %p3765, %p3766;
	and.pred  	%p3768, %p3767, %p3764;
	selp.f64 	%fd25731, %fd11484, %fd25731, %p3768;
	selp.b32 	%r27498, %r1392, %r27498, %p3768;
	selp.b32 	%r27499, %r27492, %r27499, %p3768;
	add.s32 	%r27495, %r1392, 1;
	setp.ne.s32 	%p3769, %r1392, %r1346;
	@%p3769 bra 	$L__BB1_3882;
$L__BB1_3896:
	add.s32 	%r1401, %r27492, 1;
	setp.ne.s32 	%p3770, %r27492, %r1344;
	mov.u32 	%r27492, %r1401;
	@%p3770 bra 	$L__BB1_3880;
$L__BB1_3897:
	abs.f64 	%fd1670, %fd25731;
	setp.gt.f64 	%p3771, %fd1670, 0d41CDCD64FF800000;
	selp.b32 	%r27612, 1, %r27498, %p3771;
	selp.b32 	%r27613, 1, %r27499, %p3771;
	cvt.s64.s32 	%rd4773, %r27613;
	add.s64 	%rd452, %rd18, %rd4773;
	ld.local.u8 	%rs6608, [%rd452];
	cvt.u32.u16 	%r10736, %rs6608;
	cvt.s32.s8 	%r10737, %r10736;
	cvt.s64.s32 	%rd4774, %r27612;
	add.s64 	%rd453, %rd19, %rd4774;
	ld.local.u8 	%rs6607, [%rd453];
	cvt.u32.u16 	%r10738, %rs6607;
	cvt.s32.s8 	%r10739, %r10738;
	add.s32 	%r10740, %r10739, %r10737;
	setp.ne.s32 	%p3772, %r10740, 3;
	mov.f64 	%fd25743, 0dBFF0000000000000;
	mov.f64 	%fd25742, 0d7FF0000000000000;
	@%p3772 bra 	$L__BB1_3910;
	cvt.u32.u16 	%r10741, %rs6608;
	cvt.u32.u16 	%r10742, %rs6607;
	cvt.u64.u16 	%rd4775, %rs6607;
	cvt.s64.s8 	%rd4776, %rd4775;
	cvt.s32.s8 	%r10743, %r10741;
	mul.wide.s32 	%rd4777, %r10743, 5;
	add.s64 	%rd4778, %rd4777, %rd4776;
	shl.b64 	%rd4779, %rd4778, 3;
	add.s64 	%rd4780, %rd1, %rd4779;
	ld.global.f64 	%fd25743, [%rd4780+45440];
	ld.local.s8 	%r10744, [%rd453+1];
	ld.local.s8 	%rs2362, [%rd452+1];
	cvt.u32.u16 	%r10745, %rs2362;
	prmt.b32 	%r10746, %r10741, %r10745, 0x3340U;
	prmt.b32 	%r10747, %r10742, 0, 0x3340U;
	prmt.b32 	%r10748, %r10746, %r10747, 0x5410U;
	mov.b32 	%r10749, 334205;
	dp4a.s32.u32 	%r10750, %r10748, %r10749, %r10744;
	mul.wide.s32 	%rd4781, %r10750, 8;
	add.s64 	%rd4782, %rd1, %rd4781;
	ld.global.f64 	%fd11488, [%rd4782+35440];
	add.f64 	%fd11489, %fd25743, %fd11488;
	ld.global.f64 	%fd25742, [%rd4780+45640];
	ld.global.f64 	%fd11490, [%rd4782+40440];
	add.f64 	%fd11491, %fd25742, %fd11490;
	abs.f64 	%fd11492, %fd11491;
	setp.gt.f64 	%p3773, %fd11492, 0d41CDCD64FF800000;
	selp.f64 	%fd1673, 0dBFF0000000000000, %fd11489, %p3773;
	selp.f64 	%fd1674, 0d7FF0000000000000, %fd11491, %p3773;
	cvt.s16.s8 	%rs2363, %rs6608;
	mov.b32 	%r10751, {%rs2363, %rs2362};
	cvt.s32.s8 	%r10752, %r10742;
	mov.b32 	%r10753, 1305;
	dp2a.lo.s32.u32 	%r10754, %r10751, %r10753, %r10752;
	mul.wide.s32 	%rd4783, %r10754, 8;
	add.s64 	%rd454, %rd1, %rd4783;
	ld.global.f64 	%fd1675, [%rd454+21000];
	abs.f64 	%fd1676, %fd1675;
	setp.geu.f64 	%p3774, %fd1676, 0d41CDCD64FF800000;
	cvt.s16.s8 	%rs2364, %rs6607;
	mov.b32 	%r10755, {%rs2363, %rs2364};
	dp2a.lo.s32.u32 	%r1406, %r10755, %r10753, %r10744;
	mul.wide.s32 	%rd4784, %r1406, 8;
	add.s64 	%rd455, %rd1, %rd4784;
	mov.f64 	%fd25733, %fd1673;
	mov.f64 	%fd25734, %fd1674;
	@%p3774 bra 	$L__BB1_3902;
	ld.global.f64 	%fd1677, [%rd455+23000];
	abs.f64 	%fd11494, %fd1677;
	setp.geu.f64 	%p3775, %fd11494, 0d41CDCD64FF800000;
	mov.f64 	%fd25733, %fd1673;
	mov.f64 	%fd25734, %fd1674;
	@%p3775 bra 	$L__BB1_3902;
	ld.global.f64 	%fd11495, [%rd454+20000];
	add.f64 	%fd11496, %fd25743, %fd11495;
	ld.global.f64 	%fd11497, [%rd455+22000];
	add.f64 	%fd11498, %fd11496, %fd11497;
	add.f64 	%fd11499, %fd25742, %fd1675;
	add.f64 	%fd11500, %fd11499, %fd1677;
	abs.f64 	%fd11501, %fd11500;
	setp.gt.f64 	%p3776, %fd11501, 0d41CDCD64FF800000;
	selp.f64 	%fd25733, 0dBFF0000000000000, %fd11498, %p3776;
	selp.f64 	%fd25734, 0d7FF0000000000000, %fd11500, %p3776;
	add.f64 	%fd11502, %fd25734, 0d4069000000000000;
	add.f64 	%fd11503, %fd25733, 0dC016CCCCCCCCCCCD;
	add.f64 	%fd11504, %fd1516, %fd11503;
	div.rn.f64 	%fd25735, %fd11502, %fd11504;
	abs.f64 	%fd11505, %fd1674;
	setp.geu.f64 	%p3777, %fd11505, 0d41CDCD64FF800000;
	@%p3777 bra 	$L__BB1_3902;
	add.f64 	%fd11506, %fd1674, 0d4069000000000000;
	add.f64 	%fd11507, %fd1673, 0dC016CCCCCCCCCCCD;
	add.f64 	%fd11508, %fd1516, %fd11507;
	div.rn.f64 	%fd11509, %fd11506, %fd11508;
	setp.lt.f64 	%p3778, %fd11509, %fd25735;
	selp.f64 	%fd25733, %fd25733, %fd1673, %p3778;
	selp.f64 	%fd25734, %fd25734, %fd1674, %p3778;
	selp.f64 	%fd25735, %fd25735, %fd11509, %p3778;
$L__BB1_3902:
	mov.f64 	%fd25736, %fd25733;
	mov.f64 	%fd25737, %fd25734;
	@%p3774 bra 	$L__BB1_3905;
	ld.global.f64 	%fd11510, [%rd454+20000];
	add.f64 	%fd11511, %fd25743, %fd11510;
	add.f64 	%fd11512, %fd25742, %fd1675;
	abs.f64 	%fd11513, %fd11512;
	setp.gt.f64 	%p3780, %fd11513, 0d41CDCD64FF800000;
	selp.f64 	%fd25736, 0dBFF0000000000000, %fd11511, %p3780;
	selp.f64 	%fd25737, 0d7FF0000000000000, %fd11512, %p3780;
	add.f64 	%fd11514, %fd25737, 0d4069000000000000;
	add.f64 	%fd11515, %fd25736, 0dC016CCCCCCCCCCCD;
	add.f64 	%fd11516, %fd1516, %fd11515;
	div.rn.f64 	%fd25735, %fd11514, %fd11516;
	abs.f64 	%fd11517, %fd25734;
	setp.geu.f64 	%p3781, %fd11517, 0d41CDCD64FF800000;
	@%p3781 bra 	$L__BB1_3905;
	add.f64 	%fd11518, %fd25734, 0d4069000000000000;
	add.f64 	%fd11519, %fd25733, 0dC016CCCCCCCCCCCD;
	add.f64 	%fd11520, %fd1516, %fd11519;
	div.rn.f64 	%fd11521, %fd11518, %fd11520;
	setp.lt.f64 	%p3782, %fd11521, %fd25735;
	selp.f64 	%fd25736, %fd25736, %fd25733, %p3782;
	selp.f64 	%fd25737, %fd25737, %fd25734, %p3782;
	selp.f64 	%fd25735, %fd25735, %fd11521, %p3782;
$L__BB1_3905:
	mul.wide.s32 	%rd4785, %r1406, 8;
	add.s64 	%rd456, %rd1, %rd4785;
	ld.global.f64 	%fd1696, [%rd456+23000];
	abs.f64 	%fd11522, %fd1696;
	setp.geu.f64 	%p3783, %fd11522, 0d41CDCD64FF800000;
	mov.f64 	%fd25739, %fd25736;
	mov.f64 	%fd25740, %fd25737;
	@%p3783 bra 	$L__BB1_3908;
	ld.global.f64 	%fd11523, [%rd456+22000];
	add.f64 	%fd11524, %fd25743, %fd11523;
	add.f64 	%fd11525, %fd25742, %fd1696;
	abs.f64 	%fd11526, %fd11525;
	setp.gt.f64 	%p3784, %fd11526, 0d41CDCD64FF800000;
	selp.f64 	%fd25739, 0dBFF0000000000000, %fd11524, %p3784;
	selp.f64 	%fd25740, 0d7FF0000000000000, %fd11525, %p3784;
	add.f64 	%fd11527, %fd25740, 0d4069000000000000;
	add.f64 	%fd11528, %fd25739, 0dC016CCCCCCCCCCCD;
	add.f64 	%fd11529, %fd1516, %fd11528;
	div.rn.f64 	%fd25735, %fd11527, %fd11529;
	abs.f64 	%fd11530, %fd25737;
	setp.geu.f64 	%p3785, %fd11530, 0d41CDCD64FF800000;
	@%p3785 bra 	$L__BB1_3908;
	add.f64 	%fd11531, %fd25737, 0d4069000000000000;
	add.f64 	%fd11532, %fd25736, 0dC016CCCCCCCCCCCD;
	add.f64 	%fd11533, %fd1516, %fd11532;
	div.rn.f64 	%fd11534, %fd11531, %fd11533;
	setp.lt.f64 	%p3786, %fd11534, %fd25735;
	selp.f64 	%fd25739, %fd25739, %fd25736, %p3786;
	selp.f64 	%fd25740, %fd25740, %fd25737, %p3786;
	selp.f64 	%fd25735, %fd25735, %fd11534, %p3786;
$L__BB1_3908:
	add.f64 	%fd11535, %fd25743, 0dC016CCCCCCCCCCCD;
	add.f64 	%fd1706, %fd1516, %fd11535;
	abs.f64 	%fd11536, %fd25740;
	setp.geu.f64 	%p3787, %fd11536, 0d41CDCD64FF800000;
	@%p3787 bra 	$L__BB1_3910;
	add.f64 	%fd11537, %fd25742, 0d4069000000000000;
	div.rn.f64 	%fd11538, %fd11537, %fd1706;
	setp.lt.f64 	%p3788, %fd25735, %fd11538;
	selp.f64 	%fd25742, %fd25742, %fd25740, %p3788;
	selp.f64 	%fd25743, %fd25743, %fd25739, %p3788;
$L__BB1_3910:
	setp.eq.s32 	%p3789, %r1344, 0;
	@%p3789 bra 	$L__BB1_3924;
	and.b32  	%r1407, %r1344, 15;
	setp.lt.u32 	%p3790, %r1344, 16;
	mov.b32 	%r27504, 0;
	@%p3790 bra 	$L__BB1_3914;
	and.b32  	%r27504, %r1344, 2147483632;
	mov.b32 	%r27502, 0;
$L__BB1_3913:
	.pragma "nounroll";
	mul.wide.u32 	%rd4786, %r27502, 4;
	add.s64 	%rd4787, %rd16, %rd4786;
	mov.b32 	%r10758, 0;
	st.local.u32 	[%rd4787], %r10758;
	st.local.u32 	[%rd4787+4], %r10758;
	st.local.u32 	[%rd4787+8], %r10758;
	st.local.u32 	[%rd4787+12], %r10758;
	st.local.u32 	[%rd4787+16], %r10758;
	st.local.u32 	[%rd4787+20], %r10758;
	st.local.u32 	[%rd4787+24], %r10758;
	st.local.u32 	[%rd4787+28], %r10758;
	st.local.u32 	[%rd4787+32], %r10758;
	st.local.u32 	[%rd4787+36], %r10758;
	st.local.u32 	[%rd4787+40], %r10758;
	st.local.u32 	[%rd4787+44], %r10758;
	st.local.u32 	[%rd4787+48], %r10758;
	st.local.u32 	[%rd4787+52], %r10758;
	st.local.u32 	[%rd4787+56], %r10758;
	st.local.u32 	[%rd4787+60], %r10758;
	add.s32 	%r27502, %r27502, 16;
	setp.ne.s32 	%p3791, %r27502, %r27504;
	@%p3791 bra 	$L__BB1_3913;
$L__BB1_3914:
	setp.eq.s32 	%p3792, %r1407, 0;
	@%p3792 bra 	$L__BB1_3924;
	and.b32  	%r1412, %r1344, 7;
	setp.lt.u32 	%p3793, %r1407, 8;
	@%p3793 bra 	$L__BB1_3917;
	mul.wide.u32 	%rd4788, %r27504, 4;
	add.s64 	%rd4789, %rd16, %rd4788;
	mov.b32 	%r10759, 0;
	st.local.u32 	[%rd4789], %r10759;
	st.local.u32 	[%rd4789+4], %r10759;
	st.local.u32 	[%rd4789+8], %r10759;
	st.local.u32 	[%rd4789+12], %r10759;
	st.local.u32 	[%rd4789+16], %r10759;
	st.local.u32 	[%rd4789+20], %r10759;
	st.local.u32 	[%rd4789+24], %r10759;
	st.local.u32 	[%rd4789+28], %r10759;
	add.s32 	%r27504, %r27504, 8;
$L__BB1_3917:
	setp.eq.s32 	%p3794, %r1412, 0;
	@%p3794 bra 	$L__BB1_3924;
	and.b32  	%r1415, %r1344, 3;
	setp.lt.u32 	%p3795, %r1412, 4;
	@%p3795 bra 	$L__BB1_3920;
	mul.wide.u32 	%rd4790, %r27504, 4;
	add.s64 	%rd4791, %rd16, %rd4790;
	mov.b32 	%r10760, 0;
	st.local.u32 	[%rd4791], %r10760;
	st.local.u32 	[%rd4791+4], %r10760;
	st.local.u32 	[%rd4791+8], %r10760;
	st.local.u32 	[%rd4791+12], %r10760;
	add.s32 	%r27504, %r27504, 4;
$L__BB1_3920:
	setp.eq.s32 	%p3796, %r1415, 0;
	@%p3796 bra 	$L__BB1_3924;
	mul.wide.u32 	%rd4792, %r27504, 4;
	add.s64 	%rd457, %rd16, %rd4792;
	mov.b32 	%r10761, 0;
	st.local.u32 	[%rd457], %r10761;
	setp.eq.s32 	%p3797, %r1415, 1;
	@%p3797 bra 	$L__BB1_3924;
	mov.b32 	%r10762, 0;
	st.local.u32 	[%rd457+4], %r10762;
	setp.eq.s32 	%p3798, %r1415, 2;
	@%p3798 bra 	$L__BB1_3924;
	mov.b32 	%r10763, 0;
	st.local.u32 	[%rd457+8], %r10763;
$L__BB1_3924:
	setp.eq.s32 	%p3799, %r1346, 0;
	@%p3799 bra 	$L__BB1_3938;
	and.b32  	%r1418, %r1346, 15;
	setp.lt.u32 	%p3800, %r1346, 16;
	mov.b32 	%r27508, 0;
	@%p3800 bra 	$L__BB1_3928;
	and.b32  	%r27508, %r1346, 2147483632;
	mov.b32 	%r27506, 0;
$L__BB1_3927:
	.pragma "nounroll";
	mul.wide.u32 	%rd4793, %r27506, 4;
	add.s64 	%rd4794, %rd17, %rd4793;
	mov.b32 	%r10766, 0;
	st.local.u32 	[%rd4794], %r10766;
	st.local.u32 	[%rd4794+4], %r10766;
	st.local.u32 	[%rd4794+8], %r10766;
	st.local.u32 	[%rd4794+12], %r10766;
	st.local.u32 	[%rd4794+16], %r10766;
	st.local.u32 	[%rd4794+20], %r10766;
	st.local.u32 	[%rd4794+24], %r10766;
	st.local.u32 	[%rd4794+28], %r10766;
	st.local.u32 	[%rd4794+32], %r10766;
	st.local.u32 	[%rd4794+36], %r10766;
	st.local.u32 	[%rd4794+40], %r10766;
	st.local.u32 	[%rd4794+44], %r10766;
	st.local.u32 	[%rd4794+48], %r10766;
	st.local.u32 	[%rd4794+52], %r10766;
	st.local.u32 	[%rd4794+56], %r10766;
	st.local.u32 	[%rd4794+60], %r10766;
	add.s32 	%r27506, %r27506, 16;
	setp.ne.s32 	%p3801, %r27506, %r27508;
	@%p3801 bra 	$L__BB1_3927;
$L__BB1_3928:
	setp.eq.s32 	%p3802, %r1418, 0;
	@%p3802 bra 	$L__BB1_3938;
	and.b32  	%r1423, %r1346, 7;
	setp.lt.u32 	%p3803, %r1418, 8;
	@%p3803 bra 	$L__BB1_3931;
	mul.wide.u32 	%rd4795, %r27508, 4;
	add.s64 	%rd4796, %rd17, %rd4795;
	mov.b32 	%r10767, 0;
	st.local.u32 	[%rd4796], %r10767;
	st.local.u32 	[%rd4796+4], %r10767;
	st.local.u32 	[%rd4796+8], %r10767;
	st.local.u32 	[%rd4796+12], %r10767;
	st.local.u32 	[%rd4796+16], %r10767;
	st.local.u32 	[%rd4796+20], %r10767;
	st.local.u32 	[%rd4796+24], %r10767;
	st.local.u32 	[%rd4796+28], %r10767;
	add.s32 	%r27508, %r27508, 8;
$L__BB1_3931:
	setp.eq.s32 	%p3804, %r1423, 0;
	@%p3804 bra 	$L__BB1_3938;
	and.b32  	%r1426, %r1346, 3;
	setp.lt.u32 	%p3805, %r1423, 4;
	@%p3805 bra 	$L__BB1_3934;
	mul.wide.u32 	%rd4797, %r27508, 4;
	add.s64 	%rd4798, %rd17, %rd4797;
	mov.b32 	%r10768, 0;
	st.local.u32 	[%rd4798], %r10768;
	st.local.u32 	[%rd4798+4], %r10768;
	st.local.u32 	[%rd4798+8], %r10768;
	st.local.u32 	[%rd4798+12], %r10768;
	add.s32 	%r27508, %r27508, 4;
$L__BB1_3934:
	setp.eq.s32 	%p3806, %r1426, 0;
	@%p3806 bra 	$L__BB1_3938;
	mul.wide.u32 	%rd4799, %r27508, 4;
	add.s64 	%rd458, %rd17, %rd4799;
	mov.b32 	%r10769, 0;
	st.local.u32 	[%rd458], %r10769;
	setp.eq.s32 	%p3807, %r1426, 1;
	@%p3807 bra 	$L__BB1_3938;
	mov.b32 	%r10770, 0;
	st.local.u32 	[%rd458+4], %r10770;
	setp.eq.s32 	%p3808, %r1426, 2;
	@%p3808 bra 	$L__BB1_3938;
	mov.b32 	%r10771, 0;
	st.local.u32 	[%rd458+8], %r10771;
$L__BB1_3938:
	add.s32 	%r10772, %r27613, -1;
	add.s32 	%r1429, %r27612, -1;
	mad.lo.s32 	%r1430, %r10772, %r1346, %r1429;
	mul.wide.s32 	%rd4800, %r1430, 8;
	add.s64 	%rd4801, %rd14, %rd4800;
	ld.local.f64 	%fd11540, [%rd4801];
	abs.f64 	%fd11541, %fd11540;
	setp.geu.f64 	%p3809, %fd11541, 0d41CDCD64FF800000;
	mov.f64 	%fd25750, 0d0000000000000000;
	@%p3809 bra 	$L__BB1_3986;
	mul.wide.s32 	%rd4802, %r27613, 4;
	add.s64 	%rd4803, %rd16, %rd4802;
	st.local.u32 	[%rd4803+-4], %r27612;
	mul.wide.s32 	%rd4804, %r1429, 4;
	add.s64 	%rd4805, %rd17, %rd4804;
	st.local.u32 	[%rd4805], %r27613;
$L__BB1_3940:
	cvt.u32.u16 	%r10773, %rs6608;
	cvt.s32.s8 	%r10774, %r10773;
	cvt.u32.u16 	%r10775, %rs6607;
	cvt.s32.s8 	%r10776, %r10775;
	add.s32 	%r10777, %r10776, %r10774;
	setp.eq.s32 	%p3810, %r10777, 3;
	@%p3810 bra 	$L__BB1_3942;
	add.s32 	%r10778, %r27613, -1;
	mad.lo.s32 	%r10779, %r10778, %r1346, %r27612;
	add.s32 	%r10780, %r10779, -1;
	mul.wide.s32 	%rd4806, %r10780, 8;
	add.s64 	%rd4807, %rd15, %rd4806;
	mov.b64 	%rd4808, -4616189618054758400;
	st.local.u64 	[%rd4807], %rd4808;
	add.s64 	%rd4809, %rd14, %rd4806;
	mov.b64 	%rd4810, 9218868437227405312;
	st.local.u64 	[%rd4809], %rd4810;
	mov.f64 	%fd25748, 0dBFF0000000000000;
	mov.f64 	%fd25747, 0d7FF0000000000000;
	bra.uni 	$L__BB1_3953;
$L__BB1_3942:
	cvt.s32.s8 	%r10782, %r10773;
	mul.wide.s32 	%rd4811, %r10782, 5;
	cvt.u64.u16 	%rd4812, %rs6607;
	cvt.s64.s8 	%rd459, %rd4812;
	add.s64 	%rd460, %rd4811, %rd459;
	shl.b64 	%rd4813, %rd460, 3;
	add.s64 	%rd4814, %rd1, %rd4813;
	ld.global.f64 	%fd25748, [%rd4814+45440];
	cvt.s64.s32 	%rd4815, %r27612;
	add.s64 	%rd4816, %rd19, %rd4815;
	cvt.s64.s32 	%rd4817, %r27613;
	add.s64 	%rd4818, %rd18, %rd4817;
	ld.local.u8 	%rs2365, [%rd4818+-1];
	cvt.u64.u16 	%rd4819, %rs2365;
	cvt.s64.s8 	%rd461, %rd4819;
	ld.local.s8 	%rs2366, [%rd4816+-1];
	cvt.u32.u16 	%r10783, %rs2366;
	cvt.u32.u16 	%r10784, %rs6607;
	prmt.b32 	%r10785, %r10784, %r10783, 0x3340U;
	prmt.b32 	%r10786, %r10773, 0, 0x3340U;
	prmt.b32 	%r10787, %r10785, %r10786, 0x5410U;
	cvt.u32.u16 	%r10788, %rs2365;
	cvt.s32.s8 	%r10789, %r10788;
	mov.b32 	%r10790, 334205;
	dp4a.s32.u32 	%r10791, %r10787, %r10790, %r10789;
	mul.wide.s32 	%rd4820, %r10791, 8;
	add.s64 	%rd4821, %rd1, %rd4820;
	ld.global.f64 	%fd11544, [%rd4821+35440];
	add.f64 	%fd11545, %fd25748, %fd11544;
	ld.global.f64 	%fd25747, [%rd4814+45640];
	ld.global.f64 	%fd11546, [%rd4821+40440];
	add.f64 	%fd11547, %fd25747, %fd11546;
	abs.f64 	%fd11548, %fd11547;
	setp.gt.f64 	%p3811, %fd11548, 0d41CDCD64FF800000;
	selp.f64 	%fd1713, 0dBFF0000000000000, %fd11545, %p3811;
	selp.f64 	%fd1714, 0d7FF0000000000000, %fd11547, %p3811;
	cvt.s16.s8 	%rs2367, %rs6607;
	mov.b32 	%r10792, {%rs2367, %rs2366};
	mov.b32 	%r10793, 1305;
	dp2a.lo.s32.u32 	%r10794, %r10792, %r10793, %r10782;
	mul.wide.s32 	%rd4822, %r10794, 8;
	add.s64 	%rd462, %rd1, %rd4822;
	ld.global.f64 	%fd1715, [%rd462+21000];
	abs.f64 	%fd11549, %fd1715;
	setp.geu.f64 	%p3812, %fd11549, 0d41CDCD64FF800000;
	@%p3812 bra 	$L__BB1_3946;
	mad.lo.s64 	%rd4826, %rd459, 24, %rd460;
	add.s64 	%rd4827, %rd4826, %rd461;
	shl.b64 	%rd4828, %rd4827, 3;
	add.s64 	%rd463, %rd1, %rd4828;
	ld.global.f64 	%fd1716, [%rd463+23000];
	abs.f64 	%fd11564, %fd1716;
	setp.lt.f64 	%p3817, %fd11564, 0d41CDCD64FF800000;
	@%p3817 bra 	$L__BB1_3949;
	ld.global.f64 	%fd11565, [%rd462+20000];
	add.f64 	%fd11566, %fd25748, %fd11565;
	add.f64 	%fd11567, %fd25747, %fd1715;
	abs.f64 	%fd11568, %fd11567;
	setp.gt.f64 	%p3818, %fd11568, 0d41CDCD64FF800000;
	selp.f64 	%fd25744, 0dBFF0000000000000, %fd11566, %p3818;
	selp.f64 	%fd25745, 0d7FF0000000000000, %fd11567, %p3818;
	add.f64 	%fd11569, %fd25745, 0d4069000000000000;
	add.f64 	%fd11570, %fd25744, 0dC016CCCCCCCCCCCD;
	add.f64 	%fd11571, %fd1516, %fd11570;
	div.rn.f64 	%fd25746, %fd11569, %fd11571;
	abs.f64 	%fd11572, %fd1714;
	setp.geu.f64 	%p3819, %fd11572, 0d41CDCD64FF800000;
	@%p3819 bra 	$L__BB1_3951;
	add.f64 	%fd11573, %fd1714, 0d4069000000000000;
	add.f64 	%fd11574, %fd1713, 0dC016CCCCCCCCCCCD;
	add.f64 	%fd11575, %fd1516, %fd11574;
	div.rn.f64 	%fd11576, %fd11573, %fd11575;
	setp.lt.f64 	%p3820, %fd11576, %fd25746;
	selp.f64 	%fd25744, %fd25744, %fd1713, %p3820;
	selp.f64 	%fd25745, %fd25745, %fd1714, %p3820;
	selp.f64 	%fd25746, %fd25746, %fd11576, %p3820;
	bra.uni 	$L__BB1_3951;
$L__BB1_3946:
	mad.lo.s64 	%rd4823, %rd459, 24, %rd460;
	add.s64 	%rd4824, %rd4823, %rd461;
	shl.b64 	%rd4825, %rd4824, 3;
	add.s64 	%rd464, %rd1, %rd4825;
	ld.global.f64 	%fd1717, [%rd464+23000];
	abs.f64 	%fd11551, %fd1717;
	setp.geu.f64 	%p3813, %fd11551, 0d41CDCD64FF800000;
	mov.f64 	%fd25744, %fd1713;
	mov.f64 	%fd25745, %fd1714;
	@%p3813 bra 	$L__BB1_3951;
	ld.global.f64 	%fd11552, [%rd464+22000];
	add.f64 	%fd11553, %fd25748, %fd11552;
	add.f64 	%fd11554, %fd25747, %fd1717;
	abs.f64 	%fd11555, %fd11554;
	setp.gt.f64 	%p3814, %fd11555, 0d41CDCD64FF800000;
	selp.f64 	%fd25744, 0dBFF0000000000000, %fd11553, %p3814;
	selp.f64 	%fd25745, 0d7FF0000000000000, %fd11554, %p3814;
	add.f64 	%fd11556, %fd25745, 0d4069000000000000;
	add.f64 	%fd11557, %fd25744, 0dC016CCCCCCCCCCCD;
	add.f64 	%fd11558, %fd1516, %fd11557;
	div.rn.f64 	%fd25746, %fd11556, %fd11558;
	abs.f64 	%fd11559, %fd1714;
	setp.geu.f64 	%p3815, %fd11559, 0d41CDCD64FF800000;
	@%p3815 bra 	$L__BB1_3951;
	add.f64 	%fd11560, %fd1714, 0d4069000000000000;
	add.f64 	%fd11561, %fd1713, 0dC016CCCCCCCCCCCD;
	add.f64 	%fd11562, %fd1516, %fd11561;
	div.rn.f64 	%fd11563, %fd11560, %fd11562;
	setp.lt.f64 	%p3816, %fd11563, %fd25746;
	selp.f64 	%fd25744, %fd25744, %fd1713, %p3816;
	selp.f64 	%fd25745, %fd25745, %fd1714, %p3816;
	selp.f64 	%fd25746, %fd25746, %fd11563, %p3816;
	bra.uni 	$L__BB1_3951;
$L__BB1_3949:
	ld.global.f64 	%fd11577, [%rd462+20000];
	add.f64 	%fd11578, %fd25748, %fd11577;
	ld.global.f64 	%fd11579, [%rd463+22000];
	add.f64 	%fd11580, %fd11578, %fd11579;
	add.f64 	%fd11581, %fd25747, %fd1715;
	add.f64 	%fd11582, %fd11581, %fd1716;
	abs.f64 	%fd11583, %fd11582;
	setp.gt.f64 	%p3821, %fd11583, 0d41CDCD64FF800000;
	selp.f64 	%fd25744, 0dBFF0000000000000, %fd11580, %p3821;
	selp.f64 	%fd25745, 0d7FF0000000000000, %fd11582, %p3821;
	add.f64 	%fd11584, %fd25745, 0d4069000000000000;
	add.f64 	%fd11585, %fd25744, 0dC016CCCCCCCCCCCD;
	add.f64 	%fd11586, %fd1516, %fd11585;
	div.rn.f64 	%fd25746, %fd11584, %fd11586;
	abs.f64 	%fd11587, %fd1714;
	setp.geu.f64 	%p3822, %fd11587, 0d41CDCD64FF800000;
	@%p3822 bra 	$L__BB1_3951;
	add.f64 	%fd11588, %fd1714, 0d4069000000000000;
	add.f64 	%fd11589, %fd1713, 0dC016CCCCCCCCCCCD;
	add.f64 	%fd11590, %fd1516, %fd11589;
	div.rn.f64 	%fd11591, %fd11588, %fd11590;
	setp.lt.f64 	%p3823, %fd11591, %fd25746;
	selp.f64 	%fd25744, %fd25744, %fd1713, %p3823;
	selp.f64 	%fd25745, %fd25745, %fd1714, %p3823;
	selp.f64 	%fd25746, %fd25746, %fd11591, %p3823;
$L__BB1_3951:
	abs.f64 	%fd11592, %fd25745;
	setp.geu.f64 	%p3824, %fd11592, 0d41CDCD64FF800000;
	@%p3824 bra 	$L__BB1_3953;
	add.f64 	%fd11593, %fd25747, 0d4069000000000000;
	add.f64 	%fd11594, %fd25748, 0dC016CCCCCCCCCCCD;
	add.f64 	%fd11595, %fd1516, %fd11594;
	div.rn.f64 	%fd11596, %fd11593, %fd11595;
	setp.lt.f64 	%p3825, %fd25746, %fd11596;
	selp.f64 	%fd25747, %fd25747, %fd25745, %p3825;
	selp.f64 	%fd25748, %fd25748, %fd25744, %p3825;
$L__BB1_3953:
	add.s32 	%r1433, %r27613, -1;
	mul.lo.s32 	%r1434, %r1433, %r1346;
	add.s32 	%r1435, %r27612, -1;
	add.s32 	%r1436, %r1435, %r1434;
	mul.wide.s32 	%rd4829, %r1436, 8;
	add.s64 	%rd4830, %rd15, %rd4829;
	ld.local.f64 	%fd1743, [%rd4830];
	abs.f64 	%fd1744, %fd1743;
	abs.f64 	%fd11597, %fd25748;
	max.f64 	%fd11599, %fd1744, %fd11597;
	setp.gt.f64 	%p3826, %fd11599, 0d41CDCD64FF800000;
	sub.f64 	%fd11600, %fd1743, %fd25748;
	abs.f64 	%fd11601, %fd11600;
	setp.geu.f64 	%p3827, %fd11601, 0d3EE4F8B588E368F1;
	or.pred  	%p3828, %p3826, %p3827;
	@%p3828 bra 	$L__BB1_4376;
	mul.wide.s32 	%rd4831, %r1436, 8;
	add.s64 	%rd4832, %rd14, %rd4831;
	ld.local.f64 	%fd11603, [%rd4832];
	abs.f64 	%fd11604, %fd11603;
	abs.f64 	%fd11605, %fd25747;
	max.f64 	%fd11607, %fd11604, %fd11605;
	setp.gt.f64 	%p3829, %fd11607, 0d41CDCD64FF800000;
	sub.f64 	%fd11608, %fd11603, %fd25747;
	abs.f64 	%fd11609, %fd11608;
	setp.geu.f64 	%p3830, %fd11609, 0d3EE4F8B588E368F1;
	or.pred  	%p3831, %p3829, %p3830;
	@%p3831 bra 	$L__BB1_4376;
	mul.wide.s32 	%rd4833, %r1430, 8;
	add.s64 	%rd4834, %rd14, %rd4833;
	ld.local.f64 	%fd11612, [%rd4834];
	add.f64 	%fd1745, %fd25742, %fd11612;
	add.s64 	%rd4835, %rd15, %rd4833;
	ld.local.f64 	%fd11613, [%rd4835];
	add.f64 	%fd1746, %fd25743, %fd11613;
	mov.f64 	%fd25749, 0d3FE0000000000000;
	@%p3771 bra 	$L__BB1_3985;
	mov.b32 	%r27535, 0;
	@%p3789 bra 	$L__BB1_3970;
	and.b32  	%r1437, %r1344, 15;
	setp.lt.u32 	%p3834, %r1344, 16;
	mov.b32 	%r27535, 0;
	mov.u32 	%r27519, %r27535;
	@%p3834 bra 	$L__BB1_3960;
	and.b32  	%r27519, %r1344, 2147483632;
	mov.b32 	%r27535, 0;
	mov.u32 	%r27513, %r27535;
$L__BB1_3959:
	.pragma "nounroll";
	mul.wide.u32 	%rd4836, %r27513, 4;
	add.s64 	%rd4837, %rd16, %rd4836;
	ld.local.u32 	%r10799, [%rd4837];
	setp.gt.s32 	%p3835, %r10799, 0;
	selp.u32 	%r10800, 1, 0, %p3835;
	add.s32 	%r10801, %r27535, %r10800;
	ld.local.u32 	%r10802, [%rd4837+4];
	setp.gt.s32 	%p3836, %r10802, 0;
	selp.u32 	%r10803, 1, 0, %p3836;
	add.s32 	%r10804, %r10801, %r10803;
	ld.local.u32 	%r10805, [%rd4837+8];
	setp.gt.s32 	%p3837, %r10805, 0;
	selp.u32 	%r10806, 1, 0, %p3837;
	add.s32 	%r10807, %r10804, %r10806;
	ld.local.u32 	%r10808, [%rd4837+12];
	setp.gt.s32 	%p3838, %r10808, 0;
	selp.u32 	%r10809, 1, 0, %p3838;
	add.s32 	%r10810, %r10807, %r10809;
	ld.local.u32 	%r10811, [%rd4837+16];
	setp.gt.s32 	%p3839, %r10811, 0;
	selp.u32 	%r10812, 1, 0, %p3839;
	add.s32 	%r10813, %r10810, %r10812;
	ld.local.u32 	%r10814, [%rd4837+20];
	setp.gt.s32 	%p3840, %r10814, 0;
	selp.u32 	%r10815, 1, 0, %p3840;
	add.s32 	%r10816, %r10813, %r10815;
	ld.local.u32 	%r10817, [%rd4837+24];
	setp.gt.s32 	%p3841, %r10817, 0;
	selp.u32 	%r10818, 1, 0, %p3841;
	add.s32 	%r10819, %r10816, %r10818;
	ld.local.u32 	%r10820, [%rd4837+28];
	setp.gt.s32 	%p3842, %r10820, 0;
	selp.u32 	%r10821, 1, 0, %p3842;
	add.s32 	%r10822, %r10819, %r10821;
	ld.local.u32 	%r10823, [%rd4837+32];
	setp.gt.s32 	%p3843, %r10823, 0;
	selp.u32 	%r10824, 1, 0, %p3843;
	add.s32 	%r10825, %r10822, %r10824;
	ld.local.u32 	%r10826, [%rd4837+36];
	setp.gt.s32 	%p3844, %r10826, 0;
	selp.u32 	%r10827, 1, 0, %p3844;
	add.s32 	%r10828, %r10825, %r10827;
	ld.local.u32 	%r10829, [%rd4837+40];
	setp.gt.s32 	%p3845, %r10829, 0;
	selp.u32 	%r10830, 1, 0, %p3845;
	add.s32 	%r10831, %r10828, %r10830;
	ld.local.u32 	%r10832, [%rd4837+44];
	setp.gt.s32 	%p3846, %r10832, 0;
	selp.u32 	%r10833, 1, 0, %p3846;
	add.s32 	%r10834, %r10831, %r10833;
	ld.local.u32 	%r10835, [%rd4837+48];
	setp.gt.s32 	%p3847, %r10835, 0;
	selp.u32 	%r10836, 1, 0, %p3847;
	add.s32 	%r10837, %r10834, %r10836;
	ld.local.u32 	%r10838, [%rd4837+52];
	setp.gt.s32 	%p3848, %r10838, 0;
	selp.u32 	%r10839, 1, 0, %p3848;
	add.s32 	%r10840, %r10837, %r10839;
	ld.local.u32 	%r10841, [%rd4837+56];
	setp.gt.s32 	%p3849, %r10841, 0;
	selp.u32 	%r10842, 1, 0, %p3849;
	add.s32 	%r10843, %r10840, %r10842;
	ld.local.u32 	%r10844, [%rd4837+60];
	setp.gt.s32 	%p3850, %r10844, 0;
	selp.u32 	%r10845, 1, 0, %p3850;
	add.s32 	%r27535, %r10843, %r10845;
	add.s32 	%r27513, %r27513, 16;
	setp.ne.s32 	%p3851, %r27513, %r27519;
	@%p3851 bra 	$L__BB1_3959;
$L__BB1_3960:
	setp.eq.s32 	%p3852, %r1437, 0;
	@%p3852 bra 	$L__BB1_3970;
	and.b32  	%r1446, %r1344, 7;
	setp.lt.u32 	%p3853, %r1437, 8;
	@%p3853 bra 	$L__BB1_3963;
	mul.wide.u32 	%rd4838, %r27519, 4;
	add.s64 	%rd4839, %rd16, %rd4838;
	ld.local.u32 	%r10847, [%rd4839];
	setp.gt.s32 	%p3854, %r10847, 0;
	selp.u32 	%r10848, 1, 0, %p3854;
	add.s32 	%r10849, %r27535, %r10848;
	ld.local.u32 	%r10850, [%rd4839+4];
	setp.gt.s32 	%p3855, %r10850, 0;
	selp.u32 	%r10851, 1, 0, %p3855;
	add.s32 	%r10852, %r10849, %r10851;
	ld.local.u32 	%r10853, [%rd4839+8];
	setp.gt.s32 	%p3856, %r10853, 0;
	selp.u32 	%r10854, 1, 0, %p3856;
	add.s32 	%r10855, %r10852, %r10854;
	ld.local.u32 	%r10856, [%rd4839+12];
	setp.gt.s32 	%p3857, %r10856, 0;
	selp.u32 	%r10857, 1, 0, %p3857;
	add.s32 	%r10858, %r10855, %r10857;
	ld.local.u32 	%r10859, [%rd4839+16];
	setp.gt.s32 	%p3858, %r10859, 0;
	selp.u32 	%r10860, 1, 0, %p3858;
	add.s32 	%r10861, %r10858, %r10860;
	ld.local.u32 	%r10862, [%rd4839+20];
	setp.gt.s32 	%p3859, %r10862, 0;
	selp.u32 	%r10863, 1, 0, %p3859;
	add.s32 	%r10864, %r10861, %r10863;
	ld.local.u32 	%r10865, [%rd4839+24];
	setp.gt.s32 	%p3860, %r10865, 0;
	selp.u32 	%r10866, 1, 0, %p3860;
	add.s32 	%r10867, %r10864, %r10866;
	ld.local.u32 	%r10868, [%rd4839+28];
	setp.gt.s32 	%p3861, %r10868, 0;
	selp.u32 	%r10869, 1, 0, %p3861;
	add.s32 	%r27535, %r10867, %r10869;
	add.s32 	%r27519, %r27519, 8;
$L__BB1_3963:
	setp.eq.s32 	%p3862, %r1446, 0;
	@%p3862 bra 	$L__BB1_3970;
	and.b32  	%r1452, %r1344, 3;
	setp.lt.u32 	%p3863, %r1446, 4;
	@%p3863 bra 	$L__BB1_3966;
	mul.wide.u32 	%rd4840, %r27519, 4;
	add.s64 	%rd4841, %rd16, %rd4840;
	ld.local.u32 	%r10871, [%rd4841];
	setp.gt.s32 	%p3864, %r10871, 0;
	selp.u32 	%r10872, 1, 0, %p3864;
	add.s32 	%r10873, %r27535, %r10872;
	ld.local.u32 	%r10874, [%rd4841+4];
	setp.gt.s32 	%p3865, %r10874, 0;
	selp.u32 	%r10875, 1, 0, %p3865;
	add.s32 	%r10876, %r10873, %r10875;
	ld.local.u32 	%r10877, [%rd4841+8];
	setp.gt.s32 	%p3866, %r10877, 0;
	selp.u32 	%r10878, 1, 0, %p3866;
	add.s32 	%r10879, %r10876, %r10878;
	ld.local.u32 	%r10880, [%rd4841+12];
	setp.gt.s32 	%p3867, %r10880, 0;
	selp.u32 	%r10881, 1, 0, %p3867;
	add.s32 	%r27535, %r10879, %r10881;
	add.s32 	%r27519, %r27519, 4;
$L__BB1_3966:
	setp.eq.s32 	%p3868, %r1452, 0;
	@%p3868 bra 	$L__BB1_3970;
	mul.wide.u32 	%rd4842, %r27519, 4;
	add.s64 	%rd465, %rd16, %rd4842;
	ld.local.u32 	%r10882, [%rd465];
	setp.gt.s32 	%p3869, %r10882, 0;
	selp.u32 	%r10883, 1, 0, %p3869;
	add.s32 	%r27535, %r27535, %r10883;
	setp.eq.s32 	%p3870, %r1452, 1;
	@%p3870 bra 	$L__BB1_3970;
	ld.local.u32 	%r10884, [%rd465+4];
	setp.gt.s32 	%p3871, %r10884, 0;
	selp.u32 	%r10885, 1, 0, %p3871;
	add.s32 	%r27535, %r27535, %r10885;
	setp.eq.s32 	%p3872, %r1452, 2;
	@%p3872 bra 	$L__BB1_3970;
	ld.local.u32 	%r10886, [%rd465+8];
	setp.gt.s32 	%p3873, %r10886, 0;
	selp.u32 	%r10887, 1, 0, %p3873;
	add.s32 	%r27535, %r27535, %r10887;
$L__BB1_3970:
	@%p3799 bra 	$L__BB1_3984;
	and.b32  	%r1462, %r1346, 15;
	setp.lt.u32 	%p3875, %r1346, 16;
	mov.b32 	%r27531, 0;
	@%p3875 bra 	$L__BB1_3974;
	and.b32  	%r27531, %r1346, 2147483632;
	mov.b32 	%r27525, 0;
$L__BB1_3973:
	.pragma "nounroll";
	mul.wide.u32 	%rd4843, %r27525, 4;
	add.s64 	%rd4844, %rd17, %rd4843;
	ld.local.u32 	%r10891, [%rd4844];
	setp.gt.s32 	%p3876, %r10891, 0;
	selp.u32 	%r10892, 1, 0, %p3876;
	add.s32 	%r10893, %r27535, %r10892;
	ld.local.u32 	%r10894, [%rd4844+4];
	setp.gt.s32 	%p3877, %r10894, 0;
	selp.u32 	%r10895, 1, 0, %p3877;
	add.s32 	%r10896, %r10893, %r10895;
	ld.local.u32 	%r10897, [%rd4844+8];
	setp.gt.s32 	%p3878, %r10897, 0;
	selp.u32 	%r10898, 1, 0, %p3878;
	add.s32 	%r10899, %r10896, %r10898;
	ld.local.u32 	%r10900, [%rd4844+12];
	setp.gt.s32 	%p3879, %r10900, 0;
	selp.u32 	%r10901, 1, 0, %p3879;
	add.s32 	%r10902, %r10899, %r10901;
	ld.local.u32 	%r10903, [%rd4844+16];
	setp.gt.s32 	%p3880, %r10903, 0;
	selp.u32 	%r10904, 1, 0, %p3880;
	add.s32 	%r10905, %r10902, %r10904;
	ld.local.u32 	%r10906, [%rd4844+20];
	setp.gt.s32 	%p3881, %r10906, 0;
	selp.u32 	%r10907, 1, 0, %p3881;
	add.s32 	%r10908, %r10905, %r10907;
	ld.local.u32 	%r10909, [%rd4844+24];
	setp.gt.s32 	%p3882, %r10909, 0;
	selp.u32 	%r10910, 1, 0, %p3882;
	add.s32 	%r10911, %r10908, %r10910;
	ld.local.u32 	%r10912, [%rd4844+28];
	setp.gt.s32 	%p3883, %r10912, 0;
	selp.u32 	%r10913, 1, 0, %p3883;
	add.s32 	%r10914, %r10911, %r10913;
	ld.local.u32 	%r10915, [%rd4844+32];
	setp.gt.s32 	%p3884, %r10915, 0;
	selp.u32 	%r10916, 1, 0, %p3884;
	add.s32 	%r10917, %r10914, %r10916;
	ld.local.u32 	%r10918, [%rd4844+36];
	setp.gt.s32 	%p3885, %r10918, 0;
	selp.u32 	%r10919, 1, 0, %p3885;
	add.s32 	%r10920, %r10917, %r10919;
	ld.local.u32 	%r10921, [%rd4844+40];
	setp.gt.s32 	%p3886, %r10921, 0;
	selp.u32 	%r10922, 1, 0, %p3886;
	add.s32 	%r10923, %r10920, %r10922;
	ld.local.u32 	%r10924, [%rd4844+44];
	setp.gt.s32 	%p3887, %r10924, 0;
	selp.u32 	%r10925, 1, 0, %p3887;
	add.s32 	%r10926, %r10923, %r10925;
	ld.local.u32 	%r10927, [%rd4844+48];
	setp.gt.s32 	%p3888, %r10927, 0;
	selp.u32 	%r10928, 1, 0, %p3888;
	add.s32 	%r10929, %r10926, %r10928;
	ld.local.u32 	%r10930, [%rd4844+52];
	setp.gt.s32 	%p3889, %r10930, 0;
	selp.u32 	%r10931, 1, 0, %p3889;
	add.s32 	%r10932, %r10929, %r10931;
	ld.local.u32 	%r10933, [%rd4844+56];
	setp.gt.s32 	%p3890, %r10933, 0;
	selp.u32 	%r10934, 1, 0, %p3890;
	add.s32 	%r10935, %r10932, %r10934;
	ld.local.u32 	%r10936, [%rd4844+60];
	setp.gt.s32 	%p3891, %r10936, 0;
	selp.u32 	%r10937, 1, 0, %p3891;
	add.s32 	%r27535, %r10935, %r10937;
	add.s32 	%r27525, %r27525, 16;
	setp.ne.s32 	%p3892, %r27525, %r27531;
	@%p3892 bra 	$L__BB1_3973;
$L__BB1_3974:
	setp.eq.s32 	%p3893, %r1462, 0;
	@%p3893 bra 	$L__BB1_3984;
	and.b32  	%r1471, %r1346, 7;
	setp.lt.u32 	%p3894, %r1462, 8;
	@%p3894 bra 	$L__BB1_3977;
	mul.wide.u32 	%rd4845, %r27531, 4;
	add.s64 	%rd4846, %rd17, %rd4845;
	ld.local.u32 	%r10939, [%rd4846];
	setp.gt.s32 	%p3895, %r10939, 0;
	selp.u32 	%r10940, 1, 0, %p3895;
	add.s32 	%r10941, %r27535, %r10940;
	ld.local.u32 	%r10942, [%rd4846+4];
	setp.gt.s32 	%p3896, %r10942, 0;
	selp.u32 	%r10943, 1, 0, %p3896;
	add.s32 	%r10944, %r10941, %r10943;
	ld.local.u32 	%r10945, [%rd4846+8];
	setp.gt.s32 	%p3897, %r10945, 0;
	selp.u32 	%r10946, 1, 0, %p3897;
	add.s32 	%r10947, %r10944, %r10946;
	ld.local.u32 	%r10948, [%rd4846+12];
	setp.gt.s32 	%p3898, %r10948, 0;
	selp.u32 	%r10949, 1, 0, %p3898;
	add.s32 	%r10950, %r10947, %r10949;
	ld.local.u32 	%r10951, [%rd4846+16];
	setp.gt.s32 	%p3899, %r10951, 0;
	selp.u32 	%r10952, 1, 0, %p3899;
	add.s32 	%r10953, %r10950, %r10952;
	ld.local.u32 	%r10954, [%rd4846+20];
	setp.gt.s32 	%p3900, %r10954, 0;
	selp.u32 	%r10955, 1, 0, %p3900;
	add.s32 	%r10956, %r10953, %r10955;
	ld.local.u32 	%r10957, [%rd4846+24];
	setp.gt.s32 	%p3901, %r10957, 0;
	selp.u32 	%r10958, 1, 0, %p3901;
	add.s32 	%r10959, %r10956, %r10958;
	ld.local.u32 	%r10960, [%rd4846+28];
	setp.gt.s32 	%p3902, %r10960, 0;
	selp.u32 	%r10961, 1, 0, %p3902;
	add.s32 	%r27535, %r10959, %r10961;
	add.s32 	%r27531, %r27531, 8;
$L__BB1_3977:
	setp.eq.s32 	%p3903, %r1471, 0;
	@%p3903 bra 	$L__BB1_3984;
	and.b32  	%r1477, %r1346, 3;
	setp.lt.u32 	%p3904, %r1471, 4;
	@%p3904 bra 	$L__BB1_3980;
	mul.wide.u32 	%rd4847, %r27531, 4;
	add.s64 	%rd4848, %rd17, %rd4847;
	ld.local.u32 	%r10963, [%rd4848];
	setp.gt.s32 	%p3905, %r10963, 0;
	selp.u32 	%r10964, 1, 0, %p3905;
	add.s32 	%r10965, %r27535, %r10964;
	ld.local.u32 	%r10966, [%rd4848+4];
	setp.gt.s32 	%p3906, %r10966, 0;
	selp.u32 	%r10967, 1, 0, %p3906;
	add.s32 	%r10968, %r10965, %r10967;
	ld.local.u32 	%r10969, [%rd4848+8];
	setp.gt.s32 	%p3907, %r10969, 0;
	selp.u32 	%r10970, 1, 0, %p3907;
	add.s32 	%r10971, %r10968, %r10970;
	ld.local.u32 	%r10972, [%rd4848+12];
	setp.gt.s32 	%p3908, %r10972, 0;
	selp.u32 	%r10973, 1, 0, %p3908;
	add.s32 	%r27535, %r10971, %r10973;
	add.s32 	%r27531, %r27531, 4;
$L__BB1_3980:
	setp.eq.s32 	%p3909, %r1477, 0;
	@%p3909 bra 	$L__BB1_3984;
	mul.wide.u32 	%rd4849, %r27531, 4;
	add.s64 	%rd466, %rd17, %rd4849;
	ld.local.u32 	%r10974, [%rd466];
	setp.gt.s32 	%p3910, %r10974, 0;
	selp.u32 	%r10975, 1, 0, %p3910;
	add.s32 	%r27535, %r27535, %r10975;
	setp.eq.s32 	%p3911, %r1477, 1;
	@%p3911 bra 	$L__BB1_3984;
	ld.local.u32 	%r10976, [%rd466+4];
	setp.gt.s32 	%p3912, %r10976, 0;
	selp.u32 	%r10977, 1, 0, %p3912;
	add.s32 	%r27535, %r27535, %r10977;
	setp.eq.s32 	%p3913, %r1477, 2;
	@%p3913 bra 	$L__BB1_3984;
	ld.local.u32 	%r10978, [%rd466+8];
	setp.gt.s32 	%p3914, %r10978, 0;
	selp.u32 	%r10979, 1, 0, %p3914;
	add.s32 	%r27535, %r27535, %r10979;
$L__BB1_3984:
	shr.u32 	%r10980, %r27535, 1;
	add.s32 	%r10981, %r10980, -1;
	cvt.rn.f64.s32 	%fd11614, %r10981;
	add.f64 	%fd11615, %fd1746, 0dC016CCCCCCCCCCCD;
	fma.rn.f64 	%fd11616, %fd11614, 0dBFE0A2B1704FF434, %fd11615;
	add.f64 	%fd11617, %fd1516, %fd11616;
	add.f64 	%fd11618, %fd1745, 0d4069000000000000;
	div.rn.f64 	%fd11619, %fd11618, %fd11617;
	add.f64 	%fd11620, %fd11619, 0dC071126666666666;
	fma.rn.f64 	%fd25749, %fd11620, 0d4059000000000000, 0d3FE0000000000000;
$L__BB1_3985:
	cvt.rzi.s32.f64 	%r10982, %fd25749;
	cvt.rn.f64.s32 	%fd11621, %r10982;
	div.rn.f64 	%fd25750, %fd11621, 0d4059000000000000;
$L__BB1_3986:
	ld.param.f32 	%f806, [_Z16candidate_primerPcPiS0_S0_PfS1_S1_iffiiPdS_S0__param_9];
	add.f32 	%f442, %f806, 0fC1200000;
	cvt.f64.f32 	%fd11622, %f442;
	setp.gt.f64 	%p3915, %fd25750, %fd11622;
	selp.b32 	%r27536, 0, %r27536, %p3915;
$L__BB1_3987:
	ld.param.u32 	%r26855, [_Z16candidate_primerPcPiS0_S0_PfS1_S1_iffiiPdS_S0__param_11];
	setp.eq.s32 	%p3916, %r26855, 0;
	setp.eq.s32 	%p3917, %r27536, 0;
	or.pred  	%p3918, %p3916, %p3917;
	@%p3918 bra 	$L__BB1_4349;
	mov.b32 	%r27537, 0;
$L__BB1_3989:
	mov.u32 	%r1489, %r27537;
	cvt.u64.u32 	%rd4850, %r1489;
	add.u64 	%rd467, %SPL, 10284;
	add.s64 	%rd468, %rd467, %rd4850;
	ld.local.u8 	%rs2368, [%rd468];
	setp.ne.s16 	%p3919, %rs2368, 0;
	add.s32 	%r27537, %r1489, 1;
	@%p3919 bra 	$L__BB1_3989;
	and.b32  	%r10985, %r1489, 1;
	setp.eq.b32 	%p3920, %r10985, 1;
	@%p3920 bra 	$L__BB1_4013;
	setp.eq.s32 	%p3921, %r1489, 0;
	@%p3921 bra 	$L__BB1_4001;
	shr.u32 	%r10987, %r1489, 1;
	max.u32 	%r1491, %r10987, 1;
	mov.b32 	%r27538, 0;
$L__BB1_3993:
	cvt.u64.u32 	%rd4852, %r27538;
	add.s64 	%rd4853, %rd467, %rd4852;
	ld.local.u8 	%rs261, [%rd4853];
	setp.ne.s16 	%p3922, %rs261, 65;
	not.b32 	%r10988, %r27538;
	cvt.s64.s32 	%rd4854, %r10988;
	add.s64 	%rd4855, %rd468, %rd4854;
	ld.local.u8 	%rs262, [%rd4855];
	@%p3922 bra 	$L__BB1_3995;
	setp.ne.s16 	%p3923, %rs262, 84;
	@%p3923 bra 	$L__BB1_4013;
$L__BB1_3995:
	setp.ne.s16 	%p3924, %rs261, 84;
	@%p3924 bra 	$L__BB1_3997;
	setp.ne.s16 	%p3925, %rs262, 65;
	@%p3925 bra 	$L__BB1_4013;
$L__BB1_3997:
	setp.eq.s16 	%p3926, %rs261, 84;
	setp.eq.s16 	%p3927, %rs261, 65;
	setp.ne.s16 	%p3928, %rs262, 65;
	or.pred  	%p3929, %p3928, %p3926;
	setp.ne.s16 	%p3930, %rs262, 84;
	or.pred  	%p3931, %p3930, %p3927;
	and.pred  	%p3932, %p3929, %p3931;
	not.pred 	%p3933, %p3932;
	@%p3933 bra 	$L__BB1_4013;
	setp.eq.s16 	%p3934, %rs261, 67;
	setp.ne.s16 	%p3935, %rs262, 71;
	and.pred  	%p3936, %p3935, %p3934;
	@%p3936 bra 	$L__BB1_4013;
	setp.eq.s16 	%p3939, %rs261, 71;
	setp.ne.s16 	%p3940, %rs262, 67;
	xor.pred  	%p3941, %p3939, %p3940;
	or.pred  	%p3942, %p3935, %p3934;
	and.pred  	%p3943, %p3941, %p3942;
	not.pred 	%p3944, %p3943;
	@%p3944 bra 	$L__BB1_4013;
	add.s32 	%r27538, %r27538, 1;
	setp.ne.s32 	%p3945, %r27538, %r1491;
	@%p3945 bra 	$L__BB1_3993;
$L__BB1_4001:
	mov.b32 	%r27539, 0;
$L__BB1_4002:
	mov.u32 	%r1494, %r27539;
	cvt.u64.u32 	%rd4856, %r1494;
	add.s64 	%rd469, %rd467, %rd4856;
	ld.local.u8 	%rs2374, [%rd469];
	setp.ne.s16 	%p3946, %rs2374, 0;
	add.s32 	%r27539, %r1494, 1;
	@%p3946 bra 	$L__BB1_4002;
	and.b32  	%r10990, %r1494, 1;
	setp.eq.b32 	%p3947, %r10990, 1;
	@%p3947 bra 	$L__BB1_4013;
	setp.eq.s32 	%p3948, %r1494, 0;
	@%p3948 bra 	$L__BB1_4016;
	shr.u32 	%r10992, %r1494, 1;
	max.u32 	%r1496, %r10992, 1;
	mov.b32 	%r27540, 0;
$L__BB1_4006:
	cvt.u64.u32 	%rd4857, %r27540;
	add.s64 	%rd4858, %rd467, %rd4857;
	ld.local.u8 	%rs263, [%rd4858];
	setp.ne.s16 	%p3949, %rs263, 65;
	not.b32 	%r10993, %r27540;
	cvt.s64.s32 	%rd4859, %r10993;
	add.s64 	%rd4860, %rd469, %rd4859;
	ld.local.u8 	%rs264, [%rd4860];
	@%p3949 bra 	$L__BB1_4008;
	setp.ne.s16 	%p3950, %rs264, 84;
	@%p3950 bra 	$L__BB1_4013;
$L__BB1_4008:
	setp.ne.s16 	%p3951, %rs263, 84;
	@%p3951 bra 	$L__BB1_4010;
	setp.ne.s16 	%p3952, %rs264, 65;
	@%p3952 bra 	$L__BB1_4013;
$L__BB1_4010:
	setp.eq.s16 	%p3953, %rs263, 84;
	setp.eq.s16 	%p3954, %rs263, 65;
	setp.ne.s16 	%p3955, %rs264, 65;
	or.pred  	%p3956, %p3955, %p3953;
	setp.ne.s16 	%p3957, %rs264, 84;
	or.pred  	%p3958, %p3957, %p3954;
	and.pred  	%p3959, %p3956, %p3958;
	not.pred 	%p3960, %p3959;
	@%p3960 bra 	$L__BB1_4013;
	setp.eq.s16 	%p3961, %rs263, 67;
	setp.ne.s16 	%p3962, %rs264, 71;
	and.pred  	%p3963, %p3962, %p3961;
	@%p3963 bra 	$L__BB1_4013;
	setp.eq.s16 	%p3966, %rs263, 71;
	setp.ne.s16 	%p3967, %rs264, 67;
	xor.pred  	%p3968, %p3966, %p3967;
	or.pred  	%p3969, %p3962, %p3961;
	and.pred  	%p3970, %p3968, %p3969;
	@%p3970 bra 	$L__BB1_4015;
$L__BB1_4013:
	setp.gt.u32 	%p3972, %r2, 2146435070;
	mov.f64 	%fd25751, %fd2;
	@%p3972 bra 	$L__BB1_4018;
	setp.gt.u32 	%p3973, %r4, 1073127582;
	selp.f64 	%fd11623, %fd4, %fd3, %p3973;
	selp.u32 	%r10994, 1, 0, %p3973;
	add.s32 	%r10995, %r3, %r10994;
	add.f64 	%fd11624, %fd11623, 0dBFF0000000000000;
	add.f64 	%fd11625, %fd11623, 0d3FF0000000000000;
	rcp.approx.ftz.f64 	%fd11626, %fd11625;
	neg.f64 	%fd11627, %fd11625;
	fma.rn.f64 	%fd11628, %fd11627, %fd11626, 0d3FF0000000000000;
	fma.rn.f64 	%fd11629, %fd11628, %fd11628, %fd11628;
	fma.rn.f64 	%fd11630, %fd11629, %fd11626, %fd11626;
	mul.f64 	%fd11631, %fd11624, %fd11630;
	fma.rn.f64 	%fd11632, %fd11624, %fd11630, %fd11631;
	mul.f64 	%fd11633, %fd11632, %fd11632;
	fma.rn.f64 	%fd11634, %fd11633, 0d3EB1380B3AE80F1E, 0d3ED0EE258B7A8B04;
	fma.rn.f64 	%fd11635, %fd11634, %fd11633, 0d3EF3B2669F02676F;
	fma.rn.f64 	%fd11636, %fd11635, %fd11633, 0d3F1745CBA9AB0956;
	fma.rn.f64 	%fd11637, %fd11636, %fd11633, 0d3F3C71C72D1B5154;
	fma.rn.f64 	%fd11638, %fd11637, %fd11633, 0d3F624924923BE72D;
	fma.rn.f64 	%fd11639, %fd11638, %fd11633, 0d3F8999999999A3C4;
	fma.rn.f64 	%fd11640, %fd11639, %fd11633, 0d3FB5555555555554;
	sub.f64 	%fd11641, %fd11624, %fd11632;
	add.f64 	%fd11642, %fd11641, %fd11641;
	neg.f64 	%fd11643, %fd11632;
	fma.rn.f64 	%fd11644, %fd11643, %fd11624, %fd11642;
	mul.f64 	%fd11645, %fd11630, %fd11644;
	mul.f64 	%fd11646, %fd11633, %fd11640;
	fma.rn.f64 	%fd11647, %fd11646, %fd11632, %fd11645;
	xor.b32  	%r10996, %r10995, -2147483648;
	mov.b32 	%r10997, 1127219200;
	mov.b64 	%fd11648, {%r10996, %r10997};
	sub.f64 	%fd11649, %fd11648, %fd1;
	fma.rn.f64 	%fd11650, %fd11649, 0d3FE62E42FEFA39EF, %fd11632;
	fma.rn.f64 	%fd11651, %fd11649, 0dBFE62E42FEFA39EF, %fd11650;
	sub.f64 	%fd11652, %fd11651, %fd11632;
	sub.f64 	%fd11653, %fd11647, %fd11652;
	fma.rn.f64 	%fd11654, %fd11649, 0d3C7ABC9E3B39803F, %fd11653;
	add.f64 	%fd25751, %fd11650, %fd11654;
	bra.uni 	$L__BB1_4018;
$L__BB1_4015:
	add.s32 	%r27540, %r27540, 1;
	setp.ne.s32 	%p3971, %r27540, %r1496;
	@%p3971 bra 	$L__BB1_4006;
$L__BB1_4016:
	setp.gt.u32 	%p3974, %r5, 2146435070;
	mov.f64 	%fd25751, %fd5;
	@%p3974 bra 	$L__BB1_4018;
	setp.gt.u32 	%p3975, %r7, 1073127582;
	selp.f64 	%fd11655, %fd7, %fd6, %p3975;
	selp.u32 	%r10998, 1, 0, %p3975;
	add.s32 	%r10999, %r6, %r10998;
	add.f64 	%fd11656, %fd11655, 0dBFF0000000000000;
	add.f64 	%fd11657, %fd11655, 0d3FF0000000000000;
	rcp.approx.ftz.f64 	%fd11658, %fd11657;
	neg.f64 	%fd11659, %fd11657;
	fma.rn.f64 	%fd11660, %fd11659, %fd11658, 0d3FF0000000000000;
	fma.rn.f64 	%fd11661, %fd11660, %fd11660, %fd11660;
	fma.rn.f64 	%fd11662, %fd11661, %fd11658, %fd11658;
	mul.f64 	%fd11663, %fd11656, %fd11662;
	fma.rn.f64 	%fd11664, %fd11656, %fd11662, %fd11663;
	mul.f64 	%fd11665, %fd11664, %fd11664;
	fma.rn.f64 	%fd11666, %fd11665, 0d3EB1380B3AE80F1E, 0d3ED0EE258B7A8B04;
	fma.rn.f64 	%fd11667, %fd11666, %fd11665, 0d3EF3B2669F02676F;
	fma.rn.f64 	%fd11668, %fd11667, %fd11665, 0d3F1745CBA9AB0956;
	fma.rn.f64 	%fd11669, %fd11668, %fd11665, 0d3F3C71C72D1B5154;
	fma.rn.f64 	%fd11670, %fd11669, %fd11665, 0d3F624924923BE72D;
	fma.rn.f64 	%fd11671, %fd11670, %fd11665, 0d3F8999999999A3C4;
	fma.rn.f64 	%fd11672, %fd11671, %fd11665, 0d3FB5555555555554;
	sub.f64 	%fd11673, %fd11656, %fd11664;
	add.f64 	%fd11674, %fd11673, %fd11673;
	neg.f64 	%fd11675, %fd11664;
	fma.rn.f64 	%fd11676, %fd11675, %fd11656, %fd11674;
	mul.f64 	%fd11677, %fd11662, %fd11676;
	mul.f64 	%fd11678, %fd11665, %fd11672;
	fma.rn.f64 	%fd11679, %fd11678, %fd11664, %fd11677;
	xor.b32  	%r11000, %r10999, -2147483648;
	mov.b32 	%r11001, 1127219200;
	mov.b64 	%fd11680, {%r11000, %r11001};
	sub.f64 	%fd11681, %fd11680, %fd1;
	fma.rn.f64 	%fd11682, %fd11681, 0d3FE62E42FEFA39EF, %fd11664;
	fma.rn.f64 	%fd11683, %fd11681, 0dBFE62E42FEFA39EF, %fd11682;
	sub.f64 	%fd11684, %fd11683, %fd11664;
	sub.f64 	%fd11685, %fd11679, %fd11684;
	fma.rn.f64 	%fd11686, %fd11681, 0d3C7ABC9E3B39803F, %fd11685;
	add.f64 	%fd25751, %fd11682, %fd11686;
$L__BB1_4018:
	mul.f64 	%fd1754, %fd25751, 0d3FFFCB923A29C77A;
	mov.b32 	%r27541, 0;
$L__BB1_4019:
	mov.u32 	%r1499, %r27541;
	cvt.u64.u32 	%rd4861, %r1499;
	add.s64 	%rd4862, %rd467, %rd4861;
	ld.local.u8 	%rs2380, [%rd4862];
	setp.ne.s16 	%p3976, %rs2380, 0;
	add.s32 	%r27541, %r1499, 1;
	@%p3976 bra 	$L__BB1_4019;
	mov.b32 	%r27542, 0;
$L__BB1_4021:
	mov.u32 	%r1501, %r27542;
	cvt.u64.u32 	%rd4863, %r1501;
	add.s64 	%rd4864, %rd467, %rd4863;
	ld.local.u8 	%rs2381, [%rd4864];
	setp.ne.s16 	%p3977, %rs2381, 0;
	add.s32 	%r27542, %r1501, 1;
	@%p3977 bra 	$L__BB1_4021;
	setp.eq.s32 	%p3978, %r1499, 0;
	@%p3978 bra 	$L__BB1_4093;
	and.b32  	%r1503, %r1499, 3;
	setp.lt.u32 	%p3979, %r1499, 4;
	mov.b32 	%r27544, 1;
	@%p3979 bra 	$L__BB1_4062;
	and.b32  	%r1504, %r1499, 2147483644;
	mov.b32 	%r27544, 1;
$L__BB1_4025:
	mov.u32 	%r1505, %r27544;
	cvt.s64.s32 	%rd4865, %r1505;
	add.s64 	%rd470, %rd467, %rd4865;
	ld.local.u8 	%rs2383, [%rd470+-1];
	mov.b16 	%rs6609, 0;
	setp.gt.s16 	%p3980, %rs2383, 70;
	@%p3980 bra 	$L__BB1_4029;
	setp.eq.s16 	%p3983, %rs2383, 65;
	@%p3983 bra 	$L__BB1_4034;
	setp.eq.s16 	%p3984, %rs2383, 67;
	@%p3984 bra 	$L__BB1_4028;
	bra.uni 	$L__BB1_4033;
$L__BB1_4028:
	mov.b16 	%rs6609, 1;
	bra.uni 	$L__BB1_4034;
$L__BB1_4029:
	setp.eq.s16 	%p3981, %rs2383, 71;
	@%p3981 bra 	$L__BB1_4032;
	setp.ne.s16 	%p3982, %rs2383, 84;
	@%p3982 bra 	$L__BB1_4033;
	mov.b16 	%rs6609, 3;
	bra.uni 	$L__BB1_4034;
$L__BB1_4032:
	mov.b16 	%rs6609, 2;
	bra.uni 	$L__BB1_4034;
$L__BB1_4033:
	mov.b16 	%rs6609, 4;
$L__BB1_4034:
	cvt.u64.u32 	%rd4866, %r1505;
	add.s64 	%rd471, %rd24, %rd4866;
	st.local.u8 	[%rd471], %rs6609;
	ld.local.u8 	%rs2389, [%rd470];
	mov.b16 	%rs6610, 0;
	setp.gt.s16 	%p3985, %rs2389, 70;
	@%p3985 bra 	$L__BB1_4038;
	setp.eq.s16 	%p3988, %rs2389, 65;
	@%p3988 bra 	$L__BB1_4043;
	setp.eq.s16 	%p3989, %rs2389, 67;
	@%p3989 bra 	$L__BB1_4037;
	bra.uni 	$L__BB1_4042;
$L__BB1_4037:
	mov.b16 	%rs6610, 1;
	bra.uni 	$L__BB1_4043;
$L__BB1_4038:
	setp.eq.s16 	%p3986, %rs2389, 71;
	@%p3986 bra 	$L__BB1_4041;
	setp.ne.s16 	%p3987, %rs2389, 84;
	@%p3987 bra 	$L__BB1_4042;
	mov.b16 	%rs6610, 3;
	bra.uni 	$L__BB1_4043;
$L__BB1_4041:
	mov.b16 	%rs6610, 2;
	bra.uni 	$L__BB1_4043;
$L__BB1_4042:
	mov.b16 	%rs6610, 4;
$L__BB1_4043:
	st.local.u8 	[%rd471+1], %rs6610;
	ld.local.u8 	%rs2395, [%rd470+1];
	mov.b16 	%rs6611, 0;
	setp.gt.s16 	%p3990, %rs2395, 70;
	@%p3990 bra 	$L__BB1_4047;
	setp.eq.s16 	%p3993, %rs2395, 65;
	@%p3993 bra 	$L__BB1_4052;
	setp.eq.s16 	%p3994, %rs2395, 67;
	@%p3994 bra 	$L__BB1_4046;
	bra.uni 	$L__BB1_4051;
$L__BB1_4046:
	mov.b16 	%rs6611, 1;
	bra.uni 	$L__BB1_4052;
$L__BB1_4047:
	setp.eq.s16 	%p3991, %rs2395, 71;
	@%p3991 bra 	$L__BB1_4050;
	setp.ne.s16 	%p3992, %rs2395, 84;
	@%p3992 bra 	$L__BB1_4051;
	mov.b16 	%rs6611, 3;
	bra.uni 	$L__BB1_4052;
$L__BB1_4050:
	mov.b16 	%rs6611, 2;
	bra.uni 	$L__BB1_4052;
$L__BB1_4051:
	mov.b16 	%rs6611, 4;
$L__BB1_4052:
	st.local.u8 	[%rd471+2], %rs6611;
	ld.local.u8 	%rs2401, [%rd470+2];
	mov.b16 	%rs6612, 0;
	setp.gt.s16 	%p3995, %rs2401, 70;
	@%p3995 bra 	$L__BB1_4056;
	setp.eq.s16 	%p3998, %rs2401, 65;
	@%p3998 bra 	$L__BB1_4061;
	setp.eq.s16 	%p3999, %rs2401, 67;
	@%p3999 bra 	$L__BB1_4055;
	bra.uni 	$L__BB1_4060;
$L__BB1_4055:
	mov.b16 	%rs6612, 1;
	bra.uni 	$L__BB1_4061;
$L__BB1_4056:
	setp.eq.s16 	%p3996, %rs2401, 71;
	@%p3996 bra 	$L__BB1_4059;
	setp.ne.s16 	%p3997, %rs2401, 84;
	@%p3997 bra 	$L__BB1_4060;
	mov.b16 	%rs6612, 3;
	bra.uni 	$L__BB1_4061;
$L__BB1_4059:
	mov.b16 	%rs6612, 2;
	bra.uni 	$L__BB1_4061;
$L__BB1_4060:
	mov.b16 	%rs6612, 4;
$L__BB1_4061:
	st.local.u8 	[%rd471+3], %rs6612;
	add.s32 	%r27544, %r1505, 4;
	add.s32 	%r11006, %r1505, 3;
	setp.ne.s32 	%p4000, %r11006, %r1504;
	@%p4000 bra 	$L__BB1_4025;
$L__BB1_4062:
	setp.eq.s32 	%p4001, %r1503, 0;
	@%p4001 bra 	$L__BB1_4093;
	cvt.s64.s32 	%rd4867, %r27544;
	add.s64 	%rd472, %rd467, %rd4867;
	ld.local.u8 	%rs2407, [%rd472+-1];
	mov.b16 	%rs6613, 0;
	setp.gt.s16 	%p4002, %rs2407, 70;
	@%p4002 bra 	$L__BB1_4067;
	setp.eq.s16 	%p4005, %rs2407, 65;
	@%p4005 bra 	$L__BB1_4072;
	setp.eq.s16 	%p4006, %rs2407, 67;
	@%p4006 bra 	$L__BB1_4066;
	bra.uni 	$L__BB1_4071;
$L__BB1_4066:
	mov.b16 	%rs6613, 1;
	bra.uni 	$L__BB1_4072;
$L__BB1_4067:
	setp.eq.s16 	%p4003, %rs2407, 71;
	@%p4003 bra 	$L__BB1_4070;
	setp.ne.s16 	%p4004, %rs2407, 84;
	@%p4004 bra 	$L__BB1_4071;
	mov.b16 	%rs6613, 3;
	bra.uni 	$L__BB1_4072;
$L__BB1_4070:
	mov.b16 	%rs6613, 2;
	bra.uni 	$L__BB1_4072;
$L__BB1_4071:
	mov.b16 	%rs6613, 4;
$L__BB1_4072:
	cvt.u64.u32 	%rd4868, %r27544;
	add.s64 	%rd473, %rd24, %rd4868;
	st.local.u8 	[%rd473], %rs6613;
	setp.eq.s32 	%p4007, %r1503, 1;
	@%p4007 bra 	$L__BB1_4093;
	ld.local.u8 	%rs2413, [%rd472];
	mov.b16 	%rs6614, 0;
	setp.gt.s16 	%p4008, %rs2413, 70;
	@%p4008 bra 	$L__BB1_4077;
	setp.eq.s16 	%p4011, %rs2413, 65;
	@%p4011 bra 	$L__BB1_4082;
	setp.eq.s16 	%p4012, %rs2413, 67;
	@%p4012 bra 	$L__BB1_4076;
	bra.uni 	$L__BB1_4081;
$L__BB1_4076:
	mov.b16 	%rs6614, 1;
	bra.uni 	$L__BB1_4082;
$L__BB1_4077:
	setp.eq.s16 	%p4009, %rs2413, 71;
	@%p4009 bra 	$L__BB1_4080;
	setp.ne.s16 	%p4010, %rs2413, 84;
	@%p4010 bra 	$L__BB1_4081;
	mov.b16 	%rs6614, 3;
	bra.uni 	$L__BB1_4082;
$L__BB1_4080:
	mov.b16 	%rs6614, 2;
	bra.uni 	$L__BB1_4082;
$L__BB1_4081:
	mov.b16 	%rs6614, 4;
$L__BB1_4082:
	add.s32 	%r11007, %r27544, 1;
	cvt.u64.u32 	%rd4869, %r11007;
	add.s64 	%rd4870, %rd24, %rd4869;
	st.local.u8 	[%rd4870], %rs6614;
	setp.eq.s32 	%p4013, %r1503, 2;
	@%p4013 bra 	$L__BB1_4093;
	ld.local.u8 	%rs2419, [%rd472+1];
	mov.b16 	%rs6615, 0;
	setp.gt.s16 	%p4014, %rs2419, 70;
	@%p4014 bra 	$L__BB1_4087;
	setp.eq.s16 	%p4017, %rs2419, 65;
	@%p4017 bra 	$L__BB1_4092;
	setp.eq.s16 	%p4018, %rs2419, 67;
	@%p4018 bra 	$L__BB1_4086;
	bra.uni 	$L__BB1_4091;
$L__BB1_4086:
	mov.b16 	%rs6615, 1;
	bra.uni 	$L__BB1_4092;
$L__BB1_4087:
	setp.eq.s16 	%p4015, %rs2419, 71;
	@%p4015 bra 	$L__BB1_4090;
	setp.ne.s16 	%p4016, %rs2419, 84;
	@%p4016 bra 	$L__BB1_4091;
	mov.b16 	%rs6615, 3;
	bra.uni 	$L__BB1_4092;
$L__BB1_4090:
	mov.b16 	%rs6615, 2;
	bra.uni 	$L__BB1_4092;
$L__BB1_4091:
	mov.b16 	%rs6615, 4;
$L__BB1_4092:
	st.local.u8 	[%rd473+2], %rs6615;
$L__BB1_4093:
	setp.eq.s32 	%p4019, %r1501, 0;
	@%p4019 bra 	$L__BB1_4164;
	and.b32  	%r1508, %r1501, 3;
	setp.lt.u32 	%p4020, %r1501, 4;
	mov.b32 	%r27546, 1;
	@%p4020 bra 	$L__BB1_4133;
	and.b32  	%r1509, %r1501, 2147483644;
	mov.b32 	%r27546, 1;
$L__BB1_4096:
	sub.s32 	%r11010, %r1501, %r27546;
	cvt.u64.u32 	%rd4871, %r11010;
	add.s64 	%rd4872, %rd467, %rd4871;
	ld.local.u8 	%rs2425, [%rd4872];
	mov.b16 	%rs6616, 0;
	setp.gt.s16 	%p4021, %rs2425, 70;
	@%p4021 bra 	$L__BB1_4100;
	setp.eq.s16 	%p4024, %rs2425, 65;
	@%p4024 bra 	$L__BB1_4105;
	setp.eq.s16 	%p4025, %rs2425, 67;
	@%p4025 bra 	$L__BB1_4099;
	bra.uni 	$L__BB1_4104;
$L__BB1_4099:
	mov.b16 	%rs6616, 1;
	bra.uni 	$L__BB1_4105;
$L__BB1_4100:
	setp.eq.s16 	%p4022, %rs2425, 71;
	@%p4022 bra 	$L__BB1_4103;
	setp.ne.s16 	%p4023, %rs2425, 84;
	@%p4023 bra 	$L__BB1_4104;
	mov.b16 	%rs6616, 3;
	bra.uni 	$L__BB1_4105;
$L__BB1_4103:
	mov.b16 	%rs6616, 2;
	bra.uni 	$L__BB1_4105;
$L__BB1_4104:
	mov.b16 	%rs6616, 4;
$L__BB1_4105:
	cvt.u64.u32 	%rd4873, %r27546;
	add.s64 	%rd474, %rd25, %rd4873;
	st.local.u8 	[%rd474], %rs6616;
	not.b32 	%r11011, %r27546;
	add.s32 	%r11012, %r1501, %r11011;
	cvt.u64.u32 	%rd4874, %r11012;
	add.s64 	%rd4875, %rd467, %rd4874;
	ld.local.u8 	%rs2431, [%rd4875];
	mov.b16 	%rs6617, 0;
	setp.gt.s16 	%p4026, %rs2431, 70;
	@%p4026 bra 	$L__BB1_4109;
	setp.eq.s16 	%p4029, %rs2431, 65;
	@%p4029 bra 	$L__BB1_4114;
	setp.eq.s16 	%p4030, %rs2431, 67;
	@%p4030 bra 	$L__BB1_4108;
	bra.uni 	$L__BB1_4113;
$L__BB1_4108:
	mov.b16 	%rs6617, 1;
	bra.uni 	$L__BB1_4114;
$L__BB1_4109:
	setp.eq.s16 	%p4027, %rs2431, 71;
	@%p4027 bra 	$L__BB1_4112;
	setp.ne.s16 	%p4028, %rs2431, 84;
	@%p4028 bra 	$L__BB1_4113;
	mov.b16 	%rs6617, 3;
	bra.uni 	$L__BB1_4114;
$L__BB1_4112:
	mov.b16 	%rs6617, 2;
	bra.uni 	$L__BB1_4114;
$L__BB1_4113:
	mov.b16 	%rs6617, 4;
$L__BB1_4114:
	st.local.u8 	[%rd474+1], %rs6617;
	sub.s32 	%r11013, %r1501, %r27546;
	add.s32 	%r11014, %r11013, -2;
	cvt.u64.u32 	%rd4876, %r11014;
	add.s64 	%rd4877, %rd467, %rd4876;
	ld.local.u8 	%rs2437, [%rd4877];
	mov.b16 	%rs6618, 0;
	setp.gt.s16 	%p4031, %rs2437, 70;
	@%p4031 bra 	$L__BB1_4118;
	setp.eq.s16 	%p4034, %rs2437, 65;
	@%p4034 bra 	$L__BB1_4123;
	setp.eq.s16 	%p4035, %rs2437, 67;
	@%p4035 bra 	$L__BB1_4117;
	bra.uni 	$L__BB1_4122;
$L__BB1_4117:
	mov.b16 	%rs6618, 1;
	bra.uni 	$L__BB1_4123;
$L__BB1_4118:
	setp.eq.s16 	%p4032, %rs2437, 71;
	@%p4032 bra 	$L__BB1_4121;
	setp.ne.s16 	%p4033, %rs2437, 84;
	@%p4033 bra 	$L__BB1_4122;
	mov.b16 	%rs6618, 3;
	bra.uni 	$L__BB1_4123;
$L__BB1_4121:
	mov.b16 	%rs6618, 2;
	bra.uni 	$L__BB1_4123;
$L__BB1_4122:
	mov.b16 	%rs6618, 4;
$L__BB1_4123:
	st.local.u8 	[%rd474+2], %rs6618;
	add.s32 	%r1511, %r27546, 3;
	sub.s32 	%r11015, %r1501, %r1511;
	cvt.u64.u32 	%rd4878, %r11015;
	add.s64 	%rd4879, %rd467, %rd4878;
	ld.local.u8 	%rs2443, [%rd4879];
	mov.b16 	%rs6619, 0;
	setp.gt.s16 	%p4036, %rs2443, 70;
	@%p4036 bra 	$L__BB1_4127;
	setp.eq.s16 	%p4039, %rs2443, 65;
	@%p4039 bra 	$L__BB1_4132;
	setp.eq.s16 	%p4040, %rs2443, 67;
	@%p4040 bra 	$L__BB1_4126;
	bra.uni 	$L__BB1_4131;
$L__BB1_4126:
	mov.b16 	%rs6619, 1;
	bra.uni 	$L__BB1_4132;
$L__BB1_4127:
	setp.eq.s16 	%p4037, %rs2443, 71;
	@%p4037 bra 	$L__BB1_4130;
	setp.ne.s16 	%p4038, %rs2443, 84;
	@%p4038 bra 	$L__BB1_4131;
	mov.b16 	%rs6619, 3;
	bra.uni 	$L__BB1_4132;
$L__BB1_4130:
	mov.b16 	%rs6619, 2;
	bra.uni 	$L__BB1_4132;
$L__BB1_4131:
	mov.b16 	%rs6619, 4;
$L__BB1_4132:
	st.local.u8 	[%rd474+3], %rs6619;
	add.s32 	%r27546, %r27546, 4;
	setp.ne.s32 	%p4041, %r1511, %r1509;
	@%p4041 bra 	$L__BB1_4096;
$L__BB1_4133:
	setp.eq.s32 	%p4042, %r1508, 0;
	@%p4042 bra 	$L__BB1_4164;
	sub.s32 	%r11016, %r1501, %r27546;
	cvt.u64.u32 	%rd4880, %r11016;
	add.s64 	%rd4881, %rd467, %rd4880;
	ld.local.u8 	%rs2449, [%rd4881];
	mov.b16 	%rs6620, 0;
	setp.gt.s16 	%p4043, %rs2449, 70;
	@%p4043 bra 	$L__BB1_4138;
	setp.eq.s16 	%p4046, %rs2449, 65;
	@%p4046 bra 	$L__BB1_4143;
	setp.eq.s16 	%p4047, %rs2449, 67;
	@%p4047 bra 	$L__BB1_4137;
	bra.uni 	$L__BB1_4142;
$L__BB1_4137:
	mov.b16 	%rs6620, 1;
	bra.uni 	$L__BB1_4143;
$L__BB1_4138:
	setp.eq.s16 	%p4044, %rs2449, 71;
	@%p4044 bra 	$L__BB1_4141;
	setp.ne.s16 	%p4045, %rs2449, 84;
	@%p4045 bra 	$L__BB1_4142;
	mov.b16 	%rs6620, 3;
	bra.uni 	$L__BB1_4143;
$L__BB1_4141:
	mov.b16 	%rs6620, 2;
	bra.uni 	$L__BB1_4143;
$L__BB1_4142:
	mov.b16 	%rs6620, 4;
$L__BB1_4143:
	cvt.u64.u32 	%rd4882, %r27546;
	add.s64 	%rd475, %rd25, %rd4882;
	st.local.u8 	[%rd475], %rs6620;
	setp.eq.s32 	%p4048, %r1508, 1;
	@%p4048 bra 	$L__BB1_4164;
	not.b32 	%r11017, %r27546;
	add.s32 	%r11018, %r1501, %r11017;
	cvt.u64.u32 	%rd4883, %r11018;
	add.s64 	%rd4884, %rd467, %rd4883;
	ld.local.u8 	%rs2455, [%rd4884];
	mov.b16 	%rs6621, 0;
	setp.gt.s16 	%p4049, %rs2455, 70;
	@%p4049 bra 	$L__BB1_4148;
	setp.eq.s16 	%p4052, %rs2455, 65;
	@%p4052 bra 	$L__BB1_4153;
	setp.eq.s16 	%p4053, %rs2455, 67;
	@%p4053 bra 	$L__BB1_4147;
	bra.uni 	$L__BB1_4152;
$L__BB1_4147:
	mov.b16 	%rs6621, 1;
	bra.uni 	$L__BB1_4153;
$L__BB1_4148:
	setp.eq.s16 	%p4050, %rs2455, 71;
	@%p4050 bra 	$L__BB1_4151;
	setp.ne.s16 	%p4051, %rs2455, 84;
	@%p4051 bra 	$L__BB1_4152;
	mov.b16 	%rs6621, 3;
	bra.uni 	$L__BB1_4153;
$L__BB1_4151:
	mov.b16 	%rs6621, 2;
	bra.uni 	$L__BB1_4153;
$L__BB1_4152:
	mov.b16 	%rs6621, 4;
$L__BB1_4153:
	st.local.u8 	[%rd475+1], %rs6621;
	setp.eq.s32 	%p4054, %r1508, 2;
	@%p4054 bra 	$L__BB1_4164;
	sub.s32 	%r11019, %r1501, %r27546;
	add.s32 	%r11020, %r11019, -2;
	cvt.u64.u32 	%rd4885, %r11020;
	add.s64 	%rd4886, %rd467, %rd4885;
	ld.local.u8 	%rs2461, [%rd4886];
	mov.b16 	%rs6622, 0;
	setp.gt.s16 	%p4055, %rs2461, 70;
	@%p4055 bra 	$L__BB1_4158;
	setp.eq.s16 	%p4058, %rs2461, 65;
	@%p4058 bra 	$L__BB1_4163;
	setp.eq.s16 	%p4059, %rs2461, 67;
	@%p4059 bra 	$L__BB1_4157;
	bra.uni 	$L__BB1_4162;
$L__BB1_4157:
	mov.b16 	%rs6622, 1;
	bra.uni 	$L__BB1_4163;
$L__BB1_4158:
	setp.eq.s16 	%p4056, %rs2461, 71;
	@%p4056 bra 	$L__BB1_4161;
	setp.ne.s16 	%p4057, %rs2461, 84;
	@%p4057 bra 	$L__BB1_4162;
	mov.b16 	%rs6622, 3;
	bra.uni 	$L__BB1_4163;
$L__BB1_4161:
	mov.b16 	%rs6622, 2;
	bra.uni 	$L__BB1_4163;
$L__BB1_4162:
	mov.b16 	%rs6622, 4;
$L__BB1_4163:
	st.local.u8 	[%rd475+2], %rs6622;
$L__BB1_4164:
	cvt.u64.u32 	%rd4887, %r1501;
	cvt.u64.u32 	%rd4888, %r1499;
	add.s64 	%rd4889, %rd25, %rd4887;
	mov.b16 	%rs2466, 4;
	st.local.u8 	[%rd4889+1], %rs2466;
	st.local.u8 	[%rd25], %rs2466;
	add.s64 	%rd4890, %rd24, %rd4888;
	st.local.u8 	[%rd4890+1], %rs2466;
	st.local.u8 	[%rd24], %rs2466;
	@%p3978 bra 	$L__BB1_4243;
	and.b32  	%r1514, %r1501, 3;
	and.b32  	%r1515, %r1501, 2147483644;
	mov.b32 	%r27547, 1;
$L__BB1_4166:
	mov.u32 	%r1516, %r27547;
	@%p4019 bra 	$L__BB1_4194;
	setp.lt.u32 	%p4062, %r1501, 4;
	cvt.u64.u32 	%rd4891, %r1516;
	add.s64 	%rd4892, %rd24, %rd4891;
	ld.local.s8 	%r1517, [%rd4892];
	add.s32 	%r11023, %r1516, -1;
	mul.lo.s32 	%r1518, %r11023, %r1501;
	add.s32 	%r1519, %r1518, -1;
	mov.b32 	%r27549, 1;
	@%p4062 bra 	$L__BB1_4182;
	mov.b32 	%r27549, 1;
$L__BB1_4169:
	cvt.u64.u32 	%rd4893, %r27549;
	add.s64 	%rd476, %rd25, %rd4893;
	ld.local.s8 	%r11025, [%rd476];
	add.s32 	%r11026, %r11025, %r1517;
	setp.eq.s32 	%p4063, %r11026, 3;
	@%p4063 bra 	$L__BB1_4171;
	add.s32 	%r11027, %r1519, %r27549;
	mul.wide.s32 	%rd4894, %r11027, 8;
	add.s64 	%rd4895, %rd20, %rd4894;
	mov.b64 	%rd4896, 9218868437227405312;
	st.local.u64 	[%rd4895], %rd4896;
	add.s64 	%rd4897, %rd21, %rd4894;
	mov.b64 	%rd4898, -4616189618054758400;
	st.local.u64 	[%rd4897], %rd4898;
	bra.uni 	$L__BB1_4172;
$L__BB1_4171:
	add.s32 	%r11028, %r1519, %r27549;
	mul.wide.s32 	%rd4899, %r11028, 8;
	add.s64 	%rd4900, %rd20, %rd4899;
	mov.b64 	%rd4901, 0;
	st.local.u64 	[%rd4900], %rd4901;
	add.s64 	%rd4902, %rd21, %rd4899;
	mov.b64 	%rd4903, -4564063970805153792;
	st.local.u64 	[%rd4902], %rd4903;
$L__BB1_4172:
	ld.local.s8 	%r11029, [%rd476+1];
	add.s32 	%r11030, %r11029, %r1517;
	setp.eq.s32 	%p4064, %r11030, 3;
	@%p4064 bra 	$L__BB1_4174;
	add.s32 	%r11031, %r1518, %r27549;
	mul.wide.s32 	%rd4904, %r11031, 8;
	add.s64 	%rd4905, %rd20, %rd4904;
	mov.b64 	%rd4906, 9218868437227405312;
	st.local.u64 	[%rd4905], %rd4906;
	add.s64 	%rd4907, %rd21, %rd4904;
	mov.b64 	%rd4908, -4616189618054758400;
	st.local.u64 	[%rd4907], %rd4908;
	bra.uni 	$L__BB1_4175;
$L__BB1_4174:
	add.s32 	%r11032, %r1518, %r27549;
	mul.wide.s32 	%rd4909, %r11032, 8;
	add.s64 	%rd4910, %rd20, %rd4909;
	mov.b64 	%rd4911, 0;
	st.local.u64 	[%rd4910], %rd4911;
	add.s64 	%rd4912, %rd21, %rd4909;
	mov.b64 	%rd4913, -4564063970805153792;
	st.local.u64 	[%rd4912], %rd4913;
$L__BB1_4175:
	add.s32 	%r1521, %r27549, 2;
	ld.local.s8 	%r11033, [%rd476+2];
	add.s32 	%r11034, %r11033, %r1517;
	setp.eq.s32 	%p4065, %r11034, 3;
	@%p4065 bra 	$L__BB1_4177;
	add.s32 	%r11035, %r1519, %r1521;
	mul.wide.s32 	%rd4914, %r11035, 8;
	add.s64 	%rd4915, %rd20, %rd4914;
	mov.b64 	%rd4916, 9218868437227405312;
	st.local.u64 	[%rd4915], %rd4916;
	add.s64 	%rd4917, %rd21, %rd4914;
	mov.b64 	%rd4918, -4616189618054758400;
	st.local.u64 	[%rd4917], %rd4918;
	bra.uni 	$L__BB1_4178;
$L__BB1_4177:
	add.s32 	%r11036, %r1519, %r1521;
	mul.wide.s32 	%rd4919, %r11036, 8;
	add.s64 	%rd4920, %rd20, %rd4919;
	mov.b64 	%rd4921, 0;
	st.local.u64 	[%rd4920], %rd4921;
	add.s64 	%rd4922, %rd21, %rd4919;
	mov.b64 	%rd4923, -4564063970805153792;
	st.local.u64 	[%rd4922], %rd4923;
$L__BB1_4178:
	add.s32 	%r1522, %r27549, 3;
	ld.local.s8 	%r11037, [%rd476+3];
	add.s32 	%r11038, %r11037, %r1517;
	setp.eq.s32 	%p4066, %r11038, 3;
	@%p4066 bra 	$L__BB1_4180;
	add.s32 	%r11039, %r1519, %r1522;
	mul.wide.s32 	%rd4924, %r11039, 8;
	add.s64 	%rd4925, %rd20, %rd4924;
	mov.b64 	%rd4926, 9218868437227405312;
	st.local.u64 	[%rd4925], %rd4926;
	add.s64 	%rd4927, %rd21, %rd4924;
	mov.b64 	%rd4928, -4616189618054758400;
	st.local.u64 	[%rd4927], %rd4928;
	bra.uni 	$L__BB1_4181;
$L__BB1_4180:
	add.s32 	%r11040, %r1519, %r1522;
	mul.wide.s32 	%rd4929, %r11040, 8;
	add.s64 	%rd4930, %rd20, %rd4929;
	mov.b64 	%rd4931, 0;
	st.local.u64 	[%rd4930], %rd4931;
	add.s64 	%rd4932, %rd21, %rd4929;
	mov.b64 	%rd4933, -4564063970805153792;
	st.local.u64 	[%rd4932], %rd4933;
$L__BB1_4181:
	add.s32 	%r27549, %r27549, 4;
	setp.ne.s32 	%p4067, %r1522, %r1515;
	@%p4067 bra 	$L__BB1_4169;
$L__BB1_4182:
	setp.eq.s32 	%p4068, %r1514, 0;
	@%p4068 bra 	$L__BB1_4194;
	cvt.u64.u32 	%rd4934, %r27549;
	add.s64 	%rd477, %rd25, %rd4934;
	ld.local.s8 	%r11041, [%rd477];
	add.s32 	%r11042, %r11041, %r1517;
	setp.eq.s32 	%p4069, %r11042, 3;
	@%p4069 bra 	$L__BB1_4185;
	add.s32 	%r11043, %r1519, %r27549;
	mul.wide.s32 	%rd4935, %r11043, 8;
	add.s64 	%rd4936, %rd20, %rd4935;
	mov.b64 	%rd4937, 9218868437227405312;
	st.local.u64 	[%rd4936], %rd4937;
	add.s64 	%rd4938, %rd21, %rd4935;
	mov.b64 	%rd4939, -4616189618054758400;
	st.local.u64 	[%rd4938], %rd4939;
	bra.uni 	$L__BB1_4186;
$L__BB1_4185:
	add.s32 	%r11044, %r1519, %r27549;
	mul.wide.s32 	%rd4940, %r11044, 8;
	add.s64 	%rd4941, %rd20, %rd4940;
	mov.b64 	%rd4942, 0;
	st.local.u64 	[%rd4941], %rd4942;
	add.s64 	%rd4943, %rd21, %rd4940;
	mov.b64 	%rd4944, -4564063970805153792;
	st.local.u64 	[%rd4943], %rd4944;
$L__BB1_4186:
	setp.eq.s32 	%p4070, %r1514, 1;
	@%p4070 bra 	$L__BB1_4194;
	ld.local.s8 	%r11045, [%rd477+1];
	add.s32 	%r11046, %r11045, %r1517;
	setp.eq.s32 	%p4071, %r11046, 3;
	@%p4071 bra 	$L__BB1_4189;
	add.s32 	%r11047, %r1518, %r27549;
	mul.wide.s32 	%rd4945, %r11047, 8;
	add.s64 	%rd4946, %rd20, %rd4945;
	mov.b64 	%rd4947, 9218868437227405312;
	st.local.u64 	[%rd4946], %rd4947;
	add.s64 	%rd4948, %rd21, %rd4945;
	mov.b64 	%rd4949, -4616189618054758400;
	st.local.u64 	[%rd4948], %rd4949;
	bra.uni 	$L__BB1_4190;
$L__BB1_4189:
	add.s32 	%r11048, %r1518, %r27549;
	mul.wide.s32 	%rd4950, %r11048, 8;
	add.s64 	%rd4951, %rd20, %rd4950;
	mov.b64 	%rd4952, 0;
	st.local.u64 	[%rd4951], %rd4952;
	add.s64 	%rd4953, %rd21, %rd4950;
	mov.b64 	%rd4954, -4564063970805153792;
	st.local.u64 	[%rd4953], %rd4954;
$L__BB1_4190:
	setp.eq.s32 	%p4072, %r1514, 2;
	add.s32 	%r1525, %r27549, 2;
	@%p4072 bra 	$L__BB1_4194;
	ld.local.s8 	%r11049, [%rd477+2];
	add.s32 	%r11050, %r11049, %r1517;
	setp.eq.s32 	%p4073, %r11050, 3;
	@%p4073 bra 	$L__BB1_4193;
	add.s32 	%r11051, %r1519, %r1525;
	mul.wide.s32 	%rd4955, %r11051, 8;
	add.s64 	%rd4956, %rd20, %rd4955;
	mov.b64 	%rd4957, 9218868437227405312;
	st.local.u64 	[%rd4956], %rd4957;
	add.s64 	%rd4958, %rd21, %rd4955;
	mov.b64 	%rd4959, -4616189618054758400;
	st.local.u64 	[%rd4958], %rd4959;
	bra.uni 	$L__BB1_4194;
$L__BB1_4193:
	add.s32 	%r11052, %r1519, %r1525;
	mul.wide.s32 	%rd4960, %r11052, 8;
	add.s64 	%rd4961, %rd20, %rd4960;
	mov.b64 	%rd4962, 0;
	st.local.u64 	[%rd4961], %rd4962;
	add.s64 	%rd4963, %rd21, %rd4960;
	mov.b64 	%rd4964, -4564063970805153792;
	st.local.u64 	[%rd4963], %rd4964;
$L__BB1_4194:
	add.s32 	%r27547, %r1516, 1;
	setp.ne.s32 	%p4074, %r1516, %r1499;
	@%p4074 bra 	$L__BB1_4166;
	mov.b32 	%r27550, 1;
$L__BB1_4196:
	@%p4019 bra 	$L__BB1_4242;
	mov.b32 	%r27551, 1;
$L__BB1_4198:
	mov.u32 	%r1528, %r27551;
	add.s32 	%r11055, %r27550, -1;
	mad.lo.s32 	%r11056, %r11055, %r1501, %r1528;
	add.s32 	%r1529, %r11056, -1;
	mul.wide.s32 	%rd4965, %r1529, 8;
	add.s64 	%rd478, %rd20, %rd4965;
	ld.local.f64 	%fd25786, [%rd478];
	abs.f64 	%fd11687, %fd25786;
	setp.geu.f64 	%p4076, %fd11687, 0d41CDCD64FF800000;
	@%p4076 bra 	$L__BB1_4241;
	cvt.u64.u32 	%rd4966, %r27550;
	add.s64 	%rd479, %rd24, %rd4966;
	ld.local.u8 	%rs279, [%rd479];
	cvt.u32.u16 	%r11057, %rs279;
	cvt.s32.s8 	%r11058, %r11057;
	cvt.u64.u32 	%rd4967, %r1528;
	add.s64 	%rd480, %rd25, %rd4967;
	ld.local.u8 	%rs280, [%rd480];
	cvt.u32.u16 	%r11059, %rs280;
	cvt.s32.s8 	%r11060, %r11059;
	add.s32 	%r11061, %r11060, %r11058;
	setp.eq.s32 	%p4077, %r11061, 3;
	mul.wide.s32 	%rd4968, %r1529, 8;
	add.s64 	%rd481, %rd21, %rd4968;
	@%p4077 bra 	$L__BB1_4201;
	mov.b64 	%rd4969, -4616189618054758400;
	st.local.u64 	[%rd481], %rd4969;
	mov.b64 	%rd4970, 9218868437227405312;
	st.local.u64 	[%rd478], %rd4970;
	mov.f64 	%fd25757, 0dBFF0000000000000;
	mov.f64 	%fd25786, 0d7FF0000000000000;
	mov.f64 	%fd25756, %fd25786;
	bra.uni 	$L__BB1_4212;
$L__BB1_4201:
	cvt.s32.s8 	%r11063, %r11057;
	mul.wide.s32 	%rd4971, %r11063, 5;
	cvt.u64.u16 	%rd4972, %rs280;
	cvt.s64.s8 	%rd4973, %rd4972;
	add.s64 	%rd482, %rd4971, %rd4973;
	shl.b64 	%rd4974, %rd482, 3;
	add.s64 	%rd4975, %rd1, %rd4974;
	ld.global.f64 	%fd25757, [%rd4975+45440];
	ld.local.u8 	%rs2467, [%rd479+-1];
	cvt.u64.u16 	%rd4976, %rs2467;
	cvt.s64.s8 	%rd483, %rd4976;
	cvt.u32.u16 	%r11064, %rs280;
	ld.local.s8 	%rs2468, [%rd480+-1];
	cvt.u32.u16 	%r11065, %rs2468;
	prmt.b32 	%r11066, %r11065, %r11064, 0x3340U;
	prmt.b32 	%r11067, %r11057, 0, 0x3340U;
	prmt.b32 	%r11068, %r11066, %r11067, 0x5410U;
	cvt.u32.u16 	%r11069, %rs2467;
	cvt.s32.s8 	%r11070, %r11069;
	mov.b32 	%r11071, 359705;
	dp4a.s32.u32 	%r11072, %r11068, %r11071, %r11070;
	mul.wide.s32 	%rd4977, %r11072, 8;
	add.s64 	%rd4978, %rd1, %rd4977;
	ld.global.f64 	%fd11690, [%rd4978+35440];
	add.f64 	%fd11691, %fd25757, %fd11690;
	ld.global.f64 	%fd25756, [%rd4975+45640];
	ld.global.f64 	%fd11692, [%rd4978+40440];
	add.f64 	%fd11693, %fd25756, %fd11692;
	abs.f64 	%fd11694, %fd11693;
	setp.gt.f64 	%p4078, %fd11694, 0d41CDCD64FF800000;
	selp.f64 	%fd1758, 0dBFF0000000000000, %fd11691, %p4078;
	selp.f64 	%fd1759, 0d7FF0000000000000, %fd11693, %p4078;
	cvt.s16.s8 	%rs2469, %rs280;
	mov.b32 	%r11073, {%rs2468, %rs2469};
	mov.b32 	%r11074, 6405;
	dp2a.lo.s32.u32 	%r11075, %r11073, %r11074, %r11063;
	mul.wide.s32 	%rd4979, %r11075, 8;
	add.s64 	%rd484, %rd1, %rd4979;
	ld.global.f64 	%fd1760, [%rd484+21000];
	abs.f64 	%fd11695, %fd1760;
	setp.geu.f64 	%p4079, %fd11695, 0d41CDCD64FF800000;
	@%p4079 bra 	$L__BB1_4205;
	cvt.u32.u16 	%r11078, %rs280;
	cvt.s32.s8 	%r11079, %r11078;
	mul.wide.s32 	%rd4984, %r11079, 24;
	add.s64 	%rd4985, %rd482, %rd4984;
	add.s64 	%rd4986, %rd4985, %rd483;
	shl.b64 	%rd4987, %rd4986, 3;
	add.s64 	%rd485, %rd1, %rd4987;
	ld.global.f64 	%fd1761, [%rd485+23000];
	abs.f64 	%fd11710, %fd1761;
	setp.lt.f64 	%p4084, %fd11710, 0d41CDCD64FF800000;
	@%p4084 bra 	$L__BB1_4208;
	ld.global.f64 	%fd11711, [%rd484+20000];
	add.f64 	%fd11712, %fd25757, %fd11711;
	add.f64 	%fd11713, %fd25756, %fd1760;
	abs.f64 	%fd11714, %fd11713;
	setp.gt.f64 	%p4085, %fd11714, 0d41CDCD64FF800000;
	selp.f64 	%fd25752, 0dBFF0000000000000, %fd11712, %p4085;
	selp.f64 	%fd25753, 0d7FF0000000000000, %fd11713, %p4085;
	add.f64 	%fd11715, %fd25753, 0d4069000000000000;
	add.f64 	%fd11716, %fd25752, 0dC016CCCCCCCCCCCD;
	add.f64 	%fd11717, %fd1754, %fd11716;
	div.rn.f64 	%fd25754, %fd11715, %fd11717;
	abs.f64 	%fd11718, %fd1759;
	setp.geu.f64 	%p4086, %fd11718, 0d41CDCD64FF800000;
	@%p4086 bra 	$L__BB1_4210;
	add.f64 	%fd11719, %fd1759, 0d4069000000000000;
	add.f64 	%fd11720, %fd1758, 0dC016CCCCCCCCCCCD;
	add.f64 	%fd11721, %fd1754, %fd11720;
	div.rn.f64 	%fd11722, %fd11719, %fd11721;
	setp.lt.f64 	%p4087, %fd11722, %fd25754;
	selp.f64 	%fd25752, %fd25752, %fd1758, %p4087;
	selp.f64 	%fd25753, %fd25753, %fd1759, %p4087;
	selp.f64 	%fd25754, %fd25754, %fd11722, %p4087;
	bra.uni 	$L__BB1_4210;
$L__BB1_4205:
	cvt.u32.u16 	%r11076, %rs280;
	cvt.s32.s8 	%r11077, %r11076;
	mul.wide.s32 	%rd4980, %r11077, 24;
	add.s64 	%rd4981, %rd482, %rd4980;
	add.s64 	%rd4982, %rd4981, %rd483;
	shl.b64 	%rd4983, %rd4982, 3;
	add.s64 	%rd486, %rd1, %rd4983;
	ld.global.f64 	%fd1762, [%rd486+23000];
	abs.f64 	%fd11697, %fd1762;
	setp.geu.f64 	%p4080, %fd11697, 0d41CDCD64FF800000;
	mov.f64 	%fd25752, %fd1758;
	mov.f64 	%fd25753, %fd1759;
	@%p4080 bra 	$L__BB1_4210;
	ld.global.f64 	%fd11698, [%rd486+22000];
	add.f64 	%fd11699, %fd25757, %fd11698;
	add.f64 	%fd11700, %fd25756, %fd1762;
	abs.f64 	%fd11701, %fd11700;
	setp.gt.f64 	%p4081, %fd11701, 0d41CDCD64FF800000;
	selp.f64 	%fd25752, 0dBFF0000000000000, %fd11699, %p4081;
	selp.f64 	%fd25753, 0d7FF0000000000000, %fd11700, %p4081;
	add.f64 	%fd11702, %fd25753, 0d4069000000000000;
	add.f64 	%fd11703, %fd25752, 0dC016CCCCCCCCCCCD;
	add.f64 	%fd11704, %fd1754, %fd11703;
	div.rn.f64 	%fd25754, %fd11702, %fd11704;
	abs.f64 	%fd11705, %fd1759;
	setp.geu.f64 	%p4082, %fd11705, 0d41CDCD64FF800000;
	@%p4082 bra 	$L__BB1_4210;
	add.f64 	%fd11706, %fd1759, 0d4069000000000000;
	add.f64 	%fd11707, %fd1758, 0dC016CCCCCCCCCCCD;
	add.f64 	%fd11708, %fd1754, %fd11707;
	div.rn.f64 	%fd11709, %fd11706, %fd11708;
	setp.lt.f64 	%p4083, %fd11709, %fd25754;
	selp.f64 	%fd25752, %fd25752, %fd1758, %p4083;
	selp.f64 	%fd25753, %fd25753, %fd1759, %p4083;
	selp.f64 	%fd25754, %fd25754, %fd11709, %p4083;
	bra.uni 	$L__BB1_4210;
$L__BB1_4208:
	ld.global.f64 	%fd11723, [%rd484+20000];
	add.f64 	%fd11724, %fd25757, %fd11723;
	ld.global.f64 	%fd11725, [%rd485+22000];
	add.f64 	%fd11726, %fd11724, %fd11725;
	add.f64 	%fd11727, %fd25756, %fd1760;
	add.f64 	%fd11728, %fd11727, %fd1761;
	abs.f64 	%fd11729, %fd11728;
	setp.gt.f64 	%p4088, %fd11729, 0d41CDCD64FF800000;
	selp.f64 	%fd25752, 0dBFF0000000000000, %fd11726, %p4088;
	selp.f64 	%fd25753, 0d7FF0000000000000, %fd11728, %p4088;
	add.f64 	%fd11730, %fd25753, 0d4069000000000000;
	add.f64 	%fd11731, %fd25752, 0dC016CCCCCCCCCCCD;
	add.f64 	%fd11732, %fd1754, %fd11731;
	div.rn.f64 	%fd25754, %fd11730, %fd11732;
	abs.f64 	%fd11733, %fd1759;
	setp.geu.f64 	%p4089, %fd11733, 0d41CDCD64FF800000;
	@%p4089 bra 	$L__BB1_4210;
	add.f64 	%fd11734, %fd1759, 0d4069000000000000;
	add.f64 	%fd11735, %fd1758, 0dC016CCCCCCCCCCCD;
	add.f64 	%fd11736, %fd1754, %fd11735;
	div.rn.f64 	%fd11737, %fd11734, %fd11736;
	setp.lt.f64 	%p4090, %fd11737, %fd25754;
	selp.f64 	%fd25752, %fd25752, %fd1758, %p4090;
	selp.f64 	%fd25753, %fd25753, %fd1759, %p4090;
	selp.f64 	%fd25754, %fd25754, %fd11737, %p4090;
$L__BB1_4210:
	abs.f64 	%fd11738, %fd25753;
	setp.geu.f64 	%p4091, %fd11738, 0d41CDCD64FF800000;
	@%p4091 bra 	$L__BB1_4212;
	add.f64 	%fd11739, %fd25756, 0d4069000000000000;
	add.f64 	%fd11740, %fd25757, 0dC016CCCCCCCCCCCD;
	add.f64 	%fd11741, %fd1754, %fd11740;
	div.rn.f64 	%fd11742, %fd11739, %fd11741;
	setp.lt.f64 	%p4092, %fd25754, %fd11742;
	selp.f64 	%fd25756, %fd25756, %fd25753, %p4092;
	selp.f64 	%fd25757, %fd25757, %fd25752, %p4092;
$L__BB1_4212:
	abs.f64 	%fd11743, %fd25756;
	setp.geu.f64 	%p4093, %fd11743, 0d41CDCD64FF800000;
	@%p4093 bra 	$L__BB1_4214;
	st.local.f64 	[%rd481], %fd25757;
	st.local.f64 	[%rd478], %fd25756;
	mov.f64 	%fd25786, %fd25756;
$L__BB1_4214:
	min.u32 	%r11080, %r27550, %r1528;
	setp.lt.u32 	%p4094, %r11080, 2;
	mov.f64 	%fd25759, 0dBFF0000000000000;
	mov.f64 	%fd25760, 0d7FF0000000000000;
	@%p4094 bra 	$L__BB1_4241;
	ld.local.f64 	%fd25785, [%rd481];
	add.f64 	%fd11746, %fd25786, 0d4069000000000000;
	add.f64 	%fd11747, %fd25785, 0dC016CCCCCCCCCCCD;
	add.f64 	%fd11748, %fd1754, %fd11747;
	div.rn.f64 	%fd1791, %fd11746, %fd11748;
	add.s32 	%r11081, %r27550, -1;
	mul.lo.s32 	%r11082, %r11081, %r1501;
	sub.s32 	%r11083, %r11082, %r1501;
	add.s32 	%r11084, %r11083, %r1528;
	add.s32 	%r1530, %r11084, -2;
	mul.wide.s32 	%rd4988, %r1530, 8;
	add.s64 	%rd4989, %rd20, %rd4988;
	ld.local.f64 	%fd1792, [%rd4989];
	abs.f64 	%fd11749, %fd1792;
	setp.geu.f64 	%p4095, %fd11749, 0d41CDCD64FF800000;
	@%p4095 bra 	$L__BB1_4218;
	ld.local.u8 	%r11086, [%rd479+-1];
	prmt.b32 	%r11087, %r11086, %r11057, 0x3340U;
	ld.local.u8 	%r11088, [%rd480+-1];
	prmt.b32 	%r11089, %r11088, 0, 0x3340U;
	prmt.b32 	%r11090, %r11087, %r11089, 0x5410U;
	cvt.u32.u16 	%r11091, %rs280;
	cvt.s32.s8 	%r11092, %r11091;
	mov.b32 	%r11093, 334205;
	dp4a.s32.u32 	%r11094, %r11090, %r11093, %r11092;
	mul.wide.s32 	%rd4990, %r11094, 8;
	add.s64 	%rd487, %rd1, %rd4990;
	ld.global.f64 	%fd1793, [%rd487+5000];
	abs.f64 	%fd11752, %fd1793;
	setp.geu.f64 	%p4096, %fd11752, 0d41CDCD64FF800000;
	@%p4096 bra 	$L__BB1_4218;
	mul.wide.s32 	%rd4991, %r1530, 8;
	add.s64 	%rd4992, %rd21, %rd4991;
	ld.local.f64 	%fd11753, [%rd4992];
	ld.global.f64 	%fd11754, [%rd487];
	add.f64 	%fd25759, %fd11753, %fd11754;
	add.f64 	%fd25760, %fd1792, %fd1793;
$L__BB1_4218:
	add.f64 	%fd11755, %fd25760, 0d4069000000000000;
	add.f64 	%fd11756, %fd25759, 0dC016CCCCCCCCCCCD;
	add.f64 	%fd11757, %fd1754, %fd11756;
	div.rn.f64 	%fd1798, %fd11755, %fd11757;
	setp.lt.f64 	%p4097, %fd25759, 0dC0A3880000000000;
	selp.f64 	%fd1799, 0dC0A9300000000000, %fd25759, %p4097;
	selp.f64 	%fd1800, 0d0000000000000000, %fd25760, %p4097;
	setp.lt.f64 	%p4098, %fd25785, 0dC0A3880000000000;
	selp.f64 	%fd1801, 0d0000000000000000, %fd25786, %p4098;
	setp.gt.f64 	%p4099, %fd1798, %fd1791;
	@%p4099 bra 	$L__BB1_4222;
	selp.f64 	%fd1802, 0dC0A9300000000000, %fd25785, %p4098;
	setp.gt.f64 	%p4101, %fd1802, 0d0000000000000000;
	setp.gt.f64 	%p4102, %fd1801, 0d0000000000000000;
	and.pred  	%p4103, %p4101, %p4102;
	@%p4103 bra 	$L__BB1_4222;
	setp.ltu.f64 	%p4104, %fd1791, %fd1798;
	@%p4104 bra 	$L__BB1_4223;
	st.local.f64 	[%rd481], %fd1802;
	st.local.f64 	[%rd478], %fd1801;
	mov.f64 	%fd25785, %fd1802;
	mov.f64 	%fd25786, %fd1801;
	bra.uni 	$L__BB1_4223;
$L__BB1_4222:
	st.local.f64 	[%rd481], %fd1799;
	st.local.f64 	[%rd478], %fd1800;
	mov.f64 	%fd25785, %fd1799;
	mov.f64 	%fd25786, %fd1800;
$L__BB1_4223:
	mov.b32 	%r27552, 3;
$L__BB1_4224:
	sub.s32 	%r11096, %r1528, %r27552;
	add.s32 	%r11097, %r11096, 1;
	setp.gt.u32 	%p4105, %r11096, 2147483646;
	selp.b32 	%r11098, %r11096, 0, %p4105;
	add.s32 	%r11099, %r27550, %r11098;
	add.s32 	%r27554, %r11099, -1;
	selp.b32 	%r27553, 1, %r11097, %p4105;
	setp.lt.s32 	%p4106, %r27554, 1;
	setp.ge.s32 	%p4107, %r27553, %r1528;
	or.pred  	%p4108, %p4106, %p4107;
	@%p4108 bra 	$L__BB1_4240;
$L__BB1_4225:
	mov.u32 	%r1535, %r27554;
	add.s32 	%r27554, %r1535, -1;
	mad.lo.s32 	%r11101, %r27554, %r1501, %r27553;
	add.s32 	%r1537, %r11101, -1;
	mul.wide.s32 	%rd4993, %r1537, 8;
	add.s64 	%rd4994, %rd20, %rd4993;
	ld.local.f64 	%fd1821, [%rd4994];
	abs.f64 	%fd11758, %fd1821;
	setp.geu.f64 	%p4109, %fd11758, 0d41CDCD64FF800000;
	@%p4109 bra 	$L__BB1_4239;
	not.b32 	%r11102, %r1535;
	add.s32 	%r1538, %r27550, %r11102;
	not.b32 	%r11103, %r27553;
	add.s32 	%r1539, %r1528, %r11103;
	setp.eq.s32 	%p4110, %r1538, 0;
	setp.gt.s32 	%p4111, %r1539, 0;
	and.pred  	%p4112, %p4110, %p4111;
	@%p4112 bra 	$L__BB1_4232;
	setp.eq.s32 	%p4113, %r1539, 0;
	setp.gt.s32 	%p4114, %r1538, 0;
	and.pred  	%p4115, %p4114, %p4113;
	@%p4115 bra 	$L__BB1_4232;
	setp.eq.s32 	%p4116, %r1538, 1;
	setp.eq.s32 	%p4117, %r1539, 1;
	and.pred  	%p4118, %p4116, %p4117;
	@%p4118 bra 	$L__BB1_4230;
	add.s32 	%r11104, %r1539, %r1538;
	mul.wide.s32 	%rd4995, %r11104, 8;
	add.s64 	%rd4996, %rd1, %rd4995;
	ld.global.f64 	%fd11759, [%rd4996+24952];
	cvt.u64.u32 	%rd4997, %r1535;
	add.s64 	%rd4998, %rd24, %rd4997;
	cvt.s64.s32 	%rd4999, %r27553;
	add.s64 	%rd5000, %rd25, %rd4999;
	ld.local.s8 	%r11105, [%rd5000+1];
	ld.local.u8 	%r11106, [%rd4998+1];
	ld.local.u8 	%r11107, [%rd4998];
	prmt.b32 	%r11108, %r11107, %r11106, 0x3340U;
	ld.local.u8 	%r11109, [%rd5000];
	prmt.b32 	%r11110, %r11109, 0, 0x3340U;
	prmt.b32 	%r11111, %r11108, %r11110, 0x5410U;
	mov.b32 	%r11112, 334205;
	dp4a.s32.u32 	%r11113, %r11111, %r11112, %r11105;
	mul.wide.s32 	%rd5001, %r11113, 8;
	add.s64 	%rd5002, %rd1, %rd5001;
	ld.global.f64 	%fd11760, [%rd5002+30440];
	add.f64 	%fd11761, %fd11759, %fd11760;
	cvt.u64.u32 	%rd5003, %r27550;
	add.s64 	%rd5004, %rd24, %rd5003;
	ld.local.s8 	%r11114, [%rd5004+-1];
	cvt.u32.u16 	%r11115, %rs280;
	ld.local.u8 	%r11116, [%rd480+-1];
	prmt.b32 	%r11117, %r11116, %r11115, 0x3340U;
	prmt.b32 	%r11119, %r11057, 0, 0x3340U;
	prmt.b32 	%r11120, %r11117, %r11119, 0x5410U;
	mov.b32 	%r11121, 359705;
	dp4a.s32.u32 	%r11122, %r11120, %r11121, %r11114;
	mul.wide.s32 	%rd5005, %r11122, 8;
	add.s64 	%rd5006, %rd1, %rd5005;
	ld.global.f64 	%fd11762, [%rd5006+30440];
	add.f64 	%fd11763, %fd11761, %fd11762;
	add.f64 	%fd11764, %fd11763, %fd1821;
	ld.global.f64 	%fd11765, [%rd4996+24232];
	ld.global.f64 	%fd11766, [%rd5002+25440];
	add.f64 	%fd11767, %fd11765, %fd11766;
	ld.global.f64 	%fd11768, [%rd5006+25440];
	add.f64 	%fd11769, %fd11767, %fd11768;
	sub.s32 	%r11123, %r1538, %r1539;
	abs.s32 	%r11124, %r11123;
	cvt.rn.f64.s32 	%fd11770, %r11124;
	fma.rn.f64 	%fd11771, %fd11770, 0dBFEEF3E864B31D04, %fd11769;
	mul.wide.s32 	%rd5007, %r1537, 8;
	add.s64 	%rd5008, %rd21, %rd5007;
	ld.local.f64 	%fd11772, [%rd5008];
	add.f64 	%fd11773, %fd11772, %fd11771;
	abs.f64 	%fd11774, %fd11764;
	setp.gt.f64 	%p4119, %fd11774, 0d41CDCD64FF800000;
	selp.f64 	%fd11775, 0dBFF0000000000000, %fd11773, %p4119;
	selp.f64 	%fd11776, 0d7FF0000000000000, %fd11764, %p4119;
	add.f64 	%fd11777, %fd11776, 0d4069000000000000;
	add.f64 	%fd11778, %fd11775, 0dC016CCCCCCCCCCCD;
	add.f64 	%fd11779, %fd1754, %fd11778;
	div.rn.f64 	%fd11780, %fd11777, %fd11779;
	add.f64 	%fd11781, %fd25786, 0d4069000000000000;
	add.f64 	%fd11782, %fd25785, 0dC016CCCCCCCCCCCD;
	add.f64 	%fd11783, %fd1754, %fd11782;
	div.rn.f64 	%fd11784, %fd11781, %fd11783;
	setp.gt.f64 	%p4120, %fd11780, %fd11784;
	selp.f64 	%fd25787, %fd11776, 0d7FF0000000000000, %p4120;
	selp.f64 	%fd25788, %fd11775, 0dBFF0000000000000, %p4120;
	bra.uni 	$L__BB1_4237;
$L__BB1_4230:
	cvt.u64.u32 	%rd5009, %r1535;
	add.s64 	%rd5010, %rd24, %rd5009;
	cvt.s64.s32 	%rd5011, %r27553;
	add.s64 	%rd5012, %rd25, %rd5011;
	ld.local.s8 	%r11125, [%rd5012+1];
	ld.local.u8 	%r11126, [%rd5010+1];
	ld.local.u8 	%r11127, [%rd5010];
	prmt.b32 	%r11128, %r11127, %r11126, 0x3340U;
	ld.local.u8 	%r11129, [%rd5012];
	prmt.b32 	%r11130, %r11129, 0, 0x3340U;
	prmt.b32 	%r11131, %r11128, %r11130, 0x5410U;
	mov.b32 	%r11132, 334205;
	dp4a.s32.u32 	%r11133, %r11131, %r11132, %r11125;
	mul.wide.s32 	%rd5013, %r11133, 8;
	add.s64 	%rd5014, %rd1, %rd5013;
	ld.global.f64 	%fd11787, [%rd5014+10000];
	cvt.u64.u32 	%rd5015, %r27550;
	add.s64 	%rd5016, %rd24, %rd5015;
	ld.local.s8 	%r11134, [%rd5016+-1];
	cvt.u32.u16 	%r11135, %rs280;
	ld.local.u8 	%r11136, [%rd480+-1];
	prmt.b32 	%r11137, %r11136, %r11135, 0x3340U;
	prmt.b32 	%r11139, %r11057, 0, 0x3340U;
	prmt.b32 	%r11140, %r11137, %r11139, 0x5410U;
	mov.b32 	%r11141, 359705;
	dp4a.s32.u32 	%r11142, %r11140, %r11141, %r11134;
	mul.wide.s32 	%rd5017, %r11142, 8;
	add.s64 	%rd5018, %rd1, %rd5017;
	ld.global.f64 	%fd11788, [%rd5018+10000];
	add.f64 	%fd11789, %fd11787, %fd11788;
	mul.wide.s32 	%rd5019, %r1537, 8;
	add.s64 	%rd5020, %rd21, %rd5019;
	ld.local.f64 	%fd11790, [%rd5020];
	add.f64 	%fd11791, %fd11789, %fd11790;
	ld.global.f64 	%fd11792, [%rd5014+15000];
	ld.global.f64 	%fd11793, [%rd5018+15000];
	add.f64 	%fd11794, %fd11792, %fd11793;
	add.f64 	%fd11795, %fd11794, %fd1821;
	abs.f64 	%fd11796, %fd11795;
	setp.gt.f64 	%p4121, %fd11796, 0d41CDCD64FF800000;
	selp.f64 	%fd1824, 0dBFF0000000000000, %fd11791, %p4121;
	selp.f64 	%fd1825, 0d7FF0000000000000, %fd11795, %p4121;
	add.f64 	%fd11797, %fd1825, 0d4069000000000000;
	add.f64 	%fd11798, %fd1824, 0dC016CCCCCCCCCCCD;
	add.f64 	%fd11799, %fd1754, %fd11798;
	div.rn.f64 	%fd1826, %fd11797, %fd11799;
	add.f64 	%fd11800, %fd25786, 0d4069000000000000;
	add.f64 	%fd11801, %fd25785, 0dC016CCCCCCCCCCCD;
	add.f64 	%fd11802, %fd1754, %fd11801;
	div.rn.f64 	%fd1827, %fd11800, %fd11802;
	sub.f64 	%fd11803, %fd1826, %fd1827;
	setp.ltu.f64 	%p4122, %fd11803, 0d3EB0C6F7A0B5ED8D;
	mov.f64 	%fd25788, 0dBFF0000000000000;
	mov.f64 	%fd25787, 0d7FF0000000000000;
	@%p4122 bra 	$L__BB1_4237;
	setp.gt.f64 	%p4123, %fd1826, %fd1827;
	selp.f64 	%fd25787, %fd1825, 0d7FF0000000000000, %p4123;
	selp.f64 	%fd25788, %fd1824, 0dBFF0000000000000, %p4123;
	bra.uni 	$L__BB1_4237;
$L__BB1_4232:
	setp.eq.s32 	%p4124, %r1539, 1;
	setp.eq.s32 	%p4125, %r1538, 1;
	or.pred  	%p4126, %p4125, %p4124;
	@%p4126 bra 	$L__BB1_4234;
	not.b32 	%r11143, %r27553;
	add.s32 	%r11144, %r1528, %r11143;
	not.b32 	%r11145, %r1535;
	add.s32 	%r11146, %r27550, %r11145;
	add.s32 	%r11147, %r11144, %r11146;
	mul.wide.s32 	%rd5021, %r11147, 8;
	add.s64 	%rd5022, %rd1, %rd5021;
	ld.global.f64 	%fd11804, [%rd5022+25192];
	cvt.u64.u32 	%rd5023, %r1535;
	add.s64 	%rd5024, %rd24, %rd5023;
	ld.local.s8 	%r11148, [%rd5024];
	mul.wide.s32 	%rd5025, %r11148, 5;
	cvt.s64.s32 	%rd5026, %r27553;
	add.s64 	%rd5027, %rd25, %rd5026;
	ld.local.s8 	%rd5028, [%rd5027];
	add.s64 	%rd5029, %rd5025, %rd5028;
	shl.b64 	%rd5030, %rd5029, 3;
	add.s64 	%rd5031, %rd1, %rd5030;
	ld.global.f64 	%fd11805, [%rd5031+45640];
	add.f64 	%fd11806, %fd11804, %fd11805;
	cvt.s32.s8 	%r11150, %r11057;
	mul.wide.s32 	%rd5032, %r11150, 5;
	cvt.u64.u16 	%rd5033, %rs280;
	cvt.s64.s8 	%rd5034, %rd5033;
	add.s64 	%rd5035, %rd5032, %rd5034;
	shl.b64 	%rd5036, %rd5035, 3;
	add.s64 	%rd5037, %rd1, %rd5036;
	ld.global.f64 	%fd11807, [%rd5037+45640];
	add.f64 	%fd11808, %fd11806, %fd11807;
	add.f64 	%fd11809, %fd11808, %fd1821;
	ld.global.f64 	%fd11810, [%rd5022+24472];
	ld.global.f64 	%fd11811, [%rd5031+45440];
	add.f64 	%fd11812, %fd11810, %fd11811;
	ld.global.f64 	%fd11813, [%rd5037+45440];
	add.f64 	%fd11814, %fd11812, %fd11813;
	mul.wide.s32 	%rd5038, %r1537, 8;
	add.s64 	%rd5039, %rd21, %rd5038;
	ld.local.f64 	%fd11815, [%rd5039];
	add.f64 	%fd11816, %fd11814, %fd11815;
	abs.f64 	%fd11817, %fd11809;
	setp.gt.f64 	%p4127, %fd11817, 0d41CDCD64FF800000;
	selp.f64 	%fd11818, 0dBFF0000000000000, %fd11816, %p4127;
	selp.f64 	%fd11819, 0d7FF0000000000000, %fd11809, %p4127;
	add.f64 	%fd11820, %fd11819, 0d4069000000000000;
	add.f64 	%fd11821, %fd11818, 0dC016CCCCCCCCCCCD;
	add.f64 	%fd11822, %fd1754, %fd11821;
	div.rn.f64 	%fd11823, %fd11820, %fd11822;
	add.f64 	%fd11824, %fd25786, 0d4069000000000000;
	add.f64 	%fd11825, %fd25785, 0dC016CCCCCCCCCCCD;
	add.f64 	%fd11826, %fd1754, %fd11825;
	div.rn.f64 	%fd11827, %fd11824, %fd11826;
	setp.gt.f64 	%p4128, %fd11823, %fd11827;
	selp.f64 	%fd25787, %fd11819, 0d7FF0000000000000, %p4128;
	selp.f64 	%fd25788, %fd11818, 0dBFF0000000000000, %p4128;
	bra.uni 	$L__BB1_4237;
$L__BB1_4234:
	and.pred  	%p4132, %p4110, %p4124;
	setp.eq.s32 	%p4133, %r1539, 0;
	and.pred  	%p4134, %p4125, %p4133;
	or.pred  	%p4135, %p4132, %p4134;
	mov.f64 	%fd25780, 0d0000000000000000;
	mov.f64 	%fd25779, 0dC0A9300000000000;
	not.pred 	%p4136, %p4135;
	@%p4136 bra 	$L__BB1_4236;
	not.b32 	%r11151, %r27553;
	add.s32 	%r11152, %r1528, %r11151;
	not.b32 	%r11153, %r1535;
	add.s32 	%r11154, %r27550, %r11153;
	add.s32 	%r11155, %r11152, %r11154;
	mul.wide.u32 	%rd5040, %r11155, 8;
	add.s64 	%rd5041, %rd1, %rd5040;
	ld.global.f64 	%fd11830, [%rd5041+25192];
	cvt.u64.u32 	%rd5042, %r1535;
	add.s64 	%rd5043, %rd24, %rd5042;
	cvt.s64.s32 	%rd5044, %r27553;
	add.s64 	%rd5045, %rd25, %rd5044;
	ld.local.u8 	%r11156, [%rd5043];
	prmt.b32 	%r11158, %r11156, %r11057, 0x3340U;
	ld.local.u8 	%r11159, [%rd5045];
	prmt.b32 	%r11160, %r11159, 0, 0x3340U;
	prmt.b32 	%r11161, %r11158, %r11160, 0x5410U;
	cvt.u32.u16 	%r11162, %rs280;
	cvt.s32.s8 	%r11163, %r11162;
	mov.b32 	%r11164, 334205;
	dp4a.s32.u32 	%r11165, %r11161, %r11164, %r11163;
	mul.wide.s32 	%rd5046, %r11165, 8;
	add.s64 	%rd5047, %rd1, %rd5046;
	ld.global.f64 	%fd11831, [%rd5047+5000];
	add.f64 	%fd25780, %fd11830, %fd11831;
	ld.global.f64 	%fd11832, [%rd5041+24472];
	ld.global.f64 	%fd11833, [%rd5047];
	add.f64 	%fd25779, %fd11832, %fd11833;
$L__BB1_4236:
	add.f64 	%fd11834, %fd25780, %fd1821;
	mul.wide.s32 	%rd5048, %r1537, 8;
	add.s64 	%rd5049, %rd21, %rd5048;
	ld.local.f64 	%fd11835, [%rd5049];
	add.f64 	%fd11836, %fd25779, %fd11835;
	abs.f64 	%fd11837, %fd11834;
	setp.gt.f64 	%p4137, %fd11837, 0d41CDCD64FF800000;
	selp.f64 	%fd11838, 0dBFF0000000000000, %fd11836, %p4137;
	selp.f64 	%fd11839, 0d7FF0000000000000, %fd11834, %p4137;
	add.f64 	%fd11840, %fd11839, 0d4069000000000000;
	add.f64 	%fd11841, %fd11838, 0dC016CCCCCCCCCCCD;
	add.f64 	%fd11842, %fd1754, %fd11841;
	div.rn.f64 	%fd11843, %fd11840, %fd11842;
	add.f64 	%fd11844, %fd25786, 0d4069000000000000;
	add.f64 	%fd11845, %fd25785, 0dC016CCCCCCCCCCCD;
	add.f64 	%fd11846, %fd1754, %fd11845;
	div.rn.f64 	%fd11847, %fd11844, %fd11846;
	setp.gt.f64 	%p4138, %fd11843, %fd11847;
	selp.f64 	%fd25787, %fd11839, 0d7FF0000000000000, %p4138;
	selp.f64 	%fd25788, %fd11838, 0dBFF0000000000000, %p4138;
$L__BB1_4237:
	setp.lt.f64 	%p4139, %fd25788, 0dC0A3880000000000;
	selp.f64 	%fd1846, 0d0000000000000000, %fd25787, %p4139;
	selp.f64 	%fd1847, 0dC0A9300000000000, %fd25788, %p4139;
	abs.f64 	%fd11848, %fd1846;
	setp.geu.f64 	%p4140, %fd11848, 0d41CDCD64FF800000;
	@%p4140 bra 	$L__BB1_4239;
	st.local.f64 	[%rd478], %fd1846;
	st.local.f64 	[%rd481], %fd1847;
	mov.f64 	%fd25785, %fd1847;
	mov.f64 	%fd25786, %fd1846;
$L__BB1_4239:
	add.s32 	%r27553, %r27553, 1;
	setp.gt.u32 	%p4141, %r1535, 1;
	setp.lt.s32 	%p4142, %r27553, %r1528;
	and.pred  	%p4143, %p4141, %p4142;
	@%p4143 bra 	$L__BB1_4225;
$L__BB1_4240:
	add.s32 	%r27552, %r27552, 1;
	setp.ne.s32 	%p4144, %r27552, 33;
	@%p4144 bra 	$L__BB1_4224;
$L__BB1_4241:
	add.s32 	%r27551, %r1528, 1;
	setp.ne.s32 	%p4145, %r1528, %r1501;
	@%p4145 bra 	$L__BB1_4198;
$L__BB1_4242:
	add.s32 	%r1543, %r27550, 1;
	setp.ne.s32 	%p4146, %r27550, %r1499;
	mov.u32 	%r27550, %r1543;
	@%p4146 bra 	$L__BB1_4196;
$L__BB1_4243:
	setp.eq.s32 	%p4147, %r1501, 0;
	mov.b32 	%r27557, 0;
	mov.f64 	%fd25817, 0dFFF0000000000000;
	@%p4147 bra 	$L__BB1_4259;
	cvt.u64.u32 	%rd5050, %r1499;
	add.s64 	%rd5051, %rd24, %rd5050;
	ld.local.u8 	%rs281, [%rd5051];
	cvt.u32.u16 	%r11169, %rs281;
	cvt.s32.s8 	%r1544, %r11169;
	mov.f64 	%fd25817, 0dFFF0000000000000;
	mov.b32 	%r27557, 0;
	mov.b32 	%r27555, 1;
$L__BB1_4245:
	mov.u32 	%r1545, %r27555;
	cvt.u64.u32 	%rd5052, %r1545;
	add.s64 	%rd488, %rd25, %rd5052;
	ld.local.u8 	%rs282, [%rd488];
	cvt.u32.u16 	%r11170, %rs282;
	cvt.s32.s8 	%r11171, %r11170;
	add.s32 	%r11172, %r11171, %r1544;
	setp.ne.s32 	%p4148, %r11172, 3;
	mov.f64 	%fd25816, 0dBFF0000000000000;
	mov.f64 	%fd25815, 0d7FF0000000000000;
	@%p4148 bra 	$L__BB1_4258;
	cvt.u64.u16 	%rd5053, %rs282;
	cvt.s64.s8 	%rd5054, %rd5053;
	cvt.u32.u16 	%r11173, %rs281;
	cvt.s32.s8 	%r11174, %r11173;
	mul.wide.s32 	%rd5055, %r11174, 5;
	add.s64 	%rd5056, %rd5055, %rd5054;
	shl.b64 	%rd5057, %rd5056, 3;
	add.s64 	%rd5058, %rd1, %rd5057;
	ld.global.f64 	%fd25816, [%rd5058+45440];
	ld.local.s8 	%r11175, [%rd488+1];
	cvt.s16.s8 	%rs2470, %rs281;
	cvt.s16.s8 	%rs2471, %rs282;
	mov.b32 	%r11176, {%rs2470, %rs2471};
	mov.b32 	%r11177, 1405;
	dp2a.lo.s32.u32 	%r11178, %r11176, %r11177, %r11175;
	mul.wide.s32 	%rd5059, %r11178, 8;
	add.s64 	%rd5060, %rd1, %rd5059;
	ld.global.f64 	%fd11854, [%rd5060+36240];
	add.f64 	%fd11855, %fd25816, %fd11854;
	ld.global.f64 	%fd25815, [%rd5058+45640];
	ld.global.f64 	%fd11856, [%rd5060+41240];
	add.f64 	%fd11857, %fd25815, %fd11856;
	abs.f64 	%fd11858, %fd11857;
	setp.gt.f64 	%p4149, %fd11858, 0d41CDCD64FF800000;
	selp.f64 	%fd1867, 0dBFF0000000000000, %fd11855, %p4149;
	selp.f64 	%fd1868, 0d7FF0000000000000, %fd11857, %p4149;
	mul.wide.s32 	%rd5061, %r11174, 160;
	add.s64 	%rd489, %rd5058, %rd5061;
	ld.global.f64 	%fd1869, [%rd489+21160];
	abs.f64 	%fd1870, %fd1869;
	setp.geu.f64 	%p4150, %fd1870, 0d41CDCD64FF800000;
	mul.wide.s32 	%rd5062, %r11174, -800;
	add.s64 	%rd490, %rd5060, %rd5062;
	mov.f64 	%fd25806, %fd1867;
	mov.f64 	%fd25807, %fd1868;
	@%p4150 bra 	$L__BB1_4250;
	ld.global.f64 	%fd1871, [%rd490+23000];
	abs.f64 	%fd11860, %fd1871;
	setp.geu.f64 	%p4151, %fd11860, 0d41CDCD64FF800000;
	mov.f64 	%fd25806, %fd1867;
	mov.f64 	%fd25807, %fd1868;
	@%p4151 bra 	$L__BB1_4250;
	ld.global.f64 	%fd11861, [%rd489+20160];
	add.f64 	%fd11862, %fd25816, %fd11861;
	ld.global.f64 	%fd11863, [%rd490+22000];
	add.f64 	%fd11864, %fd11862, %fd11863;
	add.f64 	%fd11865, %fd25815, %fd1869;
	add.f64 	%fd11866, %fd11865, %fd1871;
	abs.f64 	%fd11867, %fd11866;
	setp.gt.f64 	%p4152, %fd11867, 0d41CDCD64FF800000;
	selp.f64 	%fd25806, 0dBFF0000000000000, %fd11864, %p4152;
	selp.f64 	%fd25807, 0d7FF0000000000000, %fd11866, %p4152;
	add.f64 	%fd11868, %fd25807, 0d4069000000000000;
	add.f64 	%fd11869, %fd25806, 0dC016CCCCCCCCCCCD;
	add.f64 	%fd11870, %fd1754, %fd11869;
	div.rn.f64 	%fd25808, %fd11868, %fd11870;
	abs.f64 	%fd11871, %fd1868;
	setp.geu.f64 	%p4153, %fd11871, 0d41CDCD64FF800000;
	@%p4153 bra 	$L__BB1_4250;
	add.f64 	%fd11872, %fd1868, 0d4069000000000000;
	add.f64 	%fd11873, %fd1867, 0dC016CCCCCCCCCCCD;
	add.f64 	%fd11874, %fd1754, %fd11873;
	div.rn.f64 	%fd11875, %fd11872, %fd11874;
	setp.lt.f64 	%p4154, %fd11875, %fd25808;
	selp.f64 	%fd25806, %fd25806, %fd1867, %p4154;
	selp.f64 	%fd25807, %fd25807, %fd1868, %p4154;
	selp.f64 	%fd25808, %fd25808, %fd11875, %p4154;
$L__BB1_4250:
	mov.f64 	%fd25809, %fd25806;
	mov.f64 	%fd25810, %fd25807;
	@%p4150 bra 	$L__BB1_4253;
	ld.global.f64 	%fd11876, [%rd489+20160];
	add.f64 	%fd11877, %fd25816, %fd11876;
	add.f64 	%fd11878, %fd25815, %fd1869;
	abs.f64 	%fd11879, %fd11878;
	setp.gt.f64 	%p4156, %fd11879, 0d41CDCD64FF800000;
	selp.f64 	%fd25809, 0dBFF0000000000000, %fd11877, %p4156;
	selp.f64 	%fd25810, 0d7FF0000000000000, %fd11878, %p4156;
	add.f64 	%fd11880, %fd25810, 0d4069000000000000;
	add.f64 	%fd11881, %fd25809, 0dC016CCCCCCCCCCCD;
	add.f64 	%fd11882, %fd1754, %fd11881;
	div.rn.f64 	%fd25808, %fd11880, %fd11882;
	abs.f64 	%fd11883, %fd25807;
	setp.geu.f64 	%p4157, %fd11883, 0d41CDCD64FF800000;
	@%p4157 bra 	$L__BB1_4253;
	add.f64 	%fd11884, %fd25807, 0d4069000000000000;
	add.f64 	%fd11885, %fd25806, 0dC016CCCCCCCCCCCD;
	add.f64 	%fd11886, %fd1754, %fd11885;
	div.rn.f64 	%fd11887, %fd11884, %fd11886;
	setp.lt.f64 	%p4158, %fd11887, %fd25808;
	selp.f64 	%fd25809, %fd25809, %fd25806, %p4158;
	selp.f64 	%fd25810, %fd25810, %fd25807, %p4158;
	selp.f64 	%fd25808, %fd25808, %fd11887, %p4158;
$L__BB1_4253:
	ld.global.f64 	%fd1890, [%rd490+23000];
	abs.f64 	%fd11888, %fd1890;
	setp.geu.f64 	%p4159, %fd11888, 0d41CDCD64FF800000;
	mov.f64 	%fd25812, %fd25809;
	mov.f64 	%fd25813, %fd25810;
	@%p4159 bra 	$L__BB1_4256;
	ld.global.f64 	%fd11889, [%rd490+22000];
	add.f64 	%fd11890, %fd25816, %fd11889;
	add.f64 	%fd11891, %fd25815, %fd1890;
	abs.f64 	%fd11892, %fd11891;
	setp.gt.f64 	%p4160, %fd11892, 0d41CDCD64FF800000;
	selp.f64 	%fd25812, 0dBFF0000000000000, %fd11890, %p4160;
	selp.f64 	%fd25813, 0d7FF0000000000000, %fd11891, %p4160;
	add.f64 	%fd11893, %fd25813, 0d4069000000000000;
	add.f64 	%fd11894, %fd25812, 0dC016CCCCCCCCCCCD;
	add.f64 	%fd11895, %fd1754, %fd11894;
	div.rn.f64 	%fd25808, %fd11893, %fd11895;
	abs.f64 	%fd11896, %fd25810;
	setp.geu.f64 	%p4161, %fd11896, 0d41CDCD64FF800000;
	@%p4161 bra 	$L__BB1_4256;
	add.f64 	%fd11897, %fd25810, 0d4069000000000000;
	add.f64 	%fd11898, %fd25809, 0dC016CCCCCCCCCCCD;
	add.f64 	%fd11899, %fd1754, %fd11898;
	div.rn.f64 	%fd11900, %fd11897, %fd11899;
	setp.lt.f64 	%p4162, %fd11900, %fd25808;
	selp.f64 	%fd25812, %fd25812, %fd25809, %p4162;
	selp.f64 	%fd25813, %fd25813, %fd25810, %p4162;
	selp.f64 	%fd25808, %fd25808, %fd11900, %p4162;
$L__BB1_4256:
	add.f64 	%fd11901, %fd25816, 0dC016CCCCCCCCCCCD;
	add.f64 	%fd1900, %fd1754, %fd11901;
	abs.f64 	%fd11902, %fd25813;
	setp.geu.f64 	%p4163, %fd11902, 0d41CDCD64FF800000;
	@%p4163 bra 	$L__BB1_4258;
	add.f64 	%fd11903, %fd25815, 0d4069000000000000;
	div.rn.f64 	%fd11904, %fd11903, %fd1900;
	setp.lt.f64 	%p4164, %fd25808, %fd11904;
	selp.f64 	%fd25815, %fd25815, %fd25813, %p4164;
	selp.f64 	%fd25816, %fd25816, %fd25812, %p4164;
$L__BB1_4258:
	add.f64 	%fd11905, %fd25816, 0d3EB0C6F7A0B5ED8D;
	add.f64 	%fd11906, %fd25815, 0d3EB0C6F7A0B5ED8D;
	add.s32 	%r11179, %r1499, -1;
	mad.lo.s32 	%r11180, %r1501, %r11179, %r1545;
	add.s32 	%r11181, %r11180, -1;
	mul.wide.s32 	%rd5063, %r11181, 8;
	add.s64 	%rd5064, %rd20, %rd5063;
	ld.local.f64 	%fd11907, [%rd5064];
	add.f64 	%fd11908, %fd11906, %fd11907;
	add.f64 	%fd11909, %fd11908, 0d4069000000000000;
	add.s64 	%rd5065, %rd21, %rd5063;
	ld.local.f64 	%fd11910, [%rd5065];
	add.f64 	%fd11911, %fd11905, %fd11910;
	add.f64 	%fd11912, %fd11911, 0dC016CCCCCCCCCCCD;
	add.f64 	%fd11913, %fd1754, %fd11912;
	div.rn.f64 	%fd11914, %fd11909, %fd11913;
	add.f64 	%fd11915, %fd11914, 0dC071126666666666;
	setp.gt.f64 	%p4165, %fd11915, %fd25817;
	setp.lt.f64 	%p4166, %fd11911, 0d0000000000000000;
	setp.lt.f64 	%p4167, %fd11908, 0d0000000000000000;
	and.pred  	%p4168, %p4166, %p4167;
	and.pred  	%p4169, %p4168, %p4165;
	selp.f64 	%fd25817, %fd11915, %fd25817, %p4169;
	selp.b32 	%r27557, %r1545, %r27557, %p4169;
	add.s32 	%r27555, %r1545, 1;
	setp.ne.s32 	%p4170, %r1545, %r1501;
	@%p4170 bra 	$L__BB1_4245;
$L__BB1_4259:
	abs.f64 	%fd1907, %fd25817;
	setp.gt.f64 	%p4171, %fd1907, 0d41CDCD64FF800000;
	selp.b32 	%r27601, 1, %r27557, %p4171;
	selp.b32 	%r27602, 1, %r1499, %p4171;
	cvt.u64.u32 	%rd5066, %r27602;
	add.s64 	%rd491, %rd24, %rd5066;
	ld.local.u8 	%rs283, [%rd491];
	cvt.u32.u16 	%r11182, %rs283;
	cvt.s32.s8 	%r11183, %r11182;
	cvt.s64.s32 	%rd5067, %r27601;
	add.s64 	%rd492, %rd25, %rd5067;
	ld.local.u8 	%rs6623, [%rd492];
	cvt.u32.u16 	%r11184, %rs6623;
	cvt.s32.s8 	%r11185, %r11184;
	add.s32 	%r11186, %r11185, %r11183;
	setp.ne.s32 	%p4172, %r11186, 3;
	mov.f64 	%fd25828, 0dBFF0000000000000;
	mov.f64 	%fd25827, 0d7FF0000000000000;
	@%p4172 bra 	$L__BB1_4272;
	cvt.u32.u16 	%r11187, %rs283;
	cvt.u32.u16 	%r11188, %rs6623;
	cvt.u64.u16 	%rd5068, %rs6623;
	cvt.s64.s8 	%rd5069, %rd5068;
	cvt.s32.s8 	%r11189, %r11187;
	mul.wide.s32 	%rd5070, %r11189, 5;
	add.s64 	%rd5071, %rd5070, %rd5069;
	shl.b64 	%rd5072, %rd5071, 3;
	add.s64 	%rd5073, %rd1, %rd5072;
	ld.global.f64 	%fd25828, [%rd5073+45440];
	ld.local.s8 	%r11190, [%rd492+1];
	ld.local.s8 	%rs2472, [%rd491+1];
	cvt.u32.u16 	%r11191, %rs2472;
	prmt.b32 	%r11192, %r11187, %r11191, 0x3340U;
	prmt.b32 	%r11193, %r11188, 0, 0x3340U;
	prmt.b32 	%r11194, %r11192, %r11193, 0x5410U;
	mov.b32 	%r11195, 334205;
	dp4a.s32.u32 	%r11196, %r11194, %r11195, %r11190;
	mul.wide.s32 	%rd5074, %r11196, 8;
	add.s64 	%rd5075, %rd1, %rd5074;
	ld.global.f64 	%fd11919, [%rd5075+35440];
	add.f64 	%fd11920, %fd25828, %fd11919;
	ld.global.f64 	%fd25827, [%rd5073+45640];
	ld.global.f64 	%fd11921, [%rd5075+40440];
	add.f64 	%fd11922, %fd25827, %fd11921;
	abs.f64 	%fd11923, %fd11922;
	setp.gt.f64 	%p4173, %fd11923, 0d41CDCD64FF800000;
	selp.f64 	%fd1910, 0dBFF0000000000000, %fd11920, %p4173;
	selp.f64 	%fd1911, 0d7FF0000000000000, %fd11922, %p4173;
	cvt.s16.s8 	%rs2473, %rs283;
	mov.b32 	%r11197, {%rs2473, %rs2472};
	cvt.s32.s8 	%r11198, %r11188;
	mov.b32 	%r11199, 1305;
	dp2a.lo.s32.u32 	%r11200, %r11197, %r11199, %r11198;
	mul.wide.s32 	%rd5076, %r11200, 8;
	add.s64 	%rd493, %rd1, %rd5076;
	ld.global.f64 	%fd1912, [%rd493+21000];
	abs.f64 	%fd1913, %fd1912;
	setp.geu.f64 	%p4174, %fd1913, 0d41CDCD64FF800000;
	cvt.s16.s8 	%rs2474, %rs6623;
	mov.b32 	%r11201, {%rs2473, %rs2474};
	dp2a.lo.s32.u32 	%r11202, %r11201, %r11199, %r11190;
	mul.wide.s32 	%rd5077, %r11202, 8;
	add.s64 	%rd494, %rd1, %rd5077;
	mov.f64 	%fd25818, %fd1910;
	mov.f64 	%fd25819, %fd1911;
	@%p4174 bra 	$L__BB1_4264;
	ld.global.f64 	%fd1914, [%rd494+23000];
	abs.f64 	%fd11925, %fd1914;
	setp.geu.f64 	%p4175, %fd11925, 0d41CDCD64FF800000;
	mov.f64 	%fd25818, %fd1910;
	mov.f64 	%fd25819, %fd1911;
	@%p4175 bra 	$L__BB1_4264;
	ld.global.f64 	%fd11926, [%rd493+20000];
	add.f64 	%fd11927, %fd25828, %fd11926;
	ld.global.f64 	%fd11928, [%rd494+22000];
	add.f64 	%fd11929, %fd11927, %fd11928;
	add.f64 	%fd11930, %fd25827, %fd1912;
	add.f64 	%fd11931, %fd11930, %fd1914;
	abs.f64 	%fd11932, %fd11931;
	setp.gt.f64 	%p4176, %fd11932, 0d41CDCD64FF800000;
	selp.f64 	%fd25818, 0dBFF0000000000000, %fd11929, %p4176;
	selp.f64 	%fd25819, 0d7FF0000000000000, %fd11931, %p4176;
	add.f64 	%fd11933, %fd25819, 0d4069000000000000;
	add.f64 	%fd11934, %fd25818, 0dC016CCCCCCCCCCCD;
	add.f64 	%fd11935, %fd1754, %fd11934;
	div.rn.f64 	%fd25820, %fd11933, %fd11935;
	abs.f64 	%fd11936, %fd1911;
	setp.geu.f64 	%p4177, %fd11936, 0d41CDCD64FF800000;
	@%p4177 bra 	$L__BB1_4264;
	add.f64 	%fd11937, %fd1911, 0d4069000000000000;
	add.f64 	%fd11938, %fd1910, 0dC016CCCCCCCCCCCD;
	add.f64 	%fd11939, %fd1754, %fd11938;
	div.rn.f64 	%fd11940, %fd11937, %fd11939;
	setp.lt.f64 	%p4178, %fd11940, %fd25820;
	selp.f64 	%fd25818, %fd25818, %fd1910, %p4178;
	selp.f64 	%fd25819, %fd25819, %fd1911, %p4178;
	selp.f64 	%fd25820, %fd25820, %fd11940, %p4178;
$L__BB1_4264:
	mov.f64 	%fd25821, %fd25818;
	mov.f64 	%fd25822, %fd25819;
	@%p4174 bra 	$L__BB1_4267;
	ld.global.f64 	%fd11941, [%rd493+20000];
	add.f64 	%fd11942, %fd25828, %fd11941;
	add.f64 	%fd11943, %fd25827, %fd1912;
	abs.f64 	%fd11944, %fd11943;
	setp.gt.f64 	%p4180, %fd11944, 0d41CDCD64FF800000;
	selp.f64 	%fd25821, 0dBFF0000000000000, %fd11942, %p4180;
	selp.f64 	%fd25822, 0d7FF0000000000000, %fd11943, %p4180;
	add.f64 	%fd11945, %fd25822, 0d4069000000000000;
	add.f64 	%fd11946, %fd25821, 0dC016CCCCCCCCCCCD;
	add.f64 	%fd11947, %fd1754, %fd11946;
	div.rn.f64 	%fd25820, %fd11945, %fd11947;
	abs.f64 	%fd11948, %fd25819;
	setp.geu.f64 	%p4181, %fd11948, 0d41CDCD64FF800000;
	@%p4181 bra 	$L__BB1_4267;
	add.f64 	%fd11949, %fd25819, 0d4069000000000000;
	add.f64 	%fd11950, %fd25818, 0dC016CCCCCCCCCCCD;
	add.f64 	%fd11951, %fd1754, %fd11950;
	div.rn.f64 	%fd11952, %fd11949, %fd11951;
	setp.lt.f64 	%p4182, %fd11952, %fd25820;
	selp.f64 	%fd25821, %fd25821, %fd25818, %p4182;
	selp.f64 	%fd25822, %fd25822, %fd25819, %p4182;
	selp.f64 	%fd25820, %fd25820, %fd11952, %p4182;
$L__BB1_4267:
	ld.global.f64 	%fd1933, [%rd494+23000];
	abs.f64 	%fd11953, %fd1933;
	setp.geu.f64 	%p4183, %fd11953, 0d41CDCD64FF800000;
	mov.f64 	%fd25824, %fd25821;
	mov.f64 	%fd25825, %fd25822;
	@%p4183 bra 	$L__BB1_4270;
	ld.global.f64 	%fd11954, [%rd494+22000];
	add.f64 	%fd11955, %fd25828, %fd11954;
	add.f64 	%fd11956, %fd25827, %fd1933;
	abs.f64 	%fd11957, %fd11956;
	setp.gt.f64 	%p4184, %fd11957, 0d41CDCD64FF800000;
	selp.f64 	%fd25824, 0dBFF0000000000000, %fd11955, %p4184;
	selp.f64 	%fd25825, 0d7FF0000000000000, %fd11956, %p4184;
	add.f64 	%fd11958, %fd25825, 0d4069000000000000;
	add.f64 	%fd11959, %fd25824, 0dC016CCCCCCCCCCCD;
	add.f64 	%fd11960, %fd1754, %fd11959;
	div.rn.f64 	%fd25820, %fd11958, %fd11960;
	abs.f64 	%fd11961, %fd25822;
	setp.geu.f64 	%p4185, %fd11961, 0d41CDCD64FF800000;
	@%p4185 bra 	$L__BB1_4270;
	add.f64 	%fd11962, %fd25822, 0d4069000000000000;
	add.f64 	%fd11963, %fd25821, 0dC016CCCCCCCCCCCD;
	add.f64 	%fd11964, %fd1754, %fd11963;
	div.rn.f64 	%fd11965, %fd11962, %fd11964;
	setp.lt.f64 	%p4186, %fd11965, %fd25820;
	selp.f64 	%fd25824, %fd25824, %fd25821, %p4186;
	selp.f64 	%fd25825, %fd25825, %fd25822, %p4186;
	selp.f64 	%fd25820, %fd25820, %fd11965, %p4186;
$L__BB1_4270:
	add.f64 	%fd11966, %fd25828, 0dC016CCCCCCCCCCCD;
	add.f64 	%fd1943, %fd1754, %fd11966;
	abs.f64 	%fd11967, %fd25825;
	setp.geu.f64 	%p4187, %fd11967, 0d41CDCD64FF800000;
	@%p4187 bra 	$L__BB1_4272;
	add.f64 	%fd11968, %fd25827, 0d4069000000000000;
	div.rn.f64 	%fd11969, %fd11968, %fd1943;
	setp.lt.f64 	%p4188, %fd25820, %fd11969;
	selp.f64 	%fd25827, %fd25827, %fd25825, %p4188;
	selp.f64 	%fd25828, %fd25828, %fd25824, %p4188;
$L__BB1_4272:
	setp.eq.s32 	%p4189, %r1499, 0;
	@%p4189 bra 	$L__BB1_4286;
	and.b32  	%r1552, %r1499, 15;
	setp.lt.u32 	%p4190, %r1499, 16;
	mov.b32 	%r27560, 0;
	@%p4190 bra 	$L__BB1_4276;
	and.b32  	%r27560, %r1499, 2147483632;
	mov.b32 	%r27558, 0;
$L__BB1_4275:
	.pragma "nounroll";
	mul.wide.u32 	%rd5078, %r27558, 4;
	add.s64 	%rd5079, %rd22, %rd5078;
	mov.b32 	%r11205, 0;
	st.local.u32 	[%rd5079], %r11205;
	st.local.u32 	[%rd5079+4], %r11205;
	st.local.u32 	[%rd5079+8], %r11205;
	st.local.u32 	[%rd5079+12], %r11205;
	st.local.u32 	[%rd5079+16], %r11205;
	st.local.u32 	[%rd5079+20], %r11205;
	st.local.u32 	[%rd5079+24], %r11205;
	st.local.u32 	[%rd5079+28], %r11205;
	st.local.u32 	[%rd5079+32], %r11205;
	st.local.u32 	[%rd5079+36], %r11205;
	st.local.u32 	[%rd5079+40], %r11205;
	st.local.u32 	[%rd5079+44], %r11205;
	st.local.u32 	[%rd5079+48], %r11205;
	st.local.u32 	[%rd5079+52], %r11205;
	st.local.u32 	[%rd5079+56], %r11205;
	st.local.u32 	[%rd5079+60], %r11205;
	add.s32 	%r27558, %r27558, 16;
	setp.ne.s32 	%p4191, %r27558, %r27560;
	@%p4191 bra 	$L__BB1_4275;
$L__BB1_4276:
	setp.eq.s32 	%p4192, %r1552, 0;
	@%p4192 bra 	$L__BB1_4286;
	and.b32  	%r1557, %r1499, 7;
	setp.lt.u32 	%p4193, %r1552, 8;
	@%p4193 bra 	$L__BB1_4279;
	mul.wide.u32 	%rd5080, %r27560, 4;
	add.s64 	%rd5081, %rd22, %rd5080;
	mov.b32 	%r11206, 0;
	st.local.u32 	[%rd5081], %r11206;
	st.local.u32 	[%rd5081+4], %r11206;
	st.local.u32 	[%rd5081+8], %r11206;
	st.local.u32 	[%rd5081+12], %r11206;
	st.local.u32 	[%rd5081+16], %r11206;
	st.local.u32 	[%rd5081+20], %r11206;
	st.local.u32 	[%rd5081+24], %r11206;
	st.local.u32 	[%rd5081+28], %r11206;
	add.s32 	%r27560, %r27560, 8;
$L__BB1_4279:
	setp.eq.s32 	%p4194, %r1557, 0;
	@%p4194 bra 	$L__BB1_4286;
	and.b32  	%r1560, %r1499, 3;
	setp.lt.u32 	%p4195, %r1557, 4;
	@%p4195 bra 	$L__BB1_4282;
	mul.wide.u32 	%rd5082, %r27560, 4;
	add.s64 	%rd5083, %rd22, %rd5082;
	mov.b32 	%r11207, 0;
	st.local.u32 	[%rd5083], %r11207;
	st.local.u32 	[%rd5083+4], %r11207;
	st.local.u32 	[%rd5083+8], %r11207;
	st.local.u32 	[%rd5083+12], %r11207;
	add.s32 	%r27560, %r27560, 4;
$L__BB1_4282:
	setp.eq.s32 	%p4196, %r1560, 0;
	@%p4196 bra 	$L__BB1_4286;
	mul.wide.u32 	%rd5084, %r27560, 4;
	add.s64 	%rd495, %rd22, %rd5084;
	mov.b32 	%r11208, 0;
	st.local.u32 	[%rd495], %r11208;
	setp.eq.s32 	%p4197, %r1560, 1;
	@%p4197 bra 	$L__BB1_4286;
	mov.b32 	%r11209, 0;
	st.local.u32 	[%rd495+4], %r11209;
	setp.eq.s32 	%p4198, %r1560, 2;
	@%p4198 bra 	$L__BB1_4286;
	mov.b32 	%r11210, 0;
	st.local.u32 	[%rd495+8], %r11210;
$L__BB1_4286:
	@%p4147 bra 	$L__BB1_4300;
	and.b32  	%r1563, %r1501, 15;
	setp.lt.u32 	%p4200, %r1501, 16;
	mov.b32 	%r27564, 0;
	@%p4200 bra 	$L__BB1_4290;
	and.b32  	%r27564, %r1501, 2147483632;
	mov.b32 	%r27562, 0;
$L__BB1_4289:
	.pragma "nounroll";
	mul.wide.u32 	%rd5085, %r27562, 4;
	add.s64 	%rd5086, %rd23, %rd5085;
	mov.b32 	%r11213, 0;
	st.local.u32 	[%rd5086], %r11213;
	st.local.u32 	[%rd5086+4], %r11213;
	st.local.u32 	[%rd5086+8], %r11213;
	st.local.u32 	[%rd5086+12], %r11213;
	st.local.u32 	[%rd5086+16], %r11213;
	st.local.u32 	[%rd5086+20], %r11213;
	st.local.u32 	[%rd5086+24], %r11213;
	st.local.u32 	[%rd5086+28], %r11213;
	st.local.u32 	[%rd5086+32], %r11213;
	st.local.u32 	[%rd5086+36], %r11213;
	st.local.u32 	[%rd5086+40], %r11213;
	st.local.u32 	[%rd5086+44], %r11213;
	st.local.u32 	[%rd5086+48], %r11213;
	st.local.u32 	[%rd5086+52], %r11213;
	st.local.u32 	[%rd5086+56], %r11213;
	st.local.u32 	[%rd5086+60], %r11213;
	add.s32 	%r27562, %r27562, 16;
	setp.ne.s32 	%p4201, %r27562, %r27564;
	@%p4201 bra 	$L__BB1_4289;
$L__BB1_4290:
	setp.eq.s32 	%p4202, %r1563, 0;
	@%p4202 bra 	$L__BB1_4300;
	and.b32  	%r1568, %r1501, 7;
	setp.lt.u32 	%p4203, %r1563, 8;
	@%p4203 bra 	$L__BB1_4293;
	mul.wide.u32 	%rd5087, %r27564, 4;
	add.s64 	%rd5088, %rd23, %rd5087;
	mov.b32 	%r11214, 0;
	st.local.u32 	[%rd5088], %r11214;
	st.local.u32 	[%rd5088+4], %r11214;
	st.local.u32 	[%rd5088+8], %r11214;
	st.local.u32 	[%rd5088+12], %r11214;
	st.local.u32 	[%rd5088+16], %r11214;
	st.local.u32 	[%rd5088+20], %r11214;
	st.local.u32 	[%rd5088+24], %r11214;
	st.local.u32 	[%rd5088+28], %r11214;
	add.s32 	%r27564, %r27564, 8;
$L__BB1_4293:
	setp.eq.s32 	%p4204, %r1568, 0;
	@%p4204 bra 	$L__BB1_4300;
	and.b32  	%r1571, %r1501, 3;
	setp.lt.u32 	%p4205, %r1568, 4;
	@%p4205 bra 	$L__BB1_4296;
	mul.wide.u32 	%rd5089, %r27564, 4;
	add.s64 	%rd5090, %rd23, %rd5089;
	mov.b32 	%r11215, 0;
	st.local.u32 	[%rd5090], %r11215;
	st.local.u32 	[%rd5090+4], %r11215;
	st.local.u32 	[%rd5090+8], %r11215;
	st.local.u32 	[%rd5090+12], %r11215;
	add.s32 	%r27564, %r27564, 4;
$L__BB1_4296:
	setp.eq.s32 	%p4206, %r1571, 0;
	@%p4206 bra 	$L__BB1_4300;
	mul.wide.u32 	%rd5091, %r27564, 4;
	add.s64 	%rd496, %rd23, %rd5091;
	mov.b32 	%r11216, 0;
	st.local.u32 	[%rd496], %r11216;
	setp.eq.s32 	%p4207, %r1571, 1;
	@%p4207 bra 	$L__BB1_4300;
	mov.b32 	%r11217, 0;
	st.local.u32 	[%rd496+4], %r11217;
	setp.eq.s32 	%p4208, %r1571, 2;
	@%p4208 bra 	$L__BB1_4300;
	mov.b32 	%r11218, 0;
	st.local.u32 	[%rd496+8], %r11218;
$L__BB1_4300:
	add.s32 	%r11219, %r27602, -1;
	add.s32 	%r1574, %r27601, -1;
	mad.lo.s32 	%r1575, %r11219, %r1501, %r1574;
	mul.wide.s32 	%rd5092, %r1575, 8;
	add.s64 	%rd5093, %rd20, %rd5092;
	ld.local.f64 	%fd11971, [%rd5093];
	abs.f64 	%fd11972, %fd11971;
	setp.geu.f64 	%p4209, %fd11972, 0d41CDCD64FF800000;
	mov.f64 	%fd25835, 0d0000000000000000;
	@%p4209 bra 	$L__BB1_4348;
	mul.wide.u32 	%rd5094, %r27602, 4;
	add.s64 	%rd5095, %rd22, %rd5094;
	st.local.u32 	[%rd5095+-4], %r27601;
	mul.wide.s32 	%rd5096, %r1574, 4;
	add.s64 	%rd5097, %rd23, %rd5096;
	st.local.u32 	[%rd5097], %r27602;
$L__BB1_4302:
	cvt.s64.s32 	%rd5098, %r27602;
	add.s64 	%rd497, %rd24, %rd5098;
	ld.local.u8 	%rs286, [%rd497];
	cvt.u32.u16 	%r11220, %rs286;
	cvt.s32.s8 	%r11221, %r11220;
	cvt.u32.u16 	%r11222, %rs6623;
	cvt.s32.s8 	%r11223, %r11222;
	add.s32 	%r11224, %r11223, %r11221;
	setp.eq.s32 	%p4210, %r11224, 3;
	@%p4210 bra 	$L__BB1_4304;
	add.s32 	%r11225, %r27602, -1;
	mad.lo.s32 	%r11226, %r11225, %r1501, %r27601;
	add.s32 	%r11227, %r11226, -1;
	mul.wide.s32 	%rd5099, %r11227, 8;
	add.s64 	%rd5100, %rd21, %rd5099;
	mov.b64 	%rd5101, -4616189618054758400;
	st.local.u64 	[%rd5100], %rd5101;
	add.s64 	%rd5102, %rd20, %rd5099;
	mov.b64 	%rd5103, 9218868437227405312;
	st.local.u64 	[%rd5102], %rd5103;
	mov.f64 	%fd25833, 0dBFF0000000000000;
	mov.f64 	%fd25832, 0d7FF0000000000000;
	bra.uni 	$L__BB1_4315;
$L__BB1_4304:
	cvt.s32.s8 	%r11229, %r11220;
	mul.wide.s32 	%rd5104, %r11229, 5;
	cvt.u64.u16 	%rd5105, %rs6623;
	cvt.s64.s8 	%rd498, %rd5105;
	add.s64 	%rd499, %rd5104, %rd498;
	shl.b64 	%rd5106, %rd499, 3;
	add.s64 	%rd5107, %rd1, %rd5106;
	ld.global.f64 	%fd25833, [%rd5107+45440];
	cvt.s64.s32 	%rd5108, %r27601;
	add.s64 	%rd5109, %rd25, %rd5108;
	ld.local.u8 	%rs2475, [%rd497+-1];
	cvt.u64.u16 	%rd5110, %rs2475;
	cvt.s64.s8 	%rd500, %rd5110;
	ld.local.s8 	%rs2476, [%rd5109+-1];
	cvt.u32.u16 	%r11230, %rs2476;
	cvt.u32.u16 	%r11231, %rs6623;
	prmt.b32 	%r11232, %r11231, %r11230, 0x3340U;
	prmt.b32 	%r11233, %r11220, 0, 0x3340U;
	prmt.b32 	%r11234, %r11232, %r11233, 0x5410U;
	cvt.u32.u16 	%r11235, %rs2475;
	cvt.s32.s8 	%r11236, %r11235;
	mov.b32 	%r11237, 334205;
	dp4a.s32.u32 	%r11238, %r11234, %r11237, %r11236;
	mul.wide.s32 	%rd5111, %r11238, 8;
	add.s64 	%rd5112, %rd1, %rd5111;
	ld.global.f64 	%fd11975, [%rd5112+35440];
	add.f64 	%fd11976, %fd25833, %fd11975;
	ld.global.f64 	%fd25832, [%rd5107+45640];
	ld.global.f64 	%fd11977, [%rd5112+40440];
	add.f64 	%fd11978, %fd25832, %fd11977;
	abs.f64 	%fd11979, %fd11978;
	setp.gt.f64 	%p4211, %fd11979, 0d41CDCD64FF800000;
	selp.f64 	%fd1950, 0dBFF0000000000000, %fd11976, %p4211;
	selp.f64 	%fd1951, 0d7FF0000000000000, %fd11978, %p4211;
	cvt.s16.s8 	%rs2477, %rs6623;
	mov.b32 	%r11239, {%rs2477, %rs2476};
	mov.b32 	%r11240, 1305;
	dp2a.lo.s32.u32 	%r11241, %r11239, %r11240, %r11229;
	mul.wide.s32 	%rd5113, %r11241, 8;
	add.s64 	%rd501, %rd1, %rd5113;
	ld.global.f64 	%fd1952, [%rd501+21000];
	abs.f64 	%fd11980, %fd1952;
	setp.geu.f64 	%p4212, %fd11980, 0d41CDCD64FF800000;
	@%p4212 bra 	$L__BB1_4308;
	mad.lo.s64 	%rd5117, %rd498, 24, %rd499;
	add.s64 	%rd5118, %rd5117, %rd500;
	shl.b64 	%rd5119, %rd5118, 3;
	add.s64 	%rd502, %rd1, %rd5119;
	ld.global.f64 	%fd1953, [%rd502+23000];
	abs.f64 	%fd11995, %fd1953;
	setp.lt.f64 	%p4217, %fd11995, 0d41CDCD64FF800000;
	@%p4217 bra 	$L__BB1_4311;
	ld.global.f64 	%fd11996, [%rd501+20000];
	add.f64 	%fd11997, %fd25833, %fd11996;
	add.f64 	%fd11998, %fd25832, %fd1952;
	abs.f64 	%fd11999, %fd11998;
	setp.gt.f64 	%p4218, %fd11999, 0d41CDCD64FF800000;
	selp.f64 	%fd25829, 0dBFF0000000000000, %fd11997, %p4218;
	selp.f64 	%fd25830, 0d7FF0000000000000, %fd11998, %p4218;
	add.f64 	%fd12000, %fd25830, 0d4069000000000000;
	add.f64 	%fd12001, %fd25829, 0dC016CCCCCCCCCCCD;
	add.f64 	%fd12002, %fd1754, %fd12001;
	div.rn.f64 	%fd25831, %fd12000, %fd12002;
	abs.f64 	%fd12003, %fd1951;
	setp.geu.f64 	%p4219, %fd12003, 0d41CDCD64FF800000;
	@%p4219 bra 	$L__BB1_4313;
	add.f64 	%fd12004, %fd1951, 0d4069000000000000;
	add.f64 	%fd12005, %fd1950, 0dC016CCCCCCCCCCCD;
	add.f64 	%fd12006, %fd1754, %fd12005;
	div.rn.f64 	%fd12007, %fd12004, %fd12006;
	setp.lt.f64 	%p4220, %fd12007, %fd25831;
	selp.f64 	%fd25829, %fd25829, %fd1950, %p4220;
	selp.f64 	%fd25830, %fd25830, %fd1951, %p4220;
	selp.f64 	%fd25831, %fd25831, %fd12007, %p4220;
	bra.uni 	$L__BB1_4313;
$L__BB1_4308:
	mad.lo.s64 	%rd5114, %rd498, 24, %rd499;
	add.s64 	%rd5115, %rd5114, %rd500;
	shl.b64 	%rd5116, %rd5115, 3;
	add.s64 	%rd503, %rd1, %rd5116;
	ld.global.f64 	%fd1954, [%rd503+23000];
	abs.f64 	%fd11982, %fd1954;
	setp.geu.f64 	%p4213, %fd11982, 0d41CDCD64FF800000;
	mov.f64 	%fd25829, %fd1950;
	mov.f64 	%fd25830, %fd1951;
	@%p4213 bra 	$L__BB1_4313;
	ld.global.f64 	%fd11983, [%rd503+22000];
	add.f64 	%fd11984, %fd25833, %fd11983;
	add.f64 	%fd11985, %fd25832, %fd1954;
	abs.f64 	%fd11986, %fd11985;
	setp.gt.f64 	%p4214, %fd11986, 0d41CDCD64FF800000;
	selp.f64 	%fd25829, 0dBFF0000000000000, %fd11984, %p4214;
	selp.f64 	%fd25830, 0d7FF0000000000000, %fd11985, %p4214;
	add.f64 	%fd11987, %fd25830, 0d4069000000000000;
	add.f64 	%fd11988, %fd25829, 0dC016CCCCCCCCCCCD;
	add.f64 	%fd11989, %fd1754, %fd11988;
	div.rn.f64 	%fd25831, %fd11987, %fd11989;
	abs.f64 	%fd11990, %fd1951;
	setp.geu.f64 	%p4215, %fd11990, 0d41CDCD64FF800000;
	@%p4215 bra 	$L__BB1_4313;
	add.f64 	%fd11991, %fd1951, 0d4069000000000000;
	add.f64 	%fd11992, %fd1950, 0dC016CCCCCCCCCCCD;
	add.f64 	%fd11993, %fd1754, %fd11992;
	div.rn.f64 	%fd11994, %fd11991, %fd11993;
	setp.lt.f64 	%p4216, %fd11994, %fd25831;
	selp.f64 	%fd25829, %fd25829, %fd1950, %p4216;
	selp.f64 	%fd25830, %fd25830, %fd1951, %p4216;
	selp.f64 	%fd25831, %fd25831, %fd11994, %p4216;
	bra.uni 	$L__BB1_4313;
$L__BB1_4311:
	ld.global.f64 	%fd12008, [%rd501+20000];
	add.f64 	%fd12009, %fd25833, %fd12008;
	ld.global.f64 	%fd12010, [%rd502+22000];
	add.f64 	%fd12011, %fd12009, %fd12010;
	add.f64 	%fd12012, %fd25832, %fd1952;
	add.f64 	%fd12013, %fd12012, %fd1953;
	abs.f64 	%fd12014, %fd12013;
	setp.gt.f64 	%p4221, %fd12014, 0d41CDCD64FF800000;
	selp.f64 	%fd25829, 0dBFF0000000000000, %fd12011, %p4221;
	selp.f64 	%fd25830, 0d7FF0000000000000, %fd12013, %p4221;
	add.f64 	%fd12015, %fd25830, 0d4069000000000000;
	add.f64 	%fd12016, %fd25829, 0dC016CCCCCCCCCCCD;
	add.f64 	%fd12017, %fd1754, %fd12016;
	div.rn.f64 	%fd25831, %fd12015, %fd12017;
	abs.f64 	%fd12018, %fd1951;
	setp.geu.f64 	%p4222, %fd12018, 0d41CDCD64FF800000;
	@%p4222 bra 	$L__BB1_4313;
	add.f64 	%fd12019, %fd1951, 0d4069000000000000;
	add.f64 	%fd12020, %fd1950, 0dC016CCCCCCCCCCCD;
	add.f64 	%fd12021, %fd1754, %fd12020;
	div.rn.f64 	%fd12022, %fd12019, %fd12021;
	setp.lt.f64 	%p4223, %fd12022, %fd25831;
	selp.f64 	%fd25829, %fd25829, %fd1950, %p4223;
	selp.f64 	%fd25830, %fd25830, %fd1951, %p4223;
	selp.f64 	%fd25831, %fd25831, %fd12022, %p4223;
$L__BB1_4313:
	abs.f64 	%fd12023, %fd25830;
	setp.geu.f64 	%p4224, %fd12023, 0d41CDCD64FF800000;
	@%p4224 bra 	$L__BB1_4315;
	add.f64 	%fd12024, %fd25832, 0d4069000000000000;
	add.f64 	%fd12025, %fd25833, 0dC016CCCCCCCCCCCD;
	add.f64 	%fd12026, %fd1754, %fd12025;
	div.rn.f64 	%fd12027, %fd12024, %fd12026;
	setp.lt.f64 	%p4225, %fd25831, %fd12027;
	selp.f64 	%fd25832, %fd25832, %fd25830, %p4225;
	selp.f64 	%fd25833, %fd25833, %fd25829, %p4225;
$L__BB1_4315:
	add.s32 	%r1578, %r27602, -1;
	mul.lo.s32 	%r1579, %r1578, %r1501;
	add.s32 	%r1580, %r27601, -1;
	add.s32 	%r1581, %r1580, %r1579;
	mul.wide.s32 	%rd5120, %r1581, 8;
	add.s64 	%rd5121, %rd21, %rd5120;
	ld.local.f64 	%fd1980, [%rd5121];
	abs.f64 	%fd1981, %fd1980;
	abs.f64 	%fd12028, %fd25833;
	max.f64 	%fd12030, %fd1981, %fd12028;
	setp.gt.f64 	%p4226, %fd12030, 0d41CDCD64FF800000;
	sub.f64 	%fd12031, %fd1980, %fd25833;
	abs.f64 	%fd12032, %fd12031;
	setp.geu.f64 	%p4227, %fd12032, 0d3EE4F8B588E368F1;
	or.pred  	%p4228, %p4226, %p4227;
	@%p4228 bra 	$L__BB1_4353;
	mul.wide.s32 	%rd5122, %r1581, 8;
	add.s64 	%rd5123, %rd20, %rd5122;
	ld.local.f64 	%fd12034, [%rd5123];
	abs.f64 	%fd12035, %fd12034;
	abs.f64 	%fd12036, %fd25832;
	max.f64 	%fd12038, %fd12035, %fd12036;
	setp.gt.f64 	%p4229, %fd12038, 0d41CDCD64FF800000;
	sub.f64 	%fd12039, %fd12034, %fd25832;
	abs.f64 	%fd12040, %fd12039;
	setp.geu.f64 	%p4230, %fd12040, 0d3EE4F8B588E368F1;
	or.pred  	%p4231, %p4229, %p4230;
	@%p4231 bra 	$L__BB1_4353;
	mul.wide.s32 	%rd5124, %r1575, 8;
	add.s64 	%rd5125, %rd20, %rd5124;
	ld.local.f64 	%fd12043, [%rd5125];
	add.f64 	%fd1982, %fd25827, %fd12043;
	add.s64 	%rd5126, %rd21, %rd5124;
	ld.local.f64 	%fd12044, [%rd5126];
	add.f64 	%fd1983, %fd25828, %fd12044;
	mov.f64 	%fd25834, 0d3FE0000000000000;
	@%p4171 bra 	$L__BB1_4347;
	mov.b32 	%r27591, 0;
	@%p4189 bra 	$L__BB1_4332;
	and.b32  	%r1582, %r1499, 15;
	setp.lt.u32 	%p4234, %r1499, 16;
	mov.b32 	%r27591, 0;
	mov.u32 	%r27575, %r27591;
	@%p4234 bra 	$L__BB1_4322;
	and.b32  	%r27575, %r1499, 2147483632;
	mov.b32 	%r27591, 0;
	mov.u32 	%r27569, %r27591;
$L__BB1_4321:
	.pragma "nounroll";
	mul.wide.u32 	%rd5127, %r27569, 4;
	add.s64 	%rd5128, %rd22, %rd5127;
	ld.local.u32 	%r11246, [%rd5128];
	setp.gt.s32 	%p4235, %r11246, 0;
	selp.u32 	%r11247, 1, 0, %p4235;
	add.s32 	%r11248, %r27591, %r11247;
	ld.local.u32 	%r11249, [%rd5128+4];
	setp.gt.s32 	%p4236, %r11249, 0;
	selp.u32 	%r11250, 1, 0, %p4236;
	add.s32 	%r11251, %r11248, %r11250;
	ld.local.u32 	%r11252, [%rd5128+8];
	setp.gt.s32 	%p4237, %r11252, 0;
	selp.u32 	%r11253, 1, 0, %p4237;
	add.s32 	%r11254, %r11251, %r11253;
	ld.local.u32 	%r11255, [%rd5128+12];
	setp.gt.s32 	%p4238, %r11255, 0;
	selp.u32 	%r11256, 1, 0, %p4238;
	add.s32 	%r11257, %r11254, %r11256;
	ld.local.u32 	%r11258, [%rd5128+16];
	setp.gt.s32 	%p4239, %r11258, 0;
	selp.u32 	%r11259, 1, 0, %p4239;
	add.s32 	%r11260, %r11257, %r11259;
	ld.local.u32 	%r11261, [%rd5128+20];
	setp.gt.s32 	%p4240, %r11261, 0;
	selp.u32 	%r11262, 1, 0, %p4240;
	add.s32 	%r11263, %r11260, %r11262;
	ld.local.u32 	%r11264, [%rd5128+24];
	setp.gt.s32 	%p4241, %r11264, 0;
	selp.u32 	%r11265, 1, 0, %p4241;
	add.s32 	%r11266, %r11263, %r11265;
	ld.local.u32 	%r11267, [%rd5128+28];
	setp.gt.s32 	%p4242, %r11267, 0;
	selp.u32 	%r11268, 1, 0, %p4242;
	add.s32 	%r11269, %r11266, %r11268;
	ld.local.u32 	%r11270, [%rd5128+32];
	setp.gt.s32 	%p4243, %r11270, 0;
	selp.u32 	%r11271, 1, 0, %p4243;
	add.s32 	%r11272, %r11269, %r11271;
	ld.local.u32 	%r11273, [%rd5128+36];
	setp.gt.s32 	%p4244, %r11273, 0;
	selp.u32 	%r11274, 1, 0, %p4244;
	add.s32 	%r11275, %r11272, %r11274;
	ld.local.u32 	%r11276, [%rd5128+40];
	setp.gt.s32 	%p4245, %r11276, 0;
	selp.u32 	%r11277, 1, 0, %p4245;
	add.s32 	%r11278, %r11275, %r11277;
	ld.local.u32 	%r11279, [%rd5128+44];
	setp.gt.s32 	%p4246, %r11279, 0;
	selp.u32 	%r11280, 1, 0, %p4246;
	add.s32 	%r11281, %r11278, %r11280;
	ld.local.u32 	%r11282, [%rd5128+48];
	setp.gt.s32 	%p4247, %r11282, 0;
	selp.u32 	%r11283, 1, 0, %p4247;
	add.s32 	%r11284, %r11281, %r11283;
	ld.local.u32 	%r11285, [%rd5128+52];
	setp.gt.s32 	%p4248, %r11285, 0;
	selp.u32 	%r11286, 1, 0, %p4248;
	add.s32 	%r11287, %r11284, %r11286;
	ld.local.u32 	%r11288, [%rd5128+56];
	setp.gt.s32 	%p4249, %r11288, 0;
	selp.u32 	%r11289, 1, 0, %p4249;
	add.s32 	%r11290, %r11287, %r11289;
	ld.local.u32 	%r11291, [%rd5128+60];
	setp.gt.s32 	%p4250, %r11291, 0;
	selp.u32 	%r11292, 1, 0, %p4250;
	add.s32 	%r27591, %r11290, %r11292;
	add.s32 	%r27569, %r27569, 16;
	setp.ne.s32 	%p4251, %r27569, %r27575;
	@%p4251 bra 	$L__BB1_4321;
$L__BB1_4322:
	setp.eq.s32 	%p4252, %r1582, 0;
	@%p4252 bra 	$L__BB1_4332;
	and.b32  	%r1591, %r1499, 7;
	setp.lt.u32 	%p4253, %r1582, 8;
	@%p4253 bra 	$L__BB1_4325;
	mul.wide.u32 	%rd5129, %r27575, 4;
	add.s64 	%rd5130, %rd22, %rd5129;
	ld.local.u32 	%r11294, [%rd5130];
	setp.gt.s32 	%p4254, %r11294, 0;
	selp.u32 	%r11295, 1, 0, %p4254;
	add.s32 	%r11296, %r27591, %r11295;
	ld.local.u32 	%r11297, [%rd5130+4];
	setp.gt.s32 	%p4255, %r11297, 0;
	selp.u32 	%r11298, 1, 0, %p4255;
	add.s32 	%r11299, %r11296, %r11298;
	ld.local.u32 	%r11300, [%rd5130+8];
	setp.gt.s32 	%p4256, %r11300, 0;
	selp.u32 	%r11301, 1, 0, %p4256;
	add.s32 	%r11302, %r11299, %r11301;
	ld.local.u32 	%r11303, [%rd5130+12];
	setp.gt.s32 	%p4257, %r11303, 0;
	selp.u32 	%r11304, 1, 0, %p4257;
	add.s32 	%r11305, %r11302, %r11304;
	ld.local.u32 	%r11306, [%rd5130+16];
	setp.gt.s32 	%p4258, %r11306, 0;
	selp.u32 	%r11307, 1, 0, %p4258;
	add.s32 	%r11308, %r11305, %r11307;
	ld.local.u32 	%r11309, [%rd5130+20];
	setp.gt.s32 	%p4259, %r11309, 0;
	selp.u32 	%r11310, 1, 0, %p4259;
	add.s32 	%r11311, %r11308, %r11310;
	ld.local.u32 	%r11312, [%rd5130+24];
	setp.gt.s32 	%p4260, %r11312, 0;
	selp.u32 	%r11313, 1, 0, %p4260;
	add.s32 	%r11314, %r11311, %r11313;
	ld.local.u32 	%r11315, [%rd5130+28];
	setp.gt.s32 	%p4261, %r11315, 0;
	selp.u32 	%r11316, 1, 0, %p4261;
	add.s32 	%r27591, %r11314, %r11316;
	add.s32 	%r27575, %r27575, 8;
$L__BB1_4325:
	setp.eq.s32 	%p4262, %r1591, 0;
	@%p4262 bra 	$L__BB1_4332;
	and.b32  	%r1597, %r1499, 3;
	setp.lt.u32 	%p4263, %r1591, 4;
	@%p4263 bra 	$L__BB1_4328;
	mul.wide.u32 	%rd5131, %r27575, 4;
	add.s64 	%rd5132, %rd22, %rd5131;
	ld.local.u32 	%r11318, [%rd5132];
	setp.gt.s32 	%p4264, %r11318, 0;
	selp.u32 	%r11319, 1, 0, %p4264;
	add.s32 	%r11320, %r27591, %r11319;
	ld.local.u32 	%r11321, [%rd5132+4];
	setp.gt.s32 	%p4265, %r11321, 0;
	selp.u32 	%r11322, 1, 0, %p4265;
	add.s32 	%r11323, %r11320, %r11322;
	ld.local.u32 	%r11324, [%rd5132+8];
	setp.gt.s32 	%p4266, %r11324, 0;
	selp.u32 	%r11325, 1, 0, %p4266;
	add.s32 	%r11326, %r11323, %r11325;
	ld.local.u32 	%r11327, [%rd5132+12];
	setp.gt.s32 	%p4267, %r11327, 0;
	selp.u32 	%r11328, 1, 0, %p4267;
	add.s32 	%r27591, %r11326, %r11328;
	add.s32 	%r27575, %r27575, 4;
$L__BB1_4328:
	setp.eq.s32 	%p4268, %r1597, 0;
	@%p4268 bra 	$L__BB1_4332;
	mul.wide.u32 	%rd5133, %r27575, 4;
	add.s64 	%rd504, %rd22, %rd5133;
	ld.local.u32 	%r11329, [%rd504];
	setp.gt.s32 	%p4269, %r11329, 0;
	selp.u32 	%r11330, 1, 0, %p4269;
	add.s32 	%r27591, %r27591, %r11330;
	setp.eq.s32 	%p4270, %r1597, 1;
	@%p4270 bra 	$L__BB1_4332;
	ld.local.u32 	%r11331, [%rd504+4];
	setp.gt.s32 	%p4271, %r11331, 0;
	selp.u32 	%r11332, 1, 0, %p4271;
	add.s32 	%r27591, %r27591, %r11332;
	setp.eq.s32 	%p4272, %r1597, 2;
	@%p4272 bra 	$L__BB1_4332;
	ld.local.u32 	%r11333, [%rd504+8];
	setp.gt.s32 	%p4273, %r11333, 0;
	selp.u32 	%r11334, 1, 0, %p4273;
	add.s32 	%r27591, %r27591, %r11334;
$L__BB1_4332:
	@%p4147 bra 	$L__BB1_4346;
	and.b32  	%r1607, %r1501, 15;
	setp.lt.u32 	%p4275, %r1501, 16;
	mov.b32 	%r27587, 0;
	@%p4275 bra 	$L__BB1_4336;
	and.b32  	%r27587, %r1501, 2147483632;
	mov.b32 	%r27581, 0;
$L__BB1_4335:
	.pragma "nounroll";
	mul.wide.u32 	%rd5134, %r27581, 4;
	add.s64 	%rd5135, %rd23, %rd5134;
	ld.local.u32 	%r11338, [%rd5135];
	setp.gt.s32 	%p4276, %r11338, 0;
	selp.u32 	%r11339, 1, 0, %p4276;
	add.s32 	%r11340, %r27591, %r11339;
	ld.local.u32 	%r11341, [%rd5135+4];
	setp.gt.s32 	%p4277, %r11341, 0;
	selp.u32 	%r11342, 1, 0, %p4277;
	add.s32 	%r11343, %r11340, %r11342;
	ld.local.u32 	%r11344, [%rd5135+8];
	setp.gt.s32 	%p4278, %r11344, 0;
	selp.u32 	%r11345, 1, 0, %p4278;
	add.s32 	%r11346, %r11343, %r11345;
	ld.local.u32 	%r11347, [%rd5135+12];
	setp.gt.s32 	%p4279, %r11347, 0;
	selp.u32 	%r11348, 1, 0, %p4279;
	add.s32 	%r11349, %r11346, %r11348;
	ld.local.u32 	%r11350, [%rd5135+16];
	setp.gt.s32 	%p4280, %r11350, 0;
	selp.u32 	%r11351, 1, 0, %p4280;
	add.s32 	%r11352, %r11349, %r11351;
	ld.local.u32 	%r11353, [%rd5135+20];
	setp.gt.s32 	%p4281, %r11353, 0;
	selp.u32 	%r11354, 1, 0, %p4281;
	add.s32 	%r11355, %r11352, %r11354;
	ld.local.u32 	%r11356, [%rd5135+24];
	setp.gt.s32 	%p4282, %r11356, 0;
	selp.u32 	%r11357, 1, 0, %p4282;
	add.s32 	%r11358, %r11355, %r11357;
	ld.local.u32 	%r11359, [%rd5135+28];
	setp.gt.s32 	%p4283, %r11359, 0;
	selp.u32 	%r11360, 1, 0, %p4283;
	add.s32 	%r11361, %r11358, %r11360;
	ld.local.u32 	%r11362, [%rd5135+32];
	setp.gt.s32 	%p4284, %r11362, 0;
	selp.u32 	%r11363, 1, 0, %p4284;
	add.s32 	%r11364, %r11361, %r11363;
	ld.local.u32 	%r11365, [%rd5135+36];
	setp.gt.s32 	%p4285, %r11365, 0;
	selp.u32 	%r11366, 1, 0, %p4285;
	add.s32 	%r11367, %r11364, %r11366;
	ld.local.u32 	%r11368, [%rd5135+40];
	setp.gt.s32 	%p4286, %r11368, 0;
	selp.u32 	%r11369, 1, 0, %p4286;
	add.s32 	%r11370, %r11367, %r11369;
	ld.local.u32 	%r11371, [%rd5135+44];
	setp.gt.s32 	%p4287, %r11371, 0;
	selp.u32 	%r11372, 1, 0, %p4287;
	add.s32 	%r11373, %r11370, %r11372;
	ld.local.u32 	%r11374, [%rd5135+48];
	setp.gt.s32 	%p4288, %r11374, 0;
	selp.u32 	%r11375, 1, 0, %p4288;
	add.s32 	%r11376, %r11373, %r11375;
	ld.local.u32 	%r11377, [%rd5135+52];
	setp.gt.s32 	%p4289, %r11377, 0;
	selp.u32 	%r11378, 1, 0, %p4289;
	add.s32 	%r11379, %r11376, %r11378;
	ld.local.u32 	%r11380, [%rd5135+56];
	setp.gt.s32 	%p4290, %r11380, 0;
	selp.u32 	%r11381, 1, 0, %p4290;
	add.s32 	%r11382, %r11379, %r11381;
	ld.local.u32 	%r11383, [%rd5135+60];
	setp.gt.s32 	%p4291, %r11383, 0;
	selp.u32 	%r11384, 1, 0, %p4291;
	add.s32 	%r27591, %r11382, %r11384;
	add.s32 	%r27581, %r27581, 16;
	setp.ne.s32 	%p4292, %r27581, %r27587;
	@%p4292 bra 	$L__BB1_4335;
$L__BB1_4336:
	setp.eq.s32 	%p4293, %r1607, 0;
	@%p4293 bra 	$L__BB1_4346;
	and.b32  	%r1616, %r1501, 7;
	setp.lt.u32 	%p4294, %r1607, 8;
	@%p4294 bra 	$L__BB1_4339;
	mul.wide.u32 	%rd5136, %r27587, 4;
	add.s64 	%rd5137, %rd23, %rd5136;
	ld.local.u32 	%r11386, [%rd5137];
	setp.gt.s32 	%p4295, %r11386, 0;
	selp.u32 	%r11387, 1, 0, %p4295;
	add.s32 	%r11388, %r27591, %r11387;
	ld.local.u32 	%r11389, [%rd5137+4];
	setp.gt.s32 	%p4296, %r11389, 0;
	selp.u32 	%r11390, 1, 0, %p4296;
	add.s32 	%r11391, %r11388, %r11390;
	ld.local.u32 	%r11392, [%rd5137+8];
	setp.gt.s32 	%p4297, %r11392, 0;
	selp.u32 	%r11393, 1, 0, %p4297;
	add.s32 	%r11394, %r11391, %r11393;
	ld.local.u32 	%r11395, [%rd5137+12];
	setp.gt.s32 	%p4298, %r11395, 0;
	selp.u32 	%r11396, 1, 0, %p4298;
	add.s32 	%r11397, %r11394, %r11396;
	ld.local.u32 	%r11398, [%rd5137+16];
	setp.gt.s32 	%p4299, %r11398, 0;
	selp.u32 	%r11399, 1, 0, %p4299;
	add.s32 	%r11400, %r11397, %r11399;
	ld.local.u32 	%r11401, [%rd5137+20];
	setp.gt.s32 	%p4300, %r11401, 0;
	selp.u32 	%r11402, 1, 0, %p4300;
	add.s32 	%r11403, %r11400, %r11402;
	ld.local.u32 	%r11404, [%rd5137+24];
	setp.gt.s32 	%p4301, %r11404, 0;
	selp.u32 	%r11405, 1, 0, %p4301;
	add.s32 	%r11406, %r11403, %r11405;
	ld.local.u32 	%r11407, [%rd5137+28];
	setp.gt.s32 	%p4302, %r11407, 0;
	selp.u32 	%r11408, 1, 0, %p4302;
	add.s32 	%r27591, %r11406, %r11408;
	add.s32 	%r27587, %r27587, 8;
$L__BB1_4339:
	setp.eq.s32 	%p4303, %r1616, 0;
	@%p4303 bra 	$L__BB1_4346;
	and.b32  	%r1622, %r1501, 3;
	setp.lt.u32 	%p4304, %r1616, 4;
	@%p4304 bra 	$L__BB1_4342;
	mul.wide.u32 	%rd5138, %r27587, 4;
	add.s64 	%rd5139, %rd23, %rd5138;
	ld.local.u32 	%r11410, [%rd5139];
	setp.gt.s32 	%p4305, %r11410, 0;
	selp.u32 	%r11411, 1, 0, %p4305;
	add.s32 	%r11412, %r27591, %r11411;
	ld.local.u32 	%r11413, [%rd5139+4];
	setp.gt.s32 	%p4306, %r11413, 0;
	selp.u32 	%r11414, 1, 0, %p4306;
	add.s32 	%r11415, %r11412, %r11414;
	ld.local.u32 	%r11416, [%rd5139+8];
	setp.gt.s32 	%p4307, %r11416, 0;
	selp.u32 	%r11417, 1, 0, %p4307;
	add.s32 	%r11418, %r11415, %r11417;
	ld.local.u32 	%r11419, [%rd5139+12];
	setp.gt.s32 	%p4308, %r11419, 0;
	selp.u32 	%r11420, 1, 0, %p4308;
	add.s32 	%r27591, %r11418, %r11420;
	add.s32 	%r27587, %r27587, 4;
$L__BB1_4342:
	setp.eq.s32 	%p4309, %r1622, 0;
	@%p4309 bra 	$L__BB1_4346;
	mul.wide.u32 	%rd5140, %r27587, 4;
	add.s64 	%rd505, %rd23, %rd5140;
	ld.local.u32 	%r11421, [%rd505];
	setp.gt.s32 	%p4310, %r11421, 0;
	selp.u32 	%r11422, 1, 0, %p4310;
	add.s32 	%r27591, %r27591, %r11422;
	setp.eq.s32 	%p4311, %r1622, 1;
	@%p4311 bra 	$L__BB1_4346;
	ld.local.u32 	%r11423, [%rd505+4];
	setp.gt.s32 	%p4312, %r11423, 0;
	selp.u32 	%r11424, 1, 0, %p4312;
	add.s32 	%r27591, %r27591, %r11424;
	setp.eq.s32 	%p4313, %r1622, 2;
	@%p4313 bra 	$L__BB1_4346;
	ld.local.u32 	%r11425, [%rd505+8];
	setp.gt.s32 	%p4314, %r11425, 0;
	selp.u32 	%r11426, 1, 0, %p4314;
	add.s32 	%r27591, %r27591, %r11426;
$L__BB1_4346:
	shr.u32 	%r11427, %r27591, 1;
	add.s32 	%r11428, %r11427, -1;
	cvt.rn.f64.s32 	%fd12045, %r11428;
	add.f64 	%fd12046, %fd1983, 0dC016CCCCCCCCCCCD;
	fma.rn.f64 	%fd12047, %fd12045, 0dBFE0A2B1704FF434, %fd12046;
	add.f64 	%fd12048, %fd1754, %fd12047;
	add.f64 	%fd12049, %fd1982, 0d4069000000000000;
	div.rn.f64 	%fd12050, %fd12049, %fd12048;
	add.f64 	%fd12051, %fd12050, 0dC071126666666666;
	fma.rn.f64 	%fd25834, %fd12051, 0d4059000000000000, 0d3FE0000000000000;
$L__BB1_4347:
	cvt.rzi.s32.f64 	%r11429, %fd25834;
	cvt.rn.f64.s32 	%fd12052, %r11429;
	div.rn.f64 	%fd25835, %fd12052, 0d4059000000000000;
$L__BB1_4348:
	ld.param.f32 	%f807, [_Z16candidate_primerPcPiS0_S0_PfS1_S1_iffiiPdS_S0__param_9];
	add.f32 	%f443, %f807, 0fC1200000;
	cvt.f64.f32 	%fd12053, %f443;
	setp.leu.f64 	%p4315, %fd25835, %fd12053;
	selp.u32 	%r27536, 1, 0, %p4315;
$L__BB1_4349:
	ld.param.u32 	%r26856, [_Z16candidate_primerPcPiS0_S0_PfS1_S1_iffiiPdS_S0__param_11];
	setp.eq.s32 	%p4316, %r26856, 0;
	setp.eq.s32 	%p4317, %r27536, 0;
	or.pred  	%p4318, %p4316, %p4317;
	@%p4318 bra 	$L__BB1_4351;
	ld.param.u64 	%rd15914, [_Z16candidate_primerPcPiS0_S0_PfS1_S1_iffiiPdS_S0__param_14];
	ld.param.u64 	%rd15898, [_Z16candidate_primerPcPiS0_S0_PfS1_S1_iffiiPdS_S0__param_13];
	ld.param.u64 	%rd15882, [_Z16candidate_primerPcPiS0_S0_PfS1_S1_iffiiPdS_S0__param_12];
	ld.param.f32 	%f808, [_Z16candidate_primerPcPiS0_S0_PfS1_S1_iffiiPdS_S0__param_9];
	add.u64 	%rd5141, %SP, 10284;
	{ // callseq 3, 0
	.param .b64 param0;
	st.param.b64 	[param0], %rd5141;
	.param .b64 param1;
	st.param.b64 	[param1], %rd5141;
	.param .b32 param2;
	st.param.b32 	[param2], 4;
	.param .b64 param3;
	st.param.b64 	[param3], %rd15882;
	.param .b64 param4;
	st.param.b64 	[param4], %rd15898;
	.param .b64 param5;
	st.param.b64 	[param5], %rd15914;
	.param .b64 retval0;
	call.uni (retval0), 
	_Z4thalPcS_iPdS_Pi, 
	(
	param0, 
	param1, 
	param2, 
	param3, 
	param4, 
	param5
	);
	ld.param.f64 	%fd12054, [retval0];
	} // callseq 3
	add.f32 	%f444, %f808, 0fC1200000;
	cvt.f64.f32 	%fd12056, %f444;
	setp.leu.f64 	%p4319, %fd12054, %fd12056;
	selp.u32 	%r27536, 1, 0, %p4319;
$L__BB1_4351:
	setp.eq.s32 	%p4320, %r27536, 0;
	@%p4320 bra 	$L__BB1_2152;
	ld.param.u64 	%rd15839, [_Z16candidate_primerPcPiS0_S0_PfS1_S1_iffiiPdS_S0__param_3];
	cvta.to.global.u64 	%rd5142, %rd15839;
	shl.b32 	%r11431, %r26893, 3;
	mul.wide.s32 	%rd5143, %r11431, 4;
	add.s64 	%rd5144, %rd5142, %rd5143;
	mov.b32 	%r11432, 1;
	st.global.u32 	[%rd5144+4], %r11432;
	bra.uni 	$L__BB1_2152;
$L__BB1_4353:
	mov.pred 	%p18171, -1;
	min.s32 	%r11433, %r27601, %r27602;
	setp.lt.s32 	%p4322, %r11433, 2;
	@%p4322 bra 	$L__BB1_4356;
	cvt.u64.u32 	%rd5145, %r1578;
	add.s64 	%rd5146, %rd24, %rd5145;
	cvt.u64.u32 	%rd5147, %r1580;
	add.s64 	%rd5148, %rd25, %rd5147;
	cvt.u64.u32 	%rd5149, %r27601;
	add.s64 	%rd5150, %rd25, %rd5149;
	ld.local.s8 	%r11434, [%rd5150];
	ld.local.u8 	%r11435, [%rd5146];
	prmt.b32 	%r11437, %r11220, %r11435, 0x3340U;
	ld.local.u8 	%r11438, [%rd5148];
	prmt.b32 	%r11439, %r11438, 0, 0x3340U;
	prmt.b32 	%r11440, %r11437, %r11439, 0x5410U;
	mov.b32 	%r11441, 359705;
	dp4a.s32.u32 	%r11442, %r11440, %r11441, %r11434;
	mul.wide.s32 	%rd5151, %r11442, 8;
	add.s64 	%rd5152, %rd1, %rd5151;
	ld.global.f64 	%fd12057, [%rd5152];
	sub.s32 	%r11443, %r1579, %r1501;
	add.s32 	%r1636, %r27601, -2;
	add.s32 	%r11444, %r1636, %r11443;
	mul.wide.s32 	%rd5153, %r11444, 8;
	add.s64 	%rd5154, %rd21, %rd5153;
	ld.local.f64 	%fd12058, [%rd5154];
	add.f64 	%fd12059, %fd12057, %fd12058;
	abs.f64 	%fd12060, %fd12059;
	max.f64 	%fd12062, %fd1981, %fd12060;
	setp.gt.f64 	%p4324, %fd12062, 0d41CDCD64FF800000;
	sub.f64 	%fd12063, %fd1980, %fd12059;
	abs.f64 	%fd12064, %fd12063;
	setp.geu.f64 	%p4325, %fd12064, 0d3EE4F8B588E368F1;
	or.pred  	%p4326, %p4324, %p4325;
	@%p4326 bra 	$L__BB1_4356;
	add.s32 	%r11445, %r27602, -2;
	mul.wide.u32 	%rd5155, %r11445, 4;
	add.s64 	%rd5156, %rd22, %rd5155;
	st.local.u32 	[%rd5156], %r1580;
	mul.wide.u32 	%rd5157, %r1636, 4;
	add.s64 	%rd5158, %rd23, %rd5157;
	st.local.u32 	[%rd5158], %r1578;
	mov.pred 	%p18171, 0;
	mov.u32 	%r27601, %r1580;
	mov.u32 	%r27602, %r1578;
$L__BB1_4356:
	not.pred 	%p4328, %p18171;
	@%p4328 bra 	$L__BB1_4375;
	mov.b32 	%r27598, 3;
$L__BB1_4358:
	mov.u32 	%r1641, %r27598;
	add.s32 	%r1642, %r27602, -1;
	sub.s32 	%r11447, %r27601, %r1641;
	add.s32 	%r11448, %r11447, 1;
	setp.gt.u32 	%p4330, %r11447, 2147483646;
	abs.s32 	%r11449, %r11447;
	selp.b32 	%r1643, %r11449, 0, %p4330;
	sub.s32 	%r27600, %r1642, %r1643;
	selp.b32 	%r27599, 1, %r11448, %p4330;
	setp.lt.s32 	%p4331, %r27600, 1;
	setp.ge.s32 	%p4332, %r27599, %r27601;
	mov.pred 	%p18172, -1;
	or.pred  	%p4333, %p4331, %p4332;
	@%p4333 bra 	$L__BB1_4374;
	cvt.s64.s32 	%rd5159, %r27601;
	add.s64 	%rd506, %rd25, %rd5159;
	add.s32 	%r11451, %r27601, -1;
	mad.lo.s32 	%r11452, %r1642, %r1501, %r11451;
	mul.wide.s32 	%rd5160, %r11452, 8;
	add.s64 	%rd5161, %rd21, %rd5160;
	ld.local.f64 	%fd1988, [%rd5161];
	abs.f64 	%fd1989, %fd1988;
	add.s32 	%r11453, %r11451, %r1643;
	sub.s32 	%r11454, %r11453, %r27599;
	mul.wide.s32 	%rd5162, %r11454, 8;
	add.s64 	%rd507, %rd1, %rd5162;
$L__BB1_4360:
	cvt.s64.s32 	%rd5163, %r27602;
	add.s64 	%rd508, %rd24, %rd5163;
	not.b32 	%r11455, %r27600;
	add.s32 	%r1648, %r27602, %r11455;
	not.b32 	%r11456, %r27599;
	add.s32 	%r1649, %r27601, %r11456;
	setp.eq.s32 	%p4334, %r1648, 0;
	setp.gt.s32 	%p4335, %r1649, 0;
	and.pred  	%p4336, %p4334, %p4335;
	@%p4336 bra 	$L__BB1_4365;
	setp.eq.s32 	%p4337, %r1649, 0;
	setp.gt.s32 	%p4338, %r1648, 0;
	and.pred  	%p4339, %p4338, %p4337;
	@%p4339 bra 	$L__BB1_4365;
	setp.eq.s32 	%p4340, %r1648, 1;
	setp.eq.s32 	%p4341, %r1649, 1;
	and.pred  	%p4342, %p4340, %p4341;
	@%p4342 bra 	$L__BB1_4364;
	ld.global.f64 	%fd12066, [%rd507+24952];
	cvt.u64.u32 	%rd5164, %r27600;
	add.s64 	%rd5165, %rd24, %rd5164;
	cvt.s64.s32 	%rd5166, %r27599;
	add.s64 	%rd5167, %rd25, %rd5166;
	ld.local.s8 	%r11457, [%rd5167+1];
	ld.local.u8 	%r11458, [%rd5165+1];
	ld.local.u8 	%r11459, [%rd5165];
	prmt.b32 	%r11460, %r11459, %r11458, 0x3340U;
	ld.local.u8 	%r11461, [%rd5167];
	prmt.b32 	%r11462, %r11461, 0, 0x3340U;
	prmt.b32 	%r11463, %r11460, %r11462, 0x5410U;
	mov.b32 	%r11464, 334205;
	dp4a.s32.u32 	%r11465, %r11463, %r11464, %r11457;
	mul.wide.s32 	%rd5168, %r11465, 8;
	add.s64 	%rd5169, %rd1, %rd5168;
	ld.global.f64 	%fd12067, [%rd5169+30440];
	add.f64 	%fd12068, %fd12066, %fd12067;
	cvt.s64.s32 	%rd5170, %r27602;
	add.s64 	%rd5171, %rd24, %rd5170;
	ld.local.s8 	%r11466, [%rd5171+-1];
	ld.local.u8 	%r11467, [%rd506];
	ld.local.u8 	%r11468, [%rd506+-1];
	prmt.b32 	%r11469, %r11468, %r11467, 0x3340U;
	ld.local.u8 	%r11470, [%rd5171];
	prmt.b32 	%r11471, %r11470, 0, 0x3340U;
	prmt.b32 	%r11472, %r11469, %r11471, 0x5410U;
	mov.b32 	%r11473, 359705;
	dp4a.s32.u32 	%r11474, %r11472, %r11473, %r11466;
	mul.wide.s32 	%rd5172, %r11474, 8;
	add.s64 	%rd5173, %rd1, %rd5172;
	ld.global.f64 	%fd12069, [%rd5173+30440];
	add.f64 	%fd12070, %fd12068, %fd12069;
	add.s32 	%r11475, %r27600, -1;
	mad.lo.s32 	%r11476, %r11475, %r1501, %r27599;
	add.s32 	%r11477, %r11476, -1;
	mul.wide.s32 	%rd5174, %r11477, 8;
	add.s64 	%rd5175, %rd20, %rd5174;
	ld.local.f64 	%fd12071, [%rd5175];
	add.f64 	%fd12072, %fd12070, %fd12071;
	ld.global.f64 	%fd12073, [%rd507+24232];
	ld.global.f64 	%fd12074, [%rd5169+25440];
	add.f64 	%fd12075, %fd12073, %fd12074;
	ld.global.f64 	%fd12076, [%rd5173+25440];
	add.f64 	%fd12077, %fd12075, %fd12076;
	sub.s32 	%r11478, %r1648, %r1649;
	abs.s32 	%r11479, %r11478;
	cvt.rn.f64.s32 	%fd12078, %r11479;
	fma.rn.f64 	%fd12079, %fd12078, 0dBFEEF3E864B31D04, %fd12077;
	add.s64 	%rd5176, %rd21, %rd5174;
	ld.local.f64 	%fd12080, [%rd5176];
	add.f64 	%fd12081, %fd12080, %fd12079;
	abs.f64 	%fd12082, %fd12072;
	setp.gt.f64 	%p4343, %fd12082, 0d41CDCD64FF800000;
	selp.f64 	%fd25839, 0dBFF0000000000000, %fd12081, %p4343;
	selp.f64 	%fd25838, 0d7FF0000000000000, %fd12072, %p4343;
	bra.uni 	$L__BB1_4370;
$L__BB1_4364:
	cvt.u64.u32 	%rd5177, %r27600;
	add.s64 	%rd5178, %rd24, %rd5177;
	cvt.s64.s32 	%rd5179, %r27599;
	add.s64 	%rd5180, %rd25, %rd5179;
	ld.local.s8 	%r11480, [%rd5180+1];
	ld.local.u8 	%r11481, [%rd5178+1];
	ld.local.u8 	%r11482, [%rd5178];
	prmt.b32 	%r11483, %r11482, %r11481, 0x3340U;
	ld.local.u8 	%r11484, [%rd5180];
	prmt.b32 	%r11485, %r11484, 0, 0x3340U;
	prmt.b32 	%r11486, %r11483, %r11485, 0x5410U;
	mov.b32 	%r11487, 334205;
	dp4a.s32.u32 	%r11488, %r11486, %r11487, %r11480;
	mul.wide.s32 	%rd5181, %r11488, 8;
	add.s64 	%rd5182, %rd1, %rd5181;
	ld.global.f64 	%fd12083, [%rd5182+10000];
	ld.local.s8 	%r11489, [%rd508+-1];
	ld.local.u8 	%r11490, [%rd506];
	ld.local.u8 	%r11491, [%rd506+-1];
	prmt.b32 	%r11492, %r11491, %r11490, 0x3340U;
	ld.local.u8 	%r11493, [%rd508];
	prmt.b32 	%r11494, %r11493, 0, 0x3340U;
	prmt.b32 	%r11495, %r11492, %r11494, 0x5410U;
	mov.b32 	%r11496, 359705;
	dp4a.s32.u32 	%r11497, %r11495, %r11496, %r11489;
	mul.wide.s32 	%rd5183, %r11497, 8;
	add.s64 	%rd5184, %rd1, %rd5183;
	ld.global.f64 	%fd12084, [%rd5184+10000];
	add.f64 	%fd12085, %fd12083, %fd12084;
	add.s32 	%r11498, %r27600, -1;
	mad.lo.s32 	%r11499, %r11498, %r1501, %r27599;
	add.s32 	%r11500, %r11499, -1;
	mul.wide.s32 	%rd5185, %r11500, 8;
	add.s64 	%rd5186, %rd21, %rd5185;
	ld.local.f64 	%fd12086, [%rd5186];
	add.f64 	%fd12087, %fd12085, %fd12086;
	ld.global.f64 	%fd12088, [%rd5182+15000];
	ld.global.f64 	%fd12089, [%rd5184+15000];
	add.f64 	%fd12090, %fd12088, %fd12089;
	add.s64 	%rd5187, %rd20, %rd5185;
	ld.local.f64 	%fd12091, [%rd5187];
	add.f64 	%fd12092, %fd12090, %fd12091;
	abs.f64 	%fd12093, %fd12092;
	setp.gt.f64 	%p4344, %fd12093, 0d41CDCD64FF800000;
	selp.f64 	%fd12094, 0dBFF0000000000000, %fd12087, %p4344;
	selp.f64 	%fd12095, 0d7FF0000000000000, %fd12092, %p4344;
	add.f64 	%fd12096, %fd12095, 0d4069000000000000;
	add.f64 	%fd12097, %fd12094, 0dC016CCCCCCCCCCCD;
	add.f64 	%fd12098, %fd1754, %fd12097;
	div.rn.f64 	%fd12099, %fd12096, %fd12098;
	add.s32 	%r11501, %r27602, -1;
	mad.lo.s32 	%r11502, %r11501, %r1501, %r27601;
	add.s32 	%r11503, %r11502, -1;
	mul.wide.s32 	%rd5188, %r11503, 8;
	add.s64 	%rd5189, %rd20, %rd5188;
	ld.local.f64 	%fd12100, [%rd5189];
	add.f64 	%fd12101, %fd12100, 0d4069000000000000;
	add.f64 	%fd12102, %fd1988, 0dC016CCCCCCCCCCCD;
	add.f64 	%fd12103, %fd1754, %fd12102;
	div.rn.f64 	%fd12104, %fd12101, %fd12103;
	setp.ltu.f64 	%p4345, %fd12099, %fd12104;
	selp.f64 	%fd25838, 0d7FF0000000000000, %fd12095, %p4345;
	selp.f64 	%fd25839, 0dBFF0000000000000, %fd12094, %p4345;
	bra.uni 	$L__BB1_4370;
$L__BB1_4365:
	setp.eq.s32 	%p4346, %r1649, 1;
	setp.eq.s32 	%p4347, %r1648, 1;
	or.pred  	%p4348, %p4347, %p4346;
	@%p4348 bra 	$L__BB1_4367;
	ld.global.f64 	%fd12105, [%rd507+25192];
	cvt.u64.u32 	%rd5190, %r27600;
	add.s64 	%rd5191, %rd24, %rd5190;
	ld.local.s8 	%r11504, [%rd5191];
	mul.wide.s32 	%rd5192, %r11504, 5;
	cvt.s64.s32 	%rd5193, %r27599;
	add.s64 	%rd5194, %rd25, %rd5193;
	ld.local.s8 	%rd5195, [%rd5194];
	add.s64 	%rd5196, %rd5192, %rd5195;
	shl.b64 	%rd5197, %rd5196, 3;
	add.s64 	%rd5198, %rd1, %rd5197;
	ld.global.f64 	%fd12106, [%rd5198+45640];
	add.f64 	%fd12107, %fd12105, %fd12106;
	ld.local.s8 	%r11505, [%rd508];
	mul.wide.s32 	%rd5199, %r11505, 5;
	ld.local.s8 	%rd5200, [%rd506];
	add.s64 	%rd5201, %rd5199, %rd5200;
	shl.b64 	%rd5202, %rd5201, 3;
	add.s64 	%rd5203, %rd1, %rd5202;
	ld.global.f64 	%fd12108, [%rd5203+45640];
	add.f64 	%fd12109, %fd12107, %fd12108;
	add.s32 	%r11506, %r27600, -1;
	mad.lo.s32 	%r11507, %r11506, %r1501, %r27599;
	add.s32 	%r11508, %r11507, -1;
	mul.wide.s32 	%rd5204, %r11508, 8;
	add.s64 	%rd5205, %rd20, %rd5204;
	ld.local.f64 	%fd12110, [%rd5205];
	add.f64 	%fd12111, %fd12109, %fd12110;
	ld.global.f64 	%fd12112, [%rd507+24472];
	ld.global.f64 	%fd12113, [%rd5198+45440];
	add.f64 	%fd12114, %fd12112, %fd12113;
	ld.global.f64 	%fd12115, [%rd5203+45440];
	add.f64 	%fd12116, %fd12114, %fd12115;
	add.s64 	%rd5206, %rd21, %rd5204;
	ld.local.f64 	%fd12117, [%rd5206];
	add.f64 	%fd12118, %fd12116, %fd12117;
	abs.f64 	%fd12119, %fd12111;
	setp.gt.f64 	%p4349, %fd12119, 0d41CDCD64FF800000;
	selp.f64 	%fd25839, 0dBFF0000000000000, %fd12118, %p4349;
	selp.f64 	%fd25838, 0d7FF0000000000000, %fd12111, %p4349;
	bra.uni 	$L__BB1_4370;
$L__BB1_4367:
	setp.eq.s32 	%p4350, %r1648, 1;
	setp.eq.s32 	%p4351, %r1649, 1;
	setp.eq.s32 	%p4352, %r1648, 0;
	and.pred  	%p4353, %p4352, %p4351;
	setp.eq.s32 	%p4354, %r1649, 0;
	and.pred  	%p4355, %p4350, %p4354;
	or.pred  	%p4356, %p4353, %p4355;
	mov.f64 	%fd25837, 0d0000000000000000;
	mov.f64 	%fd25836, 0dC0A9300000000000;
	not.pred 	%p4357, %p4356;
	@%p4357 bra 	$L__BB1_4369;
	sub.s32 	%r11509, %r27601, %r1641;
	setp.gt.u32 	%p4358, %r11509, 2147483646;
	abs.s32 	%r11510, %r11509;
	selp.b32 	%r11511, %r11510, 0, %p4358;
	add.s32 	%r11512, %r27601, %r11511;
	add.s32 	%r11513, %r11509, 1;
	selp.b32 	%r11514, 1, %r11513, %p4358;
	not.b32 	%r11515, %r11514;
	add.s32 	%r11516, %r11515, %r11512;
	mul.wide.u32 	%rd5207, %r11516, 8;
	add.s64 	%rd5208, %rd1, %rd5207;
	ld.global.f64 	%fd12122, [%rd5208+25192];
	cvt.u64.u32 	%rd5209, %r27600;
	add.s64 	%rd5210, %rd24, %rd5209;
	cvt.s64.s32 	%rd5211, %r27599;
	add.s64 	%rd5212, %rd25, %rd5211;
	ld.local.s8 	%r11517, [%rd506];
	ld.local.u8 	%r11518, [%rd5210];
	ld.local.u8 	%r11519, [%rd508];
	prmt.b32 	%r11520, %r11518, %r11519, 0x3340U;
	ld.local.u8 	%r11521, [%rd5212];
	prmt.b32 	%r11522, %r11521, 0, 0x3340U;
	prmt.b32 	%r11523, %r11520, %r11522, 0x5410U;
	mov.b32 	%r11524, 334205;
	dp4a.s32.u32 	%r11525, %r11523, %r11524, %r11517;
	mul.wide.s32 	%rd5213, %r11525, 8;
	add.s64 	%rd5214, %rd1, %rd5213;
	ld.global.f64 	%fd12123, [%rd5214+5000];
	add.f64 	%fd25837, %fd12122, %fd12123;
	ld.global.f64 	%fd12124, [%rd5208+24472];
	ld.global.f64 	%fd12125, [%rd5214];
	add.f64 	%fd25836, %fd12124, %fd12125;
$L__BB1_4369:
	add.s32 	%r11526, %r27600, -1;
	mad.lo.s32 	%r11527, %r11526, %r1501, %r27599;
	add.s32 	%r11528, %r11527, -1;
	mul.wide.s32 	%rd5215, %r11528, 8;
	add.s64 	%rd5216, %rd20, %rd5215;
	ld.local.f64 	%fd12126, [%rd5216];
	add.f64 	%fd12127, %fd25837, %fd12126;
	add.s64 	%rd5217, %rd21, %rd5215;
	ld.local.f64 	%fd12128, [%rd5217];
	add.f64 	%fd12129, %fd25836, %fd12128;
	abs.f64 	%fd12130, %fd12127;
	setp.gt.f64 	%p4359, %fd12130, 0d41CDCD64FF800000;
	selp.f64 	%fd25839, 0dBFF0000000000000, %fd12129, %p4359;
	selp.f64 	%fd25838, 0d7FF0000000000000, %fd12127, %p4359;
$L__BB1_4370:
	abs.f64 	%fd12131, %fd25839;
	max.f64 	%fd12133, %fd1989, %fd12131;
	setp.gt.f64 	%p4360, %fd12133, 0d41CDCD64FF800000;
	sub.f64 	%fd12134, %fd1988, %fd25839;
	abs.f64 	%fd12135, %fd12134;
	setp.geu.f64 	%p4361, %fd12135, 0d3EE4F8B588E368F1;
	or.pred  	%p4362, %p4360, %p4361;
	@%p4362 bra 	$L__BB1_4373;
	add.s32 	%r11529, %r27602, -1;
	mad.lo.s32 	%r11530, %r11529, %r1501, %r27601;
	add.s32 	%r11531, %r11530, -1;
	mul.wide.s32 	%rd5218, %r11531, 8;
	add.s64 	%rd5219, %rd20, %rd5218;
	ld.local.f64 	%fd12137, [%rd5219];
	abs.f64 	%fd12138, %fd12137;
	abs.f64 	%fd12139, %fd25838;
	max.f64 	%fd12141, %fd12138, %fd12139;
	setp.gt.f64 	%p4363, %fd12141, 0d41CDCD64FF800000;
	sub.f64 	%fd12142, %fd12137, %fd25838;
	abs.f64 	%fd12143, %fd12142;
	setp.geu.f64 	%p4364, %fd12143, 0d3EE4F8B588E368F1;
	or.pred  	%p4365, %p4363, %p4364;
	@%p4365 bra 	$L__BB1_4373;
	add.s32 	%r11532, %r27600, -1;
	mul.wide.u32 	%rd5220, %r11532, 4;
	add.s64 	%rd5221, %rd22, %rd5220;
	st.local.u32 	[%rd5221], %r27599;
	mul.wide.s32 	%rd5222, %r27599, 4;
	add.s64 	%rd5223, %rd23, %rd5222;
	st.local.u32 	[%rd5223+-4], %r27600;
	mov.pred 	%p18172, 0;
	mov.u32 	%r27601, %r27599;
	mov.u32 	%r27602, %r27600;
	bra.uni 	$L__BB1_4374;
$L__BB1_4373:
	add.s32 	%r1650, %r27600, -1;
	add.s32 	%r27599, %r27599, 1;
	setp.gt.s32 	%p4368, %r27600, 1;
	setp.lt.s32 	%p4369, %r27599, %r27601;
	and.pred  	%p4370, %p4368, %p4369;
	mov.u32 	%r27600, %r1650;
	@%p4370 bra 	$L__BB1_4360;
$L__BB1_4374:
	add.s32 	%r27598, %r1641, 1;
	setp.lt.u32 	%p4371, %r1641, 32;
	and.pred  	%p4372, %p18172, %p4371;
	@%p4372 bra 	$L__BB1_4358;
$L__BB1_4375:
	cvt.s64.s32 	%rd5224, %r27601;
	add.s64 	%rd5225, %rd25, %rd5224;
	ld.local.u8 	%rs6623, [%rd5225];
	bra.uni 	$L__BB1_4302;
$L__BB1_4376:
	mov.pred 	%p18173, -1;
	min.s32 	%r11533, %r27612, %r27613;
	setp.lt.s32 	%p4374, %r11533, 2;
	@%p4374 bra 	$L__BB1_4379;
	cvt.u64.u32 	%rd5226, %r1433;
	add.s64 	%rd5227, %rd18, %rd5226;
	cvt.u64.u32 	%rd5228, %r27613;
	add.s64 	%rd5229, %rd18, %rd5228;
	cvt.u64.u32 	%rd5230, %r1435;
	add.s64 	%rd5231, %rd19, %rd5230;
	cvt.u64.u32 	%rd5232, %r27612;
	add.s64 	%rd5233, %rd19, %rd5232;
	ld.local.s8 	%r11534, [%rd5233];
	ld.local.u8 	%r11535, [%rd5227];
	ld.local.u8 	%r11536, [%rd5229];
	prmt.b32 	%r11537, %r11536, %r11535, 0x3340U;
	ld.local.u8 	%r11538, [%rd5231];
	prmt.b32 	%r11539, %r11538, 0, 0x3340U;
	prmt.b32 	%r11540, %r11537, %r11539, 0x5410U;
	mov.b32 	%r11541, 359705;
	dp4a.s32.u32 	%r11542, %r11540, %r11541, %r11534;
	mul.wide.s32 	%rd5234, %r11542, 8;
	add.s64 	%rd5235, %rd1, %rd5234;
	ld.global.f64 	%fd12145, [%rd5235];
	sub.s32 	%r11543, %r1434, %r1346;
	add.s32 	%r1657, %r27612, -2;
	add.s32 	%r11544, %r1657, %r11543;
	mul.wide.s32 	%rd5236, %r11544, 8;
	add.s64 	%rd5237, %rd15, %rd5236;
	ld.local.f64 	%fd12146, [%rd5237];
	add.f64 	%fd12147, %fd12145, %fd12146;
	abs.f64 	%fd12148, %fd12147;
	max.f64 	%fd12150, %fd1744, %fd12148;
	setp.gt.f64 	%p4376, %fd12150, 0d41CDCD64FF800000;
	sub.f64 	%fd12151, %fd1743, %fd12147;
	abs.f64 	%fd12152, %fd12151;
	setp.geu.f64 	%p4377, %fd12152, 0d3EE4F8B588E368F1;
	or.pred  	%p4378, %p4376, %p4377;
	@%p4378 bra 	$L__BB1_4379;
	add.s32 	%r11545, %r27613, -2;
	mul.wide.u32 	%rd5238, %r11545, 4;
	add.s64 	%rd5239, %rd16, %rd5238;
	st.local.u32 	[%rd5239], %r1435;
	mul.wide.u32 	%rd5240, %r1657, 4;
	add.s64 	%rd5241, %rd17, %rd5240;
	st.local.u32 	[%rd5241], %r1433;
	mov.pred 	%p18173, 0;
	mov.u32 	%r27612, %r1435;
	mov.u32 	%r27613, %r1433;
$L__BB1_4379:
	not.pred 	%p4380, %p18173;
	@%p4380 bra 	$L__BB1_4398;
	mov.b32 	%r27609, 3;
$L__BB1_4381:
	mov.u32 	%r1662, %r27609;
	add.s32 	%r1663, %r27613, -1;
	sub.s32 	%r11547, %r27612, %r1662;
	add.s32 	%r11548, %r11547, 1;
	setp.gt.u32 	%p4382, %r11547, 2147483646;
	abs.s32 	%r11549, %r11547;
	selp.b32 	%r1664, %r11549, 0, %p4382;
	sub.s32 	%r27611, %r1663, %r1664;
	selp.b32 	%r27610, 1, %r11548, %p4382;
	setp.lt.s32 	%p4383, %r27611, 1;
	setp.ge.s32 	%p4384, %r27610, %r27612;
	mov.pred 	%p18174, -1;
	or.pred  	%p4385, %p4383, %p4384;
	@%p4385 bra 	$L__BB1_4397;
	add.s32 	%r11551, %r27612, -1;
	mad.lo.s32 	%r11552, %r1663, %r1346, %r11551;
	mul.wide.s32 	%rd5242, %r11552, 8;
	add.s64 	%rd5243, %rd15, %rd5242;
	ld.local.f64 	%fd2004, [%rd5243];
	abs.f64 	%fd2005, %fd2004;
	add.s32 	%r11553, %r11551, %r1664;
	sub.s32 	%r11554, %r11553, %r27610;
	mul.wide.s32 	%rd5244, %r11554, 8;
	add.s64 	%rd509, %rd1, %rd5244;
$L__BB1_4383:
	cvt.s64.s32 	%rd5245, %r27613;
	add.s64 	%rd510, %rd18, %rd5245;
	not.b32 	%r11555, %r27611;
	add.s32 	%r1669, %r27613, %r11555;
	not.b32 	%r11556, %r27610;
	add.s32 	%r1670, %r27612, %r11556;
	setp.eq.s32 	%p4386, %r1669, 0;
	setp.gt.s32 	%p4387, %r1670, 0;
	and.pred  	%p4388, %p4386, %p4387;
	@%p4388 bra 	$L__BB1_4388;
	setp.eq.s32 	%p4389, %r1670, 0;
	setp.gt.s32 	%p4390, %r1669, 0;
	and.pred  	%p4391, %p4390, %p4389;
	@%p4391 bra 	$L__BB1_4388;
	setp.eq.s32 	%p4392, %r1669, 1;
	setp.eq.s32 	%p4393, %r1670, 1;
	and.pred  	%p4394, %p4392, %p4393;
	@%p4394 bra 	$L__BB1_4387;
	ld.global.f64 	%fd12154, [%rd509+24952];
	cvt.u64.u32 	%rd5246, %r27611;
	add.s64 	%rd5247, %rd18, %rd5246;
	cvt.s64.s32 	%rd5248, %r27610;
	add.s64 	%rd5249, %rd19, %rd5248;
	ld.local.s8 	%r11557, [%rd5249+1];
	ld.local.u8 	%r11558, [%rd5247+1];
	ld.local.u8 	%r11559, [%rd5247];
	prmt.b32 	%r11560, %r11559, %r11558, 0x3340U;
	ld.local.u8 	%r11561, [%rd5249];
	prmt.b32 	%r11562, %r11561, 0, 0x3340U;
	prmt.b32 	%r11563, %r11560, %r11562, 0x5410U;
	mov.b32 	%r11564, 334205;
	dp4a.s32.u32 	%r11565, %r11563, %r11564, %r11557;
	mul.wide.s32 	%rd5250, %r11565, 8;
	add.s64 	%rd5251, %rd1, %rd5250;
	ld.global.f64 	%fd12155, [%rd5251+30440];
	add.f64 	%fd12156, %fd12154, %fd12155;
	cvt.s64.s32 	%rd5252, %r27612;
	add.s64 	%rd5253, %rd19, %rd5252;
	cvt.s64.s32 	%rd5254, %r27613;
	add.s64 	%rd5255, %rd18, %rd5254;
	ld.local.s8 	%r11566, [%rd5255+-1];
	ld.local.u8 	%r11567, [%rd5253];
	ld.local.u8 	%r11568, [%rd5253+-1];
	prmt.b32 	%r11569, %r11568, %r11567, 0x3340U;
	ld.local.u8 	%r11570, [%rd5255];
	prmt.b32 	%r11571, %r11570, 0, 0x3340U;
	prmt.b32 	%r11572, %r11569, %r11571, 0x5410U;
	mov.b32 	%r11573, 359705;
	dp4a.s32.u32 	%r11574, %r11572, %r11573, %r11566;
	mul.wide.s32 	%rd5256, %r11574, 8;
	add.s64 	%rd5257, %rd1, %rd5256;
	ld.global.f64 	%fd12157, [%rd5257+30440];
	add.f64 	%fd12158, %fd12156, %fd12157;
	add.s32 	%r11575, %r27611, -1;
	mad.lo.s32 	%r11576, %r11575, %r1346, %r27610;
	add.s32 	%r11577, %r11576, -1;
	mul.wide.s32 	%rd5258, %r11577, 8;
	add.s64 	%rd5259, %rd14, %rd5258;
	ld.local.f64 	%fd12159, [%rd5259];
	add.f64 	%fd12160, %fd12158, %fd12159;
	ld.global.f64 	%fd12161, [%rd509+24232];
	ld.global.f64 	%fd12162, [%rd5251+25440];
	add.f64 	%fd12163, %fd12161, %fd12162;
	ld.global.f64 	%fd12164, [%rd5257+25440];
	add.f64 	%fd12165, %fd12163, %fd12164;
	sub.s32 	%r11578, %r1669, %r1670;
	abs.s32 	%r11579, %r11578;
	cvt.rn.f64.s32 	%fd12166, %r11579;
	fma.rn.f64 	%fd12167, %fd12166, 0dBFEEF3E864B31D04, %fd12165;
	add.s64 	%rd5260, %rd15, %rd5258;
	ld.local.f64 	%fd12168, [%rd5260];
	add.f64 	%fd12169, %fd12168, %fd12167;
	abs.f64 	%fd12170, %fd12160;
	setp.gt.f64 	%p4395, %fd12170, 0d41CDCD64FF800000;
	selp.f64 	%fd25843, 0dBFF0000000000000, %fd12169, %p4395;
	selp.f64 	%fd25842, 0d7FF0000000000000, %fd12160, %p4395;
	bra.uni 	$L__BB1_4393;
$L__BB1_4387:
	cvt.u64.u32 	%rd5261, %r27611;
	add.s64 	%rd5262, %rd18, %rd5261;
	cvt.s64.s32 	%rd5263, %r27610;
	add.s64 	%rd5264, %rd19, %rd5263;
	ld.local.s8 	%r11580, [%rd5264+1];
	ld.local.u8 	%r11581, [%rd5262+1];
	ld.local.u8 	%r11582, [%rd5262];
	prmt.b32 	%r11583, %r11582, %r11581, 0x3340U;
	ld.local.u8 	%r11584, [%rd5264];
	prmt.b32 	%r11585, %r11584, 0, 0x3340U;
	prmt.b32 	%r11586, %r11583, %r11585, 0x5410U;
	mov.b32 	%r11587, 334205;
	dp4a.s32.u32 	%r11588, %r11586, %r11587, %r11580;
	mul.wide.s32 	%rd5265, %r11588, 8;
	add.s64 	%rd5266, %rd1, %rd5265;
	ld.global.f64 	%fd12171, [%rd5266+10000];
	cvt.s64.s32 	%rd5267, %r27612;
	add.s64 	%rd5268, %rd19, %rd5267;
	ld.local.s8 	%r11589, [%rd510+-1];
	ld.local.u8 	%r11590, [%rd5268];
	ld.local.u8 	%r11591, [%rd5268+-1];
	prmt.b32 	%r11592, %r11591, %r11590, 0x3340U;
	ld.local.u8 	%r11593, [%rd510];
	prmt.b32 	%r11594, %r11593, 0, 0x3340U;
	prmt.b32 	%r11595, %r11592, %r11594, 0x5410U;
	mov.b32 	%r11596, 359705;
	dp4a.s32.u32 	%r11597, %r11595, %r11596, %r11589;
	mul.wide.s32 	%rd5269, %r11597, 8;
	add.s64 	%rd5270, %rd1, %rd5269;
	ld.global.f64 	%fd12172, [%rd5270+10000];
	add.f64 	%fd12173, %fd12171, %fd12172;
	add.s32 	%r11598, %r27611, -1;
	mad.lo.s32 	%r11599, %r11598, %r1346, %r27610;
	add.s32 	%r11600, %r11599, -1;
	mul.wide.s32 	%rd5271, %r11600, 8;
	add.s64 	%rd5272, %rd15, %rd5271;
	ld.local.f64 	%fd12174, [%rd5272];
	add.f64 	%fd12175, %fd12173, %fd12174;
	ld.global.f64 	%fd12176, [%rd5266+15000];
	ld.global.f64 	%fd12177, [%rd5270+15000];
	add.f64 	%fd12178, %fd12176, %fd12177;
	add.s64 	%rd5273, %rd14, %rd5271;
	ld.local.f64 	%fd12179, [%rd5273];
	add.f64 	%fd12180, %fd12178, %fd12179;
	abs.f64 	%fd12181, %fd12180;
	setp.gt.f64 	%p4396, %fd12181, 0d41CDCD64FF800000;
	selp.f64 	%fd12182, 0dBFF0000000000000, %fd12175, %p4396;
	selp.f64 	%fd12183, 0d7FF0000000000000, %fd12180, %p4396;
	add.f64 	%fd12184, %fd12183, 0d4069000000000000;
	add.f64 	%fd12185, %fd12182, 0dC016CCCCCCCCCCCD;
	add.f64 	%fd12186, %fd1516, %fd12185;
	div.rn.f64 	%fd12187, %fd12184, %fd12186;
	add.s32 	%r11601, %r27613, -1;
	mad.lo.s32 	%r11602, %r11601, %r1346, %r27612;
	add.s32 	%r11603, %r11602, -1;
	mul.wide.s32 	%rd5274, %r11603, 8;
	add.s64 	%rd5275, %rd14, %rd5274;
	ld.local.f64 	%fd12188, [%rd5275];
	add.f64 	%fd12189, %fd12188, 0d4069000000000000;
	add.f64 	%fd12190, %fd2004, 0dC016CCCCCCCCCCCD;
	add.f64 	%fd12191, %fd1516, %fd12190;
	div.rn.f64 	%fd12192, %fd12189, %fd12191;
	setp.ltu.f64 	%p4397, %fd12187, %fd12192;
	selp.f64 	%fd25842, 0d7FF0000000000000, %fd12183, %p4397;
	selp.f64 	%fd25843, 0dBFF0000000000000, %fd12182, %p4397;
	bra.uni 	$L__BB1_4393;
$L__BB1_4388:
	setp.eq.s32 	%p4398, %r1670, 1;
	setp.eq.s32 	%p4399, %r1669, 1;
	or.pred  	%p4400, %p4399, %p4398;
	@%p4400 bra 	$L__BB1_4390;
	ld.global.f64 	%fd12193, [%rd509+25192];
	cvt.u64.u32 	%rd5276, %r27611;
	add.s64 	%rd5277, %rd18, %rd5276;
	ld.local.s8 	%r11604, [%rd5277];
	mul.wide.s32 	%rd5278, %r11604, 5;
	cvt.s64.s32 	%rd5279, %r27610;
	add.s64 	%rd5280, %rd19, %rd5279;
	ld.local.s8 	%rd5281, [%rd5280];
	add.s64 	%rd5282, %rd5278, %rd5281;
	shl.b64 	%rd5283, %rd5282, 3;
	add.s64 	%rd5284, %rd1, %rd5283;
	ld.global.f64 	%fd12194, [%rd5284+45640];
	add.f64 	%fd12195, %fd12193, %fd12194;
	ld.local.s8 	%r11605, [%rd510];
	mul.wide.s32 	%rd5285, %r11605, 5;
	cvt.s64.s32 	%rd5286, %r27612;
	add.s64 	%rd5287, %rd19, %rd5286;
	ld.local.s8 	%rd5288, [%rd5287];
	add.s64 	%rd5289, %rd5285, %rd5288;
	shl.b64 	%rd5290, %rd5289, 3;
	add.s64 	%rd5291, %rd1, %rd5290;
	ld.global.f64 	%fd12196, [%rd5291+45640];
	add.f64 	%fd12197, %fd12195, %fd12196;
	add.s32 	%r11606, %r27611, -1;
	mad.lo.s32 	%r11607, %r11606, %r1346, %r27610;
	add.s32 	%r11608, %r11607, -1;
	mul.wide.s32 	%rd5292, %r11608, 8;
	add.s64 	%rd5293, %rd14, %rd5292;
	ld.local.f64 	%fd12198, [%rd5293];
	add.f64 	%fd12199, %fd12197, %fd12198;
	ld.global.f64 	%fd12200, [%rd509+24472];
	ld.global.f64 	%fd12201, [%rd5284+45440];
	add.f64 	%fd12202, %fd12200, %fd12201;
	ld.global.f64 	%fd12203, [%rd5291+45440];
	add.f64 	%fd12204, %fd12202, %fd12203;
	add.s64 	%rd5294, %rd15, %rd5292;
	ld.local.f64 	%fd12205, [%rd5294];
	add.f64 	%fd12206, %fd12204, %fd12205;
	abs.f64 	%fd12207, %fd12199;
	setp.gt.f64 	%p4401, %fd12207, 0d41CDCD64FF800000;
	selp.f64 	%fd25843, 0dBFF0000000000000, %fd12206, %p4401;
	selp.f64 	%fd25842, 0d7FF0000000000000, %fd12199, %p4401;
	bra.uni 	$L__BB1_4393;
$L__BB1_4390:
	setp.eq.s32 	%p4402, %r1669, 1;
	setp.eq.s32 	%p4403, %r1670, 1;
	setp.eq.s32 	%p4404, %r1669, 0;
	and.pred  	%p4405, %p4404, %p4403;
	setp.eq.s32 	%p4406, %r1670, 0;
	and.pred  	%p4407, %p4402, %p4406;
	or.pred  	%p4408, %p4405, %p4407;
	mov.f64 	%fd25841, 0d0000000000000000;
	mov.f64 	%fd25840, 0dC0A9300000000000;
	not.pred 	%p4409, %p4408;
	@%p4409 bra 	$L__BB1_4392;
	sub.s32 	%r11609, %r27612, %r1662;
	setp.gt.u32 	%p4410, %r11609, 2147483646;
	abs.s32 	%r11610, %r11609;
	selp.b32 	%r11611, %r11610, 0, %p4410;
	add.s32 	%r11612, %r27612, %r11611;
	add.s32 	%r11613, %r11609, 1;
	selp.b32 	%r11614, 1, %r11613, %p4410;
	not.b32 	%r11615, %r11614;
	add.s32 	%r11616, %r11615, %r11612;
	mul.wide.u32 	%rd5295, %r11616, 8;
	add.s64 	%rd5296, %rd1, %rd5295;
	ld.global.f64 	%fd12210, [%rd5296+25192];
	cvt.u64.u32 	%rd5297, %r27611;
	add.s64 	%rd5298, %rd18, %rd5297;
	cvt.s64.s32 	%rd5299, %r27610;
	add.s64 	%rd5300, %rd19, %rd5299;
	cvt.s64.s32 	%rd5301, %r27612;
	add.s64 	%rd5302, %rd19, %rd5301;
	ld.local.s8 	%r11617, [%rd5302];
	ld.local.u8 	%r11618, [%rd5298];
	ld.local.u8 	%r11619, [%rd510];
	prmt.b32 	%r11620, %r11618, %r11619, 0x3340U;
	ld.local.u8 	%r11621, [%rd5300];
	prmt.b32 	%r11622, %r11621, 0, 0x3340U;
	prmt.b32 	%r11623, %r11620, %r11622, 0x5410U;
	mov.b32 	%r11624, 334205;
	dp4a.s32.u32 	%r11625, %r11623, %r11624, %r11617;
	mul.wide.s32 	%rd5303, %r11625, 8;
	add.s64 	%rd5304, %rd1, %rd5303;
	ld.global.f64 	%fd12211, [%rd5304+5000];
	add.f64 	%fd25841, %fd12210, %fd12211;
	ld.global.f64 	%fd12212, [%rd5296+24472];
	ld.global.f64 	%fd12213, [%rd5304];
	add.f64 	%fd25840, %fd12212, %fd12213;
$L__BB1_4392:
	add.s32 	%r11626, %r27611, -1;
	mad.lo.s32 	%r11627, %r11626, %r1346, %r27610;
	add.s32 	%r11628, %r11627, -1;
	mul.wide.s32 	%rd5305, %r11628, 8;
	add.s64 	%rd5306, %rd14, %rd5305;
	ld.local.f64 	%fd12214, [%rd5306];
	add.f64 	%fd12215, %fd25841, %fd12214;
	add.s64 	%rd5307, %rd15, %rd5305;
	ld.local.f64 	%fd12216, [%rd5307];
	add.f64 	%fd12217, %fd25840, %fd12216;
	abs.f64 	%fd12218, %fd12215;
	setp.gt.f64 	%p4411, %fd12218, 0d41CDCD64FF800000;
	selp.f64 	%fd25843, 0dBFF0000000000000, %fd12217, %p4411;
	selp.f64 	%fd25842, 0d7FF0000000000000, %fd12215, %p4411;
$L__BB1_4393:
	abs.f64 	%fd12219, %fd25843;
	max.f64 	%fd12221, %fd2005, %fd12219;
	setp.gt.f64 	%p4412, %fd12221, 0d41CDCD64FF800000;
	sub.f64 	%fd12222, %fd2004, %fd25843;
	abs.f64 	%fd12223, %fd12222;
	setp.geu.f64 	%p4413, %fd12223, 0d3EE4F8B588E368F1;
	or.pred  	%p4414, %p4412, %p4413;
	@%p4414 bra 	$L__BB1_4396;
	add.s32 	%r11629, %r27613, -1;
	mad.lo.s32 	%r11630, %r11629, %r1346, %r27612;
	add.s32 	%r11631, %r11630, -1;
	mul.wide.s32 	%rd5308, %r11631, 8;
	add.s64 	%rd5309, %rd14, %rd5308;
	ld.local.f64 	%fd12225, [%rd5309];
	abs.f64 	%fd12226, %fd12225;
	abs.f64 	%fd12227, %fd25842;
	max.f64 	%fd12229, %fd12226, %fd12227;
	setp.gt.f64 	%p4415, %fd12229, 0d41CDCD64FF800000;
	sub.f64 	%fd12230, %fd12225, %fd25842;
	abs.f64 	%fd12231, %fd12230;
	setp.geu.f64 	%p4416, %fd12231, 0d3EE4F8B588E368F1;
	or.pred  	%p4417, %p4415, %p4416;
	@%p4417 bra 	$L__BB1_4396;
	add.s32 	%r11632, %r27611, -1;
	mul.wide.u32 	%rd5310, %r11632, 4;
	add.s64 	%rd5311, %rd16, %rd5310;
	st.local.u32 	[%rd5311], %r27610;
	mul.wide.s32 	%rd5312, %r27610, 4;
	add.s64 	%rd5313, %rd17, %rd5312;
	st.local.u32 	[%rd5313+-4], %r27611;
	mov.pred 	%p18174, 0;
	mov.u32 	%r27612, %r27610;
	mov.u32 	%r27613, %r27611;
	bra.uni 	$L__BB1_4397;
$L__BB1_4396:
	add.s32 	%r1671, %r27611, -1;
	add.s32 	%r27610, %r27610, 1;
	setp.gt.s32 	%p4420, %r27611, 1;
	setp.lt.s32 	%p4421, %r27610, %r27612;
	and.pred  	%p4422, %p4420, %p4421;
	mov.u32 	%r27611, %r1671;
	@%p4422 bra 	$L__BB1_4383;
$L__BB1_4397:
	add.s32 	%r27609, %r1662, 1;
	setp.lt.u32 	%p4423, %r1662, 32;
	and.pred  	%p4424, %p18174, %p4423;
	@%p4424 bra 	$L__BB1_4381;
$L__BB1_4398:
	cvt.s64.s32 	%rd5314, %r27613;
	add.s64 	%rd5315, %rd18, %rd5314;
	ld.local.u8 	%rs6608, [%rd5315];
	cvt.s64.s32 	%rd5316, %r27612;
	add.s64 	%rd5317, %rd19, %rd5316;
	ld.local.u8 	%rs6607, [%rd5317];
	bra.uni 	$L__BB1_3940;
$L__BB1_4399:
	mov.pred 	%p18175, -1;
	min.s32 	%r11633, %r27623, %r27624;
	setp.lt.s32 	%p4426, %r11633, 2;
	@%p4426 bra 	$L__BB1_4402;
	cvt.u64.u32 	%rd5318, %r1211;
	add.s64 	%rd5319, %rd12, %rd5318;
	cvt.u64.u32 	%rd5320, %r1213;
	add.s64 	%rd5321, %rd13, %rd5320;
	cvt.u64.u32 	%rd5322, %r27623;
	add.s64 	%rd5323, %rd13, %rd5322;
	ld.local.s8 	%r11634, [%rd5323];
	ld.local.u8 	%r11635, [%rd5319];
	prmt.b32 	%r11637, %r10198, %r11635, 0x3340U;
	ld.local.u8 	%r11638, [%rd5321];
	prmt.b32 	%r11639, %r11638, 0, 0x3340U;
	prmt.b32 	%r11640, %r11637, %r11639, 0x5410U;
	mov.b32 	%r11641, 359705;
	dp4a.s32.u32 	%r11642, %r11640, %r11641, %r11634;
	mul.wide.s32 	%rd5324, %r11642, 8;
	add.s64 	%rd5325, %rd1, %rd5324;
	ld.global.f64 	%fd12233, [%rd5325];
	sub.s32 	%r11643, %r1212, %r1134;
	add.s32 	%r1678, %r27623, -2;
	add.s32 	%r11644, %r1678, %r11643;
	mul.wide.s32 	%rd5326, %r11644, 8;
	add.s64 	%rd5327, %rd9, %rd5326;
	ld.local.f64 	%fd12234, [%rd5327];
	add.f64 	%fd12235, %fd12233, %fd12234;
	abs.f64 	%fd12236, %fd12235;
	max.f64 	%fd12238, %fd1506, %fd12236;
	setp.gt.f64 	%p4428, %fd12238, 0d41CDCD64FF800000;
	sub.f64 	%fd12239, %fd1505, %fd12235;
	abs.f64 	%fd12240, %fd12239;
	setp.geu.f64 	%p4429, %fd12240, 0d3EE4F8B588E368F1;
	or.pred  	%p4430, %p4428, %p4429;
	@%p4430 bra 	$L__BB1_4402;
	add.s32 	%r11645, %r27624, -2;
	mul.wide.u32 	%rd5328, %r11645, 4;
	add.s64 	%rd5329, %rd10, %rd5328;
	st.local.u32 	[%rd5329], %r1213;
	mul.wide.u32 	%rd5330, %r1678, 4;
	add.s64 	%rd5331, %rd11, %rd5330;
	st.local.u32 	[%rd5331], %r1211;
	mov.pred 	%p18175, 0;
	mov.u32 	%r27623, %r1213;
	mov.u32 	%r27624, %r1211;
$L__BB1_4402:
	not.pred 	%p4432, %p18175;
	@%p4432 bra 	$L__BB1_4421;
	mov.b32 	%r27620, 3;
$L__BB1_4404:
	mov.u32 	%r1683, %r27620;
	add.s32 	%r1684, %r27624, -1;
	sub.s32 	%r11647, %r27623, %r1683;
	add.s32 	%r11648, %r11647, 1;
	setp.gt.u32 	%p4434, %r11647, 2147483646;
	abs.s32 	%r11649, %r11647;
	selp.b32 	%r1685, %r11649, 0, %p4434;
	sub.s32 	%r27622, %r1684, %r1685;
	selp.b32 	%r27621, 1, %r11648, %p4434;
	setp.lt.s32 	%p4435, %r27622, 1;
	setp.ge.s32 	%p4436, %r27621, %r27623;
	mov.pred 	%p18176, -1;
	or.pred  	%p4437, %p4435, %p4436;
	@%p4437 bra 	$L__BB1_4420;
	add.s32 	%r11651, %r27623, -1;
	cvt.s64.s32 	%rd5332, %r27624;
	add.s64 	%rd511, %rd12, %rd5332;
	mad.lo.s32 	%r11652, %r1684, %r1134, %r11651;
	mul.wide.s32 	%rd5333, %r11652, 8;
	add.s64 	%rd5334, %rd9, %rd5333;
	ld.local.f64 	%fd2020, [%rd5334];
	abs.f64 	%fd2021, %fd2020;
	add.s32 	%r11653, %r11651, %r1685;
	sub.s32 	%r11654, %r11653, %r27621;
	mul.wide.s32 	%rd5335, %r11654, 8;
	add.s64 	%rd512, %rd1, %rd5335;
$L__BB1_4406:
	cvt.s64.s32 	%rd5336, %r27623;
	add.s64 	%rd513, %rd13, %rd5336;
	not.b32 	%r11655, %r27622;
	add.s32 	%r1690, %r27624, %r11655;
	not.b32 	%r11656, %r27621;
	add.s32 	%r1691, %r27623, %r11656;
	setp.eq.s32 	%p4438, %r1690, 0;
	setp.gt.s32 	%p4439, %r1691, 0;
	and.pred  	%p4440, %p4438, %p4439;
	@%p4440 bra 	$L__BB1_4411;
	setp.eq.s32 	%p4441, %r1691, 0;
	setp.gt.s32 	%p4442, %r1690, 0;
	and.pred  	%p4443, %p4442, %p4441;
	@%p4443 bra 	$L__BB1_4411;
	setp.eq.s32 	%p4444, %r1690, 1;
	setp.eq.s32 	%p4445, %r1691, 1;
	and.pred  	%p4446, %p4444, %p4445;
	@%p4446 bra 	$L__BB1_4410;
	ld.global.f64 	%fd12242, [%rd512+24952];
	cvt.u64.u32 	%rd5337, %r27622;
	add.s64 	%rd5338, %rd12, %rd5337;
	cvt.s64.s32 	%rd5339, %r27621;
	add.s64 	%rd5340, %rd13, %rd5339;
	ld.local.s8 	%r11657, [%rd5340+1];
	ld.local.u8 	%r11658, [%rd5338+1];
	ld.local.u8 	%r11659, [%rd5338];
	prmt.b32 	%r11660, %r11659, %r11658, 0x3340U;
	ld.local.u8 	%r11661, [%rd5340];
	prmt.b32 	%r11662, %r11661, 0, 0x3340U;
	prmt.b32 	%r11663, %r11660, %r11662, 0x5410U;
	mov.b32 	%r11664, 334205;
	dp4a.s32.u32 	%r11665, %r11663, %r11664, %r11657;
	mul.wide.s32 	%rd5341, %r11665, 8;
	add.s64 	%rd5342, %rd1, %rd5341;
	ld.global.f64 	%fd12243, [%rd5342+30440];
	add.f64 	%fd12244, %fd12242, %fd12243;
	cvt.s64.s32 	%rd5343, %r27623;
	add.s64 	%rd5344, %rd13, %rd5343;
	ld.local.s8 	%r11666, [%rd511+-1];
	ld.local.u8 	%r11667, [%rd5344];
	ld.local.u8 	%r11668, [%rd5344+-1];
	prmt.b32 	%r11669, %r11668, %r11667, 0x3340U;
	ld.local.u8 	%r11670, [%rd511];
	prmt.b32 	%r11671, %r11670, 0, 0x3340U;
	prmt.b32 	%r11672, %r11669, %r11671, 0x5410U;
	mov.b32 	%r11673, 359705;
	dp4a.s32.u32 	%r11674, %r11672, %r11673, %r11666;
	mul.wide.s32 	%rd5345, %r11674, 8;
	add.s64 	%rd5346, %rd1, %rd5345;
	ld.global.f64 	%fd12245, [%rd5346+30440];
	add.f64 	%fd12246, %fd12244, %fd12245;
	add.s32 	%r11675, %r27622, -1;
	mad.lo.s32 	%r11676, %r11675, %r1134, %r27621;
	add.s32 	%r11677, %r11676, -1;
	mul.wide.s32 	%rd5347, %r11677, 8;
	add.s64 	%rd5348, %rd8, %rd5347;
	ld.local.f64 	%fd12247, [%rd5348];
	add.f64 	%fd12248, %fd12246, %fd12247;
	ld.global.f64 	%fd12249, [%rd512+24232];
	ld.global.f64 	%fd12250, [%rd5342+25440];
	add.f64 	%fd12251, %fd12249, %fd12250;
	ld.global.f64 	%fd12252, [%rd5346+25440];
	add.f64 	%fd12253, %fd12251, %fd12252;
	sub.s32 	%r11678, %r1690, %r1691;
	abs.s32 	%r11679, %r11678;
	cvt.rn.f64.s32 	%fd12254, %r11679;
	fma.rn.f64 	%fd12255, %fd12254, 0dBFEEF3E864B31D04, %fd12253;
	add.s64 	%rd5349, %rd9, %rd5347;
	ld.local.f64 	%fd12256, [%rd5349];
	add.f64 	%fd12257, %fd12256, %fd12255;
	abs.f64 	%fd12258, %fd12248;
	setp.gt.f64 	%p4447, %fd12258, 0d41CDCD64FF800000;
	selp.f64 	%fd25847, 0dBFF0000000000000, %fd12257, %p4447;
	selp.f64 	%fd25846, 0d7FF0000000000000, %fd12248, %p4447;
	bra.uni 	$L__BB1_4416;
$L__BB1_4410:
	cvt.u64.u32 	%rd5350, %r27622;
	add.s64 	%rd5351, %rd12, %rd5350;
	cvt.s64.s32 	%rd5352, %r27621;
	add.s64 	%rd5353, %rd13, %rd5352;
	ld.local.s8 	%r11680, [%rd5353+1];
	ld.local.u8 	%r11681, [%rd5351+1];
	ld.local.u8 	%r11682, [%rd5351];
	prmt.b32 	%r11683, %r11682, %r11681, 0x3340U;
	ld.local.u8 	%r11684, [%rd5353];
	prmt.b32 	%r11685, %r11684, 0, 0x3340U;
	prmt.b32 	%r11686, %r11683, %r11685, 0x5410U;
	mov.b32 	%r11687, 334205;
	dp4a.s32.u32 	%r11688, %r11686, %r11687, %r11680;
	mul.wide.s32 	%rd5354, %r11688, 8;
	add.s64 	%rd5355, %rd1, %rd5354;
	ld.global.f64 	%fd12259, [%rd5355+10000];
	ld.local.s8 	%r11689, [%rd511+-1];
	ld.local.u8 	%r11690, [%rd513];
	ld.local.u8 	%r11691, [%rd513+-1];
	prmt.b32 	%r11692, %r11691, %r11690, 0x3340U;
	ld.local.u8 	%r11693, [%rd511];
	prmt.b32 	%r11694, %r11693, 0, 0x3340U;
	prmt.b32 	%r11695, %r11692, %r11694, 0x5410U;
	mov.b32 	%r11696, 359705;
	dp4a.s32.u32 	%r11697, %r11695, %r11696, %r11689;
	mul.wide.s32 	%rd5356, %r11697, 8;
	add.s64 	%rd5357, %rd1, %rd5356;
	ld.global.f64 	%fd12260, [%rd5357+10000];
	add.f64 	%fd12261, %fd12259, %fd12260;
	add.s32 	%r11698, %r27622, -1;
	mad.lo.s32 	%r11699, %r11698, %r1134, %r27621;
	add.s32 	%r11700, %r11699, -1;
	mul.wide.s32 	%rd5358, %r11700, 8;
	add.s64 	%rd5359, %rd9, %rd5358;
	ld.local.f64 	%fd12262, [%rd5359];
	add.f64 	%fd12263, %fd12261, %fd12262;
	ld.global.f64 	%fd12264, [%rd5355+15000];
	ld.global.f64 	%fd12265, [%rd5357+15000];
	add.f64 	%fd12266, %fd12264, %fd12265;
	add.s64 	%rd5360, %rd8, %rd5358;
	ld.local.f64 	%fd12267, [%rd5360];
	add.f64 	%fd12268, %fd12266, %fd12267;
	abs.f64 	%fd12269, %fd12268;
	setp.gt.f64 	%p4448, %fd12269, 0d41CDCD64FF800000;
	selp.f64 	%fd12270, 0dBFF0000000000000, %fd12263, %p4448;
	selp.f64 	%fd12271, 0d7FF0000000000000, %fd12268, %p4448;
	add.f64 	%fd12272, %fd12271, 0d4069000000000000;
	add.f64 	%fd12273, %fd12270, 0dC016CCCCCCCCCCCD;
	add.f64 	%fd12274, %fd1279, %fd12273;
	div.rn.f64 	%fd12275, %fd12272, %fd12274;
	add.s32 	%r11701, %r27624, -1;
	mad.lo.s32 	%r11702, %r11701, %r1134, %r27623;
	add.s32 	%r11703, %r11702, -1;
	mul.wide.s32 	%rd5361, %r11703, 8;
	add.s64 	%rd5362, %rd8, %rd5361;
	ld.local.f64 	%fd12276, [%rd5362];
	add.f64 	%fd12277, %fd12276, 0d4069000000000000;
	add.f64 	%fd12278, %fd2020, 0dC016CCCCCCCCCCCD;
	add.f64 	%fd12279, %fd1279, %fd12278;
	div.rn.f64 	%fd12280, %fd12277, %fd12279;
	setp.ltu.f64 	%p4449, %fd12275, %fd12280;
	selp.f64 	%fd25846, 0d7FF0000000000000, %fd12271, %p4449;
	selp.f64 	%fd25847, 0dBFF0000000000000, %fd12270, %p4449;
	bra.uni 	$L__BB1_4416;
$L__BB1_4411:
	setp.eq.s32 	%p4450, %r1691, 1;
	setp.eq.s32 	%p4451, %r1690, 1;
	or.pred  	%p4452, %p4451, %p4450;
	@%p4452 bra 	$L__BB1_4413;
	ld.global.f64 	%fd12281, [%rd512+25192];
	cvt.u64.u32 	%rd5363, %r27622;
	add.s64 	%rd5364, %rd12, %rd5363;
	ld.local.s8 	%r11704, [%rd5364];
	mul.wide.s32 	%rd5365, %r11704, 5;
	cvt.s64.s32 	%rd5366, %r27621;
	add.s64 	%rd5367, %rd13, %rd5366;
	ld.local.s8 	%rd5368, [%rd5367];
	add.s64 	%rd5369, %rd5365, %rd5368;
	shl.b64 	%rd5370, %rd5369, 3;
	add.s64 	%rd5371, %rd1, %rd5370;
	ld.global.f64 	%fd12282, [%rd5371+45640];
	add.f64 	%fd12283, %fd12281, %fd12282;
	ld.local.s8 	%r11705, [%rd511];
	mul.wide.s32 	%rd5372, %r11705, 5;
	ld.local.s8 	%rd5373, [%rd513];
	add.s64 	%rd5374, %rd5372, %rd5373;
	shl.b64 	%rd5375, %rd5374, 3;
	add.s64 	%rd5376, %rd1, %rd5375;
	ld.global.f64 	%fd12284, [%rd5376+45640];
	add.f64 	%fd12285, %fd12283, %fd12284;
	add.s32 	%r11706, %r27622, -1;
	mad.lo.s32 	%r11707, %r11706, %r1134, %r27621;
	add.s32 	%r11708, %r11707, -1;
	mul.wide.s32 	%rd5377, %r11708, 8;
	add.s64 	%rd5378, %rd8, %rd5377;
	ld.local.f64 	%fd12286, [%rd5378];
	add.f64 	%fd12287, %fd12285, %fd12286;
	ld.global.f64 	%fd12288, [%rd512+24472];
	ld.global.f64 	%fd12289, [%rd5371+45440];
	add.f64 	%fd12290, %fd12288, %fd12289;
	ld.global.f64 	%fd12291, [%rd5376+45440];
	add.f64 	%fd12292, %fd12290, %fd12291;
	add.s64 	%rd5379, %rd9, %rd5377;
	ld.local.f64 	%fd12293, [%rd5379];
	add.f64 	%fd12294, %fd12292, %fd12293;
	abs.f64 	%fd12295, %fd12287;
	setp.gt.f64 	%p4453, %fd12295, 0d41CDCD64FF800000;
	selp.f64 	%fd25847, 0dBFF0000000000000, %fd12294, %p4453;
	selp.f64 	%fd25846, 0d7FF0000000000000, %fd12287, %p4453;
	bra.uni 	$L__BB1_4416;
$L__BB1_4413:
	setp.eq.s32 	%p4454, %r1690, 1;
	setp.eq.s32 	%p4455, %r1691, 1;
	setp.eq.s32 	%p4456, %r1690, 0;
	and.pred  	%p4457, %p4456, %p4455;
	setp.eq.s32 	%p4458, %r1691, 0;
	and.pred  	%p4459, %p4454, %p4458;
	or.pred  	%p4460, %p4457, %p4459;
	mov.f64 	%fd25845, 0d0000000000000000;
	mov.f64 	%fd25844, 0dC0A9300000000000;
	not.pred 	%p4461, %p4460;
	@%p4461 bra 	$L__BB1_4415;
	sub.s32 	%r11709, %r27623, %r1683;
	setp.gt.u32 	%p4462, %r11709, 2147483646;
	abs.s32 	%r11710, %r11709;
	selp.b32 	%r11711, %r11710, 0, %p4462;
	add.s32 	%r11712, %r27623, %r11711;
	add.s32 	%r11713, %r11709, 1;
	selp.b32 	%r11714, 1, %r11713, %p4462;
	not.b32 	%r11715, %r11714;
	add.s32 	%r11716, %r11715, %r11712;
	mul.wide.u32 	%rd5380, %r11716, 8;
	add.s64 	%rd5381, %rd1, %rd5380;
	ld.global.f64 	%fd12298, [%rd5381+25192];
	cvt.u64.u32 	%rd5382, %r27622;
	add.s64 	%rd5383, %rd12, %rd5382;
	cvt.s64.s32 	%rd5384, %r27621;
	add.s64 	%rd5385, %rd13, %rd5384;
	ld.local.s8 	%r11717, [%rd513];
	ld.local.u8 	%r11718, [%rd5383];
	ld.local.u8 	%r11719, [%rd511];
	prmt.b32 	%r11720, %r11718, %r11719, 0x3340U;
	ld.local.u8 	%r11721, [%rd5385];
	prmt.b32 	%r11722, %r11721, 0, 0x3340U;
	prmt.b32 	%r11723, %r11720, %r11722, 0x5410U;
	mov.b32 	%r11724, 334205;
	dp4a.s32.u32 	%r11725, %r11723, %r11724, %r11717;
	mul.wide.s32 	%rd5386, %r11725, 8;
	add.s64 	%rd5387, %rd1, %rd5386;
	ld.global.f64 	%fd12299, [%rd5387+5000];
	add.f64 	%fd25845, %fd12298, %fd12299;
	ld.global.f64 	%fd12300, [%rd5381+24472];
	ld.global.f64 	%fd12301, [%rd5387];
	add.f64 	%fd25844, %fd12300, %fd12301;
$L__BB1_4415:
	add.s32 	%r11726, %r27622, -1;
	mad.lo.s32 	%r11727, %r11726, %r1134, %r27621;
	add.s32 	%r11728, %r11727, -1;
	mul.wide.s32 	%rd5388, %r11728, 8;
	add.s64 	%rd5389, %rd8, %rd5388;
	ld.local.f64 	%fd12302, [%rd5389];
	add.f64 	%fd12303, %fd25845, %fd12302;
	add.s64 	%rd5390, %rd9, %rd5388;
	ld.local.f64 	%fd12304, [%rd5390];
	add.f64 	%fd12305, %fd25844, %fd12304;
	abs.f64 	%fd12306, %fd12303;
	setp.gt.f64 	%p4463, %fd12306, 0d41CDCD64FF800000;
	selp.f64 	%fd25847, 0dBFF0000000000000, %fd12305, %p4463;
	selp.f64 	%fd25846, 0d7FF0000000000000, %fd12303, %p4463;
$L__BB1_4416:
	abs.f64 	%fd12307, %fd25847;
	max.f64 	%fd12309, %fd2021, %fd12307;
	setp.gt.f64 	%p4464, %fd12309, 0d41CDCD64FF800000;
	sub.f64 	%fd12310, %fd2020, %fd25847;
	abs.f64 	%fd12311, %fd12310;
	setp.geu.f64 	%p4465, %fd12311, 0d3EE4F8B588E368F1;
	or.pred  	%p4466, %p4464, %p4465;
	@%p4466 bra 	$L__BB1_4419;
	add.s32 	%r11729, %r27624, -1;
	mad.lo.s32 	%r11730, %r11729, %r1134, %r27623;
	add.s32 	%r11731, %r11730, -1;
	mul.wide.s32 	%rd5391, %r11731, 8;
	add.s64 	%rd5392, %rd8, %rd5391;
	ld.local.f64 	%fd12313, [%rd5392];
	abs.f64 	%fd12314, %fd12313;
	abs.f64 	%fd12315, %fd25846;
	max.f64 	%fd12317, %fd12314, %fd12315;
	setp.gt.f64 	%p4467, %fd12317, 0d41CDCD64FF800000;
	sub.f64 	%fd12318, %fd12313, %fd25846;
	abs.f64 	%fd12319, %fd12318;
	setp.geu.f64 	%p4468, %fd12319, 0d3EE4F8B588E368F1;
	or.pred  	%p4469, %p4467, %p4468;
	@%p4469 bra 	$L__BB1_4419;
	add.s32 	%r11732, %r27622, -1;
	mul.wide.u32 	%rd5393, %r11732, 4;
	add.s64 	%rd5394, %rd10, %rd5393;
	st.local.u32 	[%rd5394], %r27621;
	mul.wide.s32 	%rd5395, %r27621, 4;
	add.s64 	%rd5396, %rd11, %rd5395;
	st.local.u32 	[%rd5396+-4], %r27622;
	mov.pred 	%p18176, 0;
	mov.u32 	%r27623, %r27621;
	mov.u32 	%r27624, %r27622;
	bra.uni 	$L__BB1_4420;
$L__BB1_4419:
	add.s32 	%r1692, %r27622, -1;
	add.s32 	%r27621, %r27621, 1;
	setp.gt.s32 	%p4472, %r27622, 1;
	setp.lt.s32 	%p4473, %r27621, %r27623;
	and.pred  	%p4474, %p4472, %p4473;
	mov.u32 	%r27622, %r1692;
	@%p4474 bra 	$L__BB1_4406;
$L__BB1_4420:
	add.s32 	%r27620, %r1683, 1;
	setp.lt.u32 	%p4475, %r1683, 32;
	and.pred  	%p4476, %p18176, %p4475;
	@%p4476 bra 	$L__BB1_4404;
$L__BB1_4421:
	cvt.s64.s32 	%rd5397, %r27623;
	add.s64 	%rd5398, %rd13, %rd5397;
	ld.local.u8 	%rs6580, [%rd5398];
	bra.uni 	$L__BB1_3311;
$L__BB1_4422:
	mov.pred 	%p18177, -1;
	min.s32 	%r11733, %r27634, %r27635;
	setp.lt.s32 	%p4478, %r11733, 2;
	@%p4478 bra 	$L__BB1_4425;
	cvt.u64.u32 	%rd5399, %r1066;
	add.s64 	%rd5400, %rd6, %rd5399;
	cvt.u64.u32 	%rd5401, %r27635;
	add.s64 	%rd5402, %rd6, %rd5401;
	cvt.u64.u32 	%rd5403, %r1068;
	add.s64 	%rd5404, %rd7, %rd5403;
	cvt.u64.u32 	%rd5405, %r27634;
	add.s64 	%rd5406, %rd7, %rd5405;
	ld.local.s8 	%r11734, [%rd5406];
	ld.local.u8 	%r11735, [%rd5400];
	ld.local.u8 	%r11736, [%rd5402];
	prmt.b32 	%r11737, %r11736, %r11735, 0x3340U;
	ld.local.u8 	%r11738, [%rd5404];
	prmt.b32 	%r11739, %r11738, 0, 0x3340U;
	prmt.b32 	%r11740, %r11737, %r11739, 0x5410U;
	mov.b32 	%r11741, 359705;
	dp4a.s32.u32 	%r11742, %r11740, %r11741, %r11734;
	mul.wide.s32 	%rd5407, %r11742, 8;
	add.s64 	%rd5408, %rd1, %rd5407;
	ld.global.f64 	%fd12321, [%rd5408];
	sub.s32 	%r11743, %r1067, %r979;
	add.s32 	%r1699, %r27634, -2;
	add.s32 	%r11744, %r1699, %r11743;
	mul.wide.s32 	%rd5409, %r11744, 8;
	add.s64 	%rd5410, %rd3, %rd5409;
	ld.local.f64 	%fd12322, [%rd5410];
	add.f64 	%fd12323, %fd12321, %fd12322;
	abs.f64 	%fd12324, %fd12323;
	max.f64 	%fd12326, %fd1269, %fd12324;
	setp.gt.f64 	%p4480, %fd12326, 0d41CDCD64FF800000;
	sub.f64 	%fd12327, %fd1268, %fd12323;
	abs.f64 	%fd12328, %fd12327;
	setp.geu.f64 	%p4481, %fd12328, 0d3EE4F8B588E368F1;
	or.pred  	%p4482, %p4480, %p4481;
	@%p4482 bra 	$L__BB1_4425;
	add.s32 	%r11745, %r27635, -2;
	mul.wide.u32 	%rd5411, %r11745, 4;
	add.s64 	%rd5412, %rd4, %rd5411;
	st.local.u32 	[%rd5412], %r1068;
	mul.wide.u32 	%rd5413, %r1699, 4;
	add.s64 	%rd5414, %rd5, %rd5413;
	st.local.u32 	[%rd5414], %r1066;
	mov.pred 	%p18177, 0;
	mov.u32 	%r27634, %r1068;
	mov.u32 	%r27635, %r1066;
$L__BB1_4425:
	not.pred 	%p4484, %p18177;
	@%p4484 bra 	$L__BB1_4444;
	mov.b32 	%r27631, 3;
$L__BB1_4427:
	mov.u32 	%r1704, %r27631;
	add.s32 	%r1705, %r27635, -1;
	sub.s32 	%r11747, %r27634, %r1704;
	add.s32 	%r11748, %r11747, 1;
	setp.gt.u32 	%p4486, %r11747, 2147483646;
	abs.s32 	%r11749, %r11747;
	selp.b32 	%r1706, %r11749, 0, %p4486;
	sub.s32 	%r27633, %r1705, %r1706;
	selp.b32 	%r27632, 1, %r11748, %p4486;
	setp.lt.s32 	%p4487, %r27633, 1;
	setp.ge.s32 	%p4488, %r27632, %r27634;
	mov.pred 	%p18178, -1;
	or.pred  	%p4489, %p4487, %p4488;
	@%p4489 bra 	$L__BB1_4443;
	add.s32 	%r11751, %r27634, -1;
	mad.lo.s32 	%r11752, %r1705, %r979, %r11751;
	mul.wide.s32 	%rd5415, %r11752, 8;
	add.s64 	%rd5416, %rd3, %rd5415;
	ld.local.f64 	%fd2036, [%rd5416];
	abs.f64 	%fd2037, %fd2036;
	add.s32 	%r11753, %r11751, %r1706;
	sub.s32 	%r11754, %r11753, %r27632;
	mul.wide.s32 	%rd5417, %r11754, 8;
	add.s64 	%rd514, %rd1, %rd5417;
$L__BB1_4429:
	cvt.s64.s32 	%rd5418, %r27634;
	add.s64 	%rd515, %rd7, %rd5418;
	not.b32 	%r11755, %r27633;
	add.s32 	%r1711, %r27635, %r11755;
	not.b32 	%r11756, %r27632;
	add.s32 	%r1712, %r27634, %r11756;
	setp.eq.s32 	%p4490, %r1711, 0;
	setp.gt.s32 	%p4491, %r1712, 0;
	and.pred  	%p4492, %p4490, %p4491;
	@%p4492 bra 	$L__BB1_4434;
	setp.eq.s32 	%p4493, %r1712, 0;
	setp.gt.s32 	%p4494, %r1711, 0;
	and.pred  	%p4495, %p4494, %p4493;
	@%p4495 bra 	$L__BB1_4434;
	setp.eq.s32 	%p4496, %r1711, 1;
	setp.eq.s32 	%p4497, %r1712, 1;
	and.pred  	%p4498, %p4496, %p4497;
	@%p4498 bra 	$L__BB1_4433;
	ld.global.f64 	%fd12330, [%rd514+24952];
	cvt.u64.u32 	%rd5419, %r27633;
	add.s64 	%rd5420, %rd6, %rd5419;
	cvt.s64.s32 	%rd5421, %r27632;
	add.s64 	%rd5422, %rd7, %rd5421;
	ld.local.s8 	%r11757, [%rd5422+1];
	ld.local.u8 	%r11758, [%rd5420+1];
	ld.local.u8 	%r11759, [%rd5420];
	prmt.b32 	%r11760, %r11759, %r11758, 0x3340U;
	ld.local.u8 	%r11761, [%rd5422];
	prmt.b32 	%r11762, %r11761, 0, 0x3340U;
	prmt.b32 	%r11763, %r11760, %r11762, 0x5410U;
	mov.b32 	%r11764, 334205;
	dp4a.s32.u32 	%r11765, %r11763, %r11764, %r11757;
	mul.wide.s32 	%rd5423, %r11765, 8;
	add.s64 	%rd5424, %rd1, %rd5423;
	ld.global.f64 	%fd12331, [%rd5424+30440];
	add.f64 	%fd12332, %fd12330, %fd12331;
	cvt.s64.s32 	%rd5425, %r27634;
	add.s64 	%rd5426, %rd7, %rd5425;
	cvt.s64.s32 	%rd5427, %r27635;
	add.s64 	%rd5428, %rd6, %rd5427;
	ld.local.s8 	%r11766, [%rd5428+-1];
	ld.local.u8 	%r11767, [%rd5426];
	ld.local.u8 	%r11768, [%rd5426+-1];
	prmt.b32 	%r11769, %r11768, %r11767, 0x3340U;
	ld.local.u8 	%r11770, [%rd5428];
	prmt.b32 	%r11771, %r11770, 0, 0x3340U;
	prmt.b32 	%r11772, %r11769, %r11771, 0x5410U;
	mov.b32 	%r11773, 359705;
	dp4a.s32.u32 	%r11774, %r11772, %r11773, %r11766;
	mul.wide.s32 	%rd5429, %r11774, 8;
	add.s64 	%rd5430, %rd1, %rd5429;
	ld.global.f64 	%fd12333, [%rd5430+30440];
	add.f64 	%fd12334, %fd12332, %fd12333;
	add.s32 	%r11775, %r27633, -1;
	mad.lo.s32 	%r11776, %r11775, %r979, %r27632;
	add.s32 	%r11777, %r11776, -1;
	mul.wide.s32 	%rd5431, %r11777, 8;
	add.s64 	%rd5432, %rd2, %rd5431;
	ld.local.f64 	%fd12335, [%rd5432];
	add.f64 	%fd12336, %fd12334, %fd12335;
	ld.global.f64 	%fd12337, [%rd514+24232];
	ld.global.f64 	%fd12338, [%rd5424+25440];
	add.f64 	%fd12339, %fd12337, %fd12338;
	ld.global.f64 	%fd12340, [%rd5430+25440];
	add.f64 	%fd12341, %fd12339, %fd12340;
	sub.s32 	%r11778, %r1711, %r1712;
	abs.s32 	%r11779, %r11778;
	cvt.rn.f64.s32 	%fd12342, %r11779;
	fma.rn.f64 	%fd12343, %fd12342, 0dBFEEF3E864B31D04, %fd12341;
	add.s64 	%rd5433, %rd3, %rd5431;
	ld.local.f64 	%fd12344, [%rd5433];
	add.f64 	%fd12345, %fd12344, %fd12343;
	abs.f64 	%fd12346, %fd12336;
	setp.gt.f64 	%p4499, %fd12346, 0d41CDCD64FF800000;
	selp.f64 	%fd25850, 0dBFF0000000000000, %fd12345, %p4499;
	selp.f64 	%fd25851, 0d7FF0000000000000, %fd12336, %p4499;
	bra.uni 	$L__BB1_4439;
$L__BB1_4433:
	cvt.u64.u32 	%rd5434, %r27633;
	add.s64 	%rd5435, %rd6, %rd5434;
	cvt.s64.s32 	%rd5436, %r27632;
	add.s64 	%rd5437, %rd7, %rd5436;
	ld.local.s8 	%r11780, [%rd5437+1];
	ld.local.u8 	%r11781, [%rd5435+1];
	ld.local.u8 	%r11782, [%rd5435];
	prmt.b32 	%r11783, %r11782, %r11781, 0x3340U;
	ld.local.u8 	%r11784, [%rd5437];
	prmt.b32 	%r11785, %r11784, 0, 0x3340U;
	prmt.b32 	%r11786, %r11783, %r11785, 0x5410U;
	mov.b32 	%r11787, 334205;
	dp4a.s32.u32 	%r11788, %r11786, %r11787, %r11780;
	mul.wide.s32 	%rd5438, %r11788, 8;
	add.s64 	%rd5439, %rd1, %rd5438;
	ld.global.f64 	%fd12347, [%rd5439+10000];
	cvt.s64.s32 	%rd5440, %r27635;
	add.s64 	%rd5441, %rd6, %rd5440;
	ld.local.s8 	%r11789, [%rd5441+-1];
	ld.local.u8 	%r11790, [%rd515];
	ld.local.u8 	%r11791, [%rd515+-1];
	prmt.b32 	%r11792, %r11791, %r11790, 0x3340U;
	ld.local.u8 	%r11793, [%rd5441];
	prmt.b32 	%r11794, %r11793, 0, 0x3340U;
	prmt.b32 	%r11795, %r11792, %r11794, 0x5410U;
	mov.b32 	%r11796, 359705;
	dp4a.s32.u32 	%r11797, %r11795, %r11796, %r11789;
	mul.wide.s32 	%rd5442, %r11797, 8;
	add.s64 	%rd5443, %rd1, %rd5442;
	ld.global.f64 	%fd12348, [%rd5443+10000];
	add.f64 	%fd12349, %fd12347, %fd12348;
	add.s32 	%r11798, %r27633, -1;
	mad.lo.s32 	%r11799, %r11798, %r979, %r27632;
	add.s32 	%r11800, %r11799, -1;
	mul.wide.s32 	%rd5444, %r11800, 8;
	add.s64 	%rd5445, %rd3, %rd5444;
	ld.local.f64 	%fd12350, [%rd5445];
	add.f64 	%fd12351, %fd12349, %fd12350;
	ld.global.f64 	%fd12352, [%rd5439+15000];
	ld.global.f64 	%fd12353, [%rd5443+15000];
	add.f64 	%fd12354, %fd12352, %fd12353;
	add.s64 	%rd5446, %rd2, %rd5444;
	ld.local.f64 	%fd12355, [%rd5446];
	add.f64 	%fd12356, %fd12354, %fd12355;
	abs.f64 	%fd12357, %fd12356;
	setp.gt.f64 	%p4500, %fd12357, 0d41CDCD64FF800000;
	selp.f64 	%fd12358, 0dBFF0000000000000, %fd12351, %p4500;
	selp.f64 	%fd12359, 0d7FF0000000000000, %fd12356, %p4500;
	add.f64 	%fd12360, %fd12359, 0d4069000000000000;
	add.f64 	%fd12361, %fd12358, 0dC016CCCCCCCCCCCD;
	add.f64 	%fd12362, %fd1041, %fd12361;
	div.rn.f64 	%fd12363, %fd12360, %fd12362;
	add.s32 	%r11801, %r27635, -1;
	mad.lo.s32 	%r11802, %r11801, %r979, %r27634;
	add.s32 	%r11803, %r11802, -1;
	mul.wide.s32 	%rd5447, %r11803, 8;
	add.s64 	%rd5448, %rd2, %rd5447;
	ld.local.f64 	%fd12364, [%rd5448];
	add.f64 	%fd12365, %fd12364, 0d4069000000000000;
	add.f64 	%fd12366, %fd2036, 0dC016CCCCCCCCCCCD;
	add.f64 	%fd12367, %fd1041, %fd12366;
	div.rn.f64 	%fd12368, %fd12365, %fd12367;
	setp.ltu.f64 	%p4501, %fd12363, %fd12368;
	selp.f64 	%fd25850, 0dBFF0000000000000, %fd12358, %p4501;
	selp.f64 	%fd25851, 0d7FF0000000000000, %fd12359, %p4501;
	bra.uni 	$L__BB1_4439;
$L__BB1_4434:
	setp.eq.s32 	%p4502, %r1712, 1;
	setp.eq.s32 	%p4503, %r1711, 1;
	or.pred  	%p4504, %p4503, %p4502;
	@%p4504 bra 	$L__BB1_4436;
	ld.global.f64 	%fd12369, [%rd514+25192];
	cvt.u64.u32 	%rd5449, %r27633;
	add.s64 	%rd5450, %rd6, %rd5449;
	ld.local.s8 	%r11804, [%rd5450];
	mul.wide.s32 	%rd5451, %r11804, 5;
	cvt.s64.s32 	%rd5452, %r27632;
	add.s64 	%rd5453, %rd7, %rd5452;
	ld.local.s8 	%rd5454, [%rd5453];
	add.s64 	%rd5455, %rd5451, %rd5454;
	shl.b64 	%rd5456, %rd5455, 3;
	add.s64 	%rd5457, %rd1, %rd5456;
	ld.global.f64 	%fd12370, [%rd5457+45640];
	add.f64 	%fd12371, %fd12369, %fd12370;
	cvt.s64.s32 	%rd5458, %r27635;
	add.s64 	%rd5459, %rd6, %rd5458;
	ld.local.s8 	%r11805, [%rd5459];
	mul.wide.s32 	%rd5460, %r11805, 5;
	ld.local.s8 	%rd5461, [%rd515];
	add.s64 	%rd5462, %rd5460, %rd5461;
	shl.b64 	%rd5463, %rd5462, 3;
	add.s64 	%rd5464, %rd1, %rd5463;
	ld.global.f64 	%fd12372, [%rd5464+45640];
	add.f64 	%fd12373, %fd12371, %fd12372;
	add.s32 	%r11806, %r27633, -1;
	mad.lo.s32 	%r11807, %r11806, %r979, %r27632;
	add.s32 	%r11808, %r11807, -1;
	mul.wide.s32 	%rd5465, %r11808, 8;
	add.s64 	%rd5466, %rd2, %rd5465;
	ld.local.f64 	%fd12374, [%rd5466];
	add.f64 	%fd12375, %fd12373, %fd12374;
	ld.global.f64 	%fd12376, [%rd514+24472];
	ld.global.f64 	%fd12377, [%rd5457+45440];
	add.f64 	%fd12378, %fd12376, %fd12377;
	ld.global.f64 	%fd12379, [%rd5464+45440];
	add.f64 	%fd12380, %fd12378, %fd12379;
	add.s64 	%rd5467, %rd3, %rd5465;
	ld.local.f64 	%fd12381, [%rd5467];
	add.f64 	%fd12382, %fd12380, %fd12381;
	abs.f64 	%fd12383, %fd12375;
	setp.gt.f64 	%p4505, %fd12383, 0d41CDCD64FF800000;
	selp.f64 	%fd25850, 0dBFF0000000000000, %fd12382, %p4505;
	selp.f64 	%fd25851, 0d7FF0000000000000, %fd12375, %p4505;
	bra.uni 	$L__BB1_4439;
$L__BB1_4436:
	setp.eq.s32 	%p4506, %r1711, 1;
	setp.eq.s32 	%p4507, %r1712, 1;
	setp.eq.s32 	%p4508, %r1711, 0;
	and.pred  	%p4509, %p4508, %p4507;
	setp.eq.s32 	%p4510, %r1712, 0;
	and.pred  	%p4511, %p4506, %p4510;
	or.pred  	%p4512, %p4509, %p4511;
	mov.f64 	%fd25849, 0d0000000000000000;
	mov.f64 	%fd25848, 0dC0A9300000000000;
	not.pred 	%p4513, %p4512;
	@%p4513 bra 	$L__BB1_4438;
	sub.s32 	%r11809, %r27634, %r1704;
	setp.gt.u32 	%p4514, %r11809, 2147483646;
	abs.s32 	%r11810, %r11809;
	selp.b32 	%r11811, %r11810, 0, %p4514;
	add.s32 	%r11812, %r27634, %r11811;
	add.s32 	%r11813, %r11809, 1;
	selp.b32 	%r11814, 1, %r11813, %p4514;
	not.b32 	%r11815, %r11814;
	add.s32 	%r11816, %r11815, %r11812;
	mul.wide.u32 	%rd5468, %r11816, 8;
	add.s64 	%rd5469, %rd1, %rd5468;
	ld.global.f64 	%fd12386, [%rd5469+25192];
	cvt.u64.u32 	%rd5470, %r27633;
	add.s64 	%rd5471, %rd6, %rd5470;
	cvt.s64.s32 	%rd5472, %r27635;
	add.s64 	%rd5473, %rd6, %rd5472;
	cvt.s64.s32 	%rd5474, %r27632;
	add.s64 	%rd5475, %rd7, %rd5474;
	ld.local.s8 	%r11817, [%rd515];
	ld.local.u8 	%r11818, [%rd5473];
	ld.local.u8 	%r11819, [%rd5471];
	prmt.b32 	%r11820, %r11819, %r11818, 0x3340U;
	ld.local.u8 	%r11821, [%rd5475];
	prmt.b32 	%r11822, %r11821, 0, 0x3340U;
	prmt.b32 	%r11823, %r11820, %r11822, 0x5410U;
	mov.b32 	%r11824, 334205;
	dp4a.s32.u32 	%r11825, %r11823, %r11824, %r11817;
	mul.wide.s32 	%rd5476, %r11825, 8;
	add.s64 	%rd5477, %rd1, %rd5476;
	ld.global.f64 	%fd12387, [%rd5477+5000];
	add.f64 	%fd25849, %fd12386, %fd12387;
	ld.global.f64 	%fd12388, [%rd5469+24472];
	ld.global.f64 	%fd12389, [%rd5477];
	add.f64 	%fd25848, %fd12388, %fd12389;
$L__BB1_4438:
	add.s32 	%r11826, %r27633, -1;
	mad.lo.s32 	%r11827, %r11826, %r979, %r27632;
	add.s32 	%r11828, %r11827, -1;
	mul.wide.s32 	%rd5478, %r11828, 8;
	add.s64 	%rd5479, %rd2, %rd5478;
	ld.local.f64 	%fd12390, [%rd5479];
	add.f64 	%fd12391, %fd25849, %fd12390;
	add.s64 	%rd5480, %rd3, %rd5478;
	ld.local.f64 	%fd12392, [%rd5480];
	add.f64 	%fd12393, %fd25848, %fd12392;
	abs.f64 	%fd12394, %fd12391;
	setp.gt.f64 	%p4515, %fd12394, 0d41CDCD64FF800000;
	selp.f64 	%fd25850, 0dBFF0000000000000, %fd12393, %p4515;
	selp.f64 	%fd25851, 0d7FF0000000000000, %fd12391, %p4515;
$L__BB1_4439:
	abs.f64 	%fd12395, %fd25850;
	max.f64 	%fd12397, %fd2037, %fd12395;
	setp.gt.f64 	%p4516, %fd12397, 0d41CDCD64FF800000;
	sub.f64 	%fd12398, %fd2036, %fd25850;
	abs.f64 	%fd12399, %fd12398;
	setp.geu.f64 	%p4517, %fd12399, 0d3EE4F8B588E368F1;
	or.pred  	%p4518, %p4516, %p4517;
	@%p4518 bra 	$L__BB1_4442;
	add.s32 	%r11829, %r27635, -1;
	mad.lo.s32 	%r11830, %r11829, %r979, %r27634;
	add.s32 	%r11831, %r11830, -1;
	mul.wide.s32 	%rd5481, %r11831, 8;
	add.s64 	%rd5482, %rd2, %rd5481;
	ld.local.f64 	%fd12401, [%rd5482];
	abs.f64 	%fd12402, %fd12401;
	abs.f64 	%fd12403, %fd25851;
	max.f64 	%fd12405, %fd12402, %fd12403;
	setp.gt.f64 	%p4519, %fd12405, 0d41CDCD64FF800000;
	sub.f64 	%fd12406, %fd12401, %fd25851;
	abs.f64 	%fd12407, %fd12406;
	setp.geu.f64 	%p4520, %fd12407, 0d3EE4F8B588E368F1;
	or.pred  	%p4521, %p4519, %p4520;
	@%p4521 bra 	$L__BB1_4442;
	add.s32 	%r11832, %r27633, -1;
	mul.wide.u32 	%rd5483, %r11832, 4;
	add.s64 	%rd5484, %rd4, %rd5483;
	st.local.u32 	[%rd5484], %r27632;
	mul.wide.s32 	%rd5485, %r27632, 4;
	add.s64 	%rd5486, %rd5, %rd5485;
	st.local.u32 	[%rd5486+-4], %r27633;
	mov.pred 	%p18178, 0;
	mov.u32 	%r27634, %r27632;
	mov.u32 	%r27635, %r27633;
	bra.uni 	$L__BB1_4443;
$L__BB1_4442:
	add.s32 	%r1713, %r27633, -1;
	add.s32 	%r27632, %r27632, 1;
	setp.gt.s32 	%p4524, %r27633, 1;
	setp.lt.s32 	%p4525, %r27632, %r27634;
	and.pred  	%p4526, %p4524, %p4525;
	mov.u32 	%r27633, %r1713;
	@%p4526 bra 	$L__BB1_4429;
$L__BB1_4443:
	add.s32 	%r27631, %r1704, 1;
	setp.lt.u32 	%p4527, %r1704, 32;
	and.pred  	%p4528, %p18178, %p4527;
	@%p4528 bra 	$L__BB1_4427;
$L__BB1_4444:
	cvt.s64.s32 	%rd5487, %r27635;
	add.s64 	%rd5488, %rd6, %rd5487;
	ld.local.u8 	%rs6565, [%rd5488];
	cvt.s64.s32 	%rd5489, %r27634;
	add.s64 	%rd5490, %rd7, %rd5489;
	ld.local.u8 	%rs6564, [%rd5490];
	bra.uni 	$L__BB1_2949;
$L__BB1_4445:
	add.s32 	%r27638, %r1720, 1;
$L__BB1_4446:
	setp.eq.s16 	%p4589, %rs300, %rs299;
	@%p4589 bra 	$L__BB1_4448;
	setp.gt.u32 	%p4590, %r27638, 5;
	mov.b32 	%r27639, 1;
	mov.u16 	%rs6624, %rs300;
	@%p4590 bra 	$L__BB1_2176;
	bra.uni 	$L__BB1_4449;
$L__BB1_4448:
	add.s32 	%r27639, %r27638, 1;
	mov.u16 	%rs6624, %rs299;
$L__BB1_4449:
	setp.eq.s16 	%p4591, %rs301, %rs6624;
	@%p4591 bra 	$L__BB1_4451;
	setp.gt.u32 	%p4592, %r27639, 5;
	mov.b32 	%r27640, 1;
	@%p4592 bra 	$L__BB1_2176;
	bra.uni 	$L__BB1_4452;
$L__BB1_4451:
	add.s32 	%r27640, %r27639, 1;
$L__BB1_4452:
	setp.eq.s16 	%p4593, %rs302, %rs301;
	@%p4593 bra 	$L__BB1_4454;
	setp.gt.u32 	%p4594, %r27640, 5;
	mov.b32 	%r27641, 1;
	mov.u16 	%rs6625, %rs302;
	@%p4594 bra 	$L__BB1_2176;
	bra.uni 	$L__BB1_4455;
$L__BB1_4454:
	add.s32 	%r27641, %r27640, 1;
	mov.u16 	%rs6625, %rs301;
$L__BB1_4455:
	setp.eq.s16 	%p4595, %rs303, %rs6625;
	@%p4595 bra 	$L__BB1_4457;
	setp.gt.u32 	%p4596, %r27641, 5;
	mov.b32 	%r27642, 1;
	@%p4596 bra 	$L__BB1_2176;
	bra.uni 	$L__BB1_4458;
$L__BB1_4457:
	add.s32 	%r27642, %r27641, 1;
$L__BB1_4458:
	setp.eq.s16 	%p4597, %rs304, %rs303;
	@%p4597 bra 	$L__BB1_4460;
	setp.gt.u32 	%p4598, %r27642, 5;
	mov.b32 	%r27643, 1;
	mov.u16 	%rs6626, %rs304;
	@%p4598 bra 	$L__BB1_2176;
	bra.uni 	$L__BB1_4461;
$L__BB1_4460:
	add.s32 	%r27643, %r27642, 1;
	mov.u16 	%rs6626, %rs303;
$L__BB1_4461:
	setp.eq.s16 	%p4599, %rs305, %rs6626;
	@%p4599 bra 	$L__BB1_4463;
	setp.gt.u32 	%p4600, %r27643, 5;
	mov.b32 	%r27644, 1;
	@%p4600 bra 	$L__BB1_2176;
	bra.uni 	$L__BB1_4464;
$L__BB1_4463:
	add.s32 	%r27644, %r27643, 1;
$L__BB1_4464:
	setp.eq.s16 	%p4601, %rs306, %rs305;
	@%p4601 bra 	$L__BB1_4466;
	setp.gt.u32 	%p4602, %r27644, 5;
	mov.b32 	%r27645, 1;
	mov.u16 	%rs6627, %rs306;
	@%p4602 bra 	$L__BB1_2176;
	bra.uni 	$L__BB1_4467;
$L__BB1_4466:
	add.s32 	%r27645, %r27644, 1;
	mov.u16 	%rs6627, %rs305;
$L__BB1_4467:
	setp.eq.s16 	%p4603, %rs307, %rs6627;
	@%p4603 bra 	$L__BB1_4469;
	setp.gt.u32 	%p4604, %r27645, 5;
	mov.b32 	%r27646, 1;
	@%p4604 bra 	$L__BB1_2176;
	bra.uni 	$L__BB1_4470;
$L__BB1_4469:
	add.s32 	%r27646, %r27645, 1;
$L__BB1_4470:
	setp.eq.s16 	%p4605, %rs308, %rs307;
	@%p4605 bra 	$L__BB1_4472;
	setp.gt.u32 	%p4606, %r27646, 5;
	mov.b32 	%r27647, 1;
	mov.u16 	%rs6628, %rs308;
	@%p4606 bra 	$L__BB1_2176;
	bra.uni 	$L__BB1_4473;
$L__BB1_4472:
	add.s32 	%r27647, %r27646, 1;
	mov.u16 	%rs6628, %rs307;
$L__BB1_4473:
	setp.eq.s16 	%p4607, %rs309, %rs6628;
	@%p4607 bra 	$L__BB1_4475;
	setp.gt.u32 	%p4608, %r27647, 5;
	mov.b32 	%r27648, 1;
	@%p4608 bra 	$L__BB1_2176;
	bra.uni 	$L__BB1_4476;
$L__BB1_4475:
	add.s32 	%r27648, %r27647, 1;
$L__BB1_4476:
	setp.eq.s16 	%p4609, %rs310, %rs309;
	@%p4609 bra 	$L__BB1_4478;
	setp.gt.u32 	%p4610, %r27648, 5;
	mov.b32 	%r27649, 1;
	mov.u16 	%rs6629, %rs310;
	@%p4610 bra 	$L__BB1_2176;
	bra.uni 	$L__BB1_4479;
$L__BB1_4478:
	add.s32 	%r27649, %r27648, 1;
	mov.u16 	%rs6629, %rs309;
$L__BB1_4479:
	setp.eq.s16 	%p4611, %rs311, %rs6629;
	@%p4611 bra 	$L__BB1_4481;
	setp.gt.u32 	%p4612, %r27649, 5;
	mov.b32 	%r27650, 1;
	@%p4612 bra 	$L__BB1_2176;
	bra.uni 	$L__BB1_4482;
$L__BB1_4481:
	add.s32 	%r27650, %r27649, 1;
$L__BB1_4482:
	setp.eq.s16 	%p4613, %rs312, %rs311;
	@%p4613 bra 	$L__BB1_4484;
	setp.gt.u32 	%p4614, %r27650, 5;
	@%p4614 bra 	$L__BB1_2176;
	bra.uni 	$L__BB1_4485;
$L__BB1_4484:
	setp.gt.u32 	%p4615, %r27650, 4;
	@%p4615 bra 	$L__BB1_2176;
$L__BB1_4485:
	mov.b64 	%rd15998, 0;
	setp.eq.s16 	%p4616, %rs293, 65;
	@%p4616 bra 	$L__BB1_4489;
	setp.ne.s16 	%p4617, %rs293, 84;
	@%p4617 bra 	$L__BB1_4488;
	mov.b64 	%rd15998, 4;
	bra.uni 	$L__BB1_4489;
$L__BB1_4488:
	setp.eq.s16 	%p4618, %rs293, 67;
	selp.b64 	%rd15998, 8, 12, %p4618;
$L__BB1_4489:
	mov.b64 	%rd15999, 0;
	setp.eq.s16 	%p4619, %rs294, 65;
	@%p4619 bra 	$L__BB1_4493;
	setp.ne.s16 	%p4620, %rs294, 84;
	@%p4620 bra 	$L__BB1_4492;
	mov.b64 	%rd15999, 1;
	bra.uni 	$L__BB1_4493;
$L__BB1_4492:
	selp.b64 	%rd15999, 2, 3, %p4551;
$L__BB1_4493:
	ld.param.u64 	%rd15873, [_Z16candidate_primerPcPiS0_S0_PfS1_S1_iffiiPdS_S0__param_6];
	ld.param.u64 	%rd15865, [_Z16candidate_primerPcPiS0_S0_PfS1_S1_iffiiPdS_S0__param_5];
	add.s64 	%rd5499, %rd15999, %rd15998;
	cvta.to.global.u64 	%rd522, %rd15865;
	shl.b64 	%rd5500, %rd5499, 2;
	add.s64 	%rd5501, %rd522, %rd5500;
	ld.global.f32 	%f75, [%rd5501];
	cvta.to.global.u64 	%rd523, %rd15873;
	add.s64 	%rd5502, %rd523, %rd5500;
	ld.global.f32 	%f76, [%rd5502];
	mov.b64 	%rd16000, 0;
	@%p4619 bra 	$L__BB1_4497;
	setp.ne.s16 	%p4623, %rs294, 84;
	@%p4623 bra 	$L__BB1_4496;
	mov.b64 	%rd16000, 4;
	bra.uni 	$L__BB1_4497;
$L__BB1_4496:
	selp.b64 	%rd16000, 8, 12, %p4551;
$L__BB1_4497:
	mov.b64 	%rd16001, 0;
	setp.eq.s16 	%p4625, %rs295, 65;
	@%p4625 bra 	$L__BB1_4501;
	setp.ne.s16 	%p4626, %rs295, 84;
	@%p4626 bra 	$L__BB1_4500;
	mov.b64 	%rd16001, 1;
	bra.uni 	$L__BB1_4501;
$L__BB1_4500:
	setp.eq.s16 	%p4627, %rs295, 67;
	selp.b64 	%rd16001, 2, 3, %p4627;
$L__BB1_4501:
	add.s64 	%rd5507, %rd16001, %rd16000;
	shl.b64 	%rd5508, %rd5507, 2;
	add.s64 	%rd5509, %rd522, %rd5508;
	ld.global.f32 	%f446, [%rd5509];
	add.f32 	%f447, %f75, 0f00000000;
	add.f32 	%f77, %f447, %f446;
	add.s64 	%rd5510, %rd523, %rd5508;
	ld.global.f32 	%f448, [%rd5510];
	add.f32 	%f449, %f76, 0f00000000;
	add.f32 	%f78, %f449, %f448;
	mov.b64 	%rd16002, 0;
	@%p4625 bra 	$L__BB1_4505;
	setp.ne.s16 	%p4629, %rs295, 84;
	@%p4629 bra 	$L__BB1_4504;
	mov.b64 	%rd16002, 4;
	bra.uni 	$L__BB1_4505;
$L__BB1_4504:
	setp.eq.s16 	%p4630, %rs295, 67;
	selp.b64 	%rd16002, 8, 12, %p4630;
$L__BB1_4505:
	mov.b64 	%rd16003, 0;
	setp.eq.s16 	%p4631, %rs296, 65;
	@%p4631 bra 	$L__BB1_4509;
	setp.ne.s16 	%p4632, %rs296, 84;
	@%p4632 bra 	$L__BB1_4508;
	mov.b64 	%rd16003, 1;
	bra.uni 	$L__BB1_4509;
$L__BB1_4508:
	setp.eq.s16 	%p4633, %rs296, 67;
	selp.b64 	%rd16003, 2, 3, %p4633;
$L__BB1_4509:
	add.s64 	%rd5515, %rd16003, %rd16002;
	shl.b64 	%rd5516, %rd5515, 2;
	add.s64 	%rd5517, %rd522, %rd5516;
	ld.global.f32 	%f450, [%rd5517];
	add.f32 	%f79, %f77, %f450;
	add.s64 	%rd5518, %rd523, %rd5516;
	ld.global.f32 	%f451, [%rd5518];
	add.f32 	%f80, %f78, %f451;
	mov.b64 	%rd16004, 0;
	@%p4631 bra 	$L__BB1_4513;
	setp.ne.s16 	%p4635, %rs296, 84;
	@%p4635 bra 	$L__BB1_4512;
	mov.b64 	%rd16004, 4;
	bra.uni 	$L__BB1_4513;
$L__BB1_4512:
	setp.eq.s16 	%p4636, %rs296, 67;
	selp.b64 	%rd16004, 8, 12, %p4636;
$L__BB1_4513:
	mov.b64 	%rd16005, 0;
	setp.eq.s16 	%p4637, %rs297, 65;
	@%p4637 bra 	$L__BB1_4517;
	setp.ne.s16 	%p4638, %rs297, 84;
	@%p4638 bra 	$L__BB1_4516;
	mov.b64 	%rd16005, 1;
	bra.uni 	$L__BB1_4517;
$L__BB1_4516:
	setp.eq.s16 	%p4639, %rs297, 67;
	selp.b64 	%rd16005, 2, 3, %p4639;
$L__BB1_4517:
	add.s64 	%rd5523, %rd16005, %rd16004;
	shl.b64 	%rd5524, %rd5523, 2;
	add.s64 	%rd5525, %rd522, %rd5524;
	ld.global.f32 	%f452, [%rd5525];
	add.f32 	%f81, %f79, %f452;
	add.s64 	%rd5526, %rd523, %rd5524;
	ld.global.f32 	%f453, [%rd5526];
	add.f32 	%f82, %f80, %f453;
	mov.b64 	%rd16006, 0;
	@%p4637 bra 	$L__BB1_4521;
	setp.ne.s16 	%p4641, %rs297, 84;
	@%p4641 bra 	$L__BB1_4520;
	mov.b64 	%rd16006, 4;
	bra.uni 	$L__BB1_4521;
$L__BB1_4520:
	setp.eq.s16 	%p4642, %rs297, 67;
	selp.b64 	%rd16006, 8, 12, %p4642;
$L__BB1_4521:
	mov.b64 	%rd16007, 0;
	setp.eq.s16 	%p4643, %rs298, 65;
	@%p4643 bra 	$L__BB1_4525;
	setp.ne.s16 	%p4644, %rs298, 84;
	@%p4644 bra 	$L__BB1_4524;
	mov.b64 	%rd16007, 1;
	bra.uni 	$L__BB1_4525;
$L__BB1_4524:
	setp.eq.s16 	%p4645, %rs298, 67;
	selp.b64 	%rd16007, 2, 3, %p4645;
$L__BB1_4525:
	add.s64 	%rd5531, %rd16007, %rd16006;
	shl.b64 	%rd5532, %rd5531, 2;
	add.s64 	%rd5533, %rd522, %rd5532;
	ld.global.f32 	%f454, [%rd5533];
	add.f32 	%f83, %f81, %f454;
	add.s64 	%rd5534, %rd523, %rd5532;
	ld.global.f32 	%f455, [%rd5534];
	add.f32 	%f84, %f82, %f455;
	mov.b64 	%rd16008, 0;
	@%p4643 bra 	$L__BB1_4529;
	setp.ne.s16 	%p4647, %rs298, 84;
	@%p4647 bra 	$L__BB1_4528;
	mov.b64 	%rd16008, 4;
	bra.uni 	$L__BB1_4529;
$L__BB1_4528:
	setp.eq.s16 	%p4648, %rs298, 67;
	selp.b64 	%rd16008, 8, 12, %p4648;
$L__BB1_4529:
	mov.b64 	%rd16009, 0;
	setp.eq.s16 	%p4649, %rs299, 65;
	@%p4649 bra 	$L__BB1_4533;
	setp.ne.s16 	%p4650, %rs299, 84;
	@%p4650 bra 	$L__BB1_4532;
	mov.b64 	%rd16009, 1;
	bra.uni 	$L__BB1_4533;
$L__BB1_4532:
	setp.eq.s16 	%p4651, %rs299, 67;
	selp.b64 	%rd16009, 2, 3, %p4651;
$L__BB1_4533:
	add.s64 	%rd5539, %rd16009, %rd16008;
	shl.b64 	%rd5540, %rd5539, 2;
	add.s64 	%rd5541, %rd522, %rd5540;
	ld.global.f32 	%f456, [%rd5541];
	add.f32 	%f85, %f83, %f456;
	add.s64 	%rd5542, %rd523, %rd5540;
	ld.global.f32 	%f457, [%rd5542];
	add.f32 	%f86, %f84, %f457;
	mov.b64 	%rd16010, 0;
	@%p4649 bra 	$L__BB1_4537;
	setp.ne.s16 	%p4653, %rs299, 84;
	@%p4653 bra 	$L__BB1_4536;
	mov.b64 	%rd16010, 4;
	bra.uni 	$L__BB1_4537;
$L__BB1_4536:
	setp.eq.s16 	%p4654, %rs299, 67;
	selp.b64 	%rd16010, 8, 12, %p4654;
$L__BB1_4537:
	mov.b64 	%rd16011, 0;
	setp.eq.s16 	%p4655, %rs300, 65;
	@%p4655 bra 	$L__BB1_4541;
	setp.ne.s16 	%p4656, %rs300, 84;
	@%p4656 bra 	$L__BB1_4540;
	mov.b64 	%rd16011, 1;
	bra.uni 	$L__BB1_4541;
$L__BB1_4540:
	setp.eq.s16 	%p4657, %rs300, 67;
	selp.b64 	%rd16011, 2, 3, %p4657;
$L__BB1_4541:
	add.s64 	%rd5547, %rd16011, %rd16010;
	shl.b64 	%rd5548, %rd5547, 2;
	add.s64 	%rd5549, %rd522, %rd5548;
	ld.global.f32 	%f458, [%rd5549];
	add.f32 	%f87, %f85, %f458;
	add.s64 	%rd5550, %rd523, %rd5548;
	ld.global.f32 	%f459, [%rd5550];
	add.f32 	%f88, %f86, %f459;
	mov.b64 	%rd16012, 0;
	@%p4655 bra 	$L__BB1_4545;
	setp.ne.s16 	%p4659, %rs300, 84;
	@%p4659 bra 	$L__BB1_4544;
	mov.b64 	%rd16012, 4;
	bra.uni 	$L__BB1_4545;
$L__BB1_4544:
	setp.eq.s16 	%p4660, %rs300, 67;
	selp.b64 	%rd16012, 8, 12, %p4660;
$L__BB1_4545:
	mov.b64 	%rd16013, 0;
	setp.eq.s16 	%p4661, %rs301, 65;
	@%p4661 bra 	$L__BB1_4549;
	setp.ne.s16 	%p4662, %rs301, 84;
	@%p4662 bra 	$L__BB1_4548;
	mov.b64 	%rd16013, 1;
	bra.uni 	$L__BB1_4549;
$L__BB1_4548:
	setp.eq.s16 	%p4663, %rs301, 67;
	selp.b64 	%rd16013, 2, 3, %p4663;
$L__BB1_4549:
	add.s64 	%rd5555, %rd16013, %rd16012;
	shl.b64 	%rd5556, %rd5555, 2;
	add.s64 	%rd5557, %rd522, %rd5556;
	ld.global.f32 	%f460, [%rd5557];
	add.f32 	%f89, %f87, %f460;
	add.s64 	%rd5558, %rd523, %rd5556;
	ld.global.f32 	%f461, [%rd5558];
	add.f32 	%f90, %f88, %f461;
	mov.b64 	%rd16014, 0;
	@%p4661 bra 	$L__BB1_4553;
	setp.ne.s16 	%p4665, %rs301, 84;
	@%p4665 bra 	$L__BB1_4552;
	mov.b64 	%rd16014, 4;
	bra.uni 	$L__BB1_4553;
$L__BB1_4552:
	setp.eq.s16 	%p4666, %rs301, 67;
	selp.b64 	%rd16014, 8, 12, %p4666;
$L__BB1_4553:
	mov.b64 	%rd16015, 0;
	setp.eq.s16 	%p4667, %rs302, 65;
	@%p4667 bra 	$L__BB1_4557;
	setp.ne.s16 	%p4668, %rs302, 84;
	@%p4668 bra 	$L__BB1_4556;
	mov.b64 	%rd16015, 1;
	bra.uni 	$L__BB1_4557;
$L__BB1_4556:
	setp.eq.s16 	%p4669, %rs302, 67;
	selp.b64 	%rd16015, 2, 3, %p4669;
$L__BB1_4557:
	add.s64 	%rd5563, %rd16015, %rd16014;
	shl.b64 	%rd5564, %rd5563, 2;
	add.s64 	%rd5565, %rd522, %rd5564;
	ld.global.f32 	%f462, [%rd5565];
	add.f32 	%f91, %f89, %f462;
	add.s64 	%rd5566, %rd523, %rd5564;
	ld.global.f32 	%f463, [%rd5566];
	add.f32 	%f92, %f90, %f463;
	mov.b64 	%rd16016, 0;
	@%p4667 bra 	$L__BB1_4561;
	setp.ne.s16 	%p4671, %rs302, 84;
	@%p4671 bra 	$L__BB1_4560;
	mov.b64 	%rd16016, 4;
	bra.uni 	$L__BB1_4561;
$L__BB1_4560:
	setp.eq.s16 	%p4672, %rs302, 67;
	selp.b64 	%rd16016, 8, 12, %p4672;
$L__BB1_4561:
	mov.b64 	%rd16017, 0;
	setp.eq.s16 	%p4673, %rs303, 65;
	@%p4673 bra 	$L__BB1_4565;
	setp.ne.s16 	%p4674, %rs303, 84;
	@%p4674 bra 	$L__BB1_4564;
	mov.b64 	%rd16017, 1;
	bra.uni 	$L__BB1_4565;
$L__BB1_4564:
	setp.eq.s16 	%p4675, %rs303, 67;
	selp.b64 	%rd16017, 2, 3, %p4675;
$L__BB1_4565:
	add.s64 	%rd5571, %rd16017, %rd16016;
	shl.b64 	%rd5572, %rd5571, 2;
	add.s64 	%rd5573, %rd522, %rd5572;
	ld.global.f32 	%f464, [%rd5573];
	add.f32 	%f93, %f91, %f464;
	add.s64 	%rd5574, %rd523, %rd5572;
	ld.global.f32 	%f465, [%rd5574];
	add.f32 	%f94, %f92, %f465;
	mov.b64 	%rd16018, 0;
	@%p4673 bra 	$L__BB1_4569;
	setp.ne.s16 	%p4677, %rs303, 84;
	@%p4677 bra 	$L__BB1_4568;
	mov.b64 	%rd16018, 4;
	bra.uni 	$L__BB1_4569;
$L__BB1_4568:
	setp.eq.s16 	%p4678, %rs303, 67;
	selp.b64 	%rd16018, 8, 12, %p4678;
$L__BB1_4569:
	mov.b64 	%rd16019, 0;
	setp.eq.s16 	%p4679, %rs304, 65;
	@%p4679 bra 	$L__BB1_4573;
	setp.ne.s16 	%p4680, %rs304, 84;
	@%p4680 bra 	$L__BB1_4572;
	mov.b64 	%rd16019, 1;
	bra.uni 	$L__BB1_4573;
$L__BB1_4572:
	setp.eq.s16 	%p4681, %rs304, 67;
	selp.b64 	%rd16019, 2, 3, %p4681;
$L__BB1_4573:
	add.s64 	%rd5579, %rd16019, %rd16018;
	shl.b64 	%rd5580, %rd5579, 2;
	add.s64 	%rd5581, %rd522, %rd5580;
	ld.global.f32 	%f466, [%rd5581];
	add.f32 	%f95, %f93, %f466;
	add.s64 	%rd5582, %rd523, %rd5580;
	ld.global.f32 	%f467, [%rd5582];
	add.f32 	%f96, %f94, %f467;
	mov.b64 	%rd16020, 0;
	@%p4679 bra 	$L__BB1_4577;
	setp.ne.s16 	%p4683, %rs304, 84;
	@%p4683 bra 	$L__BB1_4576;
	mov.b64 	%rd16020, 4;
	bra.uni 	$L__BB1_4577;
$L__BB1_4576:
	setp.eq.s16 	%p4684, %rs304, 67;
	selp.b64 	%rd16020, 8, 12, %p4684;
$L__BB1_4577:
	mov.b64 	%rd16021, 0;
	setp.eq.s16 	%p4685, %rs305, 65;
	@%p4685 bra 	$L__BB1_4581;
	setp.ne.s16 	%p4686, %rs305, 84;
	@%p4686 bra 	$L__BB1_4580;
	mov.b64 	%rd16021, 1;
	bra.uni 	$L__BB1_4581;
$L__BB1_4580:
	setp.eq.s16 	%p4687, %rs305, 67;
	selp.b64 	%rd16021, 2, 3, %p4687;
$L__BB1_4581:
	add.s64 	%rd5587, %rd16021, %rd16020;
	shl.b64 	%rd5588, %rd5587, 2;
	add.s64 	%rd5589, %rd522, %rd5588;
	ld.global.f32 	%f468, [%rd5589];
	add.f32 	%f97, %f95, %f468;
	add.s64 	%rd5590, %rd523, %rd5588;
	ld.global.f32 	%f469, [%rd5590];
	add.f32 	%f98, %f96, %f469;
	mov.b64 	%rd16022, 0;
	@%p4685 bra 	$L__BB1_4585;
	setp.ne.s16 	%p4689, %rs305, 84;
	@%p4689 bra 	$L__BB1_4584;
	mov.b64 	%rd16022, 4;
	bra.uni 	$L__BB1_4585;
$L__BB1_4584:
	setp.eq.s16 	%p4690, %rs305, 67;
	selp.b64 	%rd16022, 8, 12, %p4690;
$L__BB1_4585:
	mov.b64 	%rd16023, 0;
	setp.eq.s16 	%p4691, %rs306, 65;
	@%p4691 bra 	$L__BB1_4589;
	setp.ne.s16 	%p4692, %rs306, 84;
	@%p4692 bra 	$L__BB1_4588;
	mov.b64 	%rd16023, 1;
	bra.uni 	$L__BB1_4589;
$L__BB1_4588:
	setp.eq.s16 	%p4693, %rs306, 67;
	selp.b64 	%rd16023, 2, 3, %p4693;
$L__BB1_4589:
	add.s64 	%rd5595, %rd16023, %rd16022;
	shl.b64 	%rd5596, %rd5595, 2;
	add.s64 	%rd5597, %rd522, %rd5596;
	ld.global.f32 	%f470, [%rd5597];
	add.f32 	%f99, %f97, %f470;
	add.s64 	%rd5598, %rd523, %rd5596;
	ld.global.f32 	%f471, [%rd5598];
	add.f32 	%f100, %f98, %f471;
	mov.b64 	%rd16024, 0;
	@%p4691 bra 	$L__BB1_4593;
	setp.ne.s16 	%p4695, %rs306, 84;
	@%p4695 bra 	$L__BB1_4592;
	mov.b64 	%rd16024, 4;
	bra.uni 	$L__BB1_4593;
$L__BB1_4592:
	setp.eq.s16 	%p4696, %rs306, 67;
	selp.b64 	%rd16024, 8, 12, %p4696;
$L__BB1_4593:
	mov.b64 	%rd16025, 0;
	setp.eq.s16 	%p4697, %rs307, 65;
	@%p4697 bra 	$L__BB1_4597;
	setp.ne.s16 	%p4698, %rs307, 84;
	@%p4698 bra 	$L__BB1_4596;
	mov.b64 	%rd16025, 1;
	bra.uni 	$L__BB1_4597;
$L__BB1_4596:
	setp.eq.s16 	%p4699, %rs307, 67;
	selp.b64 	%rd16025, 2, 3, %p4699;
$L__BB1_4597:
	add.s64 	%rd5603, %rd16025, %rd16024;
	shl.b64 	%rd5604, %rd5603, 2;
	add.s64 	%rd5605, %rd522, %rd5604;
	ld.global.f32 	%f472, [%rd5605];
	add.f32 	%f101, %f99, %f472;
	add.s64 	%rd5606, %rd523, %rd5604;
	ld.global.f32 	%f473, [%rd5606];
	add.f32 	%f102, %f100, %f473;
	mov.b64 	%rd16026, 0;
	@%p4697 bra 	$L__BB1_4601;
	setp.ne.s16 	%p4701, %rs307, 84;
	@%p4701 bra 	$L__BB1_4600;
	mov.b64 	%rd16026, 4;
	bra.uni 	$L__BB1_4601;
$L__BB1_4600:
	setp.eq.s16 	%p4702, %rs307, 67;
	selp.b64 	%rd16026, 8, 12, %p4702;
$L__BB1_4601:
	mov.b64 	%rd16027, 0;
	setp.eq.s16 	%p4703, %rs308, 65;
	@%p4703 bra 	$L__BB1_4605;
	setp.ne.s16 	%p4704, %rs308, 84;
	@%p4704 bra 	$L__BB1_4604;
	mov.b64 	%rd16027, 1;
	bra.uni 	$L__BB1_4605;
$L__BB1_4604:
	setp.eq.s16 	%p4705, %rs308, 67;
	selp.b64 	%rd16027, 2, 3, %p4705;
$L__BB1_4605:
	add.s64 	%rd5611, %rd16027, %rd16026;
	shl.b64 	%rd5612, %rd5611, 2;
	add.s64 	%rd5613, %rd522, %rd5612;
	ld.global.f32 	%f474, [%rd5613];
	add.f32 	%f103, %f101, %f474;
	add.s64 	%rd5614, %rd523, %rd5612;
	ld.global.f32 	%f475, [%rd5614];
	add.f32 	%f104, %f102, %f475;
	mov.b64 	%rd16028, 0;
	@%p4703 bra 	$L__BB1_4609;
	setp.ne.s16 	%p4707, %rs308, 84;
	@%p4707 bra 	$L__BB1_4608;
	mov.b64 	%rd16028, 4;
	bra.uni 	$L__BB1_4609;
$L__BB1_4608:
	setp.eq.s16 	%p4708, %rs308, 67;
	selp.b64 	%rd16028, 8, 12, %p4708;
$L__BB1_4609:
	mov.b64 	%rd16029, 0;
	setp.eq.s16 	%p4709, %rs309, 65;
	@%p4709 bra 	$L__BB1_4613;
	setp.ne.s16 	%p4710, %rs309, 84;
	@%p4710 bra 	$L__BB1_4612;
	mov.b64 	%rd16029, 1;
	bra.uni 	$L__BB1_4613;
$L__BB1_4612:
	selp.b64 	%rd16029, 2, 3, %p4567;
$L__BB1_4613:
	add.s64 	%rd5619, %rd16029, %rd16028;
	shl.b64 	%rd5620, %rd5619, 2;
	add.s64 	%rd5621, %rd522, %rd5620;
	ld.global.f32 	%f476, [%rd5621];
	add.f32 	%f105, %f103, %f476;
	add.s64 	%rd5622, %rd523, %rd5620;
	ld.global.f32 	%f477, [%rd5622];
	add.f32 	%f106, %f104, %f477;
	mov.b64 	%rd16030, 0;
	@%p4709 bra 	$L__BB1_4617;
	setp.ne.s16 	%p4713, %rs309, 84;
	@%p4713 bra 	$L__BB1_4616;
	mov.b64 	%rd16030, 4;
	bra.uni 	$L__BB1_4617;
$L__BB1_4616:
	selp.b64 	%rd16030, 8, 12, %p4567;
$L__BB1_4617:
	mov.b64 	%rd16031, 0;
	setp.eq.s16 	%p4715, %rs310, 65;
	@%p4715 bra 	$L__BB1_4621;
	setp.ne.s16 	%p4716, %rs310, 84;
	@%p4716 bra 	$L__BB1_4620;
	mov.b64 	%rd16031, 1;
	bra.uni 	$L__BB1_4621;
$L__BB1_4620:
	selp.b64 	%rd16031, 2, 3, %p4570;
$L__BB1_4621:
	add.s64 	%rd5627, %rd16031, %rd16030;
	shl.b64 	%rd5628, %rd5627, 2;
	add.s64 	%rd5629, %rd522, %rd5628;
	ld.global.f32 	%f478, [%rd5629];
	add.f32 	%f107, %f105, %f478;
	add.s64 	%rd5630, %rd523, %rd5628;
	ld.global.f32 	%f479, [%rd5630];
	add.f32 	%f108, %f106, %f479;
	mov.b64 	%rd16032, 0;
	@%p4715 bra 	$L__BB1_4625;
	setp.ne.s16 	%p4719, %rs310, 84;
	@%p4719 bra 	$L__BB1_4624;
	mov.b64 	%rd16032, 4;
	bra.uni 	$L__BB1_4625;
$L__BB1_4624:
	selp.b64 	%rd16032, 8, 12, %p4570;
$L__BB1_4625:
	mov.b64 	%rd16033, 0;
	setp.eq.s16 	%p4721, %rs311, 65;
	@%p4721 bra 	$L__BB1_4629;
	setp.ne.s16 	%p4722, %rs311, 84;
	@%p4722 bra 	$L__BB1_4628;
	mov.b64 	%rd16033, 1;
	bra.uni 	$L__BB1_4629;
$L__BB1_4628:
	selp.b64 	%rd16033, 2, 3, %p4573;
$L__BB1_4629:
	add.s64 	%rd5635, %rd16033, %rd16032;
	shl.b64 	%rd5636, %rd5635, 2;
	add.s64 	%rd5637, %rd522, %rd5636;
	ld.global.f32 	%f480, [%rd5637];
	add.f32 	%f109, %f107, %f480;
	add.s64 	%rd5638, %rd523, %rd5636;
	ld.global.f32 	%f481, [%rd5638];
	add.f32 	%f110, %f108, %f481;
	mov.b64 	%rd16034, 0;
	@%p4721 bra 	$L__BB1_4633;
	setp.ne.s16 	%p4725, %rs311, 84;
	@%p4725 bra 	$L__BB1_4632;
	mov.b64 	%rd16034, 4;
	bra.uni 	$L__BB1_4633;
$L__BB1_4632:
	setp.eq.s16 	%p4726, %rs311, 67;
	selp.b64 	%rd16034, 8, 12, %p4726;
$L__BB1_4633:
	mov.b64 	%rd16035, 0;
	setp.eq.s16 	%p4727, %rs312, 65;
	@%p4727 bra 	$L__BB1_4637;
	setp.ne.s16 	%p4728, %rs312, 84;
	@%p4728 bra 	$L__BB1_4636;
	mov.b64 	%rd16035, 1;
	bra.uni 	$L__BB1_4637;
$L__BB1_4636:
	setp.eq.s16 	%p4729, %rs312, 67;
	selp.b64 	%rd16035, 2, 3, %p4729;
$L__BB1_4637:
	add.s64 	%rd5642, %rd16035, %rd16034;
	shl.b64 	%rd5643, %rd5642, 2;
	add.s64 	%rd5644, %rd522, %rd5643;
	ld.global.f32 	%f482, [%rd5644];
	add.f32 	%f111, %f109, %f482;
	add.s64 	%rd5645, %rd523, %rd5643;
	ld.global.f32 	%f483, [%rd5645];
	add.f32 	%f112, %f110, %f483;
	mov.f64 	%fd25853, 0d4002666666666666;
	mov.f64 	%fd25852, 0d4010666666666666;
	@%p4616 bra 	$L__BB1_4640;
	setp.eq.s16 	%p4731, %rs293, 84;
	@%p4731 bra 	$L__BB1_4640;
	mov.f64 	%fd25853, 0d3FB999999999999A;
	mov.f64 	%fd25852, 0dC006666666666666;
$L__BB1_4640:
	cvt.f64.f32 	%fd12416, %f111;
	sub.f64 	%fd12417, %fd25853, %fd12416;
	cvt.f64.f32 	%fd12418, %f112;
	sub.f64 	%fd12419, %fd25852, %fd12418;
	cvt.rn.f32.f64 	%f113, %fd12419;
	cvt.rn.f32.f64 	%f114, %fd12417;
	@%p4727 bra 	$L__BB1_4643;
	setp.eq.s16 	%p4733, %rs312, 84;
	@%p4733 bra 	$L__BB1_4643;
	cvt.f64.f32 	%fd12422, %f114;
	add.f64 	%fd25854, %fd12422, 0d3FB999999999999A;
	cvt.f64.f32 	%fd12423, %f113;
	add.f64 	%fd25855, %fd12423, 0dC006666666666666;
	bra.uni 	$L__BB1_4644;
$L__BB1_4643:
	cvt.f64.f32 	%fd12420, %f114;
	add.f64 	%fd25854, %fd12420, 0d4002666666666666;
	cvt.f64.f32 	%fd12421, %f113;
	add.f64 	%fd25855, %fd12421, 0d4010666666666666;
$L__BB1_4644:
	ld.param.f32 	%f809, [_Z16candidate_primerPcPiS0_S0_PfS1_S1_iffiiPdS_S0__param_9];
	ld.param.f32 	%f789, [_Z16candidate_primerPcPiS0_S0_PfS1_S1_iffiiPdS_S0__param_8];
	cvt.rn.f32.f64 	%f484, %fd25855;
	cvt.rn.f32.f64 	%f485, %fd25854;
	cvt.f64.f32 	%fd12424, %f485;
	mul.f64 	%fd12425, %fd12424, 0d408F400000000000;
	cvt.f64.f32 	%fd12426, %f484;
	add.f64 	%fd12427, %fd12426, 0dC023C132B55EF1FE;
	add.f64 	%fd12428, %fd12427, 0dC0425A1672324C83;
	div.rn.f64 	%fd12429, %fd12425, %fd12428;
	add.f64 	%fd12430, %fd12429, 0dC071126666666666;
	cvt.rn.f32.f64 	%f486, %fd12430;
	setp.gt.f32 	%p4734, %f809, %f486;
	setp.lt.f32 	%p4735, %f789, %f486;
	or.pred  	%p4736, %p4734, %p4735;
	@%p4736 bra 	$L__BB1_2176;
	ld.param.u32 	%r26692, [_Z16candidate_primerPcPiS0_S0_PfS1_S1_iffiiPdS_S0__param_7];
	mov.b32 	%r27651, 0;
	setp.eq.s32 	%p4737, %r26692, 0;
	@%p4737 bra 	$L__BB1_4650;
	@%p4697 bra 	$L__BB1_4654;
	setp.ne.s16 	%p4739, %rs307, 84;
	@%p4739 bra 	$L__BB1_4649;
	mov.b32 	%r27651, 1;
	bra.uni 	$L__BB1_4654;
$L__BB1_4649:
	setp.eq.s16 	%p4740, %rs307, 67;
	selp.b32 	%r27651, 2, 3, %p4740;
	bra.uni 	$L__BB1_4654;
$L__BB1_4650:
	setp.eq.s16 	%p4741, %rs293, 65;
	@%p4741 bra 	$L__BB1_4654;
	setp.ne.s16 	%p4742, %rs293, 84;
	@%p4742 bra 	$L__BB1_4653;
	mov.b32 	%r27651, 1;
	bra.uni 	$L__BB1_4654;
$L__BB1_4653:
	setp.eq.s16 	%p4743, %rs293, 67;
	selp.b32 	%r27651, 2, 3, %p4743;
$L__BB1_4654:
	ld.param.u32 	%r26693, [_Z16candidate_primerPcPiS0_S0_PfS1_S1_iffiiPdS_S0__param_7];
	setp.eq.s32 	%p4744, %r26693, 0;
	@%p4744 bra 	$L__BB1_4660;
	mov.b32 	%r27652, 0;
	setp.eq.s16 	%p4745, %rs308, 65;
	@%p4745 bra 	$L__BB1_4659;
	setp.ne.s16 	%p4746, %rs308, 84;
	@%p4746 bra 	$L__BB1_4658;
	mov.b32 	%r27652, 1;
	bra.uni 	$L__BB1_4659;
$L__BB1_4658:
	setp.eq.s16 	%p4747, %rs308, 67;
	selp.b32 	%r27652, 2, 3, %p4747;
$L__BB1_4659:
	shl.b32 	%r11898, %r27651, 2;
	or.b32  	%r27654, %r11898, %r27652;
	bra.uni 	$L__BB1_4665;
$L__BB1_4660:
	mov.b32 	%r27653, 0;
	setp.eq.s16 	%p4748, %rs294, 65;
	@%p4748 bra 	$L__BB1_4664;
	setp.ne.s16 	%p4749, %rs294, 84;
	@%p4749 bra 	$L__BB1_4663;
	mov.b32 	%r27653, 1;
	bra.uni 	$L__BB1_4664;
$L__BB1_4663:
	setp.eq.s16 	%p4750, %rs294, 67;
	selp.b32 	%r27653, 2, 3, %p4750;
$L__BB1_4664:
	shl.b32 	%r11901, %r27651, 2;
	or.b32  	%r27654, %r11901, %r27653;
$L__BB1_4665:
	ld.param.u32 	%r26694, [_Z16candidate_primerPcPiS0_S0_PfS1_S1_iffiiPdS_S0__param_7];
	setp.eq.s32 	%p4751, %r26694, 0;
	@%p4751 bra 	$L__BB1_4671;
	mov.b32 	%r27655, 0;
	setp.eq.s16 	%p4752, %rs309, 65;
	@%p4752 bra 	$L__BB1_4670;
	setp.ne.s16 	%p4753, %rs309, 84;
	@%p4753 bra 	$L__BB1_4669;
	mov.b32 	%r27655, 1;
	bra.uni 	$L__BB1_4670;
$L__BB1_4669:
	setp.eq.s16 	%p4754, %rs309, 67;
	selp.b32 	%r27655, 2, 3, %p4754;
$L__BB1_4670:
	shl.b32 	%r11904, %r27654, 2;
	or.b32  	%r27657, %r11904, %r27655;
	bra.uni 	$L__BB1_4676;
$L__BB1_4671:
	mov.b32 	%r27656, 0;
	setp.eq.s16 	%p4755, %rs295, 65;
	@%p4755 bra 	$L__BB1_4675;
	setp.ne.s16 	%p4756, %rs295, 84;
	@%p4756 bra 	$L__BB1_4674;
	mov.b32 	%r27656, 1;
	bra.uni 	$L__BB1_4675;
$L__BB1_4674:
	setp.eq.s16 	%p4757, %rs295, 67;
	selp.b32 	%r27656, 2, 3, %p4757;
$L__BB1_4675:
	shl.b32 	%r11907, %r27654, 2;
	or.b32  	%r27657, %r11907, %r27656;
$L__BB1_4676:
	ld.param.u32 	%r26695, [_Z16candidate_primerPcPiS0_S0_PfS1_S1_iffiiPdS_S0__param_7];
	setp.eq.s32 	%p4758, %r26695, 0;
	@%p4758 bra 	$L__BB1_4682;
	mov.b32 	%r27658, 0;
	@%p4715 bra 	$L__BB1_4681;
	setp.ne.s16 	%p4760, %rs310, 84;
	@%p4760 bra 	$L__BB1_4680;
	mov.b32 	%r27658, 1;
	bra.uni 	$L__BB1_4681;
$L__BB1_4680:
	setp.eq.s16 	%p4761, %rs310, 67;
	selp.b32 	%r27658, 2, 3, %p4761;
$L__BB1_4681:
	shl.b32 	%r11910, %r27657, 2;
	or.b32  	%r27660, %r11910, %r27658;
	bra.uni 	$L__BB1_4687;
$L__BB1_4682:
	mov.b32 	%r27659, 0;
	setp.eq.s16 	%p4762, %rs296, 65;
	@%p4762 bra 	$L__BB1_4686;
	setp.ne.s16 	%p4763, %rs296, 84;
	@%p4763 bra 	$L__BB1_4685;
	mov.b32 	%r27659, 1;
	bra.uni 	$L__BB1_4686;
$L__BB1_4685:
	setp.eq.s16 	%p4764, %rs296, 67;
	selp.b32 	%r27659, 2, 3, %p4764;
$L__BB1_4686:
	shl.b32 	%r11913, %r27657, 2;
	or.b32  	%r27660, %r11913, %r27659;
$L__BB1_4687:
	ld.param.u32 	%r26696, [_Z16candidate_primerPcPiS0_S0_PfS1_S1_iffiiPdS_S0__param_7];
	setp.eq.s32 	%p4765, %r26696, 0;
	@%p4765 bra 	$L__BB1_4693;
	mov.b32 	%r27661, 0;
	@%p4721 bra 	$L__BB1_4692;
	setp.ne.s16 	%p4767, %rs311, 84;
	@%p4767 bra 	$L__BB1_4691;
	mov.b32 	%r27661, 1;
	bra.uni 	$L__BB1_4692;
$L__BB1_4691:
	setp.eq.s16 	%p4768, %rs311, 67;
	selp.b32 	%r27661, 2, 3, %p4768;
$L__BB1_4692:
	shl.b32 	%r11916, %r27660, 2;
	or.b32  	%r27663, %r11916, %r27661;
	bra.uni 	$L__BB1_4698;
$L__BB1_4693:
	mov.b32 	%r27662, 0;
	setp.eq.s16 	%p4769, %rs297, 65;
	@%p4769 bra 	$L__BB1_4697;
	setp.ne.s16 	%p4770, %rs297, 84;
	@%p4770 bra 	$L__BB1_4696;
	mov.b32 	%r27662, 1;
	bra.uni 	$L__BB1_4697;
$L__BB1_4696:
	setp.eq.s16 	%p4771, %rs297, 67;
	selp.b32 	%r27662, 2, 3, %p4771;
$L__BB1_4697:
	shl.b32 	%r11919, %r27660, 2;
	or.b32  	%r27663, %r11919, %r27662;
$L__BB1_4698:
	ld.param.u32 	%r26697, [_Z16candidate_primerPcPiS0_S0_PfS1_S1_iffiiPdS_S0__param_7];
	setp.eq.s32 	%p4772, %r26697, 0;
	@%p4772 bra 	$L__BB1_4704;
	mov.b32 	%r27664, 0;
	@%p4727 bra 	$L__BB1_4703;
	setp.ne.s16 	%p4774, %rs312, 84;
	@%p4774 bra 	$L__BB1_4702;
	mov.b32 	%r27664, 1;
	bra.uni 	$L__BB1_4703;
$L__BB1_4702:
	setp.eq.s16 	%p4775, %rs312, 67;
	selp.b32 	%r27664, 2, 3, %p4775;
$L__BB1_4703:
	shl.b32 	%r11922, %r27663, 2;
	or.b32  	%r27666, %r11922, %r27664;
	bra.uni 	$L__BB1_4709;
$L__BB1_4704:
	mov.b32 	%r27665, 0;
	setp.eq.s16 	%p4776, %rs298, 65;
	@%p4776 bra 	$L__BB1_4708;
	setp.ne.s16 	%p4777, %rs298, 84;
	@%p4777 bra 	$L__BB1_4707;
	mov.b32 	%r27665, 1;
	bra.uni 	$L__BB1_4708;
$L__BB1_4707:
	setp.eq.s16 	%p4778, %rs298, 67;
	selp.b32 	%r27665, 2, 3, %p4778;
$L__BB1_4708:
	shl.b32 	%r11925, %r27663, 2;
	or.b32  	%r27666, %r11925, %r27665;
$L__BB1_4709:
	ld.param.u64 	%rd15851, [_Z16candidate_primerPcPiS0_S0_PfS1_S1_iffiiPdS_S0__param_4];
	cvta.to.global.u64 	%rd596, %rd15851;
	mul.wide.u32 	%rd5646, %r27666, 4;
	add.s64 	%rd5647, %rd596, %rd5646;
	ld.global.f32 	%f487, [%rd5647];
	setp.lt.f32 	%p4780, %f487, 0f40800000;
	mov.pred 	%p18179, 0;
	@%p4780 bra 	$L__BB1_4775;
	ld.param.u32 	%r26698, [_Z16candidate_primerPcPiS0_S0_PfS1_S1_iffiiPdS_S0__param_7];
	mov.b32 	%r27667, 0;
	setp.eq.s32 	%p4781, %r26698, 1;
	@%p4781 bra 	$L__BB1_4715;
	setp.eq.s16 	%p4782, %rs307, 65;
	@%p4782 bra 	$L__BB1_4719;
	setp.ne.s16 	%p4783, %rs307, 84;
	@%p4783 bra 	$L__BB1_4714;
	mov.b32 	%r27667, 1;
	bra.uni 	$L__BB1_4719;
$L__BB1_4714:
	setp.eq.s16 	%p4784, %rs307, 67;
	selp.b32 	%r27667, 2, 3, %p4784;
	bra.uni 	$L__BB1_4719;
$L__BB1_4715:
	setp.eq.s16 	%p4785, %rs293, 65;
	@%p4785 bra 	$L__BB1_4719;
	setp.ne.s16 	%p4786, %rs293, 84;
	@%p4786 bra 	$L__BB1_4718;
	mov.b32 	%r27667, 1;
	bra.uni 	$L__BB1_4719;
$L__BB1_4718:
	setp.eq.s16 	%p4787, %rs293, 67;
	selp.b32 	%r27667, 2, 3, %p4787;
$L__BB1_4719:
	ld.param.u32 	%r26699, [_Z16candidate_primerPcPiS0_S0_PfS1_S1_iffiiPdS_S0__param_7];
	setp.eq.s32 	%p4788, %r26699, 1;
	@%p4788 bra 	$L__BB1_4725;
	mov.b32 	%r27668, 0;
	setp.eq.s16 	%p4789, %rs308, 65;
	@%p4789 bra 	$L__BB1_4724;
	setp.ne.s16 	%p4790, %rs308, 84;
	@%p4790 bra 	$L__BB1_4723;
	mov.b32 	%r27668, 1;
	bra.uni 	$L__BB1_4724;
$L__BB1_4723:
	setp.eq.s16 	%p4791, %rs308, 67;
	selp.b32 	%r27668, 2, 3, %p4791;
$L__BB1_4724:
	shl.b32 	%r11932, %r27667, 2;
	or.b32  	%r27670, %r11932, %r27668;
	bra.uni 	$L__BB1_4730;
$L__BB1_4725:
	mov.b32 	%r27669, 0;
	setp.eq.s16 	%p4792, %rs294, 65;
	@%p4792 bra 	$L__BB1_4729;
	setp.ne.s16 	%p4793, %rs294, 84;
	@%p4793 bra 	$L__BB1_4728;
	mov.b32 	%r27669, 1;
	bra.uni 	$L__BB1_4729;
$L__BB1_4728:
	setp.eq.s16 	%p4794, %rs294, 67;
	selp.b32 	%r27669, 2, 3, %p4794;
$L__BB1_4729:
	shl.b32 	%r11935, %r27667, 2;
	or.b32  	%r27670, %r11935, %r27669;
$L__BB1_4730:
	ld.param.u32 	%r26700, [_Z16candidate_primerPcPiS0_S0_PfS1_S1_iffiiPdS_S0__param_7];
	setp.eq.s32 	%p4795, %r26700, 1;
	@%p4795 bra 	$L__BB1_4736;
	mov.b32 	%r27671, 0;
	setp.eq.s16 	%p4796, %rs309, 65;
	@%p4796 bra 	$L__BB1_4735;
	setp.ne.s16 	%p4797, %rs309, 84;
	@%p4797 bra 	$L__BB1_4734;
	mov.b32 	%r27671, 1;
	bra.uni 	$L__BB1_4735;
$L__BB1_4734:
	setp.eq.s16 	%p4798, %rs309, 67;
	selp.b32 	%r27671, 2, 3, %p4798;
$L__BB1_4735:
	shl.b32 	%r11938, %r27670, 2;
	or.b32  	%r27673, %r11938, %r27671;
	bra.uni 	$L__BB1_4741;
$L__BB1_4736:
	mov.b32 	%r27672, 0;
	setp.eq.s16 	%p4799, %rs295, 65;
	@%p4799 bra 	$L__BB1_4740;
	setp.ne.s16 	%p4800, %rs295, 84;
	@%p4800 bra 	$L__BB1_4739;
	mov.b32 	%r27672, 1;
	bra.uni 	$L__BB1_4740;
$L__BB1_4739:
	setp.eq.s16 	%p4801, %rs295, 67;
	selp.b32 	%r27672, 2, 3, %p4801;
$L__BB1_4740:
	shl.b32 	%r11941, %r27670, 2;
	or.b32  	%r27673, %r11941, %r27672;
$L__BB1_4741:
	ld.param.u32 	%r26701, [_Z16candidate_primerPcPiS0_S0_PfS1_S1_iffiiPdS_S0__param_7];
	setp.eq.s32 	%p4802, %r26701, 1;
	@%p4802 bra 	$L__BB1_4747;
	mov.b32 	%r27674, 0;
	setp.eq.s16 	%p4803, %rs310, 65;
	@%p4803 bra 	$L__BB1_4746;
	setp.ne.s16 	%p4804, %rs310, 84;
	@%p4804 bra 	$L__BB1_4745;
	mov.b32 	%r27674, 1;
	bra.uni 	$L__BB1_4746;
$L__BB1_4745:
	setp.eq.s16 	%p4805, %rs310, 67;
	selp.b32 	%r27674, 2, 3, %p4805;
$L__BB1_4746:
	shl.b32 	%r11944, %r27673, 2;
	or.b32  	%r27676, %r11944, %r27674;
	bra.uni 	$L__BB1_4752;
$L__BB1_4747:
	mov.b32 	%r27675, 0;
	setp.eq.s16 	%p4806, %rs296, 65;
	@%p4806 bra 	$L__BB1_4751;
	setp.ne.s16 	%p4807, %rs296, 84;
	@%p4807 bra 	$L__BB1_4750;
	mov.b32 	%r27675, 1;
	bra.uni 	$L__BB1_4751;
$L__BB1_4750:
	setp.eq.s16 	%p4808, %rs296, 67;
	selp.b32 	%r27675, 2, 3, %p4808;
$L__BB1_4751:
	shl.b32 	%r11947, %r27673, 2;
	or.b32  	%r27676, %r11947, %r27675;
$L__BB1_4752:
	ld.param.u32 	%r26702, [_Z16candidate_primerPcPiS0_S0_PfS1_S1_iffiiPdS_S0__param_7];
	setp.eq.s32 	%p4809, %r26702, 1;
	@%p4809 bra 	$L__BB1_4758;
	mov.b32 	%r27677, 0;
	setp.eq.s16 	%p4810, %rs311, 65;
	@%p4810 bra 	$L__BB1_4757;
	setp.ne.s16 	%p4811, %rs311, 84;
	@%p4811 bra 	$L__BB1_4756;
	mov.b32 	%r27677, 1;
	bra.uni 	$L__BB1_4757;
$L__BB1_4756:
	setp.eq.s16 	%p4812, %rs311, 67;
	selp.b32 	%r27677, 2, 3, %p4812;
$L__BB1_4757:
	shl.b32 	%r11950, %r27676, 2;
	or.b32  	%r27679, %r11950, %r27677;
	bra.uni 	$L__BB1_4763;
$L__BB1_4758:
	mov.b32 	%r27678, 0;
	setp.eq.s16 	%p4813, %rs297, 65;
	@%p4813 bra 	$L__BB1_4762;
	setp.ne.s16 	%p4814, %rs297, 84;
	@%p4814 bra 	$L__BB1_4761;
	mov.b32 	%r27678, 1;
	bra.uni 	$L__BB1_4762;
$L__BB1_4761:
	setp.eq.s16 	%p4815, %rs297, 67;
	selp.b32 	%r27678, 2, 3, %p4815;
$L__BB1_4762:
	shl.b32 	%r11953, %r27676, 2;
	or.b32  	%r27679, %r11953, %r27678;
$L__BB1_4763:
	ld.param.u32 	%r26703, [_Z16candidate_primerPcPiS0_S0_PfS1_S1_iffiiPdS_S0__param_7];
	setp.eq.s32 	%p4816, %r26703, 1;
	@%p4816 bra 	$L__BB1_4769;
	mov.b32 	%r27680, 0;
	setp.eq.s16 	%p4817, %rs312, 65;
	@%p4817 bra 	$L__BB1_4768;
	setp.ne.s16 	%p4818, %rs312, 84;
	@%p4818 bra 	$L__BB1_4767;
	mov.b32 	%r27680, 1;
	bra.uni 	$L__BB1_4768;
$L__BB1_4767:
	setp.eq.s16 	%p4819, %rs312, 67;
	selp.b32 	%r27680, 2, 3, %p4819;
$L__BB1_4768:
	shl.b32 	%r11956, %r27679, 2;
	or.b32  	%r27682, %r11956, %r27680;
	bra.uni 	$L__BB1_4774;
$L__BB1_4769:
	mov.b32 	%r27681, 0;
	setp.eq.s16 	%p4820, %rs298, 65;
	@%p4820 bra 	$L__BB1_4773;
	setp.ne.s16 	%p4821, %rs298, 84;
	@%p4821 bra 	$L__BB1_4772;
	mov.b32 	%r27681, 1;
	bra.uni 	$L__BB1_4773;
$L__BB1_4772:
	setp.eq.s16 	%p4822, %rs298, 67;
	selp.b32 	%r27681, 2, 3, %p4822;
$L__BB1_4773:
	shl.b32 	%r11959, %r27679, 2;
	or.b32  	%r27682, %r11959, %r27681;
$L__BB1_4774:
	mul.wide.u32 	%rd5648, %r27682, 4;
	add.s64 	%rd5649, %rd596, %rd5648;
	ld.global.f32 	%f488, [%rd5649];
	setp.geu.f32 	%p18179, %f488, 0f40400000;
$L__BB1_4775:
	ld.param.u32 	%r26857, [_Z16candidate_primerPcPiS0_S0_PfS1_S1_iffiiPdS_S0__param_11];
	setp.eq.s32 	%p4823, %r26857, 0;
	selp.u32 	%r27745, 1, 0, %p18179;
	not.pred 	%p4824, %p18179;
	or.pred  	%p4825, %p4823, %p4824;
	@%p4825 bra 	$L__BB1_5139;
	mov.b32 	%r27683, 0;
$L__BB1_4777:
	mov.u32 	%r1824, %r27683;
	cvt.u64.u32 	%rd5650, %r1824;
	add.s64 	%rd597, %rd517, %rd5650;
	ld.local.u8 	%rs2558, [%rd597];
	setp.ne.s16 	%p4826, %rs2558, 0;
	add.s32 	%r27683, %r1824, 1;
	@%p4826 bra 	$L__BB1_4777;
	and.b32  	%r11961, %r1824, 1;
	setp.eq.b32 	%p4827, %r11961, 1;
	@%p4827 bra 	$L__BB1_4801;
	setp.eq.s32 	%p4828, %r1824, 0;
	@%p4828 bra 	$L__BB1_4789;
	shr.u32 	%r11963, %r1824, 1;
	max.u32 	%r1826, %r11963, 1;
	mov.b32 	%r27684, 0;
$L__BB1_4781:
	cvt.u64.u32 	%rd5651, %r27684;
	add.s64 	%rd5652, %rd517, %rd5651;
	ld.local.u8 	%rs319, [%rd5652];
	setp.ne.s16 	%p4829, %rs319, 65;
	not.b32 	%r11964, %r27684;
	cvt.s64.s32 	%rd5653, %r11964;
	add.s64 	%rd5654, %rd597, %rd5653;
	ld.local.u8 	%rs320, [%rd5654];
	@%p4829 bra 	$L__BB1_4783;
	setp.ne.s16 	%p4830, %rs320, 84;
	@%p4830 bra 	$L__BB1_4801;
$L__BB1_4783:
	setp.ne.s16 	%p4831, %rs319, 84;
	@%p4831 bra 	$L__BB1_4785;
	setp.ne.s16 	%p4832, %rs320, 65;
	@%p4832 bra 	$L__BB1_4801;
$L__BB1_4785:
	setp.eq.s16 	%p4833, %rs319, 84;
	setp.eq.s16 	%p4834, %rs319, 65;
	setp.ne.s16 	%p4835, %rs320, 65;
	or.pred  	%p4836, %p4835, %p4833;
	setp.ne.s16 	%p4837, %rs320, 84;
	or.pred  	%p4838, %p4837, %p4834;
	and.pred  	%p4839, %p4836, %p4838;
	not.pred 	%p4840, %p4839;
	@%p4840 bra 	$L__BB1_4801;
	setp.eq.s16 	%p4841, %rs319, 67;
	setp.ne.s16 	%p4842, %rs320, 71;
	and.pred  	%p4843, %p4842, %p4841;
	@%p4843 bra 	$L__BB1_4801;
	setp.eq.s16 	%p4846, %rs319, 71;
	setp.ne.s16 	%p4847, %rs320, 67;
	xor.pred  	%p4848, %p4846, %p4847;
	or.pred  	%p4849, %p4842, %p4841;
	and.pred  	%p4850, %p4848, %p4849;
	not.pred 	%p4851, %p4850;
	@%p4851 bra 	$L__BB1_4801;
	add.s32 	%r27684, %r27684, 1;
	setp.ne.s32 	%p4852, %r27684, %r1826;
	@%p4852 bra 	$L__BB1_4781;
$L__BB1_4789:
	mov.b32 	%r27685, 0;
$L__BB1_4790:
	mov.u32 	%r1829, %r27685;
	cvt.u64.u32 	%rd5655, %r1829;
	add.s64 	%rd598, %rd517, %rd5655;
	ld.local.u8 	%rs2564, [%rd598];
	setp.ne.s16 	%p4853, %rs2564, 0;
	add.s32 	%r27685, %r1829, 1;
	@%p4853 bra 	$L__BB1_4790;
	and.b32  	%r11966, %r1829, 1;
	setp.eq.b32 	%p4854, %r11966, 1;
	@%p4854 bra 	$L__BB1_4801;
	setp.eq.s32 	%p4855, %r1829, 0;
	@%p4855 bra 	$L__BB1_4804;
	shr.u32 	%r11968, %r1829, 1;
	max.u32 	%r1831, %r11968, 1;
	mov.b32 	%r27686, 0;
$L__BB1_4794:
	cvt.u64.u32 	%rd5656, %r27686;
	add.s64 	%rd5657, %rd517, %rd5656;
	ld.local.u8 	%rs321, [%rd5657];
	setp.ne.s16 	%p4856, %rs321, 65;
	not.b32 	%r11969, %r27686;
	cvt.s64.s32 	%rd5658, %r11969;
	add.s64 	%rd5659, %rd598, %rd5658;
	ld.local.u8 	%rs322, [%rd5659];
	@%p4856 bra 	$L__BB1_4796;
	setp.ne.s16 	%p4857, %rs322, 84;
	@%p4857 bra 	$L__BB1_4801;
$L__BB1_4796:
	setp.ne.s16 	%p4858, %rs321, 84;
	@%p4858 bra 	$L__BB1_4798;
	setp.ne.s16 	%p4859, %rs322, 65;
	@%p4859 bra 	$L__BB1_4801;
$L__BB1_4798:
	setp.eq.s16 	%p4860, %rs321, 84;
	setp.eq.s16 	%p4861, %rs321, 65;
	setp.ne.s16 	%p4862, %rs322, 65;
	or.pred  	%p4863, %p4862, %p4860;
	setp.ne.s16 	%p4864, %rs322, 84;
	or.pred  	%p4865, %p4864, %p4861;
	and.pred  	%p4866, %p4863, %p4865;
	not.pred 	%p4867, %p4866;
	@%p4867 bra 	$L__BB1_4801;
	setp.eq.s16 	%p4868, %rs321, 67;
	setp.ne.s16 	%p4869, %rs322, 71;
	and.pred  	%p4870, %p4869, %p4868;
	@%p4870 bra 	$L__BB1_4801;
	setp.eq.s16 	%p4873, %rs321, 71;
	setp.ne.s16 	%p4874, %rs322, 67;
	xor.pred  	%p4875, %p4873, %p4874;
	or.pred  	%p4876, %p4869, %p4868;
	and.pred  	%p4877, %p4875, %p4876;
	@%p4877 bra 	$L__BB1_4803;
$L__BB1_4801:
	setp.gt.u32 	%p4879, %r2, 2146435070;
	mov.f64 	%fd25856, %fd2;
	@%p4879 bra 	$L__BB1_4806;
	setp.gt.u32 	%p4880, %r4, 1073127582;
	selp.f64 	%fd12431, %fd4, %fd3, %p4880;
	selp.u32 	%r11970, 1, 0, %p4880;
	add.s32 	%r11971, %r3, %r11970;
	add.f64 	%fd12432, %fd12431, 0dBFF0000000000000;
	add.f64 	%fd12433, %fd12431, 0d3FF0000000000000;
	rcp.approx.ftz.f64 	%fd12434, %fd12433;
	neg.f64 	%fd12435, %fd12433;
	fma.rn.f64 	%fd12436, %fd12435, %fd12434, 0d3FF0000000000000;
	fma.rn.f64 	%fd12437, %fd12436, %fd12436, %fd12436;
	fma.rn.f64 	%fd12438, %fd12437, %fd12434, %fd12434;
	mul.f64 	%fd12439, %fd12432, %fd12438;
	fma.rn.f64 	%fd12440, %fd12432, %fd12438, %fd12439;
	mul.f64 	%fd12441, %fd12440, %fd12440;
	fma.rn.f64 	%fd12442, %fd12441, 0d3EB1380B3AE80F1E, 0d3ED0EE258B7A8B04;
	fma.rn.f64 	%fd12443, %fd12442, %fd12441, 0d3EF3B2669F02676F;
	fma.rn.f64 	%fd12444, %fd12443, %fd12441, 0d3F1745CBA9AB0956;
	fma.rn.f64 	%fd12445, %fd12444, %fd12441, 0d3F3C71C72D1B5154;
	fma.rn.f64 	%fd12446, %fd12445, %fd12441, 0d3F624924923BE72D;
	fma.rn.f64 	%fd12447, %fd12446, %fd12441, 0d3F8999999999A3C4;
	fma.rn.f64 	%fd12448, %fd12447, %fd12441, 0d3FB5555555555554;
	sub.f64 	%fd12449, %fd12432, %fd12440;
	add.f64 	%fd12450, %fd12449, %fd12449;
	neg.f64 	%fd12451, %fd12440;
	fma.rn.f64 	%fd12452, %fd12451, %fd12432, %fd12450;
	mul.f64 	%fd12453, %fd12438, %fd12452;
	mul.f64 	%fd12454, %fd12441, %fd12448;
	fma.rn.f64 	%fd12455, %fd12454, %fd12440, %fd12453;
	xor.b32  	%r11972, %r11971, -2147483648;
	mov.b32 	%r11973, 1127219200;
	mov.b64 	%fd12456, {%r11972, %r11973};
	sub.f64 	%fd12457, %fd12456, %fd1;
	fma.rn.f64 	%fd12458, %fd12457, 0d3FE62E42FEFA39EF, %fd12440;
	fma.rn.f64 	%fd12459, %fd12457, 0dBFE62E42FEFA39EF, %fd12458;
	sub.f64 	%fd12460, %fd12459, %fd12440;
	sub.f64 	%fd12461, %fd12455, %fd12460;
	fma.rn.f64 	%fd12462, %fd12457, 0d3C7ABC9E3B39803F, %fd12461;
	add.f64 	%fd25856, %fd12458, %fd12462;
	bra.uni 	$L__BB1_4806;
$L__BB1_4803:
	add.s32 	%r27686, %r27686, 1;
	setp.ne.s32 	%p4878, %r27686, %r1831;
	@%p4878 bra 	$L__BB1_4794;
$L__BB1_4804:
	setp.gt.u32 	%p4881, %r5, 2146435070;
	mov.f64 	%fd25856, %fd5;
	@%p4881 bra 	$L__BB1_4806;
	setp.gt.u32 	%p4882, %r7, 1073127582;
	selp.f64 	%fd12463, %fd7, %fd6, %p4882;
	selp.u32 	%r11974, 1, 0, %p4882;
	add.s32 	%r11975, %r6, %r11974;
	add.f64 	%fd12464, %fd12463, 0dBFF0000000000000;
	add.f64 	%fd12465, %fd12463, 0d3FF0000000000000;
	rcp.approx.ftz.f64 	%fd12466, %fd12465;
	neg.f64 	%fd12467, %fd12465;
	fma.rn.f64 	%fd12468, %fd12467, %fd12466, 0d3FF0000000000000;
	fma.rn.f64 	%fd12469, %fd12468, %fd12468, %fd12468;
	fma.rn.f64 	%fd12470, %fd12469, %fd12466, %fd12466;
	mul.f64 	%fd12471, %fd12464, %fd12470;
	fma.rn.f64 	%fd12472, %fd12464, %fd12470, %fd12471;
	mul.f64 	%fd12473, %fd12472, %fd12472;
	fma.rn.f64 	%fd12474, %fd12473, 0d3EB1380B3AE80F1E, 0d3ED0EE258B7A8B04;
	fma.rn.f64 	%fd12475, %fd12474, %fd12473, 0d3EF3B2669F02676F;
	fma.rn.f64 	%fd12476, %fd12475, %fd12473, 0d3F1745CBA9AB0956;
	fma.rn.f64 	%fd12477, %fd12476, %fd12473, 0d3F3C71C72D1B5154;
	fma.rn.f64 	%fd12478, %fd12477, %fd12473, 0d3F624924923BE72D;
	fma.rn.f64 	%fd12479, %fd12478, %fd12473, 0d3F8999999999A3C4;
	fma.rn.f64 	%fd12480, %fd12479, %fd12473, 0d3FB5555555555554;
	sub.f64 	%fd12481, %fd12464, %fd12472;
	add.f64 	%fd12482, %fd12481, %fd12481;
	neg.f64 	%fd12483, %fd12472;
	fma.rn.f64 	%fd12484, %fd12483, %fd12464, %fd12482;
	mul.f64 	%fd12485, %fd12470, %fd12484;
	mul.f64 	%fd12486, %fd12473, %fd12480;
	fma.rn.f64 	%fd12487, %fd12486, %fd12472, %fd12485;
	xor.b32  	%r11976, %r11975, -2147483648;
	mov.b32 	%r11977, 1127219200;
	mov.b64 	%fd12488, {%r11976, %r11977};
	sub.f64 	%fd12489, %fd12488, %fd1;
	fma.rn.f64 	%fd12490, %fd12489, 0d3FE62E42FEFA39EF, %fd12472;
	fma.rn.f64 	%fd12491, %fd12489, 0dBFE62E42FEFA39EF, %fd12490;
	sub.f64 	%fd12492, %fd12491, %fd12472;
	sub.f64 	%fd12493, %fd12487, %fd12492;
	fma.rn.f64 	%fd12494, %fd12489, 0d3C7ABC9E3B39803F, %fd12493;
	add.f64 	%fd25856, %fd12490, %fd12494;
$L__BB1_4806:
	mul.f64 	%fd2063, %fd25856, 0d3FFFCB923A29C77A;
	mov.b32 	%r27687, 0;
$L__BB1_4807:
	mov.u32 	%r1834, %r27687;
	cvt.u64.u32 	%rd5660, %r1834;
	add.s64 	%rd5661, %rd517, %rd5660;
	ld.local.u8 	%rs2570, [%rd5661];
	setp.ne.s16 	%p4883, %rs2570, 0;
	add.s32 	%r27687, %r1834, 1;
	@%p4883 bra 	$L__BB1_4807;
	mov.b32 	%r27688, 0;
$L__BB1_4809:
	mov.u32 	%r1836, %r27688;
	cvt.u64.u32 	%rd5662, %r1836;
	add.s64 	%rd5663, %rd517, %rd5662;
	ld.local.u8 	%rs2571, [%rd5663];
	setp.ne.s16 	%p4884, %rs2571, 0;
	add.s32 	%r27688, %r1836, 1;
	@%p4884 bra 	$L__BB1_4809;
	setp.eq.s32 	%p4885, %r1834, 0;
	@%p4885 bra 	$L__BB1_4881;
	and.b32  	%r1838, %r1834, 3;
	setp.lt.u32 	%p4886, %r1834, 4;
	mov.b32 	%r27690, 1;
	@%p4886 bra 	$L__BB1_4850;
	and.b32  	%r1839, %r1834, 2147483644;
	mov.b32 	%r27690, 1;
$L__BB1_4813:
	mov.u32 	%r1840, %r27690;
	cvt.s64.s32 	%rd5664, %r1840;
	add.s64 	%rd599, %rd517, %rd5664;
	ld.local.u8 	%rs2573, [%rd599+-1];
	mov.b16 	%rs6630, 0;
	setp.gt.s16 	%p4887, %rs2573, 70;
	@%p4887 bra 	$L__BB1_4817;
	setp.eq.s16 	%p4890, %rs2573, 65;
	@%p4890 bra 	$L__BB1_4822;
	setp.eq.s16 	%p4891, %rs2573, 67;
	@%p4891 bra 	$L__BB1_4816;
	bra.uni 	$L__BB1_4821;
$L__BB1_4816:
	mov.b16 	%rs6630, 1;
	bra.uni 	$L__BB1_4822;
$L__BB1_4817:
	setp.eq.s16 	%p4888, %rs2573, 71;
	@%p4888 bra 	$L__BB1_4820;
	setp.ne.s16 	%p4889, %rs2573, 84;
	@%p4889 bra 	$L__BB1_4821;
	mov.b16 	%rs6630, 3;
	bra.uni 	$L__BB1_4822;
$L__BB1_4820:
	mov.b16 	%rs6630, 2;
	bra.uni 	$L__BB1_4822;
$L__BB1_4821:
	mov.b16 	%rs6630, 4;
$L__BB1_4822:
	cvt.u64.u32 	%rd5665, %r1840;
	add.s64 	%rd600, %rd6, %rd5665;
	st.local.u8 	[%rd600], %rs6630;
	ld.local.u8 	%rs2579, [%rd599];
	mov.b16 	%rs6631, 0;
	setp.gt.s16 	%p4892, %rs2579, 70;
	@%p4892 bra 	$L__BB1_4826;
	setp.eq.s16 	%p4895, %rs2579, 65;
	@%p4895 bra 	$L__BB1_4831;
	setp.eq.s16 	%p4896, %rs2579, 67;
	@%p4896 bra 	$L__BB1_4825;
	bra.uni 	$L__BB1_4830;
$L__BB1_4825:
	mov.b16 	%rs6631, 1;
	bra.uni 	$L__BB1_4831;
$L__BB1_4826:
	setp.eq.s16 	%p4893, %rs2579, 71;
	@%p4893 bra 	$L__BB1_4829;
	setp.ne.s16 	%p4894, %rs2579, 84;
	@%p4894 bra 	$L__BB1_4830;
	mov.b16 	%rs6631, 3;
	bra.uni 	$L__BB1_4831;
$L__BB1_4829:
	mov.b16 	%rs6631, 2;
	bra.uni 	$L__BB1_4831;
$L__BB1_4830:
	mov.b16 	%rs6631, 4;
$L__BB1_4831:
	st.local.u8 	[%rd600+1], %rs6631;
	ld.local.u8 	%rs2585, [%rd599+1];
	mov.b16 	%rs6632, 0;
	setp.gt.s16 	%p4897, %rs2585, 70;
	@%p4897 bra 	$L__BB1_4835;
	setp.eq.s16 	%p4900, %rs2585, 65;
	@%p4900 bra 	$L__BB1_4840;
	setp.eq.s16 	%p4901, %rs2585, 67;
	@%p4901 bra 	$L__BB1_4834;
	bra.uni 	$L__BB1_4839;
$L__BB1_4834:
	mov.b16 	%rs6632, 1;
	bra.uni 	$L__BB1_4840;
$L__BB1_4835:
	setp.eq.s16 	%p4898, %rs2585, 71;
	@%p4898 bra 	$L__BB1_4838;
	setp.ne.s16 	%p4899, %rs2585, 84;
	@%p4899 bra 	$L__BB1_4839;
	mov.b16 	%rs6632, 3;
	bra.uni 	$L__BB1_4840;
$L__BB1_4838:
	mov.b16 	%rs6632, 2;
	bra.uni 	$L__BB1_4840;
$L__BB1_4839:
	mov.b16 	%rs6632, 4;
$L__BB1_4840:
	st.local.u8 	[%rd600+2], %rs6632;
	ld.local.u8 	%rs2591, [%rd599+2];
	mov.b16 	%rs6633, 0;
	setp.gt.s16 	%p4902, %rs2591, 70;
	@%p4902 bra 	$L__BB1_4844;
	setp.eq.s16 	%p4905, %rs2591, 65;
	@%p4905 bra 	$L__BB1_4849;
	setp.eq.s16 	%p4906, %rs2591, 67;
	@%p4906 bra 	$L__BB1_4843;
	bra.uni 	$L__BB1_4848;
$L__BB1_4843:
	mov.b16 	%rs6633, 1;
	bra.uni 	$L__BB1_4849;
$L__BB1_4844:
	setp.eq.s16 	%p4903, %rs2591, 71;
	@%p4903 bra 	$L__BB1_4847;
	setp.ne.s16 	%p4904, %rs2591, 84;
	@%p4904 bra 	$L__BB1_4848;
	mov.b16 	%rs6633, 3;
	bra.uni 	$L__BB1_4849;
$L__BB1_4847:
	mov.b16 	%rs6633, 2;
	bra.uni 	$L__BB1_4849;
$L__BB1_4848:
	mov.b16 	%rs6633, 4;
$L__BB1_4849:
	st.local.u8 	[%rd600+3], %rs6633;
	add.s32 	%r27690, %r1840, 4;
	add.s32 	%r11982, %r1840, 3;
	setp.ne.s32 	%p4907, %r11982, %r1839;
	@%p4907 bra 	$L__BB1_4813;
$L__BB1_4850:
	setp.eq.s32 	%p4908, %r1838, 0;
	@%p4908 bra 	$L__BB1_4881;
	cvt.s64.s32 	%rd5666, %r27690;
	add.s64 	%rd601, %rd517, %rd5666;
	ld.local.u8 	%rs2597, [%rd601+-1];
	mov.b16 	%rs6634, 0;
	setp.gt.s16 	%p4909, %rs2597, 70;
	@%p4909 bra 	$L__BB1_4855;
	setp.eq.s16 	%p4912, %rs2597, 65;
	@%p4912 bra 	$L__BB1_4860;
	setp.eq.s16 	%p4913, %rs2597, 67;
	@%p4913 bra 	$L__BB1_4854;
	bra.uni 	$L__BB1_4859;
$L__BB1_4854:
	mov.b16 	%rs6634, 1;
	bra.uni 	$L__BB1_4860;
$L__BB1_4855:
	setp.eq.s16 	%p4910, %rs2597, 71;
	@%p4910 bra 	$L__BB1_4858;
	setp.ne.s16 	%p4911, %rs2597, 84;
	@%p4911 bra 	$L__BB1_4859;
	mov.b16 	%rs6634, 3;
	bra.uni 	$L__BB1_4860;
$L__BB1_4858:
	mov.b16 	%rs6634, 2;
	bra.uni 	$L__BB1_4860;
$L__BB1_4859:
	mov.b16 	%rs6634, 4;
$L__BB1_4860:
	cvt.u64.u32 	%rd5667, %r27690;
	add.s64 	%rd602, %rd6, %rd5667;
	st.local.u8 	[%rd602], %rs6634;
	setp.eq.s32 	%p4914, %r1838, 1;
	@%p4914 bra 	$L__BB1_4881;
	ld.local.u8 	%rs2603, [%rd601];
	mov.b16 	%rs6635, 0;
	setp.gt.s16 	%p4915, %rs2603, 70;
	@%p4915 bra 	$L__BB1_4865;
	setp.eq.s16 	%p4918, %rs2603, 65;
	@%p4918 bra 	$L__BB1_4870;
	setp.eq.s16 	%p4919, %rs2603, 67;
	@%p4919 bra 	$L__BB1_4864;
	bra.uni 	$L__BB1_4869;
$L__BB1_4864:
	mov.b16 	%rs6635, 1;
	bra.uni 	$L__BB1_4870;
$L__BB1_4865:
	setp.eq.s16 	%p4916, %rs2603, 71;
	@%p4916 bra 	$L__BB1_4868;
	setp.ne.s16 	%p4917, %rs2603, 84;
	@%p4917 bra 	$L__BB1_4869;
	mov.b16 	%rs6635, 3;
	bra.uni 	$L__BB1_4870;
$L__BB1_4868:
	mov.b16 	%rs6635, 2;
	bra.uni 	$L__BB1_4870;
$L__BB1_4869:
	mov.b16 	%rs6635, 4;
$L__BB1_4870:
	add.s32 	%r11983, %r27690, 1;
	cvt.u64.u32 	%rd5668, %r11983;
	add.s64 	%rd5669, %rd6, %rd5668;
	st.local.u8 	[%rd5669], %rs6635;
	setp.eq.s32 	%p4920, %r1838, 2;
	@%p4920 bra 	$L__BB1_4881;
	ld.local.u8 	%rs2609, [%rd601+1];
	mov.b16 	%rs6636, 0;
	setp.gt.s16 	%p4921, %rs2609, 70;
	@%p4921 bra 	$L__BB1_4875;
	setp.eq.s16 	%p4924, %rs2609, 65;
	@%p4924 bra 	$L__BB1_4880;
	setp.eq.s16 	%p4925, %rs2609, 67;
	@%p4925 bra 	$L__BB1_4874;
	bra.uni 	$L__BB1_4879;
$L__BB1_4874:
	mov.b16 	%rs6636, 1;
	bra.uni 	$L__BB1_4880;
$L__BB1_4875:
	setp.eq.s16 	%p4922, %rs2609, 71;
	@%p4922 bra 	$L__BB1_4878;
	setp.ne.s16 	%p4923, %rs2609, 84;
	@%p4923 bra 	$L__BB1_4879;
	mov.b16 	%rs6636, 3;
	bra.uni 	$L__BB1_4880;
$L__BB1_4878:
	mov.b16 	%rs6636, 2;
	bra.uni 	$L__BB1_4880;
$L__BB1_4879:
	mov.b16 	%rs6636, 4;
$L__BB1_4880:
	st.local.u8 	[%rd602+2], %rs6636;
$L__BB1_4881:
	setp.eq.s32 	%p4926, %r1836, 0;
	@%p4926 bra 	$L__BB1_4952;
	and.b32  	%r1843, %r1836, 3;
	setp.lt.u32 	%p4927, %r1836, 4;
	mov.b32 	%r27692, 1;
	@%p4927 bra 	$L__BB1_4921;
	and.b32  	%r1844, %r1836, 2147483644;
	mov.b32 	%r27692, 1;
$L__BB1_4884:
	sub.s32 	%r11986, %r1836, %r27692;
	cvt.u64.u32 	%rd5670, %r11986;
	add.s64 	%rd5671, %rd517, %rd5670;
	ld.local.u8 	%rs2615, [%rd5671];
	mov.b16 	%rs6637, 0;
	setp.gt.s16 	%p4928, %rs2615, 70;
	@%p4928 bra 	$L__BB1_4888;
	setp.eq.s16 	%p4931, %rs2615, 65;
	@%p4931 bra 	$L__BB1_4893;
	setp.eq.s16 	%p4932, %rs2615, 67;
	@%p4932 bra 	$L__BB1_4887;
	bra.uni 	$L__BB1_4892;
$L__BB1_4887:
	mov.b16 	%rs6637, 1;
	bra.uni 	$L__BB1_4893;
$L__BB1_4888:
	setp.eq.s16 	%p4929, %rs2615, 71;
	@%p4929 bra 	$L__BB1_4891;
	setp.ne.s16 	%p4930, %rs2615, 84;
	@%p4930 bra 	$L__BB1_4892;
	mov.b16 	%rs6637, 3;
	bra.uni 	$L__BB1_4893;
$L__BB1_4891:
	mov.b16 	%rs6637, 2;
	bra.uni 	$L__BB1_4893;
$L__BB1_4892:
	mov.b16 	%rs6637, 4;
$L__BB1_4893:
	cvt.u64.u32 	%rd5672, %r27692;
	add.s64 	%rd603, %rd7, %rd5672;
	st.local.u8 	[%rd603], %rs6637;
	not.b32 	%r11987, %r27692;
	add.s32 	%r11988, %r1836, %r11987;
	cvt.u64.u32 	%rd5673, %r11988;
	add.s64 	%rd5674, %rd517, %rd5673;
	ld.local.u8 	%rs2621, [%rd5674];
	mov.b16 	%rs6638, 0;
	setp.gt.s16 	%p4933, %rs2621, 70;
	@%p4933 bra 	$L__BB1_4897;
	setp.eq.s16 	%p4936, %rs2621, 65;
	@%p4936 bra 	$L__BB1_4902;
	setp.eq.s16 	%p4937, %rs2621, 67;
	@%p4937 bra 	$L__BB1_4896;
	bra.uni 	$L__BB1_4901;
$L__BB1_4896:
	mov.b16 	%rs6638, 1;
	bra.uni 	$L__BB1_4902;
$L__BB1_4897:
	setp.eq.s16 	%p4934, %rs2621, 71;
	@%p4934 bra 	$L__BB1_4900;
	setp.ne.s16 	%p4935, %rs2621, 84;
	@%p4935 bra 	$L__BB1_4901;
	mov.b16 	%rs6638, 3;
	bra.uni 	$L__BB1_4902;
$L__BB1_4900:
	mov.b16 	%rs6638, 2;
	bra.uni 	$L__BB1_4902;
$L__BB1_4901:
	mov.b16 	%rs6638, 4;
$L__BB1_4902:
	st.local.u8 	[%rd603+1], %rs6638;
	sub.s32 	%r11989, %r1836, %r27692;
	add.s32 	%r11990, %r11989, -2;
	cvt.u64.u32 	%rd5675, %r11990;
	add.s64 	%rd5676, %rd517, %rd5675;
	ld.local.u8 	%rs2627, [%rd5676];
	mov.b16 	%rs6639, 0;
	setp.gt.s16 	%p4938, %rs2627, 70;
	@%p4938 bra 	$L__BB1_4906;
	setp.eq.s16 	%p4941, %rs2627, 65;
	@%p4941 bra 	$L__BB1_4911;
	setp.eq.s16 	%p4942, %rs2627, 67;
	@%p4942 bra 	$L__BB1_4905;
	bra.uni 	$L__BB1_4910;
$L__BB1_4905:
	mov.b16 	%rs6639, 1;
	bra.uni 	$L__BB1_4911;
$L__BB1_4906:
	setp.eq.s16 	%p4939, %rs2627, 71;
	@%p4939 bra 	$L__BB1_4909;
	setp.ne.s16 	%p4940, %rs2627, 84;
	@%p4940 bra 	$L__BB1_4910;
	mov.b16 	%rs6639, 3;
	bra.uni 	$L__BB1_4911;
$L__BB1_4909:
	mov.b16 	%rs6639, 2;
	bra.uni 	$L__BB1_4911;
$L__BB1_4910:
	mov.b16 	%rs6639, 4;
$L__BB1_4911:
	st.local.u8 	[%rd603+2], %rs6639;
	add.s32 	%r1846, %r27692, 3;
	sub.s32 	%r11991, %r1836, %r1846;
	cvt.u64.u32 	%rd5677, %r11991;
	add.s64 	%rd5678, %rd517, %rd5677;
	ld.local.u8 	%rs2633, [%rd5678];
	mov.b16 	%rs6640, 0;
	setp.gt.s16 	%p4943, %rs2633, 70;
	@%p4943 bra 	$L__BB1_4915;
	setp.eq.s16 	%p4946, %rs2633, 65;
	@%p4946 bra 	$L__BB1_4920;
	setp.eq.s16 	%p4947, %rs2633, 67;
	@%p4947 bra 	$L__BB1_4914;
	bra.uni 	$L__BB1_4919;
$L__BB1_4914:
	mov.b16 	%rs6640, 1;
	bra.uni 	$L__BB1_4920;
$L__BB1_4915:
	setp.eq.s16 	%p4944, %rs2633, 71;
	@%p4944 bra 	$L__BB1_4918;
	setp.ne.s16 	%p4945, %rs2633, 84;
	@%p4945 bra 	$L__BB1_4919;
	mov.b16 	%rs6640, 3;
	bra.uni 	$L__BB1_4920;
$L__BB1_4918:
	mov.b16 	%rs6640, 2;
	bra.uni 	$L__BB1_4920;
$L__BB1_4919:
	mov.b16 	%rs6640, 4;
$L__BB1_4920:
	st.local.u8 	[%rd603+3], %rs6640;
	add.s32 	%r27692, %r27692, 4;
	setp.ne.s32 	%p4948, %r1846, %r1844;
	@%p4948 bra 	$L__BB1_4884;
$L__BB1_4921:
	setp.eq.s32 	%p4949, %r1843, 0;
	@%p4949 bra 	$L__BB1_4952;
	sub.s32 	%r11992, %r1836, %r27692;
	cvt.u64.u32 	%rd5679, %r11992;
	add.s64 	%rd5680, %rd517, %rd5679;
	ld.local.u8 	%rs2639, [%rd5680];
	mov.b16 	%rs6641, 0;
	setp.gt.s16 	%p4950, %rs2639, 70;
	@%p4950 bra 	$L__BB1_4926;
	setp.eq.s16 	%p4953, %rs2639, 65;
	@%p4953 bra 	$L__BB1_4931;
	setp.eq.s16 	%p4954, %rs2639, 67;
	@%p4954 bra 	$L__BB1_4925;
	bra.uni 	$L__BB1_4930;
$L__BB1_4925:
	mov.b16 	%rs6641, 1;
	bra.uni 	$L__BB1_4931;
$L__BB1_4926:
	setp.eq.s16 	%p4951, %rs2639, 71;
	@%p4951 bra 	$L__BB1_4929;
	setp.ne.s16 	%p4952, %rs2639, 84;
	@%p4952 bra 	$L__BB1_4930;
	mov.b16 	%rs6641, 3;
	bra.uni 	$L__BB1_4931;
$L__BB1_4929:
	mov.b16 	%rs6641, 2;
	bra.uni 	$L__BB1_4931;
$L__BB1_4930:
	mov.b16 	%rs6641, 4;
$L__BB1_4931:
	cvt.u64.u32 	%rd5681, %r27692;
	add.s64 	%rd604, %rd7, %rd5681;
	st.local.u8 	[%rd604], %rs6641;
	setp.eq.s32 	%p4955, %r1843, 1;
	@%p4955 bra 	$L__BB1_4952;
	not.b32 	%r11993, %r27692;
	add.s32 	%r11994, %r1836, %r11993;
	cvt.u64.u32 	%rd5682, %r11994;
	add.s64 	%rd5683, %rd517, %rd5682;
	ld.local.u8 	%rs2645, [%rd5683];
	mov.b16 	%rs6642, 0;
	setp.gt.s16 	%p4956, %rs2645, 70;
	@%p4956 bra 	$L__BB1_4936;
	setp.eq.s16 	%p4959, %rs2645, 65;
	@%p4959 bra 	$L__BB1_4941;
	setp.eq.s16 	%p4960, %rs2645, 67;
	@%p4960 bra 	$L__BB1_4935;
	bra.uni 	$L__BB1_4940;
$L__BB1_4935:
	mov.b16 	%rs6642, 1;
	bra.uni 	$L__BB1_4941;
$L__BB1_4936:
	setp.eq.s16 	%p4957, %rs2645, 71;
	@%p4957 bra 	$L__BB1_4939;
	setp.ne.s16 	%p4958, %rs2645, 84;
	@%p4958 bra 	$L__BB1_4940;
	mov.b16 	%rs6642, 3;
	bra.uni 	$L__BB1_4941;
$L__BB1_4939:
	mov.b16 	%rs6642, 2;
	bra.uni 	$L__BB1_4941;
$L__BB1_4940:
	mov.b16 	%rs6642, 4;
$L__BB1_4941:
	st.local.u8 	[%rd604+1], %rs6642;
	setp.eq.s32 	%p4961, %r1843, 2;
	@%p4961 bra 	$L__BB1_4952;
	sub.s32 	%r11995, %r1836, %r27692;
	add.s32 	%r11996, %r11995, -2;
	cvt.u64.u32 	%rd5684, %r11996;
	add.s64 	%rd5685, %rd517, %rd5684;
	ld.local.u8 	%rs2651, [%rd5685];
	mov.b16 	%rs6643, 0;
	setp.gt.s16 	%p4962, %rs2651, 70;
	@%p4962 bra 	$L__BB1_4946;
	setp.eq.s16 	%p4965, %rs2651, 65;
	@%p4965 bra 	$L__BB1_4951;
	setp.eq.s16 	%p4966, %rs2651, 67;
	@%p4966 bra 	$L__BB1_4945;
	bra.uni 	$L__BB1_4950;
$L__BB1_4945:
	mov.b16 	%rs6643, 1;
	bra.uni 	$L__BB1_4951;
$L__BB1_4946:
	setp.eq.s16 	%p4963, %rs2651, 71;
	@%p4963 bra 	$L__BB1_4949;
	setp.ne.s16 	%p4964, %rs2651, 84;
	@%p4964 bra 	$L__BB1_4950;
	mov.b16 	%rs6643, 3;
	bra.uni 	$L__BB1_4951;
$L__BB1_4949:
	mov.b16 	%rs6643, 2;
	bra.uni 	$L__BB1_4951;
$L__BB1_4950:
	mov.b16 	%rs6643, 4;
$L__BB1_4951:
	st.local.u8 	[%rd604+2], %rs6643;
$L__BB1_4952:
	cvt.u64.u32 	%rd5686, %r1836;
	cvt.u64.u32 	%rd5687, %r1834;
	add.s64 	%rd5688, %rd7, %rd5686;
	mov.b16 	%rs2656, 4;
	st.local.u8 	[%rd5688+1], %rs2656;
	st.local.u8 	[%rd7], %rs2656;
	add.s64 	%rd5689, %rd6, %rd5687;
	st.local.u8 	[%rd5689+1], %rs2656;
	st.local.u8 	[%rd6], %rs2656;
	mov.b32 	%r27707, 0;
	mov.f64 	%fd25923, 0dFFF0000000000000;
	mov.u32 	%r27708, %r27707;
	@%p4885 bra 	$L__BB1_5049;
	and.b32  	%r1849, %r1836, 3;
	and.b32  	%r1850, %r1836, 2147483644;
	mov.b32 	%r27693, 1;
$L__BB1_4954:
	mov.u32 	%r1851, %r27693;
	@%p4926 bra 	$L__BB1_4982;
	setp.lt.u32 	%p4969, %r1836, 4;
	cvt.u64.u32 	%rd5690, %r1851;
	add.s64 	%rd5691, %rd6, %rd5690;
	ld.local.s8 	%r1852, [%rd5691];
	add.s32 	%r12000, %r1851, -1;
	mul.lo.s32 	%r1853, %r12000, %r1836;
	add.s32 	%r1854, %r1853, -1;
	mov.b32 	%r27695, 1;
	@%p4969 bra 	$L__BB1_4970;
	mov.b32 	%r27695, 1;
$L__BB1_4957:
	cvt.u64.u32 	%rd5692, %r27695;
	add.s64 	%rd605, %rd7, %rd5692;
	ld.local.s8 	%r12002, [%rd605];
	add.s32 	%r12003, %r12002, %r1852;
	setp.eq.s32 	%p4970, %r12003, 3;
	@%p4970 bra 	$L__BB1_4959;
	add.s32 	%r12004, %r1854, %r27695;
	mul.wide.s32 	%rd5693, %r12004, 8;
	add.s64 	%rd5694, %rd2, %rd5693;
	mov.b64 	%rd5695, 9218868437227405312;
	st.local.u64 	[%rd5694], %rd5695;
	add.s64 	%rd5696, %rd3, %rd5693;
	mov.b64 	%rd5697, -4616189618054758400;
	st.local.u64 	[%rd5696], %rd5697;
	bra.uni 	$L__BB1_4960;
$L__BB1_4959:
	add.s32 	%r12005, %r1854, %r27695;
	mul.wide.s32 	%rd5698, %r12005, 8;
	add.s64 	%rd5699, %rd2, %rd5698;
	mov.b64 	%rd5700, 0;
	st.local.u64 	[%rd5699], %rd5700;
	add.s64 	%rd5701, %rd3, %rd5698;
	mov.b64 	%rd5702, -4564063970805153792;
	st.local.u64 	[%rd5701], %rd5702;
$L__BB1_4960:
	ld.local.s8 	%r12006, [%rd605+1];
	add.s32 	%r12007, %r12006, %r1852;
	setp.eq.s32 	%p4971, %r12007, 3;
	@%p4971 bra 	$L__BB1_4962;
	add.s32 	%r12008, %r1853, %r27695;
	mul.wide.s32 	%rd5703, %r12008, 8;
	add.s64 	%rd5704, %rd2, %rd5703;
	mov.b64 	%rd5705, 9218868437227405312;
	st.local.u64 	[%rd5704], %rd5705;
	add.s64 	%rd5706, %rd3, %rd5703;
	mov.b64 	%rd5707, -4616189618054758400;
	st.local.u64 	[%rd5706], %rd5707;
	bra.uni 	$L__BB1_4963;
$L__BB1_4962:
	add.s32 	%r12009, %r1853, %r27695;
	mul.wide.s32 	%rd5708, %r12009, 8;
	add.s64 	%rd5709, %rd2, %rd5708;
	mov.b64 	%rd5710, 0;
	st.local.u64 	[%rd5709], %rd5710;
	add.s64 	%rd5711, %rd3, %rd5708;
	mov.b64 	%rd5712, -4564063970805153792;
	st.local.u64 	[%rd5711], %rd5712;
$L__BB1_4963:
	add.s32 	%r1856, %r27695, 2;
	ld.local.s8 	%r12010, [%rd605+2];
	add.s32 	%r12011, %r12010, %r1852;
	setp.eq.s32 	%p4972, %r12011, 3;
	@%p4972 bra 	$L__BB1_4965;
	add.s32 	%r12012, %r1854, %r1856;
	mul.wide.s32 	%rd5713, %r12012, 8;
	add.s64 	%rd5714, %rd2, %rd5713;
	mov.b64 	%rd5715, 9218868437227405312;
	st.local.u64 	[%rd5714], %rd5715;
	add.s64 	%rd5716, %rd3, %rd5713;
	mov.b64 	%rd5717, -4616189618054758400;
	st.local.u64 	[%rd5716], %rd5717;
	bra.uni 	$L__BB1_4966;
$L__BB1_4965:
	add.s32 	%r12013, %r1854, %r1856;
	mul.wide.s32 	%rd5718, %r12013, 8;
	add.s64 	%rd5719, %rd2, %rd5718;
	mov.b64 	%rd5720, 0;
	st.local.u64 	[%rd5719], %rd5720;
	add.s64 	%rd5721, %rd3, %rd5718;
	mov.b64 	%rd5722, -4564063970805153792;
	st.local.u64 	[%rd5721], %rd5722;
$L__BB1_4966:
	add.s32 	%r1857, %r27695, 3;
	ld.local.s8 	%r12014, [%rd605+3];
	add.s32 	%r12015, %r12014, %r1852;
	setp.eq.s32 	%p4973, %r12015, 3;
	@%p4973 bra 	$L__BB1_4968;
	add.s32 	%r12016, %r1854, %r1857;
	mul.wide.s32 	%rd5723, %r12016, 8;
	add.s64 	%rd5724, %rd2, %rd5723;
	mov.b64 	%rd5725, 9218868437227405312;
	st.local.u64 	[%rd5724], %rd5725;
	add.s64 	%rd5726, %rd3, %rd5723;
	mov.b64 	%rd5727, -4616189618054758400;
	st.local.u64 	[%rd5726], %rd5727;
	bra.uni 	$L__BB1_4969;
$L__BB1_4968:
	add.s32 	%r12017, %r1854, %r1857;
	mul.wide.s32 	%rd5728, %r12017, 8;
	add.s64 	%rd5729, %rd2, %rd5728;
	mov.b64 	%rd5730, 0;
	st.local.u64 	[%rd5729], %rd5730;
	add.s64 	%rd5731, %rd3, %rd5728;
	mov.b64 	%rd5732, -4564063970805153792;
	st.local.u64 	[%rd5731], %rd5732;
$L__BB1_4969:
	add.s32 	%r27695, %r27695, 4;
	setp.ne.s32 	%p4974, %r1857, %r1850;
	@%p4974 bra 	$L__BB1_4957;
$L__BB1_4970:
	setp.eq.s32 	%p4975, %r1849, 0;
	@%p4975 bra 	$L__BB1_4982;
	cvt.u64.u32 	%rd5733, %r27695;
	add.s64 	%rd606, %rd7, %rd5733;
	ld.local.s8 	%r12018, [%rd606];
	add.s32 	%r12019, %r12018, %r1852;
	setp.eq.s32 	%p4976, %r12019, 3;
	@%p4976 bra 	$L__BB1_4973;
	add.s32 	%r12020, %r1854, %r27695;
	mul.wide.s32 	%rd5734, %r12020, 8;
	add.s64 	%rd5735, %rd2, %rd5734;
	mov.b64 	%rd5736, 9218868437227405312;
	st.local.u64 	[%rd5735], %rd5736;
	add.s64 	%rd5737, %rd3, %rd5734;
	mov.b64 	%rd5738, -4616189618054758400;
	st.local.u64 	[%rd5737], %rd5738;
	bra.uni 	$L__BB1_4974;
$L__BB1_4973:
	add.s32 	%r12021, %r1854, %r27695;
	mul.wide.s32 	%rd5739, %r12021, 8;
	add.s64 	%rd5740, %rd2, %rd5739;
	mov.b64 	%rd5741, 0;
	st.local.u64 	[%rd5740], %rd5741;
	add.s64 	%rd5742, %rd3, %rd5739;
	mov.b64 	%rd5743, -4564063970805153792;
	st.local.u64 	[%rd5742], %rd5743;
$L__BB1_4974:
	setp.eq.s32 	%p4977, %r1849, 1;
	@%p4977 bra 	$L__BB1_4982;
	ld.local.s8 	%r12022, [%rd606+1];
	add.s32 	%r12023, %r12022, %r1852;
	setp.eq.s32 	%p4978, %r12023, 3;
	@%p4978 bra 	$L__BB1_4977;
	add.s32 	%r12024, %r1853, %r27695;
	mul.wide.s32 	%rd5744, %r12024, 8;
	add.s64 	%rd5745, %rd2, %rd5744;
	mov.b64 	%rd5746, 9218868437227405312;
	st.local.u64 	[%rd5745], %rd5746;
	add.s64 	%rd5747, %rd3, %rd5744;
	mov.b64 	%rd5748, -4616189618054758400;
	st.local.u64 	[%rd5747], %rd5748;
	bra.uni 	$L__BB1_4978;
$L__BB1_4977:
	add.s32 	%r12025, %r1853, %r27695;
	mul.wide.s32 	%rd5749, %r12025, 8;
	add.s64 	%rd5750, %rd2, %rd5749;
	mov.b64 	%rd5751, 0;
	st.local.u64 	[%rd5750], %rd5751;
	add.s64 	%rd5752, %rd3, %rd5749;
	mov.b64 	%rd5753, -4564063970805153792;
	st.local.u64 	[%rd5752], %rd5753;
$L__BB1_4978:
	setp.eq.s32 	%p4979, %r1849, 2;
	add.s32 	%r1860, %r27695, 2;
	@%p4979 bra 	$L__BB1_4982;
	ld.local.s8 	%r12026, [%rd606+2];
	add.s32 	%r12027, %r12026, %r1852;
	setp.eq.s32 	%p4980, %r12027, 3;
	@%p4980 bra 	$L__BB1_4981;
	add.s32 	%r12028, %r1854, %r1860;
	mul.wide.s32 	%rd5754, %r12028, 8;
	add.s64 	%rd5755, %rd2, %rd5754;
	mov.b64 	%rd5756, 9218868437227405312;
	st.local.u64 	[%rd5755], %rd5756;
	add.s64 	%rd5757, %rd3, %rd5754;
	mov.b64 	%rd5758, -4616189618054758400;
	st.local.u64 	[%rd5757], %rd5758;
	bra.uni 	$L__BB1_4982;
$L__BB1_4981:
	add.s32 	%r12029, %r1854, %r1860;
	mul.wide.s32 	%rd5759, %r12029, 8;
	add.s64 	%rd5760, %rd2, %rd5759;
	mov.b64 	%rd5761, 0;
	st.local.u64 	[%rd5760], %rd5761;
	add.s64 	%rd5762, %rd3, %rd5759;
	mov.b64 	%rd5763, -4564063970805153792;
	st.local.u64 	[%rd5762], %rd5763;
$L__BB1_4982:
	add.s32 	%r27693, %r1851, 1;
	setp.ne.s32 	%p4981, %r1851, %r1834;
	@%p4981 bra 	$L__BB1_4954;
	mov.b32 	%r27696, 1;
$L__BB1_4984:
	@%p4926 bra 	$L__BB1_5030;
	mov.b32 	%r27697, 1;
$L__BB1_4986:
	mov.u32 	%r1863, %r27697;
	add.s32 	%r12032, %r27696, -1;
	mad.lo.s32 	%r12033, %r12032, %r1836, %r1863;
	add.s32 	%r1864, %r12033, -1;
	mul.wide.s32 	%rd5764, %r1864, 8;
	add.s64 	%rd607, %rd2, %rd5764;
	ld.local.f64 	%fd25891, [%rd607];
	abs.f64 	%fd12496, %fd25891;
	setp.geu.f64 	%p4983, %fd12496, 0d41CDCD64FF800000;
	@%p4983 bra 	$L__BB1_5029;
	cvt.u64.u32 	%rd5765, %r27696;
	add.s64 	%rd608, %rd6, %rd5765;
	ld.local.u8 	%rs337, [%rd608];
	cvt.u32.u16 	%r12034, %rs337;
	cvt.s32.s8 	%r12035, %r12034;
	cvt.u64.u32 	%rd5766, %r1863;
	add.s64 	%rd609, %rd7, %rd5766;
	ld.local.u8 	%rs338, [%rd609];
	cvt.u32.u16 	%r12036, %rs338;
	cvt.s32.s8 	%r12037, %r12036;
	add.s32 	%r12038, %r12037, %r12035;
	setp.eq.s32 	%p4984, %r12038, 3;
	mul.wide.s32 	%rd5767, %r1864, 8;
	add.s64 	%rd610, %rd3, %rd5767;
	@%p4984 bra 	$L__BB1_4989;
	mov.b64 	%rd5768, -4616189618054758400;
	st.local.u64 	[%rd610], %rd5768;
	mov.b64 	%rd5769, 9218868437227405312;
	st.local.u64 	[%rd607], %rd5769;
	mov.f64 	%fd25861, 0dBFF0000000000000;
	mov.f64 	%fd25891, 0d7FF0000000000000;
	mov.f64 	%fd25862, %fd25891;
	bra.uni 	$L__BB1_5000;
$L__BB1_4989:
	cvt.s32.s8 	%r12040, %r12034;
	mul.wide.s32 	%rd5770, %r12040, 5;
	cvt.u64.u16 	%rd5771, %rs338;
	cvt.s64.s8 	%rd5772, %rd5771;
	add.s64 	%rd611, %rd5770, %rd5772;
	shl.b64 	%rd5773, %rd611, 3;
	add.s64 	%rd5774, %rd1, %rd5773;
	ld.global.f64 	%fd25861, [%rd5774+45440];
	ld.local.u8 	%rs2657, [%rd608+-1];
	cvt.u64.u16 	%rd5775, %rs2657;
	cvt.s64.s8 	%rd612, %rd5775;
	cvt.u32.u16 	%r12041, %rs338;
	ld.local.s8 	%rs2658, [%rd609+-1];
	cvt.u32.u16 	%r12042, %rs2658;
	prmt.b32 	%r12043, %r12042, %r12041, 0x3340U;
	prmt.b32 	%r12044, %r12034, 0, 0x3340U;
	prmt.b32 	%r12045, %r12043, %r12044, 0x5410U;
	cvt.u32.u16 	%r12046, %rs2657;
	cvt.s32.s8 	%r12047, %r12046;
	mov.b32 	%r12048, 359705;
	dp4a.s32.u32 	%r12049, %r12045, %r12048, %r12047;
	mul.wide.s32 	%rd5776, %r12049, 8;
	add.s64 	%rd5777, %rd1, %rd5776;
	ld.global.f64 	%fd12499, [%rd5777+35440];
	add.f64 	%fd12500, %fd25861, %fd12499;
	ld.global.f64 	%fd25862, [%rd5774+45640];
	ld.global.f64 	%fd12501, [%rd5777+40440];
	add.f64 	%fd12502, %fd25862, %fd12501;
	abs.f64 	%fd12503, %fd12502;
	setp.gt.f64 	%p4985, %fd12503, 0d41CDCD64FF800000;
	selp.f64 	%fd2067, 0dBFF0000000000000, %fd12500, %p4985;
	selp.f64 	%fd2068, 0d7FF0000000000000, %fd12502, %p4985;
	cvt.s16.s8 	%rs2659, %rs338;
	mov.b32 	%r12050, {%rs2658, %rs2659};
	mov.b32 	%r12051, 6405;
	dp2a.lo.s32.u32 	%r12052, %r12050, %r12051, %r12040;
	mul.wide.s32 	%rd5778, %r12052, 8;
	add.s64 	%rd613, %rd1, %rd5778;
	ld.global.f64 	%fd2069, [%rd613+21000];
	abs.f64 	%fd12504, %fd2069;
	setp.geu.f64 	%p4986, %fd12504, 0d41CDCD64FF800000;
	@%p4986 bra 	$L__BB1_4993;
	cvt.u32.u16 	%r12055, %rs338;
	cvt.s32.s8 	%r12056, %r12055;
	mul.wide.s32 	%rd5783, %r12056, 24;
	add.s64 	%rd5784, %rd611, %rd5783;
	add.s64 	%rd5785, %rd5784, %rd612;
	shl.b64 	%rd5786, %rd5785, 3;
	add.s64 	%rd614, %rd1, %rd5786;
	ld.global.f64 	%fd2070, [%rd614+23000];
	abs.f64 	%fd12519, %fd2070;
	setp.lt.f64 	%p4991, %fd12519, 0d41CDCD64FF800000;
	@%p4991 bra 	$L__BB1_4996;
	ld.global.f64 	%fd12520, [%rd613+20000];
	add.f64 	%fd12521, %fd25861, %fd12520;
	add.f64 	%fd12522, %fd25862, %fd2069;
	abs.f64 	%fd12523, %fd12522;
	setp.gt.f64 	%p4992, %fd12523, 0d41CDCD64FF800000;
	selp.f64 	%fd25857, 0dBFF0000000000000, %fd12521, %p4992;
	selp.f64 	%fd25858, 0d7FF0000000000000, %fd12522, %p4992;
	add.f64 	%fd12524, %fd25858, 0d4069000000000000;
	add.f64 	%fd12525, %fd25857, 0dC016CCCCCCCCCCCD;
	add.f64 	%fd12526, %fd2063, %fd12525;
	div.rn.f64 	%fd25859, %fd12524, %fd12526;
	abs.f64 	%fd12527, %fd2068;
	setp.geu.f64 	%p4993, %fd12527, 0d41CDCD64FF800000;
	@%p4993 bra 	$L__BB1_4998;
	add.f64 	%fd12528, %fd2068, 0d4069000000000000;
	add.f64 	%fd12529, %fd2067, 0dC016CCCCCCCCCCCD;
	add.f64 	%fd12530, %fd2063, %fd12529;
	div.rn.f64 	%fd12531, %fd12528, %fd12530;
	setp.lt.f64 	%p4994, %fd12531, %fd25859;
	selp.f64 	%fd25857, %fd25857, %fd2067, %p4994;
	selp.f64 	%fd25858, %fd25858, %fd2068, %p4994;
	selp.f64 	%fd25859, %fd25859, %fd12531, %p4994;
	bra.uni 	$L__BB1_4998;
$L__BB1_4993:
	cvt.u32.u16 	%r12053, %rs338;
	cvt.s32.s8 	%r12054, %r12053;
	mul.wide.s32 	%rd5779, %r12054, 24;
	add.s64 	%rd5780, %rd611, %rd5779;
	add.s64 	%rd5781, %rd5780, %rd612;
	shl.b64 	%rd5782, %rd5781, 3;
	add.s64 	%rd615, %rd1, %rd5782;
	ld.global.f64 	%fd2071, [%rd615+23000];
	abs.f64 	%fd12506, %fd2071;
	setp.geu.f64 	%p4987, %fd12506, 0d41CDCD64FF800000;
	mov.f64 	%fd25857, %fd2067;
	mov.f64 	%fd25858, %fd2068;
	@%p4987 bra 	$L__BB1_4998;
	ld.global.f64 	%fd12507, [%rd615+22000];
	add.f64 	%fd12508, %fd25861, %fd12507;
	add.f64 	%fd12509, %fd25862, %fd2071;
	abs.f64 	%fd12510, %fd12509;
	setp.gt.f64 	%p4988, %fd12510, 0d41CDCD64FF800000;
	selp.f64 	%fd25857, 0dBFF0000000000000, %fd12508, %p4988;
	selp.f64 	%fd25858, 0d7FF0000000000000, %fd12509, %p4988;
	add.f64 	%fd12511, %fd25858, 0d4069000000000000;
	add.f64 	%fd12512, %fd25857, 0dC016CCCCCCCCCCCD;
	add.f64 	%fd12513, %fd2063, %fd12512;
	div.rn.f64 	%fd25859, %fd12511, %fd12513;
	abs.f64 	%fd12514, %fd2068;
	setp.geu.f64 	%p4989, %fd12514, 0d41CDCD64FF800000;
	@%p4989 bra 	$L__BB1_4998;
	add.f64 	%fd12515, %fd2068, 0d4069000000000000;
	add.f64 	%fd12516, %fd2067, 0dC016CCCCCCCCCCCD;
	add.f64 	%fd12517, %fd2063, %fd12516;
	div.rn.f64 	%fd12518, %fd12515, %fd12517;
	setp.lt.f64 	%p4990, %fd12518, %fd25859;
	selp.f64 	%fd25857, %fd25857, %fd2067, %p4990;
	selp.f64 	%fd25858, %fd25858, %fd2068, %p4990;
	selp.f64 	%fd25859, %fd25859, %fd12518, %p4990;
	bra.uni 	$L__BB1_4998;
$L__BB1_4996:
	ld.global.f64 	%fd12532, [%rd613+20000];
	add.f64 	%fd12533, %fd25861, %fd12532;
	ld.global.f64 	%fd12534, [%rd614+22000];
	add.f64 	%fd12535, %fd12533, %fd12534;
	add.f64 	%fd12536, %fd25862, %fd2069;
	add.f64 	%fd12537, %fd12536, %fd2070;
	abs.f64 	%fd12538, %fd12537;
	setp.gt.f64 	%p4995, %fd12538, 0d41CDCD64FF800000;
	selp.f64 	%fd25857, 0dBFF0000000000000, %fd12535, %p4995;
	selp.f64 	%fd25858, 0d7FF0000000000000, %fd12537, %p4995;
	add.f64 	%fd12539, %fd25858, 0d4069000000000000;
	add.f64 	%fd12540, %fd25857, 0dC016CCCCCCCCCCCD;
	add.f64 	%fd12541, %fd2063, %fd12540;
	div.rn.f64 	%fd25859, %fd12539, %fd12541;
	abs.f64 	%fd12542, %fd2068;
	setp.geu.f64 	%p4996, %fd12542, 0d41CDCD64FF800000;
	@%p4996 bra 	$L__BB1_4998;
	add.f64 	%fd12543, %fd2068, 0d4069000000000000;
	add.f64 	%fd12544, %fd2067, 0dC016CCCCCCCCCCCD;
	add.f64 	%fd12545, %fd2063, %fd12544;
	div.rn.f64 	%fd12546, %fd12543, %fd12545;
	setp.lt.f64 	%p4997, %fd12546, %fd25859;
	selp.f64 	%fd25857, %fd25857, %fd2067, %p4997;
	selp.f64 	%fd25858, %fd25858, %fd2068, %p4997;
	selp.f64 	%fd25859, %fd25859, %fd12546, %p4997;
$L__BB1_4998:
	abs.f64 	%fd12547, %fd25858;
	setp.geu.f64 	%p4998, %fd12547, 0d41CDCD64FF800000;
	@%p4998 bra 	$L__BB1_5000;
	add.f64 	%fd12548, %fd25862, 0d4069000000000000;
	add.f64 	%fd12549, %fd25861, 0dC016CCCCCCCCCCCD;
	add.f64 	%fd12550, %fd2063, %fd12549;
	div.rn.f64 	%fd12551, %fd12548, %fd12550;
	setp.lt.f64 	%p4999, %fd25859, %fd12551;
	selp.f64 	%fd25861, %fd25861, %fd25857, %p4999;
	selp.f64 	%fd25862, %fd25862, %fd25858, %p4999;
$L__BB1_5000:
	abs.f64 	%fd12552, %fd25862;
	setp.geu.f64 	%p5000, %fd12552, 0d41CDCD64FF800000;
	@%p5000 bra 	$L__BB1_5002;
	st.local.f64 	[%rd610], %fd25861;
	st.local.f64 	[%rd607], %fd25862;
	mov.f64 	%fd25891, %fd25862;
$L__BB1_5002:
	min.u32 	%r12057, %r27696, %r1863;
	setp.lt.u32 	%p5001, %r12057, 2;
	mov.f64 	%fd25864, 0dBFF0000000000000;
	mov.f64 	%fd25865, 0d7FF0000000000000;
	@%p5001 bra 	$L__BB1_5029;
	ld.local.f64 	%fd25890, [%rd610];
	add.f64 	%fd12555, %fd25891, 0d4069000000000000;
	add.f64 	%fd12556, %fd25890, 0dC016CCCCCCCCCCCD;
	add.f64 	%fd12557, %fd2063, %fd12556;
	div.rn.f64 	%fd2100, %fd12555, %fd12557;
	add.s32 	%r12058, %r27696, -1;
	mul.lo.s32 	%r12059, %r12058, %r1836;
	sub.s32 	%r12060, %r12059, %r1836;
	add.s32 	%r12061, %r12060, %r1863;
	add.s32 	%r1865, %r12061, -2;
	mul.wide.s32 	%rd5787, %r1865, 8;
	add.s64 	%rd5788, %rd2, %rd5787;
	ld.local.f64 	%fd2101, [%rd5788];
	abs.f64 	%fd12558, %fd2101;
	setp.geu.f64 	%p5002, %fd12558, 0d41CDCD64FF800000;
	@%p5002 bra 	$L__BB1_5006;
	cvt.u64.u32 	%rd5789, %r27696;
	add.s64 	%rd5790, %rd6, %rd5789;
	ld.local.u8 	%r12062, [%rd5790+-1];
	prmt.b32 	%r12064, %r12062, %r12034, 0x3340U;
	ld.local.u8 	%r12065, [%rd609+-1];
	prmt.b32 	%r12066, %r12065, 0, 0x3340U;
	prmt.b32 	%r12067, %r12064, %r12066, 0x5410U;
	cvt.u32.u16 	%r12068, %rs338;
	cvt.s32.s8 	%r12069, %r12068;
	mov.b32 	%r12070, 334205;
	dp4a.s32.u32 	%r12071, %r12067, %r12070, %r12069;
	mul.wide.s32 	%rd5791, %r12071, 8;
	add.s64 	%rd616, %rd1, %rd5791;
	ld.global.f64 	%fd2102, [%rd616+5000];
	abs.f64 	%fd12561, %fd2102;
	setp.geu.f64 	%p5003, %fd12561, 0d41CDCD64FF800000;
	@%p5003 bra 	$L__BB1_5006;
	mul.wide.s32 	%rd5792, %r1865, 8;
	add.s64 	%rd5793, %rd3, %rd5792;
	ld.local.f64 	%fd12562, [%rd5793];
	ld.global.f64 	%fd12563, [%rd616];
	add.f64 	%fd25864, %fd12562, %fd12563;
	add.f64 	%fd25865, %fd2101, %fd2102;
$L__BB1_5006:
	add.f64 	%fd12564, %fd25865, 0d4069000000000000;
	add.f64 	%fd12565, %fd25864, 0dC016CCCCCCCCCCCD;
	add.f64 	%fd12566, %fd2063, %fd12565;
	div.rn.f64 	%fd2107, %fd12564, %fd12566;
	setp.lt.f64 	%p5004, %fd25864, 0dC0A3880000000000;
	selp.f64 	%fd2108, 0dC0A9300000000000, %fd25864, %p5004;
	selp.f64 	%fd2109, 0d0000000000000000, %fd25865, %p5004;
	setp.gt.f64 	%p5005, %fd2107, %fd2100;
	@%p5005 bra 	$L__BB1_5010;
	setp.lt.f64 	%p5006, %fd25890, 0dC0A3880000000000;
	selp.f64 	%fd2110, 0dC0A9300000000000, %fd25890, %p5006;
	setp.gt.f64 	%p5007, %fd2110, 0d0000000000000000;
	selp.f64 	%fd12567, 0d0000000000000000, %fd25891, %p5006;
	setp.gt.f64 	%p5008, %fd12567, 0d0000000000000000;
	and.pred  	%p5009, %p5007, %p5008;
	@%p5009 bra 	$L__BB1_5010;
	setp.ltu.f64 	%p5010, %fd2100, %fd2107;
	@%p5010 bra 	$L__BB1_5011;
	st.local.f64 	[%rd610], %fd2110;
	st.local.f64 	[%rd607], %fd12567;
	mov.f64 	%fd25890, %fd2110;
	mov.f64 	%fd25891, %fd12567;
	bra.uni 	$L__BB1_5011;
$L__BB1_5010:
	st.local.f64 	[%rd610], %fd2108;
	st.local.f64 	[%rd607], %fd2109;
	mov.f64 	%fd25890, %fd2108;
	mov.f64 	%fd25891, %fd2109;
$L__BB1_5011:
	mov.b32 	%r27698, 3;
$L__BB1_5012:
	sub.s32 	%r12073, %r1863, %r27698;
	add.s32 	%r12074, %r12073, 1;
	setp.gt.u32 	%p5011, %r12073, 2147483646;
	selp.b32 	%r12075, %r12073, 0, %p5011;
	add.s32 	%r12076, %r27696, %r12075;
	add.s32 	%r27700, %r12076, -1;
	selp.b32 	%r27699, 1, %r12074, %p5011;
	setp.lt.s32 	%p5012, %r27700, 1;
	setp.ge.s32 	%p5013, %r27699, %r1863;
	or.pred  	%p5014, %p5012, %p5013;
	@%p5014 bra 	$L__BB1_5028;
$L__BB1_5013:
	mov.u32 	%r1870, %r27700;
	add.s32 	%r27700, %r1870, -1;
	mad.lo.s32 	%r12078, %r27700, %r1836, %r27699;
	add.s32 	%r1872, %r12078, -1;
	mul.wide.s32 	%rd5794, %r1872, 8;
	add.s64 	%rd5795, %rd2, %rd5794;
	ld.local.f64 	%fd2130, [%rd5795];
	abs.f64 	%fd12568, %fd2130;
	setp.geu.f64 	%p5015, %fd12568, 0d41CDCD64FF800000;
	@%p5015 bra 	$L__BB1_5027;
	not.b32 	%r12079, %r1870;
	add.s32 	%r1873, %r27696, %r12079;
	not.b32 	%r12080, %r27699;
	add.s32 	%r1874, %r1863, %r12080;
	setp.eq.s32 	%p5016, %r1873, 0;
	setp.gt.s32 	%p5017, %r1874, 0;
	and.pred  	%p5018, %p5016, %p5017;
	@%p5018 bra 	$L__BB1_5020;
	setp.eq.s32 	%p5019, %r1874, 0;
	setp.gt.s32 	%p5020, %r1873, 0;
	and.pred  	%p5021, %p5020, %p5019;
	@%p5021 bra 	$L__BB1_5020;
	setp.eq.s32 	%p5022, %r1873, 1;
	setp.eq.s32 	%p5023, %r1874, 1;
	and.pred  	%p5024, %p5022, %p5023;
	@%p5024 bra 	$L__BB1_5018;
	add.s32 	%r12081, %r1874, %r1873;
	mul.wide.s32 	%rd5796, %r12081, 8;
	add.s64 	%rd5797, %rd1, %rd5796;
	ld.global.f64 	%fd12569, [%rd5797+24952];
	cvt.u64.u32 	%rd5798, %r1870;
	add.s64 	%rd5799, %rd6, %rd5798;
	cvt.s64.s32 	%rd5800, %r27699;
	add.s64 	%rd5801, %rd7, %rd5800;
	ld.local.s8 	%r12082, [%rd5801+1];
	ld.local.u8 	%r12083, [%rd5799+1];
	ld.local.u8 	%r12084, [%rd5799];
	prmt.b32 	%r12085, %r12084, %r12083, 0x3340U;
	ld.local.u8 	%r12086, [%rd5801];
	prmt.b32 	%r12087, %r12086, 0, 0x3340U;
	prmt.b32 	%r12088, %r12085, %r12087, 0x5410U;
	mov.b32 	%r12089, 334205;
	dp4a.s32.u32 	%r12090, %r12088, %r12089, %r12082;
	mul.wide.s32 	%rd5802, %r12090, 8;
	add.s64 	%rd5803, %rd1, %rd5802;
	ld.global.f64 	%fd12570, [%rd5803+30440];
	add.f64 	%fd12571, %fd12569, %fd12570;
	cvt.u64.u32 	%rd5804, %r27696;
	add.s64 	%rd5805, %rd6, %rd5804;
	ld.local.s8 	%r12091, [%rd5805+-1];
	cvt.u32.u16 	%r12092, %rs338;
	ld.local.u8 	%r12093, [%rd609+-1];
	prmt.b32 	%r12094, %r12093, %r12092, 0x3340U;
	prmt.b32 	%r12096, %r12034, 0, 0x3340U;
	prmt.b32 	%r12097, %r12094, %r12096, 0x5410U;
	mov.b32 	%r12098, 359705;
	dp4a.s32.u32 	%r12099, %r12097, %r12098, %r12091;
	mul.wide.s32 	%rd5806, %r12099, 8;
	add.s64 	%rd5807, %rd1, %rd5806;
	ld.global.f64 	%fd12572, [%rd5807+30440];
	add.f64 	%fd12573, %fd12571, %fd12572;
	add.f64 	%fd12574, %fd12573, %fd2130;
	ld.global.f64 	%fd12575, [%rd5797+24232];
	ld.global.f64 	%fd12576, [%rd5803+25440];
	add.f64 	%fd12577, %fd12575, %fd12576;
	ld.global.f64 	%fd12578, [%rd5807+25440];
	add.f64 	%fd12579, %fd12577, %fd12578;
	sub.s32 	%r12100, %r1873, %r1874;
	abs.s32 	%r12101, %r12100;
	cvt.rn.f64.s32 	%fd12580, %r12101;
	fma.rn.f64 	%fd12581, %fd12580, 0dBFEEF3E864B31D04, %fd12579;
	mul.wide.s32 	%rd5808, %r1872, 8;
	add.s64 	%rd5809, %rd3, %rd5808;
	ld.local.f64 	%fd12582, [%rd5809];
	add.f64 	%fd12583, %fd12582, %fd12581;
	abs.f64 	%fd12584, %fd12574;
	setp.gt.f64 	%p5025, %fd12584, 0d41CDCD64FF800000;
	selp.f64 	%fd12585, 0dBFF0000000000000, %fd12583, %p5025;
	selp.f64 	%fd12586, 0d7FF0000000000000, %fd12574, %p5025;
	add.f64 	%fd12587, %fd12586, 0d4069000000000000;
	add.f64 	%fd12588, %fd12585, 0dC016CCCCCCCCCCCD;
	add.f64 	%fd12589, %fd2063, %fd12588;
	div.rn.f64 	%fd12590, %fd12587, %fd12589;
	add.f64 	%fd12591, %fd25891, 0d4069000000000000;
	add.f64 	%fd12592, %fd25890, 0dC016CCCCCCCCCCCD;
	add.f64 	%fd12593, %fd2063, %fd12592;
	div.rn.f64 	%fd12594, %fd12591, %fd12593;
	setp.gt.f64 	%p5026, %fd12590, %fd12594;
	selp.f64 	%fd25892, %fd12585, 0dBFF0000000000000, %p5026;
	selp.f64 	%fd25893, %fd12586, 0d7FF0000000000000, %p5026;
	bra.uni 	$L__BB1_5025;
$L__BB1_5018:
	cvt.u64.u32 	%rd5810, %r1870;
	add.s64 	%rd5811, %rd6, %rd5810;
	cvt.s64.s32 	%rd5812, %r27699;
	add.s64 	%rd5813, %rd7, %rd5812;
	ld.local.s8 	%r12102, [%rd5813+1];
	ld.local.u8 	%r12103, [%rd5811+1];
	ld.local.u8 	%r12104, [%rd5811];
	prmt.b32 	%r12105, %r12104, %r12103, 0x3340U;
	ld.local.u8 	%r12106, [%rd5813];
	prmt.b32 	%r12107, %r12106, 0, 0x3340U;
	prmt.b32 	%r12108, %r12105, %r12107, 0x5410U;
	mov.b32 	%r12109, 334205;
	dp4a.s32.u32 	%r12110, %r12108, %r12109, %r12102;
	mul.wide.s32 	%rd5814, %r12110, 8;
	add.s64 	%rd5815, %rd1, %rd5814;
	ld.global.f64 	%fd12597, [%rd5815+10000];
	cvt.u64.u32 	%rd5816, %r27696;
	add.s64 	%rd5817, %rd6, %rd5816;
	ld.local.s8 	%r12111, [%rd5817+-1];
	cvt.u32.u16 	%r12112, %rs338;
	ld.local.u8 	%r12113, [%rd609+-1];
	prmt.b32 	%r12114, %r12113, %r12112, 0x3340U;
	prmt.b32 	%r12116, %r12034, 0, 0x3340U;
	prmt.b32 	%r12117, %r12114, %r12116, 0x5410U;
	mov.b32 	%r12118, 359705;
	dp4a.s32.u32 	%r12119, %r12117, %r12118, %r12111;
	mul.wide.s32 	%rd5818, %r12119, 8;
	add.s64 	%rd5819, %rd1, %rd5818;
	ld.global.f64 	%fd12598, [%rd5819+10000];
	add.f64 	%fd12599, %fd12597, %fd12598;
	mul.wide.s32 	%rd5820, %r1872, 8;
	add.s64 	%rd5821, %rd3, %rd5820;
	ld.local.f64 	%fd12600, [%rd5821];
	add.f64 	%fd12601, %fd12599, %fd12600;
	ld.global.f64 	%fd12602, [%rd5815+15000];
	ld.global.f64 	%fd12603, [%rd5819+15000];
	add.f64 	%fd12604, %fd12602, %fd12603;
	add.f64 	%fd12605, %fd12604, %fd2130;
	abs.f64 	%fd12606, %fd12605;
	setp.gt.f64 	%p5027, %fd12606, 0d41CDCD64FF800000;
	selp.f64 	%fd2133, 0dBFF0000000000000, %fd12601, %p5027;
	selp.f64 	%fd2134, 0d7FF0000000000000, %fd12605, %p5027;
	add.f64 	%fd12607, %fd2134, 0d4069000000000000;
	add.f64 	%fd12608, %fd2133, 0dC016CCCCCCCCCCCD;
	add.f64 	%fd12609, %fd2063, %fd12608;
	div.rn.f64 	%fd2135, %fd12607, %fd12609;
	add.f64 	%fd12610, %fd25891, 0d4069000000000000;
	add.f64 	%fd12611, %fd25890, 0dC016CCCCCCCCCCCD;
	add.f64 	%fd12612, %fd2063, %fd12611;
	div.rn.f64 	%fd2136, %fd12610, %fd12612;
	sub.f64 	%fd12613, %fd2135, %fd2136;
	setp.ltu.f64 	%p5028, %fd12613, 0d3EB0C6F7A0B5ED8D;
	mov.f64 	%fd25893, 0d7FF0000000000000;
	mov.f64 	%fd25892, 0dBFF0000000000000;
	@%p5028 bra 	$L__BB1_5025;
	setp.gt.f64 	%p5029, %fd2135, %fd2136;
	selp.f64 	%fd25892, %fd2133, 0dBFF0000000000000, %p5029;
	selp.f64 	%fd25893, %fd2134, 0d7FF0000000000000, %p5029;
	bra.uni 	$L__BB1_5025;
$L__BB1_5020:
	setp.eq.s32 	%p5030, %r1874, 1;
	setp.eq.s32 	%p5031, %r1873, 1;
	or.pred  	%p5032, %p5031, %p5030;
	@%p5032 bra 	$L__BB1_5022;
	not.b32 	%r12120, %r27699;
	add.s32 	%r12121, %r1863, %r12120;
	not.b32 	%r12122, %r1870;
	add.s32 	%r12123, %r27696, %r12122;
	add.s32 	%r12124, %r12121, %r12123;
	mul.wide.s32 	%rd5822, %r12124, 8;
	add.s64 	%rd5823, %rd1, %rd5822;
	ld.global.f64 	%fd12614, [%rd5823+25192];
	cvt.u64.u32 	%rd5824, %r1870;
	add.s64 	%rd5825, %rd6, %rd5824;
	ld.local.s8 	%r12125, [%rd5825];
	mul.wide.s32 	%rd5826, %r12125, 5;
	cvt.s64.s32 	%rd5827, %r27699;
	add.s64 	%rd5828, %rd7, %rd5827;
	ld.local.s8 	%rd5829, [%rd5828];
	add.s64 	%rd5830, %rd5826, %rd5829;
	shl.b64 	%rd5831, %rd5830, 3;
	add.s64 	%rd5832, %rd1, %rd5831;
	ld.global.f64 	%fd12615, [%rd5832+45640];
	add.f64 	%fd12616, %fd12614, %fd12615;
	cvt.s32.s8 	%r12127, %r12034;
	mul.wide.s32 	%rd5833, %r12127, 5;
	cvt.u64.u16 	%rd5834, %rs338;
	cvt.s64.s8 	%rd5835, %rd5834;
	add.s64 	%rd5836, %rd5833, %rd5835;
	shl.b64 	%rd5837, %rd5836, 3;
	add.s64 	%rd5838, %rd1, %rd5837;
	ld.global.f64 	%fd12617, [%rd5838+45640];
	add.f64 	%fd12618, %fd12616, %fd12617;
	add.f64 	%fd12619, %fd12618, %fd2130;
	ld.global.f64 	%fd12620, [%rd5823+24472];
	ld.global.f64 	%fd12621, [%rd5832+45440];
	add.f64 	%fd12622, %fd12620, %fd12621;
	ld.global.f64 	%fd12623, [%rd5838+45440];
	add.f64 	%fd12624, %fd12622, %fd12623;
	mul.wide.s32 	%rd5839, %r1872, 8;
	add.s64 	%rd5840, %rd3, %rd5839;
	ld.local.f64 	%fd12625, [%rd5840];
	add.f64 	%fd12626, %fd12624, %fd12625;
	abs.f64 	%fd12627, %fd12619;
	setp.gt.f64 	%p5033, %fd12627, 0d41CDCD64FF800000;
	selp.f64 	%fd12628, 0dBFF0000000000000, %fd12626, %p5033;
	selp.f64 	%fd12629, 0d7FF0000000000000, %fd12619, %p5033;
	add.f64 	%fd12630, %fd12629, 0d4069000000000000;
	add.f64 	%fd12631, %fd12628, 0dC016CCCCCCCCCCCD;
	add.f64 	%fd12632, %fd2063, %fd12631;
	div.rn.f64 	%fd12633, %fd12630, %fd12632;
	add.f64 	%fd12634, %fd25891, 0d4069000000000000;
	add.f64 	%fd12635, %fd25890, 0dC016CCCCCCCCCCCD;
	add.f64 	%fd12636, %fd2063, %fd12635;
	div.rn.f64 	%fd12637, %fd12634, %fd12636;
	setp.gt.f64 	%p5034, %fd12633, %fd12637;
	selp.f64 	%fd25892, %fd12628, 0dBFF0000000000000, %p5034;
	selp.f64 	%fd25893, %fd12629, 0d7FF0000000000000, %p5034;
	bra.uni 	$L__BB1_5025;
$L__BB1_5022:
	and.pred  	%p5038, %p5016, %p5030;
	setp.eq.s32 	%p5039, %r1874, 0;
	and.pred  	%p5040, %p5031, %p5039;
	or.pred  	%p5041, %p5038, %p5040;
	mov.f64 	%fd25885, 0d0000000000000000;
	mov.f64 	%fd25884, 0dC0A9300000000000;
	not.pred 	%p5042, %p5041;
	@%p5042 bra 	$L__BB1_5024;
	not.b32 	%r12128, %r27699;
	add.s32 	%r12129, %r1863, %r12128;
	not.b32 	%r12130, %r1870;
	add.s32 	%r12131, %r27696, %r12130;
	add.s32 	%r12132, %r12129, %r12131;
	mul.wide.u32 	%rd5841, %r12132, 8;
	add.s64 	%rd5842, %rd1, %rd5841;
	ld.global.f64 	%fd12640, [%rd5842+25192];
	cvt.u64.u32 	%rd5843, %r1870;
	add.s64 	%rd5844, %rd6, %rd5843;
	cvt.s64.s32 	%rd5845, %r27699;
	add.s64 	%rd5846, %rd7, %rd5845;
	ld.local.u8 	%r12133, [%rd5844];
	prmt.b32 	%r12135, %r12133, %r12034, 0x3340U;
	ld.local.u8 	%r12136, [%rd5846];
	prmt.b32 	%r12137, %r12136, 0, 0x3340U;
	prmt.b32 	%r12138, %r12135, %r12137, 0x5410U;
	cvt.u32.u16 	%r12139, %rs338;
	cvt.s32.s8 	%r12140, %r12139;
	mov.b32 	%r12141, 334205;
	dp4a.s32.u32 	%r12142, %r12138, %r12141, %r12140;
	mul.wide.s32 	%rd5847, %r12142, 8;
	add.s64 	%rd5848, %rd1, %rd5847;
	ld.global.f64 	%fd12641, [%rd5848+5000];
	add.f64 	%fd25885, %fd12640, %fd12641;
	ld.global.f64 	%fd12642, [%rd5842+24472];
	ld.global.f64 	%fd12643, [%rd5848];
	add.f64 	%fd25884, %fd12642, %fd12643;
$L__BB1_5024:
	add.f64 	%fd12644, %fd25885, %fd2130;
	mul.wide.s32 	%rd5849, %r1872, 8;
	add.s64 	%rd5850, %rd3, %rd5849;
	ld.local.f64 	%fd12645, [%rd5850];
	add.f64 	%fd12646, %fd25884, %fd12645;
	abs.f64 	%fd12647, %fd12644;
	setp.gt.f64 	%p5043, %fd12647, 0d41CDCD64FF800000;
	selp.f64 	%fd12648, 0dBFF0000000000000, %fd12646, %p5043;
	selp.f64 	%fd12649, 0d7FF0000000000000, %fd12644, %p5043;
	add.f64 	%fd12650, %fd12649, 0d4069000000000000;
	add.f64 	%fd12651, %fd12648, 0dC016CCCCCCCCCCCD;
	add.f64 	%fd12652, %fd2063, %fd12651;
	div.rn.f64 	%fd12653, %fd12650, %fd12652;
	add.f64 	%fd12654, %fd25891, 0d4069000000000000;
	add.f64 	%fd12655, %fd25890, 0dC016CCCCCCCCCCCD;
	add.f64 	%fd12656, %fd2063, %fd12655;
	div.rn.f64 	%fd12657, %fd12654, %fd12656;
	setp.gt.f64 	%p5044, %fd12653, %fd12657;
	selp.f64 	%fd25892, %fd12648, 0dBFF0000000000000, %p5044;
	selp.f64 	%fd25893, %fd12649, 0d7FF0000000000000, %p5044;
$L__BB1_5025:
	setp.lt.f64 	%p5045, %fd25892, 0dC0A3880000000000;
	selp.f64 	%fd2155, 0dC0A9300000000000, %fd25892, %p5045;
	selp.f64 	%fd2156, 0d0000000000000000, %fd25893, %p5045;
	abs.f64 	%fd12658, %fd2156;
	setp.geu.f64 	%p5046, %fd12658, 0d41CDCD64FF800000;
	@%p5046 bra 	$L__BB1_5027;
	st.local.f64 	[%rd607], %fd2156;
	st.local.f64 	[%rd610], %fd2155;
	mov.f64 	%fd25890, %fd2155;
	mov.f64 	%fd25891, %fd2156;
$L__BB1_5027:
	add.s32 	%r27699, %r27699, 1;
	setp.gt.u32 	%p5047, %r1870, 1;
	setp.lt.s32 	%p5048, %r27699, %r1863;
	and.pred  	%p5049, %p5047, %p5048;
	@%p5049 bra 	$L__BB1_5013;
$L__BB1_5028:
	add.s32 	%r27698, %r27698, 1;
	setp.ne.s32 	%p5050, %r27698, 33;
	@%p5050 bra 	$L__BB1_5012;
$L__BB1_5029:
	add.s32 	%r27697, %r1863, 1;
	setp.ne.s32 	%p5051, %r1863, %r1836;
	@%p5051 bra 	$L__BB1_4986;
$L__BB1_5030:
	add.s32 	%r1878, %r27696, 1;
	setp.ne.s32 	%p5052, %r27696, %r1834;
	mov.u32 	%r27696, %r1878;
	@%p5052 bra 	$L__BB1_4984;
	mov.f64 	%fd25923, 0dFFF0000000000000;
	mov.b32 	%r27708, 0;
	mov.b32 	%r27701, 1;
	mov.u32 	%r27707, %r27708;
$L__BB1_5032:
	setp.eq.s32 	%p5053, %r1836, 0;
	@%p5053 bra 	$L__BB1_5048;
	cvt.u64.u32 	%rd5851, %r27701;
	add.s64 	%rd5852, %rd6, %rd5851;
	ld.local.u8 	%rs339, [%rd5852];
	mov.b32 	%r27704, 1;
$L__BB1_5034:
	mov.u32 	%r1882, %r27704;
	cvt.u64.u32 	%rd5853, %r1882;
	add.s64 	%rd617, %rd7, %rd5853;
	ld.local.u8 	%rs340, [%rd617];
	cvt.u32.u16 	%r12146, %rs340;
	cvt.s32.s8 	%r12147, %r12146;
	cvt.u32.u16 	%r12148, %rs339;
	cvt.s32.s8 	%r12149, %r12148;
	add.s32 	%r12150, %r12147, %r12149;
	setp.ne.s32 	%p5054, %r12150, 3;
	mov.f64 	%fd25922, 0d7FF0000000000000;
	mov.f64 	%fd25921, 0dBFF0000000000000;
	@%p5054 bra 	$L__BB1_5047;
	cvt.u32.u16 	%r12151, %rs340;
	cvt.u64.u16 	%rd5854, %rs340;
	cvt.s64.s8 	%rd5855, %rd5854;
	cvt.u32.u16 	%r12152, %rs339;
	cvt.s32.s8 	%r12153, %r12152;
	mul.wide.s32 	%rd5856, %r12153, 5;
	add.s64 	%rd5857, %rd5856, %rd5855;
	shl.b64 	%rd5858, %rd5857, 3;
	add.s64 	%rd5859, %rd1, %rd5858;
	ld.global.f64 	%fd25921, [%rd5859+45440];
	cvt.u64.u32 	%rd5860, %r27701;
	add.s64 	%rd5861, %rd6, %rd5860;
	ld.local.s8 	%r12154, [%rd617+1];
	ld.local.s8 	%rs2660, [%rd5861+1];
	cvt.u32.u16 	%r12155, %rs2660;
	prmt.b32 	%r12156, %r12152, %r12155, 0x3340U;
	prmt.b32 	%r12157, %r12151, 0, 0x3340U;
	prmt.b32 	%r12158, %r12156, %r12157, 0x5410U;
	mov.b32 	%r12159, 334205;
	dp4a.s32.u32 	%r12160, %r12158, %r12159, %r12154;
	mul.wide.s32 	%rd5862, %r12160, 8;
	add.s64 	%rd5863, %rd1, %rd5862;
	ld.global.f64 	%fd12663, [%rd5863+35440];
	add.f64 	%fd12664, %fd25921, %fd12663;
	ld.global.f64 	%fd25922, [%rd5859+45640];
	ld.global.f64 	%fd12665, [%rd5863+40440];
	add.f64 	%fd12666, %fd25922, %fd12665;
	abs.f64 	%fd12667, %fd12666;
	setp.gt.f64 	%p5055, %fd12667, 0d41CDCD64FF800000;
	selp.f64 	%fd2177, 0dBFF0000000000000, %fd12664, %p5055;
	selp.f64 	%fd2178, 0d7FF0000000000000, %fd12666, %p5055;
	cvt.s16.s8 	%rs2661, %rs339;
	mov.b32 	%r12161, {%rs2661, %rs2660};
	cvt.s32.s8 	%r12162, %r12151;
	mov.b32 	%r12163, 1305;
	dp2a.lo.s32.u32 	%r12164, %r12161, %r12163, %r12162;
	mul.wide.s32 	%rd5864, %r12164, 8;
	add.s64 	%rd618, %rd1, %rd5864;
	ld.global.f64 	%fd2179, [%rd618+21000];
	abs.f64 	%fd2180, %fd2179;
	setp.geu.f64 	%p5056, %fd2180, 0d41CDCD64FF800000;
	cvt.s16.s8 	%rs2662, %rs340;
	mov.b32 	%r12165, {%rs2661, %rs2662};
	dp2a.lo.s32.u32 	%r1885, %r12165, %r12163, %r12154;
	mul.wide.s32 	%rd5865, %r1885, 8;
	add.s64 	%rd619, %rd1, %rd5865;
	mov.f64 	%fd25912, %fd2177;
	mov.f64 	%fd25913, %fd2178;
	@%p5056 bra 	$L__BB1_5039;
	ld.global.f64 	%fd2181, [%rd619+23000];
	abs.f64 	%fd12669, %fd2181;
	setp.geu.f64 	%p5057, %fd12669, 0d41CDCD64FF800000;
	mov.f64 	%fd25912, %fd2177;
	mov.f64 	%fd25913, %fd2178;
	@%p5057 bra 	$L__BB1_5039;
	ld.global.f64 	%fd12670, [%rd618+20000];
	add.f64 	%fd12671, %fd25921, %fd12670;
	mul.wide.s32 	%rd5866, %r1885, 8;
	add.s64 	%rd5867, %rd1, %rd5866;
	ld.global.f64 	%fd12672, [%rd5867+22000];
	add.f64 	%fd12673, %fd12671, %fd12672;
	add.f64 	%fd12674, %fd25922, %fd2179;
	add.f64 	%fd12675, %fd12674, %fd2181;
	abs.f64 	%fd12676, %fd12675;
	setp.gt.f64 	%p5058, %fd12676, 0d41CDCD64FF800000;
	selp.f64 	%fd25912, 0dBFF0000000000000, %fd12673, %p5058;
	selp.f64 	%fd25913, 0d7FF0000000000000, %fd12675, %p5058;
	add.f64 	%fd12677, %fd25913, 0d4069000000000000;
	add.f64 	%fd12678, %fd25912, 0dC016CCCCCCCCCCCD;
	add.f64 	%fd12679, %fd2063, %fd12678;
	div.rn.f64 	%fd25914, %fd12677, %fd12679;
	abs.f64 	%fd12680, %fd2178;
	setp.geu.f64 	%p5059, %fd12680, 0d41CDCD64FF800000;
	@%p5059 bra 	$L__BB1_5039;
	add.f64 	%fd12681, %fd2178, 0d4069000000000000;
	add.f64 	%fd12682, %fd2177, 0dC016CCCCCCCCCCCD;
	add.f64 	%fd12683, %fd2063, %fd12682;
	div.rn.f64 	%fd12684, %fd12681, %fd12683;
	setp.lt.f64 	%p5060, %fd12684, %fd25914;
	selp.f64 	%fd25912, %fd25912, %fd2177, %p5060;
	selp.f64 	%fd25913, %fd25913, %fd2178, %p5060;
	selp.f64 	%fd25914, %fd25914, %fd12684, %p5060;
$L__BB1_5039:
	mov.f64 	%fd25915, %fd25912;
	mov.f64 	%fd25916, %fd25913;
	@%p5056 bra 	$L__BB1_5042;
	ld.global.f64 	%fd12685, [%rd618+20000];
	add.f64 	%fd12686, %fd25921, %fd12685;
	add.f64 	%fd12687, %fd25922, %fd2179;
	abs.f64 	%fd12688, %fd12687;
	setp.gt.f64 	%p5062, %fd12688, 0d41CDCD64FF800000;
	selp.f64 	%fd25915, 0dBFF0000000000000, %fd12686, %p5062;
	selp.f64 	%fd25916, 0d7FF0000000000000, %fd12687, %p5062;
	add.f64 	%fd12689, %fd25916, 0d4069000000000000;
	add.f64 	%fd12690, %fd25915, 0dC016CCCCCCCCCCCD;
	add.f64 	%fd12691, %fd2063, %fd12690;
	div.rn.f64 	%fd25914, %fd12689, %fd12691;
	abs.f64 	%fd12692, %fd25913;
	setp.geu.f64 	%p5063, %fd12692, 0d41CDCD64FF800000;
	@%p5063 bra 	$L__BB1_5042;
	add.f64 	%fd12693, %fd25913, 0d4069000000000000;
	add.f64 	%fd12694, %fd25912, 0dC016CCCCCCCCCCCD;
	add.f64 	%fd12695, %fd2063, %fd12694;
	div.rn.f64 	%fd12696, %fd12693, %fd12695;
	setp.lt.f64 	%p5064, %fd12696, %fd25914;
	selp.f64 	%fd25915, %fd25915, %fd25912, %p5064;
	selp.f64 	%fd25916, %fd25916, %fd25913, %p5064;
	selp.f64 	%fd25914, %fd25914, %fd12696, %p5064;
$L__BB1_5042:
	mul.wide.s32 	%rd5868, %r1885, 8;
	add.s64 	%rd620, %rd1, %rd5868;
	ld.global.f64 	%fd2200, [%rd620+23000];
	abs.f64 	%fd12697, %fd2200;
	setp.geu.f64 	%p5065, %fd12697, 0d41CDCD64FF800000;
	mov.f64 	%fd25918, %fd25915;
	mov.f64 	%fd25919, %fd25916;
	@%p5065 bra 	$L__BB1_5045;
	ld.global.f64 	%fd12698, [%rd620+22000];
	add.f64 	%fd12699, %fd25921, %fd12698;
	add.f64 	%fd12700, %fd25922, %fd2200;
	abs.f64 	%fd12701, %fd12700;
	setp.gt.f64 	%p5066, %fd12701, 0d41CDCD64FF800000;
	selp.f64 	%fd25918, 0dBFF0000000000000, %fd12699, %p5066;
	selp.f64 	%fd25919, 0d7FF0000000000000, %fd12700, %p5066;
	add.f64 	%fd12702, %fd25919, 0d4069000000000000;
	add.f64 	%fd12703, %fd25918, 0dC016CCCCCCCCCCCD;
	add.f64 	%fd12704, %fd2063, %fd12703;
	div.rn.f64 	%fd25914, %fd12702, %fd12704;
	abs.f64 	%fd12705, %fd25916;
	setp.geu.f64 	%p5067, %fd12705, 0d41CDCD64FF800000;
	@%p5067 bra 	$L__BB1_5045;
	add.f64 	%fd12706, %fd25916, 0d4069000000000000;
	add.f64 	%fd12707, %fd25915, 0dC016CCCCCCCCCCCD;
	add.f64 	%fd12708, %fd2063, %fd12707;
	div.rn.f64 	%fd12709, %fd12706, %fd12708;
	setp.lt.f64 	%p5068, %fd12709, %fd25914;
	selp.f64 	%fd25918, %fd25918, %fd25915, %p5068;
	selp.f64 	%fd25919, %fd25919, %fd25916, %p5068;
	selp.f64 	%fd25914, %fd25914, %fd12709, %p5068;
$L__BB1_5045:
	abs.f64 	%fd12710, %fd25919;
	setp.geu.f64 	%p5069, %fd12710, 0d41CDCD64FF800000;
	@%p5069 bra 	$L__BB1_5047;
	add.f64 	%fd12711, %fd25922, 0d4069000000000000;
	add.f64 	%fd12712, %fd25921, 0dC016CCCCCCCCCCCD;
	add.f64 	%fd12713, %fd2063, %fd12712;
	div.rn.f64 	%fd12714, %fd12711, %fd12713;
	setp.lt.f64 	%p5070, %fd25914, %fd12714;
	selp.f64 	%fd25921, %fd25921, %fd25918, %p5070;
	selp.f64 	%fd25922, %fd25922, %fd25919, %p5070;
$L__BB1_5047:
	add.f64 	%fd12715, %fd25921, 0d3EB0C6F7A0B5ED8D;
	add.f64 	%fd12716, %fd25922, 0d3EB0C6F7A0B5ED8D;
	add.s32 	%r12166, %r27701, -1;
	mad.lo.s32 	%r12167, %r12166, %r1836, %r1882;
	add.s32 	%r12168, %r12167, -1;
	mul.wide.s32 	%rd5869, %r12168, 8;
	add.s64 	%rd5870, %rd2, %rd5869;
	ld.local.f64 	%fd12717, [%rd5870];
	add.f64 	%fd12718, %fd12717, %fd12716;
	add.f64 	%fd12719, %fd12718, 0d4069000000000000;
	add.s64 	%rd5871, %rd3, %rd5869;
	ld.local.f64 	%fd12720, [%rd5871];
	add.f64 	%fd12721, %fd12715, %fd12720;
	add.f64 	%fd12722, %fd12721, 0dC016CCCCCCCCCCCD;
	add.f64 	%fd12723, %fd2063, %fd12722;
	div.rn.f64 	%fd12724, %fd12719, %fd12723;
	add.f64 	%fd12725, %fd12724, 0dC071126666666666;
	setp.gt.f64 	%p5071, %fd12725, %fd25923;
	setp.lt.f64 	%p5072, %fd12721, 0d0000000000000000;
	setp.lt.f64 	%p5073, %fd12718, 0d0000000000000000;
	and.pred  	%p5074, %p5072, %p5073;
	and.pred  	%p5075, %p5074, %p5071;
	selp.f64 	%fd25923, %fd12725, %fd25923, %p5075;
	selp.b32 	%r27707, %r1882, %r27707, %p5075;
	selp.b32 	%r27708, %r27701, %r27708, %p5075;
	add.s32 	%r27704, %r1882, 1;
	setp.ne.s32 	%p5076, %r1882, %r1836;
	@%p5076 bra 	$L__BB1_5034;
$L__BB1_5048:
	add.s32 	%r1891, %r27701, 1;
	setp.ne.s32 	%p5077, %r27701, %r1834;
	mov.u32 	%r27701, %r1891;
	@%p5077 bra 	$L__BB1_5032;
$L__BB1_5049:
	abs.f64 	%fd2217, %fd25923;
	setp.gt.f64 	%p5078, %fd2217, 0d41CDCD64FF800000;
	selp.b32 	%r28007, 1, %r27707, %p5078;
	selp.b32 	%r28008, 1, %r27708, %p5078;
	cvt.s64.s32 	%rd5872, %r28008;
	add.s64 	%rd621, %rd6, %rd5872;
	ld.local.u8 	%rs6645, [%rd621];
	cvt.u32.u16 	%r12169, %rs6645;
	cvt.s32.s8 	%r12170, %r12169;
	cvt.s64.s32 	%rd5873, %r28007;
	add.s64 	%rd622, %rd7, %rd5873;
	ld.local.u8 	%rs6644, [%rd622];
	cvt.u32.u16 	%r12171, %rs6644;
	cvt.s32.s8 	%r12172, %r12171;
	add.s32 	%r12173, %r12172, %r12170;
	setp.ne.s32 	%p5079, %r12173, 3;
	mov.f64 	%fd25935, 0d7FF0000000000000;
	mov.f64 	%fd25934, 0dBFF0000000000000;
	@%p5079 bra 	$L__BB1_5062;
	cvt.u32.u16 	%r12174, %rs6645;
	cvt.u32.u16 	%r12175, %rs6644;
	cvt.u64.u16 	%rd5874, %rs6644;
	cvt.s64.s8 	%rd5875, %rd5874;
	cvt.s32.s8 	%r12176, %r12174;
	mul.wide.s32 	%rd5876, %r12176, 5;
	add.s64 	%rd5877, %rd5876, %rd5875;
	shl.b64 	%rd5878, %rd5877, 3;
	add.s64 	%rd5879, %rd1, %rd5878;
	ld.global.f64 	%fd25934, [%rd5879+45440];
	ld.local.s8 	%r12177, [%rd622+1];
	ld.local.s8 	%rs2663, [%rd621+1];
	cvt.u32.u16 	%r12178, %rs2663;
	prmt.b32 	%r12179, %r12174, %r12178, 0x3340U;
	prmt.b32 	%r12180, %r12175, 0, 0x3340U;
	prmt.b32 	%r12181, %r12179, %r12180, 0x5410U;
	mov.b32 	%r12182, 334205;
	dp4a.s32.u32 	%r12183, %r12181, %r12182, %r12177;
	mul.wide.s32 	%rd5880, %r12183, 8;
	add.s64 	%rd5881, %rd1, %rd5880;
	ld.global.f64 	%fd12729, [%rd5881+35440];
	add.f64 	%fd12730, %fd25934, %fd12729;
	ld.global.f64 	%fd25935, [%rd5879+45640];
	ld.global.f64 	%fd12731, [%rd5881+40440];
	add.f64 	%fd12732, %fd25935, %fd12731;
	abs.f64 	%fd12733, %fd12732;
	setp.gt.f64 	%p5080, %fd12733, 0d41CDCD64FF800000;
	selp.f64 	%fd2220, 0dBFF0000000000000, %fd12730, %p5080;
	selp.f64 	%fd2221, 0d7FF0000000000000, %fd12732, %p5080;
	cvt.s16.s8 	%rs2664, %rs6645;
	mov.b32 	%r12184, {%rs2664, %rs2663};
	cvt.s32.s8 	%r12185, %r12175;
	mov.b32 	%r12186, 1305;
	dp2a.lo.s32.u32 	%r12187, %r12184, %r12186, %r12185;
	mul.wide.s32 	%rd5882, %r12187, 8;
	add.s64 	%rd623, %rd1, %rd5882;
	ld.global.f64 	%fd2222, [%rd623+21000];
	abs.f64 	%fd2223, %fd2222;
	setp.geu.f64 	%p5081, %fd2223, 0d41CDCD64FF800000;
	cvt.s16.s8 	%rs2665, %rs6644;
	mov.b32 	%r12188, {%rs2664, %rs2665};
	dp2a.lo.s32.u32 	%r1896, %r12188, %r12186, %r12177;
	mul.wide.s32 	%rd5883, %r1896, 8;
	add.s64 	%rd624, %rd1, %rd5883;
	mov.f64 	%fd25925, %fd2220;
	mov.f64 	%fd25926, %fd2221;
	@%p5081 bra 	$L__BB1_5054;
	ld.global.f64 	%fd2224, [%rd624+23000];
	abs.f64 	%fd12735, %fd2224;
	setp.geu.f64 	%p5082, %fd12735, 0d41CDCD64FF800000;
	mov.f64 	%fd25925, %fd2220;
	mov.f64 	%fd25926, %fd2221;
	@%p5082 bra 	$L__BB1_5054;
	ld.global.f64 	%fd12736, [%rd623+20000];
	add.f64 	%fd12737, %fd25934, %fd12736;
	ld.global.f64 	%fd12738, [%rd624+22000];
	add.f64 	%fd12739, %fd12737, %fd12738;
	add.f64 	%fd12740, %fd25935, %fd2222;
	add.f64 	%fd12741, %fd12740, %fd2224;
	abs.f64 	%fd12742, %fd12741;
	setp.gt.f64 	%p5083, %fd12742, 0d41CDCD64FF800000;
	selp.f64 	%fd25925, 0dBFF0000000000000, %fd12739, %p5083;
	selp.f64 	%fd25926, 0d7FF0000000000000, %fd12741, %p5083;
	add.f64 	%fd12743, %fd25926, 0d4069000000000000;
	add.f64 	%fd12744, %fd25925, 0dC016CCCCCCCCCCCD;
	add.f64 	%fd12745, %fd2063, %fd12744;
	div.rn.f64 	%fd25927, %fd12743, %fd12745;
	abs.f64 	%fd12746, %fd2221;
	setp.geu.f64 	%p5084, %fd12746, 0d41CDCD64FF800000;
	@%p5084 bra 	$L__BB1_5054;
	add.f64 	%fd12747, %fd2221, 0d4069000000000000;
	add.f64 	%fd12748, %fd2220, 0dC016CCCCCCCCCCCD;
	add.f64 	%fd12749, %fd2063, %fd12748;
	div.rn.f64 	%fd12750, %fd12747, %fd12749;
	setp.lt.f64 	%p5085, %fd12750, %fd25927;
	selp.f64 	%fd25925, %fd25925, %fd2220, %p5085;
	selp.f64 	%fd25926, %fd25926, %fd2221, %p5085;
	selp.f64 	%fd25927, %fd25927, %fd12750, %p5085;
$L__BB1_5054:
	mov.f64 	%fd25928, %fd25925;
	mov.f64 	%fd25929, %fd25926;
	@%p5081 bra 	$L__BB1_5057;
	ld.global.f64 	%fd12751, [%rd623+20000];
	add.f64 	%fd12752, %fd25934, %fd12751;
	add.f64 	%fd12753, %fd25935, %fd2222;
	abs.f64 	%fd12754, %fd12753;
	setp.gt.f64 	%p5087, %fd12754, 0d41CDCD64FF800000;
	selp.f64 	%fd25928, 0dBFF0000000000000, %fd12752, %p5087;
	selp.f64 	%fd25929, 0d7FF0000000000000, %fd12753, %p5087;
	add.f64 	%fd12755, %fd25929, 0d4069000000000000;
	add.f64 	%fd12756, %fd25928, 0dC016CCCCCCCCCCCD;
	add.f64 	%fd12757, %fd2063, %fd12756;
	div.rn.f64 	%fd25927, %fd12755, %fd12757;
	abs.f64 	%fd12758, %fd25926;
	setp.geu.f64 	%p5088, %fd12758, 0d41CDCD64FF800000;
	@%p5088 bra 	$L__BB1_5057;
	add.f64 	%fd12759, %fd25926, 0d4069000000000000;
	add.f64 	%fd12760, %fd25925, 0dC016CCCCCCCCCCCD;
	add.f64 	%fd12761, %fd2063, %fd12760;
	div.rn.f64 	%fd12762, %fd12759, %fd12761;
	setp.lt.f64 	%p5089, %fd12762, %fd25927;
	selp.f64 	%fd25928, %fd25928, %fd25925, %p5089;
	selp.f64 	%fd25929, %fd25929, %fd25926, %p5089;
	selp.f64 	%fd25927, %fd25927, %fd12762, %p5089;
$L__BB1_5057:
	mul.wide.s32 	%rd5884, %r1896, 8;
	add.s64 	%rd625, %rd1, %rd5884;
	ld.global.f64 	%fd2243, [%rd625+23000];
	abs.f64 	%fd12763, %fd2243;
	setp.geu.f64 	%p5090, %fd12763, 0d41CDCD64FF800000;
	mov.f64 	%fd25931, %fd25928;
	mov.f64 	%fd25932, %fd25929;
	@%p5090 bra 	$L__BB1_5060;
	ld.global.f64 	%fd12764, [%rd625+22000];
	add.f64 	%fd12765, %fd25934, %fd12764;
	add.f64 	%fd12766, %fd25935, %fd2243;
	abs.f64 	%fd12767, %fd12766;
	setp.gt.f64 	%p5091, %fd12767, 0d41CDCD64FF800000;
	selp.f64 	%fd25931, 0dBFF0000000000000, %fd12765, %p5091;
	selp.f64 	%fd25932, 0d7FF0000000000000, %fd12766, %p5091;
	add.f64 	%fd12768, %fd25932, 0d4069000000000000;
	add.f64 	%fd12769, %fd25931, 0dC016CCCCCCCCCCCD;
	add.f64 	%fd12770, %fd2063, %fd12769;
	div.rn.f64 	%fd25927, %fd12768, %fd12770;
	abs.f64 	%fd12771, %fd25929;
	setp.geu.f64 	%p5092, %fd12771, 0d41CDCD64FF800000;
	@%p5092 bra 	$L__BB1_5060;
	add.f64 	%fd12772, %fd25929, 0d4069000000000000;
	add.f64 	%fd12773, %fd25928, 0dC016CCCCCCCCCCCD;
	add.f64 	%fd12774, %fd2063, %fd12773;
	div.rn.f64 	%fd12775, %fd12772, %fd12774;
	setp.lt.f64 	%p5093, %fd12775, %fd25927;
	selp.f64 	%fd25931, %fd25931, %fd25928, %p5093;
	selp.f64 	%fd25932, %fd25932, %fd25929, %p5093;
	selp.f64 	%fd25927, %fd25927, %fd12775, %p5093;
$L__BB1_5060:
	add.f64 	%fd12776, %fd25934, 0dC016CCCCCCCCCCCD;
	add.f64 	%fd2253, %fd2063, %fd12776;
	abs.f64 	%fd12777, %fd25932;
	setp.geu.f64 	%p5094, %fd12777, 0d41CDCD64FF800000;
	@%p5094 bra 	$L__BB1_5062;
	add.f64 	%fd12778, %fd25935, 0d4069000000000000;
	div.rn.f64 	%fd12779, %fd12778, %fd2253;
	setp.lt.f64 	%p5095, %fd25927, %fd12779;
	selp.f64 	%fd25934, %fd25934, %fd25931, %p5095;
	selp.f64 	%fd25935, %fd25935, %fd25932, %p5095;
$L__BB1_5062:
	setp.eq.s32 	%p5096, %r1834, 0;
	@%p5096 bra 	$L__BB1_5076;
	and.b32  	%r1897, %r1834, 15;
	setp.lt.u32 	%p5097, %r1834, 16;
	mov.b32 	%r27713, 0;
	@%p5097 bra 	$L__BB1_5066;
	and.b32  	%r27713, %r1834, 2147483632;
	mov.b32 	%r27711, 0;
$L__BB1_5065:
	.pragma "nounroll";
	mul.wide.u32 	%rd5885, %r27711, 4;
	add.s64 	%rd5886, %rd4, %rd5885;
	mov.b32 	%r12191, 0;
	st.local.u32 	[%rd5886], %r12191;
	st.local.u32 	[%rd5886+4], %r12191;
	st.local.u32 	[%rd5886+8], %r12191;
	st.local.u32 	[%rd5886+12], %r12191;
	st.local.u32 	[%rd5886+16], %r12191;
	st.local.u32 	[%rd5886+20], %r12191;
	st.local.u32 	[%rd5886+24], %r12191;
	st.local.u32 	[%rd5886+28], %r12191;
	st.local.u32 	[%rd5886+32], %r12191;
	st.local.u32 	[%rd5886+36], %r12191;
	st.local.u32 	[%rd5886+40], %r12191;
	st.local.u32 	[%rd5886+44], %r12191;
	st.local.u32 	[%rd5886+48], %r12191;
	st.local.u32 	[%rd5886+52], %r12191;
	st.local.u32 	[%rd5886+56], %r12191;
	st.local.u32 	[%rd5886+60], %r12191;
	add.s32 	%r27711, %r27711, 16;
	setp.ne.s32 	%p5098, %r27711, %r27713;
	@%p5098 bra 	$L__BB1_5065;
$L__BB1_5066:
	setp.eq.s32 	%p5099, %r1897, 0;
	@%p5099 bra 	$L__BB1_5076;
	and.b32  	%r1902, %r1834, 7;
	setp.lt.u32 	%p5100, %r1897, 8;
	@%p5100 bra 	$L__BB1_5069;
	mul.wide.u32 	%rd5887, %r27713, 4;
	add.s64 	%rd5888, %rd4, %rd5887;
	mov.b32 	%r12192, 0;
	st.local.u32 	[%rd5888], %r12192;
	st.local.u32 	[%rd5888+4], %r12192;
	st.local.u32 	[%rd5888+8], %r12192;
	st.local.u32 	[%rd5888+12], %r12192;
	st.local.u32 	[%rd5888+16], %r12192;
	st.local.u32 	[%rd5888+20], %r12192;
	st.local.u32 	[%rd5888+24], %r12192;
	st.local.u32 	[%rd5888+28], %r12192;
	add.s32 	%r27713, %r27713, 8;
$L__BB1_5069:
	setp.eq.s32 	%p5101, %r1902, 0;
	@%p5101 bra 	$L__BB1_5076;
	and.b32  	%r1905, %r1834, 3;
	setp.lt.u32 	%p5102, %r1902, 4;
	@%p5102 bra 	$L__BB1_5072;
	mul.wide.u32 	%rd5889, %r27713, 4;
	add.s64 	%rd5890, %rd4, %rd5889;
	mov.b32 	%r12193, 0;
	st.local.u32 	[%rd5890], %r12193;
	st.local.u32 	[%rd5890+4], %r12193;
	st.local.u32 	[%rd5890+8], %r12193;
	st.local.u32 	[%rd5890+12], %r12193;
	add.s32 	%r27713, %r27713, 4;
$L__BB1_5072:
	setp.eq.s32 	%p5103, %r1905, 0;
	@%p5103 bra 	$L__BB1_5076;
	mul.wide.u32 	%rd5891, %r27713, 4;
	add.s64 	%rd626, %rd4, %rd5891;
	mov.b32 	%r12194, 0;
	st.local.u32 	[%rd626], %r12194;
	setp.eq.s32 	%p5104, %r1905, 1;
	@%p5104 bra 	$L__BB1_5076;
	mov.b32 	%r12195, 0;
	st.local.u32 	[%rd626+4], %r12195;
	setp.eq.s32 	%p5105, %r1905, 2;
	@%p5105 bra 	$L__BB1_5076;
	mov.b32 	%r12196, 0;
	st.local.u32 	[%rd626+8], %r12196;
$L__BB1_5076:
	setp.eq.s32 	%p5106, %r1836, 0;
	@%p5106 bra 	$L__BB1_5090;
	and.b32  	%r1908, %r1836, 15;
	setp.lt.u32 	%p5107, %r1836, 16;
	mov.b32 	%r27717, 0;
	@%p5107 bra 	$L__BB1_5080;
	and.b32  	%r27717, %r1836, 2147483632;
	mov.b32 	%r27715, 0;
$L__BB1_5079:
	.pragma "nounroll";
	mul.wide.u32 	%rd5892, %r27715, 4;
	add.s64 	%rd5893, %rd5, %rd5892;
	mov.b32 	%r12199, 0;
	st.local.u32 	[%rd5893], %r12199;
	st.local.u32 	[%rd5893+4], %r12199;
	st.local.u32 	[%rd5893+8], %r12199;
	st.local.u32 	[%rd5893+12], %r12199;
	st.local.u32 	[%rd5893+16], %r12199;
	st.local.u32 	[%rd5893+20], %r12199;
	st.local.u32 	[%rd5893+24], %r12199;
	st.local.u32 	[%rd5893+28], %r12199;
	st.local.u32 	[%rd5893+32], %r12199;
	st.local.u32 	[%rd5893+36], %r12199;
	st.local.u32 	[%rd5893+40], %r12199;
	st.local.u32 	[%rd5893+44], %r12199;
	st.local.u32 	[%rd5893+48], %r12199;
	st.local.u32 	[%rd5893+52], %r12199;
	st.local.u32 	[%rd5893+56], %r12199;
	st.local.u32 	[%rd5893+60], %r12199;
	add.s32 	%r27715, %r27715, 16;
	setp.ne.s32 	%p5108, %r27715, %r27717;
	@%p5108 bra 	$L__BB1_5079;
$L__BB1_5080:
	setp.eq.s32 	%p5109, %r1908, 0;
	@%p5109 bra 	$L__BB1_5090;
	and.b32  	%r1913, %r1836, 7;
	setp.lt.u32 	%p5110, %r1908, 8;
	@%p5110 bra 	$L__BB1_5083;
	mul.wide.u32 	%rd5894, %r27717, 4;
	add.s64 	%rd5895, %rd5, %rd5894;
	mov.b32 	%r12200, 0;
	st.local.u32 	[%rd5895], %r12200;
	st.local.u32 	[%rd5895+4], %r12200;
	st.local.u32 	[%rd5895+8], %r12200;
	st.local.u32 	[%rd5895+12], %r12200;
	st.local.u32 	[%rd5895+16], %r12200;
	st.local.u32 	[%rd5895+20], %r12200;
	st.local.u32 	[%rd5895+24], %r12200;
	st.local.u32 	[%rd5895+28], %r12200;
	add.s32 	%r27717, %r27717, 8;
$L__BB1_5083:
	setp.eq.s32 	%p5111, %r1913, 0;
	@%p5111 bra 	$L__BB1_5090;
	and.b32  	%r1916, %r1836, 3;
	setp.lt.u32 	%p5112, %r1913, 4;
	@%p5112 bra 	$L__BB1_5086;
	mul.wide.u32 	%rd5896, %r27717, 4;
	add.s64 	%rd5897, %rd5, %rd5896;
	mov.b32 	%r12201, 0;
	st.local.u32 	[%rd5897], %r12201;
	st.local.u32 	[%rd5897+4], %r12201;
	st.local.u32 	[%rd5897+8], %r12201;
	st.local.u32 	[%rd5897+12], %r12201;
	add.s32 	%r27717, %r27717, 4;
$L__BB1_5086:
	setp.eq.s32 	%p5113, %r1916, 0;
	@%p5113 bra 	$L__BB1_5090;
	mul.wide.u32 	%rd5898, %r27717, 4;
	add.s64 	%rd627, %rd5, %rd5898;
	mov.b32 	%r12202, 0;
	st.local.u32 	[%rd627], %r12202;
	setp.eq.s32 	%p5114, %r1916, 1;
	@%p5114 bra 	$L__BB1_5090;
	mov.b32 	%r12203, 0;
	st.local.u32 	[%rd627+4], %r12203;
	setp.eq.s32 	%p5115, %r1916, 2;
	@%p5115 bra 	$L__BB1_5090;
	mov.b32 	%r12204, 0;
	st.local.u32 	[%rd627+8], %r12204;
$L__BB1_5090:
	add.s32 	%r12205, %r28008, -1;
	add.s32 	%r1919, %r28007, -1;
	mad.lo.s32 	%r1920, %r12205, %r1836, %r1919;
	mul.wide.s32 	%rd5899, %r1920, 8;
	add.s64 	%rd5900, %rd2, %rd5899;
	ld.local.f64 	%fd12781, [%rd5900];
	abs.f64 	%fd12782, %fd12781;
	setp.geu.f64 	%p5116, %fd12782, 0d41CDCD64FF800000;
	mov.f64 	%fd25942, 0d0000000000000000;
	@%p5116 bra 	$L__BB1_5138;
	mul.wide.s32 	%rd5901, %r28008, 4;
	add.s64 	%rd5902, %rd4, %rd5901;
	st.local.u32 	[%rd5902+-4], %r28007;
	mul.wide.s32 	%rd5903, %r1919, 4;
	add.s64 	%rd5904, %rd5, %rd5903;
	st.local.u32 	[%rd5904], %r28008;
$L__BB1_5092:
	cvt.u32.u16 	%r12206, %rs6645;
	cvt.s32.s8 	%r12207, %r12206;
	cvt.u32.u16 	%r12208, %rs6644;
	cvt.s32.s8 	%r12209, %r12208;
	add.s32 	%r12210, %r12209, %r12207;
	setp.eq.s32 	%p5117, %r12210, 3;
	@%p5117 bra 	$L__BB1_5094;
	add.s32 	%r12211, %r28008, -1;
	mad.lo.s32 	%r12212, %r12211, %r1836, %r28007;
	add.s32 	%r12213, %r12212, -1;
	mul.wide.s32 	%rd5905, %r12213, 8;
	add.s64 	%rd5906, %rd3, %rd5905;
	mov.b64 	%rd5907, -4616189618054758400;
	st.local.u64 	[%rd5906], %rd5907;
	add.s64 	%rd5908, %rd2, %rd5905;
	mov.b64 	%rd5909, 9218868437227405312;
	st.local.u64 	[%rd5908], %rd5909;
	mov.f64 	%fd25940, 0d7FF0000000000000;
	mov.f64 	%fd25939, 0dBFF0000000000000;
	bra.uni 	$L__BB1_5105;
$L__BB1_5094:
	cvt.s32.s8 	%r12215, %r12206;
	mul.wide.s32 	%rd5910, %r12215, 5;
	cvt.u64.u16 	%rd5911, %rs6644;
	cvt.s64.s8 	%rd628, %rd5911;
	add.s64 	%rd629, %rd5910, %rd628;
	shl.b64 	%rd5912, %rd629, 3;
	add.s64 	%rd5913, %rd1, %rd5912;
	ld.global.f64 	%fd25939, [%rd5913+45440];
	cvt.s64.s32 	%rd5914, %r28007;
	add.s64 	%rd5915, %rd7, %rd5914;
	cvt.s64.s32 	%rd5916, %r28008;
	add.s64 	%rd5917, %rd6, %rd5916;
	ld.local.u8 	%rs2666, [%rd5917+-1];
	cvt.u64.u16 	%rd5918, %rs2666;
	cvt.s64.s8 	%rd630, %rd5918;
	ld.local.s8 	%rs2667, [%rd5915+-1];
	cvt.u32.u16 	%r12216, %rs2667;
	cvt.u32.u16 	%r12217, %rs6644;
	prmt.b32 	%r12218, %r12217, %r12216, 0x3340U;
	prmt.b32 	%r12219, %r12206, 0, 0x3340U;
	prmt.b32 	%r12220, %r12218, %r12219, 0x5410U;
	cvt.u32.u16 	%r12221, %rs2666;
	cvt.s32.s8 	%r12222, %r12221;
	mov.b32 	%r12223, 334205;
	dp4a.s32.u32 	%r12224, %r12220, %r12223, %r12222;
	mul.wide.s32 	%rd5919, %r12224, 8;
	add.s64 	%rd5920, %rd1, %rd5919;
	ld.global.f64 	%fd12785, [%rd5920+35440];
	add.f64 	%fd12786, %fd25939, %fd12785;
	ld.global.f64 	%fd25940, [%rd5913+45640];
	ld.global.f64 	%fd12787, [%rd5920+40440];
	add.f64 	%fd12788, %fd25940, %fd12787;
	abs.f64 	%fd12789, %fd12788;
	setp.gt.f64 	%p5118, %fd12789, 0d41CDCD64FF800000;
	selp.f64 	%fd2260, 0dBFF0000000000000, %fd12786, %p5118;
	selp.f64 	%fd2261, 0d7FF0000000000000, %fd12788, %p5118;
	cvt.s16.s8 	%rs2668, %rs6644;
	mov.b32 	%r12225, {%rs2668, %rs2667};
	mov.b32 	%r12226, 1305;
	dp2a.lo.s32.u32 	%r12227, %r12225, %r12226, %r12215;
	mul.wide.s32 	%rd5921, %r12227, 8;
	add.s64 	%rd631, %rd1, %rd5921;
	ld.global.f64 	%fd2262, [%rd631+21000];
	abs.f64 	%fd12790, %fd2262;
	setp.geu.f64 	%p5119, %fd12790, 0d41CDCD64FF800000;
	@%p5119 bra 	$L__BB1_5098;
	mad.lo.s64 	%rd5925, %rd628, 24, %rd629;
	add.s64 	%rd5926, %rd5925, %rd630;
	shl.b64 	%rd5927, %rd5926, 3;
	add.s64 	%rd632, %rd1, %rd5927;
	ld.global.f64 	%fd2263, [%rd632+23000];
	abs.f64 	%fd12805, %fd2263;
	setp.lt.f64 	%p5124, %fd12805, 0d41CDCD64FF800000;
	@%p5124 bra 	$L__BB1_5101;
	ld.global.f64 	%fd12806, [%rd631+20000];
	add.f64 	%fd12807, %fd25939, %fd12806;
	add.f64 	%fd12808, %fd25940, %fd2262;
	abs.f64 	%fd12809, %fd12808;
	setp.gt.f64 	%p5125, %fd12809, 0d41CDCD64FF800000;
	selp.f64 	%fd25936, 0dBFF0000000000000, %fd12807, %p5125;
	selp.f64 	%fd25937, 0d7FF0000000000000, %fd12808, %p5125;
	add.f64 	%fd12810, %fd25937, 0d4069000000000000;
	add.f64 	%fd12811, %fd25936, 0dC016CCCCCCCCCCCD;
	add.f64 	%fd12812, %fd2063, %fd12811;
	div.rn.f64 	%fd25938, %fd12810, %fd12812;
	abs.f64 	%fd12813, %fd2261;
	setp.geu.f64 	%p5126, %fd12813, 0d41CDCD64FF800000;
	@%p5126 bra 	$L__BB1_5103;
	add.f64 	%fd12814, %fd2261, 0d4069000000000000;
	add.f64 	%fd12815, %fd2260, 0dC016CCCCCCCCCCCD;
	add.f64 	%fd12816, %fd2063, %fd12815;
	div.rn.f64 	%fd12817, %fd12814, %fd12816;
	setp.lt.f64 	%p5127, %fd12817, %fd25938;
	selp.f64 	%fd25936, %fd25936, %fd2260, %p5127;
	selp.f64 	%fd25937, %fd25937, %fd2261, %p5127;
	selp.f64 	%fd25938, %fd25938, %fd12817, %p5127;
	bra.uni 	$L__BB1_5103;
$L__BB1_5098:
	mad.lo.s64 	%rd5922, %rd628, 24, %rd629;
	add.s64 	%rd5923, %rd5922, %rd630;
	shl.b64 	%rd5924, %rd5923, 3;
	add.s64 	%rd633, %rd1, %rd5924;
	ld.global.f64 	%fd2264, [%rd633+23000];
	abs.f64 	%fd12792, %fd2264;
	setp.geu.f64 	%p5120, %fd12792, 0d41CDCD64FF800000;
	mov.f64 	%fd25936, %fd2260;
	mov.f64 	%fd25937, %fd2261;
	@%p5120 bra 	$L__BB1_5103;
	ld.global.f64 	%fd12793, [%rd633+22000];
	add.f64 	%fd12794, %fd25939, %fd12793;
	add.f64 	%fd12795, %fd25940, %fd2264;
	abs.f64 	%fd12796, %fd12795;
	setp.gt.f64 	%p5121, %fd12796, 0d41CDCD64FF800000;
	selp.f64 	%fd25936, 0dBFF0000000000000, %fd12794, %p5121;
	selp.f64 	%fd25937, 0d7FF0000000000000, %fd12795, %p5121;
	add.f64 	%fd12797, %fd25937, 0d4069000000000000;
	add.f64 	%fd12798, %fd25936, 0dC016CCCCCCCCCCCD;
	add.f64 	%fd12799, %fd2063, %fd12798;
	div.rn.f64 	%fd25938, %fd12797, %fd12799;
	abs.f64 	%fd12800, %fd2261;
	setp.geu.f64 	%p5122, %fd12800, 0d41CDCD64FF800000;
	@%p5122 bra 	$L__BB1_5103;
	add.f64 	%fd12801, %fd2261, 0d4069000000000000;
	add.f64 	%fd12802, %fd2260, 0dC016CCCCCCCCCCCD;
	add.f64 	%fd12803, %fd2063, %fd12802;
	div.rn.f64 	%fd12804, %fd12801, %fd12803;
	setp.lt.f64 	%p5123, %fd12804, %fd25938;
	selp.f64 	%fd25936, %fd25936, %fd2260, %p5123;
	selp.f64 	%fd25937, %fd25937, %fd2261, %p5123;
	selp.f64 	%fd25938, %fd25938, %fd12804, %p5123;
	bra.uni 	$L__BB1_5103;
$L__BB1_5101:
	ld.global.f64 	%fd12818, [%rd631+20000];
	add.f64 	%fd12819, %fd25939, %fd12818;
	ld.global.f64 	%fd12820, [%rd632+22000];
	add.f64 	%fd12821, %fd12819, %fd12820;
	add.f64 	%fd12822, %fd25940, %fd2262;
	add.f64 	%fd12823, %fd12822, %fd2263;
	abs.f64 	%fd12824, %fd12823;
	setp.gt.f64 	%p5128, %fd12824, 0d41CDCD64FF800000;
	selp.f64 	%fd25936, 0dBFF0000000000000, %fd12821, %p5128;
	selp.f64 	%fd25937, 0d7FF0000000000000, %fd12823, %p5128;
	add.f64 	%fd12825, %fd25937, 0d4069000000000000;
	add.f64 	%fd12826, %fd25936, 0dC016CCCCCCCCCCCD;
	add.f64 	%fd12827, %fd2063, %fd12826;
	div.rn.f64 	%fd25938, %fd12825, %fd12827;
	abs.f64 	%fd12828, %fd2261;
	setp.geu.f64 	%p5129, %fd12828, 0d41CDCD64FF800000;
	@%p5129 bra 	$L__BB1_5103;
	add.f64 	%fd12829, %fd2261, 0d4069000000000000;
	add.f64 	%fd12830, %fd2260, 0dC016CCCCCCCCCCCD;
	add.f64 	%fd12831, %fd2063, %fd12830;
	div.rn.f64 	%fd12832, %fd12829, %fd12831;
	setp.lt.f64 	%p5130, %fd12832, %fd25938;
	selp.f64 	%fd25936, %fd25936, %fd2260, %p5130;
	selp.f64 	%fd25937, %fd25937, %fd2261, %p5130;
	selp.f64 	%fd25938, %fd25938, %fd12832, %p5130;
$L__BB1_5103:
	abs.f64 	%fd12833, %fd25937;
	setp.geu.f64 	%p5131, %fd12833, 0d41CDCD64FF800000;
	@%p5131 bra 	$L__BB1_5105;
	add.f64 	%fd12834, %fd25940, 0d4069000000000000;
	add.f64 	%fd12835, %fd25939, 0dC016CCCCCCCCCCCD;
	add.f64 	%fd12836, %fd2063, %fd12835;
	div.rn.f64 	%fd12837, %fd12834, %fd12836;
	setp.lt.f64 	%p5132, %fd25938, %fd12837;
	selp.f64 	%fd25939, %fd25939, %fd25936, %p5132;
	selp.f64 	%fd25940, %fd25940, %fd25937, %p5132;
$L__BB1_5105:
	add.s32 	%r1923, %r28008, -1;
	mul.lo.s32 	%r1924, %r1923, %r1836;
	add.s32 	%r1925, %r28007, -1;
	add.s32 	%r1926, %r1925, %r1924;
	mul.wide.s32 	%rd5928, %r1926, 8;
	add.s64 	%rd5929, %rd3, %rd5928;
	ld.local.f64 	%fd2290, [%rd5929];
	abs.f64 	%fd2291, %fd2290;
	abs.f64 	%fd12838, %fd25939;
	max.f64 	%fd12840, %fd2291, %fd12838;
	setp.gt.f64 	%p5133, %fd12840, 0d41CDCD64FF800000;
	sub.f64 	%fd12841, %fd2290, %fd25939;
	abs.f64 	%fd12842, %fd12841;
	setp.geu.f64 	%p5134, %fd12842, 0d3EE4F8B588E368F1;
	or.pred  	%p5135, %p5133, %p5134;
	@%p5135 bra 	$L__BB1_6572;
	mul.wide.s32 	%rd5930, %r1926, 8;
	add.s64 	%rd5931, %rd2, %rd5930;
	ld.local.f64 	%fd12844, [%rd5931];
	abs.f64 	%fd12845, %fd12844;
	abs.f64 	%fd12846, %fd25940;
	max.f64 	%fd12848, %fd12845, %fd12846;
	setp.gt.f64 	%p5136, %fd12848, 0d41CDCD64FF800000;
	sub.f64 	%fd12849, %fd12844, %fd25940;
	abs.f64 	%fd12850, %fd12849;
	setp.geu.f64 	%p5137, %fd12850, 0d3EE4F8B588E368F1;
	or.pred  	%p5138, %p5136, %p5137;
	@%p5138 bra 	$L__BB1_6572;
	mul.wide.s32 	%rd5932, %r1920, 8;
	add.s64 	%rd5933, %rd2, %rd5932;
	ld.local.f64 	%fd12853, [%rd5933];
	add.f64 	%fd2292, %fd25935, %fd12853;
	add.s64 	%rd5934, %rd3, %rd5932;
	ld.local.f64 	%fd12854, [%rd5934];
	add.f64 	%fd2293, %fd25934, %fd12854;
	mov.f64 	%fd25941, 0d3FE0000000000000;
	@%p5078 bra 	$L__BB1_5137;
	mov.b32 	%r27744, 0;
	@%p5096 bra 	$L__BB1_5122;
	and.b32  	%r1927, %r1834, 15;
	setp.lt.u32 	%p5141, %r1834, 16;
	mov.b32 	%r27744, 0;
	mov.u32 	%r27728, %r27744;
	@%p5141 bra 	$L__BB1_5112;
	and.b32  	%r27728, %r1834, 2147483632;
	mov.b32 	%r27744, 0;
	mov.u32 	%r27722, %r27744;
$L__BB1_5111:
	.pragma "nounroll";
	mul.wide.u32 	%rd5935, %r27722, 4;
	add.s64 	%rd5936, %rd4, %rd5935;
	ld.local.u32 	%r12232, [%rd5936];
	setp.gt.s32 	%p5142, %r12232, 0;
	selp.u32 	%r12233, 1, 0, %p5142;
	add.s32 	%r12234, %r27744, %r12233;
	ld.local.u32 	%r12235, [%rd5936+4];
	setp.gt.s32 	%p5143, %r12235, 0;
	selp.u32 	%r12236, 1, 0, %p5143;
	add.s32 	%r12237, %r12234, %r12236;
	ld.local.u32 	%r12238, [%rd5936+8];
	setp.gt.s32 	%p5144, %r12238, 0;
	selp.u32 	%r12239, 1, 0, %p5144;
	add.s32 	%r12240, %r12237, %r12239;
	ld.local.u32 	%r12241, [%rd5936+12];
	setp.gt.s32 	%p5145, %r12241, 0;
	selp.u32 	%r12242, 1, 0, %p5145;
	add.s32 	%r12243, %r12240, %r12242;
	ld.local.u32 	%r12244, [%rd5936+16];
	setp.gt.s32 	%p5146, %r12244, 0;
	selp.u32 	%r12245, 1, 0, %p5146;
	add.s32 	%r12246, %r12243, %r12245;
	ld.local.u32 	%r12247, [%rd5936+20];
	setp.gt.s32 	%p5147, %r12247, 0;
	selp.u32 	%r12248, 1, 0, %p5147;
	add.s32 	%r12249, %r12246, %r12248;
	ld.local.u32 	%r12250, [%rd5936+24];
	setp.gt.s32 	%p5148, %r12250, 0;
	selp.u32 	%r12251, 1, 0, %p5148;
	add.s32 	%r12252, %r12249, %r12251;
	ld.local.u32 	%r12253, [%rd5936+28];
	setp.gt.s32 	%p5149, %r12253, 0;
	selp.u32 	%r12254, 1, 0, %p5149;
	add.s32 	%r12255, %r12252, %r12254;
	ld.local.u32 	%r12256, [%rd5936+32];
	setp.gt.s32 	%p5150, %r12256, 0;
	selp.u32 	%r12257, 1, 0, %p5150;
	add.s32 	%r12258, %r12255, %r12257;
	ld.local.u32 	%r12259, [%rd5936+36];
	setp.gt.s32 	%p5151, %r12259, 0;
	selp.u32 	%r12260, 1, 0, %p5151;
	add.s32 	%r12261, %r12258, %r12260;
	ld.local.u32 	%r12262, [%rd5936+40];
	setp.gt.s32 	%p5152, %r12262, 0;
	selp.u32 	%r12263, 1, 0, %p5152;
	add.s32 	%r12264, %r12261, %r12263;
	ld.local.u32 	%r12265, [%rd5936+44];
	setp.gt.s32 	%p5153, %r12265, 0;
	selp.u32 	%r12266, 1, 0, %p5153;
	add.s32 	%r12267, %r12264, %r12266;
	ld.local.u32 	%r12268, [%rd5936+48];
	setp.gt.s32 	%p5154, %r12268, 0;
	selp.u32 	%r12269, 1, 0, %p5154;
	add.s32 	%r12270, %r12267, %r12269;
	ld.local.u32 	%r12271, [%rd5936+52];
	setp.gt.s32 	%p5155, %r12271, 0;
	selp.u32 	%r12272, 1, 0, %p5155;
	add.s32 	%r12273, %r12270, %r12272;
	ld.local.u32 	%r12274, [%rd5936+56];
	setp.gt.s32 	%p5156, %r12274, 0;
	selp.u32 	%r12275, 1, 0, %p5156;
	add.s32 	%r12276, %r12273, %r12275;
	ld.local.u32 	%r12277, [%rd5936+60];
	setp.gt.s32 	%p5157, %r12277, 0;
	selp.u32 	%r12278, 1, 0, %p5157;
	add.s32 	%r27744, %r12276, %r12278;
	add.s32 	%r27722, %r27722, 16;
	setp.ne.s32 	%p5158, %r27722, %r27728;
	@%p5158 bra 	$L__BB1_5111;
$L__BB1_5112:
	setp.eq.s32 	%p5159, %r1927, 0;
	@%p5159 bra 	$L__BB1_5122;
	and.b32  	%r1936, %r1834, 7;
	setp.lt.u32 	%p5160, %r1927, 8;
	@%p5160 bra 	$L__BB1_5115;
	mul.wide.u32 	%rd5937, %r27728, 4;
	add.s64 	%rd5938, %rd4, %rd5937;
	ld.local.u32 	%r12280, [%rd5938];
	setp.gt.s32 	%p5161, %r12280, 0;
	selp.u32 	%r12281, 1, 0, %p5161;
	add.s32 	%r12282, %r27744, %r12281;
	ld.local.u32 	%r12283, [%rd5938+4];
	setp.gt.s32 	%p5162, %r12283, 0;
	selp.u32 	%r12284, 1, 0, %p5162;
	add.s32 	%r12285, %r12282, %r12284;
	ld.local.u32 	%r12286, [%rd5938+8];
	setp.gt.s32 	%p5163, %r12286, 0;
	selp.u32 	%r12287, 1, 0, %p5163;
	add.s32 	%r12288, %r12285, %r12287;
	ld.local.u32 	%r12289, [%rd5938+12];
	setp.gt.s32 	%p5164, %r12289, 0;
	selp.u32 	%r12290, 1, 0, %p5164;
	add.s32 	%r12291, %r12288, %r12290;
	ld.local.u32 	%r12292, [%rd5938+16];
	setp.gt.s32 	%p5165, %r12292, 0;
	selp.u32 	%r12293, 1, 0, %p5165;
	add.s32 	%r12294, %r12291, %r12293;
	ld.local.u32 	%r12295, [%rd5938+20];
	setp.gt.s32 	%p5166, %r12295, 0;
	selp.u32 	%r12296, 1, 0, %p5166;
	add.s32 	%r12297, %r12294, %r12296;
	ld.local.u32 	%r12298, [%rd5938+24];
	setp.gt.s32 	%p5167, %r12298, 0;
	selp.u32 	%r12299, 1, 0, %p5167;
	add.s32 	%r12300, %r12297, %r12299;
	ld.local.u32 	%r12301, [%rd5938+28];
	setp.gt.s32 	%p5168, %r12301, 0;
	selp.u32 	%r12302, 1, 0, %p5168;
	add.s32 	%r27744, %r12300, %r12302;
	add.s32 	%r27728, %r27728, 8;
$L__BB1_5115:
	setp.eq.s32 	%p5169, %r1936, 0;
	@%p5169 bra 	$L__BB1_5122;
	and.b32  	%r1942, %r1834, 3;
	setp.lt.u32 	%p5170, %r1936, 4;
	@%p5170 bra 	$L__BB1_5118;
	mul.wide.u32 	%rd5939, %r27728, 4;
	add.s64 	%rd5940, %rd4, %rd5939;
	ld.local.u32 	%r12304, [%rd5940];
	setp.gt.s32 	%p5171, %r12304, 0;
	selp.u32 	%r12305, 1, 0, %p5171;
	add.s32 	%r12306, %r27744, %r12305;
	ld.local.u32 	%r12307, [%rd5940+4];
	setp.gt.s32 	%p5172, %r12307, 0;
	selp.u32 	%r12308, 1, 0, %p5172;
	add.s32 	%r12309, %r12306, %r12308;
	ld.local.u32 	%r12310, [%rd5940+8];
	setp.gt.s32 	%p5173, %r12310, 0;
	selp.u32 	%r12311, 1, 0, %p5173;
	add.s32 	%r12312, %r12309, %r12311;
	ld.local.u32 	%r12313, [%rd5940+12];
	setp.gt.s32 	%p5174, %r12313, 0;
	selp.u32 	%r12314, 1, 0, %p5174;
	add.s32 	%r27744, %r12312, %r12314;
	add.s32 	%r27728, %r27728, 4;
$L__BB1_5118:
	setp.eq.s32 	%p5175, %r1942, 0;
	@%p5175 bra 	$L__BB1_5122;
	mul.wide.u32 	%rd5941, %r27728, 4;
	add.s64 	%rd634, %rd4, %rd5941;
	ld.local.u32 	%r12315, [%rd634];
	setp.gt.s32 	%p5176, %r12315, 0;
	selp.u32 	%r12316, 1, 0, %p5176;
	add.s32 	%r27744, %r27744, %r12316;
	setp.eq.s32 	%p5177, %r1942, 1;
	@%p5177 bra 	$L__BB1_5122;
	ld.local.u32 	%r12317, [%rd634+4];
	setp.gt.s32 	%p5178, %r12317, 0;
	selp.u32 	%r12318, 1, 0, %p5178;
	add.s32 	%r27744, %r27744, %r12318;
	setp.eq.s32 	%p5179, %r1942, 2;
	@%p5179 bra 	$L__BB1_5122;
	ld.local.u32 	%r12319, [%rd634+8];
	setp.gt.s32 	%p5180, %r12319, 0;
	selp.u32 	%r12320, 1, 0, %p5180;
	add.s32 	%r27744, %r27744, %r12320;
$L__BB1_5122:
	@%p5106 bra 	$L__BB1_5136;
	and.b32  	%r1952, %r1836, 15;
	setp.lt.u32 	%p5182, %r1836, 16;
	mov.b32 	%r27740, 0;
	@%p5182 bra 	$L__BB1_5126;
	and.b32  	%r27740, %r1836, 2147483632;
	mov.b32 	%r27734, 0;
$L__BB1_5125:
	.pragma "nounroll";
	mul.wide.u32 	%rd5942, %r27734, 4;
	add.s64 	%rd5943, %rd5, %rd5942;
	ld.local.u32 	%r12324, [%rd5943];
	setp.gt.s32 	%p5183, %r12324, 0;
	selp.u32 	%r12325, 1, 0, %p5183;
	add.s32 	%r12326, %r27744, %r12325;
	ld.local.u32 	%r12327, [%rd5943+4];
	setp.gt.s32 	%p5184, %r12327, 0;
	selp.u32 	%r12328, 1, 0, %p5184;
	add.s32 	%r12329, %r12326, %r12328;
	ld.local.u32 	%r12330, [%rd5943+8];
	setp.gt.s32 	%p5185, %r12330, 0;
	selp.u32 	%r12331, 1, 0, %p5185;
	add.s32 	%r12332, %r12329, %r12331;
	ld.local.u32 	%r12333, [%rd5943+12];
	setp.gt.s32 	%p5186, %r12333, 0;
	selp.u32 	%r12334, 1, 0, %p5186;
	add.s32 	%r12335, %r12332, %r12334;
	ld.local.u32 	%r12336, [%rd5943+16];
	setp.gt.s32 	%p5187, %r12336, 0;
	selp.u32 	%r12337, 1, 0, %p5187;
	add.s32 	%r12338, %r12335, %r12337;
	ld.local.u32 	%r12339, [%rd5943+20];
	setp.gt.s32 	%p5188, %r12339, 0;
	selp.u32 	%r12340, 1, 0, %p5188;
	add.s32 	%r12341, %r12338, %r12340;
	ld.local.u32 	%r12342, [%rd5943+24];
	setp.gt.s32 	%p5189, %r12342, 0;
	selp.u32 	%r12343, 1, 0, %p5189;
	add.s32 	%r12344, %r12341, %r12343;
	ld.local.u32 	%r12345, [%rd5943+28];
	setp.gt.s32 	%p5190, %r12345, 0;
	selp.u32 	%r12346, 1, 0, %p5190;
	add.s32 	%r12347, %r12344, %r12346;
	ld.local.u32 	%r12348, [%rd5943+32];
	setp.gt.s32 	%p5191, %r12348, 0;
	selp.u32 	%r12349, 1, 0, %p5191;
	add.s32 	%r12350, %r12347, %r12349;
	ld.local.u32 	%r12351, [%rd5943+36];
	setp.gt.s32 	%p5192, %r12351, 0;
	selp.u32 	%r12352, 1, 0, %p5192;
	add.s32 	%r12353, %r12350, %r12352;
	ld.local.u32 	%r12354, [%rd5943+40];
	setp.gt.s32 	%p5193, %r12354, 0;
	selp.u32 	%r12355, 1, 0, %p5193;
	add.s32 	%r12356, %r12353, %r12355;
	ld.local.u32 	%r12357, [%rd5943+44];
	setp.gt.s32 	%p5194, %r12357, 0;
	selp.u32 	%r12358, 1, 0, %p5194;
	add.s32 	%r12359, %r12356, %r12358;
	ld.local.u32 	%r12360, [%rd5943+48];
	setp.gt.s32 	%p5195, %r12360, 0;
	selp.u32 	%r12361, 1, 0, %p5195;
	add.s32 	%r12362, %r12359, %r12361;
	ld.local.u32 	%r12363, [%rd5943+52];
	setp.gt.s32 	%p5196, %r12363, 0;
	selp.u32 	%r12364, 1, 0, %p5196;
	add.s32 	%r12365, %r12362, %r12364;
	ld.local.u32 	%r12366, [%rd5943+56];
	setp.gt.s32 	%p5197, %r12366, 0;
	selp.u32 	%r12367, 1, 0, %p5197;
	add.s32 	%r12368, %r12365, %r12367;
	ld.local.u32 	%r12369, [%rd5943+60];
	setp.gt.s32 	%p5198, %r12369, 0;
	selp.u32 	%r12370, 1, 0, %p5198;
	add.s32 	%r27744, %r12368, %r12370;
	add.s32 	%r27734, %r27734, 16;
	setp.ne.s32 	%p5199, %r27734, %r27740;
	@%p5199 bra 	$L__BB1_5125;
$L__BB1_5126:
	setp.eq.s32 	%p5200, %r1952, 0;
	@%p5200 bra 	$L__BB1_5136;
	and.b32  	%r1961, %r1836, 7;
	setp.lt.u32 	%p5201, %r1952, 8;
	@%p5201 bra 	$L__BB1_5129;
	mul.wide.u32 	%rd5944, %r27740, 4;
	add.s64 	%rd5945, %rd5, %rd5944;
	ld.local.u32 	%r12372, [%rd5945];
	setp.gt.s32 	%p5202, %r12372, 0;
	selp.u32 	%r12373, 1, 0, %p5202;
	add.s32 	%r12374, %r27744, %r12373;
	ld.local.u32 	%r12375, [%rd5945+4];
	setp.gt.s32 	%p5203, %r12375, 0;
	selp.u32 	%r12376, 1, 0, %p5203;
	add.s32 	%r12377, %r12374, %r12376;
	ld.local.u32 	%r12378, [%rd5945+8];
	setp.gt.s32 	%p5204, %r12378, 0;
	selp.u32 	%r12379, 1, 0, %p5204;
	add.s32 	%r12380, %r12377, %r12379;
	ld.local.u32 	%r12381, [%rd5945+12];
	setp.gt.s32 	%p5205, %r12381, 0;
	selp.u32 	%r12382, 1, 0, %p5205;
	add.s32 	%r12383, %r12380, %r12382;
	ld.local.u32 	%r12384, [%rd5945+16];
	setp.gt.s32 	%p5206, %r12384, 0;
	selp.u32 	%r12385, 1, 0, %p5206;
	add.s32 	%r12386, %r12383, %r12385;
	ld.local.u32 	%r12387, [%rd5945+20];
	setp.gt.s32 	%p5207, %r12387, 0;
	selp.u32 	%r12388, 1, 0, %p5207;
	add.s32 	%r12389, %r12386, %r12388;
	ld.local.u32 	%r12390, [%rd5945+24];
	setp.gt.s32 	%p5208, %r12390, 0;
	selp.u32 	%r12391, 1, 0, %p5208;
	add.s32 	%r12392, %r12389, %r12391;
	ld.local.u32 	%r12393, [%rd5945+28];
	setp.gt.s32 	%p5209, %r12393, 0;
	selp.u32 	%r12394, 1, 0, %p5209;
	add.s32 	%r27744, %r12392, %r12394;
	add.s32 	%r27740, %r27740, 8;
$L__BB1_5129:
	setp.eq.s32 	%p5210, %r1961, 0;
	@%p5210 bra 	$L__BB1_5136;
	and.b32  	%r1967, %r1836, 3;
	setp.lt.u32 	%p5211, %r1961, 4;
	@%p5211 bra 	$L__BB1_5132;
	mul.wide.u32 	%rd5946, %r27740, 4;
	add.s64 	%rd5947, %rd5, %rd5946;
	ld.local.u32 	%r12396, [%rd5947];
	setp.gt.s32 	%p5212, %r12396, 0;
	selp.u32 	%r12397, 1, 0, %p5212;
	add.s32 	%r12398, %r27744, %r12397;
	ld.local.u32 	%r12399, [%rd5947+4];
	setp.gt.s32 	%p5213, %r12399, 0;
	selp.u32 	%r12400, 1, 0, %p5213;
	add.s32 	%r12401, %r12398, %r12400;
	ld.local.u32 	%r12402, [%rd5947+8];
	setp.gt.s32 	%p5214, %r12402, 0;
	selp.u32 	%r12403, 1, 0, %p5214;
	add.s32 	%r12404, %r12401, %r12403;
	ld.local.u32 	%r12405, [%rd5947+12];
	setp.gt.s32 	%p5215, %r12405, 0;
	selp.u32 	%r12406, 1, 0, %p5215;
	add.s32 	%r27744, %r12404, %r12406;
	add.s32 	%r27740, %r27740, 4;
$L__BB1_5132:
	setp.eq.s32 	%p5216, %r1967, 0;
	@%p5216 bra 	$L__BB1_5136;
	mul.wide.u32 	%rd5948, %r27740, 4;
	add.s64 	%rd635, %rd5, %rd5948;
	ld.local.u32 	%r12407, [%rd635];
	setp.gt.s32 	%p5217, %r12407, 0;
	selp.u32 	%r12408, 1, 0, %p5217;
	add.s32 	%r27744, %r27744, %r12408;
	setp.eq.s32 	%p5218, %r1967, 1;
	@%p5218 bra 	$L__BB1_5136;
	ld.local.u32 	%r12409, [%rd635+4];
	setp.gt.s32 	%p5219, %r12409, 0;
	selp.u32 	%r12410, 1, 0, %p5219;
	add.s32 	%r27744, %r27744, %r12410;
	setp.eq.s32 	%p5220, %r1967, 2;
	@%p5220 bra 	$L__BB1_5136;
	ld.local.u32 	%r12411, [%rd635+8];
	setp.gt.s32 	%p5221, %r12411, 0;
	selp.u32 	%r12412, 1, 0, %p5221;
	add.s32 	%r27744, %r27744, %r12412;
$L__BB1_5136:
	shr.u32 	%r12413, %r27744, 1;
	add.s32 	%r12414, %r12413, -1;
	cvt.rn.f64.s32 	%fd12855, %r12414;
	add.f64 	%fd12856, %fd2293, 0dC016CCCCCCCCCCCD;
	fma.rn.f64 	%fd12857, %fd12855, 0dBFE0A2B1704FF434, %fd12856;
	add.f64 	%fd12858, %fd2063, %fd12857;
	add.f64 	%fd12859, %fd2292, 0d4069000000000000;
	div.rn.f64 	%fd12860, %fd12859, %fd12858;
	add.f64 	%fd12861, %fd12860, 0dC071126666666666;
	fma.rn.f64 	%fd25941, %fd12861, 0d4059000000000000, 0d3FE0000000000000;
$L__BB1_5137:
	cvt.rzi.s32.f64 	%r12415, %fd25941;
	cvt.rn.f64.s32 	%fd12862, %r12415;
	div.rn.f64 	%fd25942, %fd12862, 0d4059000000000000;
$L__BB1_5138:
	ld.param.f32 	%f810, [_Z16candidate_primerPcPiS0_S0_PfS1_S1_iffiiPdS_S0__param_9];
	add.f32 	%f489, %f810, 0fC1200000;
	cvt.f64.f32 	%fd12863, %f489;
	setp.gt.f64 	%p5222, %fd25942, %fd12863;
	selp.b32 	%r27745, 0, %r27745, %p5222;
$L__BB1_5139:
	ld.param.u32 	%r26858, [_Z16candidate_primerPcPiS0_S0_PfS1_S1_iffiiPdS_S0__param_11];
	setp.eq.s32 	%p5223, %r26858, 0;
	setp.eq.s32 	%p5224, %r27745, 0;
	or.pred  	%p5225, %p5223, %p5224;
	@%p5225 bra 	$L__BB1_5501;
	mov.b32 	%r27746, 0;
$L__BB1_5141:
	mov.u32 	%r1979, %r27746;
	cvt.u64.u32 	%rd5949, %r1979;
	add.u64 	%rd636, %SPL, 10254;
	add.s64 	%rd637, %rd636, %rd5949;
	ld.local.u8 	%rs2669, [%rd637];
	setp.ne.s16 	%p5226, %rs2669, 0;
	add.s32 	%r27746, %r1979, 1;
	@%p5226 bra 	$L__BB1_5141;
	and.b32  	%r12418, %r1979, 1;
	setp.eq.b32 	%p5227, %r12418, 1;
	@%p5227 bra 	$L__BB1_5165;
	setp.eq.s32 	%p5228, %r1979, 0;
	@%p5228 bra 	$L__BB1_5153;
	shr.u32 	%r12420, %r1979, 1;
	max.u32 	%r1981, %r12420, 1;
	mov.b32 	%r27747, 0;
$L__BB1_5145:
	cvt.u64.u32 	%rd5951, %r27747;
	add.s64 	%rd5952, %rd636, %rd5951;
	ld.local.u8 	%rs345, [%rd5952];
	setp.ne.s16 	%p5229, %rs345, 65;
	not.b32 	%r12421, %r27747;
	cvt.s64.s32 	%rd5953, %r12421;
	add.s64 	%rd5954, %rd637, %rd5953;
	ld.local.u8 	%rs346, [%rd5954];
	@%p5229 bra 	$L__BB1_5147;
	setp.ne.s16 	%p5230, %rs346, 84;
	@%p5230 bra 	$L__BB1_5165;
$L__BB1_5147:
	setp.ne.s16 	%p5231, %rs345, 84;
	@%p5231 bra 	$L__BB1_5149;
	setp.ne.s16 	%p5232, %rs346, 65;
	@%p5232 bra 	$L__BB1_5165;
$L__BB1_5149:
	setp.eq.s16 	%p5233, %rs345, 84;
	setp.eq.s16 	%p5234, %rs345, 65;
	setp.ne.s16 	%p5235, %rs346, 65;
	or.pred  	%p5236, %p5235, %p5233;
	setp.ne.s16 	%p5237, %rs346, 84;
	or.pred  	%p5238, %p5237, %p5234;
	and.pred  	%p5239, %p5236, %p5238;
	not.pred 	%p5240, %p5239;
	@%p5240 bra 	$L__BB1_5165;
	setp.eq.s16 	%p5241, %rs345, 67;
	setp.ne.s16 	%p5242, %rs346, 71;
	and.pred  	%p5243, %p5242, %p5241;
	@%p5243 bra 	$L__BB1_5165;
	setp.eq.s16 	%p5246, %rs345, 71;
	setp.ne.s16 	%p5247, %rs346, 67;
	xor.pred  	%p5248, %p5246, %p5247;
	or.pred  	%p5249, %p5242, %p5241;
	and.pred  	%p5250, %p5248, %p5249;
	not.pred 	%p5251, %p5250;
	@%p5251 bra 	$L__BB1_5165;
	add.s32 	%r27747, %r27747, 1;
	setp.ne.s32 	%p5252, %r27747, %r1981;
	@%p5252 bra 	$L__BB1_5145;
$L__BB1_5153:
	mov.b32 	%r27748, 0;
$L__BB1_5154:
	mov.u32 	%r1984, %r27748;
	cvt.u64.u32 	%rd5955, %r1984;
	add.s64 	%rd638, %rd636, %rd5955;
	ld.local.u8 	%rs2675, [%rd638];
	setp.ne.s16 	%p5253, %rs2675, 0;
	add.s32 	%r27748, %r1984, 1;
	@%p5253 bra 	$L__BB1_5154;
	and.b32  	%r12423, %r1984, 1;
	setp.eq.b32 	%p5254, %r12423, 1;
	@%p5254 bra 	$L__BB1_5165;
	setp.eq.s32 	%p5255, %r1984, 0;
	@%p5255 bra 	$L__BB1_5168;
	shr.u32 	%r12425, %r1984, 1;
	max.u32 	%r1986, %r12425, 1;
	mov.b32 	%r27749, 0;
$L__BB1_5158:
	cvt.u64.u32 	%rd5956, %r27749;
	add.s64 	%rd5957, %rd636, %rd5956;
	ld.local.u8 	%rs347, [%rd5957];
	setp.ne.s16 	%p5256, %rs347, 65;
	not.b32 	%r12426, %r27749;
	cvt.s64.s32 	%rd5958, %r12426;
	add.s64 	%rd5959, %rd638, %rd5958;
	ld.local.u8 	%rs348, [%rd5959];
	@%p5256 bra 	$L__BB1_5160;
	setp.ne.s16 	%p5257, %rs348, 84;
	@%p5257 bra 	$L__BB1_5165;
$L__BB1_5160:
	setp.ne.s16 	%p5258, %rs347, 84;
	@%p5258 bra 	$L__BB1_5162;
	setp.ne.s16 	%p5259, %rs348, 65;
	@%p5259 bra 	$L__BB1_5165;
$L__BB1_5162:
	setp.eq.s16 	%p5260, %rs347, 84;
	setp.eq.s16 	%p5261, %rs347, 65;
	setp.ne.s16 	%p5262, %rs348, 65;
	or.pred  	%p5263, %p5262, %p5260;
	setp.ne.s16 	%p5264, %rs348, 84;
	or.pred  	%p5265, %p5264, %p5261;
	and.pred  	%p5266, %p5263, %p5265;
	not.pred 	%p5267, %p5266;
	@%p5267 bra 	$L__BB1_5165;
	setp.eq.s16 	%p5268, %rs347, 67;
	setp.ne.s16 	%p5269, %rs348, 71;
	and.pred  	%p5270, %p5269, %p5268;
	@%p5270 bra 	$L__BB1_5165;
	setp.eq.s16 	%p5273, %rs347, 71;
	setp.ne.s16 	%p5274, %rs348, 67;
	xor.pred  	%p5275, %p5273, %p5274;
	or.pred  	%p5276, %p5269, %p5268;
	and.pred  	%p5277, %p5275, %p5276;
	@%p5277 bra 	$L__BB1_5167;
$L__BB1_5165:
	setp.gt.u32 	%p5279, %r2, 2146435070;
	mov.f64 	%fd25943, %fd2;
	@%p5279 bra 	$L__BB1_5170;
	setp.gt.u32 	%p5280, %r4, 1073127582;
	selp.f64 	%fd12864, %fd4, %fd3, %p5280;
	selp.u32 	%r12427, 1, 0, %p5280;
	add.s32 	%r12428, %r3, %r12427;
	add.f64 	%fd12865, %fd12864, 0dBFF0000000000000;
	add.f64 	%fd12866, %fd12864, 0d3FF0000000000000;
	rcp.approx.ftz.f64 	%fd12867, %fd12866;
	neg.f64 	%fd12868, %fd12866;
	fma.rn.f64 	%fd12869, %fd12868, %fd12867, 0d3FF0000000000000;
	fma.rn.f64 	%fd12870, %fd12869, %fd12869, %fd12869;
	fma.rn.f64 	%fd12871, %fd12870, %fd12867, %fd12867;
	mul.f64 	%fd12872, %fd12865, %fd12871;
	fma.rn.f64 	%fd12873, %fd12865, %fd12871, %fd12872;
	mul.f64 	%fd12874, %fd12873, %fd12873;
	fma.rn.f64 	%fd12875, %fd12874, 0d3EB1380B3AE80F1E, 0d3ED0EE258B7A8B04;
	fma.rn.f64 	%fd12876, %fd12875, %fd12874, 0d3EF3B2669F02676F;
	fma.rn.f64 	%fd12877, %fd12876, %fd12874, 0d3F1745CBA9AB0956;
	fma.rn.f64 	%fd12878, %fd12877, %fd12874, 0d3F3C71C72D1B5154;
	fma.rn.f64 	%fd12879, %fd12878, %fd12874, 0d3F624924923BE72D;
	fma.rn.f64 	%fd12880, %fd12879, %fd12874, 0d3F8999999999A3C4;
	fma.rn.f64 	%fd12881, %fd12880, %fd12874, 0d3FB5555555555554;
	sub.f64 	%fd12882, %fd12865, %fd12873;
	add.f64 	%fd12883, %fd12882, %fd12882;
	neg.f64 	%fd12884, %fd12873;
	fma.rn.f64 	%fd12885, %fd12884, %fd12865, %fd12883;
	mul.f64 	%fd12886, %fd12871, %fd12885;
	mul.f64 	%fd12887, %fd12874, %fd12881;
	fma.rn.f64 	%fd12888, %fd12887, %fd12873, %fd12886;
	xor.b32  	%r12429, %r12428, -2147483648;
	mov.b32 	%r12430, 1127219200;
	mov.b64 	%fd12889, {%r12429, %r12430};
	sub.f64 	%fd12890, %fd12889, %fd1;
	fma.rn.f64 	%fd12891, %fd12890, 0d3FE62E42FEFA39EF, %fd12873;
	fma.rn.f64 	%fd12892, %fd12890, 0dBFE62E42FEFA39EF, %fd12891;
	sub.f64 	%fd12893, %fd12892, %fd12873;
	sub.f64 	%fd12894, %fd12888, %fd12893;
	fma.rn.f64 	%fd12895, %fd12890, 0d3C7ABC9E3B39803F, %fd12894;
	add.f64 	%fd25943, %fd12891, %fd12895;
	bra.uni 	$L__BB1_5170;
$L__BB1_5167:
	add.s32 	%r27749, %r27749, 1;
	setp.ne.s32 	%p5278, %r27749, %r1986;
	@%p5278 bra 	$L__BB1_5158;
$L__BB1_5168:
	setp.gt.u32 	%p5281, %r5, 2146435070;
	mov.f64 	%fd25943, %fd5;
	@%p5281 bra 	$L__BB1_5170;
	setp.gt.u32 	%p5282, %r7, 1073127582;
	selp.f64 	%fd12896, %fd7, %fd6, %p5282;
	selp.u32 	%r12431, 1, 0, %p5282;
	add.s32 	%r12432, %r6, %r12431;
	add.f64 	%fd12897, %fd12896, 0dBFF0000000000000;
	add.f64 	%fd12898, %fd12896, 0d3FF0000000000000;
	rcp.approx.ftz.f64 	%fd12899, %fd12898;
	neg.f64 	%fd12900, %fd12898;
	fma.rn.f64 	%fd12901, %fd12900, %fd12899, 0d3FF0000000000000;
	fma.rn.f64 	%fd12902, %fd12901, %fd12901, %fd12901;
	fma.rn.f64 	%fd12903, %fd12902, %fd12899, %fd12899;
	mul.f64 	%fd12904, %fd12897, %fd12903;
	fma.rn.f64 	%fd12905, %fd12897, %fd12903, %fd12904;
	mul.f64 	%fd12906, %fd12905, %fd12905;
	fma.rn.f64 	%fd12907, %fd12906, 0d3EB1380B3AE80F1E, 0d3ED0EE258B7A8B04;
	fma.rn.f64 	%fd12908, %fd12907, %fd12906, 0d3EF3B2669F02676F;
	fma.rn.f64 	%fd12909, %fd12908, %fd12906, 0d3F1745CBA9AB0956;
	fma.rn.f64 	%fd12910, %fd12909, %fd12906, 0d3F3C71C72D1B5154;
	fma.rn.f64 	%fd12911, %fd12910, %fd12906, 0d3F624924923BE72D;
	fma.rn.f64 	%fd12912, %fd12911, %fd12906, 0d3F8999999999A3C4;
	fma.rn.f64 	%fd12913, %fd12912, %fd12906, 0d3FB5555555555554;
	sub.f64 	%fd12914, %fd12897, %fd12905;
	add.f64 	%fd12915, %fd12914, %fd12914;
	neg.f64 	%fd12916, %fd12905;
	fma.rn.f64 	%fd12917, %fd12916, %fd12897, %fd12915;
	mul.f64 	%fd12918, %fd12903, %fd12917;
	mul.f64 	%fd12919, %fd12906, %fd12913;
	fma.rn.f64 	%fd12920, %fd12919, %fd12905, %fd12918;
	xor.b32  	%r12433, %r12432, -2147483648;
	mov.b32 	%r12434, 1127219200;
	mov.b64 	%fd12921, {%r12433, %r12434};
	sub.f64 	%fd12922, %fd12921, %fd1;
	fma.rn.f64 	%fd12923, %fd12922, 0d3FE62E42FEFA39EF, %fd12905;
	fma.rn.f64 	%fd12924, %fd12922, 0dBFE62E42FEFA39EF, %fd12923;
	sub.f64 	%fd12925, %fd12924, %fd12905;
	sub.f64 	%fd12926, %fd12920, %fd12925;
	fma.rn.f64 	%fd12927, %fd12922, 0d3C7ABC9E3B39803F, %fd12926;
	add.f64 	%fd25943, %fd12923, %fd12927;
$L__BB1_5170:
	mul.f64 	%fd2301, %fd25943, 0d3FFFCB923A29C77A;
	mov.b32 	%r27750, 0;
$L__BB1_5171:
	mov.u32 	%r1989, %r27750;
	cvt.u64.u32 	%rd5960, %r1989;
	add.s64 	%rd5961, %rd636, %rd5960;
	ld.local.u8 	%rs2681, [%rd5961];
	setp.ne.s16 	%p5283, %rs2681, 0;
	add.s32 	%r27750, %r1989, 1;
	@%p5283 bra 	$L__BB1_5171;
	mov.b32 	%r27751, 0;
$L__BB1_5173:
	mov.u32 	%r1991, %r27751;
	cvt.u64.u32 	%rd5962, %r1991;
	add.s64 	%rd5963, %rd636, %rd5962;
	ld.local.u8 	%rs2682, [%rd5963];
	setp.ne.s16 	%p5284, %rs2682, 0;
	add.s32 	%r27751, %r1991, 1;
	@%p5284 bra 	$L__BB1_5173;
	setp.eq.s32 	%p5285, %r1989, 0;
	@%p5285 bra 	$L__BB1_5245;
	and.b32  	%r1993, %r1989, 3;
	setp.lt.u32 	%p5286, %r1989, 4;
	mov.b32 	%r27753, 1;
	@%p5286 bra 	$L__BB1_5214;
	and.b32  	%r1994, %r1989, 2147483644;
	mov.b32 	%r27753, 1;
$L__BB1_5177:
	mov.u32 	%r1995, %r27753;
	cvt.s64.s32 	%rd5964, %r1995;
	add.s64 	%rd639, %rd636, %rd5964;
	ld.local.u8 	%rs2684, [%rd639+-1];
	mov.b16 	%rs6646, 0;
	setp.gt.s16 	%p5287, %rs2684, 70;
	@%p5287 bra 	$L__BB1_5181;
	setp.eq.s16 	%p5290, %rs2684, 65;
	@%p5290 bra 	$L__BB1_5186;
	setp.eq.s16 	%p5291, %rs2684, 67;
	@%p5291 bra 	$L__BB1_5180;
	bra.uni 	$L__BB1_5185;
$L__BB1_5180:
	mov.b16 	%rs6646, 1;
	bra.uni 	$L__BB1_5186;
$L__BB1_5181:
	setp.eq.s16 	%p5288, %rs2684, 71;
	@%p5288 bra 	$L__BB1_5184;
	setp.ne.s16 	%p5289, %rs2684, 84;
	@%p5289 bra 	$L__BB1_5185;
	mov.b16 	%rs6646, 3;
	bra.uni 	$L__BB1_5186;
$L__BB1_5184:
	mov.b16 	%rs6646, 2;
	bra.uni 	$L__BB1_5186;
$L__BB1_5185:
	mov.b16 	%rs6646, 4;
$L__BB1_5186:
	cvt.u64.u32 	%rd5965, %r1995;
	add.s64 	%rd640, %rd12, %rd5965;
	st.local.u8 	[%rd640], %rs6646;
	ld.local.u8 	%rs2690, [%rd639];
	mov.b16 	%rs6647, 0;
	setp.gt.s16 	%p5292, %rs2690, 70;
	@%p5292 bra 	$L__BB1_5190;
	setp.eq.s16 	%p5295, %rs2690, 65;
	@%p5295 bra 	$L__BB1_5195;
	setp.eq.s16 	%p5296, %rs2690, 67;
	@%p5296 bra 	$L__BB1_5189;
	bra.uni 	$L__BB1_5194;
$L__BB1_5189:
	mov.b16 	%rs6647, 1;
	bra.uni 	$L__BB1_5195;
$L__BB1_5190:
	setp.eq.s16 	%p5293, %rs2690, 71;
	@%p5293 bra 	$L__BB1_5193;
	setp.ne.s16 	%p5294, %rs2690, 84;
	@%p5294 bra 	$L__BB1_5194;
	mov.b16 	%rs6647, 3;
	bra.uni 	$L__BB1_5195;
$L__BB1_5193:
	mov.b16 	%rs6647, 2;
	bra.uni 	$L__BB1_5195;
$L__BB1_5194:
	mov.b16 	%rs6647, 4;
$L__BB1_5195:
	st.local.u8 	[%rd640+1], %rs6647;
	ld.local.u8 	%rs2696, [%rd639+1];
	mov.b16 	%rs6648, 0;
	setp.gt.s16 	%p5297, %rs2696, 70;
	@%p5297 bra 	$L__BB1_5199;
	setp.eq.s16 	%p5300, %rs2696, 65;
	@%p5300 bra 	$L__BB1_5204;
	setp.eq.s16 	%p5301, %rs2696, 67;
	@%p5301 bra 	$L__BB1_5198;
	bra.uni 	$L__BB1_5203;
$L__BB1_5198:
	mov.b16 	%rs6648, 1;
	bra.uni 	$L__BB1_5204;
$L__BB1_5199:
	setp.eq.s16 	%p5298, %rs2696, 71;
	@%p5298 bra 	$L__BB1_5202;
	setp.ne.s16 	%p5299, %rs2696, 84;
	@%p5299 bra 	$L__BB1_5203;
	mov.b16 	%rs6648, 3;
	bra.uni 	$L__BB1_5204;
$L__BB1_5202:
	mov.b16 	%rs6648, 2;
	bra.uni 	$L__BB1_5204;
$L__BB1_5203:
	mov.b16 	%rs6648, 4;
$L__BB1_5204:
	st.local.u8 	[%rd640+2], %rs6648;
	ld.local.u8 	%rs2702, [%rd639+2];
	mov.b16 	%rs6649, 0;
	setp.gt.s16 	%p5302, %rs2702, 70;
	@%p5302 bra 	$L__BB1_5208;
	setp.eq.s16 	%p5305, %rs2702, 65;
	@%p5305 bra 	$L__BB1_5213;
	setp.eq.s16 	%p5306, %rs2702, 67;
	@%p5306 bra 	$L__BB1_5207;
	bra.uni 	$L__BB1_5212;
$L__BB1_5207:
	mov.b16 	%rs6649, 1;
	bra.uni 	$L__BB1_5213;
$L__BB1_5208:
	setp.eq.s16 	%p5303, %rs2702, 71;
	@%p5303 bra 	$L__BB1_5211;
	setp.ne.s16 	%p5304, %rs2702, 84;
	@%p5304 bra 	$L__BB1_5212;
	mov.b16 	%rs6649, 3;
	bra.uni 	$L__BB1_5213;
$L__BB1_5211:
	mov.b16 	%rs6649, 2;
	bra.uni 	$L__BB1_5213;
$L__BB1_5212:
	mov.b16 	%rs6649, 4;
$L__BB1_5213:
	st.local.u8 	[%rd640+3], %rs6649;
	add.s32 	%r27753, %r1995, 4;
	add.s32 	%r12439, %r1995, 3;
	setp.ne.s32 	%p5307, %r12439, %r1994;
	@%p5307 bra 	$L__BB1_5177;
$L__BB1_5214:
	setp.eq.s32 	%p5308, %r1993, 0;
	@%p5308 bra 	$L__BB1_5245;
	cvt.s64.s32 	%rd5966, %r27753;
	add.s64 	%rd641, %rd636, %rd5966;
	ld.local.u8 	%rs2708, [%rd641+-1];
	mov.b16 	%rs6650, 0;
	setp.gt.s16 	%p5309, %rs2708, 70;
	@%p5309 bra 	$L__BB1_5219;
	setp.eq.s16 	%p5312, %rs2708, 65;
	@%p5312 bra 	$L__BB1_5224;
	setp.eq.s16 	%p5313, %rs2708, 67;
	@%p5313 bra 	$L__BB1_5218;
	bra.uni 	$L__BB1_5223;
$L__BB1_5218:
	mov.b16 	%rs6650, 1;
	bra.uni 	$L__BB1_5224;
$L__BB1_5219:
	setp.eq.s16 	%p5310, %rs2708, 71;
	@%p5310 bra 	$L__BB1_5222;
	setp.ne.s16 	%p5311, %rs2708, 84;
	@%p5311 bra 	$L__BB1_5223;
	mov.b16 	%rs6650, 3;
	bra.uni 	$L__BB1_5224;
$L__BB1_5222:
	mov.b16 	%rs6650, 2;
	bra.uni 	$L__BB1_5224;
$L__BB1_5223:
	mov.b16 	%rs6650, 4;
$L__BB1_5224:
	cvt.u64.u32 	%rd5967, %r27753;
	add.s64 	%rd642, %rd12, %rd5967;
	st.local.u8 	[%rd642], %rs6650;
	setp.eq.s32 	%p5314, %r1993, 1;
	@%p5314 bra 	$L__BB1_5245;
	ld.local.u8 	%rs2714, [%rd641];
	mov.b16 	%rs6651, 0;
	setp.gt.s16 	%p5315, %rs2714, 70;
	@%p5315 bra 	$L__BB1_5229;
	setp.eq.s16 	%p5318, %rs2714, 65;
	@%p5318 bra 	$L__BB1_5234;
	setp.eq.s16 	%p5319, %rs2714, 67;
	@%p5319 bra 	$L__BB1_5228;
	bra.uni 	$L__BB1_5233;
$L__BB1_5228:
	mov.b16 	%rs6651, 1;
	bra.uni 	$L__BB1_5234;
$L__BB1_5229:
	setp.eq.s16 	%p5316, %rs2714, 71;
	@%p5316 bra 	$L__BB1_5232;
	setp.ne.s16 	%p5317, %rs2714, 84;
	@%p5317 bra 	$L__BB1_5233;
	mov.b16 	%rs6651, 3;
	bra.uni 	$L__BB1_5234;
$L__BB1_5232:
	mov.b16 	%rs6651, 2;
	bra.uni 	$L__BB1_5234;
$L__BB1_5233:
	mov.b16 	%rs6651, 4;
$L__BB1_5234:
	add.s32 	%r12440, %r27753, 1;
	cvt.u64.u32 	%rd5968, %r12440;
	add.s64 	%rd5969, %rd12, %rd5968;
	st.local.u8 	[%rd5969], %rs6651;
	setp.eq.s32 	%p5320, %r1993, 2;
	@%p5320 bra 	$L__BB1_5245;
	ld.local.u8 	%rs2720, [%rd641+1];
	mov.b16 	%rs6652, 0;
	setp.gt.s16 	%p5321, %rs2720, 70;
	@%p5321 bra 	$L__BB1_5239;
	setp.eq.s16 	%p5324, %rs2720, 65;
	@%p5324 bra 	$L__BB1_5244;
	setp.eq.s16 	%p5325, %rs2720, 67;
	@%p5325 bra 	$L__BB1_5238;
	bra.uni 	$L__BB1_5243;
$L__BB1_5238:
	mov.b16 	%rs6652, 1;
	bra.uni 	$L__BB1_5244;
$L__BB1_5239:
	setp.eq.s16 	%p5322, %rs2720, 71;
	@%p5322 bra 	$L__BB1_5242;
	setp.ne.s16 	%p5323, %rs2720, 84;
	@%p5323 bra 	$L__BB1_5243;
	mov.b16 	%rs6652, 3;
	bra.uni 	$L__BB1_5244;
$L__BB1_5242:
	mov.b16 	%rs6652, 2;
	bra.uni 	$L__BB1_5244;
$L__BB1_5243:
	mov.b16 	%rs6652, 4;
$L__BB1_5244:
	st.local.u8 	[%rd642+2], %rs6652;
$L__BB1_5245:
	setp.eq.s32 	%p5326, %r1991, 0;
	@%p5326 bra 	$L__BB1_5316;
	and.b32  	%r1998, %r1991, 3;
	setp.lt.u32 	%p5327, %r1991, 4;
	mov.b32 	%r27755, 1;
	@%p5327 bra 	$L__BB1_5285;
	and.b32  	%r1999, %r1991, 2147483644;
	mov.b32 	%r27755, 1;
$L__BB1_5248:
	sub.s32 	%r12443, %r1991, %r27755;
	cvt.u64.u32 	%rd5970, %r12443;
	add.s64 	%rd5971, %rd636, %rd5970;
	ld.local.u8 	%rs2726, [%rd5971];
	mov.b16 	%rs6653, 0;
	setp.gt.s16 	%p5328, %rs2726, 70;
	@%p5328 bra 	$L__BB1_5252;
	setp.eq.s16 	%p5331, %rs2726, 65;
	@%p5331 bra 	$L__BB1_5257;
	setp.eq.s16 	%p5332, %rs2726, 67;
	@%p5332 bra 	$L__BB1_5251;
	bra.uni 	$L__BB1_5256;
$L__BB1_5251:
	mov.b16 	%rs6653, 1;
	bra.uni 	$L__BB1_5257;
$L__BB1_5252:
	setp.eq.s16 	%p5329, %rs2726, 71;
	@%p5329 bra 	$L__BB1_5255;
	setp.ne.s16 	%p5330, %rs2726, 84;
	@%p5330 bra 	$L__BB1_5256;
	mov.b16 	%rs6653, 3;
	bra.uni 	$L__BB1_5257;
$L__BB1_5255:
	mov.b16 	%rs6653, 2;
	bra.uni 	$L__BB1_5257;
$L__BB1_5256:
	mov.b16 	%rs6653, 4;
$L__BB1_5257:
	cvt.u64.u32 	%rd5972, %r27755;
	add.s64 	%rd643, %rd13, %rd5972;
	st.local.u8 	[%rd643], %rs6653;
	not.b32 	%r12444, %r27755;
	add.s32 	%r12445, %r1991, %r12444;
	cvt.u64.u32 	%rd5973, %r12445;
	add.s64 	%rd5974, %rd636, %rd5973;
	ld.local.u8 	%rs2732, [%rd5974];
	mov.b16 	%rs6654, 0;
	setp.gt.s16 	%p5333, %rs2732, 70;
	@%p5333 bra 	$L__BB1_5261;
	setp.eq.s16 	%p5336, %rs2732, 65;
	@%p5336 bra 	$L__BB1_5266;
	setp.eq.s16 	%p5337, %rs2732, 67;
	@%p5337 bra 	$L__BB1_5260;
	bra.uni 	$L__BB1_5265;
$L__BB1_5260:
	mov.b16 	%rs6654, 1;
	bra.uni 	$L__BB1_5266;
$L__BB1_5261:
	setp.eq.s16 	%p5334, %rs2732, 71;
	@%p5334 bra 	$L__BB1_5264;
	setp.ne.s16 	%p5335, %rs2732, 84;
	@%p5335 bra 	$L__BB1_5265;
	mov.b16 	%rs6654, 3;
	bra.uni 	$L__BB1_5266;
$L__BB1_5264:
	mov.b16 	%rs6654, 2;
	bra.uni 	$L__BB1_5266;
$L__BB1_5265:
	mov.b16 	%rs6654, 4;
$L__BB1_5266:
	st.local.u8 	[%rd643+1], %rs6654;
	sub.s32 	%r12446, %r1991, %r27755;
	add.s32 	%r12447, %r12446, -2;
	cvt.u64.u32 	%rd5975, %r12447;
	add.s64 	%rd5976, %rd636, %rd5975;
	ld.local.u8 	%rs2738, [%rd5976];
	mov.b16 	%rs6655, 0;
	setp.gt.s16 	%p5338, %rs2738, 70;
	@%p5338 bra 	$L__BB1_5270;
	setp.eq.s16 	%p5341, %rs2738, 65;
	@%p5341 bra 	$L__BB1_5275;
	setp.eq.s16 	%p5342, %rs2738, 67;
	@%p5342 bra 	$L__BB1_5269;
	bra.uni 	$L__BB1_5274;
$L__BB1_5269:
	mov.b16 	%rs6655, 1;
	bra.uni 	$L__BB1_5275;
$L__BB1_5270:
	setp.eq.s16 	%p5339, %rs2738, 71;
	@%p5339 bra 	$L__BB1_5273;
	setp.ne.s16 	%p5340, %rs2738, 84;
	@%p5340 bra 	$L__BB1_5274;
	mov.b16 	%rs6655, 3;
	bra.uni 	$L__BB1_5275;
$L__BB1_5273:
	mov.b16 	%rs6655, 2;
	bra.uni 	$L__BB1_5275;
$L__BB1_5274:
	mov.b16 	%rs6655, 4;
$L__BB1_5275:
	st.local.u8 	[%rd643+2], %rs6655;
	add.s32 	%r2001, %r27755, 3;
	sub.s32 	%r12448, %r1991, %r2001;
	cvt.u64.u32 	%rd5977, %r12448;
	add.s64 	%rd5978, %rd636, %rd5977;
	ld.local.u8 	%rs2744, [%rd5978];
	mov.b16 	%rs6656, 0;
	setp.gt.s16 	%p5343, %rs2744, 70;
	@%p5343 bra 	$L__BB1_5279;
	setp.eq.s16 	%p5346, %rs2744, 65;
	@%p5346 bra 	$L__BB1_5284;
	setp.eq.s16 	%p5347, %rs2744, 67;
	@%p5347 bra 	$L__BB1_5278;
	bra.uni 	$L__BB1_5283;
$L__BB1_5278:
	mov.b16 	%rs6656, 1;
	bra.uni 	$L__BB1_5284;
$L__BB1_5279:
	setp.eq.s16 	%p5344, %rs2744, 71;
	@%p5344 bra 	$L__BB1_5282;
	setp.ne.s16 	%p5345, %rs2744, 84;
	@%p5345 bra 	$L__BB1_5283;
	mov.b16 	%rs6656, 3;
	bra.uni 	$L__BB1_5284;
$L__BB1_5282:
	mov.b16 	%rs6656, 2;
	bra.uni 	$L__BB1_5284;
$L__BB1_5283:
	mov.b16 	%rs6656, 4;
$L__BB1_5284:
	st.local.u8 	[%rd643+3], %rs6656;
	add.s32 	%r27755, %r27755, 4;
	setp.ne.s32 	%p5348, %r2001, %r1999;
	@%p5348 bra 	$L__BB1_5248;
$L__BB1_5285:
	setp.eq.s32 	%p5349, %r1998, 0;
	@%p5349 bra 	$L__BB1_5316;
	sub.s32 	%r12449, %r1991, %r27755;
	cvt.u64.u32 	%rd5979, %r12449;
	add.s64 	%rd5980, %rd636, %rd5979;
	ld.local.u8 	%rs2750, [%rd5980];
	mov.b16 	%rs6657, 0;
	setp.gt.s16 	%p5350, %rs2750, 70;
	@%p5350 bra 	$L__BB1_5290;
	setp.eq.s16 	%p5353, %rs2750, 65;
	@%p5353 bra 	$L__BB1_5295;
	setp.eq.s16 	%p5354, %rs2750, 67;
	@%p5354 bra 	$L__BB1_5289;
	bra.uni 	$L__BB1_5294;
$L__BB1_5289:
	mov.b16 	%rs6657, 1;
	bra.uni 	$L__BB1_5295;
$L__BB1_5290:
	setp.eq.s16 	%p5351, %rs2750, 71;
	@%p5351 bra 	$L__BB1_5293;
	setp.ne.s16 	%p5352, %rs2750, 84;
	@%p5352 bra 	$L__BB1_5294;
	mov.b16 	%rs6657, 3;
	bra.uni 	$L__BB1_5295;
$L__BB1_5293:
	mov.b16 	%rs6657, 2;
	bra.uni 	$L__BB1_5295;
$L__BB1_5294:
	mov.b16 	%rs6657, 4;
$L__BB1_5295:
	cvt.u64.u32 	%rd5981, %r27755;
	add.s64 	%rd644, %rd13, %rd5981;
	st.local.u8 	[%rd644], %rs6657;
	setp.eq.s32 	%p5355, %r1998, 1;
	@%p5355 bra 	$L__BB1_5316;
	not.b32 	%r12450, %r27755;
	add.s32 	%r12451, %r1991, %r12450;
	cvt.u64.u32 	%rd5982, %r12451;
	add.s64 	%rd5983, %rd636, %rd5982;
	ld.local.u8 	%rs2756, [%rd5983];
	mov.b16 	%rs6658, 0;
	setp.gt.s16 	%p5356, %rs2756, 70;
	@%p5356 bra 	$L__BB1_5300;
	setp.eq.s16 	%p5359, %rs2756, 65;
	@%p5359 bra 	$L__BB1_5305;
	setp.eq.s16 	%p5360, %rs2756, 67;
	@%p5360 bra 	$L__BB1_5299;
	bra.uni 	$L__BB1_5304;
$L__BB1_5299:
	mov.b16 	%rs6658, 1;
	bra.uni 	$L__BB1_5305;
$L__BB1_5300:
	setp.eq.s16 	%p5357, %rs2756, 71;
	@%p5357 bra 	$L__BB1_5303;
	setp.ne.s16 	%p5358, %rs2756, 84;
	@%p5358 bra 	$L__BB1_5304;
	mov.b16 	%rs6658, 3;
	bra.uni 	$L__BB1_5305;
$L__BB1_5303:
	mov.b16 	%rs6658, 2;
	bra.uni 	$L__BB1_5305;
$L__BB1_5304:
	mov.b16 	%rs6658, 4;
$L__BB1_5305:
	st.local.u8 	[%rd644+1], %rs6658;
	setp.eq.s32 	%p5361, %r1998, 2;
	@%p5361 bra 	$L__BB1_5316;
	sub.s32 	%r12452, %r1991, %r27755;
	add.s32 	%r12453, %r12452, -2;
	cvt.u64.u32 	%rd5984, %r12453;
	add.s64 	%rd5985, %rd636, %rd5984;
	ld.local.u8 	%rs2762, [%rd5985];
	mov.b16 	%rs6659, 0;
	setp.gt.s16 	%p5362, %rs2762, 70;
	@%p5362 bra 	$L__BB1_5310;
	setp.eq.s16 	%p5365, %rs2762, 65;
	@%p5365 bra 	$L__BB1_5315;
	setp.eq.s16 	%p5366, %rs2762, 67;
	@%p5366 bra 	$L__BB1_5309;
	bra.uni 	$L__BB1_5314;
$L__BB1_5309:
	mov.b16 	%rs6659, 1;
	bra.uni 	$L__BB1_5315;
$L__BB1_5310:
	setp.eq.s16 	%p5363, %rs2762, 71;
	@%p5363 bra 	$L__BB1_5313;
	setp.ne.s16 	%p5364, %rs2762, 84;
	@%p5364 bra 	$L__BB1_5314;
	mov.b16 	%rs6659, 3;
	bra.uni 	$L__BB1_5315;
$L__BB1_5313:
	mov.b16 	%rs6659, 2;
	bra.uni 	$L__BB1_5315;
$L__BB1_5314:
	mov.b16 	%rs6659, 4;
$L__BB1_5315:
	st.local.u8 	[%rd644+2], %rs6659;
$L__BB1_5316:
	cvt.u64.u32 	%rd5986, %r1991;
	cvt.u64.u32 	%rd5987, %r1989;
	add.s64 	%rd5988, %rd13, %rd5986;
	mov.b16 	%rs2767, 4;
	st.local.u8 	[%rd5988+1], %rs2767;
	st.local.u8 	[%rd13], %rs2767;
	add.s64 	%rd5989, %rd12, %rd5987;
	st.local.u8 	[%rd5989+1], %rs2767;
	st.local.u8 	[%rd12], %rs2767;
	@%p5285 bra 	$L__BB1_5395;
	and.b32  	%r2004, %r1991, 3;
	and.b32  	%r2005, %r1991, 2147483644;
	mov.b32 	%r27756, 1;
$L__BB1_5318:
	mov.u32 	%r2006, %r27756;
	@%p5326 bra 	$L__BB1_5346;
	setp.lt.u32 	%p5369, %r1991, 4;
	cvt.u64.u32 	%rd5990, %r2006;
	add.s64 	%rd5991, %rd12, %rd5990;
	ld.local.s8 	%r2007, [%rd5991];
	add.s32 	%r12456, %r2006, -1;
	mul.lo.s32 	%r2008, %r12456, %r1991;
	add.s32 	%r2009, %r2008, -1;
	mov.b32 	%r27758, 1;
	@%p5369 bra 	$L__BB1_5334;
	mov.b32 	%r27758, 1;
$L__BB1_5321:
	cvt.u64.u32 	%rd5992, %r27758;
	add.s64 	%rd645, %rd13, %rd5992;
	ld.local.s8 	%r12458, [%rd645];
	add.s32 	%r12459, %r12458, %r2007;
	setp.eq.s32 	%p5370, %r12459, 3;
	@%p5370 bra 	$L__BB1_5323;
	add.s32 	%r12460, %r2009, %r27758;
	mul.wide.s32 	%rd5993, %r12460, 8;
	add.s64 	%rd5994, %rd8, %rd5993;
	mov.b64 	%rd5995, 9218868437227405312;
	st.local.u64 	[%rd5994], %rd5995;
	add.s64 	%rd5996, %rd9, %rd5993;
	mov.b64 	%rd5997, -4616189618054758400;
	st.local.u64 	[%rd5996], %rd5997;
	bra.uni 	$L__BB1_5324;
$L__BB1_5323:
	add.s32 	%r12461, %r2009, %r27758;
	mul.wide.s32 	%rd5998, %r12461, 8;
	add.s64 	%rd5999, %rd8, %rd5998;
	mov.b64 	%rd6000, 0;
	st.local.u64 	[%rd5999], %rd6000;
	add.s64 	%rd6001, %rd9, %rd5998;
	mov.b64 	%rd6002, -4564063970805153792;
	st.local.u64 	[%rd6001], %rd6002;
$L__BB1_5324:
	ld.local.s8 	%r12462, [%rd645+1];
	add.s32 	%r12463, %r12462, %r2007;
	setp.eq.s32 	%p5371, %r12463, 3;
	@%p5371 bra 	$L__BB1_5326;
	add.s32 	%r12464, %r2008, %r27758;
	mul.wide.s32 	%rd6003, %r12464, 8;
	add.s64 	%rd6004, %rd8, %rd6003;
	mov.b64 	%rd6005, 9218868437227405312;
	st.local.u64 	[%rd6004], %rd6005;
	add.s64 	%rd6006, %rd9, %rd6003;
	mov.b64 	%rd6007, -4616189618054758400;
	st.local.u64 	[%rd6006], %rd6007;
	bra.uni 	$L__BB1_5327;
$L__BB1_5326:
	add.s32 	%r12465, %r2008, %r27758;
	mul.wide.s32 	%rd6008, %r12465, 8;
	add.s64 	%rd6009, %rd8, %rd6008;
	mov.b64 	%rd6010, 0;
	st.local.u64 	[%rd6009], %rd6010;
	add.s64 	%rd6011, %rd9, %rd6008;
	mov.b64 	%rd6012, -4564063970805153792;
	st.local.u64 	[%rd6011], %rd6012;
$L__BB1_5327:
	add.s32 	%r2011, %r27758, 2;
	ld.local.s8 	%r12466, [%rd645+2];
	add.s32 	%r12467, %r12466, %r2007;
	setp.eq.s32 	%p5372, %r12467, 3;
	@%p5372 bra 	$L__BB1_5329;
	add.s32 	%r12468, %r2009, %r2011;
	mul.wide.s32 	%rd6013, %r12468, 8;
	add.s64 	%rd6014, %rd8, %rd6013;
	mov.b64 	%rd6015, 9218868437227405312;
	st.local.u64 	[%rd6014], %rd6015;
	add.s64 	%rd6016, %rd9, %rd6013;
	mov.b64 	%rd6017, -4616189618054758400;
	st.local.u64 	[%rd6016], %rd6017;
	bra.uni 	$L__BB1_5330;
$L__BB1_5329:
	add.s32 	%r12469, %r2009, %r2011;
	mul.wide.s32 	%rd6018, %r12469, 8;
	add.s64 	%rd6019, %rd8, %rd6018;
	mov.b64 	%rd6020, 0;
	st.local.u64 	[%rd6019], %rd6020;
	add.s64 	%rd6021, %rd9, %rd6018;
	mov.b64 	%rd6022, -4564063970805153792;
	st.local.u64 	[%rd6021], %rd6022;
$L__BB1_5330:
	add.s32 	%r2012, %r27758, 3;
	ld.local.s8 	%r12470, [%rd645+3];
	add.s32 	%r12471, %r12470, %r2007;
	setp.eq.s32 	%p5373, %r12471, 3;
	@%p5373 bra 	$L__BB1_5332;
	add.s32 	%r12472, %r2009, %r2012;
	mul.wide.s32 	%rd6023, %r12472, 8;
	add.s64 	%rd6024, %rd8, %rd6023;
	mov.b64 	%rd6025, 9218868437227405312;
	st.local.u64 	[%rd6024], %rd6025;
	add.s64 	%rd6026, %rd9, %rd6023;
	mov.b64 	%rd6027, -4616189618054758400;
	st.local.u64 	[%rd6026], %rd6027;
	bra.uni 	$L__BB1_5333;
$L__BB1_5332:
	add.s32 	%r12473, %r2009, %r2012;
	mul.wide.s32 	%rd6028, %r12473, 8;
	add.s64 	%rd6029, %rd8, %rd6028;
	mov.b64 	%rd6030, 0;
	st.local.u64 	[%rd6029], %rd6030;
	add.s64 	%rd6031, %rd9, %rd6028;
	mov.b64 	%rd6032, -4564063970805153792;
	st.local.u64 	[%rd6031], %rd6032;
$L__BB1_5333:
	add.s32 	%r27758, %r27758, 4;
	setp.ne.s32 	%p5374, %r2012, %r2005;
	@%p5374 bra 	$L__BB1_5321;
$L__BB1_5334:
	setp.eq.s32 	%p5375, %r2004, 0;
	@%p5375 bra 	$L__BB1_5346;
	cvt.u64.u32 	%rd6033, %r27758;
	add.s64 	%rd646, %rd13, %rd6033;
	ld.local.s8 	%r12474, [%rd646];
	add.s32 	%r12475, %r12474, %r2007;
	setp.eq.s32 	%p5376, %r12475, 3;
	@%p5376 bra 	$L__BB1_5337;
	add.s32 	%r12476, %r2009, %r27758;
	mul.wide.s32 	%rd6034, %r12476, 8;
	add.s64 	%rd6035, %rd8, %rd6034;
	mov.b64 	%rd6036, 9218868437227405312;
	st.local.u64 	[%rd6035], %rd6036;
	add.s64 	%rd6037, %rd9, %rd6034;
	mov.b64 	%rd6038, -4616189618054758400;
	st.local.u64 	[%rd6037], %rd6038;
	bra.uni 	$L__BB1_5338;
$L__BB1_5337:
	add.s32 	%r12477, %r2009, %r27758;
	mul.wide.s32 	%rd6039, %r12477, 8;
	add.s64 	%rd6040, %rd8, %rd6039;
	mov.b64 	%rd6041, 0;
	st.local.u64 	[%rd6040], %rd6041;
	add.s64 	%rd6042, %rd9, %rd6039;
	mov.b64 	%rd6043, -4564063970805153792;
	st.local.u64 	[%rd6042], %rd6043;
$L__BB1_5338:
	setp.eq.s32 	%p5377, %r2004, 1;
	@%p5377 bra 	$L__BB1_5346;
	ld.local.s8 	%r12478, [%rd646+1];
	add.s32 	%r12479, %r12478, %r2007;
	setp.eq.s32 	%p5378, %r12479, 3;
	@%p5378 bra 	$L__BB1_5341;
	add.s32 	%r12480, %r2008, %r27758;
	mul.wide.s32 	%rd6044, %r12480, 8;
	add.s64 	%rd6045, %rd8, %rd6044;
	mov.b64 	%rd6046, 9218868437227405312;
	st.local.u64 	[%rd6045], %rd6046;
	add.s64 	%rd6047, %rd9, %rd6044;
	mov.b64 	%rd6048, -4616189618054758400;
	st.local.u64 	[%rd6047], %rd6048;
	bra.uni 	$L__BB1_5342;
$L__BB1_5341:
	add.s32 	%r12481, %r2008, %r27758;
	mul.wide.s32 	%rd6049, %r12481, 8;
	add.s64 	%rd6050, %rd8, %rd6049;
	mov.b64 	%rd6051, 0;
	st.local.u64 	[%rd6050], %rd6051;
	add.s64 	%rd6052, %rd9, %rd6049;
	mov.b64 	%rd6053, -4564063970805153792;
	st.local.u64 	[%rd6052], %rd6053;
$L__BB1_5342:
	setp.eq.s32 	%p5379, %r2004, 2;
	add.s32 	%r2015, %r27758, 2;
	@%p5379 bra 	$L__BB1_5346;
	ld.local.s8 	%r12482, [%rd646+2];
	add.s32 	%r12483, %r12482, %r2007;
	setp.eq.s32 	%p5380, %r12483, 3;
	@%p5380 bra 	$L__BB1_5345;
	add.s32 	%r12484, %r2009, %r2015;
	mul.wide.s32 	%rd6054, %r12484, 8;
	add.s64 	%rd6055, %rd8, %rd6054;
	mov.b64 	%rd6056, 9218868437227405312;
	st.local.u64 	[%rd6055], %rd6056;
	add.s64 	%rd6057, %rd9, %rd6054;
	mov.b64 	%rd6058, -4616189618054758400;
	st.local.u64 	[%rd6057], %rd6058;
	bra.uni 	$L__BB1_5346;
$L__BB1_5345:
	add.s32 	%r12485, %r2009, %r2015;
	mul.wide.s32 	%rd6059, %r12485, 8;
	add.s64 	%rd6060, %rd8, %rd6059;
	mov.b64 	%rd6061, 0;
	st.local.u64 	[%rd6060], %rd6061;
	add.s64 	%rd6062, %rd9, %rd6059;
	mov.b64 	%rd6063, -4564063970805153792;
	st.local.u64 	[%rd6062], %rd6063;
$L__BB1_5346:
	add.s32 	%r27756, %r2006, 1;
	setp.ne.s32 	%p5381, %r2006, %r1989;
	@%p5381 bra 	$L__BB1_5318;
	mov.b32 	%r27759, 1;
$L__BB1_5348:
	@%p5326 bra 	$L__BB1_5394;
	mov.b32 	%r27760, 1;
$L__BB1_5350:
	mov.u32 	%r2018, %r27760;
	add.s32 	%r12488, %r27759, -1;
	mad.lo.s32 	%r12489, %r12488, %r1991, %r2018;
	add.s32 	%r2019, %r12489, -1;
	mul.wide.s32 	%rd6064, %r2019, 8;
	add.s64 	%rd647, %rd8, %rd6064;
	ld.local.f64 	%fd25978, [%rd647];
	abs.f64 	%fd12928, %fd25978;
	setp.geu.f64 	%p5383, %fd12928, 0d41CDCD64FF800000;
	@%p5383 bra 	$L__BB1_5393;
	cvt.u64.u32 	%rd6065, %r27759;
	add.s64 	%rd648, %rd12, %rd6065;
	ld.local.u8 	%rs363, [%rd648];
	cvt.u32.u16 	%r12490, %rs363;
	cvt.s32.s8 	%r12491, %r12490;
	cvt.u64.u32 	%rd6066, %r2018;
	add.s64 	%rd649, %rd13, %rd6066;
	ld.local.u8 	%rs364, [%rd649];
	cvt.u32.u16 	%r12492, %rs364;
	cvt.s32.s8 	%r12493, %r12492;
	add.s32 	%r12494, %r12493, %r12491;
	setp.eq.s32 	%p5384, %r12494, 3;
	mul.wide.s32 	%rd6067, %r2019, 8;
	add.s64 	%rd650, %rd9, %rd6067;
	@%p5384 bra 	$L__BB1_5353;
	mov.b64 	%rd6068, -4616189618054758400;
	st.local.u64 	[%rd650], %rd6068;
	mov.b64 	%rd6069, 9218868437227405312;
	st.local.u64 	[%rd647], %rd6069;
	mov.f64 	%fd25949, 0dBFF0000000000000;
	mov.f64 	%fd25978, 0d7FF0000000000000;
	mov.f64 	%fd25948, %fd25978;
	bra.uni 	$L__BB1_5364;
$L__BB1_5353:
	cvt.s32.s8 	%r12496, %r12490;
	mul.wide.s32 	%rd6070, %r12496, 5;
	cvt.u64.u16 	%rd6071, %rs364;
	cvt.s64.s8 	%rd6072, %rd6071;
	add.s64 	%rd651, %rd6070, %rd6072;
	shl.b64 	%rd6073, %rd651, 3;
	add.s64 	%rd6074, %rd1, %rd6073;
	ld.global.f64 	%fd25949, [%rd6074+45440];
	ld.local.u8 	%rs2768, [%rd648+-1];
	cvt.u64.u16 	%rd6075, %rs2768;
	cvt.s64.s8 	%rd652, %rd6075;
	cvt.u32.u16 	%r12497, %rs364;
	ld.local.s8 	%rs2769, [%rd649+-1];
	cvt.u32.u16 	%r12498, %rs2769;
	prmt.b32 	%r12499, %r12498, %r12497, 0x3340U;
	prmt.b32 	%r12500, %r12490, 0, 0x3340U;
	prmt.b32 	%r12501, %r12499, %r12500, 0x5410U;
	cvt.u32.u16 	%r12502, %rs2768;
	cvt.s32.s8 	%r12503, %r12502;
	mov.b32 	%r12504, 359705;
	dp4a.s32.u32 	%r12505, %r12501, %r12504, %r12503;
	mul.wide.s32 	%rd6076, %r12505, 8;
	add.s64 	%rd6077, %rd1, %rd6076;
	ld.global.f64 	%fd12931, [%rd6077+35440];
	add.f64 	%fd12932, %fd25949, %fd12931;
	ld.global.f64 	%fd25948, [%rd6074+45640];
	ld.global.f64 	%fd12933, [%rd6077+40440];
	add.f64 	%fd12934, %fd25948, %fd12933;
	abs.f64 	%fd12935, %fd12934;
	setp.gt.f64 	%p5385, %fd12935, 0d41CDCD64FF800000;
	selp.f64 	%fd2305, 0dBFF0000000000000, %fd12932, %p5385;
	selp.f64 	%fd2306, 0d7FF0000000000000, %fd12934, %p5385;
	cvt.s16.s8 	%rs2770, %rs364;
	mov.b32 	%r12506, {%rs2769, %rs2770};
	mov.b32 	%r12507, 6405;
	dp2a.lo.s32.u32 	%r12508, %r12506, %r12507, %r12496;
	mul.wide.s32 	%rd6078, %r12508, 8;
	add.s64 	%rd653, %rd1, %rd6078;
	ld.global.f64 	%fd2307, [%rd653+21000];
	abs.f64 	%fd12936, %fd2307;
	setp.geu.f64 	%p5386, %fd12936, 0d41CDCD64FF800000;
	@%p5386 bra 	$L__BB1_5357;
	cvt.u32.u16 	%r12511, %rs364;
	cvt.s32.s8 	%r12512, %r12511;
	mul.wide.s32 	%rd6083, %r12512, 24;
	add.s64 	%rd6084, %rd651, %rd6083;
	add.s64 	%rd6085, %rd6084, %rd652;
	shl.b64 	%rd6086, %rd6085, 3;
	add.s64 	%rd654, %rd1, %rd6086;
	ld.global.f64 	%fd2308, [%rd654+23000];
	abs.f64 	%fd12951, %fd2308;
	setp.lt.f64 	%p5391, %fd12951, 0d41CDCD64FF800000;
	@%p5391 bra 	$L__BB1_5360;
	ld.global.f64 	%fd12952, [%rd653+20000];
	add.f64 	%fd12953, %fd25949, %fd12952;
	add.f64 	%fd12954, %fd25948, %fd2307;
	abs.f64 	%fd12955, %fd12954;
	setp.gt.f64 	%p5392, %fd12955, 0d41CDCD64FF800000;
	selp.f64 	%fd25944, 0dBFF0000000000000, %fd12953, %p5392;
	selp.f64 	%fd25945, 0d7FF0000000000000, %fd12954, %p5392;
	add.f64 	%fd12956, %fd25945, 0d4069000000000000;
	add.f64 	%fd12957, %fd25944, 0dC016CCCCCCCCCCCD;
	add.f64 	%fd12958, %fd2301, %fd12957;
	div.rn.f64 	%fd25946, %fd12956, %fd12958;
	abs.f64 	%fd12959, %fd2306;
	setp.geu.f64 	%p5393, %fd12959, 0d41CDCD64FF800000;
	@%p5393 bra 	$L__BB1_5362;
	add.f64 	%fd12960, %fd2306, 0d4069000000000000;
	add.f64 	%fd12961, %fd2305, 0dC016CCCCCCCCCCCD;
	add.f64 	%fd12962, %fd2301, %fd12961;
	div.rn.f64 	%fd12963, %fd12960, %fd12962;
	setp.lt.f64 	%p5394, %fd12963, %fd25946;
	selp.f64 	%fd25944, %fd25944, %fd2305, %p5394;
	selp.f64 	%fd25945, %fd25945, %fd2306, %p5394;
	selp.f64 	%fd25946, %fd25946, %fd12963, %p5394;
	bra.uni 	$L__BB1_5362;
$L__BB1_5357:
	cvt.u32.u16 	%r12509, %rs364;
	cvt.s32.s8 	%r12510, %r12509;
	mul.wide.s32 	%rd6079, %r12510, 24;
	add.s64 	%rd6080, %rd651, %rd6079;
	add.s64 	%rd6081, %rd6080, %rd652;
	shl.b64 	%rd6082, %rd6081, 3;
	add.s64 	%rd655, %rd1, %rd6082;
	ld.global.f64 	%fd2309, [%rd655+23000];
	abs.f64 	%fd12938, %fd2309;
	setp.geu.f64 	%p5387, %fd12938, 0d41CDCD64FF800000;
	mov.f64 	%fd25944, %fd2305;
	mov.f64 	%fd25945, %fd2306;
	@%p5387 bra 	$L__BB1_5362;
	ld.global.f64 	%fd12939, [%rd655+22000];
	add.f64 	%fd12940, %fd25949, %fd12939;
	add.f64 	%fd12941, %fd25948, %fd2309;
	abs.f64 	%fd12942, %fd12941;
	setp.gt.f64 	%p5388, %fd12942, 0d41CDCD64FF800000;
	selp.f64 	%fd25944, 0dBFF0000000000000, %fd12940, %p5388;
	selp.f64 	%fd25945, 0d7FF0000000000000, %fd12941, %p5388;
	add.f64 	%fd12943, %fd25945, 0d4069000000000000;
	add.f64 	%fd12944, %fd25944, 0dC016CCCCCCCCCCCD;
	add.f64 	%fd12945, %fd2301, %fd12944;
	div.rn.f64 	%fd25946, %fd12943, %fd12945;
	abs.f64 	%fd12946, %fd2306;
	setp.geu.f64 	%p5389, %fd12946, 0d41CDCD64FF800000;
	@%p5389 bra 	$L__BB1_5362;
	add.f64 	%fd12947, %fd2306, 0d4069000000000000;
	add.f64 	%fd12948, %fd2305, 0dC016CCCCCCCCCCCD;
	add.f64 	%fd12949, %fd2301, %fd12948;
	div.rn.f64 	%fd12950, %fd12947, %fd12949;
	setp.lt.f64 	%p5390, %fd12950, %fd25946;
	selp.f64 	%fd25944, %fd25944, %fd2305, %p5390;
	selp.f64 	%fd25945, %fd25945, %fd2306, %p5390;
	selp.f64 	%fd25946, %fd25946, %fd12950, %p5390;
	bra.uni 	$L__BB1_5362;
$L__BB1_5360:
	ld.global.f64 	%fd12964, [%rd653+20000];
	add.f64 	%fd12965, %fd25949, %fd12964;
	ld.global.f64 	%fd12966, [%rd654+22000];
	add.f64 	%fd12967, %fd12965, %fd12966;
	add.f64 	%fd12968, %fd25948, %fd2307;
	add.f64 	%fd12969, %fd12968, %fd2308;
	abs.f64 	%fd12970, %fd12969;
	setp.gt.f64 	%p5395, %fd12970, 0d41CDCD64FF800000;
	selp.f64 	%fd25944, 0dBFF0000000000000, %fd12967, %p5395;
	selp.f64 	%fd25945, 0d7FF0000000000000, %fd12969, %p5395;
	add.f64 	%fd12971, %fd25945, 0d4069000000000000;
	add.f64 	%fd12972, %fd25944, 0dC016CCCCCCCCCCCD;
	add.f64 	%fd12973, %fd2301, %fd12972;
	div.rn.f64 	%fd25946, %fd12971, %fd12973;
	abs.f64 	%fd12974, %fd2306;
	setp.geu.f64 	%p5396, %fd12974, 0d41CDCD64FF800000;
	@%p5396 bra 	$L__BB1_5362;
	add.f64 	%fd12975, %fd2306, 0d4069000000000000;
	add.f64 	%fd12976, %fd2305, 0dC016CCCCCCCCCCCD;
	add.f64 	%fd12977, %fd2301, %fd12976;
	div.rn.f64 	%fd12978, %fd12975, %fd12977;
	setp.lt.f64 	%p5397, %fd12978, %fd25946;
	selp.f64 	%fd25944, %fd25944, %fd2305, %p5397;
	selp.f64 	%fd25945, %fd25945, %fd2306, %p5397;
	selp.f64 	%fd25946, %fd25946, %fd12978, %p5397;
$L__BB1_5362:
	abs.f64 	%fd12979, %fd25945;
	setp.geu.f64 	%p5398, %fd12979, 0d41CDCD64FF800000;
	@%p5398 bra 	$L__BB1_5364;
	add.f64 	%fd12980, %fd25948, 0d4069000000000000;
	add.f64 	%fd12981, %fd25949, 0dC016CCCCCCCCCCCD;
	add.f64 	%fd12982, %fd2301, %fd12981;
	div.rn.f64 	%fd12983, %fd12980, %fd12982;
	setp.lt.f64 	%p5399, %fd25946, %fd12983;
	selp.f64 	%fd25948, %fd25948, %fd25945, %p5399;
	selp.f64 	%fd25949, %fd25949, %fd25944, %p5399;
$L__BB1_5364:
	abs.f64 	%fd12984, %fd25948;
	setp.geu.f64 	%p5400, %fd12984, 0d41CDCD64FF800000;
	@%p5400 bra 	$L__BB1_5366;
	st.local.f64 	[%rd650], %fd25949;
	st.local.f64 	[%rd647], %fd25948;
	mov.f64 	%fd25978, %fd25948;
$L__BB1_5366:
	min.u32 	%r12513, %r27759, %r2018;
	setp.lt.u32 	%p5401, %r12513, 2;
	mov.f64 	%fd25951, 0dBFF0000000000000;
	mov.f64 	%fd25952, 0d7FF0000000000000;
	@%p5401 bra 	$L__BB1_5393;
	ld.local.f64 	%fd25977, [%rd650];
	add.f64 	%fd12987, %fd25978, 0d4069000000000000;
	add.f64 	%fd12988, %fd25977, 0dC016CCCCCCCCCCCD;
	add.f64 	%fd12989, %fd2301, %fd12988;
	div.rn.f64 	%fd2338, %fd12987, %fd12989;
	add.s32 	%r12514, %r27759, -1;
	mul.lo.s32 	%r12515, %r12514, %r1991;
	sub.s32 	%r12516, %r12515, %r1991;
	add.s32 	%r12517, %r12516, %r2018;
	add.s32 	%r2020, %r12517, -2;
	mul.wide.s32 	%rd6087, %r2020, 8;
	add.s64 	%rd6088, %rd8, %rd6087;
	ld.local.f64 	%fd2339, [%rd6088];
	abs.f64 	%fd12990, %fd2339;
	setp.geu.f64 	%p5402, %fd12990, 0d41CDCD64FF800000;
	@%p5402 bra 	$L__BB1_5370;
	ld.local.u8 	%r12519, [%rd648+-1];
	prmt.b32 	%r12520, %r12519, %r12490, 0x3340U;
	ld.local.u8 	%r12521, [%rd649+-1];
	prmt.b32 	%r12522, %r12521, 0, 0x3340U;
	prmt.b32 	%r12523, %r12520, %r12522, 0x5410U;
	cvt.u32.u16 	%r12524, %rs364;
	cvt.s32.s8 	%r12525, %r12524;
	mov.b32 	%r12526, 334205;
	dp4a.s32.u32 	%r12527, %r12523, %r12526, %r12525;
	mul.wide.s32 	%rd6089, %r12527, 8;
	add.s64 	%rd656, %rd1, %rd6089;
	ld.global.f64 	%fd2340, [%rd656+5000];
	abs.f64 	%fd12993, %fd2340;
	setp.geu.f64 	%p5403, %fd12993, 0d41CDCD64FF800000;
	@%p5403 bra 	$L__BB1_5370;
	mul.wide.s32 	%rd6090, %r2020, 8;
	add.s64 	%rd6091, %rd9, %rd6090;
	ld.local.f64 	%fd12994, [%rd6091];
	ld.global.f64 	%fd12995, [%rd656];
	add.f64 	%fd25951, %fd12994, %fd12995;
	add.f64 	%fd25952, %fd2339, %fd2340;
$L__BB1_5370:
	add.f64 	%fd12996, %fd25952, 0d4069000000000000;
	add.f64 	%fd12997, %fd25951, 0dC016CCCCCCCCCCCD;
	add.f64 	%fd12998, %fd2301, %fd12997;
	div.rn.f64 	%fd2345, %fd12996, %fd12998;
	setp.lt.f64 	%p5404, %fd25951, 0dC0A3880000000000;
	selp.f64 	%fd2346, 0dC0A9300000000000, %fd25951, %p5404;
	selp.f64 	%fd2347, 0d0000000000000000, %fd25952, %p5404;
	setp.lt.f64 	%p5405, %fd25977, 0dC0A3880000000000;
	selp.f64 	%fd2348, 0d0000000000000000, %fd25978, %p5405;
	setp.gt.f64 	%p5406, %fd2345, %fd2338;
	@%p5406 bra 	$L__BB1_5374;
	selp.f64 	%fd2349, 0dC0A9300000000000, %fd25977, %p5405;
	setp.gt.f64 	%p5408, %fd2349, 0d0000000000000000;
	setp.gt.f64 	%p5409, %fd2348, 0d0000000000000000;
	and.pred  	%p5410, %p5408, %p5409;
	@%p5410 bra 	$L__BB1_5374;
	setp.ltu.f64 	%p5411, %fd2338, %fd2345;
	@%p5411 bra 	$L__BB1_5375;
	st.local.f64 	[%rd650], %fd2349;
	st.local.f64 	[%rd647], %fd2348;
	mov.f64 	%fd25977, %fd2349;
	mov.f64 	%fd25978, %fd2348;
	bra.uni 	$L__BB1_5375;
$L__BB1_5374:
	st.local.f64 	[%rd650], %fd2346;
	st.local.f64 	[%rd647], %fd2347;
	mov.f64 	%fd25977, %fd2346;
	mov.f64 	%fd25978, %fd2347;
$L__BB1_5375:
	mov.b32 	%r27761, 3;
$L__BB1_5376:
	sub.s32 	%r12529, %r2018, %r27761;
	add.s32 	%r12530, %r12529, 1;
	setp.gt.u32 	%p5412, %r12529, 2147483646;
	selp.b32 	%r12531, %r12529, 0, %p5412;
	add.s32 	%r12532, %r27759, %r12531;
	add.s32 	%r27763, %r12532, -1;
	selp.b32 	%r27762, 1, %r12530, %p5412;
	setp.lt.s32 	%p5413, %r27763, 1;
	setp.ge.s32 	%p5414, %r27762, %r2018;
	or.pred  	%p5415, %p5413, %p5414;
	@%p5415 bra 	$L__BB1_5392;
$L__BB1_5377:
	mov.u32 	%r2025, %r27763;
	add.s32 	%r27763, %r2025, -1;
	mad.lo.s32 	%r12534, %r27763, %r1991, %r27762;
	add.s32 	%r2027, %r12534, -1;
	mul.wide.s32 	%rd6092, %r2027, 8;
	add.s64 	%rd6093, %rd8, %rd6092;
	ld.local.f64 	%fd2368, [%rd6093];
	abs.f64 	%fd12999, %fd2368;
	setp.geu.f64 	%p5416, %fd12999, 0d41CDCD64FF800000;
	@%p5416 bra 	$L__BB1_5391;
	not.b32 	%r12535, %r2025;
	add.s32 	%r2028, %r27759, %r12535;
	not.b32 	%r12536, %r27762;
	add.s32 	%r2029, %r2018, %r12536;
	setp.eq.s32 	%p5417, %r2028, 0;
	setp.gt.s32 	%p5418, %r2029, 0;
	and.pred  	%p5419, %p5417, %p5418;
	@%p5419 bra 	$L__BB1_5384;
	setp.eq.s32 	%p5420, %r2029, 0;
	setp.gt.s32 	%p5421, %r2028, 0;
	and.pred  	%p5422, %p5421, %p5420;
	@%p5422 bra 	$L__BB1_5384;
	setp.eq.s32 	%p5423, %r2028, 1;
	setp.eq.s32 	%p5424, %r2029, 1;
	and.pred  	%p5425, %p5423, %p5424;
	@%p5425 bra 	$L__BB1_5382;
	add.s32 	%r12537, %r2029, %r2028;
	mul.wide.s32 	%rd6094, %r12537, 8;
	add.s64 	%rd6095, %rd1, %rd6094;
	ld.global.f64 	%fd13000, [%rd6095+24952];
	cvt.u64.u32 	%rd6096, %r2025;
	add.s64 	%rd6097, %rd12, %rd6096;
	cvt.s64.s32 	%rd6098, %r27762;
	add.s64 	%rd6099, %rd13, %rd6098;
	ld.local.s8 	%r12538, [%rd6099+1];
	ld.local.u8 	%r12539, [%rd6097+1];
	ld.local.u8 	%r12540, [%rd6097];
	prmt.b32 	%r12541, %r12540, %r12539, 0x3340U;
	ld.local.u8 	%r12542, [%rd6099];
	prmt.b32 	%r12543, %r12542, 0, 0x3340U;
	prmt.b32 	%r12544, %r12541, %r12543, 0x5410U;
	mov.b32 	%r12545, 334205;
	dp4a.s32.u32 	%r12546, %r12544, %r12545, %r12538;
	mul.wide.s32 	%rd6100, %r12546, 8;
	add.s64 	%rd6101, %rd1, %rd6100;
	ld.global.f64 	%fd13001, [%rd6101+30440];
	add.f64 	%fd13002, %fd13000, %fd13001;
	cvt.u64.u32 	%rd6102, %r27759;
	add.s64 	%rd6103, %rd12, %rd6102;
	ld.local.s8 	%r12547, [%rd6103+-1];
	cvt.u32.u16 	%r12548, %rs364;
	ld.local.u8 	%r12549, [%rd649+-1];
	prmt.b32 	%r12550, %r12549, %r12548, 0x3340U;
	prmt.b32 	%r12552, %r12490, 0, 0x3340U;
	prmt.b32 	%r12553, %r12550, %r12552, 0x5410U;
	mov.b32 	%r12554, 359705;
	dp4a.s32.u32 	%r12555, %r12553, %r12554, %r12547;
	mul.wide.s32 	%rd6104, %r12555, 8;
	add.s64 	%rd6105, %rd1, %rd6104;
	ld.global.f64 	%fd13003, [%rd6105+30440];
	add.f64 	%fd13004, %fd13002, %fd13003;
	add.f64 	%fd13005, %fd13004, %fd2368;
	ld.global.f64 	%fd13006, [%rd6095+24232];
	ld.global.f64 	%fd13007, [%rd6101+25440];
	add.f64 	%fd13008, %fd13006, %fd13007;
	ld.global.f64 	%fd13009, [%rd6105+25440];
	add.f64 	%fd13010, %fd13008, %fd13009;
	sub.s32 	%r12556, %r2028, %r2029;
	abs.s32 	%r12557, %r12556;
	cvt.rn.f64.s32 	%fd13011, %r12557;
	fma.rn.f64 	%fd13012, %fd13011, 0dBFEEF3E864B31D04, %fd13010;
	mul.wide.s32 	%rd6106, %r2027, 8;
	add.s64 	%rd6107, %rd9, %rd6106;
	ld.local.f64 	%fd13013, [%rd6107];
	add.f64 	%fd13014, %fd13013, %fd13012;
	abs.f64 	%fd13015, %fd13005;
	setp.gt.f64 	%p5426, %fd13015, 0d41CDCD64FF800000;
	selp.f64 	%fd13016, 0dBFF0000000000000, %fd13014, %p5426;
	selp.f64 	%fd13017, 0d7FF0000000000000, %fd13005, %p5426;
	add.f64 	%fd13018, %fd13017, 0d4069000000000000;
	add.f64 	%fd13019, %fd13016, 0dC016CCCCCCCCCCCD;
	add.f64 	%fd13020, %fd2301, %fd13019;
	div.rn.f64 	%fd13021, %fd13018, %fd13020;
	add.f64 	%fd13022, %fd25978, 0d4069000000000000;
	add.f64 	%fd13023, %fd25977, 0dC016CCCCCCCCCCCD;
	add.f64 	%fd13024, %fd2301, %fd13023;
	div.rn.f64 	%fd13025, %fd13022, %fd13024;
	setp.gt.f64 	%p5427, %fd13021, %fd13025;
	selp.f64 	%fd25979, %fd13017, 0d7FF0000000000000, %p5427;
	selp.f64 	%fd25980, %fd13016, 0dBFF0000000000000, %p5427;
	bra.uni 	$L__BB1_5389;
$L__BB1_5382:
	cvt.u64.u32 	%rd6108, %r2025;
	add.s64 	%rd6109, %rd12, %rd6108;
	cvt.s64.s32 	%rd6110, %r27762;
	add.s64 	%rd6111, %rd13, %rd6110;
	ld.local.s8 	%r12558, [%rd6111+1];
	ld.local.u8 	%r12559, [%rd6109+1];
	ld.local.u8 	%r12560, [%rd6109];
	prmt.b32 	%r12561, %r12560, %r12559, 0x3340U;
	ld.local.u8 	%r12562, [%rd6111];
	prmt.b32 	%r12563, %r12562, 0, 0x3340U;
	prmt.b32 	%r12564, %r12561, %r12563, 0x5410U;
	mov.b32 	%r12565, 334205;
	dp4a.s32.u32 	%r12566, %r12564, %r12565, %r12558;
	mul.wide.s32 	%rd6112, %r12566, 8;
	add.s64 	%rd6113, %rd1, %rd6112;
	ld.global.f64 	%fd13028, [%rd6113+10000];
	cvt.u64.u32 	%rd6114, %r27759;
	add.s64 	%rd6115, %rd12, %rd6114;
	ld.local.s8 	%r12567, [%rd6115+-1];
	cvt.u32.u16 	%r12568, %rs364;
	ld.local.u8 	%r12569, [%rd649+-1];
	prmt.b32 	%r12570, %r12569, %r12568, 0x3340U;
	prmt.b32 	%r12572, %r12490, 0, 0x3340U;
	prmt.b32 	%r12573, %r12570, %r12572, 0x5410U;
	mov.b32 	%r12574, 359705;
	dp4a.s32.u32 	%r12575, %r12573, %r12574, %r12567;
	mul.wide.s32 	%rd6116, %r12575, 8;
	add.s64 	%rd6117, %rd1, %rd6116;
	ld.global.f64 	%fd13029, [%rd6117+10000];
	add.f64 	%fd13030, %fd13028, %fd13029;
	mul.wide.s32 	%rd6118, %r2027, 8;
	add.s64 	%rd6119, %rd9, %rd6118;
	ld.local.f64 	%fd13031, [%rd6119];
	add.f64 	%fd13032, %fd13030, %fd13031;
	ld.global.f64 	%fd13033, [%rd6113+15000];
	ld.global.f64 	%fd13034, [%rd6117+15000];
	add.f64 	%fd13035, %fd13033, %fd13034;
	add.f64 	%fd13036, %fd13035, %fd2368;
	abs.f64 	%fd13037, %fd13036;
	setp.gt.f64 	%p5428, %fd13037, 0d41CDCD64FF800000;
	selp.f64 	%fd2371, 0dBFF0000000000000, %fd13032, %p5428;
	selp.f64 	%fd2372, 0d7FF0000000000000, %fd13036, %p5428;
	add.f64 	%fd13038, %fd2372, 0d4069000000000000;
	add.f64 	%fd13039, %fd2371, 0dC016CCCCCCCCCCCD;
	add.f64 	%fd13040, %fd2301, %fd13039;
	div.rn.f64 	%fd2373, %fd13038, %fd13040;
	add.f64 	%fd13041, %fd25978, 0d4069000000000000;
	add.f64 	%fd13042, %fd25977, 0dC016CCCCCCCCCCCD;
	add.f64 	%fd13043, %fd2301, %fd13042;
	div.rn.f64 	%fd2374, %fd13041, %fd13043;
	sub.f64 	%fd13044, %fd2373, %fd2374;
	setp.ltu.f64 	%p5429, %fd13044, 0d3EB0C6F7A0B5ED8D;
	mov.f64 	%fd25980, 0dBFF0000000000000;
	mov.f64 	%fd25979, 0d7FF0000000000000;
	@%p5429 bra 	$L__BB1_5389;
	setp.gt.f64 	%p5430, %fd2373, %fd2374;
	selp.f64 	%fd25979, %fd2372, 0d7FF0000000000000, %p5430;
	selp.f64 	%fd25980, %fd2371, 0dBFF0000000000000, %p5430;
	bra.uni 	$L__BB1_5389;
$L__BB1_5384:
	setp.eq.s32 	%p5431, %r2029, 1;
	setp.eq.s32 	%p5432, %r2028, 1;
	or.pred  	%p5433, %p5432, %p5431;
	@%p5433 bra 	$L__BB1_5386;
	not.b32 	%r12576, %r27762;
	add.s32 	%r12577, %r2018, %r12576;
	not.b32 	%r12578, %r2025;
	add.s32 	%r12579, %r27759, %r12578;
	add.s32 	%r12580, %r12577, %r12579;
	mul.wide.s32 	%rd6120, %r12580, 8;
	add.s64 	%rd6121, %rd1, %rd6120;
	ld.global.f64 	%fd13045, [%rd6121+25192];
	cvt.u64.u32 	%rd6122, %r2025;
	add.s64 	%rd6123, %rd12, %rd6122;
	ld.local.s8 	%r12581, [%rd6123];
	mul.wide.s32 	%rd6124, %r12581, 5;
	cvt.s64.s32 	%rd6125, %r27762;
	add.s64 	%rd6126, %rd13, %rd6125;
	ld.local.s8 	%rd6127, [%rd6126];
	add.s64 	%rd6128, %rd6124, %rd6127;
	shl.b64 	%rd6129, %rd6128, 3;
	add.s64 	%rd6130, %rd1, %rd6129;
	ld.global.f64 	%fd13046, [%rd6130+45640];
	add.f64 	%fd13047, %fd13045, %fd13046;
	cvt.s32.s8 	%r12583, %r12490;
	mul.wide.s32 	%rd6131, %r12583, 5;
	cvt.u64.u16 	%rd6132, %rs364;
	cvt.s64.s8 	%rd6133, %rd6132;
	add.s64 	%rd6134, %rd6131, %rd6133;
	shl.b64 	%rd6135, %rd6134, 3;
	add.s64 	%rd6136, %rd1, %rd6135;
	ld.global.f64 	%fd13048, [%rd6136+45640];
	add.f64 	%fd13049, %fd13047, %fd13048;
	add.f64 	%fd13050, %fd13049, %fd2368;
	ld.global.f64 	%fd13051, [%rd6121+24472];
	ld.global.f64 	%fd13052, [%rd6130+45440];
	add.f64 	%fd13053, %fd13051, %fd13052;
	ld.global.f64 	%fd13054, [%rd6136+45440];
	add.f64 	%fd13055, %fd13053, %fd13054;
	mul.wide.s32 	%rd6137, %r2027, 8;
	add.s64 	%rd6138, %rd9, %rd6137;
	ld.local.f64 	%fd13056, [%rd6138];
	add.f64 	%fd13057, %fd13055, %fd13056;
	abs.f64 	%fd13058, %fd13050;
	setp.gt.f64 	%p5434, %fd13058, 0d41CDCD64FF800000;
	selp.f64 	%fd13059, 0dBFF0000000000000, %fd13057, %p5434;
	selp.f64 	%fd13060, 0d7FF0000000000000, %fd13050, %p5434;
	add.f64 	%fd13061, %fd13060, 0d4069000000000000;
	add.f64 	%fd13062, %fd13059, 0dC016CCCCCCCCCCCD;
	add.f64 	%fd13063, %fd2301, %fd13062;
	div.rn.f64 	%fd13064, %fd13061, %fd13063;
	add.f64 	%fd13065, %fd25978, 0d4069000000000000;
	add.f64 	%fd13066, %fd25977, 0dC016CCCCCCCCCCCD;
	add.f64 	%fd13067, %fd2301, %fd13066;
	div.rn.f64 	%fd13068, %fd13065, %fd13067;
	setp.gt.f64 	%p5435, %fd13064, %fd13068;
	selp.f64 	%fd25979, %fd13060, 0d7FF0000000000000, %p5435;
	selp.f64 	%fd25980, %fd13059, 0dBFF0000000000000, %p5435;
	bra.uni 	$L__BB1_5389;
$L__BB1_5386:
	and.pred  	%p5439, %p5417, %p5431;
	setp.eq.s32 	%p5440, %r2029, 0;
	and.pred  	%p5441, %p5432, %p5440;
	or.pred  	%p5442, %p5439, %p5441;
	mov.f64 	%fd25972, 0d0000000000000000;
	mov.f64 	%fd25971, 0dC0A9300000000000;
	not.pred 	%p5443, %p5442;
	@%p5443 bra 	$L__BB1_5388;
	not.b32 	%r12584, %r27762;
	add.s32 	%r12585, %r2018, %r12584;
	not.b32 	%r12586, %r2025;
	add.s32 	%r12587, %r27759, %r12586;
	add.s32 	%r12588, %r12585, %r12587;
	mul.wide.u32 	%rd6139, %r12588, 8;
	add.s64 	%rd6140, %rd1, %rd6139;
	ld.global.f64 	%fd13071, [%rd6140+25192];
	cvt.u64.u32 	%rd6141, %r2025;
	add.s64 	%rd6142, %rd12, %rd6141;
	cvt.s64.s32 	%rd6143, %r27762;
	add.s64 	%rd6144, %rd13, %rd6143;
	ld.local.u8 	%r12589, [%rd6142];
	prmt.b32 	%r12591, %r12589, %r12490, 0x3340U;
	ld.local.u8 	%r12592, [%rd6144];
	prmt.b32 	%r12593, %r12592, 0, 0x3340U;
	prmt.b32 	%r12594, %r12591, %r12593, 0x5410U;
	cvt.u32.u16 	%r12595, %rs364;
	cvt.s32.s8 	%r12596, %r12595;
	mov.b32 	%r12597, 334205;
	dp4a.s32.u32 	%r12598, %r12594, %r12597, %r12596;
	mul.wide.s32 	%rd6145, %r12598, 8;
	add.s64 	%rd6146, %rd1, %rd6145;
	ld.global.f64 	%fd13072, [%rd6146+5000];
	add.f64 	%fd25972, %fd13071, %fd13072;
	ld.global.f64 	%fd13073, [%rd6140+24472];
	ld.global.f64 	%fd13074, [%rd6146];
	add.f64 	%fd25971, %fd13073, %fd13074;
$L__BB1_5388:
	add.f64 	%fd13075, %fd25972, %fd2368;
	mul.wide.s32 	%rd6147, %r2027, 8;
	add.s64 	%rd6148, %rd9, %rd6147;
	ld.local.f64 	%fd13076, [%rd6148];
	add.f64 	%fd13077, %fd25971, %fd13076;
	abs.f64 	%fd13078, %fd13075;
	setp.gt.f64 	%p5444, %fd13078, 0d41CDCD64FF800000;
	selp.f64 	%fd13079, 0dBFF0000000000000, %fd13077, %p5444;
	selp.f64 	%fd13080, 0d7FF0000000000000, %fd13075, %p5444;
	add.f64 	%fd13081, %fd13080, 0d4069000000000000;
	add.f64 	%fd13082, %fd13079, 0dC016CCCCCCCCCCCD;
	add.f64 	%fd13083, %fd2301, %fd13082;
	div.rn.f64 	%fd13084, %fd13081, %fd13083;
	add.f64 	%fd13085, %fd25978, 0d4069000000000000;
	add.f64 	%fd13086, %fd25977, 0dC016CCCCCCCCCCCD;
	add.f64 	%fd13087, %fd2301, %fd13086;
	div.rn.f64 	%fd13088, %fd13085, %fd13087;
	setp.gt.f64 	%p5445, %fd13084, %fd13088;
	selp.f64 	%fd25979, %fd13080, 0d7FF0000000000000, %p5445;
	selp.f64 	%fd25980, %fd13079, 0dBFF0000000000000, %p5445;
$L__BB1_5389:
	setp.lt.f64 	%p5446, %fd25980, 0dC0A3880000000000;
	selp.f64 	%fd2393, 0d0000000000000000, %fd25979, %p5446;
	selp.f64 	%fd2394, 0dC0A9300000000000, %fd25980, %p5446;
	abs.f64 	%fd13089, %fd2393;
	setp.geu.f64 	%p5447, %fd13089, 0d41CDCD64FF800000;
	@%p5447 bra 	$L__BB1_5391;
	st.local.f64 	[%rd647], %fd2393;
	st.local.f64 	[%rd650], %fd2394;
	mov.f64 	%fd25977, %fd2394;
	mov.f64 	%fd25978, %fd2393;
$L__BB1_5391:
	add.s32 	%r27762, %r27762, 1;
	setp.gt.u32 	%p5448, %r2025, 1;
	setp.lt.s32 	%p5449, %r27762, %r2018;
	and.pred  	%p5450, %p5448, %p5449;
	@%p5450 bra 	$L__BB1_5377;
$L__BB1_5392:
	add.s32 	%r27761, %r27761, 1;
	setp.ne.s32 	%p5451, %r27761, 33;
	@%p5451 bra 	$L__BB1_5376;
$L__BB1_5393:
	add.s32 	%r27760, %r2018, 1;
	setp.ne.s32 	%p5452, %r2018, %r1991;
	@%p5452 bra 	$L__BB1_5350;
$L__BB1_5394:
	add.s32 	%r2033, %r27759, 1;
	setp.ne.s32 	%p5453, %r27759, %r1989;
	mov.u32 	%r27759, %r2033;
	@%p5453 bra 	$L__BB1_5348;
$L__BB1_5395:
	setp.eq.s32 	%p5454, %r1991, 0;
	mov.b32 	%r27766, 0;
	mov.f64 	%fd26009, 0dFFF0000000000000;
	@%p5454 bra 	$L__BB1_5411;
	cvt.u64.u32 	%rd6149, %r1989;
	add.s64 	%rd6150, %rd12, %rd6149;
	ld.local.u8 	%rs365, [%rd6150];
	cvt.u32.u16 	%r12602, %rs365;
	cvt.s32.s8 	%r2034, %r12602;
	mov.f64 	%fd26009, 0dFFF0000000000000;
	mov.b32 	%r27766, 0;
	mov.b32 	%r27764, 1;
$L__BB1_5397:
	mov.u32 	%r2035, %r27764;
	cvt.u64.u32 	%rd6151, %r2035;
	add.s64 	%rd657, %rd13, %rd6151;
	ld.local.u8 	%rs366, [%rd657];
	cvt.u32.u16 	%r12603, %rs366;
	cvt.s32.s8 	%r12604, %r12603;
	add.s32 	%r12605, %r12604, %r2034;
	setp.ne.s32 	%p5455, %r12605, 3;
	mov.f64 	%fd26008, 0dBFF0000000000000;
	mov.f64 	%fd26007, 0d7FF0000000000000;
	@%p5455 bra 	$L__BB1_5410;
	cvt.u64.u16 	%rd6152, %rs366;
	cvt.s64.s8 	%rd6153, %rd6152;
	cvt.u32.u16 	%r12606, %rs365;
	cvt.s32.s8 	%r12607, %r12606;
	mul.wide.s32 	%rd6154, %r12607, 5;
	add.s64 	%rd6155, %rd6154, %rd6153;
	shl.b64 	%rd6156, %rd6155, 3;
	add.s64 	%rd6157, %rd1, %rd6156;
	ld.global.f64 	%fd26008, [%rd6157+45440];
	ld.local.s8 	%r12608, [%rd657+1];
	cvt.s16.s8 	%rs2771, %rs365;
	cvt.s16.s8 	%rs2772, %rs366;
	mov.b32 	%r12609, {%rs2771, %rs2772};
	mov.b32 	%r12610, 1405;
	dp2a.lo.s32.u32 	%r12611, %r12609, %r12610, %r12608;
	mul.wide.s32 	%rd6158, %r12611, 8;
	add.s64 	%rd6159, %rd1, %rd6158;
	ld.global.f64 	%fd13095, [%rd6159+36240];
	add.f64 	%fd13096, %fd26008, %fd13095;
	ld.global.f64 	%fd26007, [%rd6157+45640];
	ld.global.f64 	%fd13097, [%rd6159+41240];
	add.f64 	%fd13098, %fd26007, %fd13097;
	abs.f64 	%fd13099, %fd13098;
	setp.gt.f64 	%p5456, %fd13099, 0d41CDCD64FF800000;
	selp.f64 	%fd2414, 0dBFF0000000000000, %fd13096, %p5456;
	selp.f64 	%fd2415, 0d7FF0000000000000, %fd13098, %p5456;
	mul.wide.s32 	%rd6160, %r12607, 160;
	add.s64 	%rd658, %rd6157, %rd6160;
	ld.global.f64 	%fd2416, [%rd658+21160];
	abs.f64 	%fd2417, %fd2416;
	setp.geu.f64 	%p5457, %fd2417, 0d41CDCD64FF800000;
	mul.wide.s32 	%rd6161, %r12607, -800;
	add.s64 	%rd659, %rd6159, %rd6161;
	mov.f64 	%fd25998, %fd2414;
	mov.f64 	%fd25999, %fd2415;
	@%p5457 bra 	$L__BB1_5402;
	ld.global.f64 	%fd2418, [%rd659+23000];
	abs.f64 	%fd13101, %fd2418;
	setp.geu.f64 	%p5458, %fd13101, 0d41CDCD64FF800000;
	mov.f64 	%fd25998, %fd2414;
	mov.f64 	%fd25999, %fd2415;
	@%p5458 bra 	$L__BB1_5402;
	ld.global.f64 	%fd13102, [%rd658+20160];
	add.f64 	%fd13103, %fd26008, %fd13102;
	ld.global.f64 	%fd13104, [%rd659+22000];
	add.f64 	%fd13105, %fd13103, %fd13104;
	add.f64 	%fd13106, %fd26007, %fd2416;
	add.f64 	%fd13107, %fd13106, %fd2418;
	abs.f64 	%fd13108, %fd13107;
	setp.gt.f64 	%p5459, %fd13108, 0d41CDCD64FF800000;
	selp.f64 	%fd25998, 0dBFF0000000000000, %fd13105, %p5459;
	selp.f64 	%fd25999, 0d7FF0000000000000, %fd13107, %p5459;
	add.f64 	%fd13109, %fd25999, 0d4069000000000000;
	add.f64 	%fd13110, %fd25998, 0dC016CCCCCCCCCCCD;
	add.f64 	%fd13111, %fd2301, %fd13110;
	div.rn.f64 	%fd26000, %fd13109, %fd13111;
	abs.f64 	%fd13112, %fd2415;
	setp.geu.f64 	%p5460, %fd13112, 0d41CDCD64FF800000;
	@%p5460 bra 	$L__BB1_5402;
	add.f64 	%fd13113, %fd2415, 0d4069000000000000;
	add.f64 	%fd13114, %fd2414, 0dC016CCCCCCCCCCCD;
	add.f64 	%fd13115, %fd2301, %fd13114;
	div.rn.f64 	%fd13116, %fd13113, %fd13115;
	setp.lt.f64 	%p5461, %fd13116, %fd26000;
	selp.f64 	%fd25998, %fd25998, %fd2414, %p5461;
	selp.f64 	%fd25999, %fd25999, %fd2415, %p5461;
	selp.f64 	%fd26000, %fd26000, %fd13116, %p5461;
$L__BB1_5402:
	mov.f64 	%fd26001, %fd25998;
	mov.f64 	%fd26002, %fd25999;
	@%p5457 bra 	$L__BB1_5405;
	ld.global.f64 	%fd13117, [%rd658+20160];
	add.f64 	%fd13118, %fd26008, %fd13117;
	add.f64 	%fd13119, %fd26007, %fd2416;
	abs.f64 	%fd13120, %fd13119;
	setp.gt.f64 	%p5463, %fd13120, 0d41CDCD64FF800000;
	selp.f64 	%fd26001, 0dBFF0000000000000, %fd13118, %p5463;
	selp.f64 	%fd26002, 0d7FF0000000000000, %fd13119, %p5463;
	add.f64 	%fd13121, %fd26002, 0d4069000000000000;
	add.f64 	%fd13122, %fd26001, 0dC016CCCCCCCCCCCD;
	add.f64 	%fd13123, %fd2301, %fd13122;
	div.rn.f64 	%fd26000, %fd13121, %fd13123;
	abs.f64 	%fd13124, %fd25999;
	setp.geu.f64 	%p5464, %fd13124, 0d41CDCD64FF800000;
	@%p5464 bra 	$L__BB1_5405;
	add.f64 	%fd13125, %fd25999, 0d4069000000000000;
	add.f64 	%fd13126, %fd25998, 0dC016CCCCCCCCCCCD;
	add.f64 	%fd13127, %fd2301, %fd13126;
	div.rn.f64 	%fd13128, %fd13125, %fd13127;
	setp.lt.f64 	%p5465, %fd13128, %fd26000;
	selp.f64 	%fd26001, %fd26001, %fd25998, %p5465;
	selp.f64 	%fd26002, %fd26002, %fd25999, %p5465;
	selp.f64 	%fd26000, %fd26000, %fd13128, %p5465;
$L__BB1_5405:
	ld.global.f64 	%fd2437, [%rd659+23000];
	abs.f64 	%fd13129, %fd2437;
	setp.geu.f64 	%p5466, %fd13129, 0d41CDCD64FF800000;
	mov.f64 	%fd26004, %fd26001;
	mov.f64 	%fd26005, %fd26002;
	@%p5466 bra 	$L__BB1_5408;
	ld.global.f64 	%fd13130, [%rd659+22000];
	add.f64 	%fd13131, %fd26008, %fd13130;
	add.f64 	%fd13132, %fd26007, %fd2437;
	abs.f64 	%fd13133, %fd13132;
	setp.gt.f64 	%p5467, %fd13133, 0d41CDCD64FF800000;
	selp.f64 	%fd26004, 0dBFF0000000000000, %fd13131, %p5467;
	selp.f64 	%fd26005, 0d7FF0000000000000, %fd13132, %p5467;
	add.f64 	%fd13134, %fd26005, 0d4069000000000000;
	add.f64 	%fd13135, %fd26004, 0dC016CCCCCCCCCCCD;
	add.f64 	%fd13136, %fd2301, %fd13135;
	div.rn.f64 	%fd26000, %fd13134, %fd13136;
	abs.f64 	%fd13137, %fd26002;
	setp.geu.f64 	%p5468, %fd13137, 0d41CDCD64FF800000;
	@%p5468 bra 	$L__BB1_5408;
	add.f64 	%fd13138, %fd26002, 0d4069000000000000;
	add.f64 	%fd13139, %fd26001, 0dC016CCCCCCCCCCCD;
	add.f64 	%fd13140, %fd2301, %fd13139;
	div.rn.f64 	%fd13141, %fd13138, %fd13140;
	setp.lt.f64 	%p5469, %fd13141, %fd26000;
	selp.f64 	%fd26004, %fd26004, %fd26001, %p5469;
	selp.f64 	%fd26005, %fd26005, %fd26002, %p5469;
	selp.f64 	%fd26000, %fd26000, %fd13141, %p5469;
$L__BB1_5408:
	add.f64 	%fd13142, %fd26008, 0dC016CCCCCCCCCCCD;
	add.f64 	%fd2447, %fd2301, %fd13142;
	abs.f64 	%fd13143, %fd26005;
	setp.geu.f64 	%p5470, %fd13143, 0d41CDCD64FF800000;
	@%p5470 bra 	$L__BB1_5410;
	add.f64 	%fd13144, %fd26007, 0d4069000000000000;
	div.rn.f64 	%fd13145, %fd13144, %fd2447;
	setp.lt.f64 	%p5471, %fd26000, %fd13145;
	selp.f64 	%fd26007, %fd26007, %fd26005, %p5471;
	selp.f64 	%fd26008, %fd26008, %fd26004, %p5471;
$L__BB1_5410:
	add.f64 	%fd13146, %fd26008, 0d3EB0C6F7A0B5ED8D;
	add.f64 	%fd13147, %fd26007, 0d3EB0C6F7A0B5ED8D;
	add.s32 	%r12612, %r1989, -1;
	mad.lo.s32 	%r12613, %r1991, %r12612, %r2035;
	add.s32 	%r12614, %r12613, -1;
	mul.wide.s32 	%rd6162, %r12614, 8;
	add.s64 	%rd6163, %rd8, %rd6162;
	ld.local.f64 	%fd13148, [%rd6163];
	add.f64 	%fd13149, %fd13147, %fd13148;
	add.f64 	%fd13150, %fd13149, 0d4069000000000000;
	add.s64 	%rd6164, %rd9, %rd6162;
	ld.local.f64 	%fd13151, [%rd6164];
	add.f64 	%fd13152, %fd13146, %fd13151;
	add.f64 	%fd13153, %fd13152, 0dC016CCCCCCCCCCCD;
	add.f64 	%fd13154, %fd2301, %fd13153;
	div.rn.f64 	%fd13155, %fd13150, %fd13154;
	add.f64 	%fd13156, %fd13155, 0dC071126666666666;
	setp.gt.f64 	%p5472, %fd13156, %fd26009;
	setp.lt.f64 	%p5473, %fd13152, 0d0000000000000000;
	setp.lt.f64 	%p5474, %fd13149, 0d0000000000000000;
	and.pred  	%p5475, %p5473, %p5474;
	and.pred  	%p5476, %p5475, %p5472;
	selp.f64 	%fd26009, %fd13156, %fd26009, %p5476;
	selp.b32 	%r27766, %r2035, %r27766, %p5476;
	add.s32 	%r27764, %r2035, 1;
	setp.ne.s32 	%p5477, %r2035, %r1991;
	@%p5477 bra 	$L__BB1_5397;
$L__BB1_5411:
	abs.f64 	%fd2454, %fd26009;
	setp.gt.f64 	%p5478, %fd2454, 0d41CDCD64FF800000;
	selp.b32 	%r27996, 1, %r27766, %p5478;
	selp.b32 	%r27997, 1, %r1989, %p5478;
	cvt.u64.u32 	%rd6165, %r27997;
	add.s64 	%rd660, %rd12, %rd6165;
	ld.local.u8 	%rs367, [%rd660];
	cvt.u32.u16 	%r12615, %rs367;
	cvt.s32.s8 	%r12616, %r12615;
	cvt.s64.s32 	%rd6166, %r27996;
	add.s64 	%rd661, %rd13, %rd6166;
	ld.local.u8 	%rs6660, [%rd661];
	cvt.u32.u16 	%r12617, %rs6660;
	cvt.s32.s8 	%r12618, %r12617;
	add.s32 	%r12619, %r12618, %r12616;
	setp.ne.s32 	%p5479, %r12619, 3;
	mov.f64 	%fd26020, 0dBFF0000000000000;
	mov.f64 	%fd26019, 0d7FF0000000000000;
	@%p5479 bra 	$L__BB1_5424;
	cvt.u32.u16 	%r12620, %rs367;
	cvt.u32.u16 	%r12621, %rs6660;
	cvt.u64.u16 	%rd6167, %rs6660;
	cvt.s64.s8 	%rd6168, %rd6167;
	cvt.s32.s8 	%r12622, %r12620;
	mul.wide.s32 	%rd6169, %r12622, 5;
	add.s64 	%rd6170, %rd6169, %rd6168;
	shl.b64 	%rd6171, %rd6170, 3;
	add.s64 	%rd6172, %rd1, %rd6171;
	ld.global.f64 	%fd26020, [%rd6172+45440];
	ld.local.s8 	%r12623, [%rd661+1];
	ld.local.s8 	%rs2773, [%rd660+1];
	cvt.u32.u16 	%r12624, %rs2773;
	prmt.b32 	%r12625, %r12620, %r12624, 0x3340U;
	prmt.b32 	%r12626, %r12621, 0, 0x3340U;
	prmt.b32 	%r12627, %r12625, %r12626, 0x5410U;
	mov.b32 	%r12628, 334205;
	dp4a.s32.u32 	%r12629, %r12627, %r12628, %r12623;
	mul.wide.s32 	%rd6173, %r12629, 8;
	add.s64 	%rd6174, %rd1, %rd6173;
	ld.global.f64 	%fd13160, [%rd6174+35440];
	add.f64 	%fd13161, %fd26020, %fd13160;
	ld.global.f64 	%fd26019, [%rd6172+45640];
	ld.global.f64 	%fd13162, [%rd6174+40440];
	add.f64 	%fd13163, %fd26019, %fd13162;
	abs.f64 	%fd13164, %fd13163;
	setp.gt.f64 	%p5480, %fd13164, 0d41CDCD64FF800000;
	selp.f64 	%fd2457, 0dBFF0000000000000, %fd13161, %p5480;
	selp.f64 	%fd2458, 0d7FF0000000000000, %fd13163, %p5480;
	cvt.s16.s8 	%rs2774, %rs367;
	mov.b32 	%r12630, {%rs2774, %rs2773};
	cvt.s32.s8 	%r12631, %r12621;
	mov.b32 	%r12632, 1305;
	dp2a.lo.s32.u32 	%r12633, %r12630, %r12632, %r12631;
	mul.wide.s32 	%rd6175, %r12633, 8;
	add.s64 	%rd662, %rd1, %rd6175;
	ld.global.f64 	%fd2459, [%rd662+21000];
	abs.f64 	%fd2460, %fd2459;
	setp.geu.f64 	%p5481, %fd2460, 0d41CDCD64FF800000;
	cvt.s16.s8 	%rs2775, %rs6660;
	mov.b32 	%r12634, {%rs2774, %rs2775};
	dp2a.lo.s32.u32 	%r12635, %r12634, %r12632, %r12623;
	mul.wide.s32 	%rd6176, %r12635, 8;
	add.s64 	%rd663, %rd1, %rd6176;
	mov.f64 	%fd26010, %fd2457;
	mov.f64 	%fd26011, %fd2458;
	@%p5481 bra 	$L__BB1_5416;
	ld.global.f64 	%fd2461, [%rd663+23000];
	abs.f64 	%fd13166, %fd2461;
	setp.geu.f64 	%p5482, %fd13166, 0d41CDCD64FF800000;
	mov.f64 	%fd26010, %fd2457;
	mov.f64 	%fd26011, %fd2458;
	@%p5482 bra 	$L__BB1_5416;
	ld.global.f64 	%fd13167, [%rd662+20000];
	add.f64 	%fd13168, %fd26020, %fd13167;
	ld.global.f64 	%fd13169, [%rd663+22000];
	add.f64 	%fd13170, %fd13168, %fd13169;
	add.f64 	%fd13171, %fd26019, %fd2459;
	add.f64 	%fd13172, %fd13171, %fd2461;
	abs.f64 	%fd13173, %fd13172;
	setp.gt.f64 	%p5483, %fd13173, 0d41CDCD64FF800000;
	selp.f64 	%fd26010, 0dBFF0000000000000, %fd13170, %p5483;
	selp.f64 	%fd26011, 0d7FF0000000000000, %fd13172, %p5483;
	add.f64 	%fd13174, %fd26011, 0d4069000000000000;
	add.f64 	%fd13175, %fd26010, 0dC016CCCCCCCCCCCD;
	add.f64 	%fd13176, %fd2301, %fd13175;
	div.rn.f64 	%fd26012, %fd13174, %fd13176;
	abs.f64 	%fd13177, %fd2458;
	setp.geu.f64 	%p5484, %fd13177, 0d41CDCD64FF800000;
	@%p5484 bra 	$L__BB1_5416;
	add.f64 	%fd13178, %fd2458, 0d4069000000000000;
	add.f64 	%fd13179, %fd2457, 0dC016CCCCCCCCCCCD;
	add.f64 	%fd13180, %fd2301, %fd13179;
	div.rn.f64 	%fd13181, %fd13178, %fd13180;
	setp.lt.f64 	%p5485, %fd13181, %fd26012;
	selp.f64 	%fd26010, %fd26010, %fd2457, %p5485;
	selp.f64 	%fd26011, %fd26011, %fd2458, %p5485;
	selp.f64 	%fd26012, %fd26012, %fd13181, %p5485;
$L__BB1_5416:
	mov.f64 	%fd26013, %fd26010;
	mov.f64 	%fd26014, %fd26011;
	@%p5481 bra 	$L__BB1_5419;
	ld.global.f64 	%fd13182, [%rd662+20000];
	add.f64 	%fd13183, %fd26020, %fd13182;
	add.f64 	%fd13184, %fd26019, %fd2459;
	abs.f64 	%fd13185, %fd13184;
	setp.gt.f64 	%p5487, %fd13185, 0d41CDCD64FF800000;
	selp.f64 	%fd26013, 0dBFF0000000000000, %fd13183, %p5487;
	selp.f64 	%fd26014, 0d7FF0000000000000, %fd13184, %p5487;
	add.f64 	%fd13186, %fd26014, 0d4069000000000000;
	add.f64 	%fd13187, %fd26013, 0dC016CCCCCCCCCCCD;
	add.f64 	%fd13188, %fd2301, %fd13187;
	div.rn.f64 	%fd26012, %fd13186, %fd13188;
	abs.f64 	%fd13189, %fd26011;
	setp.geu.f64 	%p5488, %fd13189, 0d41CDCD64FF800000;
	@%p5488 bra 	$L__BB1_5419;
	add.f64 	%fd13190, %fd26011, 0d4069000000000000;
	add.f64 	%fd13191, %fd26010, 0dC016CCCCCCCCCCCD;
	add.f64 	%fd13192, %fd2301, %fd13191;
	div.rn.f64 	%fd13193, %fd13190, %fd13192;
	setp.lt.f64 	%p5489, %fd13193, %fd26012;
	selp.f64 	%fd26013, %fd26013, %fd26010, %p5489;
	selp.f64 	%fd26014, %fd26014, %fd26011, %p5489;
	selp.f64 	%fd26012, %fd26012, %fd13193, %p5489;
$L__BB1_5419:
	ld.global.f64 	%fd2480, [%rd663+23000];
	abs.f64 	%fd13194, %fd2480;
	setp.geu.f64 	%p5490, %fd13194, 0d41CDCD64FF800000;
	mov.f64 	%fd26016, %fd26013;
	mov.f64 	%fd26017, %fd26014;
	@%p5490 bra 	$L__BB1_5422;
	ld.global.f64 	%fd13195, [%rd663+22000];
	add.f64 	%fd13196, %fd26020, %fd13195;
	add.f64 	%fd13197, %fd26019, %fd2480;
	abs.f64 	%fd13198, %fd13197;
	setp.gt.f64 	%p5491, %fd13198, 0d41CDCD64FF800000;
	selp.f64 	%fd26016, 0dBFF0000000000000, %fd13196, %p5491;
	selp.f64 	%fd26017, 0d7FF0000000000000, %fd13197, %p5491;
	add.f64 	%fd13199, %fd26017, 0d4069000000000000;
	add.f64 	%fd13200, %fd26016, 0dC016CCCCCCCCCCCD;
	add.f64 	%fd13201, %fd2301, %fd13200;
	div.rn.f64 	%fd26012, %fd13199, %fd13201;
	abs.f64 	%fd13202, %fd26014;
	setp.geu.f64 	%p5492, %fd13202, 0d41CDCD64FF800000;
	@%p5492 bra 	$L__BB1_5422;
	add.f64 	%fd13203, %fd26014, 0d4069000000000000;
	add.f64 	%fd13204, %fd26013, 0dC016CCCCCCCCCCCD;
	add.f64 	%fd13205, %fd2301, %fd13204;
	div.rn.f64 	%fd13206, %fd13203, %fd13205;
	setp.lt.f64 	%p5493, %fd13206, %fd26012;
	selp.f64 	%fd26016, %fd26016, %fd26013, %p5493;
	selp.f64 	%fd26017, %fd26017, %fd26014, %p5493;
	selp.f64 	%fd26012, %fd26012, %fd13206, %p5493;
$L__BB1_5422:
	add.f64 	%fd13207, %fd26020, 0dC016CCCCCCCCCCCD;
	add.f64 	%fd2490, %fd2301, %fd13207;
	abs.f64 	%fd13208, %fd26017;
	setp.geu.f64 	%p5494, %fd13208, 0d41CDCD64FF800000;
	@%p5494 bra 	$L__BB1_5424;
	add.f64 	%fd13209, %fd26019, 0d4069000000000000;
	div.rn.f64 	%fd13210, %fd13209, %fd2490;
	setp.lt.f64 	%p5495, %fd26012, %fd13210;
	selp.f64 	%fd26019, %fd26019, %fd26017, %p5495;
	selp.f64 	%fd26020, %fd26020, %fd26016, %p5495;
$L__BB1_5424:
	setp.eq.s32 	%p5496, %r1989, 0;
	@%p5496 bra 	$L__BB1_5438;
	and.b32  	%r2042, %r1989, 15;
	setp.lt.u32 	%p5497, %r1989, 16;
	mov.b32 	%r27769, 0;
	@%p5497 bra 	$L__BB1_5428;
	and.b32  	%r27769, %r1989, 2147483632;
	mov.b32 	%r27767, 0;
$L__BB1_5427:
	.pragma "nounroll";
	mul.wide.u32 	%rd6177, %r27767, 4;
	add.s64 	%rd6178, %rd10, %rd6177;
	mov.b32 	%r12638, 0;
	st.local.u32 	[%rd6178], %r12638;
	st.local.u32 	[%rd6178+4], %r12638;
	st.local.u32 	[%rd6178+8], %r12638;
	st.local.u32 	[%rd6178+12], %r12638;
	st.local.u32 	[%rd6178+16], %r12638;
	st.local.u32 	[%rd6178+20], %r12638;
	st.local.u32 	[%rd6178+24], %r12638;
	st.local.u32 	[%rd6178+28], %r12638;
	st.local.u32 	[%rd6178+32], %r12638;
	st.local.u32 	[%rd6178+36], %r12638;
	st.local.u32 	[%rd6178+40], %r12638;
	st.local.u32 	[%rd6178+44], %r12638;
	st.local.u32 	[%rd6178+48], %r12638;
	st.local.u32 	[%rd6178+52], %r12638;
	st.local.u32 	[%rd6178+56], %r12638;
	st.local.u32 	[%rd6178+60], %r12638;
	add.s32 	%r27767, %r27767, 16;
	setp.ne.s32 	%p5498, %r27767, %r27769;
	@%p5498 bra 	$L__BB1_5427;
$L__BB1_5428:
	setp.eq.s32 	%p5499, %r2042, 0;
	@%p5499 bra 	$L__BB1_5438;
	and.b32  	%r2047, %r1989, 7;
	setp.lt.u32 	%p5500, %r2042, 8;
	@%p5500 bra 	$L__BB1_5431;
	mul.wide.u32 	%rd6179, %r27769, 4;
	add.s64 	%rd6180, %rd10, %rd6179;
	mov.b32 	%r12639, 0;
	st.local.u32 	[%rd6180], %r12639;
	st.local.u32 	[%rd6180+4], %r12639;
	st.local.u32 	[%rd6180+8], %r12639;
	st.local.u32 	[%rd6180+12], %r12639;
	st.local.u32 	[%rd6180+16], %r12639;
	st.local.u32 	[%rd6180+20], %r12639;
	st.local.u32 	[%rd6180+24], %r12639;
	st.local.u32 	[%rd6180+28], %r12639;
	add.s32 	%r27769, %r27769, 8;
$L__BB1_5431:
	setp.eq.s32 	%p5501, %r2047, 0;
	@%p5501 bra 	$L__BB1_5438;
	and.b32  	%r2050, %r1989, 3;
	setp.lt.u32 	%p5502, %r2047, 4;
	@%p5502 bra 	$L__BB1_5434;
	mul.wide.u32 	%rd6181, %r27769, 4;
	add.s64 	%rd6182, %rd10, %rd6181;
	mov.b32 	%r12640, 0;
	st.local.u32 	[%rd6182], %r12640;
	st.local.u32 	[%rd6182+4], %r12640;
	st.local.u32 	[%rd6182+8], %r12640;
	st.local.u32 	[%rd6182+12], %r12640;
	add.s32 	%r27769, %r27769, 4;
$L__BB1_5434:
	setp.eq.s32 	%p5503, %r2050, 0;
	@%p5503 bra 	$L__BB1_5438;
	mul.wide.u32 	%rd6183, %r27769, 4;
	add.s64 	%rd664, %rd10, %rd6183;
	mov.b32 	%r12641, 0;
	st.local.u32 	[%rd664], %r12641;
	setp.eq.s32 	%p5504, %r2050, 1;
	@%p5504 bra 	$L__BB1_5438;
	mov.b32 	%r12642, 0;
	st.local.u32 	[%rd664+4], %r12642;
	setp.eq.s32 	%p5505, %r2050, 2;
	@%p5505 bra 	$L__BB1_5438;
	mov.b32 	%r12643, 0;
	st.local.u32 	[%rd664+8], %r12643;
$L__BB1_5438:
	@%p5454 bra 	$L__BB1_5452;
	and.b32  	%r2053, %r1991, 15;
	setp.lt.u32 	%p5507, %r1991, 16;
	mov.b32 	%r27773, 0;
	@%p5507 bra 	$L__BB1_5442;
	and.b32  	%r27773, %r1991, 2147483632;
	mov.b32 	%r27771, 0;
$L__BB1_5441:
	.pragma "nounroll";
	mul.wide.u32 	%rd6184, %r27771, 4;
	add.s64 	%rd6185, %rd11, %rd6184;
	mov.b32 	%r12646, 0;
	st.local.u32 	[%rd6185], %r12646;
	st.local.u32 	[%rd6185+4], %r12646;
	st.local.u32 	[%rd6185+8], %r12646;
	st.local.u32 	[%rd6185+12], %r12646;
	st.local.u32 	[%rd6185+16], %r12646;
	st.local.u32 	[%rd6185+20], %r12646;
	st.local.u32 	[%rd6185+24], %r12646;
	st.local.u32 	[%rd6185+28], %r12646;
	st.local.u32 	[%rd6185+32], %r12646;
	st.local.u32 	[%rd6185+36], %r12646;
	st.local.u32 	[%rd6185+40], %r12646;
	st.local.u32 	[%rd6185+44], %r12646;
	st.local.u32 	[%rd6185+48], %r12646;
	st.local.u32 	[%rd6185+52], %r12646;
	st.local.u32 	[%rd6185+56], %r12646;
	st.local.u32 	[%rd6185+60], %r12646;
	add.s32 	%r27771, %r27771, 16;
	setp.ne.s32 	%p5508, %r27771, %r27773;
	@%p5508 bra 	$L__BB1_5441;
$L__BB1_5442:
	setp.eq.s32 	%p5509, %r2053, 0;
	@%p5509 bra 	$L__BB1_5452;
	and.b32  	%r2058, %r1991, 7;
	setp.lt.u32 	%p5510, %r2053, 8;
	@%p5510 bra 	$L__BB1_5445;
	mul.wide.u32 	%rd6186, %r27773, 4;
	add.s64 	%rd6187, %rd11, %rd6186;
	mov.b32 	%r12647, 0;
	st.local.u32 	[%rd6187], %r12647;
	st.local.u32 	[%rd6187+4], %r12647;
	st.local.u32 	[%rd6187+8], %r12647;
	st.local.u32 	[%rd6187+12], %r12647;
	st.local.u32 	[%rd6187+16], %r12647;
	st.local.u32 	[%rd6187+20], %r12647;
	st.local.u32 	[%rd6187+24], %r12647;
	st.local.u32 	[%rd6187+28], %r12647;
	add.s32 	%r27773, %r27773, 8;
$L__BB1_5445:
	setp.eq.s32 	%p5511, %r2058, 0;
	@%p5511 bra 	$L__BB1_5452;
	and.b32  	%r2061, %r1991, 3;
	setp.lt.u32 	%p5512, %r2058, 4;
	@%p5512 bra 	$L__BB1_5448;
	mul.wide.u32 	%rd6188, %r27773, 4;
	add.s64 	%rd6189, %rd11, %rd6188;
	mov.b32 	%r12648, 0;
	st.local.u32 	[%rd6189], %r12648;
	st.local.u32 	[%rd6189+4], %r12648;
	st.local.u32 	[%rd6189+8], %r12648;
	st.local.u32 	[%rd6189+12], %r12648;
	add.s32 	%r27773, %r27773, 4;
$L__BB1_5448:
	setp.eq.s32 	%p5513, %r2061, 0;
	@%p5513 bra 	$L__BB1_5452;
	mul.wide.u32 	%rd6190, %r27773, 4;
	add.s64 	%rd665, %rd11, %rd6190;
	mov.b32 	%r12649, 0;
	st.local.u32 	[%rd665], %r12649;
	setp.eq.s32 	%p5514, %r2061, 1;
	@%p5514 bra 	$L__BB1_5452;
	mov.b32 	%r12650, 0;
	st.local.u32 	[%rd665+4], %r12650;
	setp.eq.s32 	%p5515, %r2061, 2;
	@%p5515 bra 	$L__BB1_5452;
	mov.b32 	%r12651, 0;
	st.local.u32 	[%rd665+8], %r12651;
$L__BB1_5452:
	add.s32 	%r12652, %r27997, -1;
	add.s32 	%r2064, %r27996, -1;
	mad.lo.s32 	%r2065, %r12652, %r1991, %r2064;
	mul.wide.s32 	%rd6191, %r2065, 8;
	add.s64 	%rd6192, %rd8, %rd6191;
	ld.local.f64 	%fd13212, [%rd6192];
	abs.f64 	%fd13213, %fd13212;
	setp.geu.f64 	%p5516, %fd13213, 0d41CDCD64FF800000;
	mov.f64 	%fd26027, 0d0000000000000000;
	@%p5516 bra 	$L__BB1_5500;
	mul.wide.u32 	%rd6193, %r27997, 4;
	add.s64 	%rd6194, %rd10, %rd6193;
	st.local.u32 	[%rd6194+-4], %r27996;
	mul.wide.s32 	%rd6195, %r2064, 4;
	add.s64 	%rd6196, %rd11, %rd6195;
	st.local.u32 	[%rd6196], %r27997;
$L__BB1_5454:
	cvt.s64.s32 	%rd6197, %r27997;
	add.s64 	%rd666, %rd12, %rd6197;
	ld.local.u8 	%rs370, [%rd666];
	cvt.u32.u16 	%r12653, %rs370;
	cvt.s32.s8 	%r12654, %r12653;
	cvt.u32.u16 	%r12655, %rs6660;
	cvt.s32.s8 	%r12656, %r12655;
	add.s32 	%r12657, %r12656, %r12654;
	setp.eq.s32 	%p5517, %r12657, 3;
	@%p5517 bra 	$L__BB1_5456;
	add.s32 	%r12658, %r27997, -1;
	mad.lo.s32 	%r12659, %r12658, %r1991, %r27996;
	add.s32 	%r12660, %r12659, -1;
	mul.wide.s32 	%rd6198, %r12660, 8;
	add.s64 	%rd6199, %rd9, %rd6198;
	mov.b64 	%rd6200, -4616189618054758400;
	st.local.u64 	[%rd6199], %rd6200;
	add.s64 	%rd6201, %rd8, %rd6198;
	mov.b64 	%rd6202, 9218868437227405312;
	st.local.u64 	[%rd6201], %rd6202;
	mov.f64 	%fd26025, 0dBFF0000000000000;
	mov.f64 	%fd26024, 0d7FF0000000000000;
	bra.uni 	$L__BB1_5467;
$L__BB1_5456:
	cvt.s32.s8 	%r12662, %r12653;
	mul.wide.s32 	%rd6203, %r12662, 5;
	cvt.u64.u16 	%rd6204, %rs6660;
	cvt.s64.s8 	%rd667, %rd6204;
	add.s64 	%rd668, %rd6203, %rd667;
	shl.b64 	%rd6205, %rd668, 3;
	add.s64 	%rd6206, %rd1, %rd6205;
	ld.global.f64 	%fd26025, [%rd6206+45440];
	cvt.s64.s32 	%rd6207, %r27996;
	add.s64 	%rd6208, %rd13, %rd6207;
	ld.local.u8 	%rs2776, [%rd666+-1];
	cvt.u64.u16 	%rd6209, %rs2776;
	cvt.s64.s8 	%rd669, %rd6209;
	ld.local.s8 	%rs2777, [%rd6208+-1];
	cvt.u32.u16 	%r12663, %rs2777;
	cvt.u32.u16 	%r12664, %rs6660;
	prmt.b32 	%r12665, %r12664, %r12663, 0x3340U;
	prmt.b32 	%r12666, %r12653, 0, 0x3340U;
	prmt.b32 	%r12667, %r12665, %r12666, 0x5410U;
	cvt.u32.u16 	%r12668, %rs2776;
	cvt.s32.s8 	%r12669, %r12668;
	mov.b32 	%r12670, 334205;
	dp4a.s32.u32 	%r12671, %r12667, %r12670, %r12669;
	mul.wide.s32 	%rd6210, %r12671, 8;
	add.s64 	%rd6211, %rd1, %rd6210;
	ld.global.f64 	%fd13216, [%rd6211+35440];
	add.f64 	%fd13217, %fd26025, %fd13216;
	ld.global.f64 	%fd26024, [%rd6206+45640];
	ld.global.f64 	%fd13218, [%rd6211+40440];
	add.f64 	%fd13219, %fd26024, %fd13218;
	abs.f64 	%fd13220, %fd13219;
	setp.gt.f64 	%p5518, %fd13220, 0d41CDCD64FF800000;
	selp.f64 	%fd2497, 0dBFF0000000000000, %fd13217, %p5518;
	selp.f64 	%fd2498, 0d7FF0000000000000, %fd13219, %p5518;
	cvt.s16.s8 	%rs2778, %rs6660;
	mov.b32 	%r12672, {%rs2778, %rs2777};
	mov.b32 	%r12673, 1305;
	dp2a.lo.s32.u32 	%r12674, %r12672, %r12673, %r12662;
	mul.wide.s32 	%rd6212, %r12674, 8;
	add.s64 	%rd670, %rd1, %rd6212;
	ld.global.f64 	%fd2499, [%rd670+21000];
	abs.f64 	%fd13221, %fd2499;
	setp.geu.f64 	%p5519, %fd13221, 0d41CDCD64FF800000;
	@%p5519 bra 	$L__BB1_5460;
	mad.lo.s64 	%rd6216, %rd667, 24, %rd668;
	add.s64 	%rd6217, %rd6216, %rd669;
	shl.b64 	%rd6218, %rd6217, 3;
	add.s64 	%rd671, %rd1, %rd6218;
	ld.global.f64 	%fd2500, [%rd671+23000];
	abs.f64 	%fd13236, %fd2500;
	setp.lt.f64 	%p5524, %fd13236, 0d41CDCD64FF800000;
	@%p5524 bra 	$L__BB1_5463;
	ld.global.f64 	%fd13237, [%rd670+20000];
	add.f64 	%fd13238, %fd26025, %fd13237;
	add.f64 	%fd13239, %fd26024, %fd2499;
	abs.f64 	%fd13240, %fd13239;
	setp.gt.f64 	%p5525, %fd13240, 0d41CDCD64FF800000;
	selp.f64 	%fd26021, 0dBFF0000000000000, %fd13238, %p5525;
	selp.f64 	%fd26022, 0d7FF0000000000000, %fd13239, %p5525;
	add.f64 	%fd13241, %fd26022, 0d4069000000000000;
	add.f64 	%fd13242, %fd26021, 0dC016CCCCCCCCCCCD;
	add.f64 	%fd13243, %fd2301, %fd13242;
	div.rn.f64 	%fd26023, %fd13241, %fd13243;
	abs.f64 	%fd13244, %fd2498;
	setp.geu.f64 	%p5526, %fd13244, 0d41CDCD64FF800000;
	@%p5526 bra 	$L__BB1_5465;
	add.f64 	%fd13245, %fd2498, 0d4069000000000000;
	add.f64 	%fd13246, %fd2497, 0dC016CCCCCCCCCCCD;
	add.f64 	%fd13247, %fd2301, %fd13246;
	div.rn.f64 	%fd13248, %fd13245, %fd13247;
	setp.lt.f64 	%p5527, %fd13248, %fd26023;
	selp.f64 	%fd26021, %fd26021, %fd2497, %p5527;
	selp.f64 	%fd26022, %fd26022, %fd2498, %p5527;
	selp.f64 	%fd26023, %fd26023, %fd13248, %p5527;
	bra.uni 	$L__BB1_5465;
$L__BB1_5460:
	mad.lo.s64 	%rd6213, %rd667, 24, %rd668;
	add.s64 	%rd6214, %rd6213, %rd669;
	shl.b64 	%rd6215, %rd6214, 3;
	add.s64 	%rd672, %rd1, %rd6215;
	ld.global.f64 	%fd2501, [%rd672+23000];
	abs.f64 	%fd13223, %fd2501;
	setp.geu.f64 	%p5520, %fd13223, 0d41CDCD64FF800000;
	mov.f64 	%fd26021, %fd2497;
	mov.f64 	%fd26022, %fd2498;
	@%p5520 bra 	$L__BB1_5465;
	ld.global.f64 	%fd13224, [%rd672+22000];
	add.f64 	%fd13225, %fd26025, %fd13224;
	add.f64 	%fd13226, %fd26024, %fd2501;
	abs.f64 	%fd13227, %fd13226;
	setp.gt.f64 	%p5521, %fd13227, 0d41CDCD64FF800000;
	selp.f64 	%fd26021, 0dBFF0000000000000, %fd13225, %p5521;
	selp.f64 	%fd26022, 0d7FF0000000000000, %fd13226, %p5521;
	add.f64 	%fd13228, %fd26022, 0d4069000000000000;
	add.f64 	%fd13229, %fd26021, 0dC016CCCCCCCCCCCD;
	add.f64 	%fd13230, %fd2301, %fd13229;
	div.rn.f64 	%fd26023, %fd13228, %fd13230;
	abs.f64 	%fd13231, %fd2498;
	setp.geu.f64 	%p5522, %fd13231, 0d41CDCD64FF800000;
	@%p5522 bra 	$L__BB1_5465;
	add.f64 	%fd13232, %fd2498, 0d4069000000000000;
	add.f64 	%fd13233, %fd2497, 0dC016CCCCCCCCCCCD;
	add.f64 	%fd13234, %fd2301, %fd13233;
	div.rn.f64 	%fd13235, %fd13232, %fd13234;
	setp.lt.f64 	%p5523, %fd13235, %fd26023;
	selp.f64 	%fd26021, %fd26021, %fd2497, %p5523;
	selp.f64 	%fd26022, %fd26022, %fd2498, %p5523;
	selp.f64 	%fd26023, %fd26023, %fd13235, %p5523;
	bra.uni 	$L__BB1_5465;
$L__BB1_5463:
	ld.global.f64 	%fd13249, [%rd670+20000];
	add.f64 	%fd13250, %fd26025, %fd13249;
	ld.global.f64 	%fd13251, [%rd671+22000];
	add.f64 	%fd13252, %fd13250, %fd13251;
	add.f64 	%fd13253, %fd26024, %fd2499;
	add.f64 	%fd13254, %fd13253, %fd2500;
	abs.f64 	%fd13255, %fd13254;
	setp.gt.f64 	%p5528, %fd13255, 0d41CDCD64FF800000;
	selp.f64 	%fd26021, 0dBFF0000000000000, %fd13252, %p5528;
	selp.f64 	%fd26022, 0d7FF0000000000000, %fd13254, %p5528;
	add.f64 	%fd13256, %fd26022, 0d4069000000000000;
	add.f64 	%fd13257, %fd26021, 0dC016CCCCCCCCCCCD;
	add.f64 	%fd13258, %fd2301, %fd13257;
	div.rn.f64 	%fd26023, %fd13256, %fd13258;
	abs.f64 	%fd13259, %fd2498;
	setp.geu.f64 	%p5529, %fd13259, 0d41CDCD64FF800000;
	@%p5529 bra 	$L__BB1_5465;
	add.f64 	%fd13260, %fd2498, 0d4069000000000000;
	add.f64 	%fd13261, %fd2497, 0dC016CCCCCCCCCCCD;
	add.f64 	%fd13262, %fd2301, %fd13261;
	div.rn.f64 	%fd13263, %fd13260, %fd13262;
	setp.lt.f64 	%p5530, %fd13263, %fd26023;
	selp.f64 	%fd26021, %fd26021, %fd2497, %p5530;
	selp.f64 	%fd26022, %fd26022, %fd2498, %p5530;
	selp.f64 	%fd26023, %fd26023, %fd13263, %p5530;
$L__BB1_5465:
	abs.f64 	%fd13264, %fd26022;
	setp.geu.f64 	%p5531, %fd13264, 0d41CDCD64FF800000;
	@%p5531 bra 	$L__BB1_5467;
	add.f64 	%fd13265, %fd26024, 0d4069000000000000;
	add.f64 	%fd13266, %fd26025, 0dC016CCCCCCCCCCCD;
	add.f64 	%fd13267, %fd2301, %fd13266;
	div.rn.f64 	%fd13268, %fd13265, %fd13267;
	setp.lt.f64 	%p5532, %fd26023, %fd13268;
	selp.f64 	%fd26024, %fd26024, %fd26022, %p5532;
	selp.f64 	%fd26025, %fd26025, %fd26021, %p5532;
$L__BB1_5467:
	add.s32 	%r2068, %r27997, -1;
	mul.lo.s32 	%r2069, %r2068, %r1991;
	add.s32 	%r2070, %r27996, -1;
	add.s32 	%r2071, %r2070, %r2069;
	mul.wide.s32 	%rd6219, %r2071, 8;
	add.s64 	%rd6220, %rd9, %rd6219;
	ld.local.f64 	%fd2527, [%rd6220];
	abs.f64 	%fd2528, %fd2527;
	abs.f64 	%fd13269, %fd26025;
	max.f64 	%fd13271, %fd2528, %fd13269;
	setp.gt.f64 	%p5533, %fd13271, 0d41CDCD64FF800000;
	sub.f64 	%fd13272, %fd2527, %fd26025;
	abs.f64 	%fd13273, %fd13272;
	setp.geu.f64 	%p5534, %fd13273, 0d3EE4F8B588E368F1;
	or.pred  	%p5535, %p5533, %p5534;
	@%p5535 bra 	$L__BB1_6549;
	mul.wide.s32 	%rd6221, %r2071, 8;
	add.s64 	%rd6222, %rd8, %rd6221;
	ld.local.f64 	%fd13275, [%rd6222];
	abs.f64 	%fd13276, %fd13275;
	abs.f64 	%fd13277, %fd26024;
	max.f64 	%fd13279, %fd13276, %fd13277;
	setp.gt.f64 	%p5536, %fd13279, 0d41CDCD64FF800000;
	sub.f64 	%fd13280, %fd13275, %fd26024;
	abs.f64 	%fd13281, %fd13280;
	setp.geu.f64 	%p5537, %fd13281, 0d3EE4F8B588E368F1;
	or.pred  	%p5538, %p5536, %p5537;
	@%p5538 bra 	$L__BB1_6549;
	mul.wide.s32 	%rd6223, %r2065, 8;
	add.s64 	%rd6224, %rd8, %rd6223;
	ld.local.f64 	%fd13284, [%rd6224];
	add.f64 	%fd2529, %fd26019, %fd13284;
	add.s64 	%rd6225, %rd9, %rd6223;
	ld.local.f64 	%fd13285, [%rd6225];
	add.f64 	%fd2530, %fd26020, %fd13285;
	mov.f64 	%fd26026, 0d3FE0000000000000;
	@%p5478 bra 	$L__BB1_5499;
	mov.b32 	%r27800, 0;
	@%p5496 bra 	$L__BB1_5484;
	and.b32  	%r2072, %r1989, 15;
	setp.lt.u32 	%p5541, %r1989, 16;
	mov.b32 	%r27800, 0;
	mov.u32 	%r27784, %r27800;
	@%p5541 bra 	$L__BB1_5474;
	and.b32  	%r27784, %r1989, 2147483632;
	mov.b32 	%r27800, 0;
	mov.u32 	%r27778, %r27800;
$L__BB1_5473:
	.pragma "nounroll";
	mul.wide.u32 	%rd6226, %r27778, 4;
	add.s64 	%rd6227, %rd10, %rd6226;
	ld.local.u32 	%r12679, [%rd6227];
	setp.gt.s32 	%p5542, %r12679, 0;
	selp.u32 	%r12680, 1, 0, %p5542;
	add.s32 	%r12681, %r27800, %r12680;
	ld.local.u32 	%r12682, [%rd6227+4];
	setp.gt.s32 	%p5543, %r12682, 0;
	selp.u32 	%r12683, 1, 0, %p5543;
	add.s32 	%r12684, %r12681, %r12683;
	ld.local.u32 	%r12685, [%rd6227+8];
	setp.gt.s32 	%p5544, %r12685, 0;
	selp.u32 	%r12686, 1, 0, %p5544;
	add.s32 	%r12687, %r12684, %r12686;
	ld.local.u32 	%r12688, [%rd6227+12];
	setp.gt.s32 	%p5545, %r12688, 0;
	selp.u32 	%r12689, 1, 0, %p5545;
	add.s32 	%r12690, %r12687, %r12689;
	ld.local.u32 	%r12691, [%rd6227+16];
	setp.gt.s32 	%p5546, %r12691, 0;
	selp.u32 	%r12692, 1, 0, %p5546;
	add.s32 	%r12693, %r12690, %r12692;
	ld.local.u32 	%r12694, [%rd6227+20];
	setp.gt.s32 	%p5547, %r12694, 0;
	selp.u32 	%r12695, 1, 0, %p5547;
	add.s32 	%r12696, %r12693, %r12695;
	ld.local.u32 	%r12697, [%rd6227+24];
	setp.gt.s32 	%p5548, %r12697, 0;
	selp.u32 	%r12698, 1, 0, %p5548;
	add.s32 	%r12699, %r12696, %r12698;
	ld.local.u32 	%r12700, [%rd6227+28];
	setp.gt.s32 	%p5549, %r12700, 0;
	selp.u32 	%r12701, 1, 0, %p5549;
	add.s32 	%r12702, %r12699, %r12701;
	ld.local.u32 	%r12703, [%rd6227+32];
	setp.gt.s32 	%p5550, %r12703, 0;
	selp.u32 	%r12704, 1, 0, %p5550;
	add.s32 	%r12705, %r12702, %r12704;
	ld.local.u32 	%r12706, [%rd6227+36];
	setp.gt.s32 	%p5551, %r12706, 0;
	selp.u32 	%r12707, 1, 0, %p5551;
	add.s32 	%r12708, %r12705, %r12707;
	ld.local.u32 	%r12709, [%rd6227+40];
	setp.gt.s32 	%p5552, %r12709, 0;
	selp.u32 	%r12710, 1, 0, %p5552;
	add.s32 	%r12711, %r12708, %r12710;
	ld.local.u32 	%r12712, [%rd6227+44];
	setp.gt.s32 	%p5553, %r12712, 0;
	selp.u32 	%r12713, 1, 0, %p5553;
	add.s32 	%r12714, %r12711, %r12713;
	ld.local.u32 	%r12715, [%rd6227+48];
	setp.gt.s32 	%p5554, %r12715, 0;
	selp.u32 	%r12716, 1, 0, %p5554;
	add.s32 	%r12717, %r12714, %r12716;
	ld.local.u32 	%r12718, [%rd6227+52];
	setp.gt.s32 	%p5555, %r12718, 0;
	selp.u32 	%r12719, 1, 0, %p5555;
	add.s32 	%r12720, %r12717, %r12719;
	ld.local.u32 	%r12721, [%rd6227+56];
	setp.gt.s32 	%p5556, %r12721, 0;
	selp.u32 	%r12722, 1, 0, %p5556;
	add.s32 	%r12723, %r12720, %r12722;
	ld.local.u32 	%r12724, [%rd6227+60];
	setp.gt.s32 	%p5557, %r12724, 0;
	selp.u32 	%r12725, 1, 0, %p5557;
	add.s32 	%r27800, %r12723, %r12725;
	add.s32 	%r27778, %r27778, 16;
	setp.ne.s32 	%p5558, %r27778, %r27784;
	@%p5558 bra 	$L__BB1_5473;
$L__BB1_5474:
	setp.eq.s32 	%p5559, %r2072, 0;
	@%p5559 bra 	$L__BB1_5484;
	and.b32  	%r2081, %r1989, 7;
	setp.lt.u32 	%p5560, %r2072, 8;
	@%p5560 bra 	$L__BB1_5477;
	mul.wide.u32 	%rd6228, %r27784, 4;
	add.s64 	%rd6229, %rd10, %rd6228;
	ld.local.u32 	%r12727, [%rd6229];
	setp.gt.s32 	%p5561, %r12727, 0;
	selp.u32 	%r12728, 1, 0, %p5561;
	add.s32 	%r12729, %r27800, %r12728;
	ld.local.u32 	%r12730, [%rd6229+4];
	setp.gt.s32 	%p5562, %r12730, 0;
	selp.u32 	%r12731, 1, 0, %p5562;
	add.s32 	%r12732, %r12729, %r12731;
	ld.local.u32 	%r12733, [%rd6229+8];
	setp.gt.s32 	%p5563, %r12733, 0;
	selp.u32 	%r12734, 1, 0, %p5563;
	add.s32 	%r12735, %r12732, %r12734;
	ld.local.u32 	%r12736, [%rd6229+12];
	setp.gt.s32 	%p5564, %r12736, 0;
	selp.u32 	%r12737, 1, 0, %p5564;
	add.s32 	%r12738, %r12735, %r12737;
	ld.local.u32 	%r12739, [%rd6229+16];
	setp.gt.s32 	%p5565, %r12739, 0;
	selp.u32 	%r12740, 1, 0, %p5565;
	add.s32 	%r12741, %r12738, %r12740;
	ld.local.u32 	%r12742, [%rd6229+20];
	setp.gt.s32 	%p5566, %r12742, 0;
	selp.u32 	%r12743, 1, 0, %p5566;
	add.s32 	%r12744, %r12741, %r12743;
	ld.local.u32 	%r12745, [%rd6229+24];
	setp.gt.s32 	%p5567, %r12745, 0;
	selp.u32 	%r12746, 1, 0, %p5567;
	add.s32 	%r12747, %r12744, %r12746;
	ld.local.u32 	%r12748, [%rd6229+28];
	setp.gt.s32 	%p5568, %r12748, 0;
	selp.u32 	%r12749, 1, 0, %p5568;
	add.s32 	%r27800, %r12747, %r12749;
	add.s32 	%r27784, %r27784, 8;
$L__BB1_5477:
	setp.eq.s32 	%p5569, %r2081, 0;
	@%p5569 bra 	$L__BB1_5484;
	and.b32  	%r2087, %r1989, 3;
	setp.lt.u32 	%p5570, %r2081, 4;
	@%p5570 bra 	$L__BB1_5480;
	mul.wide.u32 	%rd6230, %r27784, 4;
	add.s64 	%rd6231, %rd10, %rd6230;
	ld.local.u32 	%r12751, [%rd6231];
	setp.gt.s32 	%p5571, %r12751, 0;
	selp.u32 	%r12752, 1, 0, %p5571;
	add.s32 	%r12753, %r27800, %r12752;
	ld.local.u32 	%r12754, [%rd6231+4];
	setp.gt.s32 	%p5572, %r12754, 0;
	selp.u32 	%r12755, 1, 0, %p5572;
	add.s32 	%r12756, %r12753, %r12755;
	ld.local.u32 	%r12757, [%rd6231+8];
	setp.gt.s32 	%p5573, %r12757, 0;
	selp.u32 	%r12758, 1, 0, %p5573;
	add.s32 	%r12759, %r12756, %r12758;
	ld.local.u32 	%r12760, [%rd6231+12];
	setp.gt.s32 	%p5574, %r12760, 0;
	selp.u32 	%r12761, 1, 0, %p5574;
	add.s32 	%r27800, %r12759, %r12761;
	add.s32 	%r27784, %r27784, 4;
$L__BB1_5480:
	setp.eq.s32 	%p5575, %r2087, 0;
	@%p5575 bra 	$L__BB1_5484;
	mul.wide.u32 	%rd6232, %r27784, 4;
	add.s64 	%rd673, %rd10, %rd6232;
	ld.local.u32 	%r12762, [%rd673];
	setp.gt.s32 	%p5576, %r12762, 0;
	selp.u32 	%r12763, 1, 0, %p5576;
	add.s32 	%r27800, %r27800, %r12763;
	setp.eq.s32 	%p5577, %r2087, 1;
	@%p5577 bra 	$L__BB1_5484;
	ld.local.u32 	%r12764, [%rd673+4];
	setp.gt.s32 	%p5578, %r12764, 0;
	selp.u32 	%r12765, 1, 0, %p5578;
	add.s32 	%r27800, %r27800, %r12765;
	setp.eq.s32 	%p5579, %r2087, 2;
	@%p5579 bra 	$L__BB1_5484;
	ld.local.u32 	%r12766, [%rd673+8];
	setp.gt.s32 	%p5580, %r12766, 0;
	selp.u32 	%r12767, 1, 0, %p5580;
	add.s32 	%r27800, %r27800, %r12767;
$L__BB1_5484:
	@%p5454 bra 	$L__BB1_5498;
	and.b32  	%r2097, %r1991, 15;
	setp.lt.u32 	%p5582, %r1991, 16;
	mov.b32 	%r27796, 0;
	@%p5582 bra 	$L__BB1_5488;
	and.b32  	%r27796, %r1991, 2147483632;
	mov.b32 	%r27790, 0;
$L__BB1_5487:
	.pragma "nounroll";
	mul.wide.u32 	%rd6233, %r27790, 4;
	add.s64 	%rd6234, %rd11, %rd6233;
	ld.local.u32 	%r12771, [%rd6234];
	setp.gt.s32 	%p5583, %r12771, 0;
	selp.u32 	%r12772, 1, 0, %p5583;
	add.s32 	%r12773, %r27800, %r12772;
	ld.local.u32 	%r12774, [%rd6234+4];
	setp.gt.s32 	%p5584, %r12774, 0;
	selp.u32 	%r12775, 1, 0, %p5584;
	add.s32 	%r12776, %r12773, %r12775;
	ld.local.u32 	%r12777, [%rd6234+8];
	setp.gt.s32 	%p5585, %r12777, 0;
	selp.u32 	%r12778, 1, 0, %p5585;
	add.s32 	%r12779, %r12776, %r12778;
	ld.local.u32 	%r12780, [%rd6234+12];
	setp.gt.s32 	%p5586, %r12780, 0;
	selp.u32 	%r12781, 1, 0, %p5586;
	add.s32 	%r12782, %r12779, %r12781;
	ld.local.u32 	%r12783, [%rd6234+16];
	setp.gt.s32 	%p5587, %r12783, 0;
	selp.u32 	%r12784, 1, 0, %p5587;
	add.s32 	%r12785, %r12782, %r12784;
	ld.local.u32 	%r12786, [%rd6234+20];
	setp.gt.s32 	%p5588, %r12786, 0;
	selp.u32 	%r12787, 1, 0, %p5588;
	add.s32 	%r12788, %r12785, %r12787;
	ld.local.u32 	%r12789, [%rd6234+24];
	setp.gt.s32 	%p5589, %r12789, 0;
	selp.u32 	%r12790, 1, 0, %p5589;
	add.s32 	%r12791, %r12788, %r12790;
	ld.local.u32 	%r12792, [%rd6234+28];
	setp.gt.s32 	%p5590, %r12792, 0;
	selp.u32 	%r12793, 1, 0, %p5590;
	add.s32 	%r12794, %r12791, %r12793;
	ld.local.u32 	%r12795, [%rd6234+32];
	setp.gt.s32 	%p5591, %r12795, 0;
	selp.u32 	%r12796, 1, 0, %p5591;
	add.s32 	%r12797, %r12794, %r12796;
	ld.local.u32 	%r12798, [%rd6234+36];
	setp.gt.s32 	%p5592, %r12798, 0;
	selp.u32 	%r12799, 1, 0, %p5592;
	add.s32 	%r12800, %r12797, %r12799;
	ld.local.u32 	%r12801, [%rd6234+40];
	setp.gt.s32 	%p5593, %r12801, 0;
	selp.u32 	%r12802, 1, 0, %p5593;
	add.s32 	%r12803, %r12800, %r12802;
	ld.local.u32 	%r12804, [%rd6234+44];
	setp.gt.s32 	%p5594, %r12804, 0;
	selp.u32 	%r12805, 1, 0, %p5594;
	add.s32 	%r12806, %r12803, %r12805;
	ld.local.u32 	%r12807, [%rd6234+48];
	setp.gt.s32 	%p5595, %r12807, 0;
	selp.u32 	%r12808, 1, 0, %p5595;
	add.s32 	%r12809, %r12806, %r12808;
	ld.local.u32 	%r12810, [%rd6234+52];
	setp.gt.s32 	%p5596, %r12810, 0;
	selp.u32 	%r12811, 1, 0, %p5596;
	add.s32 	%r12812, %r12809, %r12811;
	ld.local.u32 	%r12813, [%rd6234+56];
	setp.gt.s32 	%p5597, %r12813, 0;
	selp.u32 	%r12814, 1, 0, %p5597;
	add.s32 	%r12815, %r12812, %r12814;
	ld.local.u32 	%r12816, [%rd6234+60];
	setp.gt.s32 	%p5598, %r12816, 0;
	selp.u32 	%r12817, 1, 0, %p5598;
	add.s32 	%r27800, %r12815, %r12817;
	add.s32 	%r27790, %r27790, 16;
	setp.ne.s32 	%p5599, %r27790, %r27796;
	@%p5599 bra 	$L__BB1_5487;
$L__BB1_5488:
	setp.eq.s32 	%p5600, %r2097, 0;
	@%p5600 bra 	$L__BB1_5498;
	and.b32  	%r2106, %r1991, 7;
	setp.lt.u32 	%p5601, %r2097, 8;
	@%p5601 bra 	$L__BB1_5491;
	mul.wide.u32 	%rd6235, %r27796, 4;
	add.s64 	%rd6236, %rd11, %rd6235;
	ld.local.u32 	%r12819, [%rd6236];
	setp.gt.s32 	%p5602, %r12819, 0;
	selp.u32 	%r12820, 1, 0, %p5602;
	add.s32 	%r12821, %r27800, %r12820;
	ld.local.u32 	%r12822, [%rd6236+4];
	setp.gt.s32 	%p5603, %r12822, 0;
	selp.u32 	%r12823, 1, 0, %p5603;
	add.s32 	%r12824, %r12821, %r12823;
	ld.local.u32 	%r12825, [%rd6236+8];
	setp.gt.s32 	%p5604, %r12825, 0;
	selp.u32 	%r12826, 1, 0, %p5604;
	add.s32 	%r12827, %r12824, %r12826;
	ld.local.u32 	%r12828, [%rd6236+12];
	setp.gt.s32 	%p5605, %r12828, 0;
	selp.u32 	%r12829, 1, 0, %p5605;
	add.s32 	%r12830, %r12827, %r12829;
	ld.local.u32 	%r12831, [%rd6236+16];
	setp.gt.s32 	%p5606, %r12831, 0;
	selp.u32 	%r12832, 1, 0, %p5606;
	add.s32 	%r12833, %r12830, %r12832;
	ld.local.u32 	%r12834, [%rd6236+20];
	setp.gt.s32 	%p5607, %r12834, 0;
	selp.u32 	%r12835, 1, 0, %p5607;
	add.s32 	%r12836, %r12833, %r12835;
	ld.local.u32 	%r12837, [%rd6236+24];
	setp.gt.s32 	%p5608, %r12837, 0;
	selp.u32 	%r12838, 1, 0, %p5608;
	add.s32 	%r12839, %r12836, %r12838;
	ld.local.u32 	%r12840, [%rd6236+28];
	setp.gt.s32 	%p5609, %r12840, 0;
	selp.u32 	%r12841, 1, 0, %p5609;
	add.s32 	%r27800, %r12839, %r12841;
	add.s32 	%r27796, %r27796, 8;
$L__BB1_5491:
	setp.eq.s32 	%p5610, %r2106, 0;
	@%p5610 bra 	$L__BB1_5498;
	and.b32  	%r2112, %r1991, 3;
	setp.lt.u32 	%p5611, %r2106, 4;
	@%p5611 bra 	$L__BB1_5494;
	mul.wide.u32 	%rd6237, %r27796, 4;
	add.s64 	%rd6238, %rd11, %rd6237;
	ld.local.u32 	%r12843, [%rd6238];
	setp.gt.s32 	%p5612, %r12843, 0;
	selp.u32 	%r12844, 1, 0, %p5612;
	add.s32 	%r12845, %r27800, %r12844;
	ld.local.u32 	%r12846, [%rd6238+4];
	setp.gt.s32 	%p5613, %r12846, 0;
	selp.u32 	%r12847, 1, 0, %p5613;
	add.s32 	%r12848, %r12845, %r12847;
	ld.local.u32 	%r12849, [%rd6238+8];
	setp.gt.s32 	%p5614, %r12849, 0;
	selp.u32 	%r12850, 1, 0, %p5614;
	add.s32 	%r12851, %r12848, %r12850;
	ld.local.u32 	%r12852, [%rd6238+12];
	setp.gt.s32 	%p5615, %r12852, 0;
	selp.u32 	%r12853, 1, 0, %p5615;
	add.s32 	%r27800, %r12851, %r12853;
	add.s32 	%r27796, %r27796, 4;
$L__BB1_5494:
	setp.eq.s32 	%p5616, %r2112, 0;
	@%p5616 bra 	$L__BB1_5498;
	mul.wide.u32 	%rd6239, %r27796, 4;
	add.s64 	%rd674, %rd11, %rd6239;
	ld.local.u32 	%r12854, [%rd674];
	setp.gt.s32 	%p5617, %r12854, 0;
	selp.u32 	%r12855, 1, 0, %p5617;
	add.s32 	%r27800, %r27800, %r12855;
	setp.eq.s32 	%p5618, %r2112, 1;
	@%p5618 bra 	$L__BB1_5498;
	ld.local.u32 	%r12856, [%rd674+4];
	setp.gt.s32 	%p5619, %r12856, 0;
	selp.u32 	%r12857, 1, 0, %p5619;
	add.s32 	%r27800, %r27800, %r12857;
	setp.eq.s32 	%p5620, %r2112, 2;
	@%p5620 bra 	$L__BB1_5498;
	ld.local.u32 	%r12858, [%rd674+8];
	setp.gt.s32 	%p5621, %r12858, 0;
	selp.u32 	%r12859, 1, 0, %p5621;
	add.s32 	%r27800, %r27800, %r12859;
$L__BB1_5498:
	shr.u32 	%r12860, %r27800, 1;
	add.s32 	%r12861, %r12860, -1;
	cvt.rn.f64.s32 	%fd13286, %r12861;
	add.f64 	%fd13287, %fd2530, 0dC016CCCCCCCCCCCD;
	fma.rn.f64 	%fd13288, %fd13286, 0dBFE0A2B1704FF434, %fd13287;
	add.f64 	%fd13289, %fd2301, %fd13288;
	add.f64 	%fd13290, %fd2529, 0d4069000000000000;
	div.rn.f64 	%fd13291, %fd13290, %fd13289;
	add.f64 	%fd13292, %fd13291, 0dC071126666666666;
	fma.rn.f64 	%fd26026, %fd13292, 0d4059000000000000, 0d3FE0000000000000;
$L__BB1_5499:
	cvt.rzi.s32.f64 	%r12862, %fd26026;
	cvt.rn.f64.s32 	%fd13293, %r12862;
	div.rn.f64 	%fd26027, %fd13293, 0d4059000000000000;
$L__BB1_5500:
	ld.param.f32 	%f811, [_Z16candidate_primerPcPiS0_S0_PfS1_S1_iffiiPdS_S0__param_9];
	add.f32 	%f490, %f811, 0fC1200000;
	cvt.f64.f32 	%fd13294, %f490;
	setp.leu.f64 	%p5622, %fd26027, %fd13294;
	selp.u32 	%r27745, 1, 0, %p5622;
$L__BB1_5501:
	ld.param.u32 	%r26859, [_Z16candidate_primerPcPiS0_S0_PfS1_S1_iffiiPdS_S0__param_11];
	setp.eq.s32 	%p5623, %r26859, 0;
	setp.eq.s32 	%p5624, %r27745, 0;
	or.pred  	%p5625, %p5623, %p5624;
	@%p5625 bra 	$L__BB1_5503;
	ld.param.u64 	%rd15915, [_Z16candidate_primerPcPiS0_S0_PfS1_S1_iffiiPdS_S0__param_14];
	ld.param.u64 	%rd15899, [_Z16candidate_primerPcPiS0_S0_PfS1_S1_iffiiPdS_S0__param_13];
	ld.param.u64 	%rd15883, [_Z16candidate_primerPcPiS0_S0_PfS1_S1_iffiiPdS_S0__param_12];
	ld.param.f32 	%f812, [_Z16candidate_primerPcPiS0_S0_PfS1_S1_iffiiPdS_S0__param_9];
	add.u64 	%rd6240, %SP, 10254;
	{ // callseq 4, 0
	.param .b64 param0;
	st.param.b64 	[param0], %rd6240;
	.param .b64 param1;
	st.param.b64 	[param1], %rd6240;
	.param .b32 param2;
	st.param.b32 	[param2], 4;
	.param .b64 param3;
	st.param.b64 	[param3], %rd15883;
	.param .b64 param4;
	st.param.b64 	[param4], %rd15899;
	.param .b64 param5;
	st.param.b64 	[param5], %rd15915;
	.param .b64 retval0;
	call.uni (retval0), 
	_Z4thalPcS_iPdS_Pi, 
	(
	param0, 
	param1, 
	param2, 
	param3, 
	param4, 
	param5
	);
	ld.param.f64 	%fd13295, [retval0];
	} // callseq 4
	add.f32 	%f491, %f812, 0fC1200000;
	cvt.f64.f32 	%fd13297, %f491;
	setp.leu.f64 	%p5626, %fd13295, %fd13297;
	selp.u32 	%r27745, 1, 0, %p5626;
$L__BB1_5503:
	setp.eq.s32 	%p5627, %r27745, 0;
	@%p5627 bra 	$L__BB1_5505;
	ld.param.u64 	%rd15830, [_Z16candidate_primerPcPiS0_S0_PfS1_S1_iffiiPdS_S0__param_2];
	cvta.to.global.u64 	%rd6241, %rd15830;
	shl.b32 	%r12864, %r26893, 3;
	mul.wide.s32 	%rd6242, %r12864, 4;
	add.s64 	%rd6243, %rd6241, %rd6242;
	mov.b32 	%r12865, 1;
	st.global.u32 	[%rd6243+8], %r12865;
$L__BB1_5505:
	add.u64 	%rd675, %SPL, 10284;
	add.u64 	%rd676, %SPL, 10254;
	ld.local.u8 	%rs2779, [%rd676+19];
	setp.eq.s16 	%p5628, %rs2779, 65;
	@%p5628 bra 	$L__BB1_5511;
	setp.eq.s16 	%p5629, %rs2779, 67;
	@%p5629 bra 	$L__BB1_5509;
	setp.eq.s16 	%p5630, %rs2779, 84;
	@%p5630 bra 	$L__BB1_5510;
	mov.b16 	%rs6661, 67;
	st.local.u8 	[%rd675], %rs6661;
	mov.b32 	%r27803, 2;
	bra.uni 	$L__BB1_5512;
$L__BB1_5509:
	mov.b16 	%rs6661, 71;
	st.local.u8 	[%rd675], %rs6661;
	mov.b32 	%r27803, 3;
	bra.uni 	$L__BB1_5512;
$L__BB1_5510:
	mov.b16 	%rs6661, 65;
	st.local.u8 	[%rd675], %rs6661;
	mov.b32 	%r27803, 3;
	bra.uni 	$L__BB1_5512;
$L__BB1_5511:
	mov.b16 	%rs6661, 84;
	st.local.u8 	[%rd675], %rs6661;
	mov.b32 	%r27803, 3;
$L__BB1_5512:
	ld.local.u8 	%rs2784, [%rd676+18];
	setp.eq.s16 	%p5631, %rs2784, 65;
	@%p5631 bra 	$L__BB1_5518;
	setp.eq.s16 	%p5632, %rs2784, 67;
	@%p5632 bra 	$L__BB1_5516;
	setp.eq.s16 	%p5633, %rs2784, 84;
	@%p5633 bra 	$L__BB1_5517;
	mov.b16 	%rs6662, 67;
	st.local.u8 	[%rd675+1], %rs6662;
	mov.b32 	%r27804, 2;
	bra.uni 	$L__BB1_5519;
$L__BB1_5516:
	mov.b16 	%rs6662, 71;
	st.local.u8 	[%rd675+1], %rs6662;
	mov.b32 	%r27804, 3;
	bra.uni 	$L__BB1_5519;
$L__BB1_5517:
	mov.b16 	%rs6662, 65;
	st.local.u8 	[%rd675+1], %rs6662;
	mov.b32 	%r27804, 3;
	bra.uni 	$L__BB1_5519;
$L__BB1_5518:
	mov.b16 	%rs6662, 84;
	st.local.u8 	[%rd675+1], %rs6662;
	mov.b32 	%r27804, 3;
$L__BB1_5519:
	ld.local.u8 	%rs2789, [%rd676+17];
	setp.eq.s16 	%p5634, %rs2789, 65;
	@%p5634 bra 	$L__BB1_5525;
	setp.eq.s16 	%p5635, %rs2789, 67;
	@%p5635 bra 	$L__BB1_5523;
	setp.eq.s16 	%p5636, %rs2789, 84;
	@%p5636 bra 	$L__BB1_5524;
	mov.b16 	%rs6663, 67;
	st.local.u8 	[%rd675+2], %rs6663;
	mov.b32 	%r27805, 2;
	bra.uni 	$L__BB1_5526;
$L__BB1_5523:
	mov.b16 	%rs6663, 71;
	st.local.u8 	[%rd675+2], %rs6663;
	mov.b32 	%r27805, 3;
	bra.uni 	$L__BB1_5526;
$L__BB1_5524:
	mov.b16 	%rs6663, 65;
	st.local.u8 	[%rd675+2], %rs6663;
	mov.b32 	%r27805, 3;
	bra.uni 	$L__BB1_5526;
$L__BB1_5525:
	mov.b16 	%rs6663, 84;
	st.local.u8 	[%rd675+2], %rs6663;
	mov.b32 	%r27805, 3;
$L__BB1_5526:
	ld.local.u8 	%rs2794, [%rd676+16];
	setp.eq.s16 	%p5637, %rs2794, 65;
	@%p5637 bra 	$L__BB1_5532;
	setp.eq.s16 	%p5638, %rs2794, 67;
	@%p5638 bra 	$L__BB1_5530;
	setp.eq.s16 	%p5639, %rs2794, 84;
	@%p5639 bra 	$L__BB1_5531;
	mov.b16 	%rs6664, 67;
	st.local.u8 	[%rd675+3], %rs6664;
	mov.b32 	%r27806, 2;
	bra.uni 	$L__BB1_5533;
$L__BB1_5530:
	mov.b16 	%rs6664, 71;
	st.local.u8 	[%rd675+3], %rs6664;
	mov.b32 	%r27806, 3;
	bra.uni 	$L__BB1_5533;
$L__BB1_5531:
	mov.b16 	%rs6664, 65;
	st.local.u8 	[%rd675+3], %rs6664;
	mov.b32 	%r27806, 3;
	bra.uni 	$L__BB1_5533;
$L__BB1_5532:
	mov.b16 	%rs6664, 84;
	st.local.u8 	[%rd675+3], %rs6664;
	mov.b32 	%r27806, 3;
$L__BB1_5533:
	ld.local.u8 	%rs2799, [%rd676+15];
	setp.eq.s16 	%p5640, %rs2799, 65;
	@%p5640 bra 	$L__BB1_5539;
	setp.eq.s16 	%p5641, %rs2799, 67;
	@%p5641 bra 	$L__BB1_5537;
	setp.eq.s16 	%p5642, %rs2799, 84;
	@%p5642 bra 	$L__BB1_5538;
	mov.b16 	%rs6665, 67;
	st.local.u8 	[%rd675+4], %rs6665;
	mov.b32 	%r27807, 2;
	bra.uni 	$L__BB1_5540;
$L__BB1_5537:
	mov.b16 	%rs6665, 71;
	st.local.u8 	[%rd675+4], %rs6665;
	mov.b32 	%r27807, 3;
	bra.uni 	$L__BB1_5540;
$L__BB1_5538:
	mov.b16 	%rs6665, 65;
	st.local.u8 	[%rd675+4], %rs6665;
	mov.b32 	%r27807, 3;
	bra.uni 	$L__BB1_5540;
$L__BB1_5539:
	mov.b16 	%rs6665, 84;
	st.local.u8 	[%rd675+4], %rs6665;
	mov.b32 	%r27807, 3;
$L__BB1_5540:
	ld.local.u8 	%rs2804, [%rd676+14];
	setp.eq.s16 	%p5643, %rs2804, 65;
	@%p5643 bra 	$L__BB1_5546;
	setp.eq.s16 	%p5644, %rs2804, 67;
	@%p5644 bra 	$L__BB1_5544;
	setp.eq.s16 	%p5645, %rs2804, 84;
	@%p5645 bra 	$L__BB1_5545;
	mov.b16 	%rs6666, 67;
	st.local.u8 	[%rd675+5], %rs6666;
	mov.b32 	%r27808, 2;
	bra.uni 	$L__BB1_5547;
$L__BB1_5544:
	mov.b16 	%rs6666, 71;
	st.local.u8 	[%rd675+5], %rs6666;
	mov.b32 	%r27808, 3;
	bra.uni 	$L__BB1_5547;
$L__BB1_5545:
	mov.b16 	%rs6666, 65;
	st.local.u8 	[%rd675+5], %rs6666;
	mov.b32 	%r27808, 3;
	bra.uni 	$L__BB1_5547;
$L__BB1_5546:
	mov.b16 	%rs6666, 84;
	st.local.u8 	[%rd675+5], %rs6666;
	mov.b32 	%r27808, 3;
$L__BB1_5547:
	ld.local.u8 	%rs2809, [%rd676+13];
	setp.eq.s16 	%p5646, %rs2809, 65;
	@%p5646 bra 	$L__BB1_5553;
	setp.eq.s16 	%p5647, %rs2809, 67;
	@%p5647 bra 	$L__BB1_5551;
	setp.eq.s16 	%p5648, %rs2809, 84;
	@%p5648 bra 	$L__BB1_5552;
	mov.b16 	%rs2813, 67;
	st.local.u8 	[%rd675+6], %rs2813;
	bra.uni 	$L__BB1_5554;
$L__BB1_5551:
	mov.b16 	%rs2810, 71;
	st.local.u8 	[%rd675+6], %rs2810;
	bra.uni 	$L__BB1_5554;
$L__BB1_5552:
	mov.b16 	%rs2811, 65;
	st.local.u8 	[%rd675+6], %rs2811;
	bra.uni 	$L__BB1_5554;
$L__BB1_5553:
	mov.b16 	%rs2812, 84;
	st.local.u8 	[%rd675+6], %rs2812;
$L__BB1_5554:
	ld.local.u8 	%rs2814, [%rd676+12];
	setp.eq.s16 	%p5649, %rs2814, 65;
	@%p5649 bra 	$L__BB1_5560;
	setp.eq.s16 	%p5650, %rs2814, 67;
	@%p5650 bra 	$L__BB1_5558;
	setp.eq.s16 	%p5651, %rs2814, 84;
	@%p5651 bra 	$L__BB1_5559;
	mov.b16 	%rs2818, 67;
	st.local.u8 	[%rd675+7], %rs2818;
	bra.uni 	$L__BB1_5561;
$L__BB1_5558:
	mov.b16 	%rs2815, 71;
	st.local.u8 	[%rd675+7], %rs2815;
	bra.uni 	$L__BB1_5561;
$L__BB1_5559:
	mov.b16 	%rs2816, 65;
	st.local.u8 	[%rd675+7], %rs2816;
	bra.uni 	$L__BB1_5561;
$L__BB1_5560:
	mov.b16 	%rs2817, 84;
	st.local.u8 	[%rd675+7], %rs2817;
$L__BB1_5561:
	ld.local.u8 	%rs2819, [%rd676+11];
	setp.eq.s16 	%p5652, %rs2819, 65;
	@%p5652 bra 	$L__BB1_5567;
	setp.eq.s16 	%p5653, %rs2819, 67;
	@%p5653 bra 	$L__BB1_5565;
	setp.eq.s16 	%p5654, %rs2819, 84;
	@%p5654 bra 	$L__BB1_5566;
	mov.b16 	%rs2823, 67;
	st.local.u8 	[%rd675+8], %rs2823;
	bra.uni 	$L__BB1_5568;
$L__BB1_5565:
	mov.b16 	%rs2820, 71;
	st.local.u8 	[%rd675+8], %rs2820;
	bra.uni 	$L__BB1_5568;
$L__BB1_5566:
	mov.b16 	%rs2821, 65;
	st.local.u8 	[%rd675+8], %rs2821;
	bra.uni 	$L__BB1_5568;
$L__BB1_5567:
	mov.b16 	%rs2822, 84;
	st.local.u8 	[%rd675+8], %rs2822;
$L__BB1_5568:
	ld.local.u8 	%rs2824, [%rd676+10];
	setp.eq.s16 	%p5655, %rs2824, 65;
	@%p5655 bra 	$L__BB1_5574;
	setp.eq.s16 	%p5656, %rs2824, 67;
	@%p5656 bra 	$L__BB1_5572;
	setp.eq.s16 	%p5657, %rs2824, 84;
	@%p5657 bra 	$L__BB1_5573;
	mov.b16 	%rs2828, 67;
	st.local.u8 	[%rd675+9], %rs2828;
	bra.uni 	$L__BB1_5575;
$L__BB1_5572:
	mov.b16 	%rs2825, 71;
	st.local.u8 	[%rd675+9], %rs2825;
	bra.uni 	$L__BB1_5575;
$L__BB1_5573:
	mov.b16 	%rs2826, 65;
	st.local.u8 	[%rd675+9], %rs2826;
	bra.uni 	$L__BB1_5575;
$L__BB1_5574:
	mov.b16 	%rs2827, 84;
	st.local.u8 	[%rd675+9], %rs2827;
$L__BB1_5575:
	ld.local.u8 	%rs2829, [%rd676+9];
	setp.eq.s16 	%p5658, %rs2829, 65;
	@%p5658 bra 	$L__BB1_5581;
	setp.eq.s16 	%p5659, %rs2829, 67;
	@%p5659 bra 	$L__BB1_5579;
	setp.eq.s16 	%p5660, %rs2829, 84;
	@%p5660 bra 	$L__BB1_5580;
	mov.b16 	%rs2833, 67;
	st.local.u8 	[%rd675+10], %rs2833;
	bra.uni 	$L__BB1_5582;
$L__BB1_5579:
	mov.b16 	%rs2830, 71;
	st.local.u8 	[%rd675+10], %rs2830;
	bra.uni 	$L__BB1_5582;
$L__BB1_5580:
	mov.b16 	%rs2831, 65;
	st.local.u8 	[%rd675+10], %rs2831;
	bra.uni 	$L__BB1_5582;
$L__BB1_5581:
	mov.b16 	%rs2832, 84;
	st.local.u8 	[%rd675+10], %rs2832;
$L__BB1_5582:
	ld.local.u8 	%rs2834, [%rd676+8];
	setp.eq.s16 	%p5661, %rs2834, 65;
	@%p5661 bra 	$L__BB1_5588;
	setp.eq.s16 	%p5662, %rs2834, 67;
	@%p5662 bra 	$L__BB1_5586;
	setp.eq.s16 	%p5663, %rs2834, 84;
	@%p5663 bra 	$L__BB1_5587;
	mov.b16 	%rs2838, 67;
	st.local.u8 	[%rd675+11], %rs2838;
	bra.uni 	$L__BB1_5589;
$L__BB1_5586:
	mov.b16 	%rs2835, 71;
	st.local.u8 	[%rd675+11], %rs2835;
	bra.uni 	$L__BB1_5589;
$L__BB1_5587:
	mov.b16 	%rs2836, 65;
	st.local.u8 	[%rd675+11], %rs2836;
	bra.uni 	$L__BB1_5589;
$L__BB1_5588:
	mov.b16 	%rs2837, 84;
	st.local.u8 	[%rd675+11], %rs2837;
$L__BB1_5589:
	ld.local.u8 	%rs2839, [%rd676+7];
	setp.eq.s16 	%p5664, %rs2839, 65;
	@%p5664 bra 	$L__BB1_5595;
	setp.eq.s16 	%p5665, %rs2839, 67;
	@%p5665 bra 	$L__BB1_5593;
	setp.eq.s16 	%p5666, %rs2839, 84;
	@%p5666 bra 	$L__BB1_5594;
	mov.b16 	%rs2843, 67;
	st.local.u8 	[%rd675+12], %rs2843;
	bra.uni 	$L__BB1_5596;
$L__BB1_5593:
	mov.b16 	%rs2840, 71;
	st.local.u8 	[%rd675+12], %rs2840;
	bra.uni 	$L__BB1_5596;
$L__BB1_5594:
	mov.b16 	%rs2841, 65;
	st.local.u8 	[%rd675+12], %rs2841;
	bra.uni 	$L__BB1_5596;
$L__BB1_5595:
	mov.b16 	%rs2842, 84;
	st.local.u8 	[%rd675+12], %rs2842;
$L__BB1_5596:
	ld.local.u8 	%rs2844, [%rd676+6];
	setp.eq.s16 	%p5667, %rs2844, 65;
	@%p5667 bra 	$L__BB1_5602;
	setp.eq.s16 	%p5668, %rs2844, 67;
	@%p5668 bra 	$L__BB1_5600;
	setp.eq.s16 	%p5669, %rs2844, 84;
	@%p5669 bra 	$L__BB1_5601;
	mov.b16 	%rs2848, 67;
	st.local.u8 	[%rd675+13], %rs2848;
	bra.uni 	$L__BB1_5603;
$L__BB1_5600:
	mov.b16 	%rs2845, 71;
	st.local.u8 	[%rd675+13], %rs2845;
	bra.uni 	$L__BB1_5603;
$L__BB1_5601:
	mov.b16 	%rs2846, 65;
	st.local.u8 	[%rd675+13], %rs2846;
	bra.uni 	$L__BB1_5603;
$L__BB1_5602:
	mov.b16 	%rs2847, 84;
	st.local.u8 	[%rd675+13], %rs2847;
$L__BB1_5603:
	ld.local.u8 	%rs2849, [%rd676+5];
	setp.eq.s16 	%p5670, %rs2849, 65;
	@%p5670 bra 	$L__BB1_5609;
	setp.eq.s16 	%p5671, %rs2849, 67;
	@%p5671 bra 	$L__BB1_5607;
	setp.eq.s16 	%p5672, %rs2849, 84;
	@%p5672 bra 	$L__BB1_5608;
	mov.b16 	%rs6667, 67;
	st.local.u8 	[%rd675+14], %rs6667;
	mov.b32 	%r27809, 2;
	bra.uni 	$L__BB1_5610;
$L__BB1_5607:
	mov.b16 	%rs6667, 71;
	st.local.u8 	[%rd675+14], %rs6667;
	mov.b32 	%r27809, 3;
	bra.uni 	$L__BB1_5610;
$L__BB1_5608:
	mov.b16 	%rs6667, 65;
	st.local.u8 	[%rd675+14], %rs6667;
	mov.b32 	%r27809, 3;
	bra.uni 	$L__BB1_5610;
$L__BB1_5609:
	mov.b16 	%rs6667, 84;
	st.local.u8 	[%rd675+14], %rs6667;
	mov.b32 	%r27809, 3;
$L__BB1_5610:
	ld.local.u8 	%rs2854, [%rd676+4];
	setp.eq.s16 	%p5673, %rs2854, 65;
	@%p5673 bra 	$L__BB1_5616;
	setp.eq.s16 	%p5674, %rs2854, 67;
	@%p5674 bra 	$L__BB1_5614;
	setp.eq.s16 	%p5675, %rs2854, 84;
	@%p5675 bra 	$L__BB1_5615;
	mov.b16 	%rs6668, 67;
	st.local.u8 	[%rd675+15], %rs6668;
	mov.b32 	%r27810, 2;
	bra.uni 	$L__BB1_5617;
$L__BB1_5614:
	mov.b16 	%rs6668, 71;
	st.local.u8 	[%rd675+15], %rs6668;
	mov.b32 	%r27810, 3;
	bra.uni 	$L__BB1_5617;
$L__BB1_5615:
	mov.b16 	%rs6668, 65;
	st.local.u8 	[%rd675+15], %rs6668;
	mov.b32 	%r27810, 3;
	bra.uni 	$L__BB1_5617;
$L__BB1_5616:
	mov.b16 	%rs6668, 84;
	st.local.u8 	[%rd675+15], %rs6668;
	mov.b32 	%r27810, 3;
$L__BB1_5617:
	ld.local.u8 	%rs2859, [%rd676+3];
	setp.eq.s16 	%p5676, %rs2859, 65;
	@%p5676 bra 	$L__BB1_5623;
	setp.eq.s16 	%p5677, %rs2859, 67;
	@%p5677 bra 	$L__BB1_5621;
	setp.eq.s16 	%p5678, %rs2859, 84;
	@%p5678 bra 	$L__BB1_5622;
	mov.b16 	%rs6669, 67;
	st.local.u8 	[%rd675+16], %rs6669;
	mov.b32 	%r27811, 2;
	bra.uni 	$L__BB1_5624;
$L__BB1_5621:
	mov.b16 	%rs6669, 71;
	st.local.u8 	[%rd675+16], %rs6669;
	mov.b32 	%r27811, 3;
	bra.uni 	$L__BB1_5624;
$L__BB1_5622:
	mov.b16 	%rs6669, 65;
	st.local.u8 	[%rd675+16], %rs6669;
	mov.b32 	%r27811, 3;
	bra.uni 	$L__BB1_5624;
$L__BB1_5623:
	mov.b16 	%rs6669, 84;
	st.local.u8 	[%rd675+16], %rs6669;
	mov.b32 	%r27811, 3;
$L__BB1_5624:
	ld.local.u8 	%rs2864, [%rd676+2];
	setp.eq.s16 	%p5679, %rs2864, 65;
	@%p5679 bra 	$L__BB1_5630;
	setp.eq.s16 	%p5680, %rs2864, 67;
	@%p5680 bra 	$L__BB1_5628;
	setp.eq.s16 	%p5681, %rs2864, 84;
	@%p5681 bra 	$L__BB1_5629;
	mov.b16 	%rs6670, 67;
	st.local.u8 	[%rd675+17], %rs6670;
	mov.b32 	%r27812, 2;
	bra.uni 	$L__BB1_5631;
$L__BB1_5628:
	mov.b16 	%rs6670, 71;
	st.local.u8 	[%rd675+17], %rs6670;
	mov.b32 	%r27812, 3;
	bra.uni 	$L__BB1_5631;
$L__BB1_5629:
	mov.b16 	%rs6670, 65;
	st.local.u8 	[%rd675+17], %rs6670;
	mov.b32 	%r27812, 3;
	bra.uni 	$L__BB1_5631;
$L__BB1_5630:
	mov.b16 	%rs6670, 84;
	st.local.u8 	[%rd675+17], %rs6670;
	mov.b32 	%r27812, 3;
$L__BB1_5631:
	ld.local.u8 	%rs2869, [%rd676+1];
	setp.eq.s16 	%p5682, %rs2869, 65;
	@%p5682 bra 	$L__BB1_5637;
	setp.eq.s16 	%p5683, %rs2869, 67;
	@%p5683 bra 	$L__BB1_5635;
	setp.eq.s16 	%p5684, %rs2869, 84;
	@%p5684 bra 	$L__BB1_5636;
	mov.b16 	%rs6671, 67;
	st.local.u8 	[%rd675+18], %rs6671;
	mov.b32 	%r27813, 2;
	bra.uni 	$L__BB1_5638;
$L__BB1_5635:
	mov.b16 	%rs6671, 71;
	st.local.u8 	[%rd675+18], %rs6671;
	mov.b32 	%r27813, 3;
	bra.uni 	$L__BB1_5638;
$L__BB1_5636:
	mov.b16 	%rs6671, 65;
	st.local.u8 	[%rd675+18], %rs6671;
	mov.b32 	%r27813, 3;
	bra.uni 	$L__BB1_5638;
$L__BB1_5637:
	mov.b16 	%rs6671, 84;
	st.local.u8 	[%rd675+18], %rs6671;
	mov.b32 	%r27813, 3;
$L__BB1_5638:
	ld.local.u8 	%rs2874, [%rd676];
	setp.eq.s16 	%p5685, %rs2874, 65;
	@%p5685 bra 	$L__BB1_5644;
	setp.eq.s16 	%p5686, %rs2874, 67;
	@%p5686 bra 	$L__BB1_5642;
	setp.eq.s16 	%p5687, %rs2874, 84;
	@%p5687 bra 	$L__BB1_5643;
	mov.b16 	%rs6672, 67;
	st.local.u8 	[%rd675+19], %rs6672;
	mov.b32 	%r27814, 2;
	bra.uni 	$L__BB1_5645;
$L__BB1_5642:
	mov.b16 	%rs6672, 71;
	st.local.u8 	[%rd675+19], %rs6672;
	mov.b32 	%r27814, 3;
	bra.uni 	$L__BB1_5645;
$L__BB1_5643:
	mov.b16 	%rs6672, 65;
	st.local.u8 	[%rd675+19], %rs6672;
	mov.b32 	%r27814, 3;
	bra.uni 	$L__BB1_5645;
$L__BB1_5644:
	mov.b16 	%rs6672, 84;
	st.local.u8 	[%rd675+19], %rs6672;
	mov.b32 	%r27814, 3;
$L__BB1_5645:
	ld.param.u32 	%r26704, [_Z16candidate_primerPcPiS0_S0_PfS1_S1_iffiiPdS_S0__param_7];
	setp.eq.s32 	%p5688, %r26704, 0;
	mov.b16 	%rs2879, 0;
	st.local.u8 	[%rd675+20], %rs2879;
	mov.b32 	%r27815, 0;
	@%p5688 bra 	$L__BB1_5649;
	setp.eq.s16 	%p5689, %rs6667, 65;
	@%p5689 bra 	$L__BB1_5653;
	setp.ne.s16 	%p5690, %rs6667, 84;
	mov.u32 	%r27815, %r27809;
	@%p5690 bra 	$L__BB1_5653;
	mov.b32 	%r27815, 1;
	bra.uni 	$L__BB1_5653;
$L__BB1_5649:
	setp.eq.s16 	%p5691, %rs6661, 65;
	@%p5691 bra 	$L__BB1_5653;
	setp.ne.s16 	%p5692, %rs6661, 84;
	@%p5692 bra 	$L__BB1_5652;
	mov.b32 	%r27815, 1;
	bra.uni 	$L__BB1_5653;
$L__BB1_5652:
	mov.u32 	%r27815, %r27803;
$L__BB1_5653:
	ld.param.u32 	%r26705, [_Z16candidate_primerPcPiS0_S0_PfS1_S1_iffiiPdS_S0__param_7];
	setp.eq.s32 	%p5693, %r26705, 0;
	@%p5693 bra 	$L__BB1_5659;
	mov.b32 	%r27816, 0;
	setp.eq.s16 	%p5694, %rs6668, 65;
	@%p5694 bra 	$L__BB1_5658;
	setp.ne.s16 	%p5695, %rs6668, 84;
	@%p5695 bra 	$L__BB1_5657;
	mov.b32 	%r27816, 1;
	bra.uni 	$L__BB1_5658;
$L__BB1_5657:
	mov.u32 	%r27816, %r27810;
$L__BB1_5658:
	shl.b32 	%r12920, %r27815, 2;
	or.b32  	%r27818, %r12920, %r27816;
	bra.uni 	$L__BB1_5664;
$L__BB1_5659:
	mov.b32 	%r27817, 0;
	setp.eq.s16 	%p5696, %rs6662, 65;
	@%p5696 bra 	$L__BB1_5663;
	setp.ne.s16 	%p5697, %rs6662, 84;
	@%p5697 bra 	$L__BB1_5662;
	mov.b32 	%r27817, 1;
	bra.uni 	$L__BB1_5663;
$L__BB1_5662:
	mov.u32 	%r27817, %r27804;
$L__BB1_5663:
	shl.b32 	%r12923, %r27815, 2;
	or.b32  	%r27818, %r12923, %r27817;
$L__BB1_5664:
	ld.param.u32 	%r26706, [_Z16candidate_primerPcPiS0_S0_PfS1_S1_iffiiPdS_S0__param_7];
	setp.eq.s32 	%p5698, %r26706, 0;
	@%p5698 bra 	$L__BB1_5670;
	mov.b32 	%r27819, 0;
	setp.eq.s16 	%p5699, %rs6669, 65;
	@%p5699 bra 	$L__BB1_5669;
	setp.ne.s16 	%p5700, %rs6669, 84;
	@%p5700 bra 	$L__BB1_5668;
	mov.b32 	%r27819, 1;
	bra.uni 	$L__BB1_5669;
$L__BB1_5668:
	mov.u32 	%r27819, %r27811;
$L__BB1_5669:
	shl.b32 	%r12926, %r27818, 2;
	or.b32  	%r27821, %r12926, %r27819;
	bra.uni 	$L__BB1_5675;
$L__BB1_5670:
	mov.b32 	%r27820, 0;
	setp.eq.s16 	%p5701, %rs6663, 65;
	@%p5701 bra 	$L__BB1_5674;
	setp.ne.s16 	%p5702, %rs6663, 84;
	@%p5702 bra 	$L__BB1_5673;
	mov.b32 	%r27820, 1;
	bra.uni 	$L__BB1_5674;
$L__BB1_5673:
	mov.u32 	%r27820, %r27805;
$L__BB1_5674:
	shl.b32 	%r12929, %r27818, 2;
	or.b32  	%r27821, %r12929, %r27820;
$L__BB1_5675:
	ld.param.u32 	%r26707, [_Z16candidate_primerPcPiS0_S0_PfS1_S1_iffiiPdS_S0__param_7];
	setp.eq.s32 	%p5703, %r26707, 0;
	@%p5703 bra 	$L__BB1_5681;
	mov.b32 	%r27822, 0;
	setp.eq.s16 	%p5704, %rs6670, 65;
	@%p5704 bra 	$L__BB1_5680;
	setp.ne.s16 	%p5705, %rs6670, 84;
	@%p5705 bra 	$L__BB1_5679;
	mov.b32 	%r27822, 1;
	bra.uni 	$L__BB1_5680;
$L__BB1_5679:
	mov.u32 	%r27822, %r27812;
$L__BB1_5680:
	shl.b32 	%r12932, %r27821, 2;
	or.b32  	%r27824, %r12932, %r27822;
	bra.uni 	$L__BB1_5686;
$L__BB1_5681:
	mov.b32 	%r27823, 0;
	setp.eq.s16 	%p5706, %rs6664, 65;
	@%p5706 bra 	$L__BB1_5685;
	setp.ne.s16 	%p5707, %rs6664, 84;
	@%p5707 bra 	$L__BB1_5684;
	mov.b32 	%r27823, 1;
	bra.uni 	$L__BB1_5685;
$L__BB1_5684:
	mov.u32 	%r27823, %r27806;
$L__BB1_5685:
	shl.b32 	%r12935, %r27821, 2;
	or.b32  	%r27824, %r12935, %r27823;
$L__BB1_5686:
	ld.param.u32 	%r26708, [_Z16candidate_primerPcPiS0_S0_PfS1_S1_iffiiPdS_S0__param_7];
	setp.eq.s32 	%p5708, %r26708, 0;
	@%p5708 bra 	$L__BB1_5692;
	mov.b32 	%r27825, 0;
	setp.eq.s16 	%p5709, %rs6671, 65;
	@%p5709 bra 	$L__BB1_5691;
	setp.ne.s16 	%p5710, %rs6671, 84;
	@%p5710 bra 	$L__BB1_5690;
	mov.b32 	%r27825, 1;
	bra.uni 	$L__BB1_5691;
$L__BB1_5690:
	mov.u32 	%r27825, %r27813;
$L__BB1_5691:
	shl.b32 	%r12938, %r27824, 2;
	or.b32  	%r27827, %r12938, %r27825;
	bra.uni 	$L__BB1_5697;
$L__BB1_5692:
	mov.b32 	%r27826, 0;
	setp.eq.s16 	%p5711, %rs6665, 65;
	@%p5711 bra 	$L__BB1_5696;
	setp.ne.s16 	%p5712, %rs6665, 84;
	@%p5712 bra 	$L__BB1_5695;
	mov.b32 	%r27826, 1;
	bra.uni 	$L__BB1_5696;
$L__BB1_5695:
	mov.u32 	%r27826, %r27807;
$L__BB1_5696:
	shl.b32 	%r12941, %r27824, 2;
	or.b32  	%r27827, %r12941, %r27826;
$L__BB1_5697:
	ld.param.u32 	%r26709, [_Z16candidate_primerPcPiS0_S0_PfS1_S1_iffiiPdS_S0__param_7];
	setp.eq.s32 	%p5713, %r26709, 0;
	@%p5713 bra 	$L__BB1_5703;
	mov.b32 	%r27828, 0;
	setp.eq.s16 	%p5714, %rs6672, 65;
	@%p5714 bra 	$L__BB1_5702;
	setp.ne.s16 	%p5715, %rs6672, 84;
	@%p5715 bra 	$L__BB1_5701;
	mov.b32 	%r27828, 1;
	bra.uni 	$L__BB1_5702;
$L__BB1_5701:
	mov.u32 	%r27828, %r27814;
$L__BB1_5702:
	shl.b32 	%r12944, %r27827, 2;
	or.b32  	%r27830, %r12944, %r27828;
	bra.uni 	$L__BB1_5708;
$L__BB1_5703:
	mov.b32 	%r27829, 0;
	setp.eq.s16 	%p5716, %rs6666, 65;
	@%p5716 bra 	$L__BB1_5707;
	setp.ne.s16 	%p5717, %rs6666, 84;
	@%p5717 bra 	$L__BB1_5706;
	mov.b32 	%r27829, 1;
	bra.uni 	$L__BB1_5707;
$L__BB1_5706:
	mov.u32 	%r27829, %r27808;
$L__BB1_5707:
	shl.b32 	%r12947, %r27827, 2;
	or.b32  	%r27830, %r12947, %r27829;
$L__BB1_5708:
	ld.param.u64 	%rd15852, [_Z16candidate_primerPcPiS0_S0_PfS1_S1_iffiiPdS_S0__param_4];
	cvta.to.global.u64 	%rd677, %rd15852;
	mul.wide.u32 	%rd6246, %r27830, 4;
	add.s64 	%rd6247, %rd677, %rd6246;
	ld.global.f32 	%f492, [%rd6247];
	setp.lt.f32 	%p5719, %f492, 0f40800000;
	mov.pred 	%p18180, 0;
	@%p5719 bra 	$L__BB1_5773;
	ld.param.u32 	%r26710, [_Z16candidate_primerPcPiS0_S0_PfS1_S1_iffiiPdS_S0__param_7];
	mov.b32 	%r27831, 0;
	setp.eq.s32 	%p5720, %r26710, 1;
	@%p5720 bra 	$L__BB1_5713;
	setp.eq.s16 	%p5721, %rs6667, 65;
	@%p5721 bra 	$L__BB1_5717;
	setp.ne.s16 	%p5722, %rs6667, 84;
	mov.u32 	%r27831, %r27809;
	@%p5722 bra 	$L__BB1_5717;
	mov.b32 	%r27831, 1;
	bra.uni 	$L__BB1_5717;
$L__BB1_5713:
	setp.eq.s16 	%p5723, %rs6661, 65;
	@%p5723 bra 	$L__BB1_5717;
	setp.ne.s16 	%p5724, %rs6661, 84;
	@%p5724 bra 	$L__BB1_5716;
	mov.b32 	%r27831, 1;
	bra.uni 	$L__BB1_5717;
$L__BB1_5716:
	mov.u32 	%r27831, %r27803;
$L__BB1_5717:
	ld.param.u32 	%r26711, [_Z16candidate_primerPcPiS0_S0_PfS1_S1_iffiiPdS_S0__param_7];
	setp.eq.s32 	%p5725, %r26711, 1;
	@%p5725 bra 	$L__BB1_5723;
	mov.b32 	%r27832, 0;
	setp.eq.s16 	%p5726, %rs6668, 65;
	@%p5726 bra 	$L__BB1_5722;
	setp.ne.s16 	%p5727, %rs6668, 84;
	@%p5727 bra 	$L__BB1_5721;
	mov.b32 	%r27832, 1;
	bra.uni 	$L__BB1_5722;
$L__BB1_5721:
	mov.u32 	%r27832, %r27810;
$L__BB1_5722:
	shl.b32 	%r12954, %r27831, 2;
	or.b32  	%r27834, %r12954, %r27832;
	bra.uni 	$L__BB1_5728;
$L__BB1_5723:
	mov.b32 	%r27833, 0;
	setp.eq.s16 	%p5728, %rs6662, 65;
	@%p5728 bra 	$L__BB1_5727;
	setp.ne.s16 	%p5729, %rs6662, 84;
	@%p5729 bra 	$L__BB1_5726;
	mov.b32 	%r27833, 1;
	bra.uni 	$L__BB1_5727;
$L__BB1_5726:
	mov.u32 	%r27833, %r27804;
$L__BB1_5727:
	shl.b32 	%r12957, %r27831, 2;
	or.b32  	%r27834, %r12957, %r27833;
$L__BB1_5728:
	ld.param.u32 	%r26712, [_Z16candidate_primerPcPiS0_S0_PfS1_S1_iffiiPdS_S0__param_7];
	setp.eq.s32 	%p5730, %r26712, 1;
	@%p5730 bra 	$L__BB1_5734;
	mov.b32 	%r27835, 0;
	setp.eq.s16 	%p5731, %rs6669, 65;
	@%p5731 bra 	$L__BB1_5733;
	setp.ne.s16 	%p5732, %rs6669, 84;
	@%p5732 bra 	$L__BB1_5732;
	mov.b32 	%r27835, 1;
	bra.uni 	$L__BB1_5733;
$L__BB1_5732:
	mov.u32 	%r27835, %r27811;
$L__BB1_5733:
	shl.b32 	%r12960, %r27834, 2;
	or.b32  	%r27837, %r12960, %r27835;
	bra.uni 	$L__BB1_5739;
$L__BB1_5734:
	mov.b32 	%r27836, 0;
	setp.eq.s16 	%p5733, %rs6663, 65;
	@%p5733 bra 	$L__BB1_5738;
	setp.ne.s16 	%p5734, %rs6663, 84;
	@%p5734 bra 	$L__BB1_5737;
	mov.b32 	%r27836, 1;
	bra.uni 	$L__BB1_5738;
$L__BB1_5737:
	mov.u32 	%r27836, %r27805;
$L__BB1_5738:
	shl.b32 	%r12963, %r27834, 2;
	or.b32  	%r27837, %r12963, %r27836;
$L__BB1_5739:
	ld.param.u32 	%r26713, [_Z16candidate_primerPcPiS0_S0_PfS1_S1_iffiiPdS_S0__param_7];
	setp.eq.s32 	%p5735, %r26713, 1;
	@%p5735 bra 	$L__BB1_5745;
	mov.b32 	%r27838, 0;
	setp.eq.s16 	%p5736, %rs6670, 65;
	@%p5736 bra 	$L__BB1_5744;
	setp.ne.s16 	%p5737, %rs6670, 84;
	@%p5737 bra 	$L__BB1_5743;
	mov.b32 	%r27838, 1;
	bra.uni 	$L__BB1_5744;
$L__BB1_5743:
	mov.u32 	%r27838, %r27812;
$L__BB1_5744:
	shl.b32 	%r12966, %r27837, 2;
	or.b32  	%r27840, %r12966, %r27838;
	bra.uni 	$L__BB1_5750;
$L__BB1_5745:
	mov.b32 	%r27839, 0;
	setp.eq.s16 	%p5738, %rs6664, 65;
	@%p5738 bra 	$L__BB1_5749;
	setp.ne.s16 	%p5739, %rs6664, 84;
	@%p5739 bra 	$L__BB1_5748;
	mov.b32 	%r27839, 1;
	bra.uni 	$L__BB1_5749;
$L__BB1_5748:
	mov.u32 	%r27839, %r27806;
$L__BB1_5749:
	shl.b32 	%r12969, %r27837, 2;
	or.b32  	%r27840, %r12969, %r27839;
$L__BB1_5750:
	ld.param.u32 	%r26714, [_Z16candidate_primerPcPiS0_S0_PfS1_S1_iffiiPdS_S0__param_7];
	setp.eq.s32 	%p5740, %r26714, 1;
	@%p5740 bra 	$L__BB1_5756;
	mov.b32 	%r27841, 0;
	setp.eq.s16 	%p5741, %rs6671, 65;
	@%p5741 bra 	$L__BB1_5755;
	setp.ne.s16 	%p5742, %rs6671, 84;
	@%p5742 bra 	$L__BB1_5754;
	mov.b32 	%r27841, 1;
	bra.uni 	$L__BB1_5755;
$L__BB1_5754:
	mov.u32 	%r27841, %r27813;
$L__BB1_5755:
	shl.b32 	%r12972, %r27840, 2;
	or.b32  	%r27843, %r12972, %r27841;
	bra.uni 	$L__BB1_5761;
$L__BB1_5756:
	mov.b32 	%r27842, 0;
	setp.eq.s16 	%p5743, %rs6665, 65;
	@%p5743 bra 	$L__BB1_5760;
	setp.ne.s16 	%p5744, %rs6665, 84;
	@%p5744 bra 	$L__BB1_5759;
	mov.b32 	%r27842, 1;
	bra.uni 	$L__BB1_5760;
$L__BB1_5759:
	mov.u32 	%r27842, %r27807;
$L__BB1_5760:
	shl.b32 	%r12975, %r27840, 2;
	or.b32  	%r27843, %r12975, %r27842;
$L__BB1_5761:
	ld.param.u32 	%r26715, [_Z16candidate_primerPcPiS0_S0_PfS1_S1_iffiiPdS_S0__param_7];
	setp.eq.s32 	%p5745, %r26715, 1;
	@%p5745 bra 	$L__BB1_5767;
	mov.b32 	%r27844, 0;
	setp.eq.s16 	%p5746, %rs6672, 65;
	@%p5746 bra 	$L__BB1_5766;
	setp.ne.s16 	%p5747, %rs6672, 84;
	@%p5747 bra 	$L__BB1_5765;
	mov.b32 	%r27844, 1;
	bra.uni 	$L__BB1_5766;
$L__BB1_5765:
	mov.u32 	%r27844, %r27814;
$L__BB1_5766:
	shl.b32 	%r12978, %r27843, 2;
	or.b32  	%r27846, %r12978, %r27844;
	bra.uni 	$L__BB1_5772;
$L__BB1_5767:
	mov.b32 	%r27845, 0;
	setp.eq.s16 	%p5748, %rs6666, 65;
	@%p5748 bra 	$L__BB1_5771;
	setp.ne.s16 	%p5749, %rs6666, 84;
	@%p5749 bra 	$L__BB1_5770;
	mov.b32 	%r27845, 1;
	bra.uni 	$L__BB1_5771;
$L__BB1_5770:
	mov.u32 	%r27845, %r27808;
$L__BB1_5771:
	shl.b32 	%r12981, %r27843, 2;
	or.b32  	%r27846, %r12981, %r27845;
$L__BB1_5772:
	mul.wide.u32 	%rd6248, %r27846, 4;
	add.s64 	%rd6249, %rd677, %rd6248;
	ld.global.f32 	%f493, [%rd6249];
	setp.geu.f32 	%p18180, %f493, 0f40400000;
$L__BB1_5773:
	ld.param.u32 	%r26860, [_Z16candidate_primerPcPiS0_S0_PfS1_S1_iffiiPdS_S0__param_11];
	setp.eq.s32 	%p5750, %r26860, 0;
	selp.u32 	%r27909, 1, 0, %p18180;
	not.pred 	%p5751, %p18180;
	or.pred  	%p5752, %p5750, %p5751;
	@%p5752 bra 	$L__BB1_6137;
	mov.b32 	%r27847, 0;
$L__BB1_5775:
	mov.u32 	%r2191, %r27847;
	cvt.u64.u32 	%rd6250, %r2191;
	add.s64 	%rd678, %rd675, %rd6250;
	ld.local.u8 	%rs2904, [%rd678];
	setp.ne.s16 	%p5753, %rs2904, 0;
	add.s32 	%r27847, %r2191, 1;
	@%p5753 bra 	$L__BB1_5775;
	and.b32  	%r12983, %r2191, 1;
	setp.eq.b32 	%p5754, %r12983, 1;
	@%p5754 bra 	$L__BB1_5799;
	setp.eq.s32 	%p5755, %r2191, 0;
	@%p5755 bra 	$L__BB1_5787;
	shr.u32 	%r12985, %r2191, 1;
	max.u32 	%r2193, %r12985, 1;
	mov.b32 	%r27848, 0;
$L__BB1_5779:
	cvt.u64.u32 	%rd6251, %r27848;
	add.s64 	%rd6252, %rd675, %rd6251;
	ld.local.u8 	%rs383, [%rd6252];
	setp.ne.s16 	%p5756, %rs383, 65;
	not.b32 	%r12986, %r27848;
	cvt.s64.s32 	%rd6253, %r12986;
	add.s64 	%rd6254, %rd678, %rd6253;
	ld.local.u8 	%rs384, [%rd6254];
	@%p5756 bra 	$L__BB1_5781;
	setp.ne.s16 	%p5757, %rs384, 84;
	@%p5757 bra 	$L__BB1_5799;
$L__BB1_5781:
	setp.ne.s16 	%p5758, %rs383, 84;
	@%p5758 bra 	$L__BB1_5783;
	setp.ne.s16 	%p5759, %rs384, 65;
	@%p5759 bra 	$L__BB1_5799;
$L__BB1_5783:
	setp.eq.s16 	%p5760, %rs383, 84;
	setp.eq.s16 	%p5761, %rs383, 65;
	setp.ne.s16 	%p5762, %rs384, 65;
	or.pred  	%p5763, %p5762, %p5760;
	setp.ne.s16 	%p5764, %rs384, 84;
	or.pred  	%p5765, %p5764, %p5761;
	and.pred  	%p5766, %p5763, %p5765;
	not.pred 	%p5767, %p5766;
	@%p5767 bra 	$L__BB1_5799;
	setp.eq.s16 	%p5768, %rs383, 67;
	setp.ne.s16 	%p5769, %rs384, 71;
	and.pred  	%p5770, %p5769, %p5768;
	@%p5770 bra 	$L__BB1_5799;
	setp.eq.s16 	%p5773, %rs383, 71;
	setp.ne.s16 	%p5774, %rs384, 67;
	xor.pred  	%p5775, %p5773, %p5774;
	or.pred  	%p5776, %p5769, %p5768;
	and.pred  	%p5777, %p5775, %p5776;
	not.pred 	%p5778, %p5777;
	@%p5778 bra 	$L__BB1_5799;
	add.s32 	%r27848, %r27848, 1;
	setp.ne.s32 	%p5779, %r27848, %r2193;
	@%p5779 bra 	$L__BB1_5779;
$L__BB1_5787:
	mov.b32 	%r27849, 0;
$L__BB1_5788:
	mov.u32 	%r2196, %r27849;
	cvt.u64.u32 	%rd6255, %r2196;
	add.s64 	%rd679, %rd675, %rd6255;
	ld.local.u8 	%rs2910, [%rd679];
	setp.ne.s16 	%p5780, %rs2910, 0;
	add.s32 	%r27849, %r2196, 1;
	@%p5780 bra 	$L__BB1_5788;
	and.b32  	%r12988, %r2196, 1;
	setp.eq.b32 	%p5781, %r12988, 1;
	@%p5781 bra 	$L__BB1_5799;
	setp.eq.s32 	%p5782, %r2196, 0;
	@%p5782 bra 	$L__BB1_5802;
	shr.u32 	%r12990, %r2196, 1;
	max.u32 	%r2198, %r12990, 1;
	mov.b32 	%r27850, 0;
$L__BB1_5792:
	cvt.u64.u32 	%rd6256, %r27850;
	add.s64 	%rd6257, %rd675, %rd6256;
	ld.local.u8 	%rs385, [%rd6257];
	setp.ne.s16 	%p5783, %rs385, 65;
	not.b32 	%r12991, %r27850;
	cvt.s64.s32 	%rd6258, %r12991;
	add.s64 	%rd6259, %rd679, %rd6258;
	ld.local.u8 	%rs386, [%rd6259];
	@%p5783 bra 	$L__BB1_5794;
	setp.ne.s16 	%p5784, %rs386, 84;
	@%p5784 bra 	$L__BB1_5799;
$L__BB1_5794:
	setp.ne.s16 	%p5785, %rs385, 84;
	@%p5785 bra 	$L__BB1_5796;
	setp.ne.s16 	%p5786, %rs386, 65;
	@%p5786 bra 	$L__BB1_5799;
$L__BB1_5796:
	setp.eq.s16 	%p5787, %rs385, 84;
	setp.eq.s16 	%p5788, %rs385, 65;
	setp.ne.s16 	%p5789, %rs386, 65;
	or.pred  	%p5790, %p5789, %p5787;
	setp.ne.s16 	%p5791, %rs386, 84;
	or.pred  	%p5792, %p5791, %p5788;
	and.pred  	%p5793, %p5790, %p5792;
	not.pred 	%p5794, %p5793;
	@%p5794 bra 	$L__BB1_5799;
	setp.eq.s16 	%p5795, %rs385, 67;
	setp.ne.s16 	%p5796, %rs386, 71;
	and.pred  	%p5797, %p5796, %p5795;
	@%p5797 bra 	$L__BB1_5799;
	setp.eq.s16 	%p5800, %rs385, 71;
	setp.ne.s16 	%p5801, %rs386, 67;
	xor.pred  	%p5802, %p5800, %p5801;
	or.pred  	%p5803, %p5796, %p5795;
	and.pred  	%p5804, %p5802, %p5803;
	@%p5804 bra 	$L__BB1_5801;
$L__BB1_5799:
	setp.gt.u32 	%p5806, %r2, 2146435070;
	mov.f64 	%fd26028, %fd2;
	@%p5806 bra 	$L__BB1_5804;
	setp.gt.u32 	%p5807, %r4, 1073127582;
	selp.f64 	%fd13298, %fd4, %fd3, %p5807;
	selp.u32 	%r12992, 1, 0, %p5807;
	add.s32 	%r12993, %r3, %r12992;
	add.f64 	%fd13299, %fd13298, 0dBFF0000000000000;
	add.f64 	%fd13300, %fd13298, 0d3FF0000000000000;
	rcp.approx.ftz.f64 	%fd13301, %fd13300;
	neg.f64 	%fd13302, %fd13300;
	fma.rn.f64 	%fd13303, %fd13302, %fd13301, 0d3FF0000000000000;
	fma.rn.f64 	%fd13304, %fd13303, %fd13303, %fd13303;
	fma.rn.f64 	%fd13305, %fd13304, %fd13301, %fd13301;
	mul.f64 	%fd13306, %fd13299, %fd13305;
	fma.rn.f64 	%fd13307, %fd13299, %fd13305, %fd13306;
	mul.f64 	%fd13308, %fd13307, %fd13307;
	fma.rn.f64 	%fd13309, %fd13308, 0d3EB1380B3AE80F1E, 0d3ED0EE258B7A8B04;
	fma.rn.f64 	%fd13310, %fd13309, %fd13308, 0d3EF3B2669F02676F;
	fma.rn.f64 	%fd13311, %fd13310, %fd13308, 0d3F1745CBA9AB0956;
	fma.rn.f64 	%fd13312, %fd13311, %fd13308, 0d3F3C71C72D1B5154;
	fma.rn.f64 	%fd13313, %fd13312, %fd13308, 0d3F624924923BE72D;
	fma.rn.f64 	%fd13314, %fd13313, %fd13308, 0d3F8999999999A3C4;
	fma.rn.f64 	%fd13315, %fd13314, %fd13308, 0d3FB5555555555554;
	sub.f64 	%fd13316, %fd13299, %fd13307;
	add.f64 	%fd13317, %fd13316, %fd13316;
	neg.f64 	%fd13318, %fd13307;
	fma.rn.f64 	%fd13319, %fd13318, %fd13299, %fd13317;
	mul.f64 	%fd13320, %fd13305, %fd13319;
	mul.f64 	%fd13321, %fd13308, %fd13315;
	fma.rn.f64 	%fd13322, %fd13321, %fd13307, %fd13320;
	xor.b32  	%r12994, %r12993, -2147483648;
	mov.b32 	%r12995, 1127219200;
	mov.b64 	%fd13323, {%r12994, %r12995};
	sub.f64 	%fd13324, %fd13323, %fd1;
	fma.rn.f64 	%fd13325, %fd13324, 0d3FE62E42FEFA39EF, %fd13307;
	fma.rn.f64 	%fd13326, %fd13324, 0dBFE62E42FEFA39EF, %fd13325;
	sub.f64 	%fd13327, %fd13326, %fd13307;
	sub.f64 	%fd13328, %fd13322, %fd13327;
	fma.rn.f64 	%fd13329, %fd13324, 0d3C7ABC9E3B39803F, %fd13328;
	add.f64 	%fd26028, %fd13325, %fd13329;
	bra.uni 	$L__BB1_5804;
$L__BB1_5801:
	add.s32 	%r27850, %r27850, 1;
	setp.ne.s32 	%p5805, %r27850, %r2198;
	@%p5805 bra 	$L__BB1_5792;
$L__BB1_5802:
	setp.gt.u32 	%p5808, %r5, 2146435070;
	mov.f64 	%fd26028, %fd5;
	@%p5808 bra 	$L__BB1_5804;
	setp.gt.u32 	%p5809, %r7, 1073127582;
	selp.f64 	%fd13330, %fd7, %fd6, %p5809;
	selp.u32 	%r12996, 1, 0, %p5809;
	add.s32 	%r12997, %r6, %r12996;
	add.f64 	%fd13331, %fd13330, 0dBFF0000000000000;
	add.f64 	%fd13332, %fd13330, 0d3FF0000000000000;
	rcp.approx.ftz.f64 	%fd13333, %fd13332;
	neg.f64 	%fd13334, %fd13332;
	fma.rn.f64 	%fd13335, %fd13334, %fd13333, 0d3FF0000000000000;
	fma.rn.f64 	%fd13336, %fd13335, %fd13335, %fd13335;
	fma.rn.f64 	%fd13337, %fd13336, %fd13333, %fd13333;
	mul.f64 	%fd13338, %fd13331, %fd13337;
	fma.rn.f64 	%fd13339, %fd13331, %fd13337, %fd13338;
	mul.f64 	%fd13340, %fd13339, %fd13339;
	fma.rn.f64 	%fd13341, %fd13340, 0d3EB1380B3AE80F1E, 0d3ED0EE258B7A8B04;
	fma.rn.f64 	%fd13342, %fd13341, %fd13340, 0d3EF3B2669F02676F;
	fma.rn.f64 	%fd13343, %fd13342, %fd13340, 0d3F1745CBA9AB0956;
	fma.rn.f64 	%fd13344, %fd13343, %fd13340, 0d3F3C71C72D1B5154;
	fma.rn.f64 	%fd13345, %fd13344, %fd13340, 0d3F624924923BE72D;
	fma.rn.f64 	%fd13346, %fd13345, %fd13340, 0d3F8999999999A3C4;
	fma.rn.f64 	%fd13347, %fd13346, %fd13340, 0d3FB5555555555554;
	sub.f64 	%fd13348, %fd13331, %fd13339;
	add.f64 	%fd13349, %fd13348, %fd13348;
	neg.f64 	%fd13350, %fd13339;
	fma.rn.f64 	%fd13351, %fd13350, %fd13331, %fd13349;
	mul.f64 	%fd13352, %fd13337, %fd13351;
	mul.f64 	%fd13353, %fd13340, %fd13347;
	fma.rn.f64 	%fd13354, %fd13353, %fd13339, %fd13352;
	xor.b32  	%r12998, %r12997, -2147483648;
	mov.b32 	%r12999, 1127219200;
	mov.b64 	%fd13355, {%r12998, %r12999};
	sub.f64 	%fd13356, %fd13355, %fd1;
	fma.rn.f64 	%fd13357, %fd13356, 0d3FE62E42FEFA39EF, %fd13339;
	fma.rn.f64 	%fd13358, %fd13356, 0dBFE62E42FEFA39EF, %fd13357;
	sub.f64 	%fd13359, %fd13358, %fd13339;
	sub.f64 	%fd13360, %fd13354, %fd13359;
	fma.rn.f64 	%fd13361, %fd13356, 0d3C7ABC9E3B39803F, %fd13360;
	add.f64 	%fd26028, %fd13357, %fd13361;
$L__BB1_5804:
	mul.f64 	%fd2538, %fd26028, 0d3FFFCB923A29C77A;
	mov.b32 	%r27851, 0;
$L__BB1_5805:
	mov.u32 	%r2201, %r27851;
	cvt.u64.u32 	%rd6260, %r2201;
	add.s64 	%rd6261, %rd675, %rd6260;
	ld.local.u8 	%rs2916, [%rd6261];
	setp.ne.s16 	%p5810, %rs2916, 0;
	add.s32 	%r27851, %r2201, 1;
	@%p5810 bra 	$L__BB1_5805;
	mov.b32 	%r27852, 0;
$L__BB1_5807:
	mov.u32 	%r2203, %r27852;
	cvt.u64.u32 	%rd6262, %r2203;
	add.s64 	%rd6263, %rd675, %rd6262;
	ld.local.u8 	%rs2917, [%rd6263];
	setp.ne.s16 	%p5811, %rs2917, 0;
	add.s32 	%r27852, %r2203, 1;
	@%p5811 bra 	$L__BB1_5807;
	setp.eq.s32 	%p5812, %r2201, 0;
	@%p5812 bra 	$L__BB1_5879;
	and.b32  	%r2205, %r2201, 3;
	setp.lt.u32 	%p5813, %r2201, 4;
	mov.b32 	%r27854, 1;
	@%p5813 bra 	$L__BB1_5848;
	and.b32  	%r2206, %r2201, 2147483644;
	mov.b32 	%r27854, 1;
$L__BB1_5811:
	mov.u32 	%r2207, %r27854;
	cvt.s64.s32 	%rd6264, %r2207;
	add.s64 	%rd680, %rd675, %rd6264;
	ld.local.u8 	%rs2919, [%rd680+-1];
	mov.b16 	%rs6673, 0;
	setp.gt.s16 	%p5814, %rs2919, 70;
	@%p5814 bra 	$L__BB1_5815;
	setp.eq.s16 	%p5817, %rs2919, 65;
	@%p5817 bra 	$L__BB1_5820;
	setp.eq.s16 	%p5818, %rs2919, 67;
	@%p5818 bra 	$L__BB1_5814;
	bra.uni 	$L__BB1_5819;
$L__BB1_5814:
	mov.b16 	%rs6673, 1;
	bra.uni 	$L__BB1_5820;
$L__BB1_5815:
	setp.eq.s16 	%p5815, %rs2919, 71;
	@%p5815 bra 	$L__BB1_5818;
	setp.ne.s16 	%p5816, %rs2919, 84;
	@%p5816 bra 	$L__BB1_5819;
	mov.b16 	%rs6673, 3;
	bra.uni 	$L__BB1_5820;
$L__BB1_5818:
	mov.b16 	%rs6673, 2;
	bra.uni 	$L__BB1_5820;
$L__BB1_5819:
	mov.b16 	%rs6673, 4;
$L__BB1_5820:
	cvt.u64.u32 	%rd6265, %r2207;
	add.s64 	%rd681, %rd18, %rd6265;
	st.local.u8 	[%rd681], %rs6673;
	ld.local.u8 	%rs2925, [%rd680];
	mov.b16 	%rs6674, 0;
	setp.gt.s16 	%p5819, %rs2925, 70;
	@%p5819 bra 	$L__BB1_5824;
	setp.eq.s16 	%p5822, %rs2925, 65;
	@%p5822 bra 	$L__BB1_5829;
	setp.eq.s16 	%p5823, %rs2925, 67;
	@%p5823 bra 	$L__BB1_5823;
	bra.uni 	$L__BB1_5828;
$L__BB1_5823:
	mov.b16 	%rs6674, 1;
	bra.uni 	$L__BB1_5829;
$L__BB1_5824:
	setp.eq.s16 	%p5820, %rs2925, 71;
	@%p5820 bra 	$L__BB1_5827;
	setp.ne.s16 	%p5821, %rs2925, 84;
	@%p5821 bra 	$L__BB1_5828;
	mov.b16 	%rs6674, 3;
	bra.uni 	$L__BB1_5829;
$L__BB1_5827:
	mov.b16 	%rs6674, 2;
	bra.uni 	$L__BB1_5829;
$L__BB1_5828:
	mov.b16 	%rs6674, 4;
$L__BB1_5829:
	st.local.u8 	[%rd681+1], %rs6674;
	ld.local.u8 	%rs2931, [%rd680+1];
	mov.b16 	%rs6675, 0;
	setp.gt.s16 	%p5824, %rs2931, 70;
	@%p5824 bra 	$L__BB1_5833;
	setp.eq.s16 	%p5827, %rs2931, 65;
	@%p5827 bra 	$L__BB1_5838;
	setp.eq.s16 	%p5828, %rs2931, 67;
	@%p5828 bra 	$L__BB1_5832;
	bra.uni 	$L__BB1_5837;
$L__BB1_5832:
	mov.b16 	%rs6675, 1;
	bra.uni 	$L__BB1_5838;
$L__BB1_5833:
	setp.eq.s16 	%p5825, %rs2931, 71;
	@%p5825 bra 	$L__BB1_5836;
	setp.ne.s16 	%p5826, %rs2931, 84;
	@%p5826 bra 	$L__BB1_5837;
	mov.b16 	%rs6675, 3;
	bra.uni 	$L__BB1_5838;
$L__BB1_5836:
	mov.b16 	%rs6675, 2;
	bra.uni 	$L__BB1_5838;
$L__BB1_5837:
	mov.b16 	%rs6675, 4;
$L__BB1_5838:
	st.local.u8 	[%rd681+2], %rs6675;
	ld.local.u8 	%rs2937, [%rd680+2];
	mov.b16 	%rs6676, 0;
	setp.gt.s16 	%p5829, %rs2937, 70;
	@%p5829 bra 	$L__BB1_5842;
	setp.eq.s16 	%p5832, %rs2937, 65;
	@%p5832 bra 	$L__BB1_5847;
	setp.eq.s16 	%p5833, %rs2937, 67;
	@%p5833 bra 	$L__BB1_5841;
	bra.uni 	$L__BB1_5846;
$L__BB1_5841:
	mov.b16 	%rs6676, 1;
	bra.uni 	$L__BB1_5847;
$L__BB1_5842:
	setp.eq.s16 	%p5830, %rs2937, 71;
	@%p5830 bra 	$L__BB1_5845;
	setp.ne.s16 	%p5831, %rs2937, 84;
	@%p5831 bra 	$L__BB1_5846;
	mov.b16 	%rs6676, 3;
	bra.uni 	$L__BB1_5847;
$L__BB1_5845:
	mov.b16 	%rs6676, 2;
	bra.uni 	$L__BB1_5847;
$L__BB1_5846:
	mov.b16 	%rs6676, 4;
$L__BB1_5847:
	st.local.u8 	[%rd681+3], %rs6676;
	add.s32 	%r27854, %r2207, 4;
	add.s32 	%r13004, %r2207, 3;
	setp.ne.s32 	%p5834, %r13004, %r2206;
	@%p5834 bra 	$L__BB1_5811;
$L__BB1_5848:
	setp.eq.s32 	%p5835, %r2205, 0;
	@%p5835 bra 	$L__BB1_5879;
	cvt.s64.s32 	%rd6266, %r27854;
	add.s64 	%rd682, %rd675, %rd6266;
	ld.local.u8 	%rs2943, [%rd682+-1];
	mov.b16 	%rs6677, 0;
	setp.gt.s16 	%p5836, %rs2943, 70;
	@%p5836 bra 	$L__BB1_5853;
	setp.eq.s16 	%p5839, %rs2943, 65;
	@%p5839 bra 	$L__BB1_5858;
	setp.eq.s16 	%p5840, %rs2943, 67;
	@%p5840 bra 	$L__BB1_5852;
	bra.uni 	$L__BB1_5857;
$L__BB1_5852:
	mov.b16 	%rs6677, 1;
	bra.uni 	$L__BB1_5858;
$L__BB1_5853:
	setp.eq.s16 	%p5837, %rs2943, 71;
	@%p5837 bra 	$L__BB1_5856;
	setp.ne.s16 	%p5838, %rs2943, 84;
	@%p5838 bra 	$L__BB1_5857;
	mov.b16 	%rs6677, 3;
	bra.uni 	$L__BB1_5858;
$L__BB1_5856:
	mov.b16 	%rs6677, 2;
	bra.uni 	$L__BB1_5858;
$L__BB1_5857:
	mov.b16 	%rs6677, 4;
$L__BB1_5858:
	cvt.u64.u32 	%rd6267, %r27854;
	add.s64 	%rd683, %rd18, %rd6267;
	st.local.u8 	[%rd683], %rs6677;
	setp.eq.s32 	%p5841, %r2205, 1;
	@%p5841 bra 	$L__BB1_5879;
	ld.local.u8 	%rs2949, [%rd682];
	mov.b16 	%rs6678, 0;
	setp.gt.s16 	%p5842, %rs2949, 70;
	@%p5842 bra 	$L__BB1_5863;
	setp.eq.s16 	%p5845, %rs2949, 65;
	@%p5845 bra 	$L__BB1_5868;
	setp.eq.s16 	%p5846, %rs2949, 67;
	@%p5846 bra 	$L__BB1_5862;
	bra.uni 	$L__BB1_5867;
$L__BB1_5862:
	mov.b16 	%rs6678, 1;
	bra.uni 	$L__BB1_5868;
$L__BB1_5863:
	setp.eq.s16 	%p5843, %rs2949, 71;
	@%p5843 bra 	$L__BB1_5866;
	setp.ne.s16 	%p5844, %rs2949, 84;
	@%p5844 bra 	$L__BB1_5867;
	mov.b16 	%rs6678, 3;
	bra.uni 	$L__BB1_5868;
$L__BB1_5866:
	mov.b16 	%rs6678, 2;
	bra.uni 	$L__BB1_5868;
$L__BB1_5867:
	mov.b16 	%rs6678, 4;
$L__BB1_5868:
	add.s32 	%r13005, %r27854, 1;
	cvt.u64.u32 	%rd6268, %r13005;
	add.s64 	%rd6269, %rd18, %rd6268;
	st.local.u8 	[%rd6269], %rs6678;
	setp.eq.s32 	%p5847, %r2205, 2;
	@%p5847 bra 	$L__BB1_5879;
	ld.local.u8 	%rs2955, [%rd682+1];
	mov.b16 	%rs6679, 0;
	setp.gt.s16 	%p5848, %rs2955, 70;
	@%p5848 bra 	$L__BB1_5873;
	setp.eq.s16 	%p5851, %rs2955, 65;
	@%p5851 bra 	$L__BB1_5878;
	setp.eq.s16 	%p5852, %rs2955, 67;
	@%p5852 bra 	$L__BB1_5872;
	bra.uni 	$L__BB1_5877;
$L__BB1_5872:
	mov.b16 	%rs6679, 1;
	bra.uni 	$L__BB1_5878;
$L__BB1_5873:
	setp.eq.s16 	%p5849, %rs2955, 71;
	@%p5849 bra 	$L__BB1_5876;
	setp.ne.s16 	%p5850, %rs2955, 84;
	@%p5850 bra 	$L__BB1_5877;
	mov.b16 	%rs6679, 3;
	bra.uni 	$L__BB1_5878;
$L__BB1_5876:
	mov.b16 	%rs6679, 2;
	bra.uni 	$L__BB1_5878;
$L__BB1_5877:
	mov.b16 	%rs6679, 4;
$L__BB1_5878:
	st.local.u8 	[%rd683+2], %rs6679;
$L__BB1_5879:
	setp.eq.s32 	%p5853, %r2203, 0;
	@%p5853 bra 	$L__BB1_5950;
	and.b32  	%r2210, %r2203, 3;
	setp.lt.u32 	%p5854, %r2203, 4;
	mov.b32 	%r27856, 1;
	@%p5854 bra 	$L__BB1_5919;
	and.b32  	%r2211, %r2203, 2147483644;
	mov.b32 	%r27856, 1;
$L__BB1_5882:
	sub.s32 	%r13008, %r2203, %r27856;
	cvt.u64.u32 	%rd6270, %r13008;
	add.s64 	%rd6271, %rd675, %rd6270;
	ld.local.u8 	%rs2961, [%rd6271];
	mov.b16 	%rs6680, 0;
	setp.gt.s16 	%p5855, %rs2961, 70;
	@%p5855 bra 	$L__BB1_5886;
	setp.eq.s16 	%p5858, %rs2961, 65;
	@%p5858 bra 	$L__BB1_5891;
	setp.eq.s16 	%p5859, %rs2961, 67;
	@%p5859 bra 	$L__BB1_5885;
	bra.uni 	$L__BB1_5890;
$L__BB1_5885:
	mov.b16 	%rs6680, 1;
	bra.uni 	$L__BB1_5891;
$L__BB1_5886:
	setp.eq.s16 	%p5856, %rs2961, 71;
	@%p5856 bra 	$L__BB1_5889;
	setp.ne.s16 	%p5857, %rs2961, 84;
	@%p5857 bra 	$L__BB1_5890;
	mov.b16 	%rs6680, 3;
	bra.uni 	$L__BB1_5891;
$L__BB1_5889:
	mov.b16 	%rs6680, 2;
	bra.uni 	$L__BB1_5891;
$L__BB1_5890:
	mov.b16 	%rs6680, 4;
$L__BB1_5891:
	cvt.u64.u32 	%rd6272, %r27856;
	add.s64 	%rd684, %rd19, %rd6272;
	st.local.u8 	[%rd684], %rs6680;
	not.b32 	%r13009, %r27856;
	add.s32 	%r13010, %r2203, %r13009;
	cvt.u64.u32 	%rd6273, %r13010;
	add.s64 	%rd6274, %rd675, %rd6273;
	ld.local.u8 	%rs2967, [%rd6274];
	mov.b16 	%rs6681, 0;
	setp.gt.s16 	%p5860, %rs2967, 70;
	@%p5860 bra 	$L__BB1_5895;
	setp.eq.s16 	%p5863, %rs2967, 65;
	@%p5863 bra 	$L__BB1_5900;
	setp.eq.s16 	%p5864, %rs2967, 67;
	@%p5864 bra 	$L__BB1_5894;
	bra.uni 	$L__BB1_5899;
$L__BB1_5894:
	mov.b16 	%rs6681, 1;
	bra.uni 	$L__BB1_5900;
$L__BB1_5895:
	setp.eq.s16 	%p5861, %rs2967, 71;
	@%p5861 bra 	$L__BB1_5898;
	setp.ne.s16 	%p5862, %rs2967, 84;
	@%p5862 bra 	$L__BB1_5899;
	mov.b16 	%rs6681, 3;
	bra.uni 	$L__BB1_5900;
$L__BB1_5898:
	mov.b16 	%rs6681, 2;
	bra.uni 	$L__BB1_5900;
$L__BB1_5899:
	mov.b16 	%rs6681, 4;
$L__BB1_5900:
	st.local.u8 	[%rd684+1], %rs6681;
	sub.s32 	%r13011, %r2203, %r27856;
	add.s32 	%r13012, %r13011, -2;
	cvt.u64.u32 	%rd6275, %r13012;
	add.s64 	%rd6276, %rd675, %rd6275;
	ld.local.u8 	%rs2973, [%rd6276];
	mov.b16 	%rs6682, 0;
	setp.gt.s16 	%p5865, %rs2973, 70;
	@%p5865 bra 	$L__BB1_5904;
	setp.eq.s16 	%p5868, %rs2973, 65;
	@%p5868 bra 	$L__BB1_5909;
	setp.eq.s16 	%p5869, %rs2973, 67;
	@%p5869 bra 	$L__BB1_5903;
	bra.uni 	$L__BB1_5908;
$L__BB1_5903:
	mov.b16 	%rs6682, 1;
	bra.uni 	$L__BB1_5909;
$L__BB1_5904:
	setp.eq.s16 	%p5866, %rs2973, 71;
	@%p5866 bra 	$L__BB1_5907;
	setp.ne.s16 	%p5867, %rs2973, 84;
	@%p5867 bra 	$L__BB1_5908;
	mov.b16 	%rs6682, 3;
	bra.uni 	$L__BB1_5909;
$L__BB1_5907:
	mov.b16 	%rs6682, 2;
	bra.uni 	$L__BB1_5909;
$L__BB1_5908:
	mov.b16 	%rs6682, 4;
$L__BB1_5909:
	st.local.u8 	[%rd684+2], %rs6682;
	add.s32 	%r2213, %r27856, 3;
	sub.s32 	%r13013, %r2203, %r2213;
	cvt.u64.u32 	%rd6277, %r13013;
	add.s64 	%rd6278, %rd675, %rd6277;
	ld.local.u8 	%rs2979, [%rd6278];
	mov.b16 	%rs6683, 0;
	setp.gt.s16 	%p5870, %rs2979, 70;
	@%p5870 bra 	$L__BB1_5913;
	setp.eq.s16 	%p5873, %rs2979, 65;
	@%p5873 bra 	$L__BB1_5918;
	setp.eq.s16 	%p5874, %rs2979, 67;
	@%p5874 bra 	$L__BB1_5912;
	bra.uni 	$L__BB1_5917;
$L__BB1_5912:
	mov.b16 	%rs6683, 1;
	bra.uni 	$L__BB1_5918;
$L__BB1_5913:
	setp.eq.s16 	%p5871, %rs2979, 71;
	@%p5871 bra 	$L__BB1_5916;
	setp.ne.s16 	%p5872, %rs2979, 84;
	@%p5872 bra 	$L__BB1_5917;
	mov.b16 	%rs6683, 3;
	bra.uni 	$L__BB1_5918;
$L__BB1_5916:
	mov.b16 	%rs6683, 2;
	bra.uni 	$L__BB1_5918;
$L__BB1_5917:
	mov.b16 	%rs6683, 4;
$L__BB1_5918:
	st.local.u8 	[%rd684+3], %rs6683;
	add.s32 	%r27856, %r27856, 4;
	setp.ne.s32 	%p5875, %r2213, %r2211;
	@%p5875 bra 	$L__BB1_5882;
$L__BB1_5919:
	setp.eq.s32 	%p5876, %r2210, 0;
	@%p5876 bra 	$L__BB1_5950;
	sub.s32 	%r13014, %r2203, %r27856;
	cvt.u64.u32 	%rd6279, %r13014;
	add.s64 	%rd6280, %rd675, %rd6279;
	ld.local.u8 	%rs2985, [%rd6280];
	mov.b16 	%rs6684, 0;
	setp.gt.s16 	%p5877, %rs2985, 70;
	@%p5877 bra 	$L__BB1_5924;
	setp.eq.s16 	%p5880, %rs2985, 65;
	@%p5880 bra 	$L__BB1_5929;
	setp.eq.s16 	%p5881, %rs2985, 67;
	@%p5881 bra 	$L__BB1_5923;
	bra.uni 	$L__BB1_5928;
$L__BB1_5923:
	mov.b16 	%rs6684, 1;
	bra.uni 	$L__BB1_5929;
$L__BB1_5924:
	setp.eq.s16 	%p5878, %rs2985, 71;
	@%p5878 bra 	$L__BB1_5927;
	setp.ne.s16 	%p5879, %rs2985, 84;
	@%p5879 bra 	$L__BB1_5928;
	mov.b16 	%rs6684, 3;
	bra.uni 	$L__BB1_5929;
$L__BB1_5927:
	mov.b16 	%rs6684, 2;
	bra.uni 	$L__BB1_5929;
$L__BB1_5928:
	mov.b16 	%rs6684, 4;
$L__BB1_5929:
	cvt.u64.u32 	%rd6281, %r27856;
	add.s64 	%rd685, %rd19, %rd6281;
	st.local.u8 	[%rd685], %rs6684;
	setp.eq.s32 	%p5882, %r2210, 1;
	@%p5882 bra 	$L__BB1_5950;
	not.b32 	%r13015, %r27856;
	add.s32 	%r13016, %r2203, %r13015;
	cvt.u64.u32 	%rd6282, %r13016;
	add.s64 	%rd6283, %rd675, %rd6282;
	ld.local.u8 	%rs2991, [%rd6283];
	mov.b16 	%rs6685, 0;
	setp.gt.s16 	%p5883, %rs2991, 70;
	@%p5883 bra 	$L__BB1_5934;
	setp.eq.s16 	%p5886, %rs2991, 65;
	@%p5886 bra 	$L__BB1_5939;
	setp.eq.s16 	%p5887, %rs2991, 67;
	@%p5887 bra 	$L__BB1_5933;
	bra.uni 	$L__BB1_5938;
$L__BB1_5933:
	mov.b16 	%rs6685, 1;
	bra.uni 	$L__BB1_5939;
$L__BB1_5934:
	setp.eq.s16 	%p5884, %rs2991, 71;
	@%p5884 bra 	$L__BB1_5937;
	setp.ne.s16 	%p5885, %rs2991, 84;
	@%p5885 bra 	$L__BB1_5938;
	mov.b16 	%rs6685, 3;
	bra.uni 	$L__BB1_5939;
$L__BB1_5937:
	mov.b16 	%rs6685, 2;
	bra.uni 	$L__BB1_5939;
$L__BB1_5938:
	mov.b16 	%rs6685, 4;
$L__BB1_5939:
	st.local.u8 	[%rd685+1], %rs6685;
	setp.eq.s32 	%p5888, %r2210, 2;
	@%p5888 bra 	$L__BB1_5950;
	sub.s32 	%r13017, %r2203, %r27856;
	add.s32 	%r13018, %r13017, -2;
	cvt.u64.u32 	%rd6284, %r13018;
	add.s64 	%rd6285, %rd675, %rd6284;
	ld.local.u8 	%rs2997, [%rd6285];
	mov.b16 	%rs6686, 0;
	setp.gt.s16 	%p5889, %rs2997, 70;
	@%p5889 bra 	$L__BB1_5944;
	setp.eq.s16 	%p5892, %rs2997, 65;
	@%p5892 bra 	$L__BB1_5949;
	setp.eq.s16 	%p5893, %rs2997, 67;
	@%p5893 bra 	$L__BB1_5943;
	bra.uni 	$L__BB1_5948;
$L__BB1_5943:
	mov.b16 	%rs6686, 1;
	bra.uni 	$L__BB1_5949;
$L__BB1_5944:
	setp.eq.s16 	%p5890, %rs2997, 71;
	@%p5890 bra 	$L__BB1_5947;
	setp.ne.s16 	%p5891, %rs2997, 84;
	@%p5891 bra 	$L__BB1_5948;
	mov.b16 	%rs6686, 3;
	bra.uni 	$L__BB1_5949;
$L__BB1_5947:
	mov.b16 	%rs6686, 2;
	bra.uni 	$L__BB1_5949;
$L__BB1_5948:
	mov.b16 	%rs6686, 4;
$L__BB1_5949:
	st.local.u8 	[%rd685+2], %rs6686;
$L__BB1_5950:
	cvt.u64.u32 	%rd6286, %r2203;
	cvt.u64.u32 	%rd6287, %r2201;
	add.s64 	%rd6288, %rd19, %rd6286;
	mov.b16 	%rs3002, 4;
	st.local.u8 	[%rd6288+1], %rs3002;
	st.local.u8 	[%rd19], %rs3002;
	add.s64 	%rd6289, %rd18, %rd6287;
	st.local.u8 	[%rd6289+1], %rs3002;
	st.local.u8 	[%rd18], %rs3002;
	mov.b32 	%r27871, 0;
	mov.f64 	%fd26095, 0dFFF0000000000000;
	mov.u32 	%r27872, %r27871;
	@%p5812 bra 	$L__BB1_6047;
	and.b32  	%r2216, %r2203, 3;
	and.b32  	%r2217, %r2203, 2147483644;
	mov.b32 	%r27857, 1;
$L__BB1_5952:
	mov.u32 	%r2218, %r27857;
	@%p5853 bra 	$L__BB1_5980;
	setp.lt.u32 	%p5896, %r2203, 4;
	cvt.u64.u32 	%rd6290, %r2218;
	add.s64 	%rd6291, %rd18, %rd6290;
	ld.local.s8 	%r2219, [%rd6291];
	add.s32 	%r13022, %r2218, -1;
	mul.lo.s32 	%r2220, %r13022, %r2203;
	add.s32 	%r2221, %r2220, -1;
	mov.b32 	%r27859, 1;
	@%p5896 bra 	$L__BB1_5968;
	mov.b32 	%r27859, 1;
$L__BB1_5955:
	cvt.u64.u32 	%rd6292, %r27859;
	add.s64 	%rd686, %rd19, %rd6292;
	ld.local.s8 	%r13024, [%rd686];
	add.s32 	%r13025, %r13024, %r2219;
	setp.eq.s32 	%p5897, %r13025, 3;
	@%p5897 bra 	$L__BB1_5957;
	add.s32 	%r13026, %r2221, %r27859;
	mul.wide.s32 	%rd6293, %r13026, 8;
	add.s64 	%rd6294, %rd14, %rd6293;
	mov.b64 	%rd6295, 9218868437227405312;
	st.local.u64 	[%rd6294], %rd6295;
	add.s64 	%rd6296, %rd15, %rd6293;
	mov.b64 	%rd6297, -4616189618054758400;
	st.local.u64 	[%rd6296], %rd6297;
	bra.uni 	$L__BB1_5958;
$L__BB1_5957:
	add.s32 	%r13027, %r2221, %r27859;
	mul.wide.s32 	%rd6298, %r13027, 8;
	add.s64 	%rd6299, %rd14, %rd6298;
	mov.b64 	%rd6300, 0;
	st.local.u64 	[%rd6299], %rd6300;
	add.s64 	%rd6301, %rd15, %rd6298;
	mov.b64 	%rd6302, -4564063970805153792;
	st.local.u64 	[%rd6301], %rd6302;
$L__BB1_5958:
	ld.local.s8 	%r13028, [%rd686+1];
	add.s32 	%r13029, %r13028, %r2219;
	setp.eq.s32 	%p5898, %r13029, 3;
	@%p5898 bra 	$L__BB1_5960;
	add.s32 	%r13030, %r2220, %r27859;
	mul.wide.s32 	%rd6303, %r13030, 8;
	add.s64 	%rd6304, %rd14, %rd6303;
	mov.b64 	%rd6305, 9218868437227405312;
	st.local.u64 	[%rd6304], %rd6305;
	add.s64 	%rd6306, %rd15, %rd6303;
	mov.b64 	%rd6307, -4616189618054758400;
	st.local.u64 	[%rd6306], %rd6307;
	bra.uni 	$L__BB1_5961;
$L__BB1_5960:
	add.s32 	%r13031, %r2220, %r27859;
	mul.wide.s32 	%rd6308, %r13031, 8;
	add.s64 	%rd6309, %rd14, %rd6308;
	mov.b64 	%rd6310, 0;
	st.local.u64 	[%rd6309], %rd6310;
	add.s64 	%rd6311, %rd15, %rd6308;
	mov.b64 	%rd6312, -4564063970805153792;
	st.local.u64 	[%rd6311], %rd6312;
$L__BB1_5961:
	add.s32 	%r2223, %r27859, 2;
	ld.local.s8 	%r13032, [%rd686+2];
	add.s32 	%r13033, %r13032, %r2219;
	setp.eq.s32 	%p5899, %r13033, 3;
	@%p5899 bra 	$L__BB1_5963;
	add.s32 	%r13034, %r2221, %r2223;
	mul.wide.s32 	%rd6313, %r13034, 8;
	add.s64 	%rd6314, %rd14, %rd6313;
	mov.b64 	%rd6315, 9218868437227405312;
	st.local.u64 	[%rd6314], %rd6315;
	add.s64 	%rd6316, %rd15, %rd6313;
	mov.b64 	%rd6317, -4616189618054758400;
	st.local.u64 	[%rd6316], %rd6317;
	bra.uni 	$L__BB1_5964;
$L__BB1_5963:
	add.s32 	%r13035, %r2221, %r2223;
	mul.wide.s32 	%rd6318, %r13035, 8;
	add.s64 	%rd6319, %rd14, %rd6318;
	mov.b64 	%rd6320, 0;
	st.local.u64 	[%rd6319], %rd6320;
	add.s64 	%rd6321, %rd15, %rd6318;
	mov.b64 	%rd6322, -4564063970805153792;
	st.local.u64 	[%rd6321], %rd6322;
$L__BB1_5964:
	add.s32 	%r2224, %r27859, 3;
	ld.local.s8 	%r13036, [%rd686+3];
	add.s32 	%r13037, %r13036, %r2219;
	setp.eq.s32 	%p5900, %r13037, 3;
	@%p5900 bra 	$L__BB1_5966;
	add.s32 	%r13038, %r2221, %r2224;
	mul.wide.s32 	%rd6323, %r13038, 8;
	add.s64 	%rd6324, %rd14, %rd6323;
	mov.b64 	%rd6325, 9218868437227405312;
	st.local.u64 	[%rd6324], %rd6325;
	add.s64 	%rd6326, %rd15, %rd6323;
	mov.b64 	%rd6327, -4616189618054758400;
	st.local.u64 	[%rd6326], %rd6327;
	bra.uni 	$L__BB1_5967;
$L__BB1_5966:
	add.s32 	%r13039, %r2221, %r2224;
	mul.wide.s32 	%rd6328, %r13039, 8;
	add.s64 	%rd6329, %rd14, %rd6328;
	mov.b64 	%rd6330, 0;
	st.local.u64 	[%rd6329], %rd6330;
	add.s64 	%rd6331, %rd15, %rd6328;
	mov.b64 	%rd6332, -4564063970805153792;
	st.local.u64 	[%rd6331], %rd6332;
$L__BB1_5967:
	add.s32 	%r27859, %r27859, 4;
	setp.ne.s32 	%p5901, %r2224, %r2217;
	@%p5901 bra 	$L__BB1_5955;
$L__BB1_5968:
	setp.eq.s32 	%p5902, %r2216, 0;
	@%p5902 bra 	$L__BB1_5980;
	cvt.u64.u32 	%rd6333, %r27859;
	add.s64 	%rd687, %rd19, %rd6333;
	ld.local.s8 	%r13040, [%rd687];
	add.s32 	%r13041, %r13040, %r2219;
	setp.eq.s32 	%p5903, %r13041, 3;
	@%p5903 bra 	$L__BB1_5971;
	add.s32 	%r13042, %r2221, %r27859;
	mul.wide.s32 	%rd6334, %r13042, 8;
	add.s64 	%rd6335, %rd14, %rd6334;
	mov.b64 	%rd6336, 9218868437227405312;
	st.local.u64 	[%rd6335], %rd6336;
	add.s64 	%rd6337, %rd15, %rd6334;
	mov.b64 	%rd6338, -4616189618054758400;
	st.local.u64 	[%rd6337], %rd6338;
	bra.uni 	$L__BB1_5972;
$L__BB1_5971:
	add.s32 	%r13043, %r2221, %r27859;
	mul.wide.s32 	%rd6339, %r13043, 8;
	add.s64 	%rd6340, %rd14, %rd6339;
	mov.b64 	%rd6341, 0;
	st.local.u64 	[%rd6340], %rd6341;
	add.s64 	%rd6342, %rd15, %rd6339;
	mov.b64 	%rd6343, -4564063970805153792;
	st.local.u64 	[%rd6342], %rd6343;
$L__BB1_5972:
	setp.eq.s32 	%p5904, %r2216, 1;
	@%p5904 bra 	$L__BB1_5980;
	ld.local.s8 	%r13044, [%rd687+1];
	add.s32 	%r13045, %r13044, %r2219;
	setp.eq.s32 	%p5905, %r13045, 3;
	@%p5905 bra 	$L__BB1_5975;
	add.s32 	%r13046, %r2220, %r27859;
	mul.wide.s32 	%rd6344, %r13046, 8;
	add.s64 	%rd6345, %rd14, %rd6344;
	mov.b64 	%rd6346, 9218868437227405312;
	st.local.u64 	[%rd6345], %rd6346;
	add.s64 	%rd6347, %rd15, %rd6344;
	mov.b64 	%rd6348, -4616189618054758400;
	st.local.u64 	[%rd6347], %rd6348;
	bra.uni 	$L__BB1_5976;
$L__BB1_5975:
	add.s32 	%r13047, %r2220, %r27859;
	mul.wide.s32 	%rd6349, %r13047, 8;
	add.s64 	%rd6350, %rd14, %rd6349;
	mov.b64 	%rd6351, 0;
	st.local.u64 	[%rd6350], %rd6351;
	add.s64 	%rd6352, %rd15, %rd6349;
	mov.b64 	%rd6353, -4564063970805153792;
	st.local.u64 	[%rd6352], %rd6353;
$L__BB1_5976:
	setp.eq.s32 	%p5906, %r2216, 2;
	add.s32 	%r2227, %r27859, 2;
	@%p5906 bra 	$L__BB1_5980;
	ld.local.s8 	%r13048, [%rd687+2];
	add.s32 	%r13049, %r13048, %r2219;
	setp.eq.s32 	%p5907, %r13049, 3;
	@%p5907 bra 	$L__BB1_5979;
	add.s32 	%r13050, %r2221, %r2227;
	mul.wide.s32 	%rd6354, %r13050, 8;
	add.s64 	%rd6355, %rd14, %rd6354;
	mov.b64 	%rd6356, 9218868437227405312;
	st.local.u64 	[%rd6355], %rd6356;
	add.s64 	%rd6357, %rd15, %rd6354;
	mov.b64 	%rd6358, -4616189618054758400;
	st.local.u64 	[%rd6357], %rd6358;
	bra.uni 	$L__BB1_5980;
$L__BB1_5979:
	add.s32 	%r13051, %r2221, %r2227;
	mul.wide.s32 	%rd6359, %r13051, 8;
	add.s64 	%rd6360, %rd14, %rd6359;
	mov.b64 	%rd6361, 0;
	st.local.u64 	[%rd6360], %rd6361;
	add.s64 	%rd6362, %rd15, %rd6359;
	mov.b64 	%rd6363, -4564063970805153792;
	st.local.u64 	[%rd6362], %rd6363;
$L__BB1_5980:
	add.s32 	%r27857, %r2218, 1;
	setp.ne.s32 	%p5908, %r2218, %r2201;
	@%p5908 bra 	$L__BB1_5952;
	mov.b32 	%r27860, 1;
$L__BB1_5982:
	@%p5853 bra 	$L__BB1_6028;
	mov.b32 	%r27861, 1;
$L__BB1_5984:
	mov.u32 	%r2230, %r27861;
	add.s32 	%r13054, %r27860, -1;
	mad.lo.s32 	%r13055, %r13054, %r2203, %r2230;
	add.s32 	%r2231, %r13055, -1;
	mul.wide.s32 	%rd6364, %r2231, 8;
	add.s64 	%rd688, %rd14, %rd6364;
	ld.local.f64 	%fd26063, [%rd688];
	abs.f64 	%fd13363, %fd26063;
	setp.geu.f64 	%p5910, %fd13363, 0d41CDCD64FF800000;
	@%p5910 bra 	$L__BB1_6027;
	cvt.u64.u32 	%rd6365, %r27860;
	add.s64 	%rd689, %rd18, %rd6365;
	ld.local.u8 	%rs401, [%rd689];
	cvt.u32.u16 	%r13056, %rs401;
	cvt.s32.s8 	%r13057, %r13056;
	cvt.u64.u32 	%rd6366, %r2230;
	add.s64 	%rd690, %rd19, %rd6366;
	ld.local.u8 	%rs402, [%rd690];
	cvt.u32.u16 	%r13058, %rs402;
	cvt.s32.s8 	%r13059, %r13058;
	add.s32 	%r13060, %r13059, %r13057;
	setp.eq.s32 	%p5911, %r13060, 3;
	mul.wide.s32 	%rd6367, %r2231, 8;
	add.s64 	%rd691, %rd15, %rd6367;
	@%p5911 bra 	$L__BB1_5987;
	mov.b64 	%rd6368, -4616189618054758400;
	st.local.u64 	[%rd691], %rd6368;
	mov.b64 	%rd6369, 9218868437227405312;
	st.local.u64 	[%rd688], %rd6369;
	mov.f64 	%fd26034, 0dBFF0000000000000;
	mov.f64 	%fd26063, 0d7FF0000000000000;
	mov.f64 	%fd26033, %fd26063;
	bra.uni 	$L__BB1_5998;
$L__BB1_5987:
	cvt.s32.s8 	%r13062, %r13056;
	mul.wide.s32 	%rd6370, %r13062, 5;
	cvt.u64.u16 	%rd6371, %rs402;
	cvt.s64.s8 	%rd6372, %rd6371;
	add.s64 	%rd692, %rd6370, %rd6372;
	shl.b64 	%rd6373, %rd692, 3;
	add.s64 	%rd6374, %rd1, %rd6373;
	ld.global.f64 	%fd26034, [%rd6374+45440];
	ld.local.u8 	%rs3003, [%rd689+-1];
	cvt.u64.u16 	%rd6375, %rs3003;
	cvt.s64.s8 	%rd693, %rd6375;
	cvt.u32.u16 	%r13063, %rs402;
	ld.local.s8 	%rs3004, [%rd690+-1];
	cvt.u32.u16 	%r13064, %rs3004;
	prmt.b32 	%r13065, %r13064, %r13063, 0x3340U;
	prmt.b32 	%r13066, %r13056, 0, 0x3340U;
	prmt.b32 	%r13067, %r13065, %r13066, 0x5410U;
	cvt.u32.u16 	%r13068, %rs3003;
	cvt.s32.s8 	%r13069, %r13068;
	mov.b32 	%r13070, 359705;
	dp4a.s32.u32 	%r13071, %r13067, %r13070, %r13069;
	mul.wide.s32 	%rd6376, %r13071, 8;
	add.s64 	%rd6377, %rd1, %rd6376;
	ld.global.f64 	%fd13366, [%rd6377+35440];
	add.f64 	%fd13367, %fd26034, %fd13366;
	ld.global.f64 	%fd26033, [%rd6374+45640];
	ld.global.f64 	%fd13368, [%rd6377+40440];
	add.f64 	%fd13369, %fd26033, %fd13368;
	abs.f64 	%fd13370, %fd13369;
	setp.gt.f64 	%p5912, %fd13370, 0d41CDCD64FF800000;
	selp.f64 	%fd2542, 0dBFF0000000000000, %fd13367, %p5912;
	selp.f64 	%fd2543, 0d7FF0000000000000, %fd13369, %p5912;
	cvt.s16.s8 	%rs3005, %rs402;
	mov.b32 	%r13072, {%rs3004, %rs3005};
	mov.b32 	%r13073, 6405;
	dp2a.lo.s32.u32 	%r13074, %r13072, %r13073, %r13062;
	mul.wide.s32 	%rd6378, %r13074, 8;
	add.s64 	%rd694, %rd1, %rd6378;
	ld.global.f64 	%fd2544, [%rd694+21000];
	abs.f64 	%fd13371, %fd2544;
	setp.geu.f64 	%p5913, %fd13371, 0d41CDCD64FF800000;
	@%p5913 bra 	$L__BB1_5991;
	cvt.u32.u16 	%r13077, %rs402;
	cvt.s32.s8 	%r13078, %r13077;
	mul.wide.s32 	%rd6383, %r13078, 24;
	add.s64 	%rd6384, %rd692, %rd6383;
	add.s64 	%rd6385, %rd6384, %rd693;
	shl.b64 	%rd6386, %rd6385, 3;
	add.s64 	%rd695, %rd1, %rd6386;
	ld.global.f64 	%fd2545, [%rd695+23000];
	abs.f64 	%fd13386, %fd2545;
	setp.lt.f64 	%p5918, %fd13386, 0d41CDCD64FF800000;
	@%p5918 bra 	$L__BB1_5994;
	ld.global.f64 	%fd13387, [%rd694+20000];
	add.f64 	%fd13388, %fd26034, %fd13387;
	add.f64 	%fd13389, %fd26033, %fd2544;
	abs.f64 	%fd13390, %fd13389;
	setp.gt.f64 	%p5919, %fd13390, 0d41CDCD64FF800000;
	selp.f64 	%fd26029, 0dBFF0000000000000, %fd13388, %p5919;
	selp.f64 	%fd26030, 0d7FF0000000000000, %fd13389, %p5919;
	add.f64 	%fd13391, %fd26030, 0d4069000000000000;
	add.f64 	%fd13392, %fd26029, 0dC016CCCCCCCCCCCD;
	add.f64 	%fd13393, %fd2538, %fd13392;
	div.rn.f64 	%fd26031, %fd13391, %fd13393;
	abs.f64 	%fd13394, %fd2543;
	setp.geu.f64 	%p5920, %fd13394, 0d41CDCD64FF800000;
	@%p5920 bra 	$L__BB1_5996;
	add.f64 	%fd13395, %fd2543, 0d4069000000000000;
	add.f64 	%fd13396, %fd2542, 0dC016CCCCCCCCCCCD;
	add.f64 	%fd13397, %fd2538, %fd13396;
	div.rn.f64 	%fd13398, %fd13395, %fd13397;
	setp.lt.f64 	%p5921, %fd13398, %fd26031;
	selp.f64 	%fd26029, %fd26029, %fd2542, %p5921;
	selp.f64 	%fd26030, %fd26030, %fd2543, %p5921;
	selp.f64 	%fd26031, %fd26031, %fd13398, %p5921;
	bra.uni 	$L__BB1_5996;
$L__BB1_5991:
	cvt.u32.u16 	%r13075, %rs402;
	cvt.s32.s8 	%r13076, %r13075;
	mul.wide.s32 	%rd6379, %r13076, 24;
	add.s64 	%rd6380, %rd692, %rd6379;
	add.s64 	%rd6381, %rd6380, %rd693;
	shl.b64 	%rd6382, %rd6381, 3;
	add.s64 	%rd696, %rd1, %rd6382;
	ld.global.f64 	%fd2546, [%rd696+23000];
	abs.f64 	%fd13373, %fd2546;
	setp.geu.f64 	%p5914, %fd13373, 0d41CDCD64FF800000;
	mov.f64 	%fd26029, %fd2542;
	mov.f64 	%fd26030, %fd2543;
	@%p5914 bra 	$L__BB1_5996;
	ld.global.f64 	%fd13374, [%rd696+22000];
	add.f64 	%fd13375, %fd26034, %fd13374;
	add.f64 	%fd13376, %fd26033, %fd2546;
	abs.f64 	%fd13377, %fd13376;
	setp.gt.f64 	%p5915, %fd13377, 0d41CDCD64FF800000;
	selp.f64 	%fd26029, 0dBFF0000000000000, %fd13375, %p5915;
	selp.f64 	%fd26030, 0d7FF0000000000000, %fd13376, %p5915;
	add.f64 	%fd13378, %fd26030, 0d4069000000000000;
	add.f64 	%fd13379, %fd26029, 0dC016CCCCCCCCCCCD;
	add.f64 	%fd13380, %fd2538, %fd13379;
	div.rn.f64 	%fd26031, %fd13378, %fd13380;
	abs.f64 	%fd13381, %fd2543;
	setp.geu.f64 	%p5916, %fd13381, 0d41CDCD64FF800000;
	@%p5916 bra 	$L__BB1_5996;
	add.f64 	%fd13382, %fd2543, 0d4069000000000000;
	add.f64 	%fd13383, %fd2542, 0dC016CCCCCCCCCCCD;
	add.f64 	%fd13384, %fd2538, %fd13383;
	div.rn.f64 	%fd13385, %fd13382, %fd13384;
	setp.lt.f64 	%p5917, %fd13385, %fd26031;
	selp.f64 	%fd26029, %fd26029, %fd2542, %p5917;
	selp.f64 	%fd26030, %fd26030, %fd2543, %p5917;
	selp.f64 	%fd26031, %fd26031, %fd13385, %p5917;
	bra.uni 	$L__BB1_5996;
$L__BB1_5994:
	ld.global.f64 	%fd13399, [%rd694+20000];
	add.f64 	%fd13400, %fd26034, %fd13399;
	ld.global.f64 	%fd13401, [%rd695+22000];
	add.f64 	%fd13402, %fd13400, %fd13401;
	add.f64 	%fd13403, %fd26033, %fd2544;
	add.f64 	%fd13404, %fd13403, %fd2545;
	abs.f64 	%fd13405, %fd13404;
	setp.gt.f64 	%p5922, %fd13405, 0d41CDCD64FF800000;
	selp.f64 	%fd26029, 0dBFF0000000000000, %fd13402, %p5922;
	selp.f64 	%fd26030, 0d7FF0000000000000, %fd13404, %p5922;
	add.f64 	%fd13406, %fd26030, 0d4069000000000000;
	add.f64 	%fd13407, %fd26029, 0dC016CCCCCCCCCCCD;
	add.f64 	%fd13408, %fd2538, %fd13407;
	div.rn.f64 	%fd26031, %fd13406, %fd13408;
	abs.f64 	%fd13409, %fd2543;
	setp.geu.f64 	%p5923, %fd13409, 0d41CDCD64FF800000;
	@%p5923 bra 	$L__BB1_5996;
	add.f64 	%fd13410, %fd2543, 0d4069000000000000;
	add.f64 	%fd13411, %fd2542, 0dC016CCCCCCCCCCCD;
	add.f64 	%fd13412, %fd2538, %fd13411;
	div.rn.f64 	%fd13413, %fd13410, %fd13412;
	setp.lt.f64 	%p5924, %fd13413, %fd26031;
	selp.f64 	%fd26029, %fd26029, %fd2542, %p5924;
	selp.f64 	%fd26030, %fd26030, %fd2543, %p5924;
	selp.f64 	%fd26031, %fd26031, %fd13413, %p5924;
$L__BB1_5996:
	abs.f64 	%fd13414, %fd26030;
	setp.geu.f64 	%p5925, %fd13414, 0d41CDCD64FF800000;
	@%p5925 bra 	$L__BB1_5998;
	add.f64 	%fd13415, %fd26033, 0d4069000000000000;
	add.f64 	%fd13416, %fd26034, 0dC016CCCCCCCCCCCD;
	add.f64 	%fd13417, %fd2538, %fd13416;
	div.rn.f64 	%fd13418, %fd13415, %fd13417;
	setp.lt.f64 	%p5926, %fd26031, %fd13418;
	selp.f64 	%fd26033, %fd26033, %fd26030, %p5926;
	selp.f64 	%fd26034, %fd26034, %fd26029, %p5926;
$L__BB1_5998:
	abs.f64 	%fd13419, %fd26033;
	setp.geu.f64 	%p5927, %fd13419, 0d41CDCD64FF800000;
	@%p5927 bra 	$L__BB1_6000;
	st.local.f64 	[%rd691], %fd26034;
	st.local.f64 	[%rd688], %fd26033;
	mov.f64 	%fd26063, %fd26033;
$L__BB1_6000:
	min.u32 	%r13079, %r27860, %r2230;
	setp.lt.u32 	%p5928, %r13079, 2;
	mov.f64 	%fd26036, 0dBFF0000000000000;
	mov.f64 	%fd26037, 0d7FF0000000000000;
	@%p5928 bra 	$L__BB1_6027;
	ld.local.f64 	%fd26062, [%rd691];
	add.f64 	%fd13422, %fd26063, 0d4069000000000000;
	add.f64 	%fd13423, %fd26062, 0dC016CCCCCCCCCCCD;
	add.f64 	%fd13424, %fd2538, %fd13423;
	div.rn.f64 	%fd2575, %fd13422, %fd13424;
	add.s32 	%r13080, %r27860, -1;
	mul.lo.s32 	%r13081, %r13080, %r2203;
	sub.s32 	%r13082, %r13081, %r2203;
	add.s32 	%r13083, %r13082, %r2230;
	add.s32 	%r2232, %r13083, -2;
	mul.wide.s32 	%rd6387, %r2232, 8;
	add.s64 	%rd6388, %rd14, %rd6387;
	ld.local.f64 	%fd2576, [%rd6388];
	abs.f64 	%fd13425, %fd2576;
	setp.geu.f64 	%p5929, %fd13425, 0d41CDCD64FF800000;
	@%p5929 bra 	$L__BB1_6004;
	cvt.u64.u32 	%rd6389, %r27860;
	add.s64 	%rd6390, %rd18, %rd6389;
	ld.local.u8 	%r13084, [%rd6390+-1];
	prmt.b32 	%r13086, %r13084, %r13056, 0x3340U;
	ld.local.u8 	%r13087, [%rd690+-1];
	prmt.b32 	%r13088, %r13087, 0, 0x3340U;
	prmt.b32 	%r13089, %r13086, %r13088, 0x5410U;
	cvt.u32.u16 	%r13090, %rs402;
	cvt.s32.s8 	%r13091, %r13090;
	mov.b32 	%r13092, 334205;
	dp4a.s32.u32 	%r13093, %r13089, %r13092, %r13091;
	mul.wide.s32 	%rd6391, %r13093, 8;
	add.s64 	%rd697, %rd1, %rd6391;
	ld.global.f64 	%fd2577, [%rd697+5000];
	abs.f64 	%fd13428, %fd2577;
	setp.geu.f64 	%p5930, %fd13428, 0d41CDCD64FF800000;
	@%p5930 bra 	$L__BB1_6004;
	mul.wide.s32 	%rd6392, %r2232, 8;
	add.s64 	%rd6393, %rd15, %rd6392;
	ld.local.f64 	%fd13429, [%rd6393];
	ld.global.f64 	%fd13430, [%rd697];
	add.f64 	%fd26036, %fd13429, %fd13430;
	add.f64 	%fd26037, %fd2576, %fd2577;
$L__BB1_6004:
	add.f64 	%fd13431, %fd26037, 0d4069000000000000;
	add.f64 	%fd13432, %fd26036, 0dC016CCCCCCCCCCCD;
	add.f64 	%fd13433, %fd2538, %fd13432;
	div.rn.f64 	%fd2582, %fd13431, %fd13433;
	setp.lt.f64 	%p5931, %fd26036, 0dC0A3880000000000;
	selp.f64 	%fd2583, 0dC0A9300000000000, %fd26036, %p5931;
	selp.f64 	%fd2584, 0d0000000000000000, %fd26037, %p5931;
	setp.gt.f64 	%p5932, %fd2582, %fd2575;
	@%p5932 bra 	$L__BB1_6008;
	setp.lt.f64 	%p5933, %fd26062, 0dC0A3880000000000;
	selp.f64 	%fd2585, 0dC0A9300000000000, %fd26062, %p5933;
	setp.gt.f64 	%p5934, %fd2585, 0d0000000000000000;
	selp.f64 	%fd13434, 0d0000000000000000, %fd26063, %p5933;
	setp.gt.f64 	%p5935, %fd13434, 0d0000000000000000;
	and.pred  	%p5936, %p5934, %p5935;
	@%p5936 bra 	$L__BB1_6008;
	setp.ltu.f64 	%p5937, %fd2575, %fd2582;
	@%p5937 bra 	$L__BB1_6009;
	st.local.f64 	[%rd691], %fd2585;
	st.local.f64 	[%rd688], %fd13434;
	mov.f64 	%fd26062, %fd2585;
	mov.f64 	%fd26063, %fd13434;
	bra.uni 	$L__BB1_6009;
$L__BB1_6008:
	st.local.f64 	[%rd691], %fd2583;
	st.local.f64 	[%rd688], %fd2584;
	mov.f64 	%fd26062, %fd2583;
	mov.f64 	%fd26063, %fd2584;
$L__BB1_6009:
	mov.b32 	%r27862, 3;
$L__BB1_6010:
	sub.s32 	%r13095, %r2230, %r27862;
	add.s32 	%r13096, %r13095, 1;
	setp.gt.u32 	%p5938, %r13095, 2147483646;
	selp.b32 	%r13097, %r13095, 0, %p5938;
	add.s32 	%r13098, %r27860, %r13097;
	add.s32 	%r27864, %r13098, -1;
	selp.b32 	%r27863, 1, %r13096, %p5938;
	setp.lt.s32 	%p5939, %r27864, 1;
	setp.ge.s32 	%p5940, %r27863, %r2230;
	or.pred  	%p5941, %p5939, %p5940;
	@%p5941 bra 	$L__BB1_6026;
$L__BB1_6011:
	mov.u32 	%r2237, %r27864;
	add.s32 	%r27864, %r2237, -1;
	mad.lo.s32 	%r13100, %r27864, %r2203, %r27863;
	add.s32 	%r2239, %r13100, -1;
	mul.wide.s32 	%rd6394, %r2239, 8;
	add.s64 	%rd6395, %rd14, %rd6394;
	ld.local.f64 	%fd2605, [%rd6395];
	abs.f64 	%fd13435, %fd2605;
	setp.geu.f64 	%p5942, %fd13435, 0d41CDCD64FF800000;
	@%p5942 bra 	$L__BB1_6025;
	not.b32 	%r13101, %r2237;
	add.s32 	%r2240, %r27860, %r13101;
	not.b32 	%r13102, %r27863;
	add.s32 	%r2241, %r2230, %r13102;
	setp.eq.s32 	%p5943, %r2240, 0;
	setp.gt.s32 	%p5944, %r2241, 0;
	and.pred  	%p5945, %p5943, %p5944;
	@%p5945 bra 	$L__BB1_6018;
	setp.eq.s32 	%p5946, %r2241, 0;
	setp.gt.s32 	%p5947, %r2240, 0;
	and.pred  	%p5948, %p5947, %p5946;
	@%p5948 bra 	$L__BB1_6018;
	setp.eq.s32 	%p5949, %r2240, 1;
	setp.eq.s32 	%p5950, %r2241, 1;
	and.pred  	%p5951, %p5949, %p5950;
	@%p5951 bra 	$L__BB1_6016;
	add.s32 	%r13103, %r2241, %r2240;
	mul.wide.s32 	%rd6396, %r13103, 8;
	add.s64 	%rd6397, %rd1, %rd6396;
	ld.global.f64 	%fd13436, [%rd6397+24952];
	cvt.u64.u32 	%rd6398, %r2237;
	add.s64 	%rd6399, %rd18, %rd6398;
	cvt.s64.s32 	%rd6400, %r27863;
	add.s64 	%rd6401, %rd19, %rd6400;
	ld.local.s8 	%r13104, [%rd6401+1];
	ld.local.u8 	%r13105, [%rd6399+1];
	ld.local.u8 	%r13106, [%rd6399];
	prmt.b32 	%r13107, %r13106, %r13105, 0x3340U;
	ld.local.u8 	%r13108, [%rd6401];
	prmt.b32 	%r13109, %r13108, 0, 0x3340U;
	prmt.b32 	%r13110, %r13107, %r13109, 0x5410U;
	mov.b32 	%r13111, 334205;
	dp4a.s32.u32 	%r13112, %r13110, %r13111, %r13104;
	mul.wide.s32 	%rd6402, %r13112, 8;
	add.s64 	%rd6403, %rd1, %rd6402;
	ld.global.f64 	%fd13437, [%rd6403+30440];
	add.f64 	%fd13438, %fd13436, %fd13437;
	cvt.u64.u32 	%rd6404, %r27860;
	add.s64 	%rd6405, %rd18, %rd6404;
	ld.local.s8 	%r13113, [%rd6405+-1];
	cvt.u32.u16 	%r13114, %rs402;
	ld.local.u8 	%r13115, [%rd690+-1];
	prmt.b32 	%r13116, %r13115, %r13114, 0x3340U;
	prmt.b32 	%r13118, %r13056, 0, 0x3340U;
	prmt.b32 	%r13119, %r13116, %r13118, 0x5410U;
	mov.b32 	%r13120, 359705;
	dp4a.s32.u32 	%r13121, %r13119, %r13120, %r13113;
	mul.wide.s32 	%rd6406, %r13121, 8;
	add.s64 	%rd6407, %rd1, %rd6406;
	ld.global.f64 	%fd13439, [%rd6407+30440];
	add.f64 	%fd13440, %fd13438, %fd13439;
	add.f64 	%fd13441, %fd13440, %fd2605;
	ld.global.f64 	%fd13442, [%rd6397+24232];
	ld.global.f64 	%fd13443, [%rd6403+25440];
	add.f64 	%fd13444, %fd13442, %fd13443;
	ld.global.f64 	%fd13445, [%rd6407+25440];
	add.f64 	%fd13446, %fd13444, %fd13445;
	sub.s32 	%r13122, %r2240, %r2241;
	abs.s32 	%r13123, %r13122;
	cvt.rn.f64.s32 	%fd13447, %r13123;
	fma.rn.f64 	%fd13448, %fd13447, 0dBFEEF3E864B31D04, %fd13446;
	mul.wide.s32 	%rd6408, %r2239, 8;
	add.s64 	%rd6409, %rd15, %rd6408;
	ld.local.f64 	%fd13449, [%rd6409];
	add.f64 	%fd13450, %fd13449, %fd13448;
	abs.f64 	%fd13451, %fd13441;
	setp.gt.f64 	%p5952, %fd13451, 0d41CDCD64FF800000;
	selp.f64 	%fd13452, 0dBFF0000000000000, %fd13450, %p5952;
	selp.f64 	%fd13453, 0d7FF0000000000000, %fd13441, %p5952;
	add.f64 	%fd13454, %fd13453, 0d4069000000000000;
	add.f64 	%fd13455, %fd13452, 0dC016CCCCCCCCCCCD;
	add.f64 	%fd13456, %fd2538, %fd13455;
	div.rn.f64 	%fd13457, %fd13454, %fd13456;
	add.f64 	%fd13458, %fd26063, 0d4069000000000000;
	add.f64 	%fd13459, %fd26062, 0dC016CCCCCCCCCCCD;
	add.f64 	%fd13460, %fd2538, %fd13459;
	div.rn.f64 	%fd13461, %fd13458, %fd13460;
	setp.gt.f64 	%p5953, %fd13457, %fd13461;
	selp.f64 	%fd26064, %fd13453, 0d7FF0000000000000, %p5953;
	selp.f64 	%fd26065, %fd13452, 0dBFF0000000000000, %p5953;
	bra.uni 	$L__BB1_6023;
$L__BB1_6016:
	cvt.u64.u32 	%rd6410, %r2237;
	add.s64 	%rd6411, %rd18, %rd6410;
	cvt.s64.s32 	%rd6412, %r27863;
	add.s64 	%rd6413, %rd19, %rd6412;
	ld.local.s8 	%r13124, [%rd6413+1];
	ld.local.u8 	%r13125, [%rd6411+1];
	ld.local.u8 	%r13126, [%rd6411];
	prmt.b32 	%r13127, %r13126, %r13125, 0x3340U;
	ld.local.u8 	%r13128, [%rd6413];
	prmt.b32 	%r13129, %r13128, 0, 0x3340U;
	prmt.b32 	%r13130, %r13127, %r13129, 0x5410U;
	mov.b32 	%r13131, 334205;
	dp4a.s32.u32 	%r13132, %r13130, %r13131, %r13124;
	mul.wide.s32 	%rd6414, %r13132, 8;
	add.s64 	%rd6415, %rd1, %rd6414;
	ld.global.f64 	%fd13464, [%rd6415+10000];
	cvt.u64.u32 	%rd6416, %r27860;
	add.s64 	%rd6417, %rd18, %rd6416;
	ld.local.s8 	%r13133, [%rd6417+-1];
	cvt.u32.u16 	%r13134, %rs402;
	ld.local.u8 	%r13135, [%rd690+-1];
	prmt.b32 	%r13136, %r13135, %r13134, 0x3340U;
	prmt.b32 	%r13138, %r13056, 0, 0x3340U;
	prmt.b32 	%r13139, %r13136, %r13138, 0x5410U;
	mov.b32 	%r13140, 359705;
	dp4a.s32.u32 	%r13141, %r13139, %r13140, %r13133;
	mul.wide.s32 	%rd6418, %r13141, 8;
	add.s64 	%rd6419, %rd1, %rd6418;
	ld.global.f64 	%fd13465, [%rd6419+10000];
	add.f64 	%fd13466, %fd13464, %fd13465;
	mul.wide.s32 	%rd6420, %r2239, 8;
	add.s64 	%rd6421, %rd15, %rd6420;
	ld.local.f64 	%fd13467, [%rd6421];
	add.f64 	%fd13468, %fd13466, %fd13467;
	ld.global.f64 	%fd13469, [%rd6415+15000];
	ld.global.f64 	%fd13470, [%rd6419+15000];
	add.f64 	%fd13471, %fd13469, %fd13470;
	add.f64 	%fd13472, %fd13471, %fd2605;
	abs.f64 	%fd13473, %fd13472;
	setp.gt.f64 	%p5954, %fd13473, 0d41CDCD64FF800000;
	selp.f64 	%fd2608, 0dBFF0000000000000, %fd13468, %p5954;
	selp.f64 	%fd2609, 0d7FF0000000000000, %fd13472, %p5954;
	add.f64 	%fd13474, %fd2609, 0d4069000000000000;
	add.f64 	%fd13475, %fd2608, 0dC016CCCCCCCCCCCD;
	add.f64 	%fd13476, %fd2538, %fd13475;
	div.rn.f64 	%fd2610, %fd13474, %fd13476;
	add.f64 	%fd13477, %fd26063, 0d4069000000000000;
	add.f64 	%fd13478, %fd26062, 0dC016CCCCCCCCCCCD;
	add.f64 	%fd13479, %fd2538, %fd13478;
	div.rn.f64 	%fd2611, %fd13477, %fd13479;
	sub.f64 	%fd13480, %fd2610, %fd2611;
	setp.ltu.f64 	%p5955, %fd13480, 0d3EB0C6F7A0B5ED8D;
	mov.f64 	%fd26065, 0dBFF0000000000000;
	mov.f64 	%fd26064, 0d7FF0000000000000;
	@%p5955 bra 	$L__BB1_6023;
	setp.gt.f64 	%p5956, %fd2610, %fd2611;
	selp.f64 	%fd26064, %fd2609, 0d7FF0000000000000, %p5956;
	selp.f64 	%fd26065, %fd2608, 0dBFF0000000000000, %p5956;
	bra.uni 	$L__BB1_6023;
$L__BB1_6018:
	setp.eq.s32 	%p5957, %r2241, 1;
	setp.eq.s32 	%p5958, %r2240, 1;
	or.pred  	%p5959, %p5958, %p5957;
	@%p5959 bra 	$L__BB1_6020;
	not.b32 	%r13142, %r27863;
	add.s32 	%r13143, %r2230, %r13142;
	not.b32 	%r13144, %r2237;
	add.s32 	%r13145, %r27860, %r13144;
	add.s32 	%r13146, %r13143, %r13145;
	mul.wide.s32 	%rd6422, %r13146, 8;
	add.s64 	%rd6423, %rd1, %rd6422;
	ld.global.f64 	%fd13481, [%rd6423+25192];
	cvt.u64.u32 	%rd6424, %r2237;
	add.s64 	%rd6425, %rd18, %rd6424;
	ld.local.s8 	%r13147, [%rd6425];
	mul.wide.s32 	%rd6426, %r13147, 5;
	cvt.s64.s32 	%rd6427, %r27863;
	add.s64 	%rd6428, %rd19, %rd6427;
	ld.local.s8 	%rd6429, [%rd6428];
	add.s64 	%rd6430, %rd6426, %rd6429;
	shl.b64 	%rd6431, %rd6430, 3;
	add.s64 	%rd6432, %rd1, %rd6431;
	ld.global.f64 	%fd13482, [%rd6432+45640];
	add.f64 	%fd13483, %fd13481, %fd13482;
	cvt.s32.s8 	%r13149, %r13056;
	mul.wide.s32 	%rd6433, %r13149, 5;
	cvt.u64.u16 	%rd6434, %rs402;
	cvt.s64.s8 	%rd6435, %rd6434;
	add.s64 	%rd6436, %rd6433, %rd6435;
	shl.b64 	%rd6437, %rd6436, 3;
	add.s64 	%rd6438, %rd1, %rd6437;
	ld.global.f64 	%fd13484, [%rd6438+45640];
	add.f64 	%fd13485, %fd13483, %fd13484;
	add.f64 	%fd13486, %fd13485, %fd2605;
	ld.global.f64 	%fd13487, [%rd6423+24472];
	ld.global.f64 	%fd13488, [%rd6432+45440];
	add.f64 	%fd13489, %fd13487, %fd13488;
	ld.global.f64 	%fd13490, [%rd6438+45440];
	add.f64 	%fd13491, %fd13489, %fd13490;
	mul.wide.s32 	%rd6439, %r2239, 8;
	add.s64 	%rd6440, %rd15, %rd6439;
	ld.local.f64 	%fd13492, [%rd6440];
	add.f64 	%fd13493, %fd13491, %fd13492;
	abs.f64 	%fd13494, %fd13486;
	setp.gt.f64 	%p5960, %fd13494, 0d41CDCD64FF800000;
	selp.f64 	%fd13495, 0dBFF0000000000000, %fd13493, %p5960;
	selp.f64 	%fd13496, 0d7FF0000000000000, %fd13486, %p5960;
	add.f64 	%fd13497, %fd13496, 0d4069000000000000;
	add.f64 	%fd13498, %fd13495, 0dC016CCCCCCCCCCCD;
	add.f64 	%fd13499, %fd2538, %fd13498;
	div.rn.f64 	%fd13500, %fd13497, %fd13499;
	add.f64 	%fd13501, %fd26063, 0d4069000000000000;
	add.f64 	%fd13502, %fd26062, 0dC016CCCCCCCCCCCD;
	add.f64 	%fd13503, %fd2538, %fd13502;
	div.rn.f64 	%fd13504, %fd13501, %fd13503;
	setp.gt.f64 	%p5961, %fd13500, %fd13504;
	selp.f64 	%fd26064, %fd13496, 0d7FF0000000000000, %p5961;
	selp.f64 	%fd26065, %fd13495, 0dBFF0000000000000, %p5961;
	bra.uni 	$L__BB1_6023;
$L__BB1_6020:
	and.pred  	%p5965, %p5943, %p5957;
	setp.eq.s32 	%p5966, %r2241, 0;
	and.pred  	%p5967, %p5958, %p5966;
	or.pred  	%p5968, %p5965, %p5967;
	mov.f64 	%fd26057, 0d0000000000000000;
	mov.f64 	%fd26056, 0dC0A9300000000000;
	not.pred 	%p5969, %p5968;
	@%p5969 bra 	$L__BB1_6022;
	not.b32 	%r13150, %r27863;
	add.s32 	%r13151, %r2230, %r13150;
	not.b32 	%r13152, %r2237;
	add.s32 	%r13153, %r27860, %r13152;
	add.s32 	%r13154, %r13151, %r13153;
	mul.wide.u32 	%rd6441, %r13154, 8;
	add.s64 	%rd6442, %rd1, %rd6441;
	ld.global.f64 	%fd13507, [%rd6442+25192];
	cvt.u64.u32 	%rd6443, %r2237;
	add.s64 	%rd6444, %rd18, %rd6443;
	cvt.s64.s32 	%rd6445, %r27863;
	add.s64 	%rd6446, %rd19, %rd6445;
	ld.local.u8 	%r13155, [%rd6444];
	prmt.b32 	%r13157, %r13155, %r13056, 0x3340U;
	ld.local.u8 	%r13158, [%rd6446];
	prmt.b32 	%r13159, %r13158, 0, 0x3340U;
	prmt.b32 	%r13160, %r13157, %r13159, 0x5410U;
	cvt.u32.u16 	%r13161, %rs402;
	cvt.s32.s8 	%r13162, %r13161;
	mov.b32 	%r13163, 334205;
	dp4a.s32.u32 	%r13164, %r13160, %r13163, %r13162;
	mul.wide.s32 	%rd6447, %r13164, 8;
	add.s64 	%rd6448, %rd1, %rd6447;
	ld.global.f64 	%fd13508, [%rd6448+5000];
	add.f64 	%fd26057, %fd13507, %fd13508;
	ld.global.f64 	%fd13509, [%rd6442+24472];
	ld.global.f64 	%fd13510, [%rd6448];
	add.f64 	%fd26056, %fd13509, %fd13510;
$L__BB1_6022:
	add.f64 	%fd13511, %fd26057, %fd2605;
	mul.wide.s32 	%rd6449, %r2239, 8;
	add.s64 	%rd6450, %rd15, %rd6449;
	ld.local.f64 	%fd13512, [%rd6450];
	add.f64 	%fd13513, %fd26056, %fd13512;
	abs.f64 	%fd13514, %fd13511;
	setp.gt.f64 	%p5970, %fd13514, 0d41CDCD64FF800000;
	selp.f64 	%fd13515, 0dBFF0000000000000, %fd13513, %p5970;
	selp.f64 	%fd13516, 0d7FF0000000000000, %fd13511, %p5970;
	add.f64 	%fd13517, %fd13516, 0d4069000000000000;
	add.f64 	%fd13518, %fd13515, 0dC016CCCCCCCCCCCD;
	add.f64 	%fd13519, %fd2538, %fd13518;
	div.rn.f64 	%fd13520, %fd13517, %fd13519;
	add.f64 	%fd13521, %fd26063, 0d4069000000000000;
	add.f64 	%fd13522, %fd26062, 0dC016CCCCCCCCCCCD;
	add.f64 	%fd13523, %fd2538, %fd13522;
	div.rn.f64 	%fd13524, %fd13521, %fd13523;
	setp.gt.f64 	%p5971, %fd13520, %fd13524;
	selp.f64 	%fd26064, %fd13516, 0d7FF0000000000000, %p5971;
	selp.f64 	%fd26065, %fd13515, 0dBFF0000000000000, %p5971;
$L__BB1_6023:
	setp.lt.f64 	%p5972, %fd26065, 0dC0A3880000000000;
	selp.f64 	%fd2630, 0d0000000000000000, %fd26064, %p5972;
	selp.f64 	%fd2631, 0dC0A9300000000000, %fd26065, %p5972;
	abs.f64 	%fd13525, %fd2630;
	setp.geu.f64 	%p5973, %fd13525, 0d41CDCD64FF800000;
	@%p5973 bra 	$L__BB1_6025;
	st.local.f64 	[%rd688], %fd2630;
	st.local.f64 	[%rd691], %fd2631;
	mov.f64 	%fd26062, %fd2631;
	mov.f64 	%fd26063, %fd2630;
$L__BB1_6025:
	add.s32 	%r27863, %r27863, 1;
	setp.gt.u32 	%p5974, %r2237, 1;
	setp.lt.s32 	%p5975, %r27863, %r2230;
	and.pred  	%p5976, %p5974, %p5975;
	@%p5976 bra 	$L__BB1_6011;
$L__BB1_6026:
	add.s32 	%r27862, %r27862, 1;
	setp.ne.s32 	%p5977, %r27862, 33;
	@%p5977 bra 	$L__BB1_6010;
$L__BB1_6027:
	add.s32 	%r27861, %r2230, 1;
	setp.ne.s32 	%p5978, %r2230, %r2203;
	@%p5978 bra 	$L__BB1_5984;
$L__BB1_6028:
	add.s32 	%r2245, %r27860, 1;
	setp.ne.s32 	%p5979, %r27860, %r2201;
	mov.u32 	%r27860, %r2245;
	@%p5979 bra 	$L__BB1_5982;
	mov.f64 	%fd26095, 0dFFF0000000000000;
	mov.b32 	%r27872, 0;
	mov.b32 	%r27865, 1;
	mov.u32 	%r27871, %r27872;
$L__BB1_6030:
	setp.eq.s32 	%p5980, %r2203, 0;
	@%p5980 bra 	$L__BB1_6046;
	cvt.u64.u32 	%rd6451, %r27865;
	add.s64 	%rd6452, %rd18, %rd6451;
	ld.local.u8 	%rs403, [%rd6452];
	mov.b32 	%r27868, 1;
$L__BB1_6032:
	mov.u32 	%r2249, %r27868;
	cvt.u64.u32 	%rd6453, %r2249;
	add.s64 	%rd698, %rd19, %rd6453;
	ld.local.u8 	%rs404, [%rd698];
	cvt.u32.u16 	%r13168, %rs404;
	cvt.s32.s8 	%r13169, %r13168;
	cvt.u32.u16 	%r13170, %rs403;
	cvt.s32.s8 	%r13171, %r13170;
	add.s32 	%r13172, %r13169, %r13171;
	setp.ne.s32 	%p5981, %r13172, 3;
	mov.f64 	%fd26094, 0dBFF0000000000000;
	mov.f64 	%fd26093, 0d7FF0000000000000;
	@%p5981 bra 	$L__BB1_6045;
	cvt.u32.u16 	%r13173, %rs404;
	cvt.u64.u16 	%rd6454, %rs404;
	cvt.s64.s8 	%rd6455, %rd6454;
	cvt.u32.u16 	%r13174, %rs403;
	cvt.s32.s8 	%r13175, %r13174;
	mul.wide.s32 	%rd6456, %r13175, 5;
	add.s64 	%rd6457, %rd6456, %rd6455;
	shl.b64 	%rd6458, %rd6457, 3;
	add.s64 	%rd6459, %rd1, %rd6458;
	ld.global.f64 	%fd26094, [%rd6459+45440];
	cvt.u64.u32 	%rd6460, %r27865;
	add.s64 	%rd6461, %rd18, %rd6460;
	ld.local.s8 	%r13176, [%rd698+1];
	ld.local.s8 	%rs3006, [%rd6461+1];
	cvt.u32.u16 	%r13177, %rs3006;
	prmt.b32 	%r13178, %r13174, %r13177, 0x3340U;
	prmt.b32 	%r13179, %r13173, 0, 0x3340U;
	prmt.b32 	%r13180, %r13178, %r13179, 0x5410U;
	mov.b32 	%r13181, 334205;
	dp4a.s32.u32 	%r13182, %r13180, %r13181, %r13176;
	mul.wide.s32 	%rd6462, %r13182, 8;
	add.s64 	%rd6463, %rd1, %rd6462;
	ld.global.f64 	%fd13530, [%rd6463+35440];
	add.f64 	%fd13531, %fd26094, %fd13530;
	ld.global.f64 	%fd26093, [%rd6459+45640];
	ld.global.f64 	%fd13532, [%rd6463+40440];
	add.f64 	%fd13533, %fd26093, %fd13532;
	abs.f64 	%fd13534, %fd13533;
	setp.gt.f64 	%p5982, %fd13534, 0d41CDCD64FF800000;
	selp.f64 	%fd2652, 0dBFF0000000000000, %fd13531, %p5982;
	selp.f64 	%fd2653, 0d7FF0000000000000, %fd13533, %p5982;
	cvt.s16.s8 	%rs3007, %rs403;
	mov.b32 	%r13183, {%rs3007, %rs3006};
	cvt.s32.s8 	%r13184, %r13173;
	mov.b32 	%r13185, 1305;
	dp2a.lo.s32.u32 	%r13186, %r13183, %r13185, %r13184;
	mul.wide.s32 	%rd6464, %r13186, 8;
	add.s64 	%rd699, %rd1, %rd6464;
	ld.global.f64 	%fd2654, [%rd699+21000];
	abs.f64 	%fd2655, %fd2654;
	setp.geu.f64 	%p5983, %fd2655, 0d41CDCD64FF800000;
	cvt.s16.s8 	%rs3008, %rs404;
	mov.b32 	%r13187, {%rs3007, %rs3008};
	dp2a.lo.s32.u32 	%r2252, %r13187, %r13185, %r13176;
	mul.wide.s32 	%rd6465, %r2252, 8;
	add.s64 	%rd700, %rd1, %rd6465;
	mov.f64 	%fd26084, %fd2652;
	mov.f64 	%fd26085, %fd2653;
	@%p5983 bra 	$L__BB1_6037;
	ld.global.f64 	%fd2656, [%rd700+23000];
	abs.f64 	%fd13536, %fd2656;
	setp.geu.f64 	%p5984, %fd13536, 0d41CDCD64FF800000;
	mov.f64 	%fd26084, %fd2652;
	mov.f64 	%fd26085, %fd2653;
	@%p5984 bra 	$L__BB1_6037;
	ld.global.f64 	%fd13537, [%rd699+20000];
	add.f64 	%fd13538, %fd26094, %fd13537;
	mul.wide.s32 	%rd6466, %r2252, 8;
	add.s64 	%rd6467, %rd1, %rd6466;
	ld.global.f64 	%fd13539, [%rd6467+22000];
	add.f64 	%fd13540, %fd13538, %fd13539;
	add.f64 	%fd13541, %fd26093, %fd2654;
	add.f64 	%fd13542, %fd13541, %fd2656;
	abs.f64 	%fd13543, %fd13542;
	setp.gt.f64 	%p5985, %fd13543, 0d41CDCD64FF800000;
	selp.f64 	%fd26084, 0dBFF0000000000000, %fd13540, %p5985;
	selp.f64 	%fd26085, 0d7FF0000000000000, %fd13542, %p5985;
	add.f64 	%fd13544, %fd26085, 0d4069000000000000;
	add.f64 	%fd13545, %fd26084, 0dC016CCCCCCCCCCCD;
	add.f64 	%fd13546, %fd2538, %fd13545;
	div.rn.f64 	%fd26086, %fd13544, %fd13546;
	abs.f64 	%fd13547, %fd2653;
	setp.geu.f64 	%p5986, %fd13547, 0d41CDCD64FF800000;
	@%p5986 bra 	$L__BB1_6037;
	add.f64 	%fd13548, %fd2653, 0d4069000000000000;
	add.f64 	%fd13549, %fd2652, 0dC016CCCCCCCCCCCD;
	add.f64 	%fd13550, %fd2538, %fd13549;
	div.rn.f64 	%fd13551, %fd13548, %fd13550;
	setp.lt.f64 	%p5987, %fd13551, %fd26086;
	selp.f64 	%fd26084, %fd26084, %fd2652, %p5987;
	selp.f64 	%fd26085, %fd26085, %fd2653, %p5987;
	selp.f64 	%fd26086, %fd26086, %fd13551, %p5987;
$L__BB1_6037:
	mov.f64 	%fd26087, %fd26084;
	mov.f64 	%fd26088, %fd26085;
	@%p5983 bra 	$L__BB1_6040;
	ld.global.f64 	%fd13552, [%rd699+20000];
	add.f64 	%fd13553, %fd26094, %fd13552;
	add.f64 	%fd13554, %fd26093, %fd2654;
	abs.f64 	%fd13555, %fd13554;
	setp.gt.f64 	%p5989, %fd13555, 0d41CDCD64FF800000;
	selp.f64 	%fd26087, 0dBFF0000000000000, %fd13553, %p5989;
	selp.f64 	%fd26088, 0d7FF0000000000000, %fd13554, %p5989;
	add.f64 	%fd13556, %fd26088, 0d4069000000000000;
	add.f64 	%fd13557, %fd26087, 0dC016CCCCCCCCCCCD;
	add.f64 	%fd13558, %fd2538, %fd13557;
	div.rn.f64 	%fd26086, %fd13556, %fd13558;
	abs.f64 	%fd13559, %fd26085;
	setp.geu.f64 	%p5990, %fd13559, 0d41CDCD64FF800000;
	@%p5990 bra 	$L__BB1_6040;
	add.f64 	%fd13560, %fd26085, 0d4069000000000000;
	add.f64 	%fd13561, %fd26084, 0dC016CCCCCCCCCCCD;
	add.f64 	%fd13562, %fd2538, %fd13561;
	div.rn.f64 	%fd13563, %fd13560, %fd13562;
	setp.lt.f64 	%p5991, %fd13563, %fd26086;
	selp.f64 	%fd26087, %fd26087, %fd26084, %p5991;
	selp.f64 	%fd26088, %fd26088, %fd26085, %p5991;
	selp.f64 	%fd26086, %fd26086, %fd13563, %p5991;
$L__BB1_6040:
	mul.wide.s32 	%rd6468, %r2252, 8;
	add.s64 	%rd701, %rd1, %rd6468;
	ld.global.f64 	%fd2675, [%rd701+23000];
	abs.f64 	%fd13564, %fd2675;
	setp.geu.f64 	%p5992, %fd13564, 0d41CDCD64FF800000;
	mov.f64 	%fd26090, %fd26087;
	mov.f64 	%fd26091, %fd26088;
	@%p5992 bra 	$L__BB1_6043;
	ld.global.f64 	%fd13565, [%rd701+22000];
	add.f64 	%fd13566, %fd26094, %fd13565;
	add.f64 	%fd13567, %fd26093, %fd2675;
	abs.f64 	%fd13568, %fd13567;
	setp.gt.f64 	%p5993, %fd13568, 0d41CDCD64FF800000;
	selp.f64 	%fd26090, 0dBFF0000000000000, %fd13566, %p5993;
	selp.f64 	%fd26091, 0d7FF0000000000000, %fd13567, %p5993;
	add.f64 	%fd13569, %fd26091, 0d4069000000000000;
	add.f64 	%fd13570, %fd26090, 0dC016CCCCCCCCCCCD;
	add.f64 	%fd13571, %fd2538, %fd13570;
	div.rn.f64 	%fd26086, %fd13569, %fd13571;
	abs.f64 	%fd13572, %fd26088;
	setp.geu.f64 	%p5994, %fd13572, 0d41CDCD64FF800000;
	@%p5994 bra 	$L__BB1_6043;
	add.f64 	%fd13573, %fd26088, 0d4069000000000000;
	add.f64 	%fd13574, %fd26087, 0dC016CCCCCCCCCCCD;
	add.f64 	%fd13575, %fd2538, %fd13574;
	div.rn.f64 	%fd13576, %fd13573, %fd13575;
	setp.lt.f64 	%p5995, %fd13576, %fd26086;
	selp.f64 	%fd26090, %fd26090, %fd26087, %p5995;
	selp.f64 	%fd26091, %fd26091, %fd26088, %p5995;
	selp.f64 	%fd26086, %fd26086, %fd13576, %p5995;
$L__BB1_6043:
	abs.f64 	%fd13577, %fd26091;
	setp.geu.f64 	%p5996, %fd13577, 0d41CDCD64FF800000;
	@%p5996 bra 	$L__BB1_6045;
	add.f64 	%fd13578, %fd26093, 0d4069000000000000;
	add.f64 	%fd13579, %fd26094, 0dC016CCCCCCCCCCCD;
	add.f64 	%fd13580, %fd2538, %fd13579;
	div.rn.f64 	%fd13581, %fd13578, %fd13580;
	setp.lt.f64 	%p5997, %fd26086, %fd13581;
	selp.f64 	%fd26093, %fd26093, %fd26091, %p5997;
	selp.f64 	%fd26094, %fd26094, %fd26090, %p5997;
$L__BB1_6045:
	add.f64 	%fd13582, %fd26094, 0d3EB0C6F7A0B5ED8D;
	add.f64 	%fd13583, %fd26093, 0d3EB0C6F7A0B5ED8D;
	add.s32 	%r13188, %r27865, -1;
	mad.lo.s32 	%r13189, %r13188, %r2203, %r2249;
	add.s32 	%r13190, %r13189, -1;
	mul.wide.s32 	%rd6469, %r13190, 8;
	add.s64 	%rd6470, %rd14, %rd6469;
	ld.local.f64 	%fd13584, [%rd6470];
	add.f64 	%fd13585, %fd13583, %fd13584;
	add.f64 	%fd13586, %fd13585, 0d4069000000000000;
	add.s64 	%rd6471, %rd15, %rd6469;
	ld.local.f64 	%fd13587, [%rd6471];
	add.f64 	%fd13588, %fd13582, %fd13587;
	add.f64 	%fd13589, %fd13588, 0dC016CCCCCCCCCCCD;
	add.f64 	%fd13590, %fd2538, %fd13589;
	div.rn.f64 	%fd13591, %fd13586, %fd13590;
	add.f64 	%fd13592, %fd13591, 0dC071126666666666;
	setp.gt.f64 	%p5998, %fd13592, %fd26095;
	setp.lt.f64 	%p5999, %fd13588, 0d0000000000000000;
	setp.lt.f64 	%p6000, %fd13585, 0d0000000000000000;
	and.pred  	%p6001, %p5999, %p6000;
	and.pred  	%p6002, %p6001, %p5998;
	selp.f64 	%fd26095, %fd13592, %fd26095, %p6002;
	selp.b32 	%r27871, %r2249, %r27871, %p6002;
	selp.b32 	%r27872, %r27865, %r27872, %p6002;
	add.s32 	%r27868, %r2249, 1;
	setp.ne.s32 	%p6003, %r2249, %r2203;
	@%p6003 bra 	$L__BB1_6032;
$L__BB1_6046:
	add.s32 	%r2258, %r27865, 1;
	setp.ne.s32 	%p6004, %r27865, %r2201;
	mov.u32 	%r27865, %r2258;
	@%p6004 bra 	$L__BB1_6030;
$L__BB1_6047:
	abs.f64 	%fd2692, %fd26095;
	setp.gt.f64 	%p6005, %fd2692, 0d41CDCD64FF800000;
	selp.b32 	%r27985, 1, %r27871, %p6005;
	selp.b32 	%r27986, 1, %r27872, %p6005;
	cvt.s64.s32 	%rd6472, %r27986;
	add.s64 	%rd702, %rd18, %rd6472;
	ld.local.u8 	%rs6688, [%rd702];
	cvt.u32.u16 	%r13191, %rs6688;
	cvt.s32.s8 	%r13192, %r13191;
	cvt.s64.s32 	%rd6473, %r27985;
	add.s64 	%rd703, %rd19, %rd6473;
	ld.local.u8 	%rs6687, [%rd703];
	cvt.u32.u16 	%r13193, %rs6687;
	cvt.s32.s8 	%r13194, %r13193;
	add.s32 	%r13195, %r13194, %r13192;
	setp.ne.s32 	%p6006, %r13195, 3;
	mov.f64 	%fd26107, 0dBFF0000000000000;
	mov.f64 	%fd26106, 0d7FF0000000000000;
	@%p6006 bra 	$L__BB1_6060;
	cvt.u32.u16 	%r13196, %rs6688;
	cvt.u32.u16 	%r13197, %rs6687;
	cvt.u64.u16 	%rd6474, %rs6687;
	cvt.s64.s8 	%rd6475, %rd6474;
	cvt.s32.s8 	%r13198, %r13196;
	mul.wide.s32 	%rd6476, %r13198, 5;
	add.s64 	%rd6477, %rd6476, %rd6475;
	shl.b64 	%rd6478, %rd6477, 3;
	add.s64 	%rd6479, %rd1, %rd6478;
	ld.global.f64 	%fd26107, [%rd6479+45440];
	ld.local.s8 	%r13199, [%rd703+1];
	ld.local.s8 	%rs3009, [%rd702+1];
	cvt.u32.u16 	%r13200, %rs3009;
	prmt.b32 	%r13201, %r13196, %r13200, 0x3340U;
	prmt.b32 	%r13202, %r13197, 0, 0x3340U;
	prmt.b32 	%r13203, %r13201, %r13202, 0x5410U;
	mov.b32 	%r13204, 334205;
	dp4a.s32.u32 	%r13205, %r13203, %r13204, %r13199;
	mul.wide.s32 	%rd6480, %r13205, 8;
	add.s64 	%rd6481, %rd1, %rd6480;
	ld.global.f64 	%fd13596, [%rd6481+35440];
	add.f64 	%fd13597, %fd26107, %fd13596;
	ld.global.f64 	%fd26106, [%rd6479+45640];
	ld.global.f64 	%fd13598, [%rd6481+40440];
	add.f64 	%fd13599, %fd26106, %fd13598;
	abs.f64 	%fd13600, %fd13599;
	setp.gt.f64 	%p6007, %fd13600, 0d41CDCD64FF800000;
	selp.f64 	%fd2695, 0dBFF0000000000000, %fd13597, %p6007;
	selp.f64 	%fd2696, 0d7FF0000000000000, %fd13599, %p6007;
	cvt.s16.s8 	%rs3010, %rs6688;
	mov.b32 	%r13206, {%rs3010, %rs3009};
	cvt.s32.s8 	%r13207, %r13197;
	mov.b32 	%r13208, 1305;
	dp2a.lo.s32.u32 	%r13209, %r13206, %r13208, %r13207;
	mul.wide.s32 	%rd6482, %r13209, 8;
	add.s64 	%rd704, %rd1, %rd6482;
	ld.global.f64 	%fd2697, [%rd704+21000];
	abs.f64 	%fd2698, %fd2697;
	setp.geu.f64 	%p6008, %fd2698, 0d41CDCD64FF800000;
	cvt.s16.s8 	%rs3011, %rs6687;
	mov.b32 	%r13210, {%rs3010, %rs3011};
	dp2a.lo.s32.u32 	%r2263, %r13210, %r13208, %r13199;
	mul.wide.s32 	%rd6483, %r2263, 8;
	add.s64 	%rd705, %rd1, %rd6483;
	mov.f64 	%fd26097, %fd2695;
	mov.f64 	%fd26098, %fd2696;
	@%p6008 bra 	$L__BB1_6052;
	ld.global.f64 	%fd2699, [%rd705+23000];
	abs.f64 	%fd13602, %fd2699;
	setp.geu.f64 	%p6009, %fd13602, 0d41CDCD64FF800000;
	mov.f64 	%fd26097, %fd2695;
	mov.f64 	%fd26098, %fd2696;
	@%p6009 bra 	$L__BB1_6052;
	ld.global.f64 	%fd13603, [%rd704+20000];
	add.f64 	%fd13604, %fd26107, %fd13603;
	ld.global.f64 	%fd13605, [%rd705+22000];
	add.f64 	%fd13606, %fd13604, %fd13605;
	add.f64 	%fd13607, %fd26106, %fd2697;
	add.f64 	%fd13608, %fd13607, %fd2699;
	abs.f64 	%fd13609, %fd13608;
	setp.gt.f64 	%p6010, %fd13609, 0d41CDCD64FF800000;
	selp.f64 	%fd26097, 0dBFF0000000000000, %fd13606, %p6010;
	selp.f64 	%fd26098, 0d7FF0000000000000, %fd13608, %p6010;
	add.f64 	%fd13610, %fd26098, 0d4069000000000000;
	add.f64 	%fd13611, %fd26097, 0dC016CCCCCCCCCCCD;
	add.f64 	%fd13612, %fd2538, %fd13611;
	div.rn.f64 	%fd26099, %fd13610, %fd13612;
	abs.f64 	%fd13613, %fd2696;
	setp.geu.f64 	%p6011, %fd13613, 0d41CDCD64FF800000;
	@%p6011 bra 	$L__BB1_6052;
	add.f64 	%fd13614, %fd2696, 0d4069000000000000;
	add.f64 	%fd13615, %fd2695, 0dC016CCCCCCCCCCCD;
	add.f64 	%fd13616, %fd2538, %fd13615;
	div.rn.f64 	%fd13617, %fd13614, %fd13616;
	setp.lt.f64 	%p6012, %fd13617, %fd26099;
	selp.f64 	%fd26097, %fd26097, %fd2695, %p6012;
	selp.f64 	%fd26098, %fd26098, %fd2696, %p6012;
	selp.f64 	%fd26099, %fd26099, %fd13617, %p6012;
$L__BB1_6052:
	mov.f64 	%fd26100, %fd26097;
	mov.f64 	%fd26101, %fd26098;
	@%p6008 bra 	$L__BB1_6055;
	ld.global.f64 	%fd13618, [%rd704+20000];
	add.f64 	%fd13619, %fd26107, %fd13618;
	add.f64 	%fd13620, %fd26106, %fd2697;
	abs.f64 	%fd13621, %fd13620;
	setp.gt.f64 	%p6014, %fd13621, 0d41CDCD64FF800000;
	selp.f64 	%fd26100, 0dBFF0000000000000, %fd13619, %p6014;
	selp.f64 	%fd26101, 0d7FF0000000000000, %fd13620, %p6014;
	add.f64 	%fd13622, %fd26101, 0d4069000000000000;
	add.f64 	%fd13623, %fd26100, 0dC016CCCCCCCCCCCD;
	add.f64 	%fd13624, %fd2538, %fd13623;
	div.rn.f64 	%fd26099, %fd13622, %fd13624;
	abs.f64 	%fd13625, %fd26098;
	setp.geu.f64 	%p6015, %fd13625, 0d41CDCD64FF800000;
	@%p6015 bra 	$L__BB1_6055;
	add.f64 	%fd13626, %fd26098, 0d4069000000000000;
	add.f64 	%fd13627, %fd26097, 0dC016CCCCCCCCCCCD;
	add.f64 	%fd13628, %fd2538, %fd13627;
	div.rn.f64 	%fd13629, %fd13626, %fd13628;
	setp.lt.f64 	%p6016, %fd13629, %fd26099;
	selp.f64 	%fd26100, %fd26100, %fd26097, %p6016;
	selp.f64 	%fd26101, %fd26101, %fd26098, %p6016;
	selp.f64 	%fd26099, %fd26099, %fd13629, %p6016;
$L__BB1_6055:
	mul.wide.s32 	%rd6484, %r2263, 8;
	add.s64 	%rd706, %rd1, %rd6484;
	ld.global.f64 	%fd2718, [%rd706+23000];
	abs.f64 	%fd13630, %fd2718;
	setp.geu.f64 	%p6017, %fd13630, 0d41CDCD64FF800000;
	mov.f64 	%fd26103, %fd26100;
	mov.f64 	%fd26104, %fd26101;
	@%p6017 bra 	$L__BB1_6058;
	ld.global.f64 	%fd13631, [%rd706+22000];
	add.f64 	%fd13632, %fd26107, %fd13631;
	add.f64 	%fd13633, %fd26106, %fd2718;
	abs.f64 	%fd13634, %fd13633;
	setp.gt.f64 	%p6018, %fd13634, 0d41CDCD64FF800000;
	selp.f64 	%fd26103, 0dBFF0000000000000, %fd13632, %p6018;
	selp.f64 	%fd26104, 0d7FF0000000000000, %fd13633, %p6018;
	add.f64 	%fd13635, %fd26104, 0d4069000000000000;
	add.f64 	%fd13636, %fd26103, 0dC016CCCCCCCCCCCD;
	add.f64 	%fd13637, %fd2538, %fd13636;
	div.rn.f64 	%fd26099, %fd13635, %fd13637;
	abs.f64 	%fd13638, %fd26101;
	setp.geu.f64 	%p6019, %fd13638, 0d41CDCD64FF800000;
	@%p6019 bra 	$L__BB1_6058;
	add.f64 	%fd13639, %fd26101, 0d4069000000000000;
	add.f64 	%fd13640, %fd26100, 0dC016CCCCCCCCCCCD;
	add.f64 	%fd13641, %fd2538, %fd13640;
	div.rn.f64 	%fd13642, %fd13639, %fd13641;
	setp.lt.f64 	%p6020, %fd13642, %fd26099;
	selp.f64 	%fd26103, %fd26103, %fd26100, %p6020;
	selp.f64 	%fd26104, %fd26104, %fd26101, %p6020;
	selp.f64 	%fd26099, %fd26099, %fd13642, %p6020;
$L__BB1_6058:
	add.f64 	%fd13643, %fd26107, 0dC016CCCCCCCCCCCD;
	add.f64 	%fd2728, %fd2538, %fd13643;
	abs.f64 	%fd13644, %fd26104;
	setp.geu.f64 	%p6021, %fd13644, 0d41CDCD64FF800000;
	@%p6021 bra 	$L__BB1_6060;
	add.f64 	%fd13645, %fd26106, 0d4069000000000000;
	div.rn.f64 	%fd13646, %fd13645, %fd2728;
	setp.lt.f64 	%p6022, %fd26099, %fd13646;
	selp.f64 	%fd26106, %fd26106, %fd26104, %p6022;
	selp.f64 	%fd26107, %fd26107, %fd26103, %p6022;
$L__BB1_6060:
	setp.eq.s32 	%p6023, %r2201, 0;
	@%p6023 bra 	$L__BB1_6074;
	and.b32  	%r2264, %r2201, 15;
	setp.lt.u32 	%p6024, %r2201, 16;
	mov.b32 	%r27877, 0;
	@%p6024 bra 	$L__BB1_6064;
	and.b32  	%r27877, %r2201, 2147483632;
	mov.b32 	%r27875, 0;
$L__BB1_6063:
	.pragma "nounroll";
	mul.wide.u32 	%rd6485, %r27875, 4;
	add.s64 	%rd6486, %rd16, %rd6485;
	mov.b32 	%r13213, 0;
	st.local.u32 	[%rd6486], %r13213;
	st.local.u32 	[%rd6486+4], %r13213;
	st.local.u32 	[%rd6486+8], %r13213;
	st.local.u32 	[%rd6486+12], %r13213;
	st.local.u32 	[%rd6486+16], %r13213;
	st.local.u32 	[%rd6486+20], %r13213;
	st.local.u32 	[%rd6486+24], %r13213;
	st.local.u32 	[%rd6486+28], %r13213;
	st.local.u32 	[%rd6486+32], %r13213;
	st.local.u32 	[%rd6486+36], %r13213;
	st.local.u32 	[%rd6486+40], %r13213;
	st.local.u32 	[%rd6486+44], %r13213;
	st.local.u32 	[%rd6486+48], %r13213;
	st.local.u32 	[%rd6486+52], %r13213;
	st.local.u32 	[%rd6486+56], %r13213;
	st.local.u32 	[%rd6486+60], %r13213;
	add.s32 	%r27875, %r27875, 16;
	setp.ne.s32 	%p6025, %r27875, %r27877;
	@%p6025 bra 	$L__BB1_6063;
$L__BB1_6064:
	setp.eq.s32 	%p6026, %r2264, 0;
	@%p6026 bra 	$L__BB1_6074;
	and.b32  	%r2269, %r2201, 7;
	setp.lt.u32 	%p6027, %r2264, 8;
	@%p6027 bra 	$L__BB1_6067;
	mul.wide.u32 	%rd6487, %r27877, 4;
	add.s64 	%rd6488, %rd16, %rd6487;
	mov.b32 	%r13214, 0;
	st.local.u32 	[%rd6488], %r13214;
	st.local.u32 	[%rd6488+4], %r13214;
	st.local.u32 	[%rd6488+8], %r13214;
	st.local.u32 	[%rd6488+12], %r13214;
	st.local.u32 	[%rd6488+16], %r13214;
	st.local.u32 	[%rd6488+20], %r13214;
	st.local.u32 	[%rd6488+24], %r13214;
	st.local.u32 	[%rd6488+28], %r13214;
	add.s32 	%r27877, %r27877, 8;
$L__BB1_6067:
	setp.eq.s32 	%p6028, %r2269, 0;
	@%p6028 bra 	$L__BB1_6074;
	and.b32  	%r2272, %r2201, 3;
	setp.lt.u32 	%p6029, %r2269, 4;
	@%p6029 bra 	$L__BB1_6070;
	mul.wide.u32 	%rd6489, %r27877, 4;
	add.s64 	%rd6490, %rd16, %rd6489;
	mov.b32 	%r13215, 0;
	st.local.u32 	[%rd6490], %r13215;
	st.local.u32 	[%rd6490+4], %r13215;
	st.local.u32 	[%rd6490+8], %r13215;
	st.local.u32 	[%rd6490+12], %r13215;
	add.s32 	%r27877, %r27877, 4;
$L__BB1_6070:
	setp.eq.s32 	%p6030, %r2272, 0;
	@%p6030 bra 	$L__BB1_6074;
	mul.wide.u32 	%rd6491, %r27877, 4;
	add.s64 	%rd707, %rd16, %rd6491;
	mov.b32 	%r13216, 0;
	st.local.u32 	[%rd707], %r13216;
	setp.eq.s32 	%p6031, %r2272, 1;
	@%p6031 bra 	$L__BB1_6074;
	mov.b32 	%r13217, 0;
	st.local.u32 	[%rd707+4], %r13217;
	setp.eq.s32 	%p6032, %r2272, 2;
	@%p6032 bra 	$L__BB1_6074;
	mov.b32 	%r13218, 0;
	st.local.u32 	[%rd707+8], %r13218;
$L__BB1_6074:
	setp.eq.s32 	%p6033, %r2203, 0;
	@%p6033 bra 	$L__BB1_6088;
	and.b32  	%r2275, %r2203, 15;
	setp.lt.u32 	%p6034, %r2203, 16;
	mov.b32 	%r27881, 0;
	@%p6034 bra 	$L__BB1_6078;
	and.b32  	%r27881, %r2203, 2147483632;
	mov.b32 	%r27879, 0;
$L__BB1_6077:
	.pragma "nounroll";
	mul.wide.u32 	%rd6492, %r27879, 4;
	add.s64 	%rd6493, %rd17, %rd6492;
	mov.b32 	%r13221, 0;
	st.local.u32 	[%rd6493], %r13221;
	st.local.u32 	[%rd6493+4], %r13221;
	st.local.u32 	[%rd6493+8], %r13221;
	st.local.u32 	[%rd6493+12], %r13221;
	st.local.u32 	[%rd6493+16], %r13221;
	st.local.u32 	[%rd6493+20], %r13221;
	st.local.u32 	[%rd6493+24], %r13221;
	st.local.u32 	[%rd6493+28], %r13221;
	st.local.u32 	[%rd6493+32], %r13221;
	st.local.u32 	[%rd6493+36], %r13221;
	st.local.u32 	[%rd6493+40], %r13221;
	st.local.u32 	[%rd6493+44], %r13221;
	st.local.u32 	[%rd6493+48], %r13221;
	st.local.u32 	[%rd6493+52], %r13221;
	st.local.u32 	[%rd6493+56], %r13221;
	st.local.u32 	[%rd6493+60], %r13221;
	add.s32 	%r27879, %r27879, 16;
	setp.ne.s32 	%p6035, %r27879, %r27881;
	@%p6035 bra 	$L__BB1_6077;
$L__BB1_6078:
	setp.eq.s32 	%p6036, %r2275, 0;
	@%p6036 bra 	$L__BB1_6088;
	and.b32  	%r2280, %r2203, 7;
	setp.lt.u32 	%p6037, %r2275, 8;
	@%p6037 bra 	$L__BB1_6081;
	mul.wide.u32 	%rd6494, %r27881, 4;
	add.s64 	%rd6495, %rd17, %rd6494;
	mov.b32 	%r13222, 0;
	st.local.u32 	[%rd6495], %r13222;
	st.local.u32 	[%rd6495+4], %r13222;
	st.local.u32 	[%rd6495+8], %r13222;
	st.local.u32 	[%rd6495+12], %r13222;
	st.local.u32 	[%rd6495+16], %r13222;
	st.local.u32 	[%rd6495+20], %r13222;
	st.local.u32 	[%rd6495+24], %r13222;
	st.local.u32 	[%rd6495+28], %r13222;
	add.s32 	%r27881, %r27881, 8;
$L__BB1_6081:
	setp.eq.s32 	%p6038, %r2280, 0;
	@%p6038 bra 	$L__BB1_6088;
	and.b32  	%r2283, %r2203, 3;
	setp.lt.u32 	%p6039, %r2280, 4;
	@%p6039 bra 	$L__BB1_6084;
	mul.wide.u32 	%rd6496, %r27881, 4;
	add.s64 	%rd6497, %rd17, %rd6496;
	mov.b32 	%r13223, 0;
	st.local.u32 	[%rd6497], %r13223;
	st.local.u32 	[%rd6497+4], %r13223;
	st.local.u32 	[%rd6497+8], %r13223;
	st.local.u32 	[%rd6497+12], %r13223;
	add.s32 	%r27881, %r27881, 4;
$L__BB1_6084:
	setp.eq.s32 	%p6040, %r2283, 0;
	@%p6040 bra 	$L__BB1_6088;
	mul.wide.u32 	%rd6498, %r27881, 4;
	add.s64 	%rd708, %rd17, %rd6498;
	mov.b32 	%r13224, 0;
	st.local.u32 	[%rd708], %r13224;
	setp.eq.s32 	%p6041, %r2283, 1;
	@%p6041 bra 	$L__BB1_6088;
	mov.b32 	%r13225, 0;
	st.local.u32 	[%rd708+4], %r13225;
	setp.eq.s32 	%p6042, %r2283, 2;
	@%p6042 bra 	$L__BB1_6088;
	mov.b32 	%r13226, 0;
	st.local.u32 	[%rd708+8], %r13226;
$L__BB1_6088:
	add.s32 	%r13227, %r27986, -1;
	add.s32 	%r2286, %r27985, -1;
	mad.lo.s32 	%r2287, %r13227, %r2203, %r2286;
	mul.wide.s32 	%rd6499, %r2287, 8;
	add.s64 	%rd6500, %rd14, %rd6499;
	ld.local.f64 	%fd13648, [%rd6500];
	abs.f64 	%fd13649, %fd13648;
	setp.geu.f64 	%p6043, %fd13649, 0d41CDCD64FF800000;
	mov.f64 	%fd26114, 0d0000000000000000;
	@%p6043 bra 	$L__BB1_6136;
	mul.wide.s32 	%rd6501, %r27986, 4;
	add.s64 	%rd6502, %rd16, %rd6501;
	st.local.u32 	[%rd6502+-4], %r27985;
	mul.wide.s32 	%rd6503, %r2286, 4;
	add.s64 	%rd6504, %rd17, %rd6503;
	st.local.u32 	[%rd6504], %r27986;
$L__BB1_6090:
	cvt.u32.u16 	%r13228, %rs6688;
	cvt.s32.s8 	%r13229, %r13228;
	cvt.u32.u16 	%r13230, %rs6687;
	cvt.s32.s8 	%r13231, %r13230;
	add.s32 	%r13232, %r13231, %r13229;
	setp.eq.s32 	%p6044, %r13232, 3;
	@%p6044 bra 	$L__BB1_6092;
	add.s32 	%r13233, %r27986, -1;
	mad.lo.s32 	%r13234, %r13233, %r2203, %r27985;
	add.s32 	%r13235, %r13234, -1;
	mul.wide.s32 	%rd6505, %r13235, 8;
	add.s64 	%rd6506, %rd15, %rd6505;
	mov.b64 	%rd6507, -4616189618054758400;
	st.local.u64 	[%rd6506], %rd6507;
	add.s64 	%rd6508, %rd14, %rd6505;
	mov.b64 	%rd6509, 9218868437227405312;
	st.local.u64 	[%rd6508], %rd6509;
	mov.f64 	%fd26112, 0dBFF0000000000000;
	mov.f64 	%fd26111, 0d7FF0000000000000;
	bra.uni 	$L__BB1_6103;
$L__BB1_6092:
	cvt.s32.s8 	%r13237, %r13228;
	mul.wide.s32 	%rd6510, %r13237, 5;
	cvt.u64.u16 	%rd6511, %rs6687;
	cvt.s64.s8 	%rd709, %rd6511;
	add.s64 	%rd710, %rd6510, %rd709;
	shl.b64 	%rd6512, %rd710, 3;
	add.s64 	%rd6513, %rd1, %rd6512;
	ld.global.f64 	%fd26112, [%rd6513+45440];
	cvt.s64.s32 	%rd6514, %r27985;
	add.s64 	%rd6515, %rd19, %rd6514;
	cvt.s64.s32 	%rd6516, %r27986;
	add.s64 	%rd6517, %rd18, %rd6516;
	ld.local.u8 	%rs3012, [%rd6517+-1];
	cvt.u64.u16 	%rd6518, %rs3012;
	cvt.s64.s8 	%rd711, %rd6518;
	ld.local.s8 	%rs3013, [%rd6515+-1];
	cvt.u32.u16 	%r13238, %rs3013;
	cvt.u32.u16 	%r13239, %rs6687;
	prmt.b32 	%r13240, %r13239, %r13238, 0x3340U;
	prmt.b32 	%r13241, %r13228, 0, 0x3340U;
	prmt.b32 	%r13242, %r13240, %r13241, 0x5410U;
	cvt.u32.u16 	%r13243, %rs3012;
	cvt.s32.s8 	%r13244, %r13243;
	mov.b32 	%r13245, 334205;
	dp4a.s32.u32 	%r13246, %r13242, %r13245, %r13244;
	mul.wide.s32 	%rd6519, %r13246, 8;
	add.s64 	%rd6520, %rd1, %rd6519;
	ld.global.f64 	%fd13652, [%rd6520+35440];
	add.f64 	%fd13653, %fd26112, %fd13652;
	ld.global.f64 	%fd26111, [%rd6513+45640];
	ld.global.f64 	%fd13654, [%rd6520+40440];
	add.f64 	%fd13655, %fd26111, %fd13654;
	abs.f64 	%fd13656, %fd13655;
	setp.gt.f64 	%p6045, %fd13656, 0d41CDCD64FF800000;
	selp.f64 	%fd2735, 0dBFF0000000000000, %fd13653, %p6045;
	selp.f64 	%fd2736, 0d7FF0000000000000, %fd13655, %p6045;
	cvt.s16.s8 	%rs3014, %rs6687;
	mov.b32 	%r13247, {%rs3014, %rs3013};
	mov.b32 	%r13248, 1305;
	dp2a.lo.s32.u32 	%r13249, %r13247, %r13248, %r13237;
	mul.wide.s32 	%rd6521, %r13249, 8;
	add.s64 	%rd712, %rd1, %rd6521;
	ld.global.f64 	%fd2737, [%rd712+21000];
	abs.f64 	%fd13657, %fd2737;
	setp.geu.f64 	%p6046, %fd13657, 0d41CDCD64FF800000;
	@%p6046 bra 	$L__BB1_6096;
	mad.lo.s64 	%rd6525, %rd709, 24, %rd710;
	add.s64 	%rd6526, %rd6525, %rd711;
	shl.b64 	%rd6527, %rd6526, 3;
	add.s64 	%rd713, %rd1, %rd6527;
	ld.global.f64 	%fd2738, [%rd713+23000];
	abs.f64 	%fd13672, %fd2738;
	setp.lt.f64 	%p6051, %fd13672, 0d41CDCD64FF800000;
	@%p6051 bra 	$L__BB1_6099;
	ld.global.f64 	%fd13673, [%rd712+20000];
	add.f64 	%fd13674, %fd26112, %fd13673;
	add.f64 	%fd13675, %fd26111, %fd2737;
	abs.f64 	%fd13676, %fd13675;
	setp.gt.f64 	%p6052, %fd13676, 0d41CDCD64FF800000;
	selp.f64 	%fd26108, 0dBFF0000000000000, %fd13674, %p6052;
	selp.f64 	%fd26109, 0d7FF0000000000000, %fd13675, %p6052;
	add.f64 	%fd13677, %fd26109, 0d4069000000000000;
	add.f64 	%fd13678, %fd26108, 0dC016CCCCCCCCCCCD;
	add.f64 	%fd13679, %fd2538, %fd13678;
	div.rn.f64 	%fd26110, %fd13677, %fd13679;
	abs.f64 	%fd13680, %fd2736;
	setp.geu.f64 	%p6053, %fd13680, 0d41CDCD64FF800000;
	@%p6053 bra 	$L__BB1_6101;
	add.f64 	%fd13681, %fd2736, 0d4069000000000000;
	add.f64 	%fd13682, %fd2735, 0dC016CCCCCCCCCCCD;
	add.f64 	%fd13683, %fd2538, %fd13682;
	div.rn.f64 	%fd13684, %fd13681, %fd13683;
	setp.lt.f64 	%p6054, %fd13684, %fd26110;
	selp.f64 	%fd26108, %fd26108, %fd2735, %p6054;
	selp.f64 	%fd26109, %fd26109, %fd2736, %p6054;
	selp.f64 	%fd26110, %fd26110, %fd13684, %p6054;
	bra.uni 	$L__BB1_6101;
$L__BB1_6096:
	mad.lo.s64 	%rd6522, %rd709, 24, %rd710;
	add.s64 	%rd6523, %rd6522, %rd711;
	shl.b64 	%rd6524, %rd6523, 3;
	add.s64 	%rd714, %rd1, %rd6524;
	ld.global.f64 	%fd2739, [%rd714+23000];
	abs.f64 	%fd13659, %fd2739;
	setp.geu.f64 	%p6047, %fd13659, 0d41CDCD64FF800000;
	mov.f64 	%fd26108, %fd2735;
	mov.f64 	%fd26109, %fd2736;
	@%p6047 bra 	$L__BB1_6101;
	ld.global.f64 	%fd13660, [%rd714+22000];
	add.f64 	%fd13661, %fd26112, %fd13660;
	add.f64 	%fd13662, %fd26111, %fd2739;
	abs.f64 	%fd13663, %fd13662;
	setp.gt.f64 	%p6048, %fd13663, 0d41CDCD64FF800000;
	selp.f64 	%fd26108, 0dBFF0000000000000, %fd13661, %p6048;
	selp.f64 	%fd26109, 0d7FF0000000000000, %fd13662, %p6048;
	add.f64 	%fd13664, %fd26109, 0d4069000000000000;
	add.f64 	%fd13665, %fd26108, 0dC016CCCCCCCCCCCD;
	add.f64 	%fd13666, %fd2538, %fd13665;
	div.rn.f64 	%fd26110, %fd13664, %fd13666;
	abs.f64 	%fd13667, %fd2736;
	setp.geu.f64 	%p6049, %fd13667, 0d41CDCD64FF800000;
	@%p6049 bra 	$L__BB1_6101;
	add.f64 	%fd13668, %fd2736, 0d4069000000000000;
	add.f64 	%fd13669, %fd2735, 0dC016CCCCCCCCCCCD;
	add.f64 	%fd13670, %fd2538, %fd13669;
	div.rn.f64 	%fd13671, %fd13668, %fd13670;
	setp.lt.f64 	%p6050, %fd13671, %fd26110;
	selp.f64 	%fd26108, %fd26108, %fd2735, %p6050;
	selp.f64 	%fd26109, %fd26109, %fd2736, %p6050;
	selp.f64 	%fd26110, %fd26110, %fd13671, %p6050;
	bra.uni 	$L__BB1_6101;
$L__BB1_6099:
	ld.global.f64 	%fd13685, [%rd712+20000];
	add.f64 	%fd13686, %fd26112, %fd13685;
	ld.global.f64 	%fd13687, [%rd713+22000];
	add.f64 	%fd13688, %fd13686, %fd13687;
	add.f64 	%fd13689, %fd26111, %fd2737;
	add.f64 	%fd13690, %fd13689, %fd2738;
	abs.f64 	%fd13691, %fd13690;
	setp.gt.f64 	%p6055, %fd13691, 0d41CDCD64FF800000;
	selp.f64 	%fd26108, 0dBFF0000000000000, %fd13688, %p6055;
	selp.f64 	%fd26109, 0d7FF0000000000000, %fd13690, %p6055;
	add.f64 	%fd13692, %fd26109, 0d4069000000000000;
	add.f64 	%fd13693, %fd26108, 0dC016CCCCCCCCCCCD;
	add.f64 	%fd13694, %fd2538, %fd13693;
	div.rn.f64 	%fd26110, %fd13692, %fd13694;
	abs.f64 	%fd13695, %fd2736;
	setp.geu.f64 	%p6056, %fd13695, 0d41CDCD64FF800000;
	@%p6056 bra 	$L__BB1_6101;
	add.f64 	%fd13696, %fd2736, 0d4069000000000000;
	add.f64 	%fd13697, %fd2735, 0dC016CCCCCCCCCCCD;
	add.f64 	%fd13698, %fd2538, %fd13697;
	div.rn.f64 	%fd13699, %fd13696, %fd13698;
	setp.lt.f64 	%p6057, %fd13699, %fd26110;
	selp.f64 	%fd26108, %fd26108, %fd2735, %p6057;
	selp.f64 	%fd26109, %fd26109, %fd2736, %p6057;
	selp.f64 	%fd26110, %fd26110, %fd13699, %p6057;
$L__BB1_6101:
	abs.f64 	%fd13700, %fd26109;
	setp.geu.f64 	%p6058, %fd13700, 0d41CDCD64FF800000;
	@%p6058 bra 	$L__BB1_6103;
	add.f64 	%fd13701, %fd26111, 0d4069000000000000;
	add.f64 	%fd13702, %fd26112, 0dC016CCCCCCCCCCCD;
	add.f64 	%fd13703, %fd2538, %fd13702;
	div.rn.f64 	%fd13704, %fd13701, %fd13703;
	setp.lt.f64 	%p6059, %fd26110, %fd13704;
	selp.f64 	%fd26111, %fd26111, %fd26109, %p6059;
	selp.f64 	%fd26112, %fd26112, %fd26108, %p6059;
$L__BB1_6103:
	add.s32 	%r2290, %r27986, -1;
	mul.lo.s32 	%r2291, %r2290, %r2203;
	add.s32 	%r2292, %r27985, -1;
	add.s32 	%r2293, %r2292, %r2291;
	mul.wide.s32 	%rd6528, %r2293, 8;
	add.s64 	%rd6529, %rd15, %rd6528;
	ld.local.f64 	%fd2765, [%rd6529];
	abs.f64 	%fd2766, %fd2765;
	abs.f64 	%fd13705, %fd26112;
	max.f64 	%fd13707, %fd2766, %fd13705;
	setp.gt.f64 	%p6060, %fd13707, 0d41CDCD64FF800000;
	sub.f64 	%fd13708, %fd2765, %fd26112;
	abs.f64 	%fd13709, %fd13708;
	setp.geu.f64 	%p6061, %fd13709, 0d3EE4F8B588E368F1;
	or.pred  	%p6062, %p6060, %p6061;
	@%p6062 bra 	$L__BB1_6526;
	mul.wide.s32 	%rd6530, %r2293, 8;
	add.s64 	%rd6531, %rd14, %rd6530;
	ld.local.f64 	%fd13711, [%rd6531];
	abs.f64 	%fd13712, %fd13711;
	abs.f64 	%fd13713, %fd26111;
	max.f64 	%fd13715, %fd13712, %fd13713;
	setp.gt.f64 	%p6063, %fd13715, 0d41CDCD64FF800000;
	sub.f64 	%fd13716, %fd13711, %fd26111;
	abs.f64 	%fd13717, %fd13716;
	setp.geu.f64 	%p6064, %fd13717, 0d3EE4F8B588E368F1;
	or.pred  	%p6065, %p6063, %p6064;
	@%p6065 bra 	$L__BB1_6526;
	mul.wide.s32 	%rd6532, %r2287, 8;
	add.s64 	%rd6533, %rd14, %rd6532;
	ld.local.f64 	%fd13720, [%rd6533];
	add.f64 	%fd2767, %fd26106, %fd13720;
	add.s64 	%rd6534, %rd15, %rd6532;
	ld.local.f64 	%fd13721, [%rd6534];
	add.f64 	%fd2768, %fd26107, %fd13721;
	mov.f64 	%fd26113, 0d3FE0000000000000;
	@%p6005 bra 	$L__BB1_6135;
	mov.b32 	%r27908, 0;
	@%p6023 bra 	$L__BB1_6120;
	and.b32  	%r2294, %r2201, 15;
	setp.lt.u32 	%p6068, %r2201, 16;
	mov.b32 	%r27908, 0;
	mov.u32 	%r27892, %r27908;
	@%p6068 bra 	$L__BB1_6110;
	and.b32  	%r27892, %r2201, 2147483632;
	mov.b32 	%r27908, 0;
	mov.u32 	%r27886, %r27908;
$L__BB1_6109:
	.pragma "nounroll";
	mul.wide.u32 	%rd6535, %r27886, 4;
	add.s64 	%rd6536, %rd16, %rd6535;
	ld.local.u32 	%r13254, [%rd6536];
	setp.gt.s32 	%p6069, %r13254, 0;
	selp.u32 	%r13255, 1, 0, %p6069;
	add.s32 	%r13256, %r27908, %r13255;
	ld.local.u32 	%r13257, [%rd6536+4];
	setp.gt.s32 	%p6070, %r13257, 0;
	selp.u32 	%r13258, 1, 0, %p6070;
	add.s32 	%r13259, %r13256, %r13258;
	ld.local.u32 	%r13260, [%rd6536+8];
	setp.gt.s32 	%p6071, %r13260, 0;
	selp.u32 	%r13261, 1, 0, %p6071;
	add.s32 	%r13262, %r13259, %r13261;
	ld.local.u32 	%r13263, [%rd6536+12];
	setp.gt.s32 	%p6072, %r13263, 0;
	selp.u32 	%r13264, 1, 0, %p6072;
	add.s32 	%r13265, %r13262, %r13264;
	ld.local.u32 	%r13266, [%rd6536+16];
	setp.gt.s32 	%p6073, %r13266, 0;
	selp.u32 	%r13267, 1, 0, %p6073;
	add.s32 	%r13268, %r13265, %r13267;
	ld.local.u32 	%r13269, [%rd6536+20];
	setp.gt.s32 	%p6074, %r13269, 0;
	selp.u32 	%r13270, 1, 0, %p6074;
	add.s32 	%r13271, %r13268, %r13270;
	ld.local.u32 	%r13272, [%rd6536+24];
	setp.gt.s32 	%p6075, %r13272, 0;
	selp.u32 	%r13273, 1, 0, %p6075;
	add.s32 	%r13274, %r13271, %r13273;
	ld.local.u32 	%r13275, [%rd6536+28];
	setp.gt.s32 	%p6076, %r13275, 0;
	selp.u32 	%r13276, 1, 0, %p6076;
	add.s32 	%r13277, %r13274, %r13276;
	ld.local.u32 	%r13278, [%rd6536+32];
	setp.gt.s32 	%p6077, %r13278, 0;
	selp.u32 	%r13279, 1, 0, %p6077;
	add.s32 	%r13280, %r13277, %r13279;
	ld.local.u32 	%r13281, [%rd6536+36];
	setp.gt.s32 	%p6078, %r13281, 0;
	selp.u32 	%r13282, 1, 0, %p6078;
	add.s32 	%r13283, %r13280, %r13282;
	ld.local.u32 	%r13284, [%rd6536+40];
	setp.gt.s32 	%p6079, %r13284, 0;
	selp.u32 	%r13285, 1, 0, %p6079;
	add.s32 	%r13286, %r13283, %r13285;
	ld.local.u32 	%r13287, [%rd6536+44];
	setp.gt.s32 	%p6080, %r13287, 0;
	selp.u32 	%r13288, 1, 0, %p6080;
	add.s32 	%r13289, %r13286, %r13288;
	ld.local.u32 	%r13290, [%rd6536+48];
	setp.gt.s32 	%p6081, %r13290, 0;
	selp.u32 	%r13291, 1, 0, %p6081;
	add.s32 	%r13292, %r13289, %r13291;
	ld.local.u32 	%r13293, [%rd6536+52];
	setp.gt.s32 	%p6082, %r13293, 0;
	selp.u32 	%r13294, 1, 0, %p6082;
	add.s32 	%r13295, %r13292, %r13294;
	ld.local.u32 	%r13296, [%rd6536+56];
	setp.gt.s32 	%p6083, %r13296, 0;
	selp.u32 	%r13297, 1, 0, %p6083;
	add.s32 	%r13298, %r13295, %r13297;
	ld.local.u32 	%r13299, [%rd6536+60];
	setp.gt.s32 	%p6084, %r13299, 0;
	selp.u32 	%r13300, 1, 0, %p6084;
	add.s32 	%r27908, %r13298, %r13300;
	add.s32 	%r27886, %r27886, 16;
	setp.ne.s32 	%p6085, %r27886, %r27892;
	@%p6085 bra 	$L__BB1_6109;
$L__BB1_6110:
	setp.eq.s32 	%p6086, %r2294, 0;
	@%p6086 bra 	$L__BB1_6120;
	and.b32  	%r2303, %r2201, 7;
	setp.lt.u32 	%p6087, %r2294, 8;
	@%p6087 bra 	$L__BB1_6113;
	mul.wide.u32 	%rd6537, %r27892, 4;
	add.s64 	%rd6538, %rd16, %rd6537;
	ld.local.u32 	%r13302, [%rd6538];
	setp.gt.s32 	%p6088, %r13302, 0;
	selp.u32 	%r13303, 1, 0, %p6088;
	add.s32 	%r13304, %r27908, %r13303;
	ld.local.u32 	%r13305, [%rd6538+4];
	setp.gt.s32 	%p6089, %r13305, 0;
	selp.u32 	%r13306, 1, 0, %p6089;
	add.s32 	%r13307, %r13304, %r13306;
	ld.local.u32 	%r13308, [%rd6538+8];
	setp.gt.s32 	%p6090, %r13308, 0;
	selp.u32 	%r13309, 1, 0, %p6090;
	add.s32 	%r13310, %r13307, %r13309;
	ld.local.u32 	%r13311, [%rd6538+12];
	setp.gt.s32 	%p6091, %r13311, 0;
	selp.u32 	%r13312, 1, 0, %p6091;
	add.s32 	%r13313, %r13310, %r13312;
	ld.local.u32 	%r13314, [%rd6538+16];
	setp.gt.s32 	%p6092, %r13314, 0;
	selp.u32 	%r13315, 1, 0, %p6092;
	add.s32 	%r13316, %r13313, %r13315;
	ld.local.u32 	%r13317, [%rd6538+20];
	setp.gt.s32 	%p6093, %r13317, 0;
	selp.u32 	%r13318, 1, 0, %p6093;
	add.s32 	%r13319, %r13316, %r13318;
	ld.local.u32 	%r13320, [%rd6538+24];
	setp.gt.s32 	%p6094, %r13320, 0;
	selp.u32 	%r13321, 1, 0, %p6094;
	add.s32 	%r13322, %r13319, %r13321;
	ld.local.u32 	%r13323, [%rd6538+28];
	setp.gt.s32 	%p6095, %r13323, 0;
	selp.u32 	%r13324, 1, 0, %p6095;
	add.s32 	%r27908, %r13322, %r13324;
	add.s32 	%r27892, %r27892, 8;
$L__BB1_6113:
	setp.eq.s32 	%p6096, %r2303, 0;
	@%p6096 bra 	$L__BB1_6120;
	and.b32  	%r2309, %r2201, 3;
	setp.lt.u32 	%p6097, %r2303, 4;
	@%p6097 bra 	$L__BB1_6116;
	mul.wide.u32 	%rd6539, %r27892, 4;
	add.s64 	%rd6540, %rd16, %rd6539;
	ld.local.u32 	%r13326, [%rd6540];
	setp.gt.s32 	%p6098, %r13326, 0;
	selp.u32 	%r13327, 1, 0, %p6098;
	add.s32 	%r13328, %r27908, %r13327;
	ld.local.u32 	%r13329, [%rd6540+4];
	setp.gt.s32 	%p6099, %r13329, 0;
	selp.u32 	%r13330, 1, 0, %p6099;
	add.s32 	%r13331, %r13328, %r13330;
	ld.local.u32 	%r13332, [%rd6540+8];
	setp.gt.s32 	%p6100, %r13332, 0;
	selp.u32 	%r13333, 1, 0, %p6100;
	add.s32 	%r13334, %r13331, %r13333;
	ld.local.u32 	%r13335, [%rd6540+12];
	setp.gt.s32 	%p6101, %r13335, 0;
	selp.u32 	%r13336, 1, 0, %p6101;
	add.s32 	%r27908, %r13334, %r13336;
	add.s32 	%r27892, %r27892, 4;
$L__BB1_6116:
	setp.eq.s32 	%p6102, %r2309, 0;
	@%p6102 bra 	$L__BB1_6120;
	mul.wide.u32 	%rd6541, %r27892, 4;
	add.s64 	%rd715, %rd16, %rd6541;
	ld.local.u32 	%r13337, [%rd715];
	setp.gt.s32 	%p6103, %r13337, 0;
	selp.u32 	%r13338, 1, 0, %p6103;
	add.s32 	%r27908, %r27908, %r13338;
	setp.eq.s32 	%p6104, %r2309, 1;
	@%p6104 bra 	$L__BB1_6120;
	ld.local.u32 	%r13339, [%rd715+4];
	setp.gt.s32 	%p6105, %r13339, 0;
	selp.u32 	%r13340, 1, 0, %p6105;
	add.s32 	%r27908, %r27908, %r13340;
	setp.eq.s32 	%p6106, %r2309, 2;
	@%p6106 bra 	$L__BB1_6120;
	ld.local.u32 	%r13341, [%rd715+8];
	setp.gt.s32 	%p6107, %r13341, 0;
	selp.u32 	%r13342, 1, 0, %p6107;
	add.s32 	%r27908, %r27908, %r13342;
$L__BB1_6120:
	@%p6033 bra 	$L__BB1_6134;
	and.b32  	%r2319, %r2203, 15;
	setp.lt.u32 	%p6109, %r2203, 16;
	mov.b32 	%r27904, 0;
	@%p6109 bra 	$L__BB1_6124;
	and.b32  	%r27904, %r2203, 2147483632;
	mov.b32 	%r27898, 0;
$L__BB1_6123:
	.pragma "nounroll";
	mul.wide.u32 	%rd6542, %r27898, 4;
	add.s64 	%rd6543, %rd17, %rd6542;
	ld.local.u32 	%r13346, [%rd6543];
	setp.gt.s32 	%p6110, %r13346, 0;
	selp.u32 	%r13347, 1, 0, %p6110;
	add.s32 	%r13348, %r27908, %r13347;
	ld.local.u32 	%r13349, [%rd6543+4];
	setp.gt.s32 	%p6111, %r13349, 0;
	selp.u32 	%r13350, 1, 0, %p6111;
	add.s32 	%r13351, %r13348, %r13350;
	ld.local.u32 	%r13352, [%rd6543+8];
	setp.gt.s32 	%p6112, %r13352, 0;
	selp.u32 	%r13353, 1, 0, %p6112;
	add.s32 	%r13354, %r13351, %r13353;
	ld.local.u32 	%r13355, [%rd6543+12];
	setp.gt.s32 	%p6113, %r13355, 0;
	selp.u32 	%r13356, 1, 0, %p6113;
	add.s32 	%r13357, %r13354, %r13356;
	ld.local.u32 	%r13358, [%rd6543+16];
	setp.gt.s32 	%p6114, %r13358, 0;
	selp.u32 	%r13359, 1, 0, %p6114;
	add.s32 	%r13360, %r13357, %r13359;
	ld.local.u32 	%r13361, [%rd6543+20];
	setp.gt.s32 	%p6115, %r13361, 0;
	selp.u32 	%r13362, 1, 0, %p6115;
	add.s32 	%r13363, %r13360, %r13362;
	ld.local.u32 	%r13364, [%rd6543+24];
	setp.gt.s32 	%p6116, %r13364, 0;
	selp.u32 	%r13365, 1, 0, %p6116;
	add.s32 	%r13366, %r13363, %r13365;
	ld.local.u32 	%r13367, [%rd6543+28];
	setp.gt.s32 	%p6117, %r13367, 0;
	selp.u32 	%r13368, 1, 0, %p6117;
	add.s32 	%r13369, %r13366, %r13368;
	ld.local.u32 	%r13370, [%rd6543+32];
	setp.gt.s32 	%p6118, %r13370, 0;
	selp.u32 	%r13371, 1, 0, %p6118;
	add.s32 	%r13372, %r13369, %r13371;
	ld.local.u32 	%r13373, [%rd6543+36];
	setp.gt.s32 	%p6119, %r13373, 0;
	selp.u32 	%r13374, 1, 0, %p6119;
	add.s32 	%r13375, %r13372, %r13374;
	ld.local.u32 	%r13376, [%rd6543+40];
	setp.gt.s32 	%p6120, %r13376, 0;
	selp.u32 	%r13377, 1, 0, %p6120;
	add.s32 	%r13378, %r13375, %r13377;
	ld.local.u32 	%r13379, [%rd6543+44];
	setp.gt.s32 	%p6121, %r13379, 0;
	selp.u32 	%r13380, 1, 0, %p6121;
	add.s32 	%r13381, %r13378, %r13380;
	ld.local.u32 	%r13382, [%rd6543+48];
	setp.gt.s32 	%p6122, %r13382, 0;
	selp.u32 	%r13383, 1, 0, %p6122;
	add.s32 	%r13384, %r13381, %r13383;
	ld.local.u32 	%r13385, [%rd6543+52];
	setp.gt.s32 	%p6123, %r13385, 0;
	selp.u32 	%r13386, 1, 0, %p6123;
	add.s32 	%r13387, %r13384, %r13386;
	ld.local.u32 	%r13388, [%rd6543+56];
	setp.gt.s32 	%p6124, %r13388, 0;
	selp.u32 	%r13389, 1, 0, %p6124;
	add.s32 	%r13390, %r13387, %r13389;
	ld.local.u32 	%r13391, [%rd6543+60];
	setp.gt.s32 	%p6125, %r13391, 0;
	selp.u32 	%r13392, 1, 0, %p6125;
	add.s32 	%r27908, %r13390, %r13392;
	add.s32 	%r27898, %r27898, 16;
	setp.ne.s32 	%p6126, %r27898, %r27904;
	@%p6126 bra 	$L__BB1_6123;
$L__BB1_6124:
	setp.eq.s32 	%p6127, %r2319, 0;
	@%p6127 bra 	$L__BB1_6134;
	and.b32  	%r2328, %r2203, 7;
	setp.lt.u32 	%p6128, %r2319, 8;
	@%p6128 bra 	$L__BB1_6127;
	mul.wide.u32 	%rd6544, %r27904, 4;
	add.s64 	%rd6545, %rd17, %rd6544;
	ld.local.u32 	%r13394, [%rd6545];
	setp.gt.s32 	%p6129, %r13394, 0;
	selp.u32 	%r13395, 1, 0, %p6129;
	add.s32 	%r13396, %r27908, %r13395;
	ld.local.u32 	%r13397, [%rd6545+4];
	setp.gt.s32 	%p6130, %r13397, 0;
	selp.u32 	%r13398, 1, 0, %p6130;
	add.s32 	%r13399, %r13396, %r13398;
	ld.local.u32 	%r13400, [%rd6545+8];
	setp.gt.s32 	%p6131, %r13400, 0;
	selp.u32 	%r13401, 1, 0, %p6131;
	add.s32 	%r13402, %r13399, %r13401;
	ld.local.u32 	%r13403, [%rd6545+12];
	setp.gt.s32 	%p6132, %r13403, 0;
	selp.u32 	%r13404, 1, 0, %p6132;
	add.s32 	%r13405, %r13402, %r13404;
	ld.local.u32 	%r13406, [%rd6545+16];
	setp.gt.s32 	%p6133, %r13406, 0;
	selp.u32 	%r13407, 1, 0, %p6133;
	add.s32 	%r13408, %r13405, %r13407;
	ld.local.u32 	%r13409, [%rd6545+20];
	setp.gt.s32 	%p6134, %r13409, 0;
	selp.u32 	%r13410, 1, 0, %p6134;
	add.s32 	%r13411, %r13408, %r13410;
	ld.local.u32 	%r13412, [%rd6545+24];
	setp.gt.s32 	%p6135, %r13412, 0;
	selp.u32 	%r13413, 1, 0, %p6135;
	add.s32 	%r13414, %r13411, %r13413;
	ld.local.u32 	%r13415, [%rd6545+28];
	setp.gt.s32 	%p6136, %r13415, 0;
	selp.u32 	%r13416, 1, 0, %p6136;
	add.s32 	%r27908, %r13414, %r13416;
	add.s32 	%r27904, %r27904, 8;
$L__BB1_6127:
	setp.eq.s32 	%p6137, %r2328, 0;
	@%p6137 bra 	$L__BB1_6134;
	and.b32  	%r2334, %r2203, 3;
	setp.lt.u32 	%p6138, %r2328, 4;
	@%p6138 bra 	$L__BB1_6130;
	mul.wide.u32 	%rd6546, %r27904, 4;
	add.s64 	%rd6547, %rd17, %rd6546;
	ld.local.u32 	%r13418, [%rd6547];
	setp.gt.s32 	%p6139, %r13418, 0;
	selp.u32 	%r13419, 1, 0, %p6139;
	add.s32 	%r13420, %r27908, %r13419;
	ld.local.u32 	%r13421, [%rd6547+4];
	setp.gt.s32 	%p6140, %r13421, 0;
	selp.u32 	%r13422, 1, 0, %p6140;
	add.s32 	%r13423, %r13420, %r13422;
	ld.local.u32 	%r13424, [%rd6547+8];
	setp.gt.s32 	%p6141, %r13424, 0;
	selp.u32 	%r13425, 1, 0, %p6141;
	add.s32 	%r13426, %r13423, %r13425;
	ld.local.u32 	%r13427, [%rd6547+12];
	setp.gt.s32 	%p6142, %r13427, 0;
	selp.u32 	%r13428, 1, 0, %p6142;
	add.s32 	%r27908, %r13426, %r13428;
	add.s32 	%r27904, %r27904, 4;
$L__BB1_6130:
	setp.eq.s32 	%p6143, %r2334, 0;
	@%p6143 bra 	$L__BB1_6134;
	mul.wide.u32 	%rd6548, %r27904, 4;
	add.s64 	%rd716, %rd17, %rd6548;
	ld.local.u32 	%r13429, [%rd716];
	setp.gt.s32 	%p6144, %r13429, 0;
	selp.u32 	%r13430, 1, 0, %p6144;
	add.s32 	%r27908, %r27908, %r13430;
	setp.eq.s32 	%p6145, %r2334, 1;
	@%p6145 bra 	$L__BB1_6134;
	ld.local.u32 	%r13431, [%rd716+4];
	setp.gt.s32 	%p6146, %r13431, 0;
	selp.u32 	%r13432, 1, 0, %p6146;
	add.s32 	%r27908, %r27908, %r13432;
	setp.eq.s32 	%p6147, %r2334, 2;
	@%p6147 bra 	$L__BB1_6134;
	ld.local.u32 	%r13433, [%rd716+8];
	setp.gt.s32 	%p6148, %r13433, 0;
	selp.u32 	%r13434, 1, 0, %p6148;
	add.s32 	%r27908, %r27908, %r13434;
$L__BB1_6134:
	shr.u32 	%r13435, %r27908, 1;
	add.s32 	%r13436, %r13435, -1;
	cvt.rn.f64.s32 	%fd13722, %r13436;
	add.f64 	%fd13723, %fd2768, 0dC016CCCCCCCCCCCD;
	fma.rn.f64 	%fd13724, %fd13722, 0dBFE0A2B1704FF434, %fd13723;
	add.f64 	%fd13725, %fd2538, %fd13724;
	add.f64 	%fd13726, %fd2767, 0d4069000000000000;
	div.rn.f64 	%fd13727, %fd13726, %fd13725;
	add.f64 	%fd13728, %fd13727, 0dC071126666666666;
	fma.rn.f64 	%fd26113, %fd13728, 0d4059000000000000, 0d3FE0000000000000;
$L__BB1_6135:
	cvt.rzi.s32.f64 	%r13437, %fd26113;
	cvt.rn.f64.s32 	%fd13729, %r13437;
	div.rn.f64 	%fd26114, %fd13729, 0d4059000000000000;
$L__BB1_6136:
	ld.param.f32 	%f813, [_Z16candidate_primerPcPiS0_S0_PfS1_S1_iffiiPdS_S0__param_9];
	add.f32 	%f494, %f813, 0fC1200000;
	cvt.f64.f32 	%fd13730, %f494;
	setp.gt.f64 	%p6149, %fd26114, %fd13730;
	selp.b32 	%r27909, 0, %r27909, %p6149;
$L__BB1_6137:
	ld.param.u32 	%r26861, [_Z16candidate_primerPcPiS0_S0_PfS1_S1_iffiiPdS_S0__param_11];
	setp.eq.s32 	%p6150, %r26861, 0;
	setp.eq.s32 	%p6151, %r27909, 0;
	or.pred  	%p6152, %p6150, %p6151;
	@%p6152 bra 	$L__BB1_6499;
	mov.b32 	%r27910, 0;
$L__BB1_6139:
	mov.u32 	%r2346, %r27910;
	cvt.u64.u32 	%rd6549, %r2346;
	add.u64 	%rd717, %SPL, 10284;
	add.s64 	%rd718, %rd717, %rd6549;
	ld.local.u8 	%rs3015, [%rd718];
	setp.ne.s16 	%p6153, %rs3015, 0;
	add.s32 	%r27910, %r2346, 1;
	@%p6153 bra 	$L__BB1_6139;
	and.b32  	%r13440, %r2346, 1;
	setp.eq.b32 	%p6154, %r13440, 1;
	@%p6154 bra 	$L__BB1_6163;
	setp.eq.s32 	%p6155, %r2346, 0;
	@%p6155 bra 	$L__BB1_6151;
	shr.u32 	%r13442, %r2346, 1;
	max.u32 	%r2348, %r13442, 1;
	mov.b32 	%r27911, 0;
$L__BB1_6143:
	cvt.u64.u32 	%rd6551, %r27911;
	add.s64 	%rd6552, %rd717, %rd6551;
	ld.local.u8 	%rs409, [%rd6552];
	setp.ne.s16 	%p6156, %rs409, 65;
	not.b32 	%r13443, %r27911;
	cvt.s64.s32 	%rd6553, %r13443;
	add.s64 	%rd6554, %rd718, %rd6553;
	ld.local.u8 	%rs410, [%rd6554];
	@%p6156 bra 	$L__BB1_6145;
	setp.ne.s16 	%p6157, %rs410, 84;
	@%p6157 bra 	$L__BB1_6163;
$L__BB1_6145:
	setp.ne.s16 	%p6158, %rs409, 84;
	@%p6158 bra 	$L__BB1_6147;
	setp.ne.s16 	%p6159, %rs410, 65;
	@%p6159 bra 	$L__BB1_6163;
$L__BB1_6147:
	setp.eq.s16 	%p6160, %rs409, 84;
	setp.eq.s16 	%p6161, %rs409, 65;
	setp.ne.s16 	%p6162, %rs410, 65;
	or.pred  	%p6163, %p6162, %p6160;
	setp.ne.s16 	%p6164, %rs410, 84;
	or.pred  	%p6165, %p6164, %p6161;
	and.pred  	%p6166, %p6163, %p6165;
	not.pred 	%p6167, %p6166;
	@%p6167 bra 	$L__BB1_6163;
	setp.eq.s16 	%p6168, %rs409, 67;
	setp.ne.s16 	%p6169, %rs410, 71;
	and.pred  	%p6170, %p6169, %p6168;
	@%p6170 bra 	$L__BB1_6163;
	setp.eq.s16 	%p6173, %rs409, 71;
	setp.ne.s16 	%p6174, %rs410, 67;
	xor.pred  	%p6175, %p6173, %p6174;
	or.pred  	%p6176, %p6169, %p6168;
	and.pred  	%p6177, %p6175, %p6176;
	not.pred 	%p6178, %p6177;
	@%p6178 bra 	$L__BB1_6163;
	add.s32 	%r27911, %r27911, 1;
	setp.ne.s32 	%p6179, %r27911, %r2348;
	@%p6179 bra 	$L__BB1_6143;
$L__BB1_6151:
	mov.b32 	%r27912, 0;
$L__BB1_6152:
	mov.u32 	%r2351, %r27912;
	cvt.u64.u32 	%rd6555, %r2351;
	add.s64 	%rd719, %rd717, %rd6555;
	ld.local.u8 	%rs3021, [%rd719];
	setp.ne.s16 	%p6180, %rs3021, 0;
	add.s32 	%r27912, %r2351, 1;
	@%p6180 bra 	$L__BB1_6152;
	and.b32  	%r13445, %r2351, 1;
	setp.eq.b32 	%p6181, %r13445, 1;
	@%p6181 bra 	$L__BB1_6163;
	setp.eq.s32 	%p6182, %r2351, 0;
	@%p6182 bra 	$L__BB1_6166;
	shr.u32 	%r13447, %r2351, 1;
	max.u32 	%r2353, %r13447, 1;
	mov.b32 	%r27913, 0;
$L__BB1_6156:
	cvt.u64.u32 	%rd6556, %r27913;
	add.s64 	%rd6557, %rd717, %rd6556;
	ld.local.u8 	%rs411, [%rd6557];
	setp.ne.s16 	%p6183, %rs411, 65;
	not.b32 	%r13448, %r27913;
	cvt.s64.s32 	%rd6558, %r13448;
	add.s64 	%rd6559, %rd719, %rd6558;
	ld.local.u8 	%rs412, [%rd6559];
	@%p6183 bra 	$L__BB1_6158;
	setp.ne.s16 	%p6184, %rs412, 84;
	@%p6184 bra 	$L__BB1_6163;
$L__BB1_6158:
	setp.ne.s16 	%p6185, %rs411, 84;
	@%p6185 bra 	$L__BB1_6160;
	setp.ne.s16 	%p6186, %rs412, 65;
	@%p6186 bra 	$L__BB1_6163;
$L__BB1_6160:
	setp.eq.s16 	%p6187, %rs411, 84;
	setp.eq.s16 	%p6188, %rs411, 65;
	setp.ne.s16 	%p6189, %rs412, 65;
	or.pred  	%p6190, %p6189, %p6187;
	setp.ne.s16 	%p6191, %rs412, 84;
	or.pred  	%p6192, %p6191, %p6188;
	and.pred  	%p6193, %p6190, %p6192;
	not.pred 	%p6194, %p6193;
	@%p6194 bra 	$L__BB1_6163;
	setp.eq.s16 	%p6195, %rs411, 67;
	setp.ne.s16 	%p6196, %rs412, 71;
	and.pred  	%p6197, %p6196, %p6195;
	@%p6197 bra 	$L__BB1_6163;
	setp.eq.s16 	%p6200, %rs411, 71;
	setp.ne.s16 	%p6201, %rs412, 67;
	xor.pred  	%p6202, %p6200, %p6201;
	or.pred  	%p6203, %p6196, %p6195;
	and.pred  	%p6204, %p6202, %p6203;
	@%p6204 bra 	$L__BB1_6165;
$L__BB1_6163:
	setp.gt.u32 	%p6206, %r2, 2146435070;
	mov.f64 	%fd26115, %fd2;
	@%p6206 bra 	$L__BB1_6168;
	setp.gt.u32 	%p6207, %r4, 1073127582;
	selp.f64 	%fd13731, %fd4, %fd3, %p6207;
	selp.u32 	%r13449, 1, 0, %p6207;
	add.s32 	%r13450, %r3, %r13449;
	add.f64 	%fd13732, %fd13731, 0dBFF0000000000000;
	add.f64 	%fd13733, %fd13731, 0d3FF0000000000000;
	rcp.approx.ftz.f64 	%fd13734, %fd13733;
	neg.f64 	%fd13735, %fd13733;
	fma.rn.f64 	%fd13736, %fd13735, %fd13734, 0d3FF0000000000000;
	fma.rn.f64 	%fd13737, %fd13736, %fd13736, %fd13736;
	fma.rn.f64 	%fd13738, %fd13737, %fd13734, %fd13734;
	mul.f64 	%fd13739, %fd13732, %fd13738;
	fma.rn.f64 	%fd13740, %fd13732, %fd13738, %fd13739;
	mul.f64 	%fd13741, %fd13740, %fd13740;
	fma.rn.f64 	%fd13742, %fd13741, 0d3EB1380B3AE80F1E, 0d3ED0EE258B7A8B04;
	fma.rn.f64 	%fd13743, %fd13742, %fd13741, 0d3EF3B2669F02676F;
	fma.rn.f64 	%fd13744, %fd13743, %fd13741, 0d3F1745CBA9AB0956;
	fma.rn.f64 	%fd13745, %fd13744, %fd13741, 0d3F3C71C72D1B5154;
	fma.rn.f64 	%fd13746, %fd13745, %fd13741, 0d3F624924923BE72D;
	fma.rn.f64 	%fd13747, %fd13746, %fd13741, 0d3F8999999999A3C4;
	fma.rn.f64 	%fd13748, %fd13747, %fd13741, 0d3FB5555555555554;
	sub.f64 	%fd13749, %fd13732, %fd13740;
	add.f64 	%fd13750, %fd13749, %fd13749;
	neg.f64 	%fd13751, %fd13740;
	fma.rn.f64 	%fd13752, %fd13751, %fd13732, %fd13750;
	mul.f64 	%fd13753, %fd13738, %fd13752;
	mul.f64 	%fd13754, %fd13741, %fd13748;
	fma.rn.f64 	%fd13755, %fd13754, %fd13740, %fd13753;
	xor.b32  	%r13451, %r13450, -2147483648;
	mov.b32 	%r13452, 1127219200;
	mov.b64 	%fd13756, {%r13451, %r13452};
	sub.f64 	%fd13757, %fd13756, %fd1;
	fma.rn.f64 	%fd13758, %fd13757, 0d3FE62E42FEFA39EF, %fd13740;
	fma.rn.f64 	%fd13759, %fd13757, 0dBFE62E42FEFA39EF, %fd13758;
	sub.f64 	%fd13760, %fd13759, %fd13740;
	sub.f64 	%fd13761, %fd13755, %fd13760;
	fma.rn.f64 	%fd13762, %fd13757, 0d3C7ABC9E3B39803F, %fd13761;
	add.f64 	%fd26115, %fd13758, %fd13762;
	bra.uni 	$L__BB1_6168;
$L__BB1_6165:
	add.s32 	%r27913, %r27913, 1;
	setp.ne.s32 	%p6205, %r27913, %r2353;
	@%p6205 bra 	$L__BB1_6156;
$L__BB1_6166:
	setp.gt.u32 	%p6208, %r5, 2146435070;
	mov.f64 	%fd26115, %fd5;
	@%p6208 bra 	$L__BB1_6168;
	setp.gt.u32 	%p6209, %r7, 1073127582;
	selp.f64 	%fd13763, %fd7, %fd6, %p6209;
	selp.u32 	%r13453, 1, 0, %p6209;
	add.s32 	%r13454, %r6, %r13453;
	add.f64 	%fd13764, %fd13763, 0dBFF0000000000000;
	add.f64 	%fd13765, %fd13763, 0d3FF0000000000000;
	rcp.approx.ftz.f64 	%fd13766, %fd13765;
	neg.f64 	%fd13767, %fd13765;
	fma.rn.f64 	%fd13768, %fd13767, %fd13766, 0d3FF0000000000000;
	fma.rn.f64 	%fd13769, %fd13768, %fd13768, %fd13768;
	fma.rn.f64 	%fd13770, %fd13769, %fd13766, %fd13766;
	mul.f64 	%fd13771, %fd13764, %fd13770;
	fma.rn.f64 	%fd13772, %fd13764, %fd13770, %fd13771;
	mul.f64 	%fd13773, %fd13772, %fd13772;
	fma.rn.f64 	%fd13774, %fd13773, 0d3EB1380B3AE80F1E, 0d3ED0EE258B7A8B04;
	fma.rn.f64 	%fd13775, %fd13774, %fd13773, 0d3EF3B2669F02676F;
	fma.rn.f64 	%fd13776, %fd13775, %fd13773, 0d3F1745CBA9AB0956;
	fma.rn.f64 	%fd13777, %fd13776, %fd13773, 0d3F3C71C72D1B5154;
	fma.rn.f64 	%fd13778, %fd13777, %fd13773, 0d3F624924923BE72D;
	fma.rn.f64 	%fd13779, %fd13778, %fd13773, 0d3F8999999999A3C4;
	fma.rn.f64 	%fd13780, %fd13779, %fd13773, 0d3FB5555555555554;
	sub.f64 	%fd13781, %fd13764, %fd13772;
	add.f64 	%fd13782, %fd13781, %fd13781;
	neg.f64 	%fd13783, %fd13772;
	fma.rn.f64 	%fd13784, %fd13783, %fd13764, %fd13782;
	mul.f64 	%fd13785, %fd13770, %fd13784;
	mul.f64 	%fd13786, %fd13773, %fd13780;
	fma.rn.f64 	%fd13787, %fd13786, %fd13772, %fd13785;
	xor.b32  	%r13455, %r13454, -2147483648;
	mov.b32 	%r13456, 1127219200;
	mov.b64 	%fd13788, {%r13455, %r13456};
	sub.f64 	%fd13789, %fd13788, %fd1;
	fma.rn.f64 	%fd13790, %fd13789, 0d3FE62E42FEFA39EF, %fd13772;
	fma.rn.f64 	%fd13791, %fd13789, 0dBFE62E42FEFA39EF, %fd13790;
	sub.f64 	%fd13792, %fd13791, %fd13772;
	sub.f64 	%fd13793, %fd13787, %fd13792;
	fma.rn.f64 	%fd13794, %fd13789, 0d3C7ABC9E3B39803F, %fd13793;
	add.f64 	%fd26115, %fd13790, %fd13794;
$L__BB1_6168:
	mul.f64 	%fd2776, %fd26115, 0d3FFFCB923A29C77A;
	mov.b32 	%r27914, 0;
$L__BB1_6169:
	mov.u32 	%r2356, %r27914;
	cvt.u64.u32 	%rd6560, %r2356;
	add.s64 	%rd6561, %rd717, %rd6560;
	ld.local.u8 	%rs3027, [%rd6561];
	setp.ne.s16 	%p6210, %rs3027, 0;
	add.s32 	%r27914, %r2356, 1;
	@%p6210 bra 	$L__BB1_6169;
	mov.b32 	%r27915, 0;
$L__BB1_6171:
	mov.u32 	%r2358, %r27915;
	cvt.u64.u32 	%rd6562, %r2358;
	add.s64 	%rd6563, %rd717, %rd6562;
	ld.local.u8 	%rs3028, [%rd6563];
	setp.ne.s16 	%p6211, %rs3028, 0;
	add.s32 	%r27915, %r2358, 1;
	@%p6211 bra 	$L__BB1_6171;
	setp.eq.s32 	%p6212, %r2356, 0;
	@%p6212 bra 	$L__BB1_6243;
	and.b32  	%r2360, %r2356, 3;
	setp.lt.u32 	%p6213, %r2356, 4;
	mov.b32 	%r27917, 1;
	@%p6213 bra 	$L__BB1_6212;
	and.b32  	%r2361, %r2356, 2147483644;
	mov.b32 	%r27917, 1;
$L__BB1_6175:
	mov.u32 	%r2362, %r27917;
	cvt.s64.s32 	%rd6564, %r2362;
	add.s64 	%rd720, %rd717, %rd6564;
	ld.local.u8 	%rs3030, [%rd720+-1];
	mov.b16 	%rs6689, 0;
	setp.gt.s16 	%p6214, %rs3030, 70;
	@%p6214 bra 	$L__BB1_6179;
	setp.eq.s16 	%p6217, %rs3030, 65;
	@%p6217 bra 	$L__BB1_6184;
	setp.eq.s16 	%p6218, %rs3030, 67;
	@%p6218 bra 	$L__BB1_6178;
	bra.uni 	$L__BB1_6183;
$L__BB1_6178:
	mov.b16 	%rs6689, 1;
	bra.uni 	$L__BB1_6184;
$L__BB1_6179:
	setp.eq.s16 	%p6215, %rs3030, 71;
	@%p6215 bra 	$L__BB1_6182;
	setp.ne.s16 	%p6216, %rs3030, 84;
	@%p6216 bra 	$L__BB1_6183;
	mov.b16 	%rs6689, 3;
	bra.uni 	$L__BB1_6184;
$L__BB1_6182:
	mov.b16 	%rs6689, 2;
	bra.uni 	$L__BB1_6184;
$L__BB1_6183:
	mov.b16 	%rs6689, 4;
$L__BB1_6184:
	cvt.u64.u32 	%rd6565, %r2362;
	add.s64 	%rd721, %rd24, %rd6565;
	st.local.u8 	[%rd721], %rs6689;
	ld.local.u8 	%rs3036, [%rd720];
	mov.b16 	%rs6690, 0;
	setp.gt.s16 	%p6219, %rs3036, 70;
	@%p6219 bra 	$L__BB1_6188;
	setp.eq.s16 	%p6222, %rs3036, 65;
	@%p6222 bra 	$L__BB1_6193;
	setp.eq.s16 	%p6223, %rs3036, 67;
	@%p6223 bra 	$L__BB1_6187;
	bra.uni 	$L__BB1_6192;
$L__BB1_6187:
	mov.b16 	%rs6690, 1;
	bra.uni 	$L__BB1_6193;
$L__BB1_6188:
	setp.eq.s16 	%p6220, %rs3036, 71;
	@%p6220 bra 	$L__BB1_6191;
	setp.ne.s16 	%p6221, %rs3036, 84;
	@%p6221 bra 	$L__BB1_6192;
	mov.b16 	%rs6690, 3;
	bra.uni 	$L__BB1_6193;
$L__BB1_6191:
	mov.b16 	%rs6690, 2;
	bra.uni 	$L__BB1_6193;
$L__BB1_6192:
	mov.b16 	%rs6690, 4;
$L__BB1_6193:
	st.local.u8 	[%rd721+1], %rs6690;
	ld.local.u8 	%rs3042, [%rd720+1];
	mov.b16 	%rs6691, 0;
	setp.gt.s16 	%p6224, %rs3042, 70;
	@%p6224 bra 	$L__BB1_6197;
	setp.eq.s16 	%p6227, %rs3042, 65;
	@%p6227 bra 	$L__BB1_6202;
	setp.eq.s16 	%p6228, %rs3042, 67;
	@%p6228 bra 	$L__BB1_6196;
	bra.uni 	$L__BB1_6201;
$L__BB1_6196:
	mov.b16 	%rs6691, 1;
	bra.uni 	$L__BB1_6202;
$L__BB1_6197:
	setp.eq.s16 	%p6225, %rs3042, 71;
	@%p6225 bra 	$L__BB1_6200;
	setp.ne.s16 	%p6226, %rs3042, 84;
	@%p6226 bra 	$L__BB1_6201;
	mov.b16 	%rs6691, 3;
	bra.uni 	$L__BB1_6202;
$L__BB1_6200:
	mov.b16 	%rs6691, 2;
	bra.uni 	$L__BB1_6202;
$L__BB1_6201:
	mov.b16 	%rs6691, 4;
$L__BB1_6202:
	st.local.u8 	[%rd721+2], %rs6691;
	ld.local.u8 	%rs3048, [%rd720+2];
	mov.b16 	%rs6692, 0;
	setp.gt.s16 	%p6229, %rs3048, 70;
	@%p6229 bra 	$L__BB1_6206;
	setp.eq.s16 	%p6232, %rs3048, 65;
	@%p6232 bra 	$L__BB1_6211;
	setp.eq.s16 	%p6233, %rs3048, 67;
	@%p6233 bra 	$L__BB1_6205;
	bra.uni 	$L__BB1_6210;
$L__BB1_6205:
	mov.b16 	%rs6692, 1;
	bra.uni 	$L__BB1_6211;
$L__BB1_6206:
	setp.eq.s16 	%p6230, %rs3048, 71;
	@%p6230 bra 	$L__BB1_6209;
	setp.ne.s16 	%p6231, %rs3048, 84;
	@%p6231 bra 	$L__BB1_6210;
	mov.b16 	%rs6692, 3;
	bra.uni 	$L__BB1_6211;
$L__BB1_6209:
	mov.b16 	%rs6692, 2;
	bra.uni 	$L__BB1_6211;
$L__BB1_6210:
	mov.b16 	%rs6692, 4;
$L__BB1_6211:
	st.local.u8 	[%rd721+3], %rs6692;
	add.s32 	%r27917, %r2362, 4;
	add.s32 	%r13461, %r2362, 3;
	setp.ne.s32 	%p6234, %r13461, %r2361;
	@%p6234 bra 	$L__BB1_6175;
$L__BB1_6212:
	setp.eq.s32 	%p6235, %r2360, 0;
	@%p6235 bra 	$L__BB1_6243;
	cvt.s64.s32 	%rd6566, %r27917;
	add.s64 	%rd722, %rd717, %rd6566;
	ld.local.u8 	%rs3054, [%rd722+-1];
	mov.b16 	%rs6693, 0;
	setp.gt.s16 	%p6236, %rs3054, 70;
	@%p6236 bra 	$L__BB1_6217;
	setp.eq.s16 	%p6239, %rs3054, 65;
	@%p6239 bra 	$L__BB1_6222;
	setp.eq.s16 	%p6240, %rs3054, 67;
	@%p6240 bra 	$L__BB1_6216;
	bra.uni 	$L__BB1_6221;
$L__BB1_6216:
	mov.b16 	%rs6693, 1;
	bra.uni 	$L__BB1_6222;
$L__BB1_6217:
	setp.eq.s16 	%p6237, %rs3054, 71;
	@%p6237 bra 	$L__BB1_6220;
	setp.ne.s16 	%p6238, %rs3054, 84;
	@%p6238 bra 	$L__BB1_6221;
	mov.b16 	%rs6693, 3;
	bra.uni 	$L__BB1_6222;
$L__BB1_6220:
	mov.b16 	%rs6693, 2;
	bra.uni 	$L__BB1_6222;
$L__BB1_6221:
	mov.b16 	%rs6693, 4;
$L__BB1_6222:
	cvt.u64.u32 	%rd6567, %r27917;
	add.s64 	%rd723, %rd24, %rd6567;
	st.local.u8 	[%rd723], %rs6693;
	setp.eq.s32 	%p6241, %r2360, 1;
	@%p6241 bra 	$L__BB1_6243;
	ld.local.u8 	%rs3060, [%rd722];
	mov.b16 	%rs6694, 0;
	setp.gt.s16 	%p6242, %rs3060, 70;
	@%p6242 bra 	$L__BB1_6227;
	setp.eq.s16 	%p6245, %rs3060, 65;
	@%p6245 bra 	$L__BB1_6232;
	setp.eq.s16 	%p6246, %rs3060, 67;
	@%p6246 bra 	$L__BB1_6226;
	bra.uni 	$L__BB1_6231;
$L__BB1_6226:
	mov.b16 	%rs6694, 1;
	bra.uni 	$L__BB1_6232;
$L__BB1_6227:
	setp.eq.s16 	%p6243, %rs3060, 71;
	@%p6243 bra 	$L__BB1_6230;
	setp.ne.s16 	%p6244, %rs3060, 84;
	@%p6244 bra 	$L__BB1_6231;
	mov.b16 	%rs6694, 3;
	bra.uni 	$L__BB1_6232;
$L__BB1_6230:
	mov.b16 	%rs6694, 2;
	bra.uni 	$L__BB1_6232;
$L__BB1_6231:
	mov.b16 	%rs6694, 4;
$L__BB1_6232:
	add.s32 	%r13462, %r27917, 1;
	cvt.u64.u32 	%rd6568, %r13462;
	add.s64 	%rd6569, %rd24, %rd6568;
	st.local.u8 	[%rd6569], %rs6694;
	setp.eq.s32 	%p6247, %r2360, 2;
	@%p6247 bra 	$L__BB1_6243;
	ld.local.u8 	%rs3066, [%rd722+1];
	mov.b16 	%rs6695, 0;
	setp.gt.s16 	%p6248, %rs3066, 70;
	@%p6248 bra 	$L__BB1_6237;
	setp.eq.s16 	%p6251, %rs3066, 65;
	@%p6251 bra 	$L__BB1_6242;
	setp.eq.s16 	%p6252, %rs3066, 67;
	@%p6252 bra 	$L__BB1_6236;
	bra.uni 	$L__BB1_6241;
$L__BB1_6236:
	mov.b16 	%rs6695, 1;
	bra.uni 	$L__BB1_6242;
$L__BB1_6237:
	setp.eq.s16 	%p6249, %rs3066, 71;
	@%p6249 bra 	$L__BB1_6240;
	setp.ne.s16 	%p6250, %rs3066, 84;
	@%p6250 bra 	$L__BB1_6241;
	mov.b16 	%rs6695, 3;
	bra.uni 	$L__BB1_6242;
$L__BB1_6240:
	mov.b16 	%rs6695, 2;
	bra.uni 	$L__BB1_6242;
$L__BB1_6241:
	mov.b16 	%rs6695, 4;
$L__BB1_6242:
	st.local.u8 	[%rd723+2], %rs6695;
$L__BB1_6243:
	setp.eq.s32 	%p6253, %r2358, 0;
	@%p6253 bra 	$L__BB1_6314;
	and.b32  	%r2365, %r2358, 3;
	setp.lt.u32 	%p6254, %r2358, 4;
	mov.b32 	%r27919, 1;
	@%p6254 bra 	$L__BB1_6283;
	and.b32  	%r2366, %r2358, 2147483644;
	mov.b32 	%r27919, 1;
$L__BB1_6246:
	sub.s32 	%r13465, %r2358, %r27919;
	cvt.u64.u32 	%rd6570, %r13465;
	add.s64 	%rd6571, %rd717, %rd6570;
	ld.local.u8 	%rs3072, [%rd6571];
	mov.b16 	%rs6696, 0;
	setp.gt.s16 	%p6255, %rs3072, 70;
	@%p6255 bra 	$L__BB1_6250;
	setp.eq.s16 	%p6258, %rs3072, 65;
	@%p6258 bra 	$L__BB1_6255;
	setp.eq.s16 	%p6259, %rs3072, 67;
	@%p6259 bra 	$L__BB1_6249;
	bra.uni 	$L__BB1_6254;
$L__BB1_6249:
	mov.b16 	%rs6696, 1;
	bra.uni 	$L__BB1_6255;
$L__BB1_6250:
	setp.eq.s16 	%p6256, %rs3072, 71;
	@%p6256 bra 	$L__BB1_6253;
	setp.ne.s16 	%p6257, %rs3072, 84;
	@%p6257 bra 	$L__BB1_6254;
	mov.b16 	%rs6696, 3;
	bra.uni 	$L__BB1_6255;
$L__BB1_6253:
	mov.b16 	%rs6696, 2;
	bra.uni 	$L__BB1_6255;
$L__BB1_6254:
	mov.b16 	%rs6696, 4;
$L__BB1_6255:
	cvt.u64.u32 	%rd6572, %r27919;
	add.s64 	%rd724, %rd25, %rd6572;
	st.local.u8 	[%rd724], %rs6696;
	not.b32 	%r13466, %r27919;
	add.s32 	%r13467, %r2358, %r13466;
	cvt.u64.u32 	%rd6573, %r13467;
	add.s64 	%rd6574, %rd717, %rd6573;
	ld.local.u8 	%rs3078, [%rd6574];
	mov.b16 	%rs6697, 0;
	setp.gt.s16 	%p6260, %rs3078, 70;
	@%p6260 bra 	$L__BB1_6259;
	setp.eq.s16 	%p6263, %rs3078, 65;
	@%p6263 bra 	$L__BB1_6264;
	setp.eq.s16 	%p6264, %rs3078, 67;
	@%p6264 bra 	$L__BB1_6258;
	bra.uni 	$L__BB1_6263;
$L__BB1_6258:
	mov.b16 	%rs6697, 1;
	bra.uni 	$L__BB1_6264;
$L__BB1_6259:
	setp.eq.s16 	%p6261, %rs3078, 71;
	@%p6261 bra 	$L__BB1_6262;
	setp.ne.s16 	%p6262, %rs3078, 84;
	@%p6262 bra 	$L__BB1_6263;
	mov.b16 	%rs6697, 3;
	bra.uni 	$L__BB1_6264;
$L__BB1_6262:
	mov.b16 	%rs6697, 2;
	bra.uni 	$L__BB1_6264;
$L__BB1_6263:
	mov.b16 	%rs6697, 4;
$L__BB1_6264:
	st.local.u8 	[%rd724+1], %rs6697;
	sub.s32 	%r13468, %r2358, %r27919;
	add.s32 	%r13469, %r13468, -2;
	cvt.u64.u32 	%rd6575, %r13469;
	add.s64 	%rd6576, %rd717, %rd6575;
	ld.local.u8 	%rs3084, [%rd6576];
	mov.b16 	%rs6698, 0;
	setp.gt.s16 	%p6265, %rs3084, 70;
	@%p6265 bra 	$L__BB1_6268;
	setp.eq.s16 	%p6268, %rs3084, 65;
	@%p6268 bra 	$L__BB1_6273;
	setp.eq.s16 	%p6269, %rs3084, 67;
	@%p6269 bra 	$L__BB1_6267;
	bra.uni 	$L__BB1_6272;
$L__BB1_6267:
	mov.b16 	%rs6698, 1;
	bra.uni 	$L__BB1_6273;
$L__BB1_6268:
	setp.eq.s16 	%p6266, %rs3084, 71;
	@%p6266 bra 	$L__BB1_6271;
	setp.ne.s16 	%p6267, %rs3084, 84;
	@%p6267 bra 	$L__BB1_6272;
	mov.b16 	%rs6698, 3;
	bra.uni 	$L__BB1_6273;
$L__BB1_6271:
	mov.b16 	%rs6698, 2;
	bra.uni 	$L__BB1_6273;
$L__BB1_6272:
	mov.b16 	%rs6698, 4;
$L__BB1_6273:
	st.local.u8 	[%rd724+2], %rs6698;
	add.s32 	%r2368, %r27919, 3;
	sub.s32 	%r13470, %r2358, %r2368;
	cvt.u64.u32 	%rd6577, %r13470;
	add.s64 	%rd6578, %rd717, %rd6577;
	ld.local.u8 	%rs3090, [%rd6578];
	mov.b16 	%rs6699, 0;
	setp.gt.s16 	%p6270, %rs3090, 70;
	@%p6270 bra 	$L__BB1_6277;
	setp.eq.s16 	%p6273, %rs3090, 65;
	@%p6273 bra 	$L__BB1_6282;
	setp.eq.s16 	%p6274, %rs3090, 67;
	@%p6274 bra 	$L__BB1_6276;
	bra.uni 	$L__BB1_6281;
$L__BB1_6276:
	mov.b16 	%rs6699, 1;
	bra.uni 	$L__BB1_6282;
$L__BB1_6277:
	setp.eq.s16 	%p6271, %rs3090, 71;
	@%p6271 bra 	$L__BB1_6280;
	setp.ne.s16 	%p6272, %rs3090, 84;
	@%p6272 bra 	$L__BB1_6281;
	mov.b16 	%rs6699, 3;
	bra.uni 	$L__BB1_6282;
$L__BB1_6280:
	mov.b16 	%rs6699, 2;
	bra.uni 	$L__BB1_6282;
$L__BB1_6281:
	mov.b16 	%rs6699, 4;
$L__BB1_6282:
	st.local.u8 	[%rd724+3], %rs6699;
	add.s32 	%r27919, %r27919, 4;
	setp.ne.s32 	%p6275, %r2368, %r2366;
	@%p6275 bra 	$L__BB1_6246;
$L__BB1_6283:
	setp.eq.s32 	%p6276, %r2365, 0;
	@%p6276 bra 	$L__BB1_6314;
	sub.s32 	%r13471, %r2358, %r27919;
	cvt.u64.u32 	%rd6579, %r13471;
	add.s64 	%rd6580, %rd717, %rd6579;
	ld.local.u8 	%rs3096, [%rd6580];
	mov.b16 	%rs6700, 0;
	setp.gt.s16 	%p6277, %rs3096, 70;
	@%p6277 bra 	$L__BB1_6288;
	setp.eq.s16 	%p6280, %rs3096, 65;
	@%p6280 bra 	$L__BB1_6293;
	setp.eq.s16 	%p6281, %rs3096, 67;
	@%p6281 bra 	$L__BB1_6287;
	bra.uni 	$L__BB1_6292;
$L__BB1_6287:
	mov.b16 	%rs6700, 1;
	bra.uni 	$L__BB1_6293;
$L__BB1_6288:
	setp.eq.s16 	%p6278, %rs3096, 71;
	@%p6278 bra 	$L__BB1_6291;
	setp.ne.s16 	%p6279, %rs3096, 84;
	@%p6279 bra 	$L__BB1_6292;
	mov.b16 	%rs6700, 3;
	bra.uni 	$L__BB1_6293;
$L__BB1_6291:
	mov.b16 	%rs6700, 2;
	bra.uni 	$L__BB1_6293;
$L__BB1_6292:
	mov.b16 	%rs6700, 4;
$L__BB1_6293:
	cvt.u64.u32 	%rd6581, %r27919;
	add.s64 	%rd725, %rd25, %rd6581;
	st.local.u8 	[%rd725], %rs6700;
	setp.eq.s32 	%p6282, %r2365, 1;
	@%p6282 bra 	$L__BB1_6314;
	not.b32 	%r13472, %r27919;
	add.s32 	%r13473, %r2358, %r13472;
	cvt.u64.u32 	%rd6582, %r13473;
	add.s64 	%rd6583, %rd717, %rd6582;
	ld.local.u8 	%rs3102, [%rd6583];
	mov.b16 	%rs6701, 0;
	setp.gt.s16 	%p6283, %rs3102, 70;
	@%p6283 bra 	$L__BB1_6298;
	setp.eq.s16 	%p6286, %rs3102, 65;
	@%p6286 bra 	$L__BB1_6303;
	setp.eq.s16 	%p6287, %rs3102, 67;
	@%p6287 bra 	$L__BB1_6297;
	bra.uni 	$L__BB1_6302;
$L__BB1_6297:
	mov.b16 	%rs6701, 1;
	bra.uni 	$L__BB1_6303;
$L__BB1_6298:
	setp.eq.s16 	%p6284, %rs3102, 71;
	@%p6284 bra 	$L__BB1_6301;
	setp.ne.s16 	%p6285, %rs3102, 84;
	@%p6285 bra 	$L__BB1_6302;
	mov.b16 	%rs6701, 3;
	bra.uni 	$L__BB1_6303;
$L__BB1_6301:
	mov.b16 	%rs6701, 2;
	bra.uni 	$L__BB1_6303;
$L__BB1_6302:
	mov.b16 	%rs6701, 4;
$L__BB1_6303:
	st.local.u8 	[%rd725+1], %rs6701;
	setp.eq.s32 	%p6288, %r2365, 2;
	@%p6288 bra 	$L__BB1_6314;
	sub.s32 	%r13474, %r2358, %r27919;
	add.s32 	%r13475, %r13474, -2;
	cvt.u64.u32 	%rd6584, %r13475;
	add.s64 	%rd6585, %rd717, %rd6584;
	ld.local.u8 	%rs3108, [%rd6585];
	mov.b16 	%rs6702, 0;
	setp.gt.s16 	%p6289, %rs3108, 70;
	@%p6289 bra 	$L__BB1_6308;
	setp.eq.s16 	%p6292, %rs3108, 65;
	@%p6292 bra 	$L__BB1_6313;
	setp.eq.s16 	%p6293, %rs3108, 67;
	@%p6293 bra 	$L__BB1_6307;
	bra.uni 	$L__BB1_6312;
$L__BB1_6307:
	mov.b16 	%rs6702, 1;
	bra.uni 	$L__BB1_6313;
$L__BB1_6308:
	setp.eq.s16 	%p6290, %rs3108, 71;
	@%p6290 bra 	$L__BB1_6311;
	setp.ne.s16 	%p6291, %rs3108, 84;
	@%p6291 bra 	$L__BB1_6312;
	mov.b16 	%rs6702, 3;
	bra.uni 	$L__BB1_6313;
$L__BB1_6311:
	mov.b16 	%rs6702, 2;
	bra.uni 	$L__BB1_6313;
$L__BB1_6312:
	mov.b16 	%rs6702, 4;
$L__BB1_6313:
	st.local.u8 	[%rd725+2], %rs6702;
$L__BB1_6314:
	cvt.u64.u32 	%rd6586, %r2358;
	cvt.u64.u32 	%rd6587, %r2356;
	add.s64 	%rd6588, %rd25, %rd6586;
	mov.b16 	%rs3113, 4;
	st.local.u8 	[%rd6588+1], %rs3113;
	st.local.u8 	[%rd25], %rs3113;
	add.s64 	%rd6589, %rd24, %rd6587;
	st.local.u8 	[%rd6589+1], %rs3113;
	st.local.u8 	[%rd24], %rs3113;
	@%p6212 bra 	$L__BB1_6393;
	and.b32  	%r2371, %r2358, 3;
	and.b32  	%r2372, %r2358, 2147483644;
	mov.b32 	%r27920, 1;
$L__BB1_6316:
	mov.u32 	%r2373, %r27920;
	@%p6253 bra 	$L__BB1_6344;
	setp.lt.u32 	%p6296, %r2358, 4;
	cvt.u64.u32 	%rd6590, %r2373;
	add.s64 	%rd6591, %rd24, %rd6590;
	ld.local.s8 	%r2374, [%rd6591];
	add.s32 	%r13478, %r2373, -1;
	mul.lo.s32 	%r2375, %r13478, %r2358;
	add.s32 	%r2376, %r2375, -1;
	mov.b32 	%r27922, 1;
	@%p6296 bra 	$L__BB1_6332;
	mov.b32 	%r27922, 1;
$L__BB1_6319:
	cvt.u64.u32 	%rd6592, %r27922;
	add.s64 	%rd726, %rd25, %rd6592;
	ld.local.s8 	%r13480, [%rd726];
	add.s32 	%r13481, %r13480, %r2374;
	setp.eq.s32 	%p6297, %r13481, 3;
	@%p6297 bra 	$L__BB1_6321;
	add.s32 	%r13482, %r2376, %r27922;
	mul.wide.s32 	%rd6593, %r13482, 8;
	add.s64 	%rd6594, %rd20, %rd6593;
	mov.b64 	%rd6595, 9218868437227405312;
	st.local.u64 	[%rd6594], %rd6595;
	add.s64 	%rd6596, %rd21, %rd6593;
	mov.b64 	%rd6597, -4616189618054758400;
	st.local.u64 	[%rd6596], %rd6597;
	bra.uni 	$L__BB1_6322;
$L__BB1_6321:
	add.s32 	%r13483, %r2376, %r27922;
	mul.wide.s32 	%rd6598, %r13483, 8;
	add.s64 	%rd6599, %rd20, %rd6598;
	mov.b64 	%rd6600, 0;
	st.local.u64 	[%rd6599], %rd6600;
	add.s64 	%rd6601, %rd21, %rd6598;
	mov.b64 	%rd6602, -4564063970805153792;
	st.local.u64 	[%rd6601], %rd6602;
$L__BB1_6322:
	ld.local.s8 	%r13484, [%rd726+1];
	add.s32 	%r13485, %r13484, %r2374;
	setp.eq.s32 	%p6298, %r13485, 3;
	@%p6298 bra 	$L__BB1_6324;
	add.s32 	%r13486, %r2375, %r27922;
	mul.wide.s32 	%rd6603, %r13486, 8;
	add.s64 	%rd6604, %rd20, %rd6603;
	mov.b64 	%rd6605, 9218868437227405312;
	st.local.u64 	[%rd6604], %rd6605;
	add.s64 	%rd6606, %rd21, %rd6603;
	mov.b64 	%rd6607, -4616189618054758400;
	st.local.u64 	[%rd6606], %rd6607;
	bra.uni 	$L__BB1_6325;
$L__BB1_6324:
	add.s32 	%r13487, %r2375, %r27922;
	mul.wide.s32 	%rd6608, %r13487, 8;
	add.s64 	%rd6609, %rd20, %rd6608;
	mov.b64 	%rd6610, 0;
	st.local.u64 	[%rd6609], %rd6610;
	add.s64 	%rd6611, %rd21, %rd6608;
	mov.b64 	%rd6612, -4564063970805153792;
	st.local.u64 	[%rd6611], %rd6612;
$L__BB1_6325:
	add.s32 	%r2378, %r27922, 2;
	ld.local.s8 	%r13488, [%rd726+2];
	add.s32 	%r13489, %r13488, %r2374;
	setp.eq.s32 	%p6299, %r13489, 3;
	@%p6299 bra 	$L__BB1_6327;
	add.s32 	%r13490, %r2376, %r2378;
	mul.wide.s32 	%rd6613, %r13490, 8;
	add.s64 	%rd6614, %rd20, %rd6613;
	mov.b64 	%rd6615, 9218868437227405312;
	st.local.u64 	[%rd6614], %rd6615;
	add.s64 	%rd6616, %rd21, %rd6613;
	mov.b64 	%rd6617, -4616189618054758400;
	st.local.u64 	[%rd6616], %rd6617;
	bra.uni 	$L__BB1_6328;
$L__BB1_6327:
	add.s32 	%r13491, %r2376, %r2378;
	mul.wide.s32 	%rd6618, %r13491, 8;
	add.s64 	%rd6619, %rd20, %rd6618;
	mov.b64 	%rd6620, 0;
	st.local.u64 	[%rd6619], %rd6620;
	add.s64 	%rd6621, %rd21, %rd6618;
	mov.b64 	%rd6622, -4564063970805153792;
	st.local.u64 	[%rd6621], %rd6622;
$L__BB1_6328:
	add.s32 	%r2379, %r27922, 3;
	ld.local.s8 	%r13492, [%rd726+3];
	add.s32 	%r13493, %r13492, %r2374;
	setp.eq.s32 	%p6300, %r13493, 3;
	@%p6300 bra 	$L__BB1_6330;
	add.s32 	%r13494, %r2376, %r2379;
	mul.wide.s32 	%rd6623, %r13494, 8;
	add.s64 	%rd6624, %rd20, %rd6623;
	mov.b64 	%rd6625, 9218868437227405312;
	st.local.u64 	[%rd6624], %rd6625;
	add.s64 	%rd6626, %rd21, %rd6623;
	mov.b64 	%rd6627, -4616189618054758400;
	st.local.u64 	[%rd6626], %rd6627;
	bra.uni 	$L__BB1_6331;
$L__BB1_6330:
	add.s32 	%r13495, %r2376, %r2379;
	mul.wide.s32 	%rd6628, %r13495, 8;
	add.s64 	%rd6629, %rd20, %rd6628;
	mov.b64 	%rd6630, 0;
	st.local.u64 	[%rd6629], %rd6630;
	add.s64 	%rd6631, %rd21, %rd6628;
	mov.b64 	%rd6632, -4564063970805153792;
	st.local.u64 	[%rd6631], %rd6632;
$L__BB1_6331:
	add.s32 	%r27922, %r27922, 4;
	setp.ne.s32 	%p6301, %r2379, %r2372;
	@%p6301 bra 	$L__BB1_6319;
$L__BB1_6332:
	setp.eq.s32 	%p6302, %r2371, 0;
	@%p6302 bra 	$L__BB1_6344;
	cvt.u64.u32 	%rd6633, %r27922;
	add.s64 	%rd727, %rd25, %rd6633;
	ld.local.s8 	%r13496, [%rd727];
	add.s32 	%r13497, %r13496, %r2374;
	setp.eq.s32 	%p6303, %r13497, 3;
	@%p6303 bra 	$L__BB1_6335;
	add.s32 	%r13498, %r2376, %r27922;
	mul.wide.s32 	%rd6634, %r13498, 8;
	add.s64 	%rd6635, %rd20, %rd6634;
	mov.b64 	%rd6636, 9218868437227405312;
	st.local.u64 	[%rd6635], %rd6636;
	add.s64 	%rd6637, %rd21, %rd6634;
	mov.b64 	%rd6638, -4616189618054758400;
	st.local.u64 	[%rd6637], %rd6638;
	bra.uni 	$L__BB1_6336;
$L__BB1_6335:
	add.s32 	%r13499, %r2376, %r27922;
	mul.wide.s32 	%rd6639, %r13499, 8;
	add.s64 	%rd6640, %rd20, %rd6639;
	mov.b64 	%rd6641, 0;
	st.local.u64 	[%rd6640], %rd6641;
	add.s64 	%rd6642, %rd21, %rd6639;
	mov.b64 	%rd6643, -4564063970805153792;
	st.local.u64 	[%rd6642], %rd6643;
$L__BB1_6336:
	setp.eq.s32 	%p6304, %r2371, 1;
	@%p6304 bra 	$L__BB1_6344;
	ld.local.s8 	%r13500, [%rd727+1];
	add.s32 	%r13501, %r13500, %r2374;
	setp.eq.s32 	%p6305, %r13501, 3;
	@%p6305 bra 	$L__BB1_6339;
	add.s32 	%r13502, %r2375, %r27922;
	mul.wide.s32 	%rd6644, %r13502, 8;
	add.s64 	%rd6645, %rd20, %rd6644;
	mov.b64 	%rd6646, 9218868437227405312;
	st.local.u64 	[%rd6645], %rd6646;
	add.s64 	%rd6647, %rd21, %rd6644;
	mov.b64 	%rd6648, -4616189618054758400;
	st.local.u64 	[%rd6647], %rd6648;
	bra.uni 	$L__BB1_6340;
$L__BB1_6339:
	add.s32 	%r13503, %r2375, %r27922;
	mul.wide.s32 	%rd6649, %r13503, 8;
	add.s64 	%rd6650, %rd20, %rd6649;
	mov.b64 	%rd6651, 0;
	st.local.u64 	[%rd6650], %rd6651;
	add.s64 	%rd6652, %rd21, %rd6649;
	mov.b64 	%rd6653, -4564063970805153792;
	st.local.u64 	[%rd6652], %rd6653;
$L__BB1_6340:
	setp.eq.s32 	%p6306, %r2371, 2;
	add.s32 	%r2382, %r27922, 2;
	@%p6306 bra 	$L__BB1_6344;
	ld.local.s8 	%r13504, [%rd727+2];
	add.s32 	%r13505, %r13504, %r2374;
	setp.eq.s32 	%p6307, %r13505, 3;
	@%p6307 bra 	$L__BB1_6343;
	add.s32 	%r13506, %r2376, %r2382;
	mul.wide.s32 	%rd6654, %r13506, 8;
	add.s64 	%rd6655, %rd20, %rd6654;
	mov.b64 	%rd6656, 9218868437227405312;
	st.local.u64 	[%rd6655], %rd6656;
	add.s64 	%rd6657, %rd21, %rd6654;
	mov.b64 	%rd6658, -4616189618054758400;
	st.local.u64 	[%rd6657], %rd6658;
	bra.uni 	$L__BB1_6344;
$L__BB1_6343:
	add.s32 	%r13507, %r2376, %r2382;
	mul.wide.s32 	%rd6659, %r13507, 8;
	add.s64 	%rd6660, %rd20, %rd6659;
	mov.b64 	%rd6661, 0;
	st.local.u64 	[%rd6660], %rd6661;
	add.s64 	%rd6662, %rd21, %rd6659;
	mov.b64 	%rd6663, -4564063970805153792;
	st.local.u64 	[%rd6662], %rd6663;
$L__BB1_6344:
	add.s32 	%r27920, %r2373, 1;
	setp.ne.s32 	%p6308, %r2373, %r2356;
	@%p6308 bra 	$L__BB1_6316;
	mov.b32 	%r27923, 1;
$L__BB1_6346:
	@%p6253 bra 	$L__BB1_6392;
	mov.b32 	%r27924, 1;
$L__BB1_6348:
	mov.u32 	%r2385, %r27924;
	add.s32 	%r13510, %r27923, -1;
	mad.lo.s32 	%r13511, %r13510, %r2358, %r2385;
	add.s32 	%r2386, %r13511, -1;
	mul.wide.s32 	%rd6664, %r2386, 8;
	add.s64 	%rd728, %rd20, %rd6664;
	ld.local.f64 	%fd26150, [%rd728];
	abs.f64 	%fd13795, %fd26150;
	setp.geu.f64 	%p6310, %fd13795, 0d41CDCD64FF800000;
	@%p6310 bra 	$L__BB1_6391;
	cvt.u64.u32 	%rd6665, %r27923;
	add.s64 	%rd729, %rd24, %rd6665;
	ld.local.u8 	%rs427, [%rd729];
	cvt.u32.u16 	%r13512, %rs427;
	cvt.s32.s8 	%r13513, %r13512;
	cvt.u64.u32 	%rd6666, %r2385;
	add.s64 	%rd730, %rd25, %rd6666;
	ld.local.u8 	%rs428, [%rd730];
	cvt.u32.u16 	%r13514, %rs428;
	cvt.s32.s8 	%r13515, %r13514;
	add.s32 	%r13516, %r13515, %r13513;
	setp.eq.s32 	%p6311, %r13516, 3;
	mul.wide.s32 	%rd6667, %r2386, 8;
	add.s64 	%rd731, %rd21, %rd6667;
	@%p6311 bra 	$L__BB1_6351;
	mov.b64 	%rd6668, -4616189618054758400;
	st.local.u64 	[%rd731], %rd6668;
	mov.b64 	%rd6669, 9218868437227405312;
	st.local.u64 	[%rd728], %rd6669;
	mov.f64 	%fd26121, 0dBFF0000000000000;
	mov.f64 	%fd26150, 0d7FF0000000000000;
	mov.f64 	%fd26120, %fd26150;
	bra.uni 	$L__BB1_6362;
$L__BB1_6351:
	cvt.s32.s8 	%r13518, %r13512;
	mul.wide.s32 	%rd6670, %r13518, 5;
	cvt.u64.u16 	%rd6671, %rs428;
	cvt.s64.s8 	%rd6672, %rd6671;
	add.s64 	%rd732, %rd6670, %rd6672;
	shl.b64 	%rd6673, %rd732, 3;
	add.s64 	%rd6674, %rd1, %rd6673;
	ld.global.f64 	%fd26121, [%rd6674+45440];
	ld.local.u8 	%rs3114, [%rd729+-1];
	cvt.u64.u16 	%rd6675, %rs3114;
	cvt.s64.s8 	%rd733, %rd6675;
	cvt.u32.u16 	%r13519, %rs428;
	ld.local.s8 	%rs3115, [%rd730+-1];
	cvt.u32.u16 	%r13520, %rs3115;
	prmt.b32 	%r13521, %r13520, %r13519, 0x3340U;
	prmt.b32 	%r13522, %r13512, 0, 0x3340U;
	prmt.b32 	%r13523, %r13521, %r13522, 0x5410U;
	cvt.u32.u16 	%r13524, %rs3114;
	cvt.s32.s8 	%r13525, %r13524;
	mov.b32 	%r13526, 359705;
	dp4a.s32.u32 	%r13527, %r13523, %r13526, %r13525;
	mul.wide.s32 	%rd6676, %r13527, 8;
	add.s64 	%rd6677, %rd1, %rd6676;
	ld.global.f64 	%fd13798, [%rd6677+35440];
	add.f64 	%fd13799, %fd26121, %fd13798;
	ld.global.f64 	%fd26120, [%rd6674+45640];
	ld.global.f64 	%fd13800, [%rd6677+40440];
	add.f64 	%fd13801, %fd26120, %fd13800;
	abs.f64 	%fd13802, %fd13801;
	setp.gt.f64 	%p6312, %fd13802, 0d41CDCD64FF800000;
	selp.f64 	%fd2780, 0dBFF0000000000000, %fd13799, %p6312;
	selp.f64 	%fd2781, 0d7FF0000000000000, %fd13801, %p6312;
	cvt.s16.s8 	%rs3116, %rs428;
	mov.b32 	%r13528, {%rs3115, %rs3116};
	mov.b32 	%r13529, 6405;
	dp2a.lo.s32.u32 	%r13530, %r13528, %r13529, %r13518;
	mul.wide.s32 	%rd6678, %r13530, 8;
	add.s64 	%rd734, %rd1, %rd6678;
	ld.global.f64 	%fd2782, [%rd734+21000];
	abs.f64 	%fd13803, %fd2782;
	setp.geu.f64 	%p6313, %fd13803, 0d41CDCD64FF800000;
	@%p6313 bra 	$L__BB1_6355;
	cvt.u32.u16 	%r13533, %rs428;
	cvt.s32.s8 	%r13534, %r13533;
	mul.wide.s32 	%rd6683, %r13534, 24;
	add.s64 	%rd6684, %rd732, %rd6683;
	add.s64 	%rd6685, %rd6684, %rd733;
	shl.b64 	%rd6686, %rd6685, 3;
	add.s64 	%rd735, %rd1, %rd6686;
	ld.global.f64 	%fd2783, [%rd735+23000];
	abs.f64 	%fd13818, %fd2783;
	setp.lt.f64 	%p6318, %fd13818, 0d41CDCD64FF800000;
	@%p6318 bra 	$L__BB1_6358;
	ld.global.f64 	%fd13819, [%rd734+20000];
	add.f64 	%fd13820, %fd26121, %fd13819;
	add.f64 	%fd13821, %fd26120, %fd2782;
	abs.f64 	%fd13822, %fd13821;
	setp.gt.f64 	%p6319, %fd13822, 0d41CDCD64FF800000;
	selp.f64 	%fd26116, 0dBFF0000000000000, %fd13820, %p6319;
	selp.f64 	%fd26117, 0d7FF0000000000000, %fd13821, %p6319;
	add.f64 	%fd13823, %fd26117, 0d4069000000000000;
	add.f64 	%fd13824, %fd26116, 0dC016CCCCCCCCCCCD;
	add.f64 	%fd13825, %fd2776, %fd13824;
	div.rn.f64 	%fd26118, %fd13823, %fd13825;
	abs.f64 	%fd13826, %fd2781;
	setp.geu.f64 	%p6320, %fd13826, 0d41CDCD64FF800000;
	@%p6320 bra 	$L__BB1_6360;
	add.f64 	%fd13827, %fd2781, 0d4069000000000000;
	add.f64 	%fd13828, %fd2780, 0dC016CCCCCCCCCCCD;
	add.f64 	%fd13829, %fd2776, %fd13828;
	div.rn.f64 	%fd13830, %fd13827, %fd13829;
	setp.lt.f64 	%p6321, %fd13830, %fd26118;
	selp.f64 	%fd26116, %fd26116, %fd2780, %p6321;
	selp.f64 	%fd26117, %fd26117, %fd2781, %p6321;
	selp.f64 	%fd26118, %fd26118, %fd13830, %p6321;
	bra.uni 	$L__BB1_6360;
$L__BB1_6355:
	cvt.u32.u16 	%r13531, %rs428;
	cvt.s32.s8 	%r13532, %r13531;
	mul.wide.s32 	%rd6679, %r13532, 24;
	add.s64 	%rd6680, %rd732, %rd6679;
	add.s64 	%rd6681, %rd6680, %rd733;
	shl.b64 	%rd6682, %rd6681, 3;
	add.s64 	%rd736, %rd1, %rd6682;
	ld.global.f64 	%fd2784, [%rd736+23000];
	abs.f64 	%fd13805, %fd2784;
	setp.geu.f64 	%p6314, %fd13805, 0d41CDCD64FF800000;
	mov.f64 	%fd26116, %fd2780;
	mov.f64 	%fd26117, %fd2781;
	@%p6314 bra 	$L__BB1_6360;
	ld.global.f64 	%fd13806, [%rd736+22000];
	add.f64 	%fd13807, %fd26121, %fd13806;
	add.f64 	%fd13808, %fd26120, %fd2784;
	abs.f64 	%fd13809, %fd13808;
	setp.gt.f64 	%p6315, %fd13809, 0d41CDCD64FF800000;
	selp.f64 	%fd26116, 0dBFF0000000000000, %fd13807, %p6315;
	selp.f64 	%fd26117, 0d7FF0000000000000, %fd13808, %p6315;
	add.f64 	%fd13810, %fd26117, 0d4069000000000000;
	add.f64 	%fd13811, %fd26116, 0dC016CCCCCCCCCCCD;
	add.f64 	%fd13812, %fd2776, %fd13811;
	div.rn.f64 	%fd26118, %fd13810, %fd13812;
	abs.f64 	%fd13813, %fd2781;
	setp.geu.f64 	%p6316, %fd13813, 0d41CDCD64FF800000;
	@%p6316 bra 	$L__BB1_6360;
	add.f64 	%fd13814, %fd2781, 0d4069000000000000;
	add.f64 	%fd13815, %fd2780, 0dC016CCCCCCCCCCCD;
	add.f64 	%fd13816, %fd2776, %fd13815;
	div.rn.f64 	%fd13817, %fd13814, %fd13816;
	setp.lt.f64 	%p6317, %fd13817, %fd26118;
	selp.f64 	%fd26116, %fd26116, %fd2780, %p6317;
	selp.f64 	%fd26117, %fd26117, %fd2781, %p6317;
	selp.f64 	%fd26118, %fd26118, %fd13817, %p6317;
	bra.uni 	$L__BB1_6360;
$L__BB1_6358:
	ld.global.f64 	%fd13831, [%rd734+20000];
	add.f64 	%fd13832, %fd26121, %fd13831;
	ld.global.f64 	%fd13833, [%rd735+22000];
	add.f64 	%fd13834, %fd13832, %fd13833;
	add.f64 	%fd13835, %fd26120, %fd2782;
	add.f64 	%fd13836, %fd13835, %fd2783;
	abs.f64 	%fd13837, %fd13836;
	setp.gt.f64 	%p6322, %fd13837, 0d41CDCD64FF800000;
	selp.f64 	%fd26116, 0dBFF0000000000000, %fd13834, %p6322;
	selp.f64 	%fd26117, 0d7FF0000000000000, %fd13836, %p6322;
	add.f64 	%fd13838, %fd26117, 0d4069000000000000;
	add.f64 	%fd13839, %fd26116, 0dC016CCCCCCCCCCCD;
	add.f64 	%fd13840, %fd2776, %fd13839;
	div.rn.f64 	%fd26118, %fd13838, %fd13840;
	abs.f64 	%fd13841, %fd2781;
	setp.geu.f64 	%p6323, %fd13841, 0d41CDCD64FF800000;
	@%p6323 bra 	$L__BB1_6360;
	add.f64 	%fd13842, %fd2781, 0d4069000000000000;
	add.f64 	%fd13843, %fd2780, 0dC016CCCCCCCCCCCD;
	add.f64 	%fd13844, %fd2776, %fd13843;
	div.rn.f64 	%fd13845, %fd13842, %fd13844;
	setp.lt.f64 	%p6324, %fd13845, %fd26118;
	selp.f64 	%fd26116, %fd26116, %fd2780, %p6324;
	selp.f64 	%fd26117, %fd26117, %fd2781, %p6324;
	selp.f64 	%fd26118, %fd26118, %fd13845, %p6324;
$L__BB1_6360:
	abs.f64 	%fd13846, %fd26117;
	setp.geu.f64 	%p6325, %fd13846, 0d41CDCD64FF800000;
	@%p6325 bra 	$L__BB1_6362;
	add.f64 	%fd13847, %fd26120, 0d4069000000000000;
	add.f64 	%fd13848, %fd26121, 0dC016CCCCCCCCCCCD;
	add.f64 	%fd13849, %fd2776, %fd13848;
	div.rn.f64 	%fd13850, %fd13847, %fd13849;
	setp.lt.f64 	%p6326, %fd26118, %fd13850;
	selp.f64 	%fd26120, %fd26120, %fd26117, %p6326;
	selp.f64 	%fd26121, %fd26121, %fd26116, %p6326;
$L__BB1_6362:
	abs.f64 	%fd13851, %fd26120;
	setp.geu.f64 	%p6327, %fd13851, 0d41CDCD64FF800000;
	@%p6327 bra 	$L__BB1_6364;
	st.local.f64 	[%rd731], %fd26121;
	st.local.f64 	[%rd728], %fd26120;
	mov.f64 	%fd26150, %fd26120;
$L__BB1_6364:
	min.u32 	%r13535, %r27923, %r2385;
	setp.lt.u32 	%p6328, %r13535, 2;
	mov.f64 	%fd26123, 0dBFF0000000000000;
	mov.f64 	%fd26124, 0d7FF0000000000000;
	@%p6328 bra 	$L__BB1_6391;
	ld.local.f64 	%fd26149, [%rd731];
	add.f64 	%fd13854, %fd26150, 0d4069000000000000;
	add.f64 	%fd13855, %fd26149, 0dC016CCCCCCCCCCCD;
	add.f64 	%fd13856, %fd2776, %fd13855;
	div.rn.f64 	%fd2813, %fd13854, %fd13856;
	add.s32 	%r13536, %r27923, -1;
	mul.lo.s32 	%r13537, %r13536, %r2358;
	sub.s32 	%r13538, %r13537, %r2358;
	add.s32 	%r13539, %r13538, %r2385;
	add.s32 	%r2387, %r13539, -2;
	mul.wide.s32 	%rd6687, %r2387, 8;
	add.s64 	%rd6688, %rd20, %rd6687;
	ld.local.f64 	%fd2814, [%rd6688];
	abs.f64 	%fd13857, %fd2814;
	setp.geu.f64 	%p6329, %fd13857, 0d41CDCD64FF800000;
	@%p6329 bra 	$L__BB1_6368;
	ld.local.u8 	%r13541, [%rd729+-1];
	prmt.b32 	%r13542, %r13541, %r13512, 0x3340U;
	ld.local.u8 	%r13543, [%rd730+-1];
	prmt.b32 	%r13544, %r13543, 0, 0x3340U;
	prmt.b32 	%r13545, %r13542, %r13544, 0x5410U;
	cvt.u32.u16 	%r13546, %rs428;
	cvt.s32.s8 	%r13547, %r13546;
	mov.b32 	%r13548, 334205;
	dp4a.s32.u32 	%r13549, %r13545, %r13548, %r13547;
	mul.wide.s32 	%rd6689, %r13549, 8;
	add.s64 	%rd737, %rd1, %rd6689;
	ld.global.f64 	%fd2815, [%rd737+5000];
	abs.f64 	%fd13860, %fd2815;
	setp.geu.f64 	%p6330, %fd13860, 0d41CDCD64FF800000;
	@%p6330 bra 	$L__BB1_6368;
	mul.wide.s32 	%rd6690, %r2387, 8;
	add.s64 	%rd6691, %rd21, %rd6690;
	ld.local.f64 	%fd13861, [%rd6691];
	ld.global.f64 	%fd13862, [%rd737];
	add.f64 	%fd26123, %fd13861, %fd13862;
	add.f64 	%fd26124, %fd2814, %fd2815;
$L__BB1_6368:
	add.f64 	%fd13863, %fd26124, 0d4069000000000000;
	add.f64 	%fd13864, %fd26123, 0dC016CCCCCCCCCCCD;
	add.f64 	%fd13865, %fd2776, %fd13864;
	div.rn.f64 	%fd2820, %fd13863, %fd13865;
	setp.lt.f64 	%p6331, %fd26123, 0dC0A3880000000000;
	selp.f64 	%fd2821, 0dC0A9300000000000, %fd26123, %p6331;
	selp.f64 	%fd2822, 0d0000000000000000, %fd26124, %p6331;
	setp.lt.f64 	%p6332, %fd26149, 0dC0A3880000000000;
	selp.f64 	%fd2823, 0d0000000000000000, %fd26150, %p6332;
	setp.gt.f64 	%p6333, %fd2820, %fd2813;
	@%p6333 bra 	$L__BB1_6372;
	selp.f64 	%fd2824, 0dC0A9300000000000, %fd26149, %p6332;
	setp.gt.f64 	%p6335, %fd2824, 0d0000000000000000;
	setp.gt.f64 	%p6336, %fd2823, 0d0000000000000000;
	and.pred  	%p6337, %p6335, %p6336;
	@%p6337 bra 	$L__BB1_6372;
	setp.ltu.f64 	%p6338, %fd2813, %fd2820;
	@%p6338 bra 	$L__BB1_6373;
	st.local.f64 	[%rd731], %fd2824;
	st.local.f64 	[%rd728], %fd2823;
	mov.f64 	%fd26149, %fd2824;
	mov.f64 	%fd26150, %fd2823;
	bra.uni 	$L__BB1_6373;
$L__BB1_6372:
	st.local.f64 	[%rd731], %fd2821;
	st.local.f64 	[%rd728], %fd2822;
	mov.f64 	%fd26149, %fd2821;
	mov.f64 	%fd26150, %fd2822;
$L__BB1_6373:
	mov.b32 	%r27925, 3;
$L__BB1_6374:
	sub.s32 	%r13551, %r2385, %r27925;
	add.s32 	%r13552, %r13551, 1;
	setp.gt.u32 	%p6339, %r13551, 2147483646;
	selp.b32 	%r13553, %r13551, 0, %p6339;
	add.s32 	%r13554, %r27923, %r13553;
	add.s32 	%r27927, %r13554, -1;
	selp.b32 	%r27926, 1, %r13552, %p6339;
	setp.lt.s32 	%p6340, %r27927, 1;
	setp.ge.s32 	%p6341, %r27926, %r2385;
	or.pred  	%p6342, %p6340, %p6341;
	@%p6342 bra 	$L__BB1_6390;
$L__BB1_6375:
	mov.u32 	%r2392, %r27927;
	add.s32 	%r27927, %r2392, -1;
	mad.lo.s32 	%r13556, %r27927, %r2358, %r27926;
	add.s32 	%r2394, %r13556, -1;
	mul.wide.s32 	%rd6692, %r2394, 8;
	add.s64 	%rd6693, %rd20, %rd6692;
	ld.local.f64 	%fd2843, [%rd6693];
	abs.f64 	%fd13866, %fd2843;
	setp.geu.f64 	%p6343, %fd13866, 0d41CDCD64FF800000;
	@%p6343 bra 	$L__BB1_6389;
	not.b32 	%r13557, %r2392;
	add.s32 	%r2395, %r27923, %r13557;
	not.b32 	%r13558, %r27926;
	add.s32 	%r2396, %r2385, %r13558;
	setp.eq.s32 	%p6344, %r2395, 0;
	setp.gt.s32 	%p6345, %r2396, 0;
	and.pred  	%p6346, %p6344, %p6345;
	@%p6346 bra 	$L__BB1_6382;
	setp.eq.s32 	%p6347, %r2396, 0;
	setp.gt.s32 	%p6348, %r2395, 0;
	and.pred  	%p6349, %p6348, %p6347;
	@%p6349 bra 	$L__BB1_6382;
	setp.eq.s32 	%p6350, %r2395, 1;
	setp.eq.s32 	%p6351, %r2396, 1;
	and.pred  	%p6352, %p6350, %p6351;
	@%p6352 bra 	$L__BB1_6380;
	add.s32 	%r13559, %r2396, %r2395;
	mul.wide.s32 	%rd6694, %r13559, 8;
	add.s64 	%rd6695, %rd1, %rd6694;
	ld.global.f64 	%fd13867, [%rd6695+24952];
	cvt.u64.u32 	%rd6696, %r2392;
	add.s64 	%rd6697, %rd24, %rd6696;
	cvt.s64.s32 	%rd6698, %r27926;
	add.s64 	%rd6699, %rd25, %rd6698;
	ld.local.s8 	%r13560, [%rd6699+1];
	ld.local.u8 	%r13561, [%rd6697+1];
	ld.local.u8 	%r13562, [%rd6697];
	prmt.b32 	%r13563, %r13562, %r13561, 0x3340U;
	ld.local.u8 	%r13564, [%rd6699];
	prmt.b32 	%r13565, %r13564, 0, 0x3340U;
	prmt.b32 	%r13566, %r13563, %r13565, 0x5410U;
	mov.b32 	%r13567, 334205;
	dp4a.s32.u32 	%r13568, %r13566, %r13567, %r13560;
	mul.wide.s32 	%rd6700, %r13568, 8;
	add.s64 	%rd6701, %rd1, %rd6700;
	ld.global.f64 	%fd13868, [%rd6701+30440];
	add.f64 	%fd13869, %fd13867, %fd13868;
	cvt.u64.u32 	%rd6702, %r27923;
	add.s64 	%rd6703, %rd24, %rd6702;
	ld.local.s8 	%r13569, [%rd6703+-1];
	cvt.u32.u16 	%r13570, %rs428;
	ld.local.u8 	%r13571, [%rd730+-1];
	prmt.b32 	%r13572, %r13571, %r13570, 0x3340U;
	prmt.b32 	%r13574, %r13512, 0, 0x3340U;
	prmt.b32 	%r13575, %r13572, %r13574, 0x5410U;
	mov.b32 	%r13576, 359705;
	dp4a.s32.u32 	%r13577, %r13575, %r13576, %r13569;
	mul.wide.s32 	%rd6704, %r13577, 8;
	add.s64 	%rd6705, %rd1, %rd6704;
	ld.global.f64 	%fd13870, [%rd6705+30440];
	add.f64 	%fd13871, %fd13869, %fd13870;
	add.f64 	%fd13872, %fd13871, %fd2843;
	ld.global.f64 	%fd13873, [%rd6695+24232];
	ld.global.f64 	%fd13874, [%rd6701+25440];
	add.f64 	%fd13875, %fd13873, %fd13874;
	ld.global.f64 	%fd13876, [%rd6705+25440];
	add.f64 	%fd13877, %fd13875, %fd13876;
	sub.s32 	%r13578, %r2395, %r2396;
	abs.s32 	%r13579, %r13578;
	cvt.rn.f64.s32 	%fd13878, %r13579;
	fma.rn.f64 	%fd13879, %fd13878, 0dBFEEF3E864B31D04, %fd13877;
	mul.wide.s32 	%rd6706, %r2394, 8;
	add.s64 	%rd6707, %rd21, %rd6706;
	ld.local.f64 	%fd13880, [%rd6707];
	add.f64 	%fd13881, %fd13880, %fd13879;
	abs.f64 	%fd13882, %fd13872;
	setp.gt.f64 	%p6353, %fd13882, 0d41CDCD64FF800000;
	selp.f64 	%fd13883, 0dBFF0000000000000, %fd13881, %p6353;
	selp.f64 	%fd13884, 0d7FF0000000000000, %fd13872, %p6353;
	add.f64 	%fd13885, %fd13884, 0d4069000000000000;
	add.f64 	%fd13886, %fd13883, 0dC016CCCCCCCCCCCD;
	add.f64 	%fd13887, %fd2776, %fd13886;
	div.rn.f64 	%fd13888, %fd13885, %fd13887;
	add.f64 	%fd13889, %fd26150, 0d4069000000000000;
	add.f64 	%fd13890, %fd26149, 0dC016CCCCCCCCCCCD;
	add.f64 	%fd13891, %fd2776, %fd13890;
	div.rn.f64 	%fd13892, %fd13889, %fd13891;
	setp.gt.f64 	%p6354, %fd13888, %fd13892;
	selp.f64 	%fd26151, %fd13884, 0d7FF0000000000000, %p6354;
	selp.f64 	%fd26152, %fd13883, 0dBFF0000000000000, %p6354;
	bra.uni 	$L__BB1_6387;
$L__BB1_6380:
	cvt.u64.u32 	%rd6708, %r2392;
	add.s64 	%rd6709, %rd24, %rd6708;
	cvt.s64.s32 	%rd6710, %r27926;
	add.s64 	%rd6711, %rd25, %rd6710;
	ld.local.s8 	%r13580, [%rd6711+1];
	ld.local.u8 	%r13581, [%rd6709+1];
	ld.local.u8 	%r13582, [%rd6709];
	prmt.b32 	%r13583, %r13582, %r13581, 0x3340U;
	ld.local.u8 	%r13584, [%rd6711];
	prmt.b32 	%r13585, %r13584, 0, 0x3340U;
	prmt.b32 	%r13586, %r13583, %r13585, 0x5410U;
	mov.b32 	%r13587, 334205;
	dp4a.s32.u32 	%r13588, %r13586, %r13587, %r13580;
	mul.wide.s32 	%rd6712, %r13588, 8;
	add.s64 	%rd6713, %rd1, %rd6712;
	ld.global.f64 	%fd13895, [%rd6713+10000];
	cvt.u64.u32 	%rd6714, %r27923;
	add.s64 	%rd6715, %rd24, %rd6714;
	ld.local.s8 	%r13589, [%rd6715+-1];
	cvt.u32.u16 	%r13590, %rs428;
	ld.local.u8 	%r13591, [%rd730+-1];
	prmt.b32 	%r13592, %r13591, %r13590, 0x3340U;
	prmt.b32 	%r13594, %r13512, 0, 0x3340U;
	prmt.b32 	%r13595, %r13592, %r13594, 0x5410U;
	mov.b32 	%r13596, 359705;
	dp4a.s32.u32 	%r13597, %r13595, %r13596, %r13589;
	mul.wide.s32 	%rd6716, %r13597, 8;
	add.s64 	%rd6717, %rd1, %rd6716;
	ld.global.f64 	%fd13896, [%rd6717+10000];
	add.f64 	%fd13897, %fd13895, %fd13896;
	mul.wide.s32 	%rd6718, %r2394, 8;
	add.s64 	%rd6719, %rd21, %rd6718;
	ld.local.f64 	%fd13898, [%rd6719];
	add.f64 	%fd13899, %fd13897, %fd13898;
	ld.global.f64 	%fd13900, [%rd6713+15000];
	ld.global.f64 	%fd13901, [%rd6717+15000];
	add.f64 	%fd13902, %fd13900, %fd13901;
	add.f64 	%fd13903, %fd13902, %fd2843;
	abs.f64 	%fd13904, %fd13903;
	setp.gt.f64 	%p6355, %fd13904, 0d41CDCD64FF800000;
	selp.f64 	%fd2846, 0dBFF0000000000000, %fd13899, %p6355;
	selp.f64 	%fd2847, 0d7FF0000000000000, %fd13903, %p6355;
	add.f64 	%fd13905, %fd2847, 0d4069000000000000;
	add.f64 	%fd13906, %fd2846, 0dC016CCCCCCCCCCCD;
	add.f64 	%fd13907, %fd2776, %fd13906;
	div.rn.f64 	%fd2848, %fd13905, %fd13907;
	add.f64 	%fd13908, %fd26150, 0d4069000000000000;
	add.f64 	%fd13909, %fd26149, 0dC016CCCCCCCCCCCD;
	add.f64 	%fd13910, %fd2776, %fd13909;
	div.rn.f64 	%fd2849, %fd13908, %fd13910;
	sub.f64 	%fd13911, %fd2848, %fd2849;
	setp.ltu.f64 	%p6356, %fd13911, 0d3EB0C6F7A0B5ED8D;
	mov.f64 	%fd26152, 0dBFF0000000000000;
	mov.f64 	%fd26151, 0d7FF0000000000000;
	@%p6356 bra 	$L__BB1_6387;
	setp.gt.f64 	%p6357, %fd2848, %fd2849;
	selp.f64 	%fd26151, %fd2847, 0d7FF0000000000000, %p6357;
	selp.f64 	%fd26152, %fd2846, 0dBFF0000000000000, %p6357;
	bra.uni 	$L__BB1_6387;
$L__BB1_6382:
	setp.eq.s32 	%p6358, %r2396, 1;
	setp.eq.s32 	%p6359, %r2395, 1;
	or.pred  	%p6360, %p6359, %p6358;
	@%p6360 bra 	$L__BB1_6384;
	not.b32 	%r13598, %r27926;
	add.s32 	%r13599, %r2385, %r13598;
	not.b32 	%r13600, %r2392;
	add.s32 	%r13601, %r27923, %r13600;
	add.s32 	%r13602, %r13599, %r13601;
	mul.wide.s32 	%rd6720, %r13602, 8;
	add.s64 	%rd6721, %rd1, %rd6720;
	ld.global.f64 	%fd13912, [%rd6721+25192];
	cvt.u64.u32 	%rd6722, %r2392;
	add.s64 	%rd6723, %rd24, %rd6722;
	ld.local.s8 	%r13603, [%rd6723];
	mul.wide.s32 	%rd6724, %r13603, 5;
	cvt.s64.s32 	%rd6725, %r27926;
	add.s64 	%rd6726, %rd25, %rd6725;
	ld.local.s8 	%rd6727, [%rd6726];
	add.s64 	%rd6728, %rd6724, %rd6727;
	shl.b64 	%rd6729, %rd6728, 3;
	add.s64 	%rd6730, %rd1, %rd6729;
	ld.global.f64 	%fd13913, [%rd6730+45640];
	add.f64 	%fd13914, %fd13912, %fd13913;
	cvt.s32.s8 	%r13605, %r13512;
	mul.wide.s32 	%rd6731, %r13605, 5;
	cvt.u64.u16 	%rd6732, %rs428;
	cvt.s64.s8 	%rd6733, %rd6732;
	add.s64 	%rd6734, %rd6731, %rd6733;
	shl.b64 	%rd6735, %rd6734, 3;
	add.s64 	%rd6736, %rd1, %rd6735;
	ld.global.f64 	%fd13915, [%rd6736+45640];
	add.f64 	%fd13916, %fd13914, %fd13915;
	add.f64 	%fd13917, %fd13916, %fd2843;
	ld.global.f64 	%fd13918, [%rd6721+24472];
	ld.global.f64 	%fd13919, [%rd6730+45440];
	add.f64 	%fd13920, %fd13918, %fd13919;
	ld.global.f64 	%fd13921, [%rd6736+45440];
	add.f64 	%fd13922, %fd13920, %fd13921;
	mul.wide.s32 	%rd6737, %r2394, 8;
	add.s64 	%rd6738, %rd21, %rd6737;
	ld.local.f64 	%fd13923, [%rd6738];
	add.f64 	%fd13924, %fd13922, %fd13923;
	abs.f64 	%fd13925, %fd13917;
	setp.gt.f64 	%p6361, %fd13925, 0d41CDCD64FF800000;
	selp.f64 	%fd13926, 0dBFF0000000000000, %fd13924, %p6361;
	selp.f64 	%fd13927, 0d7FF0000000000000, %fd13917, %p6361;
	add.f64 	%fd13928, %fd13927, 0d4069000000000000;
	add.f64 	%fd13929, %fd13926, 0dC016CCCCCCCCCCCD;
	add.f64 	%fd13930, %fd2776, %fd13929;
	div.rn.f64 	%fd13931, %fd13928, %fd13930;
	add.f64 	%fd13932, %fd26150, 0d4069000000000000;
	add.f64 	%fd13933, %fd26149, 0dC016CCCCCCCCCCCD;
	add.f64 	%fd13934, %fd2776, %fd13933;
	div.rn.f64 	%fd13935, %fd13932, %fd13934;
	setp.gt.f64 	%p6362, %fd13931, %fd13935;
	selp.f64 	%fd26151, %fd13927, 0d7FF0000000000000, %p6362;
	selp.f64 	%fd26152, %fd13926, 0dBFF0000000000000, %p6362;
	bra.uni 	$L__BB1_6387;
$L__BB1_6384:
	and.pred  	%p6366, %p6344, %p6358;
	setp.eq.s32 	%p6367, %r2396, 0;
	and.pred  	%p6368, %p6359, %p6367;
	or.pred  	%p6369, %p6366, %p6368;
	mov.f64 	%fd26144, 0d0000000000000000;
	mov.f64 	%fd26143, 0dC0A9300000000000;
	not.pred 	%p6370, %p6369;
	@%p6370 bra 	$L__BB1_6386;
	not.b32 	%r13606, %r27926;
	add.s32 	%r13607, %r2385, %r13606;
	not.b32 	%r13608, %r2392;
	add.s32 	%r13609, %r27923, %r13608;
	add.s32 	%r13610, %r13607, %r13609;
	mul.wide.u32 	%rd6739, %r13610, 8;
	add.s64 	%rd6740, %rd1, %rd6739;
	ld.global.f64 	%fd13938, [%rd6740+25192];
	cvt.u64.u32 	%rd6741, %r2392;
	add.s64 	%rd6742, %rd24, %rd6741;
	cvt.s64.s32 	%rd6743, %r27926;
	add.s64 	%rd6744, %rd25, %rd6743;
	ld.local.u8 	%r13611, [%rd6742];
	prmt.b32 	%r13613, %r13611, %r13512, 0x3340U;
	ld.local.u8 	%r13614, [%rd6744];
	prmt.b32 	%r13615, %r13614, 0, 0x3340U;
	prmt.b32 	%r13616, %r13613, %r13615, 0x5410U;
	cvt.u32.u16 	%r13617, %rs428;
	cvt.s32.s8 	%r13618, %r13617;
	mov.b32 	%r13619, 334205;
	dp4a.s32.u32 	%r13620, %r13616, %r13619, %r13618;
	mul.wide.s32 	%rd6745, %r13620, 8;
	add.s64 	%rd6746, %rd1, %rd6745;
	ld.global.f64 	%fd13939, [%rd6746+5000];
	add.f64 	%fd26144, %fd13938, %fd13939;
	ld.global.f64 	%fd13940, [%rd6740+24472];
	ld.global.f64 	%fd13941, [%rd6746];
	add.f64 	%fd26143, %fd13940, %fd13941;
$L__BB1_6386:
	add.f64 	%fd13942, %fd26144, %fd2843;
	mul.wide.s32 	%rd6747, %r2394, 8;
	add.s64 	%rd6748, %rd21, %rd6747;
	ld.local.f64 	%fd13943, [%rd6748];
	add.f64 	%fd13944, %fd26143, %fd13943;
	abs.f64 	%fd13945, %fd13942;
	setp.gt.f64 	%p6371, %fd13945, 0d41CDCD64FF800000;
	selp.f64 	%fd13946, 0dBFF0000000000000, %fd13944, %p6371;
	selp.f64 	%fd13947, 0d7FF0000000000000, %fd13942, %p6371;
	add.f64 	%fd13948, %fd13947, 0d4069000000000000;
	add.f64 	%fd13949, %fd13946, 0dC016CCCCCCCCCCCD;
	add.f64 	%fd13950, %fd2776, %fd13949;
	div.rn.f64 	%fd13951, %fd13948, %fd13950;
	add.f64 	%fd13952, %fd26150, 0d4069000000000000;
	add.f64 	%fd13953, %fd26149, 0dC016CCCCCCCCCCCD;
	add.f64 	%fd13954, %fd2776, %fd13953;
	div.rn.f64 	%fd13955, %fd13952, %fd13954;
	setp.gt.f64 	%p6372, %fd13951, %fd13955;
	selp.f64 	%fd26151, %fd13947, 0d7FF0000000000000, %p6372;
	selp.f64 	%fd26152, %fd13946, 0dBFF0000000000000, %p6372;
$L__BB1_6387:
	setp.lt.f64 	%p6373, %fd26152, 0dC0A3880000000000;
	selp.f64 	%fd2868, 0d0000000000000000, %fd26151, %p6373;
	selp.f64 	%fd2869, 0dC0A9300000000000, %fd26152, %p6373;
	abs.f64 	%fd13956, %fd2868;
	setp.geu.f64 	%p6374, %fd13956, 0d41CDCD64FF800000;
	@%p6374 bra 	$L__BB1_6389;
	st.local.f64 	[%rd728], %fd2868;
	st.local.f64 	[%rd731], %fd2869;
	mov.f64 	%fd26149, %fd2869;
	mov.f64 	%fd26150, %fd2868;
$L__BB1_6389:
	add.s32 	%r27926, %r27926, 1;
	setp.gt.u32 	%p6375, %r2392, 1;
	setp.lt.s32 	%p6376, %r27926, %r2385;
	and.pred  	%p6377, %p6375, %p6376;
	@%p6377 bra 	$L__BB1_6375;
$L__BB1_6390:
	add.s32 	%r27925, %r27925, 1;
	setp.ne.s32 	%p6378, %r27925, 33;
	@%p6378 bra 	$L__BB1_6374;
$L__BB1_6391:
	add.s32 	%r27924, %r2385, 1;
	setp.ne.s32 	%p6379, %r2385, %r2358;
	@%p6379 bra 	$L__BB1_6348;
$L__BB1_6392:
	add.s32 	%r2400, %r27923, 1;
	setp.ne.s32 	%p6380, %r27923, %r2356;
	mov.u32 	%r27923, %r2400;
	@%p6380 bra 	$L__BB1_6346;
$L__BB1_6393:
	setp.eq.s32 	%p6381, %r2358, 0;
	mov.b32 	%r27930, 0;
	mov.f64 	%fd26181, 0dFFF0000000000000;
	@%p6381 bra 	$L__BB1_6409;
	cvt.u64.u32 	%rd6749, %r2356;
	add.s64 	%rd6750, %rd24, %rd6749;
	ld.local.u8 	%rs429, [%rd6750];
	cvt.u32.u16 	%r13624, %rs429;
	cvt.s32.s8 	%r2401, %r13624;
	mov.f64 	%fd26181, 0dFFF0000000000000;
	mov.b32 	%r27930, 0;
	mov.b32 	%r27928, 1;
$L__BB1_6395:
	mov.u32 	%r2402, %r27928;
	cvt.u64.u32 	%rd6751, %r2402;
	add.s64 	%rd738, %rd25, %rd6751;
	ld.local.u8 	%rs430, [%rd738];
	cvt.u32.u16 	%r13625, %rs430;
	cvt.s32.s8 	%r13626, %r13625;
	add.s32 	%r13627, %r13626, %r2401;
	setp.ne.s32 	%p6382, %r13627, 3;
	mov.f64 	%fd26180, 0dBFF0000000000000;
	mov.f64 	%fd26179, 0d7FF0000000000000;
	@%p6382 bra 	$L__BB1_6408;
	cvt.u64.u16 	%rd6752, %rs430;
	cvt.s64.s8 	%rd6753, %rd6752;
	cvt.u32.u16 	%r13628, %rs429;
	cvt.s32.s8 	%r13629, %r13628;
	mul.wide.s32 	%rd6754, %r13629, 5;
	add.s64 	%rd6755, %rd6754, %rd6753;
	shl.b64 	%rd6756, %rd6755, 3;
	add.s64 	%rd6757, %rd1, %rd6756;
	ld.global.f64 	%fd26180, [%rd6757+45440];
	ld.local.s8 	%r13630, [%rd738+1];
	cvt.s16.s8 	%rs3117, %rs429;
	cvt.s16.s8 	%rs3118, %rs430;
	mov.b32 	%r13631, {%rs3117, %rs3118};
	mov.b32 	%r13632, 1405;
	dp2a.lo.s32.u32 	%r13633, %r13631, %r13632, %r13630;
	mul.wide.s32 	%rd6758, %r13633, 8;
	add.s64 	%rd6759, %rd1, %rd6758;
	ld.global.f64 	%fd13962, [%rd6759+36240];
	add.f64 	%fd13963, %fd26180, %fd13962;
	ld.global.f64 	%fd26179, [%rd6757+45640];
	ld.global.f64 	%fd13964, [%rd6759+41240];
	add.f64 	%fd13965, %fd26179, %fd13964;
	abs.f64 	%fd13966, %fd13965;
	setp.gt.f64 	%p6383, %fd13966, 0d41CDCD64FF800000;
	selp.f64 	%fd2889, 0dBFF0000000000000, %fd13963, %p6383;
	selp.f64 	%fd2890, 0d7FF0000000000000, %fd13965, %p6383;
	mul.wide.s32 	%rd6760, %r13629, 160;
	add.s64 	%rd739, %rd6757, %rd6760;
	ld.global.f64 	%fd2891, [%rd739+21160];
	abs.f64 	%fd2892, %fd2891;
	setp.geu.f64 	%p6384, %fd2892, 0d41CDCD64FF800000;
	mul.wide.s32 	%rd6761, %r13629, -800;
	add.s64 	%rd740, %rd6759, %rd6761;
	mov.f64 	%fd26170, %fd2889;
	mov.f64 	%fd26171, %fd2890;
	@%p6384 bra 	$L__BB1_6400;
	ld.global.f64 	%fd2893, [%rd740+23000];
	abs.f64 	%fd13968, %fd2893;
	setp.geu.f64 	%p6385, %fd13968, 0d41CDCD64FF800000;
	mov.f64 	%fd26170, %fd2889;
	mov.f64 	%fd26171, %fd2890;
	@%p6385 bra 	$L__BB1_6400;
	ld.global.f64 	%fd13969, [%rd739+20160];
	add.f64 	%fd13970, %fd26180, %fd13969;
	ld.global.f64 	%fd13971, [%rd740+22000];
	add.f64 	%fd13972, %fd13970, %fd13971;
	add.f64 	%fd13973, %fd26179, %fd2891;
	add.f64 	%fd13974, %fd13973, %fd2893;
	abs.f64 	%fd13975, %fd13974;
	setp.gt.f64 	%p6386, %fd13975, 0d41CDCD64FF800000;
	selp.f64 	%fd26170, 0dBFF0000000000000, %fd13972, %p6386;
	selp.f64 	%fd26171, 0d7FF0000000000000, %fd13974, %p6386;
	add.f64 	%fd13976, %fd26171, 0d4069000000000000;
	add.f64 	%fd13977, %fd26170, 0dC016CCCCCCCCCCCD;
	add.f64 	%fd13978, %fd2776, %fd13977;
	div.rn.f64 	%fd26172, %fd13976, %fd13978;
	abs.f64 	%fd13979, %fd2890;
	setp.geu.f64 	%p6387, %fd13979, 0d41CDCD64FF800000;
	@%p6387 bra 	$L__BB1_6400;
	add.f64 	%fd13980, %fd2890, 0d4069000000000000;
	add.f64 	%fd13981, %fd2889, 0dC016CCCCCCCCCCCD;
	add.f64 	%fd13982, %fd2776, %fd13981;
	div.rn.f64 	%fd13983, %fd13980, %fd13982;
	setp.lt.f64 	%p6388, %fd13983, %fd26172;
	selp.f64 	%fd26170, %fd26170, %fd2889, %p6388;
	selp.f64 	%fd26171, %fd26171, %fd2890, %p6388;
	selp.f64 	%fd26172, %fd26172, %fd13983, %p6388;
$L__BB1_6400:
	mov.f64 	%fd26173, %fd26170;
	mov.f64 	%fd26174, %fd26171;
	@%p6384 bra 	$L__BB1_6403;
	ld.global.f64 	%fd13984, [%rd739+20160];
	add.f64 	%fd13985, %fd26180, %fd13984;
	add.f64 	%fd13986, %fd26179, %fd2891;
	abs.f64 	%fd13987, %fd13986;
	setp.gt.f64 	%p6390, %fd13987, 0d41CDCD64FF800000;
	selp.f64 	%fd26173, 0dBFF0000000000000, %fd13985, %p6390;
	selp.f64 	%fd26174, 0d7FF0000000000000, %fd13986, %p6390;
	add.f64 	%fd13988, %fd26174, 0d4069000000000000;
	add.f64 	%fd13989, %fd26173, 0dC016CCCCCCCCCCCD;
	add.f64 	%fd13990, %fd2776, %fd13989;
	div.rn.f64 	%fd26172, %fd13988, %fd13990;
	abs.f64 	%fd13991, %fd26171;
	setp.geu.f64 	%p6391, %fd13991, 0d41CDCD64FF800000;
	@%p6391 bra 	$L__BB1_6403;
	add.f64 	%fd13992, %fd26171, 0d4069000000000000;
	add.f64 	%fd13993, %fd26170, 0dC016CCCCCCCCCCCD;
	add.f64 	%fd13994, %fd2776, %fd13993;
	div.rn.f64 	%fd13995, %fd13992, %fd13994;
	setp.lt.f64 	%p6392, %fd13995, %fd26172;
	selp.f64 	%fd26173, %fd26173, %fd26170, %p6392;
	selp.f64 	%fd26174, %fd26174, %fd26171, %p6392;
	selp.f64 	%fd26172, %fd26172, %fd13995, %p6392;
$L__BB1_6403:
	ld.global.f64 	%fd2912, [%rd740+23000];
	abs.f64 	%fd13996, %fd2912;
	setp.geu.f64 	%p6393, %fd13996, 0d41CDCD64FF800000;
	mov.f64 	%fd26176, %fd26173;
	mov.f64 	%fd26177, %fd26174;
	@%p6393 bra 	$L__BB1_6406;
	ld.global.f64 	%fd13997, [%rd740+22000];
	add.f64 	%fd13998, %fd26180, %fd13997;
	add.f64 	%fd13999, %fd26179, %fd2912;
	abs.f64 	%fd14000, %fd13999;
	setp.gt.f64 	%p6394, %fd14000, 0d41CDCD64FF800000;
	selp.f64 	%fd26176, 0dBFF0000000000000, %fd13998, %p6394;
	selp.f64 	%fd26177, 0d7FF0000000000000, %fd13999, %p6394;
	add.f64 	%fd14001, %fd26177, 0d4069000000000000;
	add.f64 	%fd14002, %fd26176, 0dC016CCCCCCCCCCCD;
	add.f64 	%fd14003, %fd2776, %fd14002;
	div.rn.f64 	%fd26172, %fd14001, %fd14003;
	abs.f64 	%fd14004, %fd26174;
	setp.geu.f64 	%p6395, %fd14004, 0d41CDCD64FF800000;
	@%p6395 bra 	$L__BB1_6406;
	add.f64 	%fd14005, %fd26174, 0d4069000000000000;
	add.f64 	%fd14006, %fd26173, 0dC016CCCCCCCCCCCD;
	add.f64 	%fd14007, %fd2776, %fd14006;
	div.rn.f64 	%fd14008, %fd14005, %fd14007;
	setp.lt.f64 	%p6396, %fd14008, %fd26172;
	selp.f64 	%fd26176, %fd26176, %fd26173, %p6396;
	selp.f64 	%fd26177, %fd26177, %fd26174, %p6396;
	selp.f64 	%fd26172, %fd26172, %fd14008, %p6396;
$L__BB1_6406:
	add.f64 	%fd14009, %fd26180, 0dC016CCCCCCCCCCCD;
	add.f64 	%fd2922, %fd2776, %fd14009;
	abs.f64 	%fd14010, %fd26177;
	setp.geu.f64 	%p6397, %fd14010, 0d41CDCD64FF800000;
	@%p6397 bra 	$L__BB1_6408;
	add.f64 	%fd14011, %fd26179, 0d4069000000000000;
	div.rn.f64 	%fd14012, %fd14011, %fd2922;
	setp.lt.f64 	%p6398, %fd26172, %fd14012;
	selp.f64 	%fd26179, %fd26179, %fd26177, %p6398;
	selp.f64 	%fd26180, %fd26180, %fd26176, %p6398;
$L__BB1_6408:
	add.f64 	%fd14013, %fd26180, 0d3EB0C6F7A0B5ED8D;
	add.f64 	%fd14014, %fd26179, 0d3EB0C6F7A0B5ED8D;
	add.s32 	%r13634, %r2356, -1;
	mad.lo.s32 	%r13635, %r2358, %r13634, %r2402;
	add.s32 	%r13636, %r13635, -1;
	mul.wide.s32 	%rd6762, %r13636, 8;
	add.s64 	%rd6763, %rd20, %rd6762;
	ld.local.f64 	%fd14015, [%rd6763];
	add.f64 	%fd14016, %fd14014, %fd14015;
	add.f64 	%fd14017, %fd14016, 0d4069000000000000;
	add.s64 	%rd6764, %rd21, %rd6762;
	ld.local.f64 	%fd14018, [%rd6764];
	add.f64 	%fd14019, %fd14013, %fd14018;
	add.f64 	%fd14020, %fd14019, 0dC016CCCCCCCCCCCD;
	add.f64 	%fd14021, %fd2776, %fd14020;
	div.rn.f64 	%fd14022, %fd14017, %fd14021;
	add.f64 	%fd14023, %fd14022, 0dC071126666666666;
	setp.gt.f64 	%p6399, %fd14023, %fd26181;
	setp.lt.f64 	%p6400, %fd14019, 0d0000000000000000;
	setp.lt.f64 	%p6401, %fd14016, 0d0000000000000000;
	and.pred  	%p6402, %p6400, %p6401;
	and.pred  	%p6403, %p6402, %p6399;
	selp.f64 	%fd26181, %fd14023, %fd26181, %p6403;
	selp.b32 	%r27930, %r2402, %r27930, %p6403;
	add.s32 	%r27928, %r2402, 1;
	setp.ne.s32 	%p6404, %r2402, %r2358;
	@%p6404 bra 	$L__BB1_6395;
$L__BB1_6409:
	abs.f64 	%fd2929, %fd26181;
	setp.gt.f64 	%p6405, %fd2929, 0d41CDCD64FF800000;
	selp.b32 	%r27974, 1, %r27930, %p6405;
	selp.b32 	%r27975, 1, %r2356, %p6405;
	cvt.u64.u32 	%rd6765, %r27975;
	add.s64 	%rd741, %rd24, %rd6765;
	ld.local.u8 	%rs431, [%rd741];
	cvt.u32.u16 	%r13637, %rs431;
	cvt.s32.s8 	%r13638, %r13637;
	cvt.s64.s32 	%rd6766, %r27974;
	add.s64 	%rd742, %rd25, %rd6766;
	ld.local.u8 	%rs6703, [%rd742];
	cvt.u32.u16 	%r13639, %rs6703;
	cvt.s32.s8 	%r13640, %r13639;
	add.s32 	%r13641, %r13640, %r13638;
	setp.ne.s32 	%p6406, %r13641, 3;
	mov.f64 	%fd26192, 0dBFF0000000000000;
	mov.f64 	%fd26191, 0d7FF0000000000000;
	@%p6406 bra 	$L__BB1_6422;
	cvt.u32.u16 	%r13642, %rs431;
	cvt.u32.u16 	%r13643, %rs6703;
	cvt.u64.u16 	%rd6767, %rs6703;
	cvt.s64.s8 	%rd6768, %rd6767;
	cvt.s32.s8 	%r13644, %r13642;
	mul.wide.s32 	%rd6769, %r13644, 5;
	add.s64 	%rd6770, %rd6769, %rd6768;
	shl.b64 	%rd6771, %rd6770, 3;
	add.s64 	%rd6772, %rd1, %rd6771;
	ld.global.f64 	%fd26192, [%rd6772+45440];
	ld.local.s8 	%r13645, [%rd742+1];
	ld.local.s8 	%rs3119, [%rd741+1];
	cvt.u32.u16 	%r13646, %rs3119;
	prmt.b32 	%r13647, %r13642, %r13646, 0x3340U;
	prmt.b32 	%r13648, %r13643, 0, 0x3340U;
	prmt.b32 	%r13649, %r13647, %r13648, 0x5410U;
	mov.b32 	%r13650, 334205;
	dp4a.s32.u32 	%r13651, %r13649, %r13650, %r13645;
	mul.wide.s32 	%rd6773, %r13651, 8;
	add.s64 	%rd6774, %rd1, %rd6773;
	ld.global.f64 	%fd14027, [%rd6774+35440];
	add.f64 	%fd14028, %fd26192, %fd14027;
	ld.global.f64 	%fd26191, [%rd6772+45640];
	ld.global.f64 	%fd14029, [%rd6774+40440];
	add.f64 	%fd14030, %fd26191, %fd14029;
	abs.f64 	%fd14031, %fd14030;
	setp.gt.f64 	%p6407, %fd14031, 0d41CDCD64FF800000;
	selp.f64 	%fd2932, 0dBFF0000000000000, %fd14028, %p6407;
	selp.f64 	%fd2933, 0d7FF0000000000000, %fd14030, %p6407;
	cvt.s16.s8 	%rs3120, %rs431;
	mov.b32 	%r13652, {%rs3120, %rs3119};
	cvt.s32.s8 	%r13653, %r13643;
	mov.b32 	%r13654, 1305;
	dp2a.lo.s32.u32 	%r13655, %r13652, %r13654, %r13653;
	mul.wide.s32 	%rd6775, %r13655, 8;
	add.s64 	%rd743, %rd1, %rd6775;
	ld.global.f64 	%fd2934, [%rd743+21000];
	abs.f64 	%fd2935, %fd2934;
	setp.geu.f64 	%p6408, %fd2935, 0d41CDCD64FF800000;
	cvt.s16.s8 	%rs3121, %rs6703;
	mov.b32 	%r13656, {%rs3120, %rs3121};
	dp2a.lo.s32.u32 	%r13657, %r13656, %r13654, %r13645;
	mul.wide.s32 	%rd6776, %r13657, 8;
	add.s64 	%rd744, %rd1, %rd6776;
	mov.f64 	%fd26182, %fd2932;
	mov.f64 	%fd26183, %fd2933;
	@%p6408 bra 	$L__BB1_6414;
	ld.global.f64 	%fd2936, [%rd744+23000];
	abs.f64 	%fd14033, %fd2936;
	setp.geu.f64 	%p6409, %fd14033, 0d41CDCD64FF800000;
	mov.f64 	%fd26182, %fd2932;
	mov.f64 	%fd26183, %fd2933;
	@%p6409 bra 	$L__BB1_6414;
	ld.global.f64 	%fd14034, [%rd743+20000];
	add.f64 	%fd14035, %fd26192, %fd14034;
	ld.global.f64 	%fd14036, [%rd744+22000];
	add.f64 	%fd14037, %fd14035, %fd14036;
	add.f64 	%fd14038, %fd26191, %fd2934;
	add.f64 	%fd14039, %fd14038, %fd2936;
	abs.f64 	%fd14040, %fd14039;
	setp.gt.f64 	%p6410, %fd14040, 0d41CDCD64FF800000;
	selp.f64 	%fd26182, 0dBFF0000000000000, %fd14037, %p6410;
	selp.f64 	%fd26183, 0d7FF0000000000000, %fd14039, %p6410;
	add.f64 	%fd14041, %fd26183, 0d4069000000000000;
	add.f64 	%fd14042, %fd26182, 0dC016CCCCCCCCCCCD;
	add.f64 	%fd14043, %fd2776, %fd14042;
	div.rn.f64 	%fd26184, %fd14041, %fd14043;
	abs.f64 	%fd14044, %fd2933;
	setp.geu.f64 	%p6411, %fd14044, 0d41CDCD64FF800000;
	@%p6411 bra 	$L__BB1_6414;
	add.f64 	%fd14045, %fd2933, 0d4069000000000000;
	add.f64 	%fd14046, %fd2932, 0dC016CCCCCCCCCCCD;
	add.f64 	%fd14047, %fd2776, %fd14046;
	div.rn.f64 	%fd14048, %fd14045, %fd14047;
	setp.lt.f64 	%p6412, %fd14048, %fd26184;
	selp.f64 	%fd26182, %fd26182, %fd2932, %p6412;
	selp.f64 	%fd26183, %fd26183, %fd2933, %p6412;
	selp.f64 	%fd26184, %fd26184, %fd14048, %p6412;
$L__BB1_6414:
	mov.f64 	%fd26185, %fd26182;
	mov.f64 	%fd26186, %fd26183;
	@%p6408 bra 	$L__BB1_6417;
	ld.global.f64 	%fd14049, [%rd743+20000];
	add.f64 	%fd14050, %fd26192, %fd14049;
	add.f64 	%fd14051, %fd26191, %fd2934;
	abs.f64 	%fd14052, %fd14051;
	setp.gt.f64 	%p6414, %fd14052, 0d41CDCD64FF800000;
	selp.f64 	%fd26185, 0dBFF0000000000000, %fd14050, %p6414;
	selp.f64 	%fd26186, 0d7FF0000000000000, %fd14051, %p6414;
	add.f64 	%fd14053, %fd26186, 0d4069000000000000;
	add.f64 	%fd14054, %fd26185, 0dC016CCCCCCCCCCCD;
	add.f64 	%fd14055, %fd2776, %fd14054;
	div.rn.f64 	%fd26184, %fd14053, %fd14055;
	abs.f64 	%fd14056, %fd26183;
	setp.geu.f64 	%p6415, %fd14056, 0d41CDCD64FF800000;
	@%p6415 bra 	$L__BB1_6417;
	add.f64 	%fd14057, %fd26183, 0d4069000000000000;
	add.f64 	%fd14058, %fd26182, 0dC016CCCCCCCCCCCD;
	add.f64 	%fd14059, %fd2776, %fd14058;
	div.rn.f64 	%fd14060, %fd14057, %fd14059;
	setp.lt.f64 	%p6416, %fd14060, %fd26184;
	selp.f64 	%fd26185, %fd26185, %fd26182, %p6416;
	selp.f64 	%fd26186, %fd26186, %fd26183, %p6416;
	selp.f64 	%fd26184, %fd26184, %fd14060, %p6416;
$L__BB1_6417:
	ld.global.f64 	%fd2955, [%rd744+23000];
	abs.f64 	%fd14061, %fd2955;
	setp.geu.f64 	%p6417, %fd14061, 0d41CDCD64FF800000;
	mov.f64 	%fd26188, %fd26185;
	mov.f64 	%fd26189, %fd26186;
	@%p6417 bra 	$L__BB1_6420;
	ld.global.f64 	%fd14062, [%rd744+22000];
	add.f64 	%fd14063, %fd26192, %fd14062;
	add.f64 	%fd14064, %fd26191, %fd2955;
	abs.f64 	%fd14065, %fd14064;
	setp.gt.f64 	%p6418, %fd14065, 0d41CDCD64FF800000;
	selp.f64 	%fd26188, 0dBFF0000000000000, %fd14063, %p6418;
	selp.f64 	%fd26189, 0d7FF0000000000000, %fd14064, %p6418;
	add.f64 	%fd14066, %fd26189, 0d4069000000000000;
	add.f64 	%fd14067, %fd26188, 0dC016CCCCCCCCCCCD;
	add.f64 	%fd14068, %fd2776, %fd14067;
	div.rn.f64 	%fd26184, %fd14066, %fd14068;
	abs.f64 	%fd14069, %fd26186;
	setp.geu.f64 	%p6419, %fd14069, 0d41CDCD64FF800000;
	@%p6419 bra 	$L__BB1_6420;
	add.f64 	%fd14070, %fd26186, 0d4069000000000000;
	add.f64 	%fd14071, %fd26185, 0dC016CCCCCCCCCCCD;
	add.f64 	%fd14072, %fd2776, %fd14071;
	div.rn.f64 	%fd14073, %fd14070, %fd14072;
	setp.lt.f64 	%p6420, %fd14073, %fd26184;
	selp.f64 	%fd26188, %fd26188, %fd26185, %p6420;
	selp.f64 	%fd26189, %fd26189, %fd26186, %p6420;
	selp.f64 	%fd26184, %fd26184, %fd14073, %p6420;
$L__BB1_6420:
	add.f64 	%fd14074, %fd26192, 0dC016CCCCCCCCCCCD;
	add.f64 	%fd2965, %fd2776, %fd14074;
	abs.f64 	%fd14075, %fd26189;
	setp.geu.f64 	%p6421, %fd14075, 0d41CDCD64FF800000;
	@%p6421 bra 	$L__BB1_6422;
	add.f64 	%fd14076, %fd26191, 0d4069000000000000;
	div.rn.f64 	%fd14077, %fd14076, %fd2965;
	setp.lt.f64 	%p6422, %fd26184, %fd14077;
	selp.f64 	%fd26191, %fd26191, %fd26189, %p6422;
	selp.f64 	%fd26192, %fd26192, %fd26188, %p6422;
$L__BB1_6422:
	setp.eq.s32 	%p6423, %r2356, 0;
	@%p6423 bra 	$L__BB1_6436;
	and.b32  	%r2409, %r2356, 15;
	setp.lt.u32 	%p6424, %r2356, 16;
	mov.b32 	%r27933, 0;
	@%p6424 bra 	$L__BB1_6426;
	and.b32  	%r27933, %r2356, 2147483632;
	mov.b32 	%r27931, 0;
$L__BB1_6425:
	.pragma "nounroll";
	mul.wide.u32 	%rd6777, %r27931, 4;
	add.s64 	%rd6778, %rd22, %rd6777;
	mov.b32 	%r13660, 0;
	st.local.u32 	[%rd6778], %r13660;
	st.local.u32 	[%rd6778+4], %r13660;
	st.local.u32 	[%rd6778+8], %r13660;
	st.local.u32 	[%rd6778+12], %r13660;
	st.local.u32 	[%rd6778+16], %r13660;
	st.local.u32 	[%rd6778+20], %r13660;
	st.local.u32 	[%rd6778+24], %r13660;
	st.local.u32 	[%rd6778+28], %r13660;
	st.local.u32 	[%rd6778+32], %r13660;
	st.local.u32 	[%rd6778+36], %r13660;
	st.local.u32 	[%rd6778+40], %r13660;
	st.local.u32 	[%rd6778+44], %r13660;
	st.local.u32 	[%rd6778+48], %r13660;
	st.local.u32 	[%rd6778+52], %r13660;
	st.local.u32 	[%rd6778+56], %r13660;
	st.local.u32 	[%rd6778+60], %r13660;
	add.s32 	%r27931, %r27931, 16;
	setp.ne.s32 	%p6425, %r27931, %r27933;
	@%p6425 bra 	$L__BB1_6425;
$L__BB1_6426:
	setp.eq.s32 	%p6426, %r2409, 0;
	@%p6426 bra 	$L__BB1_6436;
	and.b32  	%r2414, %r2356, 7;
	setp.lt.u32 	%p6427, %r2409, 8;
	@%p6427 bra 	$L__BB1_6429;
	mul.wide.u32 	%rd6779, %r27933, 4;
	add.s64 	%rd6780, %rd22, %rd6779;
	mov.b32 	%r13661, 0;
	st.local.u32 	[%rd6780], %r13661;
	st.local.u32 	[%rd6780+4], %r13661;
	st.local.u32 	[%rd6780+8], %r13661;
	st.local.u32 	[%rd6780+12], %r13661;
	st.local.u32 	[%rd6780+16], %r13661;
	st.local.u32 	[%rd6780+20], %r13661;
	st.local.u32 	[%rd6780+24], %r13661;
	st.local.u32 	[%rd6780+28], %r13661;
	add.s32 	%r27933, %r27933, 8;
$L__BB1_6429:
	setp.eq.s32 	%p6428, %r2414, 0;
	@%p6428 bra 	$L__BB1_6436;
	and.b32  	%r2417, %r2356, 3;
	setp.lt.u32 	%p6429, %r2414, 4;
	@%p6429 bra 	$L__BB1_6432;
	mul.wide.u32 	%rd6781, %r27933, 4;
	add.s64 	%rd6782, %rd22, %rd6781;
	mov.b32 	%r13662, 0;
	st.local.u32 	[%rd6782], %r13662;
	st.local.u32 	[%rd6782+4], %r13662;
	st.local.u32 	[%rd6782+8], %r13662;
	st.local.u32 	[%rd6782+12], %r13662;
	add.s32 	%r27933, %r27933, 4;
$L__BB1_6432:
	setp.eq.s32 	%p6430, %r2417, 0;
	@%p6430 bra 	$L__BB1_6436;
	mul.wide.u32 	%rd6783, %r27933, 4;
	add.s64 	%rd745, %rd22, %rd6783;
	mov.b32 	%r13663, 0;
	st.local.u32 	[%rd745], %r13663;
	setp.eq.s32 	%p6431, %r2417, 1;
	@%p6431 bra 	$L__BB1_6436;
	mov.b32 	%r13664, 0;
	st.local.u32 	[%rd745+4], %r13664;
	setp.eq.s32 	%p6432, %r2417, 2;
	@%p6432 bra 	$L__BB1_6436;
	mov.b32 	%r13665, 0;
	st.local.u32 	[%rd745+8], %r13665;
$L__BB1_6436:
	@%p6381 bra 	$L__BB1_6450;
	and.b32  	%r2420, %r2358, 15;
	setp.lt.u32 	%p6434, %r2358, 16;
	mov.b32 	%r27937, 0;
	@%p6434 bra 	$L__BB1_6440;
	and.b32  	%r27937, %r2358, 2147483632;
	mov.b32 	%r27935, 0;
$L__BB1_6439:
	.pragma "nounroll";
	mul.wide.u32 	%rd6784, %r27935, 4;
	add.s64 	%rd6785, %rd23, %rd6784;
	mov.b32 	%r13668, 0;
	st.local.u32 	[%rd6785], %r13668;
	st.local.u32 	[%rd6785+4], %r13668;
	st.local.u32 	[%rd6785+8], %r13668;
	st.local.u32 	[%rd6785+12], %r13668;
	st.local.u32 	[%rd6785+16], %r13668;
	st.local.u32 	[%rd6785+20], %r13668;
	st.local.u32 	[%rd6785+24], %r13668;
	st.local.u32 	[%rd6785+28], %r13668;
	st.local.u32 	[%rd6785+32], %r13668;
	st.local.u32 	[%rd6785+36], %r13668;
	st.local.u32 	[%rd6785+40], %r13668;
	st.local.u32 	[%rd6785+44], %r13668;
	st.local.u32 	[%rd6785+48], %r13668;
	st.local.u32 	[%rd6785+52], %r13668;
	st.local.u32 	[%rd6785+56], %r13668;
	st.local.u32 	[%rd6785+60], %r13668;
	add.s32 	%r27935, %r27935, 16;
	setp.ne.s32 	%p6435, %r27935, %r27937;
	@%p6435 bra 	$L__BB1_6439;
$L__BB1_6440:
	setp.eq.s32 	%p6436, %r2420, 0;
	@%p6436 bra 	$L__BB1_6450;
	and.b32  	%r2425, %r2358, 7;
	setp.lt.u32 	%p6437, %r2420, 8;
	@%p6437 bra 	$L__BB1_6443;
	mul.wide.u32 	%rd6786, %r27937, 4;
	add.s64 	%rd6787, %rd23, %rd6786;
	mov.b32 	%r13669, 0;
	st.local.u32 	[%rd6787], %r13669;
	st.local.u32 	[%rd6787+4], %r13669;
	st.local.u32 	[%rd6787+8], %r13669;
	st.local.u32 	[%rd6787+12], %r13669;
	st.local.u32 	[%rd6787+16], %r13669;
	st.local.u32 	[%rd6787+20], %r13669;
	st.local.u32 	[%rd6787+24], %r13669;
	st.local.u32 	[%rd6787+28], %r13669;
	add.s32 	%r27937, %r27937, 8;
$L__BB1_6443:
	setp.eq.s32 	%p6438, %r2425, 0;
	@%p6438 bra 	$L__BB1_6450;
	and.b32  	%r2428, %r2358, 3;
	setp.lt.u32 	%p6439, %r2425, 4;
	@%p6439 bra 	$L__BB1_6446;
	mul.wide.u32 	%rd6788, %r27937, 4;
	add.s64 	%rd6789, %rd23, %rd6788;
	mov.b32 	%r13670, 0;
	st.local.u32 	[%rd6789], %r13670;
	st.local.u32 	[%rd6789+4], %r13670;
	st.local.u32 	[%rd6789+8], %r13670;
	st.local.u32 	[%rd6789+12], %r13670;
	add.s32 	%r27937, %r27937, 4;
$L__BB1_6446:
	setp.eq.s32 	%p6440, %r2428, 0;
	@%p6440 bra 	$L__BB1_6450;
	mul.wide.u32 	%rd6790, %r27937, 4;
	add.s64 	%rd746, %rd23, %rd6790;
	mov.b32 	%r13671, 0;
	st.local.u32 	[%rd746], %r13671;
	setp.eq.s32 	%p6441, %r2428, 1;
	@%p6441 bra 	$L__BB1_6450;
	mov.b32 	%r13672, 0;
	st.local.u32 	[%rd746+4], %r13672;
	setp.eq.s32 	%p6442, %r2428, 2;
	@%p6442 bra 	$L__BB1_6450;
	mov.b32 	%r13673, 0;
	st.local.u32 	[%rd746+8], %r13673;
$L__BB1_6450:
	add.s32 	%r13674, %r27975, -1;
	add.s32 	%r2431, %r27974, -1;
	mad.lo.s32 	%r2432, %r13674, %r2358, %r2431;
	mul.wide.s32 	%rd6791, %r2432, 8;
	add.s64 	%rd6792, %rd20, %rd6791;
	ld.local.f64 	%fd14079, [%rd6792];
	abs.f64 	%fd14080, %fd14079;
	setp.geu.f64 	%p6443, %fd14080, 0d41CDCD64FF800000;
	mov.f64 	%fd26199, 0d0000000000000000;
	@%p6443 bra 	$L__BB1_6498;
	mul.wide.u32 	%rd6793, %r27975, 4;
	add.s64 	%rd6794, %rd22, %rd6793;
	st.local.u32 	[%rd6794+-4], %r27974;
	mul.wide.s32 	%rd6795, %r2431, 4;
	add.s64 	%rd6796, %rd23, %rd6795;
	st.local.u32 	[%rd6796], %r27975;
$L__BB1_6452:
	cvt.s64.s32 	%rd6797, %r27975;
	add.s64 	%rd747, %rd24, %rd6797;
	ld.local.u8 	%rs434, [%rd747];
	cvt.u32.u16 	%r13675, %rs434;
	cvt.s32.s8 	%r13676, %r13675;
	cvt.u32.u16 	%r13677, %rs6703;
	cvt.s32.s8 	%r13678, %r13677;
	add.s32 	%r13679, %r13678, %r13676;
	setp.eq.s32 	%p6444, %r13679, 3;
	@%p6444 bra 	$L__BB1_6454;
	add.s32 	%r13680, %r27975, -1;
	mad.lo.s32 	%r13681, %r13680, %r2358, %r27974;
	add.s32 	%r13682, %r13681, -1;
	mul.wide.s32 	%rd6798, %r13682, 8;
	add.s64 	%rd6799, %rd21, %rd6798;
	mov.b64 	%rd6800, -4616189618054758400;
	st.local.u64 	[%rd6799], %rd6800;
	add.s64 	%rd6801, %rd20, %rd6798;
	mov.b64 	%rd6802, 9218868437227405312;
	st.local.u64 	[%rd6801], %rd6802;
	mov.f64 	%fd26197, 0dBFF0000000000000;
	mov.f64 	%fd26196, 0d7FF0000000000000;
	bra.uni 	$L__BB1_6465;
$L__BB1_6454:
	cvt.s32.s8 	%r13684, %r13675;
	mul.wide.s32 	%rd6803, %r13684, 5;
	cvt.u64.u16 	%rd6804, %rs6703;
	cvt.s64.s8 	%rd748, %rd6804;
	add.s64 	%rd749, %rd6803, %rd748;
	shl.b64 	%rd6805, %rd749, 3;
	add.s64 	%rd6806, %rd1, %rd6805;
	ld.global.f64 	%fd26197, [%rd6806+45440];
	cvt.s64.s32 	%rd6807, %r27974;
	add.s64 	%rd6808, %rd25, %rd6807;
	ld.local.u8 	%rs3122, [%rd747+-1];
	cvt.u64.u16 	%rd6809, %rs3122;
	cvt.s64.s8 	%rd750, %rd6809;
	ld.local.s8 	%rs3123, [%rd6808+-1];
	cvt.u32.u16 	%r13685, %rs3123;
	cvt.u32.u16 	%r13686, %rs6703;
	prmt.b32 	%r13687, %r13686, %r13685, 0x3340U;
	prmt.b32 	%r13688, %r13675, 0, 0x3340U;
	prmt.b32 	%r13689, %r13687, %r13688, 0x5410U;
	cvt.u32.u16 	%r13690, %rs3122;
	cvt.s32.s8 	%r13691, %r13690;
	mov.b32 	%r13692, 334205;
	dp4a.s32.u32 	%r13693, %r13689, %r13692, %r13691;
	mul.wide.s32 	%rd6810, %r13693, 8;
	add.s64 	%rd6811, %rd1, %rd6810;
	ld.global.f64 	%fd14083, [%rd6811+35440];
	add.f64 	%fd14084, %fd26197, %fd14083;
	ld.global.f64 	%fd26196, [%rd6806+45640];
	ld.global.f64 	%fd14085, [%rd6811+40440];
	add.f64 	%fd14086, %fd26196, %fd14085;
	abs.f64 	%fd14087, %fd14086;
	setp.gt.f64 	%p6445, %fd14087, 0d41CDCD64FF800000;
	selp.f64 	%fd2972, 0dBFF0000000000000, %fd14084, %p6445;
	selp.f64 	%fd2973, 0d7FF0000000000000, %fd14086, %p6445;
	cvt.s16.s8 	%rs3124, %rs6703;
	mov.b32 	%r13694, {%rs3124, %rs3123};
	mov.b32 	%r13695, 1305;
	dp2a.lo.s32.u32 	%r13696, %r13694, %r13695, %r13684;
	mul.wide.s32 	%rd6812, %r13696, 8;
	add.s64 	%rd751, %rd1, %rd6812;
	ld.global.f64 	%fd2974, [%rd751+21000];
	abs.f64 	%fd14088, %fd2974;
	setp.geu.f64 	%p6446, %fd14088, 0d41CDCD64FF800000;
	@%p6446 bra 	$L__BB1_6458;
	mad.lo.s64 	%rd6816, %rd748, 24, %rd749;
	add.s64 	%rd6817, %rd6816, %rd750;
	shl.b64 	%rd6818, %rd6817, 3;
	add.s64 	%rd752, %rd1, %rd6818;
	ld.global.f64 	%fd2975, [%rd752+23000];
	abs.f64 	%fd14103, %fd2975;
	setp.lt.f64 	%p6451, %fd14103, 0d41CDCD64FF800000;
	@%p6451 bra 	$L__BB1_6461;
	ld.global.f64 	%fd14104, [%rd751+20000];
	add.f64 	%fd14105, %fd26197, %fd14104;
	add.f64 	%fd14106, %fd26196, %fd2974;
	abs.f64 	%fd14107, %fd14106;
	setp.gt.f64 	%p6452, %fd14107, 0d41CDCD64FF800000;
	selp.f64 	%fd26193, 0dBFF0000000000000, %fd14105, %p6452;
	selp.f64 	%fd26194, 0d7FF0000000000000, %fd14106, %p6452;
	add.f64 	%fd14108, %fd26194, 0d4069000000000000;
	add.f64 	%fd14109, %fd26193, 0dC016CCCCCCCCCCCD;
	add.f64 	%fd14110, %fd2776, %fd14109;
	div.rn.f64 	%fd26195, %fd14108, %fd14110;
	abs.f64 	%fd14111, %fd2973;
	setp.geu.f64 	%p6453, %fd14111, 0d41CDCD64FF800000;
	@%p6453 bra 	$L__BB1_6463;
	add.f64 	%fd14112, %fd2973, 0d4069000000000000;
	add.f64 	%fd14113, %fd2972, 0dC016CCCCCCCCCCCD;
	add.f64 	%fd14114, %fd2776, %fd14113;
	div.rn.f64 	%fd14115, %fd14112, %fd14114;
	setp.lt.f64 	%p6454, %fd14115, %fd26195;
	selp.f64 	%fd26193, %fd26193, %fd2972, %p6454;
	selp.f64 	%fd26194, %fd26194, %fd2973, %p6454;
	selp.f64 	%fd26195, %fd26195, %fd14115, %p6454;
	bra.uni 	$L__BB1_6463;
$L__BB1_6458:
	mad.lo.s64 	%rd6813, %rd748, 24, %rd749;
	add.s64 	%rd6814, %rd6813, %rd750;
	shl.b64 	%rd6815, %rd6814, 3;
	add.s64 	%rd753, %rd1, %rd6815;
	ld.global.f64 	%fd2976, [%rd753+23000];
	abs.f64 	%fd14090, %fd2976;
	setp.geu.f64 	%p6447, %fd14090, 0d41CDCD64FF800000;
	mov.f64 	%fd26193, %fd2972;
	mov.f64 	%fd26194, %fd2973;
	@%p6447 bra 	$L__BB1_6463;
	ld.global.f64 	%fd14091, [%rd753+22000];
	add.f64 	%fd14092, %fd26197, %fd14091;
	add.f64 	%fd14093, %fd26196, %fd2976;
	abs.f64 	%fd14094, %fd14093;
	setp.gt.f64 	%p6448, %fd14094, 0d41CDCD64FF800000;
	selp.f64 	%fd26193, 0dBFF0000000000000, %fd14092, %p6448;
	selp.f64 	%fd26194, 0d7FF0000000000000, %fd14093, %p6448;
	add.f64 	%fd14095, %fd26194, 0d4069000000000000;
	add.f64 	%fd14096, %fd26193, 0dC016CCCCCCCCCCCD;
	add.f64 	%fd14097, %fd2776, %fd14096;
	div.rn.f64 	%fd26195, %fd14095, %fd14097;
	abs.f64 	%fd14098, %fd2973;
	setp.geu.f64 	%p6449, %fd14098, 0d41CDCD64FF800000;
	@%p6449 bra 	$L__BB1_6463;
	add.f64 	%fd14099, %fd2973, 0d4069000000000000;
	add.f64 	%fd14100, %fd2972, 0dC016CCCCCCCCCCCD;
	add.f64 	%fd14101, %fd2776, %fd14100;
	div.rn.f64 	%fd14102, %fd14099, %fd14101;
	setp.lt.f64 	%p6450, %fd14102, %fd26195;
	selp.f64 	%fd26193, %fd26193, %fd2972, %p6450;
	selp.f64 	%fd26194, %fd26194, %fd2973, %p6450;
	selp.f64 	%fd26195, %fd26195, %fd14102, %p6450;
	bra.uni 	$L__BB1_6463;
$L__BB1_6461:
	ld.global.f64 	%fd14116, [%rd751+20000];
	add.f64 	%fd14117, %fd26197, %fd14116;
	ld.global.f64 	%fd14118, [%rd752+22000];
	add.f64 	%fd14119, %fd14117, %fd14118;
	add.f64 	%fd14120, %fd26196, %fd2974;
	add.f64 	%fd14121, %fd14120, %fd2975;
	abs.f64 	%fd14122, %fd14121;
	setp.gt.f64 	%p6455, %fd14122, 0d41CDCD64FF800000;
	selp.f64 	%fd26193, 0dBFF0000000000000, %fd14119, %p6455;
	selp.f64 	%fd26194, 0d7FF0000000000000, %fd14121, %p6455;
	add.f64 	%fd14123, %fd26194, 0d4069000000000000;
	add.f64 	%fd14124, %fd26193, 0dC016CCCCCCCCCCCD;
	add.f64 	%fd14125, %fd2776, %fd14124;
	div.rn.f64 	%fd26195, %fd14123, %fd14125;
	abs.f64 	%fd14126, %fd2973;
	setp.geu.f64 	%p6456, %fd14126, 0d41CDCD64FF800000;
	@%p6456 bra 	$L__BB1_6463;
	add.f64 	%fd14127, %fd2973, 0d4069000000000000;
	add.f64 	%fd14128, %fd2972, 0dC016CCCCCCCCCCCD;
	add.f64 	%fd14129, %fd2776, %fd14128;
	div.rn.f64 	%fd14130, %fd14127, %fd14129;
	setp.lt.f64 	%p6457, %fd14130, %fd26195;
	selp.f64 	%fd26193, %fd26193, %fd2972, %p6457;
	selp.f64 	%fd26194, %fd26194, %fd2973, %p6457;
	selp.f64 	%fd26195, %fd26195, %fd14130, %p6457;
$L__BB1_6463:
	abs.f64 	%fd14131, %fd26194;
	setp.geu.f64 	%p6458, %fd14131, 0d41CDCD64FF800000;
	@%p6458 bra 	$L__BB1_6465;
	add.f64 	%fd14132, %fd26196, 0d4069000000000000;
	add.f64 	%fd14133, %fd26197, 0dC016CCCCCCCCCCCD;
	add.f64 	%fd14134, %fd2776, %fd14133;
	div.rn.f64 	%fd14135, %fd14132, %fd14134;
	setp.lt.f64 	%p6459, %fd26195, %fd14135;
	selp.f64 	%fd26196, %fd26196, %fd26194, %p6459;
	selp.f64 	%fd26197, %fd26197, %fd26193, %p6459;
$L__BB1_6465:
	add.s32 	%r2435, %r27975, -1;
	mul.lo.s32 	%r2436, %r2435, %r2358;
	add.s32 	%r2437, %r27974, -1;
	add.s32 	%r2438, %r2437, %r2436;
	mul.wide.s32 	%rd6819, %r2438, 8;
	add.s64 	%rd6820, %rd21, %rd6819;
	ld.local.f64 	%fd3002, [%rd6820];
	abs.f64 	%fd3003, %fd3002;
	abs.f64 	%fd14136, %fd26197;
	max.f64 	%fd14138, %fd3003, %fd14136;
	setp.gt.f64 	%p6460, %fd14138, 0d41CDCD64FF800000;
	sub.f64 	%fd14139, %fd3002, %fd26197;
	abs.f64 	%fd14140, %fd14139;
	setp.geu.f64 	%p6461, %fd14140, 0d3EE4F8B588E368F1;
	or.pred  	%p6462, %p6460, %p6461;
	@%p6462 bra 	$L__BB1_6503;
	mul.wide.s32 	%rd6821, %r2438, 8;
	add.s64 	%rd6822, %rd20, %rd6821;
	ld.local.f64 	%fd14142, [%rd6822];
	abs.f64 	%fd14143, %fd14142;
	abs.f64 	%fd14144, %fd26196;
	max.f64 	%fd14146, %fd14143, %fd14144;
	setp.gt.f64 	%p6463, %fd14146, 0d41CDCD64FF800000;
	sub.f64 	%fd14147, %fd14142, %fd26196;
	abs.f64 	%fd14148, %fd14147;
	setp.geu.f64 	%p6464, %fd14148, 0d3EE4F8B588E368F1;
	or.pred  	%p6465, %p6463, %p6464;
	@%p6465 bra 	$L__BB1_6503;
	mul.wide.s32 	%rd6823, %r2432, 8;
	add.s64 	%rd6824, %rd20, %rd6823;
	ld.local.f64 	%fd14151, [%rd6824];
	add.f64 	%fd3004, %fd26191, %fd14151;
	add.s64 	%rd6825, %rd21, %rd6823;
	ld.local.f64 	%fd14152, [%rd6825];
	add.f64 	%fd3005, %fd26192, %fd14152;
	mov.f64 	%fd26198, 0d3FE0000000000000;
	@%p6405 bra 	$L__BB1_6497;
	mov.b32 	%r27964, 0;
	@%p6423 bra 	$L__BB1_6482;
	and.b32  	%r2439, %r2356, 15;
	setp.lt.u32 	%p6468, %r2356, 16;
	mov.b32 	%r27964, 0;
	mov.u32 	%r27948, %r27964;
	@%p6468 bra 	$L__BB1_6472;
	and.b32  	%r27948, %r2356, 2147483632;
	mov.b32 	%r27964, 0;
	mov.u32 	%r27942, %r27964;
$L__BB1_6471:
	.pragma "nounroll";
	mul.wide.u32 	%rd6826, %r27942, 4;
	add.s64 	%rd6827, %rd22, %rd6826;
	ld.local.u32 	%r13701, [%rd6827];
	setp.gt.s32 	%p6469, %r13701, 0;
	selp.u32 	%r13702, 1, 0, %p6469;
	add.s32 	%r13703, %r27964, %r13702;
	ld.local.u32 	%r13704, [%rd6827+4];
	setp.gt.s32 	%p6470, %r13704, 0;
	selp.u32 	%r13705, 1, 0, %p6470;
	add.s32 	%r13706, %r13703, %r13705;
	ld.local.u32 	%r13707, [%rd6827+8];
	setp.gt.s32 	%p6471, %r13707, 0;
	selp.u32 	%r13708, 1, 0, %p6471;
	add.s32 	%r13709, %r13706, %r13708;
	ld.local.u32 	%r13710, [%rd6827+12];
	setp.gt.s32 	%p6472, %r13710, 0;
	selp.u32 	%r13711, 1, 0, %p6472;
	add.s32 	%r13712, %r13709, %r13711;
	ld.local.u32 	%r13713, [%rd6827+16];
	setp.gt.s32 	%p6473, %r13713, 0;
	selp.u32 	%r13714, 1, 0, %p6473;
	add.s32 	%r13715, %r13712, %r13714;
	ld.local.u32 	%r13716, [%rd6827+20];
	setp.gt.s32 	%p6474, %r13716, 0;
	selp.u32 	%r13717, 1, 0, %p6474;
	add.s32 	%r13718, %r13715, %r13717;
	ld.local.u32 	%r13719, [%rd6827+24];
	setp.gt.s32 	%p6475, %r13719, 0;
	selp.u32 	%r13720, 1, 0, %p6475;
	add.s32 	%r13721, %r13718, %r13720;
	ld.local.u32 	%r13722, [%rd6827+28];
	setp.gt.s32 	%p6476, %r13722, 0;
	selp.u32 	%r13723, 1, 0, %p6476;
	add.s32 	%r13724, %r13721, %r13723;
	ld.local.u32 	%r13725, [%rd6827+32];
	setp.gt.s32 	%p6477, %r13725, 0;
	selp.u32 	%r13726, 1, 0, %p6477;
	add.s32 	%r13727, %r13724, %r13726;
	ld.local.u32 	%r13728, [%rd6827+36];
	setp.gt.s32 	%p6478, %r13728, 0;
	selp.u32 	%r13729, 1, 0, %p6478;
	add.s32 	%r13730, %r13727, %r13729;
	ld.local.u32 	%r13731, [%rd6827+40];
	setp.gt.s32 	%p6479, %r13731, 0;
	selp.u32 	%r13732, 1, 0, %p6479;
	add.s32 	%r13733, %r13730, %r13732;
	ld.local.u32 	%r13734, [%rd6827+44];
	setp.gt.s32 	%p6480, %r13734, 0;
	selp.u32 	%r13735, 1, 0, %p6480;
	add.s32 	%r13736, %r13733, %r13735;
	ld.local.u32 	%r13737, [%rd6827+48];
	setp.gt.s32 	%p6481, %r13737, 0;
	selp.u32 	%r13738, 1, 0, %p6481;
	add.s32 	%r13739, %r13736, %r13738;
	ld.local.u32 	%r13740, [%rd6827+52];
	setp.gt.s32 	%p6482, %r13740, 0;
	selp.u32 	%r13741, 1, 0, %p6482;
	add.s32 	%r13742, %r13739, %r13741;
	ld.local.u32 	%r13743, [%rd6827+56];
	setp.gt.s32 	%p6483, %r13743, 0;
	selp.u32 	%r13744, 1, 0, %p6483;
	add.s32 	%r13745, %r13742, %r13744;
	ld.local.u32 	%r13746, [%rd6827+60];
	setp.gt.s32 	%p6484, %r13746, 0;
	selp.u32 	%r13747, 1, 0, %p6484;
	add.s32 	%r27964, %r13745, %r13747;
	add.s32 	%r27942, %r27942, 16;
	setp.ne.s32 	%p6485, %r27942, %r27948;
	@%p6485 bra 	$L__BB1_6471;
$L__BB1_6472:
	setp.eq.s32 	%p6486, %r2439, 0;
	@%p6486 bra 	$L__BB1_6482;
	and.b32  	%r2448, %r2356, 7;
	setp.lt.u32 	%p6487, %r2439, 8;
	@%p6487 bra 	$L__BB1_6475;
	mul.wide.u32 	%rd6828, %r27948, 4;
	add.s64 	%rd6829, %rd22, %rd6828;
	ld.local.u32 	%r13749, [%rd6829];
	setp.gt.s32 	%p6488, %r13749, 0;
	selp.u32 	%r13750, 1, 0, %p6488;
	add.s32 	%r13751, %r27964, %r13750;
	ld.local.u32 	%r13752, [%rd6829+4];
	setp.gt.s32 	%p6489, %r13752, 0;
	selp.u32 	%r13753, 1, 0, %p6489;
	add.s32 	%r13754, %r13751, %r13753;
	ld.local.u32 	%r13755, [%rd6829+8];
	setp.gt.s32 	%p6490, %r13755, 0;
	selp.u32 	%r13756, 1, 0, %p6490;
	add.s32 	%r13757, %r13754, %r13756;
	ld.local.u32 	%r13758, [%rd6829+12];
	setp.gt.s32 	%p6491, %r13758, 0;
	selp.u32 	%r13759, 1, 0, %p6491;
	add.s32 	%r13760, %r13757, %r13759;
	ld.local.u32 	%r13761, [%rd6829+16];
	setp.gt.s32 	%p6492, %r13761, 0;
	selp.u32 	%r13762, 1, 0, %p6492;
	add.s32 	%r13763, %r13760, %r13762;
	ld.local.u32 	%r13764, [%rd6829+20];
	setp.gt.s32 	%p6493, %r13764, 0;
	selp.u32 	%r13765, 1, 0, %p6493;
	add.s32 	%r13766, %r13763, %r13765;
	ld.local.u32 	%r13767, [%rd6829+24];
	setp.gt.s32 	%p6494, %r13767, 0;
	selp.u32 	%r13768, 1, 0, %p6494;
	add.s32 	%r13769, %r13766, %r13768;
	ld.local.u32 	%r13770, [%rd6829+28];
	setp.gt.s32 	%p6495, %r13770, 0;
	selp.u32 	%r13771, 1, 0, %p6495;
	add.s32 	%r27964, %r13769, %r13771;
	add.s32 	%r27948, %r27948, 8;
$L__BB1_6475:
	setp.eq.s32 	%p6496, %r2448, 0;
	@%p6496 bra 	$L__BB1_6482;
	and.b32  	%r2454, %r2356, 3;
	setp.lt.u32 	%p6497, %r2448, 4;
	@%p6497 bra 	$L__BB1_6478;
	mul.wide.u32 	%rd6830, %r27948, 4;
	add.s64 	%rd6831, %rd22, %rd6830;
	ld.local.u32 	%r13773, [%rd6831];
	setp.gt.s32 	%p6498, %r13773, 0;
	selp.u32 	%r13774, 1, 0, %p6498;
	add.s32 	%r13775, %r27964, %r13774;
	ld.local.u32 	%r13776, [%rd6831+4];
	setp.gt.s32 	%p6499, %r13776, 0;
	selp.u32 	%r13777, 1, 0, %p6499;
	add.s32 	%r13778, %r13775, %r13777;
	ld.local.u32 	%r13779, [%rd6831+8];
	setp.gt.s32 	%p6500, %r13779, 0;
	selp.u32 	%r13780, 1, 0, %p6500;
	add.s32 	%r13781, %r13778, %r13780;
	ld.local.u32 	%r13782, [%rd6831+12];
	setp.gt.s32 	%p6501, %r13782, 0;
	selp.u32 	%r13783, 1, 0, %p6501;
	add.s32 	%r27964, %r13781, %r13783;
	add.s32 	%r27948, %r27948, 4;
$L__BB1_6478:
	setp.eq.s32 	%p6502, %r2454, 0;
	@%p6502 bra 	$L__BB1_6482;
	mul.wide.u32 	%rd6832, %r27948, 4;
	add.s64 	%rd754, %rd22, %rd6832;
	ld.local.u32 	%r13784, [%rd754];
	setp.gt.s32 	%p6503, %r13784, 0;
	selp.u32 	%r13785, 1, 0, %p6503;
	add.s32 	%r27964, %r27964, %r13785;
	setp.eq.s32 	%p6504, %r2454, 1;
	@%p6504 bra 	$L__BB1_6482;
	ld.local.u32 	%r13786, [%rd754+4];
	setp.gt.s32 	%p6505, %r13786, 0;
	selp.u32 	%r13787, 1, 0, %p6505;
	add.s32 	%r27964, %r27964, %r13787;
	setp.eq.s32 	%p6506, %r2454, 2;
	@%p6506 bra 	$L__BB1_6482;
	ld.local.u32 	%r13788, [%rd754+8];
	setp.gt.s32 	%p6507, %r13788, 0;
	selp.u32 	%r13789, 1, 0, %p6507;
	add.s32 	%r27964, %r27964, %r13789;
$L__BB1_6482:
	@%p6381 bra 	$L__BB1_6496;
	and.b32  	%r2464, %r2358, 15;
	setp.lt.u32 	%p6509, %r2358, 16;
	mov.b32 	%r27960, 0;
	@%p6509 bra 	$L__BB1_6486;
	and.b32  	%r27960, %r2358, 2147483632;
	mov.b32 	%r27954, 0;
$L__BB1_6485:
	.pragma "nounroll";
	mul.wide.u32 	%rd6833, %r27954, 4;
	add.s64 	%rd6834, %rd23, %rd6833;
	ld.local.u32 	%r13793, [%rd6834];
	setp.gt.s32 	%p6510, %r13793, 0;
	selp.u32 	%r13794, 1, 0, %p6510;
	add.s32 	%r13795, %r27964, %r13794;
	ld.local.u32 	%r13796, [%rd6834+4];
	setp.gt.s32 	%p6511, %r13796, 0;
	selp.u32 	%r13797, 1, 0, %p6511;
	add.s32 	%r13798, %r13795, %r13797;
	ld.local.u32 	%r13799, [%rd6834+8];
	setp.gt.s32 	%p6512, %r13799, 0;
	selp.u32 	%r13800, 1, 0, %p6512;
	add.s32 	%r13801, %r13798, %r13800;
	ld.local.u32 	%r13802, [%rd6834+12];
	setp.gt.s32 	%p6513, %r13802, 0;
	selp.u32 	%r13803, 1, 0, %p6513;
	add.s32 	%r13804, %r13801, %r13803;
	ld.local.u32 	%r13805, [%rd6834+16];
	setp.gt.s32 	%p6514, %r13805, 0;
	selp.u32 	%r13806, 1, 0, %p6514;
	add.s32 	%r13807, %r13804, %r13806;
	ld.local.u32 	%r13808, [%rd6834+20];
	setp.gt.s32 	%p6515, %r13808, 0;
	selp.u32 	%r13809, 1, 0, %p6515;
	add.s32 	%r13810, %r13807, %r13809;
	ld.local.u32 	%r13811, [%rd6834+24];
	setp.gt.s32 	%p6516, %r13811, 0;
	selp.u32 	%r13812, 1, 0, %p6516;
	add.s32 	%r13813, %r13810, %r13812;
	ld.local.u32 	%r13814, [%rd6834+28];
	setp.gt.s32 	%p6517, %r13814, 0;
	selp.u32 	%r13815, 1, 0, %p6517;
	add.s32 	%r13816, %r13813, %r13815;
	ld.local.u32 	%r13817, [%rd6834+32];
	setp.gt.s32 	%p6518, %r13817, 0;
	selp.u32 	%r13818, 1, 0, %p6518;
	add.s32 	%r13819, %r13816, %r13818;
	ld.local.u32 	%r13820, [%rd6834+36];
	setp.gt.s32 	%p6519, %r13820, 0;
	selp.u32 	%r13821, 1, 0, %p6519;
	add.s32 	%r13822, %r13819, %r13821;
	ld.local.u32 	%r13823, [%rd6834+40];
	setp.gt.s32 	%p6520, %r13823, 0;
	selp.u32 	%r13824, 1, 0, %p6520;
	add.s32 	%r13825, %r13822, %r13824;
	ld.local.u32 	%r13826, [%rd6834+44];
	setp.gt.s32 	%p6521, %r13826, 0;
	selp.u32 	%r13827, 1, 0, %p6521;
	add.s32 	%r13828, %r13825, %r13827;
	ld.local.u32 	%r13829, [%rd6834+48];
	setp.gt.s32 	%p6522, %r13829, 0;
	selp.u32 	%r13830, 1, 0, %p6522;
	add.s32 	%r13831, %r13828, %r13830;
	ld.local.u32 	%r13832, [%rd6834+52];
	setp.gt.s32 	%p6523, %r13832, 0;
	selp.u32 	%r13833, 1, 0, %p6523;
	add.s32 	%r13834, %r13831, %r13833;
	ld.local.u32 	%r13835, [%rd6834+56];
	setp.gt.s32 	%p6524, %r13835, 0;
	selp.u32 	%r13836, 1, 0, %p6524;
	add.s32 	%r13837, %r13834, %r13836;
	ld.local.u32 	%r13838, [%rd6834+60];
	setp.gt.s32 	%p6525, %r13838, 0;
	selp.u32 	%r13839, 1, 0, %p6525;
	add.s32 	%r27964, %r13837, %r13839;
	add.s32 	%r27954, %r27954, 16;
	setp.ne.s32 	%p6526, %r27954, %r27960;
	@%p6526 bra 	$L__BB1_6485;
$L__BB1_6486:
	setp.eq.s32 	%p6527, %r2464, 0;
	@%p6527 bra 	$L__BB1_6496;
	and.b32  	%r2473, %r2358, 7;
	setp.lt.u32 	%p6528, %r2464, 8;
	@%p6528 bra 	$L__BB1_6489;
	mul.wide.u32 	%rd6835, %r27960, 4;
	add.s64 	%rd6836, %rd23, %rd6835;
	ld.local.u32 	%r13841, [%rd6836];
	setp.gt.s32 	%p6529, %r13841, 0;
	selp.u32 	%r13842, 1, 0, %p6529;
	add.s32 	%r13843, %r27964, %r13842;
	ld.local.u32 	%r13844, [%rd6836+4];
	setp.gt.s32 	%p6530, %r13844, 0;
	selp.u32 	%r13845, 1, 0, %p6530;
	add.s32 	%r13846, %r13843, %r13845;
	ld.local.u32 	%r13847, [%rd6836+8];
	setp.gt.s32 	%p6531, %r13847, 0;
	selp.u32 	%r13848, 1, 0, %p6531;
	add.s32 	%r13849, %r13846, %r13848;
	ld.local.u32 	%r13850, [%rd6836+12];
	setp.gt.s32 	%p6532, %r13850, 0;
	selp.u32 	%r13851, 1, 0, %p6532;
	add.s32 	%r13852, %r13849, %r13851;
	ld.local.u32 	%r13853, [%rd6836+16];
	setp.gt.s32 	%p6533, %r13853, 0;
	selp.u32 	%r13854, 1, 0, %p6533;
	add.s32 	%r13855, %r13852, %r13854;
	ld.local.u32 	%r13856, [%rd6836+20];
	setp.gt.s32 	%p6534, %r13856, 0;
	selp.u32 	%r13857, 1, 0, %p6534;
	add.s32 	%r13858, %r13855, %r13857;
	ld.local.u32 	%r13859, [%rd6836+24];
	setp.gt.s32 	%p6535, %r13859, 0;
	selp.u32 	%r13860, 1, 0, %p6535;
	add.s32 	%r13861, %r13858, %r13860;
	ld.local.u32 	%r13862, [%rd6836+28];
	setp.gt.s32 	%p6536, %r13862, 0;
	selp.u32 	%r13863, 1, 0, %p6536;
	add.s32 	%r27964, %r13861, %r13863;
	add.s32 	%r27960, %r27960, 8;
$L__BB1_6489:
	setp.eq.s32 	%p6537, %r2473, 0;
	@%p6537 bra 	$L__BB1_6496;
	and.b32  	%r2479, %r2358, 3;
	setp.lt.u32 	%p6538, %r2473, 4;
	@%p6538 bra 	$L__BB1_6492;
	mul.wide.u32 	%rd6837, %r27960, 4;
	add.s64 	%rd6838, %rd23, %rd6837;
	ld.local.u32 	%r13865, [%rd6838];
	setp.gt.s32 	%p6539, %r13865, 0;
	selp.u32 	%r13866, 1, 0, %p6539;
	add.s32 	%r13867, %r27964, %r13866;
	ld.local.u32 	%r13868, [%rd6838+4];
	setp.gt.s32 	%p6540, %r13868, 0;
	selp.u32 	%r13869, 1, 0, %p6540;
	add.s32 	%r13870, %r13867, %r13869;
	ld.local.u32 	%r13871, [%rd6838+8];
	setp.gt.s32 	%p6541, %r13871, 0;
	selp.u32 	%r13872, 1, 0, %p6541;
	add.s32 	%r13873, %r13870, %r13872;
	ld.local.u32 	%r13874, [%rd6838+12];
	setp.gt.s32 	%p6542, %r13874, 0;
	selp.u32 	%r13875, 1, 0, %p6542;
	add.s32 	%r27964, %r13873, %r13875;
	add.s32 	%r27960, %r27960, 4;
$L__BB1_6492:
	setp.eq.s32 	%p6543, %r2479, 0;
	@%p6543 bra 	$L__BB1_6496;
	mul.wide.u32 	%rd6839, %r27960, 4;
	add.s64 	%rd755, %rd23, %rd6839;
	ld.local.u32 	%r13876, [%rd755];
	setp.gt.s32 	%p6544, %r13876, 0;
	selp.u32 	%r13877, 1, 0, %p6544;
	add.s32 	%r27964, %r27964, %r13877;
	setp.eq.s32 	%p6545, %r2479, 1;
	@%p6545 bra 	$L__BB1_6496;
	ld.local.u32 	%r13878, [%rd755+4];
	setp.gt.s32 	%p6546, %r13878, 0;
	selp.u32 	%r13879, 1, 0, %p6546;
	add.s32 	%r27964, %r27964, %r13879;
	setp.eq.s32 	%p6547, %r2479, 2;
	@%p6547 bra 	$L__BB1_6496;
	ld.local.u32 	%r13880, [%rd755+8];
	setp.gt.s32 	%p6548, %r13880, 0;
	selp.u32 	%r13881, 1, 0, %p6548;
	add.s32 	%r27964, %r27964, %r13881;
$L__BB1_6496:
	shr.u32 	%r13882, %r27964, 1;
	add.s32 	%r13883, %r13882, -1;
	cvt.rn.f64.s32 	%fd14153, %r13883;
	add.f64 	%fd14154, %fd3005, 0dC016CCCCCCCCCCCD;
	fma.rn.f64 	%fd14155, %fd14153, 0dBFE0A2B1704FF434, %fd14154;
	add.f64 	%fd14156, %fd2776, %fd14155;
	add.f64 	%fd14157, %fd3004, 0d4069000000000000;
	div.rn.f64 	%fd14158, %fd14157, %fd14156;
	add.f64 	%fd14159, %fd14158, 0dC071126666666666;
	fma.rn.f64 	%fd26198, %fd14159, 0d4059000000000000, 0d3FE0000000000000;
$L__BB1_6497:
	cvt.rzi.s32.f64 	%r13884, %fd26198;
	cvt.rn.f64.s32 	%fd14160, %r13884;
	div.rn.f64 	%fd26199, %fd14160, 0d4059000000000000;
$L__BB1_6498:
	ld.param.f32 	%f814, [_Z16candidate_primerPcPiS0_S0_PfS1_S1_iffiiPdS_S0__param_9];
	add.f32 	%f495, %f814, 0fC1200000;
	cvt.f64.f32 	%fd14161, %f495;
	setp.leu.f64 	%p6549, %fd26199, %fd14161;
	selp.u32 	%r27909, 1, 0, %p6549;
$L__BB1_6499:
	ld.param.u32 	%r26862, [_Z16candidate_primerPcPiS0_S0_PfS1_S1_iffiiPdS_S0__param_11];
	setp.eq.s32 	%p6550, %r26862, 0;
	setp.eq.s32 	%p6551, %r27909, 0;
	or.pred  	%p6552, %p6550, %p6551;
	@%p6552 bra 	$L__BB1_6501;
	ld.param.u64 	%rd15916, [_Z16candidate_primerPcPiS0_S0_PfS1_S1_iffiiPdS_S0__param_14];
	ld.param.u64 	%rd15900, [_Z16candidate_primerPcPiS0_S0_PfS1_S1_iffiiPdS_S0__param_13];
	ld.param.u64 	%rd15884, [_Z16candidate_primerPcPiS0_S0_PfS1_S1_iffiiPdS_S0__param_12];
	ld.param.f32 	%f815, [_Z16candidate_primerPcPiS0_S0_PfS1_S1_iffiiPdS_S0__param_9];
	add.u64 	%rd6840, %SP, 10284;
	{ // callseq 5, 0
	.param .b64 param0;
	st.param.b64 	[param0], %rd6840;
	.param .b64 param1;
	st.param.b64 	[param1], %rd6840;
	.param .b32 param2;
	st.param.b32 	[param2], 4;
	.param .b64 param3;
	st.param.b64 	[param3], %rd15884;
	.param .b64 param4;
	st.param.b64 	[param4], %rd15900;
	.param .b64 param5;
	st.param.b64 	[param5], %rd15916;
	.param .b64 retval0;
	call.uni (retval0), 
	_Z4thalPcS_iPdS_Pi, 
	(
	param0, 
	param1, 
	param2, 
	param3, 
	param4, 
	param5
	);
	ld.param.f64 	%fd14162, [retval0];
	} // callseq 5
	add.f32 	%f496, %f815, 0fC1200000;
	cvt.f64.f32 	%fd14164, %f496;
	setp.leu.f64 	%p6553, %fd14162, %fd14164;
	selp.u32 	%r27909, 1, 0, %p6553;
$L__BB1_6501:
	setp.eq.s32 	%p6554, %r27909, 0;
	@%p6554 bra 	$L__BB1_2176;
	ld.param.u64 	%rd15840, [_Z16candidate_primerPcPiS0_S0_PfS1_S1_iffiiPdS_S0__param_3];
	cvta.to.global.u64 	%rd6841, %rd15840;
	shl.b32 	%r13886, %r26893, 3;
	mul.wide.s32 	%rd6842, %r13886, 4;
	add.s64 	%rd6843, %rd6841, %rd6842;
	mov.b32 	%r13887, 1;
	st.global.u32 	[%rd6843+8], %r13887;
	bra.uni 	$L__BB1_2176;
$L__BB1_6503:
	mov.pred 	%p18181, -1;
	min.s32 	%r13888, %r27974, %r27975;
	setp.lt.s32 	%p6556, %r13888, 2;
	@%p6556 bra 	$L__BB1_6506;
	cvt.u64.u32 	%rd6844, %r2435;
	add.s64 	%rd6845, %rd24, %rd6844;
	cvt.u64.u32 	%rd6846, %r2437;
	add.s64 	%rd6847, %rd25, %rd6846;
	cvt.u64.u32 	%rd6848, %r27974;
	add.s64 	%rd6849, %rd25, %rd6848;
	ld.local.s8 	%r13889, [%rd6849];
	ld.local.u8 	%r13890, [%rd6845];
	prmt.b32 	%r13892, %r13675, %r13890, 0x3340U;
	ld.local.u8 	%r13893, [%rd6847];
	prmt.b32 	%r13894, %r13893, 0, 0x3340U;
	prmt.b32 	%r13895, %r13892, %r13894, 0x5410U;
	mov.b32 	%r13896, 359705;
	dp4a.s32.u32 	%r13897, %r13895, %r13896, %r13889;
	mul.wide.s32 	%rd6850, %r13897, 8;
	add.s64 	%rd6851, %rd1, %rd6850;
	ld.global.f64 	%fd14165, [%rd6851];
	sub.s32 	%r13898, %r2436, %r2358;
	add.s32 	%r2493, %r27974, -2;
	add.s32 	%r13899, %r2493, %r13898;
	mul.wide.s32 	%rd6852, %r13899, 8;
	add.s64 	%rd6853, %rd21, %rd6852;
	ld.local.f64 	%fd14166, [%rd6853];
	add.f64 	%fd14167, %fd14165, %fd14166;
	abs.f64 	%fd14168, %fd14167;
	max.f64 	%fd14170, %fd3003, %fd14168;
	setp.gt.f64 	%p6558, %fd14170, 0d41CDCD64FF800000;
	sub.f64 	%fd14171, %fd3002, %fd14167;
	abs.f64 	%fd14172, %fd14171;
	setp.geu.f64 	%p6559, %fd14172, 0d3EE4F8B588E368F1;
	or.pred  	%p6560, %p6558, %p6559;
	@%p6560 bra 	$L__BB1_6506;
	add.s32 	%r13900, %r27975, -2;
	mul.wide.u32 	%rd6854, %r13900, 4;
	add.s64 	%rd6855, %rd22, %rd6854;
	st.local.u32 	[%rd6855], %r2437;
	mul.wide.u32 	%rd6856, %r2493, 4;
	add.s64 	%rd6857, %rd23, %rd6856;
	st.local.u32 	[%rd6857], %r2435;
	mov.pred 	%p18181, 0;
	mov.u32 	%r27974, %r2437;
	mov.u32 	%r27975, %r2435;
$L__BB1_6506:
	not.pred 	%p6562, %p18181;
	@%p6562 bra 	$L__BB1_6525;
	mov.b32 	%r27971, 3;
$L__BB1_6508:
	mov.u32 	%r2498, %r27971;
	add.s32 	%r2499, %r27975, -1;
	sub.s32 	%r13902, %r27974, %r2498;
	add.s32 	%r13903, %r13902, 1;
	setp.gt.u32 	%p6564, %r13902, 2147483646;
	abs.s32 	%r13904, %r13902;
	selp.b32 	%r2500, %r13904, 0, %p6564;
	sub.s32 	%r27973, %r2499, %r2500;
	selp.b32 	%r27972, 1, %r13903, %p6564;
	setp.lt.s32 	%p6565, %r27973, 1;
	setp.ge.s32 	%p6566, %r27972, %r27974;
	mov.pred 	%p18182, -1;
	or.pred  	%p6567, %p6565, %p6566;
	@%p6567 bra 	$L__BB1_6524;
	cvt.s64.s32 	%rd6858, %r27974;
	add.s64 	%rd756, %rd25, %rd6858;
	add.s32 	%r13906, %r27974, -1;
	mad.lo.s32 	%r13907, %r2499, %r2358, %r13906;
	mul.wide.s32 	%rd6859, %r13907, 8;
	add.s64 	%rd6860, %rd21, %rd6859;
	ld.local.f64 	%fd3010, [%rd6860];
	abs.f64 	%fd3011, %fd3010;
	add.s32 	%r13908, %r13906, %r2500;
	sub.s32 	%r13909, %r13908, %r27972;
	mul.wide.s32 	%rd6861, %r13909, 8;
	add.s64 	%rd757, %rd1, %rd6861;
$L__BB1_6510:
	cvt.s64.s32 	%rd6862, %r27975;
	add.s64 	%rd758, %rd24, %rd6862;
	not.b32 	%r13910, %r27973;
	add.s32 	%r2505, %r27975, %r13910;
	not.b32 	%r13911, %r27972;
	add.s32 	%r2506, %r27974, %r13911;
	setp.eq.s32 	%p6568, %r2505, 0;
	setp.gt.s32 	%p6569, %r2506, 0;
	and.pred  	%p6570, %p6568, %p6569;
	@%p6570 bra 	$L__BB1_6515;
	setp.eq.s32 	%p6571, %r2506, 0;
	setp.gt.s32 	%p6572, %r2505, 0;
	and.pred  	%p6573, %p6572, %p6571;
	@%p6573 bra 	$L__BB1_6515;
	setp.eq.s32 	%p6574, %r2505, 1;
	setp.eq.s32 	%p6575, %r2506, 1;
	and.pred  	%p6576, %p6574, %p6575;
	@%p6576 bra 	$L__BB1_6514;
	ld.global.f64 	%fd14174, [%rd757+24952];
	cvt.u64.u32 	%rd6863, %r27973;
	add.s64 	%rd6864, %rd24, %rd6863;
	cvt.s64.s32 	%rd6865, %r27972;
	add.s64 	%rd6866, %rd25, %rd6865;
	ld.local.s8 	%r13912, [%rd6866+1];
	ld.local.u8 	%r13913, [%rd6864+1];
	ld.local.u8 	%r13914, [%rd6864];
	prmt.b32 	%r13915, %r13914, %r13913, 0x3340U;
	ld.local.u8 	%r13916, [%rd6866];
	prmt.b32 	%r13917, %r13916, 0, 0x3340U;
	prmt.b32 	%r13918, %r13915, %r13917, 0x5410U;
	mov.b32 	%r13919, 334205;
	dp4a.s32.u32 	%r13920, %r13918, %r13919, %r13912;
	mul.wide.s32 	%rd6867, %r13920, 8;
	add.s64 	%rd6868, %rd1, %rd6867;
	ld.global.f64 	%fd14175, [%rd6868+30440];
	add.f64 	%fd14176, %fd14174, %fd14175;
	cvt.s64.s32 	%rd6869, %r27975;
	add.s64 	%rd6870, %rd24, %rd6869;
	ld.local.s8 	%r13921, [%rd6870+-1];
	ld.local.u8 	%r13922, [%rd756];
	ld.local.u8 	%r13923, [%rd756+-1];
	prmt.b32 	%r13924, %r13923, %r13922, 0x3340U;
	ld.local.u8 	%r13925, [%rd6870];
	prmt.b32 	%r13926, %r13925, 0, 0x3340U;
	prmt.b32 	%r13927, %r13924, %r13926, 0x5410U;
	mov.b32 	%r13928, 359705;
	dp4a.s32.u32 	%r13929, %r13927, %r13928, %r13921;
	mul.wide.s32 	%rd6871, %r13929, 8;
	add.s64 	%rd6872, %rd1, %rd6871;
	ld.global.f64 	%fd14177, [%rd6872+30440];
	add.f64 	%fd14178, %fd14176, %fd14177;
	add.s32 	%r13930, %r27973, -1;
	mad.lo.s32 	%r13931, %r13930, %r2358, %r27972;
	add.s32 	%r13932, %r13931, -1;
	mul.wide.s32 	%rd6873, %r13932, 8;
	add.s64 	%rd6874, %rd20, %rd6873;
	ld.local.f64 	%fd14179, [%rd6874];
	add.f64 	%fd14180, %fd14178, %fd14179;
	ld.global.f64 	%fd14181, [%rd757+24232];
	ld.global.f64 	%fd14182, [%rd6868+25440];
	add.f64 	%fd14183, %fd14181, %fd14182;
	ld.global.f64 	%fd14184, [%rd6872+25440];
	add.f64 	%fd14185, %fd14183, %fd14184;
	sub.s32 	%r13933, %r2505, %r2506;
	abs.s32 	%r13934, %r13933;
	cvt.rn.f64.s32 	%fd14186, %r13934;
	fma.rn.f64 	%fd14187, %fd14186, 0dBFEEF3E864B31D04, %fd14185;
	add.s64 	%rd6875, %rd21, %rd6873;
	ld.local.f64 	%fd14188, [%rd6875];
	add.f64 	%fd14189, %fd14188, %fd14187;
	abs.f64 	%fd14190, %fd14180;
	setp.gt.f64 	%p6577, %fd14190, 0d41CDCD64FF800000;
	selp.f64 	%fd26203, 0dBFF0000000000000, %fd14189, %p6577;
	selp.f64 	%fd26202, 0d7FF0000000000000, %fd14180, %p6577;
	bra.uni 	$L__BB1_6520;
$L__BB1_6514:
	cvt.u64.u32 	%rd6876, %r27973;
	add.s64 	%rd6877, %rd24, %rd6876;
	cvt.s64.s32 	%rd6878, %r27972;
	add.s64 	%rd6879, %rd25, %rd6878;
	ld.local.s8 	%r13935, [%rd6879+1];
	ld.local.u8 	%r13936, [%rd6877+1];
	ld.local.u8 	%r13937, [%rd6877];
	prmt.b32 	%r13938, %r13937, %r13936, 0x3340U;
	ld.local.u8 	%r13939, [%rd6879];
	prmt.b32 	%r13940, %r13939, 0, 0x3340U;
	prmt.b32 	%r13941, %r13938, %r13940, 0x5410U;
	mov.b32 	%r13942, 334205;
	dp4a.s32.u32 	%r13943, %r13941, %r13942, %r13935;
	mul.wide.s32 	%rd6880, %r13943, 8;
	add.s64 	%rd6881, %rd1, %rd6880;
	ld.global.f64 	%fd14191, [%rd6881+10000];
	ld.local.s8 	%r13944, [%rd758+-1];
	ld.local.u8 	%r13945, [%rd756];
	ld.local.u8 	%r13946, [%rd756+-1];
	prmt.b32 	%r13947, %r13946, %r13945, 0x3340U;
	ld.local.u8 	%r13948, [%rd758];
	prmt.b32 	%r13949, %r13948, 0, 0x3340U;
	prmt.b32 	%r13950, %r13947, %r13949, 0x5410U;
	mov.b32 	%r13951, 359705;
	dp4a.s32.u32 	%r13952, %r13950, %r13951, %r13944;
	mul.wide.s32 	%rd6882, %r13952, 8;
	add.s64 	%rd6883, %rd1, %rd6882;
	ld.global.f64 	%fd14192, [%rd6883+10000];
	add.f64 	%fd14193, %fd14191, %fd14192;
	add.s32 	%r13953, %r27973, -1;
	mad.lo.s32 	%r13954, %r13953, %r2358, %r27972;
	add.s32 	%r13955, %r13954, -1;
	mul.wide.s32 	%rd6884, %r13955, 8;
	add.s64 	%rd6885, %rd21, %rd6884;
	ld.local.f64 	%fd14194, [%rd6885];
	add.f64 	%fd14195, %fd14193, %fd14194;
	ld.global.f64 	%fd14196, [%rd6881+15000];
	ld.global.f64 	%fd14197, [%rd6883+15000];
	add.f64 	%fd14198, %fd14196, %fd14197;
	add.s64 	%rd6886, %rd20, %rd6884;
	ld.local.f64 	%fd14199, [%rd6886];
	add.f64 	%fd14200, %fd14198, %fd14199;
	abs.f64 	%fd14201, %fd14200;
	setp.gt.f64 	%p6578, %fd14201, 0d41CDCD64FF800000;
	selp.f64 	%fd14202, 0dBFF0000000000000, %fd14195, %p6578;
	selp.f64 	%fd14203, 0d7FF0000000000000, %fd14200, %p6578;
	add.f64 	%fd14204, %fd14203, 0d4069000000000000;
	add.f64 	%fd14205, %fd14202, 0dC016CCCCCCCCCCCD;
	add.f64 	%fd14206, %fd2776, %fd14205;
	div.rn.f64 	%fd14207, %fd14204, %fd14206;
	add.s32 	%r13956, %r27975, -1;
	mad.lo.s32 	%r13957, %r13956, %r2358, %r27974;
	add.s32 	%r13958, %r13957, -1;
	mul.wide.s32 	%rd6887, %r13958, 8;
	add.s64 	%rd6888, %rd20, %rd6887;
	ld.local.f64 	%fd14208, [%rd6888];
	add.f64 	%fd14209, %fd14208, 0d4069000000000000;
	add.f64 	%fd14210, %fd3010, 0dC016CCCCCCCCCCCD;
	add.f64 	%fd14211, %fd2776, %fd14210;
	div.rn.f64 	%fd14212, %fd14209, %fd14211;
	setp.ltu.f64 	%p6579, %fd14207, %fd14212;
	selp.f64 	%fd26202, 0d7FF0000000000000, %fd14203, %p6579;
	selp.f64 	%fd26203, 0dBFF0000000000000, %fd14202, %p6579;
	bra.uni 	$L__BB1_6520;
$L__BB1_6515:
	setp.eq.s32 	%p6580, %r2506, 1;
	setp.eq.s32 	%p6581, %r2505, 1;
	or.pred  	%p6582, %p6581, %p6580;
	@%p6582 bra 	$L__BB1_6517;
	ld.global.f64 	%fd14213, [%rd757+25192];
	cvt.u64.u32 	%rd6889, %r27973;
	add.s64 	%rd6890, %rd24, %rd6889;
	ld.local.s8 	%r13959, [%rd6890];
	mul.wide.s32 	%rd6891, %r13959, 5;
	cvt.s64.s32 	%rd6892, %r27972;
	add.s64 	%rd6893, %rd25, %rd6892;
	ld.local.s8 	%rd6894, [%rd6893];
	add.s64 	%rd6895, %rd6891, %rd6894;
	shl.b64 	%rd6896, %rd6895, 3;
	add.s64 	%rd6897, %rd1, %rd6896;
	ld.global.f64 	%fd14214, [%rd6897+45640];
	add.f64 	%fd14215, %fd14213, %fd14214;
	ld.local.s8 	%r13960, [%rd758];
	mul.wide.s32 	%rd6898, %r13960, 5;
	ld.local.s8 	%rd6899, [%rd756];
	add.s64 	%rd6900, %rd6898, %rd6899;
	shl.b64 	%rd6901, %rd6900, 3;
	add.s64 	%rd6902, %rd1, %rd6901;
	ld.global.f64 	%fd14216, [%rd6902+45640];
	add.f64 	%fd14217, %fd14215, %fd14216;
	add.s32 	%r13961, %r27973, -1;
	mad.lo.s32 	%r13962, %r13961, %r2358, %r27972;
	add.s32 	%r13963, %r13962, -1;
	mul.wide.s32 	%rd6903, %r13963, 8;
	add.s64 	%rd6904, %rd20, %rd6903;
	ld.local.f64 	%fd14218, [%rd6904];
	add.f64 	%fd14219, %fd14217, %fd14218;
	ld.global.f64 	%fd14220, [%rd757+24472];
	ld.global.f64 	%fd14221, [%rd6897+45440];
	add.f64 	%fd14222, %fd14220, %fd14221;
	ld.global.f64 	%fd14223, [%rd6902+45440];
	add.f64 	%fd14224, %fd14222, %fd14223;
	add.s64 	%rd6905, %rd21, %rd6903;
	ld.local.f64 	%fd14225, [%rd6905];
	add.f64 	%fd14226, %fd14224, %fd14225;
	abs.f64 	%fd14227, %fd14219;
	setp.gt.f64 	%p6583, %fd14227, 0d41CDCD64FF800000;
	selp.f64 	%fd26203, 0dBFF0000000000000, %fd14226, %p6583;
	selp.f64 	%fd26202, 0d7FF0000000000000, %fd14219, %p6583;
	bra.uni 	$L__BB1_6520;
$L__BB1_6517:
	setp.eq.s32 	%p6584, %r2505, 1;
	setp.eq.s32 	%p6585, %r2506, 1;
	setp.eq.s32 	%p6586, %r2505, 0;
	and.pred  	%p6587, %p6586, %p6585;
	setp.eq.s32 	%p6588, %r2506, 0;
	and.pred  	%p6589, %p6584, %p6588;
	or.pred  	%p6590, %p6587, %p6589;
	mov.f64 	%fd26201, 0d0000000000000000;
	mov.f64 	%fd26200, 0dC0A9300000000000;
	not.pred 	%p6591, %p6590;
	@%p6591 bra 	$L__BB1_6519;
	sub.s32 	%r13964, %r27974, %r2498;
	setp.gt.u32 	%p6592, %r13964, 2147483646;
	abs.s32 	%r13965, %r13964;
	selp.b32 	%r13966, %r13965, 0, %p6592;
	add.s32 	%r13967, %r27974, %r13966;
	add.s32 	%r13968, %r13964, 1;
	selp.b32 	%r13969, 1, %r13968, %p6592;
	not.b32 	%r13970, %r13969;
	add.s32 	%r13971, %r13970, %r13967;
	mul.wide.u32 	%rd6906, %r13971, 8;
	add.s64 	%rd6907, %rd1, %rd6906;
	ld.global.f64 	%fd14230, [%rd6907+25192];
	cvt.u64.u32 	%rd6908, %r27973;
	add.s64 	%rd6909, %rd24, %rd6908;
	cvt.s64.s32 	%rd6910, %r27972;
	add.s64 	%rd6911, %rd25, %rd6910;
	ld.local.s8 	%r13972, [%rd756];
	ld.local.u8 	%r13973, [%rd6909];
	ld.local.u8 	%r13974, [%rd758];
	prmt.b32 	%r13975, %r13973, %r13974, 0x3340U;
	ld.local.u8 	%r13976, [%rd6911];
	prmt.b32 	%r13977, %r13976, 0, 0x3340U;
	prmt.b32 	%r13978, %r13975, %r13977, 0x5410U;
	mov.b32 	%r13979, 334205;
	dp4a.s32.u32 	%r13980, %r13978, %r13979, %r13972;
	mul.wide.s32 	%rd6912, %r13980, 8;
	add.s64 	%rd6913, %rd1, %rd6912;
	ld.global.f64 	%fd14231, [%rd6913+5000];
	add.f64 	%fd26201, %fd14230, %fd14231;
	ld.global.f64 	%fd14232, [%rd6907+24472];
	ld.global.f64 	%fd14233, [%rd6913];
	add.f64 	%fd26200, %fd14232, %fd14233;
$L__BB1_6519:
	add.s32 	%r13981, %r27973, -1;
	mad.lo.s32 	%r13982, %r13981, %r2358, %r27972;
	add.s32 	%r13983, %r13982, -1;
	mul.wide.s32 	%rd6914, %r13983, 8;
	add.s64 	%rd6915, %rd20, %rd6914;
	ld.local.f64 	%fd14234, [%rd6915];
	add.f64 	%fd14235, %fd26201, %fd14234;
	add.s64 	%rd6916, %rd21, %rd6914;
	ld.local.f64 	%fd14236, [%rd6916];
	add.f64 	%fd14237, %fd26200, %fd14236;
	abs.f64 	%fd14238, %fd14235;
	setp.gt.f64 	%p6593, %fd14238, 0d41CDCD64FF800000;
	selp.f64 	%fd26203, 0dBFF0000000000000, %fd14237, %p6593;
	selp.f64 	%fd26202, 0d7FF0000000000000, %fd14235, %p6593;
$L__BB1_6520:
	abs.f64 	%fd14239, %fd26203;
	max.f64 	%fd14241, %fd3011, %fd14239;
	setp.gt.f64 	%p6594, %fd14241, 0d41CDCD64FF800000;
	sub.f64 	%fd14242, %fd3010, %fd26203;
	abs.f64 	%fd14243, %fd14242;
	setp.geu.f64 	%p6595, %fd14243, 0d3EE4F8B588E368F1;
	or.pred  	%p6596, %p6594, %p6595;
	@%p6596 bra 	$L__BB1_6523;
	add.s32 	%r13984, %r27975, -1;
	mad.lo.s32 	%r13985, %r13984, %r2358, %r27974;
	add.s32 	%r13986, %r13985, -1;
	mul.wide.s32 	%rd6917, %r13986, 8;
	add.s64 	%rd6918, %rd20, %rd6917;
	ld.local.f64 	%fd14245, [%rd6918];
	abs.f64 	%fd14246, %fd14245;
	abs.f64 	%fd14247, %fd26202;
	max.f64 	%fd14249, %fd14246, %fd14247;
	setp.gt.f64 	%p6597, %fd14249, 0d41CDCD64FF800000;
	sub.f64 	%fd14250, %fd14245, %fd26202;
	abs.f64 	%fd14251, %fd14250;
	setp.geu.f64 	%p6598, %fd14251, 0d3EE4F8B588E368F1;
	or.pred  	%p6599, %p6597, %p6598;
	@%p6599 bra 	$L__BB1_6523;
	add.s32 	%r13987, %r27973, -1;
	mul.wide.u32 	%rd6919, %r13987, 4;
	add.s64 	%rd6920, %rd22, %rd6919;
	st.local.u32 	[%rd6920], %r27972;
	mul.wide.s32 	%rd6921, %r27972, 4;
	add.s64 	%rd6922, %rd23, %rd6921;
	st.local.u32 	[%rd6922+-4], %r27973;
	mov.pred 	%p18182, 0;
	mov.u32 	%r27974, %r27972;
	mov.u32 	%r27975, %r27973;
	bra.uni 	$L__BB1_6524;
$L__BB1_6523:
	add.s32 	%r2507, %r27973, -1;
	add.s32 	%r27972, %r27972, 1;
	setp.gt.s32 	%p6602, %r27973, 1;
	setp.lt.s32 	%p6603, %r27972, %r27974;
	and.pred  	%p6604, %p6602, %p6603;
	mov.u32 	%r27973, %r2507;
	@%p6604 bra 	$L__BB1_6510;
$L__BB1_6524:
	add.s32 	%r27971, %r2498, 1;
	setp.lt.u32 	%p6605, %r2498, 32;
	and.pred  	%p6606, %p18182, %p6605;
	@%p6606 bra 	$L__BB1_6508;
$L__BB1_6525:
	cvt.s64.s32 	%rd6923, %r27974;
	add.s64 	%rd6924, %rd25, %rd6923;
	ld.local.u8 	%rs6703, [%rd6924];
	bra.uni 	$L__BB1_6452;
$L__BB1_6526:
	mov.pred 	%p18183, -1;
	min.s32 	%r13988, %r27985, %r27986;
	setp.lt.s32 	%p6608, %r13988, 2;
	@%p6608 bra 	$L__BB1_6529;
	cvt.u64.u32 	%rd6925, %r2290;
	add.s64 	%rd6926, %rd18, %rd6925;
	cvt.u64.u32 	%rd6927, %r27986;
	add.s64 	%rd6928, %rd18, %rd6927;
	cvt.u64.u32 	%rd6929, %r2292;
	add.s64 	%rd6930, %rd19, %rd6929;
	cvt.u64.u32 	%rd6931, %r27985;
	add.s64 	%rd6932, %rd19, %rd6931;
	ld.local.s8 	%r13989, [%rd6932];
	ld.local.u8 	%r13990, [%rd6926];
	ld.local.u8 	%r13991, [%rd6928];
	prmt.b32 	%r13992, %r13991, %r13990, 0x3340U;
	ld.local.u8 	%r13993, [%rd6930];
	prmt.b32 	%r13994, %r13993, 0, 0x3340U;
	prmt.b32 	%r13995, %r13992, %r13994, 0x5410U;
	mov.b32 	%r13996, 359705;
	dp4a.s32.u32 	%r13997, %r13995, %r13996, %r13989;
	mul.wide.s32 	%rd6933, %r13997, 8;
	add.s64 	%rd6934, %rd1, %rd6933;
	ld.global.f64 	%fd14253, [%rd6934];
	sub.s32 	%r13998, %r2291, %r2203;
	add.s32 	%r2514, %r27985, -2;
	add.s32 	%r13999, %r2514, %r13998;
	mul.wide.s32 	%rd6935, %r13999, 8;
	add.s64 	%rd6936, %rd15, %rd6935;
	ld.local.f64 	%fd14254, [%rd6936];
	add.f64 	%fd14255, %fd14253, %fd14254;
	abs.f64 	%fd14256, %fd14255;
	max.f64 	%fd14258, %fd2766, %fd14256;
	setp.gt.f64 	%p6610, %fd14258, 0d41CDCD64FF800000;
	sub.f64 	%fd14259, %fd2765, %fd14255;
	abs.f64 	%fd14260, %fd14259;
	setp.geu.f64 	%p6611, %fd14260, 0d3EE4F8B588E368F1;
	or.pred  	%p6612, %p6610, %p6611;
	@%p6612 bra 	$L__BB1_6529;
	add.s32 	%r14000, %r27986, -2;
	mul.wide.u32 	%rd6937, %r14000, 4;
	add.s64 	%rd6938, %rd16, %rd6937;
	st.local.u32 	[%rd6938], %r2292;
	mul.wide.u32 	%rd6939, %r2514, 4;
	add.s64 	%rd6940, %rd17, %rd6939;
	st.local.u32 	[%rd6940], %r2290;
	mov.pred 	%p18183, 0;
	mov.u32 	%r27985, %r2292;
	mov.u32 	%r27986, %r2290;
$L__BB1_6529:
	not.pred 	%p6614, %p18183;
	@%p6614 bra 	$L__BB1_6548;
	mov.b32 	%r27982, 3;
$L__BB1_6531:
	mov.u32 	%r2519, %r27982;
	add.s32 	%r2520, %r27986, -1;
	sub.s32 	%r14002, %r27985, %r2519;
	add.s32 	%r14003, %r14002, 1;
	setp.gt.u32 	%p6616, %r14002, 2147483646;
	abs.s32 	%r14004, %r14002;
	selp.b32 	%r2521, %r14004, 0, %p6616;
	sub.s32 	%r27984, %r2520, %r2521;
	selp.b32 	%r27983, 1, %r14003, %p6616;
	setp.lt.s32 	%p6617, %r27984, 1;
	setp.ge.s32 	%p6618, %r27983, %r27985;
	mov.pred 	%p18184, -1;
	or.pred  	%p6619, %p6617, %p6618;
	@%p6619 bra 	$L__BB1_6547;
	add.s32 	%r14006, %r27985, -1;
	mad.lo.s32 	%r14007, %r2520, %r2203, %r14006;
	mul.wide.s32 	%rd6941, %r14007, 8;
	add.s64 	%rd6942, %rd15, %rd6941;
	ld.local.f64 	%fd3026, [%rd6942];
	abs.f64 	%fd3027, %fd3026;
	add.s32 	%r14008, %r14006, %r2521;
	sub.s32 	%r14009, %r14008, %r27983;
	mul.wide.s32 	%rd6943, %r14009, 8;
	add.s64 	%rd759, %rd1, %rd6943;
$L__BB1_6533:
	cvt.s64.s32 	%rd6944, %r27986;
	add.s64 	%rd760, %rd18, %rd6944;
	not.b32 	%r14010, %r27984;
	add.s32 	%r2526, %r27986, %r14010;
	not.b32 	%r14011, %r27983;
	add.s32 	%r2527, %r27985, %r14011;
	setp.eq.s32 	%p6620, %r2526, 0;
	setp.gt.s32 	%p6621, %r2527, 0;
	and.pred  	%p6622, %p6620, %p6621;
	@%p6622 bra 	$L__BB1_6538;
	setp.eq.s32 	%p6623, %r2527, 0;
	setp.gt.s32 	%p6624, %r2526, 0;
	and.pred  	%p6625, %p6624, %p6623;
	@%p6625 bra 	$L__BB1_6538;
	setp.eq.s32 	%p6626, %r2526, 1;
	setp.eq.s32 	%p6627, %r2527, 1;
	and.pred  	%p6628, %p6626, %p6627;
	@%p6628 bra 	$L__BB1_6537;
	ld.global.f64 	%fd14262, [%rd759+24952];
	cvt.u64.u32 	%rd6945, %r27984;
	add.s64 	%rd6946, %rd18, %rd6945;
	cvt.s64.s32 	%rd6947, %r27983;
	add.s64 	%rd6948, %rd19, %rd6947;
	ld.local.s8 	%r14012, [%rd6948+1];
	ld.local.u8 	%r14013, [%rd6946+1];
	ld.local.u8 	%r14014, [%rd6946];
	prmt.b32 	%r14015, %r14014, %r14013, 0x3340U;
	ld.local.u8 	%r14016, [%rd6948];
	prmt.b32 	%r14017, %r14016, 0, 0x3340U;
	prmt.b32 	%r14018, %r14015, %r14017, 0x5410U;
	mov.b32 	%r14019, 334205;
	dp4a.s32.u32 	%r14020, %r14018, %r14019, %r14012;
	mul.wide.s32 	%rd6949, %r14020, 8;
	add.s64 	%rd6950, %rd1, %rd6949;
	ld.global.f64 	%fd14263, [%rd6950+30440];
	add.f64 	%fd14264, %fd14262, %fd14263;
	cvt.s64.s32 	%rd6951, %r27985;
	add.s64 	%rd6952, %rd19, %rd6951;
	cvt.s64.s32 	%rd6953, %r27986;
	add.s64 	%rd6954, %rd18, %rd6953;
	ld.local.s8 	%r14021, [%rd6954+-1];
	ld.local.u8 	%r14022, [%rd6952];
	ld.local.u8 	%r14023, [%rd6952+-1];
	prmt.b32 	%r14024, %r14023, %r14022, 0x3340U;
	ld.local.u8 	%r14025, [%rd6954];
	prmt.b32 	%r14026, %r14025, 0, 0x3340U;
	prmt.b32 	%r14027, %r14024, %r14026, 0x5410U;
	mov.b32 	%r14028, 359705;
	dp4a.s32.u32 	%r14029, %r14027, %r14028, %r14021;
	mul.wide.s32 	%rd6955, %r14029, 8;
	add.s64 	%rd6956, %rd1, %rd6955;
	ld.global.f64 	%fd14265, [%rd6956+30440];
	add.f64 	%fd14266, %fd14264, %fd14265;
	add.s32 	%r14030, %r27984, -1;
	mad.lo.s32 	%r14031, %r14030, %r2203, %r27983;
	add.s32 	%r14032, %r14031, -1;
	mul.wide.s32 	%rd6957, %r14032, 8;
	add.s64 	%rd6958, %rd14, %rd6957;
	ld.local.f64 	%fd14267, [%rd6958];
	add.f64 	%fd14268, %fd14266, %fd14267;
	ld.global.f64 	%fd14269, [%rd759+24232];
	ld.global.f64 	%fd14270, [%rd6950+25440];
	add.f64 	%fd14271, %fd14269, %fd14270;
	ld.global.f64 	%fd14272, [%rd6956+25440];
	add.f64 	%fd14273, %fd14271, %fd14272;
	sub.s32 	%r14033, %r2526, %r2527;
	abs.s32 	%r14034, %r14033;
	cvt.rn.f64.s32 	%fd14274, %r14034;
	fma.rn.f64 	%fd14275, %fd14274, 0dBFEEF3E864B31D04, %fd14273;
	add.s64 	%rd6959, %rd15, %rd6957;
	ld.local.f64 	%fd14276, [%rd6959];
	add.f64 	%fd14277, %fd14276, %fd14275;
	abs.f64 	%fd14278, %fd14268;
	setp.gt.f64 	%p6629, %fd14278, 0d41CDCD64FF800000;
	selp.f64 	%fd26207, 0dBFF0000000000000, %fd14277, %p6629;
	selp.f64 	%fd26206, 0d7FF0000000000000, %fd14268, %p6629;
	bra.uni 	$L__BB1_6543;
$L__BB1_6537:
	cvt.u64.u32 	%rd6960, %r27984;
	add.s64 	%rd6961, %rd18, %rd6960;
	cvt.s64.s32 	%rd6962, %r27983;
	add.s64 	%rd6963, %rd19, %rd6962;
	ld.local.s8 	%r14035, [%rd6963+1];
	ld.local.u8 	%r14036, [%rd6961+1];
	ld.local.u8 	%r14037, [%rd6961];
	prmt.b32 	%r14038, %r14037, %r14036, 0x3340U;
	ld.local.u8 	%r14039, [%rd6963];
	prmt.b32 	%r14040, %r14039, 0, 0x3340U;
	prmt.b32 	%r14041, %r14038, %r14040, 0x5410U;
	mov.b32 	%r14042, 334205;
	dp4a.s32.u32 	%r14043, %r14041, %r14042, %r14035;
	mul.wide.s32 	%rd6964, %r14043, 8;
	add.s64 	%rd6965, %rd1, %rd6964;
	ld.global.f64 	%fd14279, [%rd6965+10000];
	cvt.s64.s32 	%rd6966, %r27985;
	add.s64 	%rd6967, %rd19, %rd6966;
	ld.local.s8 	%r14044, [%rd760+-1];
	ld.local.u8 	%r14045, [%rd6967];
	ld.local.u8 	%r14046, [%rd6967+-1];
	prmt.b32 	%r14047, %r14046, %r14045, 0x3340U;
	ld.local.u8 	%r14048, [%rd760];
	prmt.b32 	%r14049, %r14048, 0, 0x3340U;
	prmt.b32 	%r14050, %r14047, %r14049, 0x5410U;
	mov.b32 	%r14051, 359705;
	dp4a.s32.u32 	%r14052, %r14050, %r14051, %r14044;
	mul.wide.s32 	%rd6968, %r14052, 8;
	add.s64 	%rd6969, %rd1, %rd6968;
	ld.global.f64 	%fd14280, [%rd6969+10000];
	add.f64 	%fd14281, %fd14279, %fd14280;
	add.s32 	%r14053, %r27984, -1;
	mad.lo.s32 	%r14054, %r14053, %r2203, %r27983;
	add.s32 	%r14055, %r14054, -1;
	mul.wide.s32 	%rd6970, %r14055, 8;
	add.s64 	%rd6971, %rd15, %rd6970;
	ld.local.f64 	%fd14282, [%rd6971];
	add.f64 	%fd14283, %fd14281, %fd14282;
	ld.global.f64 	%fd14284, [%rd6965+15000];
	ld.global.f64 	%fd14285, [%rd6969+15000];
	add.f64 	%fd14286, %fd14284, %fd14285;
	add.s64 	%rd6972, %rd14, %rd6970;
	ld.local.f64 	%fd14287, [%rd6972];
	add.f64 	%fd14288, %fd14286, %fd14287;
	abs.f64 	%fd14289, %fd14288;
	setp.gt.f64 	%p6630, %fd14289, 0d41CDCD64FF800000;
	selp.f64 	%fd14290, 0dBFF0000000000000, %fd14283, %p6630;
	selp.f64 	%fd14291, 0d7FF0000000000000, %fd14288, %p6630;
	add.f64 	%fd14292, %fd14291, 0d4069000000000000;
	add.f64 	%fd14293, %fd14290, 0dC016CCCCCCCCCCCD;
	add.f64 	%fd14294, %fd2538, %fd14293;
	div.rn.f64 	%fd14295, %fd14292, %fd14294;
	add.s32 	%r14056, %r27986, -1;
	mad.lo.s32 	%r14057, %r14056, %r2203, %r27985;
	add.s32 	%r14058, %r14057, -1;
	mul.wide.s32 	%rd6973, %r14058, 8;
	add.s64 	%rd6974, %rd14, %rd6973;
	ld.local.f64 	%fd14296, [%rd6974];
	add.f64 	%fd14297, %fd14296, 0d4069000000000000;
	add.f64 	%fd14298, %fd3026, 0dC016CCCCCCCCCCCD;
	add.f64 	%fd14299, %fd2538, %fd14298;
	div.rn.f64 	%fd14300, %fd14297, %fd14299;
	setp.ltu.f64 	%p6631, %fd14295, %fd14300;
	selp.f64 	%fd26206, 0d7FF0000000000000, %fd14291, %p6631;
	selp.f64 	%fd26207, 0dBFF0000000000000, %fd14290, %p6631;
	bra.uni 	$L__BB1_6543;
$L__BB1_6538:
	setp.eq.s32 	%p6632, %r2527, 1;
	setp.eq.s32 	%p6633, %r2526, 1;
	or.pred  	%p6634, %p6633, %p6632;
	@%p6634 bra 	$L__BB1_6540;
	ld.global.f64 	%fd14301, [%rd759+25192];
	cvt.u64.u32 	%rd6975, %r27984;
	add.s64 	%rd6976, %rd18, %rd6975;
	ld.local.s8 	%r14059, [%rd6976];
	mul.wide.s32 	%rd6977, %r14059, 5;
	cvt.s64.s32 	%rd6978, %r27983;
	add.s64 	%rd6979, %rd19, %rd6978;
	ld.local.s8 	%rd6980, [%rd6979];
	add.s64 	%rd6981, %rd6977, %rd6980;
	shl.b64 	%rd6982, %rd6981, 3;
	add.s64 	%rd6983, %rd1, %rd6982;
	ld.global.f64 	%fd14302, [%rd6983+45640];
	add.f64 	%fd14303, %fd14301, %fd14302;
	ld.local.s8 	%r14060, [%rd760];
	mul.wide.s32 	%rd6984, %r14060, 5;
	cvt.s64.s32 	%rd6985, %r27985;
	add.s64 	%rd6986, %rd19, %rd6985;
	ld.local.s8 	%rd6987, [%rd6986];
	add.s64 	%rd6988, %rd6984, %rd6987;
	shl.b64 	%rd6989, %rd6988, 3;
	add.s64 	%rd6990, %rd1, %rd6989;
	ld.global.f64 	%fd14304, [%rd6990+45640];
	add.f64 	%fd14305, %fd14303, %fd14304;
	add.s32 	%r14061, %r27984, -1;
	mad.lo.s32 	%r14062, %r14061, %r2203, %r27983;
	add.s32 	%r14063, %r14062, -1;
	mul.wide.s32 	%rd6991, %r14063, 8;
	add.s64 	%rd6992, %rd14, %rd6991;
	ld.local.f64 	%fd14306, [%rd6992];
	add.f64 	%fd14307, %fd14305, %fd14306;
	ld.global.f64 	%fd14308, [%rd759+24472];
	ld.global.f64 	%fd14309, [%rd6983+45440];
	add.f64 	%fd14310, %fd14308, %fd14309;
	ld.global.f64 	%fd14311, [%rd6990+45440];
	add.f64 	%fd14312, %fd14310, %fd14311;
	add.s64 	%rd6993, %rd15, %rd6991;
	ld.local.f64 	%fd14313, [%rd6993];
	add.f64 	%fd14314, %fd14312, %fd14313;
	abs.f64 	%fd14315, %fd14307;
	setp.gt.f64 	%p6635, %fd14315, 0d41CDCD64FF800000;
	selp.f64 	%fd26207, 0dBFF0000000000000, %fd14314, %p6635;
	selp.f64 	%fd26206, 0d7FF0000000000000, %fd14307, %p6635;
	bra.uni 	$L__BB1_6543;
$L__BB1_6540:
	setp.eq.s32 	%p6636, %r2526, 1;
	setp.eq.s32 	%p6637, %r2527, 1;
	setp.eq.s32 	%p6638, %r2526, 0;
	and.pred  	%p6639, %p6638, %p6637;
	setp.eq.s32 	%p6640, %r2527, 0;
	and.pred  	%p6641, %p6636, %p6640;
	or.pred  	%p6642, %p6639, %p6641;
	mov.f64 	%fd26205, 0d0000000000000000;
	mov.f64 	%fd26204, 0dC0A9300000000000;
	not.pred 	%p6643, %p6642;
	@%p6643 bra 	$L__BB1_6542;
	sub.s32 	%r14064, %r27985, %r2519;
	setp.gt.u32 	%p6644, %r14064, 2147483646;
	abs.s32 	%r14065, %r14064;
	selp.b32 	%r14066, %r14065, 0, %p6644;
	add.s32 	%r14067, %r27985, %r14066;
	add.s32 	%r14068, %r14064, 1;
	selp.b32 	%r14069, 1, %r14068, %p6644;
	not.b32 	%r14070, %r14069;
	add.s32 	%r14071, %r14070, %r14067;
	mul.wide.u32 	%rd6994, %r14071, 8;
	add.s64 	%rd6995, %rd1, %rd6994;
	ld.global.f64 	%fd14318, [%rd6995+25192];
	cvt.u64.u32 	%rd6996, %r27984;
	add.s64 	%rd6997, %rd18, %rd6996;
	cvt.s64.s32 	%rd6998, %r27983;
	add.s64 	%rd6999, %rd19, %rd6998;
	cvt.s64.s32 	%rd7000, %r27985;
	add.s64 	%rd7001, %rd19, %rd7000;
	ld.local.s8 	%r14072, [%rd7001];
	ld.local.u8 	%r14073, [%rd6997];
	ld.local.u8 	%r14074, [%rd760];
	prmt.b32 	%r14075, %r14073, %r14074, 0x3340U;
	ld.local.u8 	%r14076, [%rd6999];
	prmt.b32 	%r14077, %r14076, 0, 0x3340U;
	prmt.b32 	%r14078, %r14075, %r14077, 0x5410U;
	mov.b32 	%r14079, 334205;
	dp4a.s32.u32 	%r14080, %r14078, %r14079, %r14072;
	mul.wide.s32 	%rd7002, %r14080, 8;
	add.s64 	%rd7003, %rd1, %rd7002;
	ld.global.f64 	%fd14319, [%rd7003+5000];
	add.f64 	%fd26205, %fd14318, %fd14319;
	ld.global.f64 	%fd14320, [%rd6995+24472];
	ld.global.f64 	%fd14321, [%rd7003];
	add.f64 	%fd26204, %fd14320, %fd14321;
$L__BB1_6542:
	add.s32 	%r14081, %r27984, -1;
	mad.lo.s32 	%r14082, %r14081, %r2203, %r27983;
	add.s32 	%r14083, %r14082, -1;
	mul.wide.s32 	%rd7004, %r14083, 8;
	add.s64 	%rd7005, %rd14, %rd7004;
	ld.local.f64 	%fd14322, [%rd7005];
	add.f64 	%fd14323, %fd26205, %fd14322;
	add.s64 	%rd7006, %rd15, %rd7004;
	ld.local.f64 	%fd14324, [%rd7006];
	add.f64 	%fd14325, %fd26204, %fd14324;
	abs.f64 	%fd14326, %fd14323;
	setp.gt.f64 	%p6645, %fd14326, 0d41CDCD64FF800000;
	selp.f64 	%fd26207, 0dBFF0000000000000, %fd14325, %p6645;
	selp.f64 	%fd26206, 0d7FF0000000000000, %fd14323, %p6645;
$L__BB1_6543:
	abs.f64 	%fd14327, %fd26207;
	max.f64 	%fd14329, %fd3027, %fd14327;
	setp.gt.f64 	%p6646, %fd14329, 0d41CDCD64FF800000;
	sub.f64 	%fd14330, %fd3026, %fd26207;
	abs.f64 	%fd14331, %fd14330;
	setp.geu.f64 	%p6647, %fd14331, 0d3EE4F8B588E368F1;
	or.pred  	%p6648, %p6646, %p6647;
	@%p6648 bra 	$L__BB1_6546;
	add.s32 	%r14084, %r27986, -1;
	mad.lo.s32 	%r14085, %r14084, %r2203, %r27985;
	add.s32 	%r14086, %r14085, -1;
	mul.wide.s32 	%rd7007, %r14086, 8;
	add.s64 	%rd7008, %rd14, %rd7007;
	ld.local.f64 	%fd14333, [%rd7008];
	abs.f64 	%fd14334, %fd14333;
	abs.f64 	%fd14335, %fd26206;
	max.f64 	%fd14337, %fd14334, %fd14335;
	setp.gt.f64 	%p6649, %fd14337, 0d41CDCD64FF800000;
	sub.f64 	%fd14338, %fd14333, %fd26206;
	abs.f64 	%fd14339, %fd14338;
	setp.geu.f64 	%p6650, %fd14339, 0d3EE4F8B588E368F1;
	or.pred  	%p6651, %p6649, %p6650;
	@%p6651 bra 	$L__BB1_6546;
	add.s32 	%r14087, %r27984, -1;
	mul.wide.u32 	%rd7009, %r14087, 4;
	add.s64 	%rd7010, %rd16, %rd7009;
	st.local.u32 	[%rd7010], %r27983;
	mul.wide.s32 	%rd7011, %r27983, 4;
	add.s64 	%rd7012, %rd17, %rd7011;
	st.local.u32 	[%rd7012+-4], %r27984;
	mov.pred 	%p18184, 0;
	mov.u32 	%r27985, %r27983;
	mov.u32 	%r27986, %r27984;
	bra.uni 	$L__BB1_6547;
$L__BB1_6546:
	add.s32 	%r2528, %r27984, -1;
	add.s32 	%r27983, %r27983, 1;
	setp.gt.s32 	%p6654, %r27984, 1;
	setp.lt.s32 	%p6655, %r27983, %r27985;
	and.pred  	%p6656, %p6654, %p6655;
	mov.u32 	%r27984, %r2528;
	@%p6656 bra 	$L__BB1_6533;
$L__BB1_6547:
	add.s32 	%r27982, %r2519, 1;
	setp.lt.u32 	%p6657, %r2519, 32;
	and.pred  	%p6658, %p18184, %p6657;
	@%p6658 bra 	$L__BB1_6531;
$L__BB1_6548:
	cvt.s64.s32 	%rd7013, %r27986;
	add.s64 	%rd7014, %rd18, %rd7013;
	ld.local.u8 	%rs6688, [%rd7014];
	cvt.s64.s32 	%rd7015, %r27985;
	add.s64 	%rd7016, %rd19, %rd7015;
	ld.local.u8 	%rs6687, [%rd7016];
	bra.uni 	$L__BB1_6090;
$L__BB1_6549:
	mov.pred 	%p18185, -1;
	min.s32 	%r14088, %r27996, %r27997;
	setp.lt.s32 	%p6660, %r14088, 2;
	@%p6660 bra 	$L__BB1_6552;
	cvt.u64.u32 	%rd7017, %r2068;
	add.s64 	%rd7018, %rd12, %rd7017;
	cvt.u64.u32 	%rd7019, %r2070;
	add.s64 	%rd7020, %rd13, %rd7019;
	cvt.u64.u32 	%rd7021, %r27996;
	add.s64 	%rd7022, %rd13, %rd7021;
	ld.local.s8 	%r14089, [%rd7022];
	ld.local.u8 	%r14090, [%rd7018];
	prmt.b32 	%r14092, %r12653, %r14090, 0x3340U;
	ld.local.u8 	%r14093, [%rd7020];
	prmt.b32 	%r14094, %r14093, 0, 0x3340U;
	prmt.b32 	%r14095, %r14092, %r14094, 0x5410U;
	mov.b32 	%r14096, 359705;
	dp4a.s32.u32 	%r14097, %r14095, %r14096, %r14089;
	mul.wide.s32 	%rd7023, %r14097, 8;
	add.s64 	%rd7024, %rd1, %rd7023;
	ld.global.f64 	%fd14341, [%rd7024];
	sub.s32 	%r14098, %r2069, %r1991;
	add.s32 	%r2535, %r27996, -2;
	add.s32 	%r14099, %r2535, %r14098;
	mul.wide.s32 	%rd7025, %r14099, 8;
	add.s64 	%rd7026, %rd9, %rd7025;
	ld.local.f64 	%fd14342, [%rd7026];
	add.f64 	%fd14343, %fd14341, %fd14342;
	abs.f64 	%fd14344, %fd14343;
	max.f64 	%fd14346, %fd2528, %fd14344;
	setp.gt.f64 	%p6662, %fd14346, 0d41CDCD64FF800000;
	sub.f64 	%fd14347, %fd2527, %fd14343;
	abs.f64 	%fd14348, %fd14347;
	setp.geu.f64 	%p6663, %fd14348, 0d3EE4F8B588E368F1;
	or.pred  	%p6664, %p6662, %p6663;
	@%p6664 bra 	$L__BB1_6552;
	add.s32 	%r14100, %r27997, -2;
	mul.wide.u32 	%rd7027, %r14100, 4;
	add.s64 	%rd7028, %rd10, %rd7027;
	st.local.u32 	[%rd7028], %r2070;
	mul.wide.u32 	%rd7029, %r2535, 4;
	add.s64 	%rd7030, %rd11, %rd7029;
	st.local.u32 	[%rd7030], %r2068;
	mov.pred 	%p18185, 0;
	mov.u32 	%r27996, %r2070;
	mov.u32 	%r27997, %r2068;
$L__BB1_6552:
	not.pred 	%p6666, %p18185;
	@%p6666 bra 	$L__BB1_6571;
	mov.b32 	%r27993, 3;
$L__BB1_6554:
	mov.u32 	%r2540, %r27993;
	add.s32 	%r2541, %r27997, -1;
	sub.s32 	%r14102, %r27996, %r2540;
	add.s32 	%r14103, %r14102, 1;
	setp.gt.u32 	%p6668, %r14102, 2147483646;
	abs.s32 	%r14104, %r14102;
	selp.b32 	%r2542, %r14104, 0, %p6668;
	sub.s32 	%r27995, %r2541, %r2542;
	selp.b32 	%r27994, 1, %r14103, %p6668;
	setp.lt.s32 	%p6669, %r27995, 1;
	setp.ge.s32 	%p6670, %r27994, %r27996;
	mov.pred 	%p18186, -1;
	or.pred  	%p6671, %p6669, %p6670;
	@%p6671 bra 	$L__BB1_6570;
	cvt.s64.s32 	%rd7031, %r27996;
	add.s64 	%rd761, %rd13, %rd7031;
	add.s32 	%r14106, %r27996, -1;
	mad.lo.s32 	%r14107, %r2541, %r1991, %r14106;
	mul.wide.s32 	%rd7032, %r14107, 8;
	add.s64 	%rd7033, %rd9, %rd7032;
	ld.local.f64 	%fd3042, [%rd7033];
	abs.f64 	%fd3043, %fd3042;
	add.s32 	%r14108, %r14106, %r2542;
	sub.s32 	%r14109, %r14108, %r27994;
	mul.wide.s32 	%rd7034, %r14109, 8;
	add.s64 	%rd762, %rd1, %rd7034;
$L__BB1_6556:
	cvt.s64.s32 	%rd7035, %r27997;
	add.s64 	%rd763, %rd12, %rd7035;
	not.b32 	%r14110, %r27995;
	add.s32 	%r2547, %r27997, %r14110;
	not.b32 	%r14111, %r27994;
	add.s32 	%r2548, %r27996, %r14111;
	setp.eq.s32 	%p6672, %r2547, 0;
	setp.gt.s32 	%p6673, %r2548, 0;
	and.pred  	%p6674, %p6672, %p6673;
	@%p6674 bra 	$L__BB1_6561;
	setp.eq.s32 	%p6675, %r2548, 0;
	setp.gt.s32 	%p6676, %r2547, 0;
	and.pred  	%p6677, %p6676, %p6675;
	@%p6677 bra 	$L__BB1_6561;
	setp.eq.s32 	%p6678, %r2547, 1;
	setp.eq.s32 	%p6679, %r2548, 1;
	and.pred  	%p6680, %p6678, %p6679;
	@%p6680 bra 	$L__BB1_6560;
	ld.global.f64 	%fd14350, [%rd762+24952];
	cvt.u64.u32 	%rd7036, %r27995;
	add.s64 	%rd7037, %rd12, %rd7036;
	cvt.s64.s32 	%rd7038, %r27994;
	add.s64 	%rd7039, %rd13, %rd7038;
	ld.local.s8 	%r14112, [%rd7039+1];
	ld.local.u8 	%r14113, [%rd7037+1];
	ld.local.u8 	%r14114, [%rd7037];
	prmt.b32 	%r14115, %r14114, %r14113, 0x3340U;
	ld.local.u8 	%r14116, [%rd7039];
	prmt.b32 	%r14117, %r14116, 0, 0x3340U;
	prmt.b32 	%r14118, %r14115, %r14117, 0x5410U;
	mov.b32 	%r14119, 334205;
	dp4a.s32.u32 	%r14120, %r14118, %r14119, %r14112;
	mul.wide.s32 	%rd7040, %r14120, 8;
	add.s64 	%rd7041, %rd1, %rd7040;
	ld.global.f64 	%fd14351, [%rd7041+30440];
	add.f64 	%fd14352, %fd14350, %fd14351;
	cvt.s64.s32 	%rd7042, %r27997;
	add.s64 	%rd7043, %rd12, %rd7042;
	ld.local.s8 	%r14121, [%rd7043+-1];
	ld.local.u8 	%r14122, [%rd761];
	ld.local.u8 	%r14123, [%rd761+-1];
	prmt.b32 	%r14124, %r14123, %r14122, 0x3340U;
	ld.local.u8 	%r14125, [%rd7043];
	prmt.b32 	%r14126, %r14125, 0, 0x3340U;
	prmt.b32 	%r14127, %r14124, %r14126, 0x5410U;
	mov.b32 	%r14128, 359705;
	dp4a.s32.u32 	%r14129, %r14127, %r14128, %r14121;
	mul.wide.s32 	%rd7044, %r14129, 8;
	add.s64 	%rd7045, %rd1, %rd7044;
	ld.global.f64 	%fd14353, [%rd7045+30440];
	add.f64 	%fd14354, %fd14352, %fd14353;
	add.s32 	%r14130, %r27995, -1;
	mad.lo.s32 	%r14131, %r14130, %r1991, %r27994;
	add.s32 	%r14132, %r14131, -1;
	mul.wide.s32 	%rd7046, %r14132, 8;
	add.s64 	%rd7047, %rd8, %rd7046;
	ld.local.f64 	%fd14355, [%rd7047];
	add.f64 	%fd14356, %fd14354, %fd14355;
	ld.global.f64 	%fd14357, [%rd762+24232];
	ld.global.f64 	%fd14358, [%rd7041+25440];
	add.f64 	%fd14359, %fd14357, %fd14358;
	ld.global.f64 	%fd14360, [%rd7045+25440];
	add.f64 	%fd14361, %fd14359, %fd14360;
	sub.s32 	%r14133, %r2547, %r2548;
	abs.s32 	%r14134, %r14133;
	cvt.rn.f64.s32 	%fd14362, %r14134;
	fma.rn.f64 	%fd14363, %fd14362, 0dBFEEF3E864B31D04, %fd14361;
	add.s64 	%rd7048, %rd9, %rd7046;
	ld.local.f64 	%fd14364, [%rd7048];
	add.f64 	%fd14365, %fd14364, %fd14363;
	abs.f64 	%fd14366, %fd14356;
	setp.gt.f64 	%p6681, %fd14366, 0d41CDCD64FF800000;
	selp.f64 	%fd26211, 0dBFF0000000000000, %fd14365, %p6681;
	selp.f64 	%fd26210, 0d7FF0000000000000, %fd14356, %p6681;
	bra.uni 	$L__BB1_6566;
$L__BB1_6560:
	cvt.u64.u32 	%rd7049, %r27995;
	add.s64 	%rd7050, %rd12, %rd7049;
	cvt.s64.s32 	%rd7051, %r27994;
	add.s64 	%rd7052, %rd13, %rd7051;
	ld.local.s8 	%r14135, [%rd7052+1];
	ld.local.u8 	%r14136, [%rd7050+1];
	ld.local.u8 	%r14137, [%rd7050];
	prmt.b32 	%r14138, %r14137, %r14136, 0x3340U;
	ld.local.u8 	%r14139, [%rd7052];
	prmt.b32 	%r14140, %r14139, 0, 0x3340U;
	prmt.b32 	%r14141, %r14138, %r14140, 0x5410U;
	mov.b32 	%r14142, 334205;
	dp4a.s32.u32 	%r14143, %r14141, %r14142, %r14135;
	mul.wide.s32 	%rd7053, %r14143, 8;
	add.s64 	%rd7054, %rd1, %rd7053;
	ld.global.f64 	%fd14367, [%rd7054+10000];
	ld.local.s8 	%r14144, [%rd763+-1];
	ld.local.u8 	%r14145, [%rd761];
	ld.local.u8 	%r14146, [%rd761+-1];
	prmt.b32 	%r14147, %r14146, %r14145, 0x3340U;
	ld.local.u8 	%r14148, [%rd763];
	prmt.b32 	%r14149, %r14148, 0, 0x3340U;
	prmt.b32 	%r14150, %r14147, %r14149, 0x5410U;
	mov.b32 	%r14151, 359705;
	dp4a.s32.u32 	%r14152, %r14150, %r14151, %r14144;
	mul.wide.s32 	%rd7055, %r14152, 8;
	add.s64 	%rd7056, %rd1, %rd7055;
	ld.global.f64 	%fd14368, [%rd7056+10000];
	add.f64 	%fd14369, %fd14367, %fd14368;
	add.s32 	%r14153, %r27995, -1;
	mad.lo.s32 	%r14154, %r14153, %r1991, %r27994;
	add.s32 	%r14155, %r14154, -1;
	mul.wide.s32 	%rd7057, %r14155, 8;
	add.s64 	%rd7058, %rd9, %rd7057;
	ld.local.f64 	%fd14370, [%rd7058];
	add.f64 	%fd14371, %fd14369, %fd14370;
	ld.global.f64 	%fd14372, [%rd7054+15000];
	ld.global.f64 	%fd14373, [%rd7056+15000];
	add.f64 	%fd14374, %fd14372, %fd14373;
	add.s64 	%rd7059, %rd8, %rd7057;
	ld.local.f64 	%fd14375, [%rd7059];
	add.f64 	%fd14376, %fd14374, %fd14375;
	abs.f64 	%fd14377, %fd14376;
	setp.gt.f64 	%p6682, %fd14377, 0d41CDCD64FF800000;
	selp.f64 	%fd14378, 0dBFF0000000000000, %fd14371, %p6682;
	selp.f64 	%fd14379, 0d7FF0000000000000, %fd14376, %p6682;
	add.f64 	%fd14380, %fd14379, 0d4069000000000000;
	add.f64 	%fd14381, %fd14378, 0dC016CCCCCCCCCCCD;
	add.f64 	%fd14382, %fd2301, %fd14381;
	div.rn.f64 	%fd14383, %fd14380, %fd14382;
	add.s32 	%r14156, %r27997, -1;
	mad.lo.s32 	%r14157, %r14156, %r1991, %r27996;
	add.s32 	%r14158, %r14157, -1;
	mul.wide.s32 	%rd7060, %r14158, 8;
	add.s64 	%rd7061, %rd8, %rd7060;
	ld.local.f64 	%fd14384, [%rd7061];
	add.f64 	%fd14385, %fd14384, 0d4069000000000000;
	add.f64 	%fd14386, %fd3042, 0dC016CCCCCCCCCCCD;
	add.f64 	%fd14387, %fd2301, %fd14386;
	div.rn.f64 	%fd14388, %fd14385, %fd14387;
	setp.ltu.f64 	%p6683, %fd14383, %fd14388;
	selp.f64 	%fd26210, 0d7FF0000000000000, %fd14379, %p6683;
	selp.f64 	%fd26211, 0dBFF0000000000000, %fd14378, %p6683;
	bra.uni 	$L__BB1_6566;
$L__BB1_6561:
	setp.eq.s32 	%p6684, %r2548, 1;
	setp.eq.s32 	%p6685, %r2547, 1;
	or.pred  	%p6686, %p6685, %p6684;
	@%p6686 bra 	$L__BB1_6563;
	ld.global.f64 	%fd14389, [%rd762+25192];
	cvt.u64.u32 	%rd7062, %r27995;
	add.s64 	%rd7063, %rd12, %rd7062;
	ld.local.s8 	%r14159, [%rd7063];
	mul.wide.s32 	%rd7064, %r14159, 5;
	cvt.s64.s32 	%rd7065, %r27994;
	add.s64 	%rd7066, %rd13, %rd7065;
	ld.local.s8 	%rd7067, [%rd7066];
	add.s64 	%rd7068, %rd7064, %rd7067;
	shl.b64 	%rd7069, %rd7068, 3;
	add.s64 	%rd7070, %rd1, %rd7069;
	ld.global.f64 	%fd14390, [%rd7070+45640];
	add.f64 	%fd14391, %fd14389, %fd14390;
	ld.local.s8 	%r14160, [%rd763];
	mul.wide.s32 	%rd7071, %r14160, 5;
	ld.local.s8 	%rd7072, [%rd761];
	add.s64 	%rd7073, %rd7071, %rd7072;
	shl.b64 	%rd7074, %rd7073, 3;
	add.s64 	%rd7075, %rd1, %rd7074;
	ld.global.f64 	%fd14392, [%rd7075+45640];
	add.f64 	%fd14393, %fd14391, %fd14392;
	add.s32 	%r14161, %r27995, -1;
	mad.lo.s32 	%r14162, %r14161, %r1991, %r27994;
	add.s32 	%r14163, %r14162, -1;
	mul.wide.s32 	%rd7076, %r14163, 8;
	add.s64 	%rd7077, %rd8, %rd7076;
	ld.local.f64 	%fd14394, [%rd7077];
	add.f64 	%fd14395, %fd14393, %fd14394;
	ld.global.f64 	%fd14396, [%rd762+24472];
	ld.global.f64 	%fd14397, [%rd7070+45440];
	add.f64 	%fd14398, %fd14396, %fd14397;
	ld.global.f64 	%fd14399, [%rd7075+45440];
	add.f64 	%fd14400, %fd14398, %fd14399;
	add.s64 	%rd7078, %rd9, %rd7076;
	ld.local.f64 	%fd14401, [%rd7078];
	add.f64 	%fd14402, %fd14400, %fd14401;
	abs.f64 	%fd14403, %fd14395;
	setp.gt.f64 	%p6687, %fd14403, 0d41CDCD64FF800000;
	selp.f64 	%fd26211, 0dBFF0000000000000, %fd14402, %p6687;
	selp.f64 	%fd26210, 0d7FF0000000000000, %fd14395, %p6687;
	bra.uni 	$L__BB1_6566;
$L__BB1_6563:
	setp.eq.s32 	%p6688, %r2547, 1;
	setp.eq.s32 	%p6689, %r2548, 1;
	setp.eq.s32 	%p6690, %r2547, 0;
	and.pred  	%p6691, %p6690, %p6689;
	setp.eq.s32 	%p6692, %r2548, 0;
	and.pred  	%p6693, %p6688, %p6692;
	or.pred  	%p6694, %p6691, %p6693;
	mov.f64 	%fd26209, 0d0000000000000000;
	mov.f64 	%fd26208, 0dC0A9300000000000;
	not.pred 	%p6695, %p6694;
	@%p6695 bra 	$L__BB1_6565;
	sub.s32 	%r14164, %r27996, %r2540;
	setp.gt.u32 	%p6696, %r14164, 2147483646;
	abs.s32 	%r14165, %r14164;
	selp.b32 	%r14166, %r14165, 0, %p6696;
	add.s32 	%r14167, %r27996, %r14166;
	add.s32 	%r14168, %r14164, 1;
	selp.b32 	%r14169, 1, %r14168, %p6696;
	not.b32 	%r14170, %r14169;
	add.s32 	%r14171, %r14170, %r14167;
	mul.wide.u32 	%rd7079, %r14171, 8;
	add.s64 	%rd7080, %rd1, %rd7079;
	ld.global.f64 	%fd14406, [%rd7080+25192];
	cvt.u64.u32 	%rd7081, %r27995;
	add.s64 	%rd7082, %rd12, %rd7081;
	cvt.s64.s32 	%rd7083, %r27994;
	add.s64 	%rd7084, %rd13, %rd7083;
	ld.local.s8 	%r14172, [%rd761];
	ld.local.u8 	%r14173, [%rd7082];
	ld.local.u8 	%r14174, [%rd763];
	prmt.b32 	%r14175, %r14173, %r14174, 0x3340U;
	ld.local.u8 	%r14176, [%rd7084];
	prmt.b32 	%r14177, %r14176, 0, 0x3340U;
	prmt.b32 	%r14178, %r14175, %r14177, 0x5410U;
	mov.b32 	%r14179, 334205;
	dp4a.s32.u32 	%r14180, %r14178, %r14179, %r14172;
	mul.wide.s32 	%rd7085, %r14180, 8;
	add.s64 	%rd7086, %rd1, %rd7085;
	ld.global.f64 	%fd14407, [%rd7086+5000];
	add.f64 	%fd26209, %fd14406, %fd14407;
	ld.global.f64 	%fd14408, [%rd7080+24472];
	ld.global.f64 	%fd14409, [%rd7086];
	add.f64 	%fd26208, %fd14408, %fd14409;
$L__BB1_6565:
	add.s32 	%r14181, %r27995, -1;
	mad.lo.s32 	%r14182, %r14181, %r1991, %r27994;
	add.s32 	%r14183, %r14182, -1;
	mul.wide.s32 	%rd7087, %r14183, 8;
	add.s64 	%rd7088, %rd8, %rd7087;
	ld.local.f64 	%fd14410, [%rd7088];
	add.f64 	%fd14411, %fd26209, %fd14410;
	add.s64 	%rd7089, %rd9, %rd7087;
	ld.local.f64 	%fd14412, [%rd7089];
	add.f64 	%fd14413, %fd26208, %fd14412;
	abs.f64 	%fd14414, %fd14411;
	setp.gt.f64 	%p6697, %fd14414, 0d41CDCD64FF800000;
	selp.f64 	%fd26211, 0dBFF0000000000000, %fd14413, %p6697;
	selp.f64 	%fd26210, 0d7FF0000000000000, %fd14411, %p6697;
$L__BB1_6566:
	abs.f64 	%fd14415, %fd26211;
	max.f64 	%fd14417, %fd3043, %fd14415;
	setp.gt.f64 	%p6698, %fd14417, 0d41CDCD64FF800000;
	sub.f64 	%fd14418, %fd3042, %fd26211;
	abs.f64 	%fd14419, %fd14418;
	setp.geu.f64 	%p6699, %fd14419, 0d3EE4F8B588E368F1;
	or.pred  	%p6700, %p6698, %p6699;
	@%p6700 bra 	$L__BB1_6569;
	add.s32 	%r14184, %r27997, -1;
	mad.lo.s32 	%r14185, %r14184, %r1991, %r27996;
	add.s32 	%r14186, %r14185, -1;
	mul.wide.s32 	%rd7090, %r14186, 8;
	add.s64 	%rd7091, %rd8, %rd7090;
	ld.local.f64 	%fd14421, [%rd7091];
	abs.f64 	%fd14422, %fd14421;
	abs.f64 	%fd14423, %fd26210;
	max.f64 	%fd14425, %fd14422, %fd14423;
	setp.gt.f64 	%p6701, %fd14425, 0d41CDCD64FF800000;
	sub.f64 	%fd14426, %fd14421, %fd26210;
	abs.f64 	%fd14427, %fd14426;
	setp.geu.f64 	%p6702, %fd14427, 0d3EE4F8B588E368F1;
	or.pred  	%p6703, %p6701, %p6702;
	@%p6703 bra 	$L__BB1_6569;
	add.s32 	%r14187, %r27995, -1;
	mul.wide.u32 	%rd7092, %r14187, 4;
	add.s64 	%rd7093, %rd10, %rd7092;
	st.local.u32 	[%rd7093], %r27994;
	mul.wide.s32 	%rd7094, %r27994, 4;
	add.s64 	%rd7095, %rd11, %rd7094;
	st.local.u32 	[%rd7095+-4], %r27995;
	mov.pred 	%p18186, 0;
	mov.u32 	%r27996, %r27994;
	mov.u32 	%r27997, %r27995;
	bra.uni 	$L__BB1_6570;
$L__BB1_6569:
	add.s32 	%r2549, %r27995, -1;
	add.s32 	%r27994, %r27994, 1;
	setp.gt.s32 	%p6706, %r27995, 1;
	setp.lt.s32 	%p6707, %r27994, %r27996;
	and.pred  	%p6708, %p6706, %p6707;
	mov.u32 	%r27995, %r2549;
	@%p6708 bra 	$L__BB1_6556;
$L__BB1_6570:
	add.s32 	%r27993, %r2540, 1;
	setp.lt.u32 	%p6709, %r2540, 32;
	and.pred  	%p6710, %p18186, %p6709;
	@%p6710 bra 	$L__BB1_6554;
$L__BB1_6571:
	cvt.s64.s32 	%rd7096, %r27996;
	add.s64 	%rd7097, %rd13, %rd7096;
	ld.local.u8 	%rs6660, [%rd7097];
	bra.uni 	$L__BB1_5454;
$L__BB1_6572:
	mov.pred 	%p18187, -1;
	min.s32 	%r14188, %r28007, %r28008;
	setp.lt.s32 	%p6712, %r14188, 2;
	@%p6712 bra 	$L__BB1_6575;
	cvt.u64.u32 	%rd7098, %r1923;
	add.s64 	%rd7099, %rd6, %rd7098;
	cvt.u64.u32 	%rd7100, %r28008;
	add.s64 	%rd7101, %rd6, %rd7100;
	cvt.u64.u32 	%rd7102, %r1925;
	add.s64 	%rd7103, %rd7, %rd7102;
	cvt.u64.u32 	%rd7104, %r28007;
	add.s64 	%rd7105, %rd7, %rd7104;
	ld.local.s8 	%r14189, [%rd7105];
	ld.local.u8 	%r14190, [%rd7099];
	ld.local.u8 	%r14191, [%rd7101];
	prmt.b32 	%r14192, %r14191, %r14190, 0x3340U;
	ld.local.u8 	%r14193, [%rd7103];
	prmt.b32 	%r14194, %r14193, 0, 0x3340U;
	prmt.b32 	%r14195, %r14192, %r14194, 0x5410U;
	mov.b32 	%r14196, 359705;
	dp4a.s32.u32 	%r14197, %r14195, %r14196, %r14189;
	mul.wide.s32 	%rd7106, %r14197, 8;
	add.s64 	%rd7107, %rd1, %rd7106;
	ld.global.f64 	%fd14429, [%rd7107];
	sub.s32 	%r14198, %r1924, %r1836;
	add.s32 	%r2556, %r28007, -2;
	add.s32 	%r14199, %r2556, %r14198;
	mul.wide.s32 	%rd7108, %r14199, 8;
	add.s64 	%rd7109, %rd3, %rd7108;
	ld.local.f64 	%fd14430, [%rd7109];
	add.f64 	%fd14431, %fd14429, %fd14430;
	abs.f64 	%fd14432, %fd14431;
	max.f64 	%fd14434, %fd2291, %fd14432;
	setp.gt.f64 	%p6714, %fd14434, 0d41CDCD64FF800000;
	sub.f64 	%fd14435, %fd2290, %fd14431;
	abs.f64 	%fd14436, %fd14435;
	setp.geu.f64 	%p6715, %fd14436, 0d3EE4F8B588E368F1;
	or.pred  	%p6716, %p6714, %p6715;
	@%p6716 bra 	$L__BB1_6575;
	add.s32 	%r14200, %r28008, -2;
	mul.wide.u32 	%rd7110, %r14200, 4;
	add.s64 	%rd7111, %rd4, %rd7110;
	st.local.u32 	[%rd7111], %r1925;
	mul.wide.u32 	%rd7112, %r2556, 4;
	add.s64 	%rd7113, %rd5, %rd7112;
	st.local.u32 	[%rd7113], %r1923;
	mov.pred 	%p18187, 0;
	mov.u32 	%r28007, %r1925;
	mov.u32 	%r28008, %r1923;
$L__BB1_6575:
	not.pred 	%p6718, %p18187;
	@%p6718 bra 	$L__BB1_6594;
	mov.b32 	%r28004, 3;
$L__BB1_6577:
	mov.u32 	%r2561, %r28004;
	add.s32 	%r2562, %r28008, -1;
	sub.s32 	%r14202, %r28007, %r2561;
	add.s32 	%r14203, %r14202, 1;
	setp.gt.u32 	%p6720, %r14202, 2147483646;
	abs.s32 	%r14204, %r14202;
	selp.b32 	%r2563, %r14204, 0, %p6720;
	sub.s32 	%r28006, %r2562, %r2563;
	selp.b32 	%r28005, 1, %r14203, %p6720;
	setp.lt.s32 	%p6721, %r28006, 1;
	setp.ge.s32 	%p6722, %r28005, %r28007;
	mov.pred 	%p18188, -1;
	or.pred  	%p6723, %p6721, %p6722;
	@%p6723 bra 	$L__BB1_6593;
	add.s32 	%r14206, %r28007, -1;
	mad.lo.s32 	%r14207, %r2562, %r1836, %r14206;
	mul.wide.s32 	%rd7114, %r14207, 8;
	add.s64 	%rd7115, %rd3, %rd7114;
	ld.local.f64 	%fd3058, [%rd7115];
	abs.f64 	%fd3059, %fd3058;
	add.s32 	%r14208, %r14206, %r2563;
	sub.s32 	%r14209, %r14208, %r28005;
	mul.wide.s32 	%rd7116, %r14209, 8;
	add.s64 	%rd764, %rd1, %rd7116;
$L__BB1_6579:
	cvt.s64.s32 	%rd7117, %r28007;
	add.s64 	%rd765, %rd7, %rd7117;
	not.b32 	%r14210, %r28006;
	add.s32 	%r2568, %r28008, %r14210;
	not.b32 	%r14211, %r28005;
	add.s32 	%r2569, %r28007, %r14211;
	setp.eq.s32 	%p6724, %r2568, 0;
	setp.gt.s32 	%p6725, %r2569, 0;
	and.pred  	%p6726, %p6724, %p6725;
	@%p6726 bra 	$L__BB1_6584;
	setp.eq.s32 	%p6727, %r2569, 0;
	setp.gt.s32 	%p6728, %r2568, 0;
	and.pred  	%p6729, %p6728, %p6727;
	@%p6729 bra 	$L__BB1_6584;
	setp.eq.s32 	%p6730, %r2568, 1;
	setp.eq.s32 	%p6731, %r2569, 1;
	and.pred  	%p6732, %p6730, %p6731;
	@%p6732 bra 	$L__BB1_6583;
	ld.global.f64 	%fd14438, [%rd764+24952];
	cvt.u64.u32 	%rd7118, %r28006;
	add.s64 	%rd7119, %rd6, %rd7118;
	cvt.s64.s32 	%rd7120, %r28005;
	add.s64 	%rd7121, %rd7, %rd7120;
	ld.local.s8 	%r14212, [%rd7121+1];
	ld.local.u8 	%r14213, [%rd7119+1];
	ld.local.u8 	%r14214, [%rd7119];
	prmt.b32 	%r14215, %r14214, %r14213, 0x3340U;
	ld.local.u8 	%r14216, [%rd7121];
	prmt.b32 	%r14217, %r14216, 0, 0x3340U;
	prmt.b32 	%r14218, %r14215, %r14217, 0x5410U;
	mov.b32 	%r14219, 334205;
	dp4a.s32.u32 	%r14220, %r14218, %r14219, %r14212;
	mul.wide.s32 	%rd7122, %r14220, 8;
	add.s64 	%rd7123, %rd1, %rd7122;
	ld.global.f64 	%fd14439, [%rd7123+30440];
	add.f64 	%fd14440, %fd14438, %fd14439;
	cvt.s64.s32 	%rd7124, %r28007;
	add.s64 	%rd7125, %rd7, %rd7124;
	cvt.s64.s32 	%rd7126, %r28008;
	add.s64 	%rd7127, %rd6, %rd7126;
	ld.local.s8 	%r14221, [%rd7127+-1];
	ld.local.u8 	%r14222, [%rd7125];
	ld.local.u8 	%r14223, [%rd7125+-1];
	prmt.b32 	%r14224, %r14223, %r14222, 0x3340U;
	ld.local.u8 	%r14225, [%rd7127];
	prmt.b32 	%r14226, %r14225, 0, 0x3340U;
	prmt.b32 	%r14227, %r14224, %r14226, 0x5410U;
	mov.b32 	%r14228, 359705;
	dp4a.s32.u32 	%r14229, %r14227, %r14228, %r14221;
	mul.wide.s32 	%rd7128, %r14229, 8;
	add.s64 	%rd7129, %rd1, %rd7128;
	ld.global.f64 	%fd14441, [%rd7129+30440];
	add.f64 	%fd14442, %fd14440, %fd14441;
	add.s32 	%r14230, %r28006, -1;
	mad.lo.s32 	%r14231, %r14230, %r1836, %r28005;
	add.s32 	%r14232, %r14231, -1;
	mul.wide.s32 	%rd7130, %r14232, 8;
	add.s64 	%rd7131, %rd2, %rd7130;
	ld.local.f64 	%fd14443, [%rd7131];
	add.f64 	%fd14444, %fd14442, %fd14443;
	ld.global.f64 	%fd14445, [%rd764+24232];
	ld.global.f64 	%fd14446, [%rd7123+25440];
	add.f64 	%fd14447, %fd14445, %fd14446;
	ld.global.f64 	%fd14448, [%rd7129+25440];
	add.f64 	%fd14449, %fd14447, %fd14448;
	sub.s32 	%r14233, %r2568, %r2569;
	abs.s32 	%r14234, %r14233;
	cvt.rn.f64.s32 	%fd14450, %r14234;
	fma.rn.f64 	%fd14451, %fd14450, 0dBFEEF3E864B31D04, %fd14449;
	add.s64 	%rd7132, %rd3, %rd7130;
	ld.local.f64 	%fd14452, [%rd7132];
	add.f64 	%fd14453, %fd14452, %fd14451;
	abs.f64 	%fd14454, %fd14444;
	setp.gt.f64 	%p6733, %fd14454, 0d41CDCD64FF800000;
	selp.f64 	%fd26214, 0dBFF0000000000000, %fd14453, %p6733;
	selp.f64 	%fd26215, 0d7FF0000000000000, %fd14444, %p6733;
	bra.uni 	$L__BB1_6589;
$L__BB1_6583:
	cvt.u64.u32 	%rd7133, %r28006;
	add.s64 	%rd7134, %rd6, %rd7133;
	cvt.s64.s32 	%rd7135, %r28005;
	add.s64 	%rd7136, %rd7, %rd7135;
	ld.local.s8 	%r14235, [%rd7136+1];
	ld.local.u8 	%r14236, [%rd7134+1];
	ld.local.u8 	%r14237, [%rd7134];
	prmt.b32 	%r14238, %r14237, %r14236, 0x3340U;
	ld.local.u8 	%r14239, [%rd7136];
	prmt.b32 	%r14240, %r14239, 0, 0x3340U;
	prmt.b32 	%r14241, %r14238, %r14240, 0x5410U;
	mov.b32 	%r14242, 334205;
	dp4a.s32.u32 	%r14243, %r14241, %r14242, %r14235;
	mul.wide.s32 	%rd7137, %r14243, 8;
	add.s64 	%rd7138, %rd1, %rd7137;
	ld.global.f64 	%fd14455, [%rd7138+10000];
	cvt.s64.s32 	%rd7139, %r28008;
	add.s64 	%rd7140, %rd6, %rd7139;
	ld.local.s8 	%r14244, [%rd7140+-1];
	ld.local.u8 	%r14245, [%rd765];
	ld.local.u8 	%r14246, [%rd765+-1];
	prmt.b32 	%r14247, %r14246, %r14245, 0x3340U;
	ld.local.u8 	%r14248, [%rd7140];
	prmt.b32 	%r14249, %r14248, 0, 0x3340U;
	prmt.b32 	%r14250, %r14247, %r14249, 0x5410U;
	mov.b32 	%r14251, 359705;
	dp4a.s32.u32 	%r14252, %r14250, %r14251, %r14244;
	mul.wide.s32 	%rd7141, %r14252, 8;
	add.s64 	%rd7142, %rd1, %rd7141;
	ld.global.f64 	%fd14456, [%rd7142+10000];
	add.f64 	%fd14457, %fd14455, %fd14456;
	add.s32 	%r14253, %r28006, -1;
	mad.lo.s32 	%r14254, %r14253, %r1836, %r28005;
	add.s32 	%r14255, %r14254, -1;
	mul.wide.s32 	%rd7143, %r14255, 8;
	add.s64 	%rd7144, %rd3, %rd7143;
	ld.local.f64 	%fd14458, [%rd7144];
	add.f64 	%fd14459, %fd14457, %fd14458;
	ld.global.f64 	%fd14460, [%rd7138+15000];
	ld.global.f64 	%fd14461, [%rd7142+15000];
	add.f64 	%fd14462, %fd14460, %fd14461;
	add.s64 	%rd7145, %rd2, %rd7143;
	ld.local.f64 	%fd14463, [%rd7145];
	add.f64 	%fd14464, %fd14462, %fd14463;
	abs.f64 	%fd14465, %fd14464;
	setp.gt.f64 	%p6734, %fd14465, 0d41CDCD64FF800000;
	selp.f64 	%fd14466, 0dBFF0000000000000, %fd14459, %p6734;
	selp.f64 	%fd14467, 0d7FF0000000000000, %fd14464, %p6734;
	add.f64 	%fd14468, %fd14467, 0d4069000000000000;
	add.f64 	%fd14469, %fd14466, 0dC016CCCCCCCCCCCD;
	add.f64 	%fd14470, %fd2063, %fd14469;
	div.rn.f64 	%fd14471, %fd14468, %fd14470;
	add.s32 	%r14256, %r28008, -1;
	mad.lo.s32 	%r14257, %r14256, %r1836, %r28007;
	add.s32 	%r14258, %r14257, -1;
	mul.wide.s32 	%rd7146, %r14258, 8;
	add.s64 	%rd7147, %rd2, %rd7146;
	ld.local.f64 	%fd14472, [%rd7147];
	add.f64 	%fd14473, %fd14472, 0d4069000000000000;
	add.f64 	%fd14474, %fd3058, 0dC016CCCCCCCCCCCD;
	add.f64 	%fd14475, %fd2063, %fd14474;
	div.rn.f64 	%fd14476, %fd14473, %fd14475;
	setp.ltu.f64 	%p6735, %fd14471, %fd14476;
	selp.f64 	%fd26214, 0dBFF0000000000000, %fd14466, %p6735;
	selp.f64 	%fd26215, 0d7FF0000000000000, %fd14467, %p6735;
	bra.uni 	$L__BB1_6589;
$L__BB1_6584:
	setp.eq.s32 	%p6736, %r2569, 1;
	setp.eq.s32 	%p6737, %r2568, 1;
	or.pred  	%p6738, %p6737, %p6736;
	@%p6738 bra 	$L__BB1_6586;
	ld.global.f64 	%fd14477, [%rd764+25192];
	cvt.u64.u32 	%rd7148, %r28006;
	add.s64 	%rd7149, %rd6, %rd7148;
	ld.local.s8 	%r14259, [%rd7149];
	mul.wide.s32 	%rd7150, %r14259, 5;
	cvt.s64.s32 	%rd7151, %r28005;
	add.s64 	%rd7152, %rd7, %rd7151;
	ld.local.s8 	%rd7153, [%rd7152];
	add.s64 	%rd7154, %rd7150, %rd7153;
	shl.b64 	%rd7155, %rd7154, 3;
	add.s64 	%rd7156, %rd1, %rd7155;
	ld.global.f64 	%fd14478, [%rd7156+45640];
	add.f64 	%fd14479, %fd14477, %fd14478;
	cvt.s64.s32 	%rd7157, %r28008;
	add.s64 	%rd7158, %rd6, %rd7157;
	ld.local.s8 	%r14260, [%rd7158];
	mul.wide.s32 	%rd7159, %r14260, 5;
	ld.local.s8 	%rd7160, [%rd765];
	add.s64 	%rd7161, %rd7159, %rd7160;
	shl.b64 	%rd7162, %rd7161, 3;
	add.s64 	%rd7163, %rd1, %rd7162;
	ld.global.f64 	%fd14480, [%rd7163+45640];
	add.f64 	%fd14481, %fd14479, %fd14480;
	add.s32 	%r14261, %r28006, -1;
	mad.lo.s32 	%r14262, %r14261, %r1836, %r28005;
	add.s32 	%r14263, %r14262, -1;
	mul.wide.s32 	%rd7164, %r14263, 8;
	add.s64 	%rd7165, %rd2, %rd7164;
	ld.local.f64 	%fd14482, [%rd7165];
	add.f64 	%fd14483, %fd14481, %fd14482;
	ld.global.f64 	%fd14484, [%rd764+24472];
	ld.global.f64 	%fd14485, [%rd7156+45440];
	add.f64 	%fd14486, %fd14484, %fd14485;
	ld.global.f64 	%fd14487, [%rd7163+45440];
	add.f64 	%fd14488, %fd14486, %fd14487;
	add.s64 	%rd7166, %rd3, %rd7164;
	ld.local.f64 	%fd14489, [%rd7166];
	add.f64 	%fd14490, %fd14488, %fd14489;
	abs.f64 	%fd14491, %fd14483;
	setp.gt.f64 	%p6739, %fd14491, 0d41CDCD64FF800000;
	selp.f64 	%fd26214, 0dBFF0000000000000, %fd14490, %p6739;
	selp.f64 	%fd26215, 0d7FF0000000000000, %fd14483, %p6739;
	bra.uni 	$L__BB1_6589;
$L__BB1_6586:
	setp.eq.s32 	%p6740, %r2568, 1;
	setp.eq.s32 	%p6741, %r2569, 1;
	setp.eq.s32 	%p6742, %r2568, 0;
	and.pred  	%p6743, %p6742, %p6741;
	setp.eq.s32 	%p6744, %r2569, 0;
	and.pred  	%p6745, %p6740, %p6744;
	or.pred  	%p6746, %p6743, %p6745;
	mov.f64 	%fd26213, 0d0000000000000000;
	mov.f64 	%fd26212, 0dC0A9300000000000;
	not.pred 	%p6747, %p6746;
	@%p6747 bra 	$L__BB1_6588;
	sub.s32 	%r14264, %r28007, %r2561;
	setp.gt.u32 	%p6748, %r14264, 2147483646;
	abs.s32 	%r14265, %r14264;
	selp.b32 	%r14266, %r14265, 0, %p6748;
	add.s32 	%r14267, %r28007, %r14266;
	add.s32 	%r14268, %r14264, 1;
	selp.b32 	%r14269, 1, %r14268, %p6748;
	not.b32 	%r14270, %r14269;
	add.s32 	%r14271, %r14270, %r14267;
	mul.wide.u32 	%rd7167, %r14271, 8;
	add.s64 	%rd7168, %rd1, %rd7167;
	ld.global.f64 	%fd14494, [%rd7168+25192];
	cvt.u64.u32 	%rd7169, %r28006;
	add.s64 	%rd7170, %rd6, %rd7169;
	cvt.s64.s32 	%rd7171, %r28008;
	add.s64 	%rd7172, %rd6, %rd7171;
	cvt.s64.s32 	%rd7173, %r28005;
	add.s64 	%rd7174, %rd7, %rd7173;
	ld.local.s8 	%r14272, [%rd765];
	ld.local.u8 	%r14273, [%rd7172];
	ld.local.u8 	%r14274, [%rd7170];
	prmt.b32 	%r14275, %r14274, %r14273, 0x3340U;
	ld.local.u8 	%r14276, [%rd7174];
	prmt.b32 	%r14277, %r14276, 0, 0x3340U;
	prmt.b32 	%r14278, %r14275, %r14277, 0x5410U;
	mov.b32 	%r14279, 334205;
	dp4a.s32.u32 	%r14280, %r14278, %r14279, %r14272;
	mul.wide.s32 	%rd7175, %r14280, 8;
	add.s64 	%rd7176, %rd1, %rd7175;
	ld.global.f64 	%fd14495, [%rd7176+5000];
	add.f64 	%fd26213, %fd14494, %fd14495;
	ld.global.f64 	%fd14496, [%rd7168+24472];
	ld.global.f64 	%fd14497, [%rd7176];
	add.f64 	%fd26212, %fd14496, %fd14497;
$L__BB1_6588:
	add.s32 	%r14281, %r28006, -1;
	mad.lo.s32 	%r14282, %r14281, %r1836, %r28005;
	add.s32 	%r14283, %r14282, -1;
	mul.wide.s32 	%rd7177, %r14283, 8;
	add.s64 	%rd7178, %rd2, %rd7177;
	ld.local.f64 	%fd14498, [%rd7178];
	add.f64 	%fd14499, %fd26213, %fd14498;
	add.s64 	%rd7179, %rd3, %rd7177;
	ld.local.f64 	%fd14500, [%rd7179];
	add.f64 	%fd14501, %fd26212, %fd14500;
	abs.f64 	%fd14502, %fd14499;
	setp.gt.f64 	%p6749, %fd14502, 0d41CDCD64FF800000;
	selp.f64 	%fd26214, 0dBFF0000000000000, %fd14501, %p6749;
	selp.f64 	%fd26215, 0d7FF0000000000000, %fd14499, %p6749;
$L__BB1_6589:
	abs.f64 	%fd14503, %fd26214;
	max.f64 	%fd14505, %fd3059, %fd14503;
	setp.gt.f64 	%p6750, %fd14505, 0d41CDCD64FF800000;
	sub.f64 	%fd14506, %fd3058, %fd26214;
	abs.f64 	%fd14507, %fd14506;
	setp.geu.f64 	%p6751, %fd14507, 0d3EE4F8B588E368F1;
	or.pred  	%p6752, %p6750, %p6751;
	@%p6752 bra 	$L__BB1_6592;
	add.s32 	%r14284, %r28008, -1;
	mad.lo.s32 	%r14285, %r14284, %r1836, %r28007;
	add.s32 	%r14286, %r14285, -1;
	mul.wide.s32 	%rd7180, %r14286, 8;
	add.s64 	%rd7181, %rd2, %rd7180;
	ld.local.f64 	%fd14509, [%rd7181];
	abs.f64 	%fd14510, %fd14509;
	abs.f64 	%fd14511, %fd26215;
	max.f64 	%fd14513, %fd14510, %fd14511;
	setp.gt.f64 	%p6753, %fd14513, 0d41CDCD64FF800000;
	sub.f64 	%fd14514, %fd14509, %fd26215;
	abs.f64 	%fd14515, %fd14514;
	setp.geu.f64 	%p6754, %fd14515, 0d3EE4F8B588E368F1;
	or.pred  	%p6755, %p6753, %p6754;
	@%p6755 bra 	$L__BB1_6592;
	add.s32 	%r14287, %r28006, -1;
	mul.wide.u32 	%rd7182, %r14287, 4;
	add.s64 	%rd7183, %rd4, %rd7182;
	st.local.u32 	[%rd7183], %r28005;
	mul.wide.s32 	%rd7184, %r28005, 4;
	add.s64 	%rd7185, %rd5, %rd7184;
	st.local.u32 	[%rd7185+-4], %r28006;
	mov.pred 	%p18188, 0;
	mov.u32 	%r28007, %r28005;
	mov.u32 	%r28008, %r28006;
	bra.uni 	$L__BB1_6593;
$L__BB1_6592:
	add.s32 	%r2570, %r28006, -1;
	add.s32 	%r28005, %r28005, 1;
	setp.gt.s32 	%p6758, %r28006, 1;
	setp.lt.s32 	%p6759, %r28005, %r28007;
	and.pred  	%p6760, %p6758, %p6759;
	mov.u32 	%r28006, %r2570;
	@%p6760 bra 	$L__BB1_6579;
$L__BB1_6593:
	add.s32 	%r28004, %r2561, 1;
	setp.lt.u32 	%p6761, %r2561, 32;
	and.pred  	%p6762, %p18188, %p6761;
	@%p6762 bra 	$L__BB1_6577;
$L__BB1_6594:
	cvt.s64.s32 	%rd7186, %r28008;
	add.s64 	%rd7187, %rd6, %rd7186;
	ld.local.u8 	%rs6645, [%rd7187];
	cvt.s64.s32 	%rd7188, %r28007;
	add.s64 	%rd7189, %rd7, %rd7188;
	ld.local.u8 	%rs6644, [%rd7189];
	bra.uni 	$L__BB1_5092;
$L__BB1_6595:
	add.s32 	%r28011, %r2577, 1;
$L__BB1_6596:
	setp.eq.s16 	%p6827, %rs448, %rs447;
	@%p6827 bra 	$L__BB1_6598;
	setp.gt.u32 	%p6828, %r28011, 5;
	mov.b32 	%r28012, 1;
	mov.u16 	%rs6704, %rs448;
	@%p6828 bra 	$L__BB1_2201;
	bra.uni 	$L__BB1_6599;
$L__BB1_6598:
	add.s32 	%r28012, %r28011, 1;
	mov.u16 	%rs6704, %rs447;
$L__BB1_6599:
	setp.eq.s16 	%p6829, %rs449, %rs6704;
	@%p6829 bra 	$L__BB1_6601;
	setp.gt.u32 	%p6830, %r28012, 5;
	mov.b32 	%r28013, 1;
	@%p6830 bra 	$L__BB1_2201;
	bra.uni 	$L__BB1_6602;
$L__BB1_6601:
	add.s32 	%r28013, %r28012, 1;
$L__BB1_6602:
	setp.eq.s16 	%p6831, %rs450, %rs449;
	@%p6831 bra 	$L__BB1_6604;
	setp.gt.u32 	%p6832, %r28013, 5;
	mov.b32 	%r28014, 1;
	mov.u16 	%rs6705, %rs450;
	@%p6832 bra 	$L__BB1_2201;
	bra.uni 	$L__BB1_6605;
$L__BB1_6604:
	add.s32 	%r28014, %r28013, 1;
	mov.u16 	%rs6705, %rs449;
$L__BB1_6605:
	setp.eq.s16 	%p6833, %rs451, %rs6705;
	@%p6833 bra 	$L__BB1_6607;
	setp.gt.u32 	%p6834, %r28014, 5;
	mov.b32 	%r28015, 1;
	@%p6834 bra 	$L__BB1_2201;
	bra.uni 	$L__BB1_6608;
$L__BB1_6607:
	add.s32 	%r28015, %r28014, 1;
$L__BB1_6608:
	setp.eq.s16 	%p6835, %rs452, %rs451;
	@%p6835 bra 	$L__BB1_6610;
	setp.gt.u32 	%p6836, %r28015, 5;
	mov.b32 	%r28016, 1;
	mov.u16 	%rs6706, %rs452;
	@%p6836 bra 	$L__BB1_2201;
	bra.uni 	$L__BB1_6611;
$L__BB1_6610:
	add.s32 	%r28016, %r28015, 1;
	mov.u16 	%rs6706, %rs451;
$L__BB1_6611:
	setp.eq.s16 	%p6837, %rs453, %rs6706;
	@%p6837 bra 	$L__BB1_6613;
	setp.gt.u32 	%p6838, %r28016, 5;
	mov.b32 	%r28017, 1;
	@%p6838 bra 	$L__BB1_2201;
	bra.uni 	$L__BB1_6614;
$L__BB1_6613:
	add.s32 	%r28017, %r28016, 1;
$L__BB1_6614:
	setp.eq.s16 	%p6839, %rs454, %rs453;
	@%p6839 bra 	$L__BB1_6616;
	setp.gt.u32 	%p6840, %r28017, 5;
	mov.b32 	%r28018, 1;
	mov.u16 	%rs6707, %rs454;
	@%p6840 bra 	$L__BB1_2201;
	bra.uni 	$L__BB1_6617;
$L__BB1_6616:
	add.s32 	%r28018, %r28017, 1;
	mov.u16 	%rs6707, %rs453;
$L__BB1_6617:
	setp.eq.s16 	%p6841, %rs455, %rs6707;
	@%p6841 bra 	$L__BB1_6619;
	setp.gt.u32 	%p6842, %r28018, 5;
	mov.b32 	%r28019, 1;
	@%p6842 bra 	$L__BB1_2201;
	bra.uni 	$L__BB1_6620;
$L__BB1_6619:
	add.s32 	%r28019, %r28018, 1;
$L__BB1_6620:
	setp.eq.s16 	%p6843, %rs456, %rs455;
	@%p6843 bra 	$L__BB1_6622;
	setp.gt.u32 	%p6844, %r28019, 5;
	mov.b32 	%r28020, 1;
	mov.u16 	%rs6708, %rs456;
	@%p6844 bra 	$L__BB1_2201;
	bra.uni 	$L__BB1_6623;
$L__BB1_6622:
	add.s32 	%r28020, %r28019, 1;
	mov.u16 	%rs6708, %rs455;
$L__BB1_6623:
	setp.eq.s16 	%p6845, %rs457, %rs6708;
	@%p6845 bra 	$L__BB1_6625;
	setp.gt.u32 	%p6846, %r28020, 5;
	mov.b32 	%r28021, 1;
	@%p6846 bra 	$L__BB1_2201;
	bra.uni 	$L__BB1_6626;
$L__BB1_6625:
	add.s32 	%r28021, %r28020, 1;
$L__BB1_6626:
	setp.eq.s16 	%p6847, %rs458, %rs457;
	@%p6847 bra 	$L__BB1_6628;
	setp.gt.u32 	%p6848, %r28021, 5;
	mov.b32 	%r28022, 1;
	mov.u16 	%rs6709, %rs458;
	@%p6848 bra 	$L__BB1_2201;
	bra.uni 	$L__BB1_6629;
$L__BB1_6628:
	add.s32 	%r28022, %r28021, 1;
	mov.u16 	%rs6709, %rs457;
$L__BB1_6629:
	setp.eq.s16 	%p6849, %rs459, %rs6709;
	@%p6849 bra 	$L__BB1_6631;
	setp.gt.u32 	%p6850, %r28022, 5;
	mov.b32 	%r28023, 1;
	@%p6850 bra 	$L__BB1_2201;
	bra.uni 	$L__BB1_6632;
$L__BB1_6631:
	add.s32 	%r28023, %r28022, 1;
$L__BB1_6632:
	setp.eq.s16 	%p6851, %rs460, %rs459;
	@%p6851 bra 	$L__BB1_6634;
	setp.gt.u32 	%p6852, %r28023, 5;
	mov.b32 	%r28024, 1;
	mov.u16 	%rs6710, %rs460;
	@%p6852 bra 	$L__BB1_2201;
	bra.uni 	$L__BB1_6635;
$L__BB1_6634:
	add.s32 	%r28024, %r28023, 1;
	mov.u16 	%rs6710, %rs459;
$L__BB1_6635:
	setp.eq.s16 	%p6853, %rs461, %rs6710;
	@%p6853 bra 	$L__BB1_6637;
	setp.gt.u32 	%p6854, %r28024, 5;
	@%p6854 bra 	$L__BB1_2201;
	bra.uni 	$L__BB1_6638;
$L__BB1_6637:
	setp.gt.u32 	%p6855, %r28024, 4;
	@%p6855 bra 	$L__BB1_2201;
$L__BB1_6638:
	mov.b64 	%rd16036, 0;
	setp.eq.s16 	%p6856, %rs441, 65;
	@%p6856 bra 	$L__BB1_6642;
	setp.ne.s16 	%p6857, %rs441, 84;
	@%p6857 bra 	$L__BB1_6641;
	mov.b64 	%rd16036, 4;
	bra.uni 	$L__BB1_6642;
$L__BB1_6641:
	setp.eq.s16 	%p6858, %rs441, 67;
	selp.b64 	%rd16036, 8, 12, %p6858;
$L__BB1_6642:
	mov.b64 	%rd16037, 0;
	setp.eq.s16 	%p6859, %rs442, 65;
	@%p6859 bra 	$L__BB1_6646;
	setp.ne.s16 	%p6860, %rs442, 84;
	@%p6860 bra 	$L__BB1_6645;
	mov.b64 	%rd16037, 1;
	bra.uni 	$L__BB1_6646;
$L__BB1_6645:
	selp.b64 	%rd16037, 2, 3, %p6786;
$L__BB1_6646:
	ld.param.u64 	%rd15874, [_Z16candidate_primerPcPiS0_S0_PfS1_S1_iffiiPdS_S0__param_6];
	ld.param.u64 	%rd15866, [_Z16candidate_primerPcPiS0_S0_PfS1_S1_iffiiPdS_S0__param_5];
	add.s64 	%rd7198, %rd16037, %rd16036;
	cvta.to.global.u64 	%rd772, %rd15866;
	shl.b64 	%rd7199, %rd7198, 2;
	add.s64 	%rd7200, %rd772, %rd7199;
	ld.global.f32 	%f115, [%rd7200];
	cvta.to.global.u64 	%rd773, %rd15874;
	add.s64 	%rd7201, %rd773, %rd7199;
	ld.global.f32 	%f116, [%rd7201];
	mov.b64 	%rd16038, 0;
	@%p6859 bra 	$L__BB1_6650;
	setp.ne.s16 	%p6863, %rs442, 84;
	@%p6863 bra 	$L__BB1_6649;
	mov.b64 	%rd16038, 4;
	bra.uni 	$L__BB1_6650;
$L__BB1_6649:
	selp.b64 	%rd16038, 8, 12, %p6786;
$L__BB1_6650:
	mov.b64 	%rd16039, 0;
	setp.eq.s16 	%p6865, %rs443, 65;
	@%p6865 bra 	$L__BB1_6654;
	setp.ne.s16 	%p6866, %rs443, 84;
	@%p6866 bra 	$L__BB1_6653;
	mov.b64 	%rd16039, 1;
	bra.uni 	$L__BB1_6654;
$L__BB1_6653:
	setp.eq.s16 	%p6867, %rs443, 67;
	selp.b64 	%rd16039, 2, 3, %p6867;
$L__BB1_6654:
	add.s64 	%rd7206, %rd16039, %rd16038;
	shl.b64 	%rd7207, %rd7206, 2;
	add.s64 	%rd7208, %rd772, %rd7207;
	ld.global.f32 	%f498, [%rd7208];
	add.f32 	%f499, %f115, 0f00000000;
	add.f32 	%f117, %f499, %f498;
	add.s64 	%rd7209, %rd773, %rd7207;
	ld.global.f32 	%f500, [%rd7209];
	add.f32 	%f501, %f116, 0f00000000;
	add.f32 	%f118, %f501, %f500;
	mov.b64 	%rd16040, 0;
	@%p6865 bra 	$L__BB1_6658;
	setp.ne.s16 	%p6869, %rs443, 84;
	@%p6869 bra 	$L__BB1_6657;
	mov.b64 	%rd16040, 4;
	bra.uni 	$L__BB1_6658;
$L__BB1_6657:
	setp.eq.s16 	%p6870, %rs443, 67;
	selp.b64 	%rd16040, 8, 12, %p6870;
$L__BB1_6658:
	mov.b64 	%rd16041, 0;
	setp.eq.s16 	%p6871, %rs444, 65;
	@%p6871 bra 	$L__BB1_6662;
	setp.ne.s16 	%p6872, %rs444, 84;
	@%p6872 bra 	$L__BB1_6661;
	mov.b64 	%rd16041, 1;
	bra.uni 	$L__BB1_6662;
$L__BB1_6661:
	setp.eq.s16 	%p6873, %rs444, 67;
	selp.b64 	%rd16041, 2, 3, %p6873;
$L__BB1_6662:
	add.s64 	%rd7214, %rd16041, %rd16040;
	shl.b64 	%rd7215, %rd7214, 2;
	add.s64 	%rd7216, %rd772, %rd7215;
	ld.global.f32 	%f502, [%rd7216];
	add.f32 	%f119, %f117, %f502;
	add.s64 	%rd7217, %rd773, %rd7215;
	ld.global.f32 	%f503, [%rd7217];
	add.f32 	%f120, %f118, %f503;
	mov.b64 	%rd16042, 0;
	@%p6871 bra 	$L__BB1_6666;
	setp.ne.s16 	%p6875, %rs444, 84;
	@%p6875 bra 	$L__BB1_6665;
	mov.b64 	%rd16042, 4;
	bra.uni 	$L__BB1_6666;
$L__BB1_6665:
	setp.eq.s16 	%p6876, %rs444, 67;
	selp.b64 	%rd16042, 8, 12, %p6876;
$L__BB1_6666:
	mov.b64 	%rd16043, 0;
	setp.eq.s16 	%p6877, %rs445, 65;
	@%p6877 bra 	$L__BB1_6670;
	setp.ne.s16 	%p6878, %rs445, 84;
	@%p6878 bra 	$L__BB1_6669;
	mov.b64 	%rd16043, 1;
	bra.uni 	$L__BB1_6670;
$L__BB1_6669:
	setp.eq.s16 	%p6879, %rs445, 67;
	selp.b64 	%rd16043, 2, 3, %p6879;
$L__BB1_6670:
	add.s64 	%rd7222, %rd16043, %rd16042;
	shl.b64 	%rd7223, %rd7222, 2;
	add.s64 	%rd7224, %rd772, %rd7223;
	ld.global.f32 	%f504, [%rd7224];
	add.f32 	%f121, %f119, %f504;
	add.s64 	%rd7225, %rd773, %rd7223;
	ld.global.f32 	%f505, [%rd7225];
	add.f32 	%f122, %f120, %f505;
	mov.b64 	%rd16044, 0;
	@%p6877 bra 	$L__BB1_6674;
	setp.ne.s16 	%p6881, %rs445, 84;
	@%p6881 bra 	$L__BB1_6673;
	mov.b64 	%rd16044, 4;
	bra.uni 	$L__BB1_6674;
$L__BB1_6673:
	setp.eq.s16 	%p6882, %rs445, 67;
	selp.b64 	%rd16044, 8, 12, %p6882;
$L__BB1_6674:
	mov.b64 	%rd16045, 0;
	setp.eq.s16 	%p6883, %rs446, 65;
	@%p6883 bra 	$L__BB1_6678;
	setp.ne.s16 	%p6884, %rs446, 84;
	@%p6884 bra 	$L__BB1_6677;
	mov.b64 	%rd16045, 1;
	bra.uni 	$L__BB1_6678;
$L__BB1_6677:
	setp.eq.s16 	%p6885, %rs446, 67;
	selp.b64 	%rd16045, 2, 3, %p6885;
$L__BB1_6678:
	add.s64 	%rd7230, %rd16045, %rd16044;
	shl.b64 	%rd7231, %rd7230, 2;
	add.s64 	%rd7232, %rd772, %rd7231;
	ld.global.f32 	%f506, [%rd7232];
	add.f32 	%f123, %f121, %f506;
	add.s64 	%rd7233, %rd773, %rd7231;
	ld.global.f32 	%f507, [%rd7233];
	add.f32 	%f124, %f122, %f507;
	mov.b64 	%rd16046, 0;
	@%p6883 bra 	$L__BB1_6682;
	setp.ne.s16 	%p6887, %rs446, 84;
	@%p6887 bra 	$L__BB1_6681;
	mov.b64 	%rd16046, 4;
	bra.uni 	$L__BB1_6682;
$L__BB1_6681:
	setp.eq.s16 	%p6888, %rs446, 67;
	selp.b64 	%rd16046, 8, 12, %p6888;
$L__BB1_6682:
	mov.b64 	%rd16047, 0;
	setp.eq.s16 	%p6889, %rs447, 65;
	@%p6889 bra 	$L__BB1_6686;
	setp.ne.s16 	%p6890, %rs447, 84;
	@%p6890 bra 	$L__BB1_6685;
	mov.b64 	%rd16047, 1;
	bra.uni 	$L__BB1_6686;
$L__BB1_6685:
	setp.eq.s16 	%p6891, %rs447, 67;
	selp.b64 	%rd16047, 2, 3, %p6891;
$L__BB1_6686:
	add.s64 	%rd7238, %rd16047, %rd16046;
	shl.b64 	%rd7239, %rd7238, 2;
	add.s64 	%rd7240, %rd772, %rd7239;
	ld.global.f32 	%f508, [%rd7240];
	add.f32 	%f125, %f123, %f508;
	add.s64 	%rd7241, %rd773, %rd7239;
	ld.global.f32 	%f509, [%rd7241];
	add.f32 	%f126, %f124, %f509;
	mov.b64 	%rd16048, 0;
	@%p6889 bra 	$L__BB1_6690;
	setp.ne.s16 	%p6893, %rs447, 84;
	@%p6893 bra 	$L__BB1_6689;
	mov.b64 	%rd16048, 4;
	bra.uni 	$L__BB1_6690;
$L__BB1_6689:
	setp.eq.s16 	%p6894, %rs447, 67;
	selp.b64 	%rd16048, 8, 12, %p6894;
$L__BB1_6690:
	mov.b64 	%rd16049, 0;
	setp.eq.s16 	%p6895, %rs448, 65;
	@%p6895 bra 	$L__BB1_6694;
	setp.ne.s16 	%p6896, %rs448, 84;
	@%p6896 bra 	$L__BB1_6693;
	mov.b64 	%rd16049, 1;
	bra.uni 	$L__BB1_6694;
$L__BB1_6693:
	setp.eq.s16 	%p6897, %rs448, 67;
	selp.b64 	%rd16049, 2, 3, %p6897;
$L__BB1_6694:
	add.s64 	%rd7246, %rd16049, %rd16048;
	shl.b64 	%rd7247, %rd7246, 2;
	add.s64 	%rd7248, %rd772, %rd7247;
	ld.global.f32 	%f510, [%rd7248];
	add.f32 	%f127, %f125, %f510;
	add.s64 	%rd7249, %rd773, %rd7247;
	ld.global.f32 	%f511, [%rd7249];
	add.f32 	%f128, %f126, %f511;
	mov.b64 	%rd16050, 0;
	@%p6895 bra 	$L__BB1_6698;
	setp.ne.s16 	%p6899, %rs448, 84;
	@%p6899 bra 	$L__BB1_6697;
	mov.b64 	%rd16050, 4;
	bra.uni 	$L__BB1_6698;
$L__BB1_6697:
	setp.eq.s16 	%p6900, %rs448, 67;
	selp.b64 	%rd16050, 8, 12, %p6900;
$L__BB1_6698:
	mov.b64 	%rd16051, 0;
	setp.eq.s16 	%p6901, %rs449, 65;
	@%p6901 bra 	$L__BB1_6702;
	setp.ne.s16 	%p6902, %rs449, 84;
	@%p6902 bra 	$L__BB1_6701;
	mov.b64 	%rd16051, 1;
	bra.uni 	$L__BB1_6702;
$L__BB1_6701:
	setp.eq.s16 	%p6903, %rs449, 67;
	selp.b64 	%rd16051, 2, 3, %p6903;
$L__BB1_6702:
	add.s64 	%rd7254, %rd16051, %rd16050;
	shl.b64 	%rd7255, %rd7254, 2;
	add.s64 	%rd7256, %rd772, %rd7255;
	ld.global.f32 	%f512, [%rd7256];
	add.f32 	%f129, %f127, %f512;
	add.s64 	%rd7257, %rd773, %rd7255;
	ld.global.f32 	%f513, [%rd7257];
	add.f32 	%f130, %f128, %f513;
	mov.b64 	%rd16052, 0;
	@%p6901 bra 	$L__BB1_6706;
	setp.ne.s16 	%p6905, %rs449, 84;
	@%p6905 bra 	$L__BB1_6705;
	mov.b64 	%rd16052, 4;
	bra.uni 	$L__BB1_6706;
$L__BB1_6705:
	setp.eq.s16 	%p6906, %rs449, 67;
	selp.b64 	%rd16052, 8, 12, %p6906;
$L__BB1_6706:
	mov.b64 	%rd16053, 0;
	setp.eq.s16 	%p6907, %rs450, 65;
	@%p6907 bra 	$L__BB1_6710;
	setp.ne.s16 	%p6908, %rs450, 84;
	@%p6908 bra 	$L__BB1_6709;
	mov.b64 	%rd16053, 1;
	bra.uni 	$L__BB1_6710;
$L__BB1_6709:
	setp.eq.s16 	%p6909, %rs450, 67;
	selp.b64 	%rd16053, 2, 3, %p6909;
$L__BB1_6710:
	add.s64 	%rd7262, %rd16053, %rd16052;
	shl.b64 	%rd7263, %rd7262, 2;
	add.s64 	%rd7264, %rd772, %rd7263;
	ld.global.f32 	%f514, [%rd7264];
	add.f32 	%f131, %f129, %f514;
	add.s64 	%rd7265, %rd773, %rd7263;
	ld.global.f32 	%f515, [%rd7265];
	add.f32 	%f132, %f130, %f515;
	mov.b64 	%rd16054, 0;
	@%p6907 bra 	$L__BB1_6714;
	setp.ne.s16 	%p6911, %rs450, 84;
	@%p6911 bra 	$L__BB1_6713;
	mov.b64 	%rd16054, 4;
	bra.uni 	$L__BB1_6714;
$L__BB1_6713:
	setp.eq.s16 	%p6912, %rs450, 67;
	selp.b64 	%rd16054, 8, 12, %p6912;
$L__BB1_6714:
	mov.b64 	%rd16055, 0;
	setp.eq.s16 	%p6913, %rs451, 65;
	@%p6913 bra 	$L__BB1_6718;
	setp.ne.s16 	%p6914, %rs451, 84;
	@%p6914 bra 	$L__BB1_6717;
	mov.b64 	%rd16055, 1;
	bra.uni 	$L__BB1_6718;
$L__BB1_6717:
	setp.eq.s16 	%p6915, %rs451, 67;
	selp.b64 	%rd16055, 2, 3, %p6915;
$L__BB1_6718:
	add.s64 	%rd7270, %rd16055, %rd16054;
	shl.b64 	%rd7271, %rd7270, 2;
	add.s64 	%rd7272, %rd772, %rd7271;
	ld.global.f32 	%f516, [%rd7272];
	add.f32 	%f133, %f131, %f516;
	add.s64 	%rd7273, %rd773, %rd7271;
	ld.global.f32 	%f517, [%rd7273];
	add.f32 	%f134, %f132, %f517;
	mov.b64 	%rd16056, 0;
	@%p6913 bra 	$L__BB1_6722;
	setp.ne.s16 	%p6917, %rs451, 84;
	@%p6917 bra 	$L__BB1_6721;
	mov.b64 	%rd16056, 4;
	bra.uni 	$L__BB1_6722;
$L__BB1_6721:
	setp.eq.s16 	%p6918, %rs451, 67;
	selp.b64 	%rd16056, 8, 12, %p6918;
$L__BB1_6722:
	mov.b64 	%rd16057, 0;
	setp.eq.s16 	%p6919, %rs452, 65;
	@%p6919 bra 	$L__BB1_6726;
	setp.ne.s16 	%p6920, %rs452, 84;
	@%p6920 bra 	$L__BB1_6725;
	mov.b64 	%rd16057, 1;
	bra.uni 	$L__BB1_6726;
$L__BB1_6725:
	setp.eq.s16 	%p6921, %rs452, 67;
	selp.b64 	%rd16057, 2, 3, %p6921;
$L__BB1_6726:
	add.s64 	%rd7278, %rd16057, %rd16056;
	shl.b64 	%rd7279, %rd7278, 2;
	add.s64 	%rd7280, %rd772, %rd7279;
	ld.global.f32 	%f518, [%rd7280];
	add.f32 	%f135, %f133, %f518;
	add.s64 	%rd7281, %rd773, %rd7279;
	ld.global.f32 	%f519, [%rd7281];
	add.f32 	%f136, %f134, %f519;
	mov.b64 	%rd16058, 0;
	@%p6919 bra 	$L__BB1_6730;
	setp.ne.s16 	%p6923, %rs452, 84;
	@%p6923 bra 	$L__BB1_6729;
	mov.b64 	%rd16058, 4;
	bra.uni 	$L__BB1_6730;
$L__BB1_6729:
	setp.eq.s16 	%p6924, %rs452, 67;
	selp.b64 	%rd16058, 8, 12, %p6924;
$L__BB1_6730:
	mov.b64 	%rd16059, 0;
	setp.eq.s16 	%p6925, %rs453, 65;
	@%p6925 bra 	$L__BB1_6734;
	setp.ne.s16 	%p6926, %rs453, 84;
	@%p6926 bra 	$L__BB1_6733;
	mov.b64 	%rd16059, 1;
	bra.uni 	$L__BB1_6734;
$L__BB1_6733:
	setp.eq.s16 	%p6927, %rs453, 67;
	selp.b64 	%rd16059, 2, 3, %p6927;
$L__BB1_6734:
	add.s64 	%rd7286, %rd16059, %rd16058;
	shl.b64 	%rd7287, %rd7286, 2;
	add.s64 	%rd7288, %rd772, %rd7287;
	ld.global.f32 	%f520, [%rd7288];
	add.f32 	%f137, %f135, %f520;
	add.s64 	%rd7289, %rd773, %rd7287;
	ld.global.f32 	%f521, [%rd7289];
	add.f32 	%f138, %f136, %f521;
	mov.b64 	%rd16060, 0;
	@%p6925 bra 	$L__BB1_6738;
	setp.ne.s16 	%p6929, %rs453, 84;
	@%p6929 bra 	$L__BB1_6737;
	mov.b64 	%rd16060, 4;
	bra.uni 	$L__BB1_6738;
$L__BB1_6737:
	setp.eq.s16 	%p6930, %rs453, 67;
	selp.b64 	%rd16060, 8, 12, %p6930;
$L__BB1_6738:
	mov.b64 	%rd16061, 0;
	setp.eq.s16 	%p6931, %rs454, 65;
	@%p6931 bra 	$L__BB1_6742;
	setp.ne.s16 	%p6932, %rs454, 84;
	@%p6932 bra 	$L__BB1_6741;
	mov.b64 	%rd16061, 1;
	bra.uni 	$L__BB1_6742;
$L__BB1_6741:
	setp.eq.s16 	%p6933, %rs454, 67;
	selp.b64 	%rd16061, 2, 3, %p6933;
$L__BB1_6742:
	add.s64 	%rd7294, %rd16061, %rd16060;
	shl.b64 	%rd7295, %rd7294, 2;
	add.s64 	%rd7296, %rd772, %rd7295;
	ld.global.f32 	%f522, [%rd7296];
	add.f32 	%f139, %f137, %f522;
	add.s64 	%rd7297, %rd773, %rd7295;
	ld.global.f32 	%f523, [%rd7297];
	add.f32 	%f140, %f138, %f523;
	mov.b64 	%rd16062, 0;
	@%p6931 bra 	$L__BB1_6746;
	setp.ne.s16 	%p6935, %rs454, 84;
	@%p6935 bra 	$L__BB1_6745;
	mov.b64 	%rd16062, 4;
	bra.uni 	$L__BB1_6746;
$L__BB1_6745:
	setp.eq.s16 	%p6936, %rs454, 67;
	selp.b64 	%rd16062, 8, 12, %p6936;
$L__BB1_6746:
	mov.b64 	%rd16063, 0;
	setp.eq.s16 	%p6937, %rs455, 65;
	@%p6937 bra 	$L__BB1_6750;
	setp.ne.s16 	%p6938, %rs455, 84;
	@%p6938 bra 	$L__BB1_6749;
	mov.b64 	%rd16063, 1;
	bra.uni 	$L__BB1_6750;
$L__BB1_6749:
	setp.eq.s16 	%p6939, %rs455, 67;
	selp.b64 	%rd16063, 2, 3, %p6939;
$L__BB1_6750:
	add.s64 	%rd7302, %rd16063, %rd16062;
	shl.b64 	%rd7303, %rd7302, 2;
	add.s64 	%rd7304, %rd772, %rd7303;
	ld.global.f32 	%f524, [%rd7304];
	add.f32 	%f141, %f139, %f524;
	add.s64 	%rd7305, %rd773, %rd7303;
	ld.global.f32 	%f525, [%rd7305];
	add.f32 	%f142, %f140, %f525;
	mov.b64 	%rd16064, 0;
	@%p6937 bra 	$L__BB1_6754;
	setp.ne.s16 	%p6941, %rs455, 84;
	@%p6941 bra 	$L__BB1_6753;
	mov.b64 	%rd16064, 4;
	bra.uni 	$L__BB1_6754;
$L__BB1_6753:
	setp.eq.s16 	%p6942, %rs455, 67;
	selp.b64 	%rd16064, 8, 12, %p6942;
$L__BB1_6754:
	mov.b64 	%rd16065, 0;
	setp.eq.s16 	%p6943, %rs456, 65;
	@%p6943 bra 	$L__BB1_6758;
	setp.ne.s16 	%p6944, %rs456, 84;
	@%p6944 bra 	$L__BB1_6757;
	mov.b64 	%rd16065, 1;
	bra.uni 	$L__BB1_6758;
$L__BB1_6757:
	setp.eq.s16 	%p6945, %rs456, 67;
	selp.b64 	%rd16065, 2, 3, %p6945;
$L__BB1_6758:
	add.s64 	%rd7310, %rd16065, %rd16064;
	shl.b64 	%rd7311, %rd7310, 2;
	add.s64 	%rd7312, %rd772, %rd7311;
	ld.global.f32 	%f526, [%rd7312];
	add.f32 	%f143, %f141, %f526;
	add.s64 	%rd7313, %rd773, %rd7311;
	ld.global.f32 	%f527, [%rd7313];
	add.f32 	%f144, %f142, %f527;
	mov.b64 	%rd16066, 0;
	@%p6943 bra 	$L__BB1_6762;
	setp.ne.s16 	%p6947, %rs456, 84;
	@%p6947 bra 	$L__BB1_6761;
	mov.b64 	%rd16066, 4;
	bra.uni 	$L__BB1_6762;
$L__BB1_6761:
	setp.eq.s16 	%p6948, %rs456, 67;
	selp.b64 	%rd16066, 8, 12, %p6948;
$L__BB1_6762:
	mov.b64 	%rd16067, 0;
	setp.eq.s16 	%p6949, %rs457, 65;
	@%p6949 bra 	$L__BB1_6766;
	setp.ne.s16 	%p6950, %rs457, 84;
	@%p6950 bra 	$L__BB1_6765;
	mov.b64 	%rd16067, 1;
	bra.uni 	$L__BB1_6766;
$L__BB1_6765:
	selp.b64 	%rd16067, 2, 3, %p6802;
$L__BB1_6766:
	add.s64 	%rd7318, %rd16067, %rd16066;
	shl.b64 	%rd7319, %rd7318, 2;
	add.s64 	%rd7320, %rd772, %rd7319;
	ld.global.f32 	%f528, [%rd7320];
	add.f32 	%f145, %f143, %f528;
	add.s64 	%rd7321, %rd773, %rd7319;
	ld.global.f32 	%f529, [%rd7321];
	add.f32 	%f146, %f144, %f529;
	mov.b64 	%rd16068, 0;
	@%p6949 bra 	$L__BB1_6770;
	setp.ne.s16 	%p6953, %rs457, 84;
	@%p6953 bra 	$L__BB1_6769;
	mov.b64 	%rd16068, 4;
	bra.uni 	$L__BB1_6770;
$L__BB1_6769:
	selp.b64 	%rd16068, 8, 12, %p6802;
$L__BB1_6770:
	mov.b64 	%rd16069, 0;
	setp.eq.s16 	%p6955, %rs458, 65;
	@%p6955 bra 	$L__BB1_6774;
	setp.ne.s16 	%p6956, %rs458, 84;
	@%p6956 bra 	$L__BB1_6773;
	mov.b64 	%rd16069, 1;
	bra.uni 	$L__BB1_6774;
$L__BB1_6773:
	selp.b64 	%rd16069, 2, 3, %p6805;
$L__BB1_6774:
	add.s64 	%rd7326, %rd16069, %rd16068;
	shl.b64 	%rd7327, %rd7326, 2;
	add.s64 	%rd7328, %rd772, %rd7327;
	ld.global.f32 	%f530, [%rd7328];
	add.f32 	%f147, %f145, %f530;
	add.s64 	%rd7329, %rd773, %rd7327;
	ld.global.f32 	%f531, [%rd7329];
	add.f32 	%f148, %f146, %f531;
	mov.b64 	%rd16070, 0;
	@%p6955 bra 	$L__BB1_6778;
	setp.ne.s16 	%p6959, %rs458, 84;
	@%p6959 bra 	$L__BB1_6777;
	mov.b64 	%rd16070, 4;
	bra.uni 	$L__BB1_6778;
$L__BB1_6777:
	selp.b64 	%rd16070, 8, 12, %p6805;
$L__BB1_6778:
	mov.b64 	%rd16071, 0;
	setp.eq.s16 	%p6961, %rs459, 65;
	@%p6961 bra 	$L__BB1_6782;
	setp.ne.s16 	%p6962, %rs459, 84;
	@%p6962 bra 	$L__BB1_6781;
	mov.b64 	%rd16071, 1;
	bra.uni 	$L__BB1_6782;
$L__BB1_6781:
	selp.b64 	%rd16071, 2, 3, %p6808;
$L__BB1_6782:
	add.s64 	%rd7334, %rd16071, %rd16070;
	shl.b64 	%rd7335, %rd7334, 2;
	add.s64 	%rd7336, %rd772, %rd7335;
	ld.global.f32 	%f532, [%rd7336];
	add.f32 	%f149, %f147, %f532;
	add.s64 	%rd7337, %rd773, %rd7335;
	ld.global.f32 	%f533, [%rd7337];
	add.f32 	%f150, %f148, %f533;
	mov.b64 	%rd16072, 0;
	@%p6961 bra 	$L__BB1_6786;
	setp.ne.s16 	%p6965, %rs459, 84;
	@%p6965 bra 	$L__BB1_6785;
	mov.b64 	%rd16072, 4;
	bra.uni 	$L__BB1_6786;
$L__BB1_6785:
	setp.eq.s16 	%p6966, %rs459, 67;
	selp.b64 	%rd16072, 8, 12, %p6966;
$L__BB1_6786:
	mov.b64 	%rd16073, 0;
	setp.eq.s16 	%p6967, %rs460, 65;
	@%p6967 bra 	$L__BB1_6790;
	setp.ne.s16 	%p6968, %rs460, 84;
	@%p6968 bra 	$L__BB1_6789;
	mov.b64 	%rd16073, 1;
	bra.uni 	$L__BB1_6790;
$L__BB1_6789:
	setp.eq.s16 	%p6969, %rs460, 67;
	selp.b64 	%rd16073, 2, 3, %p6969;
$L__BB1_6790:
	add.s64 	%rd7342, %rd16073, %rd16072;
	shl.b64 	%rd7343, %rd7342, 2;
	add.s64 	%rd7344, %rd772, %rd7343;
	ld.global.f32 	%f534, [%rd7344];
	add.f32 	%f151, %f149, %f534;
	add.s64 	%rd7345, %rd773, %rd7343;
	ld.global.f32 	%f535, [%rd7345];
	add.f32 	%f152, %f150, %f535;
	mov.b64 	%rd16074, 0;
	@%p6967 bra 	$L__BB1_6794;
	setp.ne.s16 	%p6971, %rs460, 84;
	@%p6971 bra 	$L__BB1_6793;
	mov.b64 	%rd16074, 4;
	bra.uni 	$L__BB1_6794;
$L__BB1_6793:
	setp.eq.s16 	%p6972, %rs460, 67;
	selp.b64 	%rd16074, 8, 12, %p6972;
$L__BB1_6794:
	mov.b64 	%rd16075, 0;
	setp.eq.s16 	%p6973, %rs461, 65;
	@%p6973 bra 	$L__BB1_6798;
	setp.ne.s16 	%p6974, %rs461, 84;
	@%p6974 bra 	$L__BB1_6797;
	mov.b64 	%rd16075, 1;
	bra.uni 	$L__BB1_6798;
$L__BB1_6797:
	setp.eq.s16 	%p6975, %rs461, 67;
	selp.b64 	%rd16075, 2, 3, %p6975;
$L__BB1_6798:
	add.s64 	%rd7349, %rd16075, %rd16074;
	shl.b64 	%rd7350, %rd7349, 2;
	add.s64 	%rd7351, %rd772, %rd7350;
	ld.global.f32 	%f536, [%rd7351];
	add.f32 	%f153, %f151, %f536;
	add.s64 	%rd7352, %rd773, %rd7350;
	ld.global.f32 	%f537, [%rd7352];
	add.f32 	%f154, %f152, %f537;
	mov.f64 	%fd26217, 0d4002666666666666;
	mov.f64 	%fd26216, 0d4010666666666666;
	@%p6856 bra 	$L__BB1_6801;
	setp.eq.s16 	%p6977, %rs441, 84;
	@%p6977 bra 	$L__BB1_6801;
	mov.f64 	%fd26217, 0d3FB999999999999A;
	mov.f64 	%fd26216, 0dC006666666666666;
$L__BB1_6801:
	cvt.f64.f32 	%fd14524, %f153;
	sub.f64 	%fd14525, %fd26217, %fd14524;
	cvt.f64.f32 	%fd14526, %f154;
	sub.f64 	%fd14527, %fd26216, %fd14526;
	cvt.rn.f32.f64 	%f155, %fd14527;
	cvt.rn.f32.f64 	%f156, %fd14525;
	@%p6973 bra 	$L__BB1_6804;
	setp.eq.s16 	%p6979, %rs461, 84;
	@%p6979 bra 	$L__BB1_6804;
	cvt.f64.f32 	%fd14530, %f156;
	add.f64 	%fd26218, %fd14530, 0d3FB999999999999A;
	cvt.f64.f32 	%fd14531, %f155;
	add.f64 	%fd26219, %fd14531, 0dC006666666666666;
	bra.uni 	$L__BB1_6805;
$L__BB1_6804:
	cvt.f64.f32 	%fd14528, %f156;
	add.f64 	%fd26218, %fd14528, 0d4002666666666666;
	cvt.f64.f32 	%fd14529, %f155;
	add.f64 	%fd26219, %fd14529, 0d4010666666666666;
$L__BB1_6805:
	ld.param.f32 	%f816, [_Z16candidate_primerPcPiS0_S0_PfS1_S1_iffiiPdS_S0__param_9];
	ld.param.f32 	%f790, [_Z16candidate_primerPcPiS0_S0_PfS1_S1_iffiiPdS_S0__param_8];
	cvt.rn.f32.f64 	%f538, %fd26219;
	cvt.rn.f32.f64 	%f539, %fd26218;
	cvt.f64.f32 	%fd14532, %f539;
	mul.f64 	%fd14533, %fd14532, 0d408F400000000000;
	cvt.f64.f32 	%fd14534, %f538;
	add.f64 	%fd14535, %fd14534, 0dC024CB5DCC63F141;
	add.f64 	%fd14536, %fd14535, 0dC0425A1672324C83;
	div.rn.f64 	%fd14537, %fd14533, %fd14536;
	add.f64 	%fd14538, %fd14537, 0dC071126666666666;
	cvt.rn.f32.f64 	%f540, %fd14538;
	setp.gt.f32 	%p6980, %f816, %f540;
	setp.lt.f32 	%p6981, %f790, %f540;
	or.pred  	%p6982, %p6980, %p6981;
	@%p6982 bra 	$L__BB1_2201;
	ld.param.u32 	%r26716, [_Z16candidate_primerPcPiS0_S0_PfS1_S1_iffiiPdS_S0__param_7];
	mov.b32 	%r28025, 0;
	setp.eq.s32 	%p6983, %r26716, 0;
	@%p6983 bra 	$L__BB1_6811;
	@%p6943 bra 	$L__BB1_6815;
	setp.ne.s16 	%p6985, %rs456, 84;
	@%p6985 bra 	$L__BB1_6810;
	mov.b32 	%r28025, 1;
	bra.uni 	$L__BB1_6815;
$L__BB1_6810:
	setp.eq.s16 	%p6986, %rs456, 67;
	selp.b32 	%r28025, 2, 3, %p6986;
	bra.uni 	$L__BB1_6815;
$L__BB1_6811:
	setp.eq.s16 	%p6987, %rs441, 65;
	@%p6987 bra 	$L__BB1_6815;
	setp.ne.s16 	%p6988, %rs441, 84;
	@%p6988 bra 	$L__BB1_6814;
	mov.b32 	%r28025, 1;
	bra.uni 	$L__BB1_6815;
$L__BB1_6814:
	setp.eq.s16 	%p6989, %rs441, 67;
	selp.b32 	%r28025, 2, 3, %p6989;
$L__BB1_6815:
	ld.param.u32 	%r26717, [_Z16candidate_primerPcPiS0_S0_PfS1_S1_iffiiPdS_S0__param_7];
	setp.eq.s32 	%p6990, %r26717, 0;
	@%p6990 bra 	$L__BB1_6821;
	mov.b32 	%r28026, 0;
	setp.eq.s16 	%p6991, %rs457, 65;
	@%p6991 bra 	$L__BB1_6820;
	setp.ne.s16 	%p6992, %rs457, 84;
	@%p6992 bra 	$L__BB1_6819;
	mov.b32 	%r28026, 1;
	bra.uni 	$L__BB1_6820;
$L__BB1_6819:
	setp.eq.s16 	%p6993, %rs457, 67;
	selp.b32 	%r28026, 2, 3, %p6993;
$L__BB1_6820:
	shl.b32 	%r14356, %r28025, 2;
	or.b32  	%r28028, %r14356, %r28026;
	bra.uni 	$L__BB1_6826;
$L__BB1_6821:
	mov.b32 	%r28027, 0;
	setp.eq.s16 	%p6994, %rs442, 65;
	@%p6994 bra 	$L__BB1_6825;
	setp.ne.s16 	%p6995, %rs442, 84;
	@%p6995 bra 	$L__BB1_6824;
	mov.b32 	%r28027, 1;
	bra.uni 	$L__BB1_6825;
$L__BB1_6824:
	setp.eq.s16 	%p6996, %rs442, 67;
	selp.b32 	%r28027, 2, 3, %p6996;
$L__BB1_6825:
	shl.b32 	%r14359, %r28025, 2;
	or.b32  	%r28028, %r14359, %r28027;
$L__BB1_6826:
	ld.param.u32 	%r26718, [_Z16candidate_primerPcPiS0_S0_PfS1_S1_iffiiPdS_S0__param_7];
	setp.eq.s32 	%p6997, %r26718, 0;
	@%p6997 bra 	$L__BB1_6832;
	mov.b32 	%r28029, 0;
	@%p6955 bra 	$L__BB1_6831;
	setp.ne.s16 	%p6999, %rs458, 84;
	@%p6999 bra 	$L__BB1_6830;
	mov.b32 	%r28029, 1;
	bra.uni 	$L__BB1_6831;
$L__BB1_6830:
	setp.eq.s16 	%p7000, %rs458, 67;
	selp.b32 	%r28029, 2, 3, %p7000;
$L__BB1_6831:
	shl.b32 	%r14362, %r28028, 2;
	or.b32  	%r28031, %r14362, %r28029;
	bra.uni 	$L__BB1_6837;
$L__BB1_6832:
	mov.b32 	%r28030, 0;
	setp.eq.s16 	%p7001, %rs443, 65;
	@%p7001 bra 	$L__BB1_6836;
	setp.ne.s16 	%p7002, %rs443, 84;
	@%p7002 bra 	$L__BB1_6835;
	mov.b32 	%r28030, 1;
	bra.uni 	$L__BB1_6836;
$L__BB1_6835:
	setp.eq.s16 	%p7003, %rs443, 67;
	selp.b32 	%r28030, 2, 3, %p7003;
$L__BB1_6836:
	shl.b32 	%r14365, %r28028, 2;
	or.b32  	%r28031, %r14365, %r28030;
$L__BB1_6837:
	ld.param.u32 	%r26719, [_Z16candidate_primerPcPiS0_S0_PfS1_S1_iffiiPdS_S0__param_7];
	setp.eq.s32 	%p7004, %r26719, 0;
	@%p7004 bra 	$L__BB1_6843;
	mov.b32 	%r28032, 0;
	@%p6961 bra 	$L__BB1_6842;
	setp.ne.s16 	%p7006, %rs459, 84;
	@%p7006 bra 	$L__BB1_6841;
	mov.b32 	%r28032, 1;
	bra.uni 	$L__BB1_6842;
$L__BB1_6841:
	setp.eq.s16 	%p7007, %rs459, 67;
	selp.b32 	%r28032, 2, 3, %p7007;
$L__BB1_6842:
	shl.b32 	%r14368, %r28031, 2;
	or.b32  	%r28034, %r14368, %r28032;
	bra.uni 	$L__BB1_6848;
$L__BB1_6843:
	mov.b32 	%r28033, 0;
	setp.eq.s16 	%p7008, %rs444, 65;
	@%p7008 bra 	$L__BB1_6847;
	setp.ne.s16 	%p7009, %rs444, 84;
	@%p7009 bra 	$L__BB1_6846;
	mov.b32 	%r28033, 1;
	bra.uni 	$L__BB1_6847;
$L__BB1_6846:
	setp.eq.s16 	%p7010, %rs444, 67;
	selp.b32 	%r28033, 2, 3, %p7010;
$L__BB1_6847:
	shl.b32 	%r14371, %r28031, 2;
	or.b32  	%r28034, %r14371, %r28033;
$L__BB1_6848:
	ld.param.u32 	%r26720, [_Z16candidate_primerPcPiS0_S0_PfS1_S1_iffiiPdS_S0__param_7];
	setp.eq.s32 	%p7011, %r26720, 0;
	@%p7011 bra 	$L__BB1_6854;
	mov.b32 	%r28035, 0;
	@%p6967 bra 	$L__BB1_6853;
	setp.ne.s16 	%p7013, %rs460, 84;
	@%p7013 bra 	$L__BB1_6852;
	mov.b32 	%r28035, 1;
	bra.uni 	$L__BB1_6853;
$L__BB1_6852:
	setp.eq.s16 	%p7014, %rs460, 67;
	selp.b32 	%r28035, 2, 3, %p7014;
$L__BB1_6853:
	shl.b32 	%r14374, %r28034, 2;
	or.b32  	%r28037, %r14374, %r28035;
	bra.uni 	$L__BB1_6859;
$L__BB1_6854:
	mov.b32 	%r28036, 0;
	setp.eq.s16 	%p7015, %rs445, 65;
	@%p7015 bra 	$L__BB1_6858;
	setp.ne.s16 	%p7016, %rs445, 84;
	@%p7016 bra 	$L__BB1_6857;
	mov.b32 	%r28036, 1;
	bra.uni 	$L__BB1_6858;
$L__BB1_6857:
	setp.eq.s16 	%p7017, %rs445, 67;
	selp.b32 	%r28036, 2, 3, %p7017;
$L__BB1_6858:
	shl.b32 	%r14377, %r28034, 2;
	or.b32  	%r28037, %r14377, %r28036;
$L__BB1_6859:
	ld.param.u32 	%r26721, [_Z16candidate_primerPcPiS0_S0_PfS1_S1_iffiiPdS_S0__param_7];
	setp.eq.s32 	%p7018, %r26721, 0;
	@%p7018 bra 	$L__BB1_6865;
	mov.b32 	%r28038, 0;
	setp.eq.s16 	%p7019, %rs461, 65;
	@%p7019 bra 	$L__BB1_6864;
	setp.ne.s16 	%p7020, %rs461, 84;
	@%p7020 bra 	$L__BB1_6863;
	mov.b32 	%r28038, 1;
	bra.uni 	$L__BB1_6864;
$L__BB1_6863:
	setp.eq.s16 	%p7021, %rs461, 67;
	selp.b32 	%r28038, 2, 3, %p7021;
$L__BB1_6864:
	shl.b32 	%r14380, %r28037, 2;
	or.b32  	%r28040, %r14380, %r28038;
	bra.uni 	$L__BB1_6870;
$L__BB1_6865:
	mov.b32 	%r28039, 0;
	setp.eq.s16 	%p7022, %rs446, 65;
	@%p7022 bra 	$L__BB1_6869;
	setp.ne.s16 	%p7023, %rs446, 84;
	@%p7023 bra 	$L__BB1_6868;
	mov.b32 	%r28039, 1;
	bra.uni 	$L__BB1_6869;
$L__BB1_6868:
	setp.eq.s16 	%p7024, %rs446, 67;
	selp.b32 	%r28039, 2, 3, %p7024;
$L__BB1_6869:
	shl.b32 	%r14383, %r28037, 2;
	or.b32  	%r28040, %r14383, %r28039;
$L__BB1_6870:
	ld.param.u64 	%rd15853, [_Z16candidate_primerPcPiS0_S0_PfS1_S1_iffiiPdS_S0__param_4];
	cvta.to.global.u64 	%rd850, %rd15853;
	mul.wide.u32 	%rd7353, %r28040, 4;
	add.s64 	%rd7354, %rd850, %rd7353;
	ld.global.f32 	%f541, [%rd7354];
	setp.lt.f32 	%p7026, %f541, 0f40800000;
	mov.pred 	%p18189, 0;
	@%p7026 bra 	$L__BB1_6936;
	ld.param.u32 	%r26722, [_Z16candidate_primerPcPiS0_S0_PfS1_S1_iffiiPdS_S0__param_7];
	mov.b32 	%r28041, 0;
	setp.eq.s32 	%p7027, %r26722, 1;
	@%p7027 bra 	$L__BB1_6876;
	setp.eq.s16 	%p7028, %rs456, 65;
	@%p7028 bra 	$L__BB1_6880;
	setp.ne.s16 	%p7029, %rs456, 84;
	@%p7029 bra 	$L__BB1_6875;
	mov.b32 	%r28041, 1;
	bra.uni 	$L__BB1_6880;
$L__BB1_6875:
	setp.eq.s16 	%p7030, %rs456, 67;
	selp.b32 	%r28041, 2, 3, %p7030;
	bra.uni 	$L__BB1_6880;
$L__BB1_6876:
	setp.eq.s16 	%p7031, %rs441, 65;
	@%p7031 bra 	$L__BB1_6880;
	setp.ne.s16 	%p7032, %rs441, 84;
	@%p7032 bra 	$L__BB1_6879;
	mov.b32 	%r28041, 1;
	bra.uni 	$L__BB1_6880;
$L__BB1_6879:
	setp.eq.s16 	%p7033, %rs441, 67;
	selp.b32 	%r28041, 2, 3, %p7033;
$L__BB1_6880:
	ld.param.u32 	%r26723, [_Z16candidate_primerPcPiS0_S0_PfS1_S1_iffiiPdS_S0__param_7];
	setp.eq.s32 	%p7034, %r26723, 1;
	@%p7034 bra 	$L__BB1_6886;
	mov.b32 	%r28042, 0;
	setp.eq.s16 	%p7035, %rs457, 65;
	@%p7035 bra 	$L__BB1_6885;
	setp.ne.s16 	%p7036, %rs457, 84;
	@%p7036 bra 	$L__BB1_6884;
	mov.b32 	%r28042, 1;
	bra.uni 	$L__BB1_6885;
$L__BB1_6884:
	setp.eq.s16 	%p7037, %rs457, 67;
	selp.b32 	%r28042, 2, 3, %p7037;
$L__BB1_6885:
	shl.b32 	%r14390, %r28041, 2;
	or.b32  	%r28044, %r14390, %r28042;
	bra.uni 	$L__BB1_6891;
$L__BB1_6886:
	mov.b32 	%r28043, 0;
	setp.eq.s16 	%p7038, %rs442, 65;
	@%p7038 bra 	$L__BB1_6890;
	setp.ne.s16 	%p7039, %rs442, 84;
	@%p7039 bra 	$L__BB1_6889;
	mov.b32 	%r28043, 1;
	bra.uni 	$L__BB1_6890;
$L__BB1_6889:
	setp.eq.s16 	%p7040, %rs442, 67;
	selp.b32 	%r28043, 2, 3, %p7040;
$L__BB1_6890:
	shl.b32 	%r14393, %r28041, 2;
	or.b32  	%r28044, %r14393, %r28043;
$L__BB1_6891:
	ld.param.u32 	%r26724, [_Z16candidate_primerPcPiS0_S0_PfS1_S1_iffiiPdS_S0__param_7];
	setp.eq.s32 	%p7041, %r26724, 1;
	@%p7041 bra 	$L__BB1_6897;
	mov.b32 	%r28045, 0;
	setp.eq.s16 	%p7042, %rs458, 65;
	@%p7042 bra 	$L__BB1_6896;
	setp.ne.s16 	%p7043, %rs458, 84;
	@%p7043 bra 	$L__BB1_6895;
	mov.b32 	%r28045, 1;
	bra.uni 	$L__BB1_6896;
$L__BB1_6895:
	setp.eq.s16 	%p7044, %rs458, 67;
	selp.b32 	%r28045, 2, 3, %p7044;
$L__BB1_6896:
	shl.b32 	%r14396, %r28044, 2;
	or.b32  	%r28047, %r14396, %r28045;
	bra.uni 	$L__BB1_6902;
$L__BB1_6897:
	mov.b32 	%r28046, 0;
	setp.eq.s16 	%p7045, %rs443, 65;
	@%p7045 bra 	$L__BB1_6901;
	setp.ne.s16 	%p7046, %rs443, 84;
	@%p7046 bra 	$L__BB1_6900;
	mov.b32 	%r28046, 1;
	bra.uni 	$L__BB1_6901;
$L__BB1_6900:
	setp.eq.s16 	%p7047, %rs443, 67;
	selp.b32 	%r28046, 2, 3, %p7047;
$L__BB1_6901:
	shl.b32 	%r14399, %r28044, 2;
	or.b32  	%r28047, %r14399, %r28046;
$L__BB1_6902:
	ld.param.u32 	%r26725, [_Z16candidate_primerPcPiS0_S0_PfS1_S1_iffiiPdS_S0__param_7];
	setp.eq.s32 	%p7048, %r26725, 1;
	@%p7048 bra 	$L__BB1_6908;
	mov.b32 	%r28048, 0;
	setp.eq.s16 	%p7049, %rs459, 65;
	@%p7049 bra 	$L__BB1_6907;
	setp.ne.s16 	%p7050, %rs459, 84;
	@%p7050 bra 	$L__BB1_6906;
	mov.b32 	%r28048, 1;
	bra.uni 	$L__BB1_6907;
$L__BB1_6906:
	setp.eq.s16 	%p7051, %rs459, 67;
	selp.b32 	%r28048, 2, 3, %p7051;
$L__BB1_6907:
	shl.b32 	%r14402, %r28047, 2;
	or.b32  	%r28050, %r14402, %r28048;
	bra.uni 	$L__BB1_6913;
$L__BB1_6908:
	mov.b32 	%r28049, 0;
	setp.eq.s16 	%p7052, %rs444, 65;
	@%p7052 bra 	$L__BB1_6912;
	setp.ne.s16 	%p7053, %rs444, 84;
	@%p7053 bra 	$L__BB1_6911;
	mov.b32 	%r28049, 1;
	bra.uni 	$L__BB1_6912;
$L__BB1_6911:
	setp.eq.s16 	%p7054, %rs444, 67;
	selp.b32 	%r28049, 2, 3, %p7054;
$L__BB1_6912:
	shl.b32 	%r14405, %r28047, 2;
	or.b32  	%r28050, %r14405, %r28049;
$L__BB1_6913:
	ld.param.u32 	%r26726, [_Z16candidate_primerPcPiS0_S0_PfS1_S1_iffiiPdS_S0__param_7];
	setp.eq.s32 	%p7055, %r26726, 1;
	@%p7055 bra 	$L__BB1_6919;
	mov.b32 	%r28051, 0;
	setp.eq.s16 	%p7056, %rs460, 65;
	@%p7056 bra 	$L__BB1_6918;
	setp.ne.s16 	%p7057, %rs460, 84;
	@%p7057 bra 	$L__BB1_6917;
	mov.b32 	%r28051, 1;
	bra.uni 	$L__BB1_6918;
$L__BB1_6917:
	setp.eq.s16 	%p7058, %rs460, 67;
	selp.b32 	%r28051, 2, 3, %p7058;
$L__BB1_6918:
	shl.b32 	%r14408, %r28050, 2;
	or.b32  	%r28053, %r14408, %r28051;
	bra.uni 	$L__BB1_6924;
$L__BB1_6919:
	mov.b32 	%r28052, 0;
	setp.eq.s16 	%p7059, %rs445, 65;
	@%p7059 bra 	$L__BB1_6923;
	setp.ne.s16 	%p7060, %rs445, 84;
	@%p7060 bra 	$L__BB1_6922;
	mov.b32 	%r28052, 1;
	bra.uni 	$L__BB1_6923;
$L__BB1_6922:
	setp.eq.s16 	%p7061, %rs445, 67;
	selp.b32 	%r28052, 2, 3, %p7061;
$L__BB1_6923:
	shl.b32 	%r14411, %r28050, 2;
	or.b32  	%r28053, %r14411, %r28052;
$L__BB1_6924:
	ld.param.u32 	%r26727, [_Z16candidate_primerPcPiS0_S0_PfS1_S1_iffiiPdS_S0__param_7];
	setp.eq.s32 	%p7062, %r26727, 1;
	@%p7062 bra 	$L__BB1_6930;
	mov.b32 	%r28054, 0;
	setp.eq.s16 	%p7063, %rs461, 65;
	@%p7063 bra 	$L__BB1_6929;
	setp.ne.s16 	%p7064, %rs461, 84;
	@%p7064 bra 	$L__BB1_6928;
	mov.b32 	%r28054, 1;
	bra.uni 	$L__BB1_6929;
$L__BB1_6928:
	setp.eq.s16 	%p7065, %rs461, 67;
	selp.b32 	%r28054, 2, 3, %p7065;
$L__BB1_6929:
	shl.b32 	%r14414, %r28053, 2;
	or.b32  	%r28056, %r14414, %r28054;
	bra.uni 	$L__BB1_6935;
$L__BB1_6930:
	mov.b32 	%r28055, 0;
	setp.eq.s16 	%p7066, %rs446, 65;
	@%p7066 bra 	$L__BB1_6934;
	setp.ne.s16 	%p7067, %rs446, 84;
	@%p7067 bra 	$L__BB1_6933;
	mov.b32 	%r28055, 1;
	bra.uni 	$L__BB1_6934;
$L__BB1_6933:
	setp.eq.s16 	%p7068, %rs446, 67;
	selp.b32 	%r28055, 2, 3, %p7068;
$L__BB1_6934:
	shl.b32 	%r14417, %r28053, 2;
	or.b32  	%r28056, %r14417, %r28055;
$L__BB1_6935:
	mul.wide.u32 	%rd7355, %r28056, 4;
	add.s64 	%rd7356, %rd850, %rd7355;
	ld.global.f32 	%f542, [%rd7356];
	setp.geu.f32 	%p18189, %f542, 0f40400000;
$L__BB1_6936:
	ld.param.u32 	%r26863, [_Z16candidate_primerPcPiS0_S0_PfS1_S1_iffiiPdS_S0__param_11];
	setp.eq.s32 	%p7069, %r26863, 0;
	selp.u32 	%r28119, 1, 0, %p18189;
	not.pred 	%p7070, %p18189;
	or.pred  	%p7071, %p7069, %p7070;
	@%p7071 bra 	$L__BB1_7300;
	mov.b32 	%r28057, 0;
$L__BB1_6938:
	mov.u32 	%r2683, %r28057;
	cvt.u64.u32 	%rd7357, %r2683;
	add.s64 	%rd851, %rd767, %rd7357;
	ld.local.u8 	%rs3207, [%rd851];
	setp.ne.s16 	%p7072, %rs3207, 0;
	add.s32 	%r28057, %r2683, 1;
	@%p7072 bra 	$L__BB1_6938;
	and.b32  	%r14419, %r2683, 1;
	setp.eq.b32 	%p7073, %r14419, 1;
	@%p7073 bra 	$L__BB1_6962;
	setp.eq.s32 	%p7074, %r2683, 0;
	@%p7074 bra 	$L__BB1_6950;
	shr.u32 	%r14421, %r2683, 1;
	max.u32 	%r2685, %r14421, 1;
	mov.b32 	%r28058, 0;
$L__BB1_6942:
	cvt.u64.u32 	%rd7358, %r28058;
	add.s64 	%rd7359, %rd767, %rd7358;
	ld.local.u8 	%rs469, [%rd7359];
	setp.ne.s16 	%p7075, %rs469, 65;
	not.b32 	%r14422, %r28058;
	cvt.s64.s32 	%rd7360, %r14422;
	add.s64 	%rd7361, %rd851, %rd7360;
	ld.local.u8 	%rs470, [%rd7361];
	@%p7075 bra 	$L__BB1_6944;
	setp.ne.s16 	%p7076, %rs470, 84;
	@%p7076 bra 	$L__BB1_6962;
$L__BB1_6944:
	setp.ne.s16 	%p7077, %rs469, 84;
	@%p7077 bra 	$L__BB1_6946;
	setp.ne.s16 	%p7078, %rs470, 65;
	@%p7078 bra 	$L__BB1_6962;
$L__BB1_6946:
	setp.eq.s16 	%p7079, %rs469, 84;
	setp.eq.s16 	%p7080, %rs469, 65;
	setp.ne.s16 	%p7081, %rs470, 65;
	or.pred  	%p7082, %p7081, %p7079;
	setp.ne.s16 	%p7083, %rs470, 84;
	or.pred  	%p7084, %p7083, %p7080;
	and.pred  	%p7085, %p7082, %p7084;
	not.pred 	%p7086, %p7085;
	@%p7086 bra 	$L__BB1_6962;
	setp.eq.s16 	%p7087, %rs469, 67;
	setp.ne.s16 	%p7088, %rs470, 71;
	and.pred  	%p7089, %p7088, %p7087;
	@%p7089 bra 	$L__BB1_6962;
	setp.eq.s16 	%p7092, %rs469, 71;
	setp.ne.s16 	%p7093, %rs470, 67;
	xor.pred  	%p7094, %p7092, %p7093;
	or.pred  	%p7095, %p7088, %p7087;
	and.pred  	%p7096, %p7094, %p7095;
	not.pred 	%p7097, %p7096;
	@%p7097 bra 	$L__BB1_6962;
	add.s32 	%r28058, %r28058, 1;
	setp.ne.s32 	%p7098, %r28058, %r2685;
	@%p7098 bra 	$L__BB1_6942;
$L__BB1_6950:
	mov.b32 	%r28059, 0;
$L__BB1_6951:
	mov.u32 	%r2688, %r28059;
	cvt.u64.u32 	%rd7362, %r2688;
	add.s64 	%rd852, %rd767, %rd7362;
	ld.local.u8 	%rs3213, [%rd852];
	setp.ne.s16 	%p7099, %rs3213, 0;
	add.s32 	%r28059, %r2688, 1;
	@%p7099 bra 	$L__BB1_6951;
	and.b32  	%r14424, %r2688, 1;
	setp.eq.b32 	%p7100, %r14424, 1;
	@%p7100 bra 	$L__BB1_6962;
	setp.eq.s32 	%p7101, %r2688, 0;
	@%p7101 bra 	$L__BB1_6965;
	shr.u32 	%r14426, %r2688, 1;
	max.u32 	%r2690, %r14426, 1;
	mov.b32 	%r28060, 0;
$L__BB1_6955:
	cvt.u64.u32 	%rd7363, %r28060;
	add.s64 	%rd7364, %rd767, %rd7363;
	ld.local.u8 	%rs471, [%rd7364];
	setp.ne.s16 	%p7102, %rs471, 65;
	not.b32 	%r14427, %r28060;
	cvt.s64.s32 	%rd7365, %r14427;
	add.s64 	%rd7366, %rd852, %rd7365;
	ld.local.u8 	%rs472, [%rd7366];
	@%p7102 bra 	$L__BB1_6957;
	setp.ne.s16 	%p7103, %rs472, 84;
	@%p7103 bra 	$L__BB1_6962;
$L__BB1_6957:
	setp.ne.s16 	%p7104, %rs471, 84;
	@%p7104 bra 	$L__BB1_6959;
	setp.ne.s16 	%p7105, %rs472, 65;
	@%p7105 bra 	$L__BB1_6962;
$L__BB1_6959:
	setp.eq.s16 	%p7106, %rs471, 84;
	setp.eq.s16 	%p7107, %rs471, 65;
	setp.ne.s16 	%p7108, %rs472, 65;
	or.pred  	%p7109, %p7108, %p7106;
	setp.ne.s16 	%p7110, %rs472, 84;
	or.pred  	%p7111, %p7110, %p7107;
	and.pred  	%p7112, %p7109, %p7111;
	not.pred 	%p7113, %p7112;
	@%p7113 bra 	$L__BB1_6962;
	setp.eq.s16 	%p7114, %rs471, 67;
	setp.ne.s16 	%p7115, %rs472, 71;
	and.pred  	%p7116, %p7115, %p7114;
	@%p7116 bra 	$L__BB1_6962;
	setp.eq.s16 	%p7119, %rs471, 71;
	setp.ne.s16 	%p7120, %rs472, 67;
	xor.pred  	%p7121, %p7119, %p7120;
	or.pred  	%p7122, %p7115, %p7114;
	and.pred  	%p7123, %p7121, %p7122;
	@%p7123 bra 	$L__BB1_6964;
$L__BB1_6962:
	setp.gt.u32 	%p7125, %r2, 2146435070;
	mov.f64 	%fd26220, %fd2;
	@%p7125 bra 	$L__BB1_6967;
	setp.gt.u32 	%p7126, %r4, 1073127582;
	selp.f64 	%fd14539, %fd4, %fd3, %p7126;
	selp.u32 	%r14428, 1, 0, %p7126;
	add.s32 	%r14429, %r3, %r14428;
	add.f64 	%fd14540, %fd14539, 0dBFF0000000000000;
	add.f64 	%fd14541, %fd14539, 0d3FF0000000000000;
	rcp.approx.ftz.f64 	%fd14542, %fd14541;
	neg.f64 	%fd14543, %fd14541;
	fma.rn.f64 	%fd14544, %fd14543, %fd14542, 0d3FF0000000000000;
	fma.rn.f64 	%fd14545, %fd14544, %fd14544, %fd14544;
	fma.rn.f64 	%fd14546, %fd14545, %fd14542, %fd14542;
	mul.f64 	%fd14547, %fd14540, %fd14546;
	fma.rn.f64 	%fd14548, %fd14540, %fd14546, %fd14547;
	mul.f64 	%fd14549, %fd14548, %fd14548;
	fma.rn.f64 	%fd14550, %fd14549, 0d3EB1380B3AE80F1E, 0d3ED0EE258B7A8B04;
	fma.rn.f64 	%fd14551, %fd14550, %fd14549, 0d3EF3B2669F02676F;
	fma.rn.f64 	%fd14552, %fd14551, %fd14549, 0d3F1745CBA9AB0956;
	fma.rn.f64 	%fd14553, %fd14552, %fd14549, 0d3F3C71C72D1B5154;
	fma.rn.f64 	%fd14554, %fd14553, %fd14549, 0d3F624924923BE72D;
	fma.rn.f64 	%fd14555, %fd14554, %fd14549, 0d3F8999999999A3C4;
	fma.rn.f64 	%fd14556, %fd14555, %fd14549, 0d3FB5555555555554;
	sub.f64 	%fd14557, %fd14540, %fd14548;
	add.f64 	%fd14558, %fd14557, %fd14557;
	neg.f64 	%fd14559, %fd14548;
	fma.rn.f64 	%fd14560, %fd14559, %fd14540, %fd14558;
	mul.f64 	%fd14561, %fd14546, %fd14560;
	mul.f64 	%fd14562, %fd14549, %fd14556;
	fma.rn.f64 	%fd14563, %fd14562, %fd14548, %fd14561;
	xor.b32  	%r14430, %r14429, -2147483648;
	mov.b32 	%r14431, 1127219200;
	mov.b64 	%fd14564, {%r14430, %r14431};
	sub.f64 	%fd14565, %fd14564, %fd1;
	fma.rn.f64 	%fd14566, %fd14565, 0d3FE62E42FEFA39EF, %fd14548;
	fma.rn.f64 	%fd14567, %fd14565, 0dBFE62E42FEFA39EF, %fd14566;
	sub.f64 	%fd14568, %fd14567, %fd14548;
	sub.f64 	%fd14569, %fd14563, %fd14568;
	fma.rn.f64 	%fd14570, %fd14565, 0d3C7ABC9E3B39803F, %fd14569;
	add.f64 	%fd26220, %fd14566, %fd14570;
	bra.uni 	$L__BB1_6967;
$L__BB1_6964:
	add.s32 	%r28060, %r28060, 1;
	setp.ne.s32 	%p7124, %r28060, %r2690;
	@%p7124 bra 	$L__BB1_6955;
$L__BB1_6965:
	setp.gt.u32 	%p7127, %r5, 2146435070;
	mov.f64 	%fd26220, %fd5;
	@%p7127 bra 	$L__BB1_6967;
	setp.gt.u32 	%p7128, %r7, 1073127582;
	selp.f64 	%fd14571, %fd7, %fd6, %p7128;
	selp.u32 	%r14432, 1, 0, %p7128;
	add.s32 	%r14433, %r6, %r14432;
	add.f64 	%fd14572, %fd14571, 0dBFF0000000000000;
	add.f64 	%fd14573, %fd14571, 0d3FF0000000000000;
	rcp.approx.ftz.f64 	%fd14574, %fd14573;
	neg.f64 	%fd14575, %fd14573;
	fma.rn.f64 	%fd14576, %fd14575, %fd14574, 0d3FF0000000000000;
	fma.rn.f64 	%fd14577, %fd14576, %fd14576, %fd14576;
	fma.rn.f64 	%fd14578, %fd14577, %fd14574, %fd14574;
	mul.f64 	%fd14579, %fd14572, %fd14578;
	fma.rn.f64 	%fd14580, %fd14572, %fd14578, %fd14579;
	mul.f64 	%fd14581, %fd14580, %fd14580;
	fma.rn.f64 	%fd14582, %fd14581, 0d3EB1380B3AE80F1E, 0d3ED0EE258B7A8B04;
	fma.rn.f64 	%fd14583, %fd14582, %fd14581, 0d3EF3B2669F02676F;
	fma.rn.f64 	%fd14584, %fd14583, %fd14581, 0d3F1745CBA9AB0956;
	fma.rn.f64 	%fd14585, %fd14584, %fd14581, 0d3F3C71C72D1B5154;
	fma.rn.f64 	%fd14586, %fd14585, %fd14581, 0d3F624924923BE72D;
	fma.rn.f64 	%fd14587, %fd14586, %fd14581, 0d3F8999999999A3C4;
	fma.rn.f64 	%fd14588, %fd14587, %fd14581, 0d3FB5555555555554;
	sub.f64 	%fd14589, %fd14572, %fd14580;
	add.f64 	%fd14590, %fd14589, %fd14589;
	neg.f64 	%fd14591, %fd14580;
	fma.rn.f64 	%fd14592, %fd14591, %fd14572, %fd14590;
	mul.f64 	%fd14593, %fd14578, %fd14592;
	mul.f64 	%fd14594, %fd14581, %fd14588;
	fma.rn.f64 	%fd14595, %fd14594, %fd14580, %fd14593;
	xor.b32  	%r14434, %r14433, -2147483648;
	mov.b32 	%r14435, 1127219200;
	mov.b64 	%fd14596, {%r14434, %r14435};
	sub.f64 	%fd14597, %fd14596, %fd1;
	fma.rn.f64 	%fd14598, %fd14597, 0d3FE62E42FEFA39EF, %fd14580;
	fma.rn.f64 	%fd14599, %fd14597, 0dBFE62E42FEFA39EF, %fd14598;
	sub.f64 	%fd14600, %fd14599, %fd14580;
	sub.f64 	%fd14601, %fd14595, %fd14600;
	fma.rn.f64 	%fd14602, %fd14597, 0d3C7ABC9E3B39803F, %fd14601;
	add.f64 	%fd26220, %fd14598, %fd14602;
$L__BB1_6967:
	mul.f64 	%fd3085, %fd26220, 0d3FFFCB923A29C77A;
	mov.b32 	%r28061, 0;
$L__BB1_6968:
	mov.u32 	%r2693, %r28061;
	cvt.u64.u32 	%rd7367, %r2693;
	add.s64 	%rd7368, %rd767, %rd7367;
	ld.local.u8 	%rs3219, [%rd7368];
	setp.ne.s16 	%p7129, %rs3219, 0;
	add.s32 	%r28061, %r2693, 1;
	@%p7129 bra 	$L__BB1_6968;
	mov.b32 	%r28062, 0;
$L__BB1_6970:
	mov.u32 	%r2695, %r28062;
	cvt.u64.u32 	%rd7369, %r2695;
	add.s64 	%rd7370, %rd767, %rd7369;
	ld.local.u8 	%rs3220, [%rd7370];
	setp.ne.s16 	%p7130, %rs3220, 0;
	add.s32 	%r28062, %r2695, 1;
	@%p7130 bra 	$L__BB1_6970;
	setp.eq.s32 	%p7131, %r2693, 0;
	@%p7131 bra 	$L__BB1_7042;
	and.b32  	%r2697, %r2693, 3;
	setp.lt.u32 	%p7132, %r2693, 4;
	mov.b32 	%r28064, 1;
	@%p7132 bra 	$L__BB1_7011;
	and.b32  	%r2698, %r2693, 2147483644;
	mov.b32 	%r28064, 1;
$L__BB1_6974:
	mov.u32 	%r2699, %r28064;
	cvt.s64.s32 	%rd7371, %r2699;
	add.s64 	%rd853, %rd767, %rd7371;
	ld.local.u8 	%rs3222, [%rd853+-1];
	mov.b16 	%rs6711, 0;
	setp.gt.s16 	%p7133, %rs3222, 70;
	@%p7133 bra 	$L__BB1_6978;
	setp.eq.s16 	%p7136, %rs3222, 65;
	@%p7136 bra 	$L__BB1_6983;
	setp.eq.s16 	%p7137, %rs3222, 67;
	@%p7137 bra 	$L__BB1_6977;
	bra.uni 	$L__BB1_6982;
$L__BB1_6977:
	mov.b16 	%rs6711, 1;
	bra.uni 	$L__BB1_6983;
$L__BB1_6978:
	setp.eq.s16 	%p7134, %rs3222, 71;
	@%p7134 bra 	$L__BB1_6981;
	setp.ne.s16 	%p7135, %rs3222, 84;
	@%p7135 bra 	$L__BB1_6982;
	mov.b16 	%rs6711, 3;
	bra.uni 	$L__BB1_6983;
$L__BB1_6981:
	mov.b16 	%rs6711, 2;
	bra.uni 	$L__BB1_6983;
$L__BB1_6982:
	mov.b16 	%rs6711, 4;
$L__BB1_6983:
	cvt.u64.u32 	%rd7372, %r2699;
	add.s64 	%rd854, %rd6, %rd7372;
	st.local.u8 	[%rd854], %rs6711;
	ld.local.u8 	%rs3228, [%rd853];
	mov.b16 	%rs6712, 0;
	setp.gt.s16 	%p7138, %rs3228, 70;
	@%p7138 bra 	$L__BB1_6987;
	setp.eq.s16 	%p7141, %rs3228, 65;
	@%p7141 bra 	$L__BB1_6992;
	setp.eq.s16 	%p7142, %rs3228, 67;
	@%p7142 bra 	$L__BB1_6986;
	bra.uni 	$L__BB1_6991;
$L__BB1_6986:
	mov.b16 	%rs6712, 1;
	bra.uni 	$L__BB1_6992;
$L__BB1_6987:
	setp.eq.s16 	%p7139, %rs3228, 71;
	@%p7139 bra 	$L__BB1_6990;
	setp.ne.s16 	%p7140, %rs3228, 84;
	@%p7140 bra 	$L__BB1_6991;
	mov.b16 	%rs6712, 3;
	bra.uni 	$L__BB1_6992;
$L__BB1_6990:
	mov.b16 	%rs6712, 2;
	bra.uni 	$L__BB1_6992;
$L__BB1_6991:
	mov.b16 	%rs6712, 4;
$L__BB1_6992:
	st.local.u8 	[%rd854+1], %rs6712;
	ld.local.u8 	%rs3234, [%rd853+1];
	mov.b16 	%rs6713, 0;
	setp.gt.s16 	%p7143, %rs3234, 70;
	@%p7143 bra 	$L__BB1_6996;
	setp.eq.s16 	%p7146, %rs3234, 65;
	@%p7146 bra 	$L__BB1_7001;
	setp.eq.s16 	%p7147, %rs3234, 67;
	@%p7147 bra 	$L__BB1_6995;
	bra.uni 	$L__BB1_7000;
$L__BB1_6995:
	mov.b16 	%rs6713, 1;
	bra.uni 	$L__BB1_7001;
$L__BB1_6996:
	setp.eq.s16 	%p7144, %rs3234, 71;
	@%p7144 bra 	$L__BB1_6999;
	setp.ne.s16 	%p7145, %rs3234, 84;
	@%p7145 bra 	$L__BB1_7000;
	mov.b16 	%rs6713, 3;
	bra.uni 	$L__BB1_7001;
$L__BB1_6999:
	mov.b16 	%rs6713, 2;
	bra.uni 	$L__BB1_7001;
$L__BB1_7000:
	mov.b16 	%rs6713, 4;
$L__BB1_7001:
	st.local.u8 	[%rd854+2], %rs6713;
	ld.local.u8 	%rs3240, [%rd853+2];
	mov.b16 	%rs6714, 0;
	setp.gt.s16 	%p7148, %rs3240, 70;
	@%p7148 bra 	$L__BB1_7005;
	setp.eq.s16 	%p7151, %rs3240, 65;
	@%p7151 bra 	$L__BB1_7010;
	setp.eq.s16 	%p7152, %rs3240, 67;
	@%p7152 bra 	$L__BB1_7004;
	bra.uni 	$L__BB1_7009;
$L__BB1_7004:
	mov.b16 	%rs6714, 1;
	bra.uni 	$L__BB1_7010;
$L__BB1_7005:
	setp.eq.s16 	%p7149, %rs3240, 71;
	@%p7149 bra 	$L__BB1_7008;
	setp.ne.s16 	%p7150, %rs3240, 84;
	@%p7150 bra 	$L__BB1_7009;
	mov.b16 	%rs6714, 3;
	bra.uni 	$L__BB1_7010;
$L__BB1_7008:
	mov.b16 	%rs6714, 2;
	bra.uni 	$L__BB1_7010;
$L__BB1_7009:
	mov.b16 	%rs6714, 4;
$L__BB1_7010:
	st.local.u8 	[%rd854+3], %rs6714;
	add.s32 	%r28064, %r2699, 4;
	add.s32 	%r14440, %r2699, 3;
	setp.ne.s32 	%p7153, %r14440, %r2698;
	@%p7153 bra 	$L__BB1_6974;
$L__BB1_7011:
	setp.eq.s32 	%p7154, %r2697, 0;
	@%p7154 bra 	$L__BB1_7042;
	cvt.s64.s32 	%rd7373, %r28064;
	add.s64 	%rd855, %rd767, %rd7373;
	ld.local.u8 	%rs3246, [%rd855+-1];
	mov.b16 	%rs6715, 0;
	setp.gt.s16 	%p7155, %rs3246, 70;
	@%p7155 bra 	$L__BB1_7016;
	setp.eq.s16 	%p7158, %rs3246, 65;
	@%p7158 bra 	$L__BB1_7021;
	setp.eq.s16 	%p7159, %rs3246, 67;
	@%p7159 bra 	$L__BB1_7015;
	bra.uni 	$L__BB1_7020;
$L__BB1_7015:
	mov.b16 	%rs6715, 1;
	bra.uni 	$L__BB1_7021;
$L__BB1_7016:
	setp.eq.s16 	%p7156, %rs3246, 71;
	@%p7156 bra 	$L__BB1_7019;
	setp.ne.s16 	%p7157, %rs3246, 84;
	@%p7157 bra 	$L__BB1_7020;
	mov.b16 	%rs6715, 3;
	bra.uni 	$L__BB1_7021;
$L__BB1_7019:
	mov.b16 	%rs6715, 2;
	bra.uni 	$L__BB1_7021;
$L__BB1_7020:
	mov.b16 	%rs6715, 4;
$L__BB1_7021:
	cvt.u64.u32 	%rd7374, %r28064;
	add.s64 	%rd856, %rd6, %rd7374;
	st.local.u8 	[%rd856], %rs6715;
	setp.eq.s32 	%p7160, %r2697, 1;
	@%p7160 bra 	$L__BB1_7042;
	ld.local.u8 	%rs3252, [%rd855];
	mov.b16 	%rs6716, 0;
	setp.gt.s16 	%p7161, %rs3252, 70;
	@%p7161 bra 	$L__BB1_7026;
	setp.eq.s16 	%p7164, %rs3252, 65;
	@%p7164 bra 	$L__BB1_7031;
	setp.eq.s16 	%p7165, %rs3252, 67;
	@%p7165 bra 	$L__BB1_7025;
	bra.uni 	$L__BB1_7030;
$L__BB1_7025:
	mov.b16 	%rs6716, 1;
	bra.uni 	$L__BB1_7031;
$L__BB1_7026:
	setp.eq.s16 	%p7162, %rs3252, 71;
	@%p7162 bra 	$L__BB1_7029;
	setp.ne.s16 	%p7163, %rs3252, 84;
	@%p7163 bra 	$L__BB1_7030;
	mov.b16 	%rs6716, 3;
	bra.uni 	$L__BB1_7031;
$L__BB1_7029:
	mov.b16 	%rs6716, 2;
	bra.uni 	$L__BB1_7031;
$L__BB1_7030:
	mov.b16 	%rs6716, 4;
$L__BB1_7031:
	add.s32 	%r14441, %r28064, 1;
	cvt.u64.u32 	%rd7375, %r14441;
	add.s64 	%rd7376, %rd6, %rd7375;
	st.local.u8 	[%rd7376], %rs6716;
	setp.eq.s32 	%p7166, %r2697, 2;
	@%p7166 bra 	$L__BB1_7042;
	ld.local.u8 	%rs3258, [%rd855+1];
	mov.b16 	%rs6717, 0;
	setp.gt.s16 	%p7167, %rs3258, 70;
	@%p7167 bra 	$L__BB1_7036;
	setp.eq.s16 	%p7170, %rs3258, 65;
	@%p7170 bra 	$L__BB1_7041;
	setp.eq.s16 	%p7171, %rs3258, 67;
	@%p7171 bra 	$L__BB1_7035;
	bra.uni 	$L__BB1_7040;
$L__BB1_7035:
	mov.b16 	%rs6717, 1;
	bra.uni 	$L__BB1_7041;
$L__BB1_7036:
	setp.eq.s16 	%p7168, %rs3258, 71;
	@%p7168 bra 	$L__BB1_7039;
	setp.ne.s16 	%p7169, %rs3258, 84;
	@%p7169 bra 	$L__BB1_7040;
	mov.b16 	%rs6717, 3;
	bra.uni 	$L__BB1_7041;
$L__BB1_7039:
	mov.b16 	%rs6717, 2;
	bra.uni 	$L__BB1_7041;
$L__BB1_7040:
	mov.b16 	%rs6717, 4;
$L__BB1_7041:
	st.local.u8 	[%rd856+2], %rs6717;
$L__BB1_7042:
	setp.eq.s32 	%p7172, %r2695, 0;
	@%p7172 bra 	$L__BB1_7113;
	and.b32  	%r2702, %r2695, 3;
	setp.lt.u32 	%p7173, %r2695, 4;
	mov.b32 	%r28066, 1;
	@%p7173 bra 	$L__BB1_7082;
	and.b32  	%r2703, %r2695, 2147483644;
	mov.b32 	%r28066, 1;
$L__BB1_7045:
	sub.s32 	%r14444, %r2695, %r28066;
	cvt.u64.u32 	%rd7377, %r14444;
	add.s64 	%rd7378, %rd767, %rd7377;
	ld.local.u8 	%rs3264, [%rd7378];
	mov.b16 	%rs6718, 0;
	setp.gt.s16 	%p7174, %rs3264, 70;
	@%p7174 bra 	$L__BB1_7049;
	setp.eq.s16 	%p7177, %rs3264, 65;
	@%p7177 bra 	$L__BB1_7054;
	setp.eq.s16 	%p7178, %rs3264, 67;
	@%p7178 bra 	$L__BB1_7048;
	bra.uni 	$L__BB1_7053;
$L__BB1_7048:
	mov.b16 	%rs6718, 1;
	bra.uni 	$L__BB1_7054;
$L__BB1_7049:
	setp.eq.s16 	%p7175, %rs3264, 71;
	@%p7175 bra 	$L__BB1_7052;
	setp.ne.s16 	%p7176, %rs3264, 84;
	@%p7176 bra 	$L__BB1_7053;
	mov.b16 	%rs6718, 3;
	bra.uni 	$L__BB1_7054;
$L__BB1_7052:
	mov.b16 	%rs6718, 2;
	bra.uni 	$L__BB1_7054;
$L__BB1_7053:
	mov.b16 	%rs6718, 4;
$L__BB1_7054:
	cvt.u64.u32 	%rd7379, %r28066;
	add.s64 	%rd857, %rd7, %rd7379;
	st.local.u8 	[%rd857], %rs6718;
	not.b32 	%r14445, %r28066;
	add.s32 	%r14446, %r2695, %r14445;
	cvt.u64.u32 	%rd7380, %r14446;
	add.s64 	%rd7381, %rd767, %rd7380;
	ld.local.u8 	%rs3270, [%rd7381];
	mov.b16 	%rs6719, 0;
	setp.gt.s16 	%p7179, %rs3270, 70;
	@%p7179 bra 	$L__BB1_7058;
	setp.eq.s16 	%p7182, %rs3270, 65;
	@%p7182 bra 	$L__BB1_7063;
	setp.eq.s16 	%p7183, %rs3270, 67;
	@%p7183 bra 	$L__BB1_7057;
	bra.uni 	$L__BB1_7062;
$L__BB1_7057:
	mov.b16 	%rs6719, 1;
	bra.uni 	$L__BB1_7063;
$L__BB1_7058:
	setp.eq.s16 	%p7180, %rs3270, 71;
	@%p7180 bra 	$L__BB1_7061;
	setp.ne.s16 	%p7181, %rs3270, 84;
	@%p7181 bra 	$L__BB1_7062;
	mov.b16 	%rs6719, 3;
	bra.uni 	$L__BB1_7063;
$L__BB1_7061:
	mov.b16 	%rs6719, 2;
	bra.uni 	$L__BB1_7063;
$L__BB1_7062:
	mov.b16 	%rs6719, 4;
$L__BB1_7063:
	st.local.u8 	[%rd857+1], %rs6719;
	sub.s32 	%r14447, %r2695, %r28066;
	add.s32 	%r14448, %r14447, -2;
	cvt.u64.u32 	%rd7382, %r14448;
	add.s64 	%rd7383, %rd767, %rd7382;
	ld.local.u8 	%rs3276, [%rd7383];
	mov.b16 	%rs6720, 0;
	setp.gt.s16 	%p7184, %rs3276, 70;
	@%p7184 bra 	$L__BB1_7067;
	setp.eq.s16 	%p7187, %rs3276, 65;
	@%p7187 bra 	$L__BB1_7072;
	setp.eq.s16 	%p7188, %rs3276, 67;
	@%p7188 bra 	$L__BB1_7066;
	bra.uni 	$L__BB1_7071;
$L__BB1_7066:
	mov.b16 	%rs6720, 1;
	bra.uni 	$L__BB1_7072;
$L__BB1_7067:
	setp.eq.s16 	%p7185, %rs3276, 71;
	@%p7185 bra 	$L__BB1_7070;
	setp.ne.s16 	%p7186, %rs3276, 84;
	@%p7186 bra 	$L__BB1_7071;
	mov.b16 	%rs6720, 3;
	bra.uni 	$L__BB1_7072;
$L__BB1_7070:
	mov.b16 	%rs6720, 2;
	bra.uni 	$L__BB1_7072;
$L__BB1_7071:
	mov.b16 	%rs6720, 4;
$L__BB1_7072:
	st.local.u8 	[%rd857+2], %rs6720;
	add.s32 	%r2705, %r28066, 3;
	sub.s32 	%r14449, %r2695, %r2705;
	cvt.u64.u32 	%rd7384, %r14449;
	add.s64 	%rd7385, %rd767, %rd7384;
	ld.local.u8 	%rs3282, [%rd7385];
	mov.b16 	%rs6721, 0;
	setp.gt.s16 	%p7189, %rs3282, 70;
	@%p7189 bra 	$L__BB1_7076;
	setp.eq.s16 	%p7192, %rs3282, 65;
	@%p7192 bra 	$L__BB1_7081;
	setp.eq.s16 	%p7193, %rs3282, 67;
	@%p7193 bra 	$L__BB1_7075;
	bra.uni 	$L__BB1_7080;
$L__BB1_7075:
	mov.b16 	%rs6721, 1;
	bra.uni 	$L__BB1_7081;
$L__BB1_7076:
	setp.eq.s16 	%p7190, %rs3282, 71;
	@%p7190 bra 	$L__BB1_7079;
	setp.ne.s16 	%p7191, %rs3282, 84;
	@%p7191 bra 	$L__BB1_7080;
	mov.b16 	%rs6721, 3;
	bra.uni 	$L__BB1_7081;
$L__BB1_7079:
	mov.b16 	%rs6721, 2;
	bra.uni 	$L__BB1_7081;
$L__BB1_7080:
	mov.b16 	%rs6721, 4;
$L__BB1_7081:
	st.local.u8 	[%rd857+3], %rs6721;
	add.s32 	%r28066, %r28066, 4;
	setp.ne.s32 	%p7194, %r2705, %r2703;
	@%p7194 bra 	$L__BB1_7045;
$L__BB1_7082:
	setp.eq.s32 	%p7195, %r2702, 0;
	@%p7195 bra 	$L__BB1_7113;
	sub.s32 	%r14450, %r2695, %r28066;
	cvt.u64.u32 	%rd7386, %r14450;
	add.s64 	%rd7387, %rd767, %rd7386;
	ld.local.u8 	%rs3288, [%rd7387];
	mov.b16 	%rs6722, 0;
	setp.gt.s16 	%p7196, %rs3288, 70;
	@%p7196 bra 	$L__BB1_7087;
	setp.eq.s16 	%p7199, %rs3288, 65;
	@%p7199 bra 	$L__BB1_7092;
	setp.eq.s16 	%p7200, %rs3288, 67;
	@%p7200 bra 	$L__BB1_7086;
	bra.uni 	$L__BB1_7091;
$L__BB1_7086:
	mov.b16 	%rs6722, 1;
	bra.uni 	$L__BB1_7092;
$L__BB1_7087:
	setp.eq.s16 	%p7197, %rs3288, 71;
	@%p7197 bra 	$L__BB1_7090;
	setp.ne.s16 	%p7198, %rs3288, 84;
	@%p7198 bra 	$L__BB1_7091;
	mov.b16 	%rs6722, 3;
	bra.uni 	$L__BB1_7092;
$L__BB1_7090:
	mov.b16 	%rs6722, 2;
	bra.uni 	$L__BB1_7092;
$L__BB1_7091:
	mov.b16 	%rs6722, 4;
$L__BB1_7092:
	cvt.u64.u32 	%rd7388, %r28066;
	add.s64 	%rd858, %rd7, %rd7388;
	st.local.u8 	[%rd858], %rs6722;
	setp.eq.s32 	%p7201, %r2702, 1;
	@%p7201 bra 	$L__BB1_7113;
	not.b32 	%r14451, %r28066;
	add.s32 	%r14452, %r2695, %r14451;
	cvt.u64.u32 	%rd7389, %r14452;
	add.s64 	%rd7390, %rd767, %rd7389;
	ld.local.u8 	%rs3294, [%rd7390];
	mov.b16 	%rs6723, 0;
	setp.gt.s16 	%p7202, %rs3294, 70;
	@%p7202 bra 	$L__BB1_7097;
	setp.eq.s16 	%p7205, %rs3294, 65;
	@%p7205 bra 	$L__BB1_7102;
	setp.eq.s16 	%p7206, %rs3294, 67;
	@%p7206 bra 	$L__BB1_7096;
	bra.uni 	$L__BB1_7101;
$L__BB1_7096:
	mov.b16 	%rs6723, 1;
	bra.uni 	$L__BB1_7102;
$L__BB1_7097:
	setp.eq.s16 	%p7203, %rs3294, 71;
	@%p7203 bra 	$L__BB1_7100;
	setp.ne.s16 	%p7204, %rs3294, 84;
	@%p7204 bra 	$L__BB1_7101;
	mov.b16 	%rs6723, 3;
	bra.uni 	$L__BB1_7102;
$L__BB1_7100:
	mov.b16 	%rs6723, 2;
	bra.uni 	$L__BB1_7102;
$L__BB1_7101:
	mov.b16 	%rs6723, 4;
$L__BB1_7102:
	st.local.u8 	[%rd858+1], %rs6723;
	setp.eq.s32 	%p7207, %r2702, 2;
	@%p7207 bra 	$L__BB1_7113;
	sub.s32 	%r14453, %r2695, %r28066;
	add.s32 	%r14454, %r14453, -2;
	cvt.u64.u32 	%rd7391, %r14454;
	add.s64 	%rd7392, %rd767, %rd7391;
	ld.local.u8 	%rs3300, [%rd7392];
	mov.b16 	%rs6724, 0;
	setp.gt.s16 	%p7208, %rs3300, 70;
	@%p7208 bra 	$L__BB1_7107;
	setp.eq.s16 	%p7211, %rs3300, 65;
	@%p7211 bra 	$L__BB1_7112;
	setp.eq.s16 	%p7212, %rs3300, 67;
	@%p7212 bra 	$L__BB1_7106;
	bra.uni 	$L__BB1_7111;
$L__BB1_7106:
	mov.b16 	%rs6724, 1;
	bra.uni 	$L__BB1_7112;
$L__BB1_7107:
	setp.eq.s16 	%p7209, %rs3300, 71;
	@%p7209 bra 	$L__BB1_7110;
	setp.ne.s16 	%p7210, %rs3300, 84;
	@%p7210 bra 	$L__BB1_7111;
	mov.b16 	%rs6724, 3;
	bra.uni 	$L__BB1_7112;
$L__BB1_7110:
	mov.b16 	%rs6724, 2;
	bra.uni 	$L__BB1_7112;
$L__BB1_7111:
	mov.b16 	%rs6724, 4;
$L__BB1_7112:
	st.local.u8 	[%rd858+2], %rs6724;
$L__BB1_7113:
	cvt.u64.u32 	%rd7393, %r2695;
	cvt.u64.u32 	%rd7394, %r2693;
	add.s64 	%rd7395, %rd7, %rd7393;
	mov.b16 	%rs3305, 4;
	st.local.u8 	[%rd7395+1], %rs3305;
	st.local.u8 	[%rd7], %rs3305;
	add.s64 	%rd7396, %rd6, %rd7394;
	st.local.u8 	[%rd7396+1], %rs3305;
	st.local.u8 	[%rd6], %rs3305;
	mov.b32 	%r28081, 0;
	mov.f64 	%fd26287, 0dFFF0000000000000;
	mov.u32 	%r28082, %r28081;
	@%p7131 bra 	$L__BB1_7210;
	and.b32  	%r2708, %r2695, 3;
	and.b32  	%r2709, %r2695, 2147483644;
	mov.b32 	%r28067, 1;
$L__BB1_7115:
	mov.u32 	%r2710, %r28067;
	@%p7172 bra 	$L__BB1_7143;
	setp.lt.u32 	%p7215, %r2695, 4;
	cvt.u64.u32 	%rd7397, %r2710;
	add.s64 	%rd7398, %rd6, %rd7397;
	ld.local.s8 	%r2711, [%rd7398];
	add.s32 	%r14458, %r2710, -1;
	mul.lo.s32 	%r2712, %r14458, %r2695;
	add.s32 	%r2713, %r2712, -1;
	mov.b32 	%r28069, 1;
	@%p7215 bra 	$L__BB1_7131;
	mov.b32 	%r28069, 1;
$L__BB1_7118:
	cvt.u64.u32 	%rd7399, %r28069;
	add.s64 	%rd859, %rd7, %rd7399;
	ld.local.s8 	%r14460, [%rd859];
	add.s32 	%r14461, %r14460, %r2711;
	setp.eq.s32 	%p7216, %r14461, 3;
	@%p7216 bra 	$L__BB1_7120;
	add.s32 	%r14462, %r2713, %r28069;
	mul.wide.s32 	%rd7400, %r14462, 8;
	add.s64 	%rd7401, %rd2, %rd7400;
	mov.b64 	%rd7402, 9218868437227405312;
	st.local.u64 	[%rd7401], %rd7402;
	add.s64 	%rd7403, %rd3, %rd7400;
	mov.b64 	%rd7404, -4616189618054758400;
	st.local.u64 	[%rd7403], %rd7404;
	bra.uni 	$L__BB1_7121;
$L__BB1_7120:
	add.s32 	%r14463, %r2713, %r28069;
	mul.wide.s32 	%rd7405, %r14463, 8;
	add.s64 	%rd7406, %rd2, %rd7405;
	mov.b64 	%rd7407, 0;
	st.local.u64 	[%rd7406], %rd7407;
	add.s64 	%rd7408, %rd3, %rd7405;
	mov.b64 	%rd7409, -4564063970805153792;
	st.local.u64 	[%rd7408], %rd7409;
$L__BB1_7121:
	ld.local.s8 	%r14464, [%rd859+1];
	add.s32 	%r14465, %r14464, %r2711;
	setp.eq.s32 	%p7217, %r14465, 3;
	@%p7217 bra 	$L__BB1_7123;
	add.s32 	%r14466, %r2712, %r28069;
	mul.wide.s32 	%rd7410, %r14466, 8;
	add.s64 	%rd7411, %rd2, %rd7410;
	mov.b64 	%rd7412, 9218868437227405312;
	st.local.u64 	[%rd7411], %rd7412;
	add.s64 	%rd7413, %rd3, %rd7410;
	mov.b64 	%rd7414, -4616189618054758400;
	st.local.u64 	[%rd7413], %rd7414;
	bra.uni 	$L__BB1_7124;
$L__BB1_7123:
	add.s32 	%r14467, %r2712, %r28069;
	mul.wide.s32 	%rd7415, %r14467, 8;
	add.s64 	%rd7416, %rd2, %rd7415;
	mov.b64 	%rd7417, 0;
	st.local.u64 	[%rd7416], %rd7417;
	add.s64 	%rd7418, %rd3, %rd7415;
	mov.b64 	%rd7419, -4564063970805153792;
	st.local.u64 	[%rd7418], %rd7419;
$L__BB1_7124:
	add.s32 	%r2715, %r28069, 2;
	ld.local.s8 	%r14468, [%rd859+2];
	add.s32 	%r14469, %r14468, %r2711;
	setp.eq.s32 	%p7218, %r14469, 3;
	@%p7218 bra 	$L__BB1_7126;
	add.s32 	%r14470, %r2713, %r2715;
	mul.wide.s32 	%rd7420, %r14470, 8;
	add.s64 	%rd7421, %rd2, %rd7420;
	mov.b64 	%rd7422, 9218868437227405312;
	st.local.u64 	[%rd7421], %rd7422;
	add.s64 	%rd7423, %rd3, %rd7420;
	mov.b64 	%rd7424, -4616189618054758400;
	st.local.u64 	[%rd7423], %rd7424;
	bra.uni 	$L__BB1_7127;
$L__BB1_7126:
	add.s32 	%r14471, %r2713, %r2715;
	mul.wide.s32 	%rd7425, %r14471, 8;
	add.s64 	%rd7426, %rd2, %rd7425;
	mov.b64 	%rd7427, 0;
	st.local.u64 	[%rd7426], %rd7427;
	add.s64 	%rd7428, %rd3, %rd7425;
	mov.b64 	%rd7429, -4564063970805153792;
	st.local.u64 	[%rd7428], %rd7429;
$L__BB1_7127:
	add.s32 	%r2716, %r28069, 3;
	ld.local.s8 	%r14472, [%rd859+3];
	add.s32 	%r14473, %r14472, %r2711;
	setp.eq.s32 	%p7219, %r14473, 3;
	@%p7219 bra 	$L__BB1_7129;
	add.s32 	%r14474, %r2713, %r2716;
	mul.wide.s32 	%rd7430, %r14474, 8;
	add.s64 	%rd7431, %rd2, %rd7430;
	mov.b64 	%rd7432, 9218868437227405312;
	st.local.u64 	[%rd7431], %rd7432;
	add.s64 	%rd7433, %rd3, %rd7430;
	mov.b64 	%rd7434, -4616189618054758400;
	st.local.u64 	[%rd7433], %rd7434;
	bra.uni 	$L__BB1_7130;
$L__BB1_7129:
	add.s32 	%r14475, %r2713, %r2716;
	mul.wide.s32 	%rd7435, %r14475, 8;
	add.s64 	%rd7436, %rd2, %rd7435;
	mov.b64 	%rd7437, 0;
	st.local.u64 	[%rd7436], %rd7437;
	add.s64 	%rd7438, %rd3, %rd7435;
	mov.b64 	%rd7439, -4564063970805153792;
	st.local.u64 	[%rd7438], %rd7439;
$L__BB1_7130:
	add.s32 	%r28069, %r28069, 4;
	setp.ne.s32 	%p7220, %r2716, %r2709;
	@%p7220 bra 	$L__BB1_7118;
$L__BB1_7131:
	setp.eq.s32 	%p7221, %r2708, 0;
	@%p7221 bra 	$L__BB1_7143;
	cvt.u64.u32 	%rd7440, %r28069;
	add.s64 	%rd860, %rd7, %rd7440;
	ld.local.s8 	%r14476, [%rd860];
	add.s32 	%r14477, %r14476, %r2711;
	setp.eq.s32 	%p7222, %r14477, 3;
	@%p7222 bra 	$L__BB1_7134;
	add.s32 	%r14478, %r2713, %r28069;
	mul.wide.s32 	%rd7441, %r14478, 8;
	add.s64 	%rd7442, %rd2, %rd7441;
	mov.b64 	%rd7443, 9218868437227405312;
	st.local.u64 	[%rd7442], %rd7443;
	add.s64 	%rd7444, %rd3, %rd7441;
	mov.b64 	%rd7445, -4616189618054758400;
	st.local.u64 	[%rd7444], %rd7445;
	bra.uni 	$L__BB1_7135;
$L__BB1_7134:
	add.s32 	%r14479, %r2713, %r28069;
	mul.wide.s32 	%rd7446, %r14479, 8;
	add.s64 	%rd7447, %rd2, %rd7446;
	mov.b64 	%rd7448, 0;
	st.local.u64 	[%rd7447], %rd7448;
	add.s64 	%rd7449, %rd3, %rd7446;
	mov.b64 	%rd7450, -4564063970805153792;
	st.local.u64 	[%rd7449], %rd7450;
$L__BB1_7135:
	setp.eq.s32 	%p7223, %r2708, 1;
	@%p7223 bra 	$L__BB1_7143;
	ld.local.s8 	%r14480, [%rd860+1];
	add.s32 	%r14481, %r14480, %r2711;
	setp.eq.s32 	%p7224, %r14481, 3;
	@%p7224 bra 	$L__BB1_7138;
	add.s32 	%r14482, %r2712, %r28069;
	mul.wide.s32 	%rd7451, %r14482, 8;
	add.s64 	%rd7452, %rd2, %rd7451;
	mov.b64 	%rd7453, 9218868437227405312;
	st.local.u64 	[%rd7452], %rd7453;
	add.s64 	%rd7454, %rd3, %rd7451;
	mov.b64 	%rd7455, -4616189618054758400;
	st.local.u64 	[%rd7454], %rd7455;
	bra.uni 	$L__BB1_7139;
$L__BB1_7138:
	add.s32 	%r14483, %r2712, %r28069;
	mul.wide.s32 	%rd7456, %r14483, 8;
	add.s64 	%rd7457, %rd2, %rd7456;
	mov.b64 	%rd7458, 0;
	st.local.u64 	[%rd7457], %rd7458;
	add.s64 	%rd7459, %rd3, %rd7456;
	mov.b64 	%rd7460, -4564063970805153792;
	st.local.u64 	[%rd7459], %rd7460;
$L__BB1_7139:
	setp.eq.s32 	%p7225, %r2708, 2;
	add.s32 	%r2719, %r28069, 2;
	@%p7225 bra 	$L__BB1_7143;
	ld.local.s8 	%r14484, [%rd860+2];
	add.s32 	%r14485, %r14484, %r2711;
	setp.eq.s32 	%p7226, %r14485, 3;
	@%p7226 bra 	$L__BB1_7142;
	add.s32 	%r14486, %r2713, %r2719;
	mul.wide.s32 	%rd7461, %r14486, 8;
	add.s64 	%rd7462, %rd2, %rd7461;
	mov.b64 	%rd7463, 9218868437227405312;
	st.local.u64 	[%rd7462], %rd7463;
	add.s64 	%rd7464, %rd3, %rd7461;
	mov.b64 	%rd7465, -4616189618054758400;
	st.local.u64 	[%rd7464], %rd7465;
	bra.uni 	$L__BB1_7143;
$L__BB1_7142:
	add.s32 	%r14487, %r2713, %r2719;
	mul.wide.s32 	%rd7466, %r14487, 8;
	add.s64 	%rd7467, %rd2, %rd7466;
	mov.b64 	%rd7468, 0;
	st.local.u64 	[%rd7467], %rd7468;
	add.s64 	%rd7469, %rd3, %rd7466;
	mov.b64 	%rd7470, -4564063970805153792;
	st.local.u64 	[%rd7469], %rd7470;
$L__BB1_7143:
	add.s32 	%r28067, %r2710, 1;
	setp.ne.s32 	%p7227, %r2710, %r2693;
	@%p7227 bra 	$L__BB1_7115;
	mov.b32 	%r28070, 1;
$L__BB1_7145:
	@%p7172 bra 	$L__BB1_7191;
	mov.b32 	%r28071, 1;
$L__BB1_7147:
	mov.u32 	%r2722, %r28071;
	add.s32 	%r14490, %r28070, -1;
	mad.lo.s32 	%r14491, %r14490, %r2695, %r2722;
	add.s32 	%r2723, %r14491, -1;
	mul.wide.s32 	%rd7471, %r2723, 8;
	add.s64 	%rd861, %rd2, %rd7471;
	ld.local.f64 	%fd26255, [%rd861];
	abs.f64 	%fd14604, %fd26255;
	setp.geu.f64 	%p7229, %fd14604, 0d41CDCD64FF800000;
	@%p7229 bra 	$L__BB1_7190;
	cvt.u64.u32 	%rd7472, %r28070;
	add.s64 	%rd862, %rd6, %rd7472;
	ld.local.u8 	%rs487, [%rd862];
	cvt.u32.u16 	%r14492, %rs487;
	cvt.s32.s8 	%r14493, %r14492;
	cvt.u64.u32 	%rd7473, %r2722;
	add.s64 	%rd863, %rd7, %rd7473;
	ld.local.u8 	%rs488, [%rd863];
	cvt.u32.u16 	%r14494, %rs488;
	cvt.s32.s8 	%r14495, %r14494;
	add.s32 	%r14496, %r14495, %r14493;
	setp.eq.s32 	%p7230, %r14496, 3;
	mul.wide.s32 	%rd7474, %r2723, 8;
	add.s64 	%rd864, %rd3, %rd7474;
	@%p7230 bra 	$L__BB1_7150;
	mov.b64 	%rd7475, -4616189618054758400;
	st.local.u64 	[%rd864], %rd7475;
	mov.b64 	%rd7476, 9218868437227405312;
	st.local.u64 	[%rd861], %rd7476;
	mov.f64 	%fd26225, 0dBFF0000000000000;
	mov.f64 	%fd26255, 0d7FF0000000000000;
	mov.f64 	%fd26226, %fd26255;
	bra.uni 	$L__BB1_7161;
$L__BB1_7150:
	cvt.s32.s8 	%r14498, %r14492;
	mul.wide.s32 	%rd7477, %r14498, 5;
	cvt.u64.u16 	%rd7478, %rs488;
	cvt.s64.s8 	%rd7479, %rd7478;
	add.s64 	%rd865, %rd7477, %rd7479;
	shl.b64 	%rd7480, %rd865, 3;
	add.s64 	%rd7481, %rd1, %rd7480;
	ld.global.f64 	%fd26225, [%rd7481+45440];
	ld.local.u8 	%rs3306, [%rd862+-1];
	cvt.u64.u16 	%rd7482, %rs3306;
	cvt.s64.s8 	%rd866, %rd7482;
	cvt.u32.u16 	%r14499, %rs488;
	ld.local.s8 	%rs3307, [%rd863+-1];
	cvt.u32.u16 	%r14500, %rs3307;
	prmt.b32 	%r14501, %r14500, %r14499, 0x3340U;
	prmt.b32 	%r14502, %r14492, 0, 0x3340U;
	prmt.b32 	%r14503, %r14501, %r14502, 0x5410U;
	cvt.u32.u16 	%r14504, %rs3306;
	cvt.s32.s8 	%r14505, %r14504;
	mov.b32 	%r14506, 359705;
	dp4a.s32.u32 	%r14507, %r14503, %r14506, %r14505;
	mul.wide.s32 	%rd7483, %r14507, 8;
	add.s64 	%rd7484, %rd1, %rd7483;
	ld.global.f64 	%fd14607, [%rd7484+35440];
	add.f64 	%fd14608, %fd26225, %fd14607;
	ld.global.f64 	%fd26226, [%rd7481+45640];
	ld.global.f64 	%fd14609, [%rd7484+40440];
	add.f64 	%fd14610, %fd26226, %fd14609;
	abs.f64 	%fd14611, %fd14610;
	setp.gt.f64 	%p7231, %fd14611, 0d41CDCD64FF800000;
	selp.f64 	%fd3089, 0dBFF0000000000000, %fd14608, %p7231;
	selp.f64 	%fd3090, 0d7FF0000000000000, %fd14610, %p7231;
	cvt.s16.s8 	%rs3308, %rs488;
	mov.b32 	%r14508, {%rs3307, %rs3308};
	mov.b32 	%r14509, 6405;
	dp2a.lo.s32.u32 	%r14510, %r14508, %r14509, %r14498;
	mul.wide.s32 	%rd7485, %r14510, 8;
	add.s64 	%rd867, %rd1, %rd7485;
	ld.global.f64 	%fd3091, [%rd867+21000];
	abs.f64 	%fd14612, %fd3091;
	setp.geu.f64 	%p7232, %fd14612, 0d41CDCD64FF800000;
	@%p7232 bra 	$L__BB1_7154;
	cvt.u32.u16 	%r14513, %rs488;
	cvt.s32.s8 	%r14514, %r14513;
	mul.wide.s32 	%rd7490, %r14514, 24;
	add.s64 	%rd7491, %rd865, %rd7490;
	add.s64 	%rd7492, %rd7491, %rd866;
	shl.b64 	%rd7493, %rd7492, 3;
	add.s64 	%rd868, %rd1, %rd7493;
	ld.global.f64 	%fd3092, [%rd868+23000];
	abs.f64 	%fd14627, %fd3092;
	setp.lt.f64 	%p7237, %fd14627, 0d41CDCD64FF800000;
	@%p7237 bra 	$L__BB1_7157;
	ld.global.f64 	%fd14628, [%rd867+20000];
	add.f64 	%fd14629, %fd26225, %fd14628;
	add.f64 	%fd14630, %fd26226, %fd3091;
	abs.f64 	%fd14631, %fd14630;
	setp.gt.f64 	%p7238, %fd14631, 0d41CDCD64FF800000;
	selp.f64 	%fd26221, 0dBFF0000000000000, %fd14629, %p7238;
	selp.f64 	%fd26222, 0d7FF0000000000000, %fd14630, %p7238;
	add.f64 	%fd14632, %fd26222, 0d4069000000000000;
	add.f64 	%fd14633, %fd26221, 0dC016CCCCCCCCCCCD;
	add.f64 	%fd14634, %fd3085, %fd14633;
	div.rn.f64 	%fd26223, %fd14632, %fd14634;
	abs.f64 	%fd14635, %fd3090;
	setp.geu.f64 	%p7239, %fd14635, 0d41CDCD64FF800000;
	@%p7239 bra 	$L__BB1_7159;
	add.f64 	%fd14636, %fd3090, 0d4069000000000000;
	add.f64 	%fd14637, %fd3089, 0dC016CCCCCCCCCCCD;
	add.f64 	%fd14638, %fd3085, %fd14637;
	div.rn.f64 	%fd14639, %fd14636, %fd14638;
	setp.lt.f64 	%p7240, %fd14639, %fd26223;
	selp.f64 	%fd26221, %fd26221, %fd3089, %p7240;
	selp.f64 	%fd26222, %fd26222, %fd3090, %p7240;
	selp.f64 	%fd26223, %fd26223, %fd14639, %p7240;
	bra.uni 	$L__BB1_7159;
$L__BB1_7154:
	cvt.u32.u16 	%r14511, %rs488;
	cvt.s32.s8 	%r14512, %r14511;
	mul.wide.s32 	%rd7486, %r14512, 24;
	add.s64 	%rd7487, %rd865, %rd7486;
	add.s64 	%rd7488, %rd7487, %rd866;
	shl.b64 	%rd7489, %rd7488, 3;
	add.s64 	%rd869, %rd1, %rd7489;
	ld.global.f64 	%fd3093, [%rd869+23000];
	abs.f64 	%fd14614, %fd3093;
	setp.geu.f64 	%p7233, %fd14614, 0d41CDCD64FF800000;
	mov.f64 	%fd26221, %fd3089;
	mov.f64 	%fd26222, %fd3090;
	@%p7233 bra 	$L__BB1_7159;
	ld.global.f64 	%fd14615, [%rd869+22000];
	add.f64 	%fd14616, %fd26225, %fd14615;
	add.f64 	%fd14617, %fd26226, %fd3093;
	abs.f64 	%fd14618, %fd14617;
	setp.gt.f64 	%p7234, %fd14618, 0d41CDCD64FF800000;
	selp.f64 	%fd26221, 0dBFF0000000000000, %fd14616, %p7234;
	selp.f64 	%fd26222, 0d7FF0000000000000, %fd14617, %p7234;
	add.f64 	%fd14619, %fd26222, 0d4069000000000000;
	add.f64 	%fd14620, %fd26221, 0dC016CCCCCCCCCCCD;
	add.f64 	%fd14621, %fd3085, %fd14620;
	div.rn.f64 	%fd26223, %fd14619, %fd14621;
	abs.f64 	%fd14622, %fd3090;
	setp.geu.f64 	%p7235, %fd14622, 0d41CDCD64FF800000;
	@%p7235 bra 	$L__BB1_7159;
	add.f64 	%fd14623, %fd3090, 0d4069000000000000;
	add.f64 	%fd14624, %fd3089, 0dC016CCCCCCCCCCCD;
	add.f64 	%fd14625, %fd3085, %fd14624;
	div.rn.f64 	%fd14626, %fd14623, %fd14625;
	setp.lt.f64 	%p7236, %fd14626, %fd26223;
	selp.f64 	%fd26221, %fd26221, %fd3089, %p7236;
	selp.f64 	%fd26222, %fd26222, %fd3090, %p7236;
	selp.f64 	%fd26223, %fd26223, %fd14626, %p7236;
	bra.uni 	$L__BB1_7159;
$L__BB1_7157:
	ld.global.f64 	%fd14640, [%rd867+20000];
	add.f64 	%fd14641, %fd26225, %fd14640;
	ld.global.f64 	%fd14642, [%rd868+22000];
	add.f64 	%fd14643, %fd14641, %fd14642;
	add.f64 	%fd14644, %fd26226, %fd3091;
	add.f64 	%fd14645, %fd14644, %fd3092;
	abs.f64 	%fd14646, %fd14645;
	setp.gt.f64 	%p7241, %fd14646, 0d41CDCD64FF800000;
	selp.f64 	%fd26221, 0dBFF0000000000000, %fd14643, %p7241;
	selp.f64 	%fd26222, 0d7FF0000000000000, %fd14645, %p7241;
	add.f64 	%fd14647, %fd26222, 0d4069000000000000;
	add.f64 	%fd14648, %fd26221, 0dC016CCCCCCCCCCCD;
	add.f64 	%fd14649, %fd3085, %fd14648;
	div.rn.f64 	%fd26223, %fd14647, %fd14649;
	abs.f64 	%fd14650, %fd3090;
	setp.geu.f64 	%p7242, %fd14650, 0d41CDCD64FF800000;
	@%p7242 bra 	$L__BB1_7159;
	add.f64 	%fd14651, %fd3090, 0d4069000000000000;
	add.f64 	%fd14652, %fd3089, 0dC016CCCCCCCCCCCD;
	add.f64 	%fd14653, %fd3085, %fd14652;
	div.rn.f64 	%fd14654, %fd14651, %fd14653;
	setp.lt.f64 	%p7243, %fd14654, %fd26223;
	selp.f64 	%fd26221, %fd26221, %fd3089, %p7243;
	selp.f64 	%fd26222, %fd26222, %fd3090, %p7243;
	selp.f64 	%fd26223, %fd26223, %fd14654, %p7243;
$L__BB1_7159:
	abs.f64 	%fd14655, %fd26222;
	setp.geu.f64 	%p7244, %fd14655, 0d41CDCD64FF800000;
	@%p7244 bra 	$L__BB1_7161;
	add.f64 	%fd14656, %fd26226, 0d4069000000000000;
	add.f64 	%fd14657, %fd26225, 0dC016CCCCCCCCCCCD;
	add.f64 	%fd14658, %fd3085, %fd14657;
	div.rn.f64 	%fd14659, %fd14656, %fd14658;
	setp.lt.f64 	%p7245, %fd26223, %fd14659;
	selp.f64 	%fd26225, %fd26225, %fd26221, %p7245;
	selp.f64 	%fd26226, %fd26226, %fd26222, %p7245;
$L__BB1_7161:
	abs.f64 	%fd14660, %fd26226;
	setp.geu.f64 	%p7246, %fd14660, 0d41CDCD64FF800000;
	@%p7246 bra 	$L__BB1_7163;
	st.local.f64 	[%rd864], %fd26225;
	st.local.f64 	[%rd861], %fd26226;
	mov.f64 	%fd26255, %fd26226;
$L__BB1_7163:
	min.u32 	%r14515, %r28070, %r2722;
	setp.lt.u32 	%p7247, %r14515, 2;
	mov.f64 	%fd26228, 0dBFF0000000000000;
	mov.f64 	%fd26229, 0d7FF0000000000000;
	@%p7247 bra 	$L__BB1_7190;
	ld.local.f64 	%fd26254, [%rd864];
	add.f64 	%fd14663, %fd26255, 0d4069000000000000;
	add.f64 	%fd14664, %fd26254, 0dC016CCCCCCCCCCCD;
	add.f64 	%fd14665, %fd3085, %fd14664;
	div.rn.f64 	%fd3122, %fd14663, %fd14665;
	add.s32 	%r14516, %r28070, -1;
	mul.lo.s32 	%r14517, %r14516, %r2695;
	sub.s32 	%r14518, %r14517, %r2695;
	add.s32 	%r14519, %r14518, %r2722;
	add.s32 	%r2724, %r14519, -2;
	mul.wide.s32 	%rd7494, %r2724, 8;
	add.s64 	%rd7495, %rd2, %rd7494;
	ld.local.f64 	%fd3123, [%rd7495];
	abs.f64 	%fd14666, %fd3123;
	setp.geu.f64 	%p7248, %fd14666, 0d41CDCD64FF800000;
	@%p7248 bra 	$L__BB1_7167;
	cvt.u64.u32 	%rd7496, %r28070;
	add.s64 	%rd7497, %rd6, %rd7496;
	ld.local.u8 	%r14520, [%rd7497+-1];
	prmt.b32 	%r14522, %r14520, %r14492, 0x3340U;
	ld.local.u8 	%r14523, [%rd863+-1];
	prmt.b32 	%r14524, %r14523, 0, 0x3340U;
	prmt.b32 	%r14525, %r14522, %r14524, 0x5410U;
	cvt.u32.u16 	%r14526, %rs488;
	cvt.s32.s8 	%r14527, %r14526;
	mov.b32 	%r14528, 334205;
	dp4a.s32.u32 	%r14529, %r14525, %r14528, %r14527;
	mul.wide.s32 	%rd7498, %r14529, 8;
	add.s64 	%rd870, %rd1, %rd7498;
	ld.global.f64 	%fd3124, [%rd870+5000];
	abs.f64 	%fd14669, %fd3124;
	setp.geu.f64 	%p7249, %fd14669, 0d41CDCD64FF800000;
	@%p7249 bra 	$L__BB1_7167;
	mul.wide.s32 	%rd7499, %r2724, 8;
	add.s64 	%rd7500, %rd3, %rd7499;
	ld.local.f64 	%fd14670, [%rd7500];
	ld.global.f64 	%fd14671, [%rd870];
	add.f64 	%fd26228, %fd14670, %fd14671;
	add.f64 	%fd26229, %fd3123, %fd3124;
$L__BB1_7167:
	add.f64 	%fd14672, %fd26229, 0d4069000000000000;
	add.f64 	%fd14673, %fd26228, 0dC016CCCCCCCCCCCD;
	add.f64 	%fd14674, %fd3085, %fd14673;
	div.rn.f64 	%fd3129, %fd14672, %fd14674;
	setp.lt.f64 	%p7250, %fd26228, 0dC0A3880000000000;
	selp.f64 	%fd3130, 0dC0A9300000000000, %fd26228, %p7250;
	selp.f64 	%fd3131, 0d0000000000000000, %fd26229, %p7250;
	setp.gt.f64 	%p7251, %fd3129, %fd3122;
	@%p7251 bra 	$L__BB1_7171;
	setp.lt.f64 	%p7252, %fd26254, 0dC0A3880000000000;
	selp.f64 	%fd3132, 0dC0A9300000000000, %fd26254, %p7252;
	setp.gt.f64 	%p7253, %fd3132, 0d0000000000000000;
	selp.f64 	%fd14675, 0d0000000000000000, %fd26255, %p7252;
	setp.gt.f64 	%p7254, %fd14675, 0d0000000000000000;
	and.pred  	%p7255, %p7253, %p7254;
	@%p7255 bra 	$L__BB1_7171;
	setp.ltu.f64 	%p7256, %fd3122, %fd3129;
	@%p7256 bra 	$L__BB1_7172;
	st.local.f64 	[%rd864], %fd3132;
	st.local.f64 	[%rd861], %fd14675;
	mov.f64 	%fd26254, %fd3132;
	mov.f64 	%fd26255, %fd14675;
	bra.uni 	$L__BB1_7172;
$L__BB1_7171:
	st.local.f64 	[%rd864], %fd3130;
	st.local.f64 	[%rd861], %fd3131;
	mov.f64 	%fd26254, %fd3130;
	mov.f64 	%fd26255, %fd3131;
$L__BB1_7172:
	mov.b32 	%r28072, 3;
$L__BB1_7173:
	sub.s32 	%r14531, %r2722, %r28072;
	add.s32 	%r14532, %r14531, 1;
	setp.gt.u32 	%p7257, %r14531, 2147483646;
	selp.b32 	%r14533, %r14531, 0, %p7257;
	add.s32 	%r14534, %r28070, %r14533;
	add.s32 	%r28074, %r14534, -1;
	selp.b32 	%r28073, 1, %r14532, %p7257;
	setp.lt.s32 	%p7258, %r28074, 1;
	setp.ge.s32 	%p7259, %r28073, %r2722;
	or.pred  	%p7260, %p7258, %p7259;
	@%p7260 bra 	$L__BB1_7189;
$L__BB1_7174:
	mov.u32 	%r2729, %r28074;
	add.s32 	%r28074, %r2729, -1;
	mad.lo.s32 	%r14536, %r28074, %r2695, %r28073;
	add.s32 	%r2731, %r14536, -1;
	mul.wide.s32 	%rd7501, %r2731, 8;
	add.s64 	%rd7502, %rd2, %rd7501;
	ld.local.f64 	%fd3152, [%rd7502];
	abs.f64 	%fd14676, %fd3152;
	setp.geu.f64 	%p7261, %fd14676, 0d41CDCD64FF800000;
	@%p7261 bra 	$L__BB1_7188;
	not.b32 	%r14537, %r2729;
	add.s32 	%r2732, %r28070, %r14537;
	not.b32 	%r14538, %r28073;
	add.s32 	%r2733, %r2722, %r14538;
	setp.eq.s32 	%p7262, %r2732, 0;
	setp.gt.s32 	%p7263, %r2733, 0;
	and.pred  	%p7264, %p7262, %p7263;
	@%p7264 bra 	$L__BB1_7181;
	setp.eq.s32 	%p7265, %r2733, 0;
	setp.gt.s32 	%p7266, %r2732, 0;
	and.pred  	%p7267, %p7266, %p7265;
	@%p7267 bra 	$L__BB1_7181;
	setp.eq.s32 	%p7268, %r2732, 1;
	setp.eq.s32 	%p7269, %r2733, 1;
	and.pred  	%p7270, %p7268, %p7269;
	@%p7270 bra 	$L__BB1_7179;
	add.s32 	%r14539, %r2733, %r2732;
	mul.wide.s32 	%rd7503, %r14539, 8;
	add.s64 	%rd7504, %rd1, %rd7503;
	ld.global.f64 	%fd14677, [%rd7504+24952];
	cvt.u64.u32 	%rd7505, %r2729;
	add.s64 	%rd7506, %rd6, %rd7505;
	cvt.s64.s32 	%rd7507, %r28073;
	add.s64 	%rd7508, %rd7, %rd7507;
	ld.local.s8 	%r14540, [%rd7508+1];
	ld.local.u8 	%r14541, [%rd7506+1];
	ld.local.u8 	%r14542, [%rd7506];
	prmt.b32 	%r14543, %r14542, %r14541, 0x3340U;
	ld.local.u8 	%r14544, [%rd7508];
	prmt.b32 	%r14545, %r14544, 0, 0x3340U;
	prmt.b32 	%r14546, %r14543, %r14545, 0x5410U;
	mov.b32 	%r14547, 334205;
	dp4a.s32.u32 	%r14548, %r14546, %r14547, %r14540;
	mul.wide.s32 	%rd7509, %r14548, 8;
	add.s64 	%rd7510, %rd1, %rd7509;
	ld.global.f64 	%fd14678, [%rd7510+30440];
	add.f64 	%fd14679, %fd14677, %fd14678;
	cvt.u64.u32 	%rd7511, %r28070;
	add.s64 	%rd7512, %rd6, %rd7511;
	ld.local.s8 	%r14549, [%rd7512+-1];
	cvt.u32.u16 	%r14550, %rs488;
	ld.local.u8 	%r14551, [%rd863+-1];
	prmt.b32 	%r14552, %r14551, %r14550, 0x3340U;
	prmt.b32 	%r14554, %r14492, 0, 0x3340U;
	prmt.b32 	%r14555, %r14552, %r14554, 0x5410U;
	mov.b32 	%r14556, 359705;
	dp4a.s32.u32 	%r14557, %r14555, %r14556, %r14549;
	mul.wide.s32 	%rd7513, %r14557, 8;
	add.s64 	%rd7514, %rd1, %rd7513;
	ld.global.f64 	%fd14680, [%rd7514+30440];
	add.f64 	%fd14681, %fd14679, %fd14680;
	add.f64 	%fd14682, %fd14681, %fd3152;
	ld.global.f64 	%fd14683, [%rd7504+24232];
	ld.global.f64 	%fd14684, [%rd7510+25440];
	add.f64 	%fd14685, %fd14683, %fd14684;
	ld.global.f64 	%fd14686, [%rd7514+25440];
	add.f64 	%fd14687, %fd14685, %fd14686;
	sub.s32 	%r14558, %r2732, %r2733;
	abs.s32 	%r14559, %r14558;
	cvt.rn.f64.s32 	%fd14688, %r14559;
	fma.rn.f64 	%fd14689, %fd14688, 0dBFEEF3E864B31D04, %fd14687;
	mul.wide.s32 	%rd7515, %r2731, 8;
	add.s64 	%rd7516, %rd3, %rd7515;
	ld.local.f64 	%fd14690, [%rd7516];
	add.f64 	%fd14691, %fd14690, %fd14689;
	abs.f64 	%fd14692, %fd14682;
	setp.gt.f64 	%p7271, %fd14692, 0d41CDCD64FF800000;
	selp.f64 	%fd14693, 0dBFF0000000000000, %fd14691, %p7271;
	selp.f64 	%fd14694, 0d7FF0000000000000, %fd14682, %p7271;
	add.f64 	%fd14695, %fd14694, 0d4069000000000000;
	add.f64 	%fd14696, %fd14693, 0dC016CCCCCCCCCCCD;
	add.f64 	%fd14697, %fd3085, %fd14696;
	div.rn.f64 	%fd14698, %fd14695, %fd14697;
	add.f64 	%fd14699, %fd26255, 0d4069000000000000;
	add.f64 	%fd14700, %fd26254, 0dC016CCCCCCCCCCCD;
	add.f64 	%fd14701, %fd3085, %fd14700;
	div.rn.f64 	%fd14702, %fd14699, %fd14701;
	setp.gt.f64 	%p7272, %fd14698, %fd14702;
	selp.f64 	%fd26256, %fd14693, 0dBFF0000000000000, %p7272;
	selp.f64 	%fd26257, %fd14694, 0d7FF0000000000000, %p7272;
	bra.uni 	$L__BB1_7186;
$L__BB1_7179:
	cvt.u64.u32 	%rd7517, %r2729;
	add.s64 	%rd7518, %rd6, %rd7517;
	cvt.s64.s32 	%rd7519, %r28073;
	add.s64 	%rd7520, %rd7, %rd7519;
	ld.local.s8 	%r14560, [%rd7520+1];
	ld.local.u8 	%r14561, [%rd7518+1];
	ld.local.u8 	%r14562, [%rd7518];
	prmt.b32 	%r14563, %r14562, %r14561, 0x3340U;
	ld.local.u8 	%r14564, [%rd7520];
	prmt.b32 	%r14565, %r14564, 0, 0x3340U;
	prmt.b32 	%r14566, %r14563, %r14565, 0x5410U;
	mov.b32 	%r14567, 334205;
	dp4a.s32.u32 	%r14568, %r14566, %r14567, %r14560;
	mul.wide.s32 	%rd7521, %r14568, 8;
	add.s64 	%rd7522, %rd1, %rd7521;
	ld.global.f64 	%fd14705, [%rd7522+10000];
	cvt.u64.u32 	%rd7523, %r28070;
	add.s64 	%rd7524, %rd6, %rd7523;
	ld.local.s8 	%r14569, [%rd7524+-1];
	cvt.u32.u16 	%r14570, %rs488;
	ld.local.u8 	%r14571, [%rd863+-1];
	prmt.b32 	%r14572, %r14571, %r14570, 0x3340U;
	prmt.b32 	%r14574, %r14492, 0, 0x3340U;
	prmt.b32 	%r14575, %r14572, %r14574, 0x5410U;
	mov.b32 	%r14576, 359705;
	dp4a.s32.u32 	%r14577, %r14575, %r14576, %r14569;
	mul.wide.s32 	%rd7525, %r14577, 8;
	add.s64 	%rd7526, %rd1, %rd7525;
	ld.global.f64 	%fd14706, [%rd7526+10000];
	add.f64 	%fd14707, %fd14705, %fd14706;
	mul.wide.s32 	%rd7527, %r2731, 8;
	add.s64 	%rd7528, %rd3, %rd7527;
	ld.local.f64 	%fd14708, [%rd7528];
	add.f64 	%fd14709, %fd14707, %fd14708;
	ld.global.f64 	%fd14710, [%rd7522+15000];
	ld.global.f64 	%fd14711, [%rd7526+15000];
	add.f64 	%fd14712, %fd14710, %fd14711;
	add.f64 	%fd14713, %fd14712, %fd3152;
	abs.f64 	%fd14714, %fd14713;
	setp.gt.f64 	%p7273, %fd14714, 0d41CDCD64FF800000;
	selp.f64 	%fd3155, 0dBFF0000000000000, %fd14709, %p7273;
	selp.f64 	%fd3156, 0d7FF0000000000000, %fd14713, %p7273;
	add.f64 	%fd14715, %fd3156, 0d4069000000000000;
	add.f64 	%fd14716, %fd3155, 0dC016CCCCCCCCCCCD;
	add.f64 	%fd14717, %fd3085, %fd14716;
	div.rn.f64 	%fd3157, %fd14715, %fd14717;
	add.f64 	%fd14718, %fd26255, 0d4069000000000000;
	add.f64 	%fd14719, %fd26254, 0dC016CCCCCCCCCCCD;
	add.f64 	%fd14720, %fd3085, %fd14719;
	div.rn.f64 	%fd3158, %fd14718, %fd14720;
	sub.f64 	%fd14721, %fd3157, %fd3158;
	setp.ltu.f64 	%p7274, %fd14721, 0d3EB0C6F7A0B5ED8D;
	mov.f64 	%fd26257, 0d7FF0000000000000;
	mov.f64 	%fd26256, 0dBFF0000000000000;
	@%p7274 bra 	$L__BB1_7186;
	setp.gt.f64 	%p7275, %fd3157, %fd3158;
	selp.f64 	%fd26256, %fd3155, 0dBFF0000000000000, %p7275;
	selp.f64 	%fd26257, %fd3156, 0d7FF0000000000000, %p7275;
	bra.uni 	$L__BB1_7186;
$L__BB1_7181:
	setp.eq.s32 	%p7276, %r2733, 1;
	setp.eq.s32 	%p7277, %r2732, 1;
	or.pred  	%p7278, %p7277, %p7276;
	@%p7278 bra 	$L__BB1_7183;
	not.b32 	%r14578, %r28073;
	add.s32 	%r14579, %r2722, %r14578;
	not.b32 	%r14580, %r2729;
	add.s32 	%r14581, %r28070, %r14580;
	add.s32 	%r14582, %r14579, %r14581;
	mul.wide.s32 	%rd7529, %r14582, 8;
	add.s64 	%rd7530, %rd1, %rd7529;
	ld.global.f64 	%fd14722, [%rd7530+25192];
	cvt.u64.u32 	%rd7531, %r2729;
	add.s64 	%rd7532, %rd6, %rd7531;
	ld.local.s8 	%r14583, [%rd7532];
	mul.wide.s32 	%rd7533, %r14583, 5;
	cvt.s64.s32 	%rd7534, %r28073;
	add.s64 	%rd7535, %rd7, %rd7534;
	ld.local.s8 	%rd7536, [%rd7535];
	add.s64 	%rd7537, %rd7533, %rd7536;
	shl.b64 	%rd7538, %rd7537, 3;
	add.s64 	%rd7539, %rd1, %rd7538;
	ld.global.f64 	%fd14723, [%rd7539+45640];
	add.f64 	%fd14724, %fd14722, %fd14723;
	cvt.s32.s8 	%r14585, %r14492;
	mul.wide.s32 	%rd7540, %r14585, 5;
	cvt.u64.u16 	%rd7541, %rs488;
	cvt.s64.s8 	%rd7542, %rd7541;
	add.s64 	%rd7543, %rd7540, %rd7542;
	shl.b64 	%rd7544, %rd7543, 3;
	add.s64 	%rd7545, %rd1, %rd7544;
	ld.global.f64 	%fd14725, [%rd7545+45640];
	add.f64 	%fd14726, %fd14724, %fd14725;
	add.f64 	%fd14727, %fd14726, %fd3152;
	ld.global.f64 	%fd14728, [%rd7530+24472];
	ld.global.f64 	%fd14729, [%rd7539+45440];
	add.f64 	%fd14730, %fd14728, %fd14729;
	ld.global.f64 	%fd14731, [%rd7545+45440];
	add.f64 	%fd14732, %fd14730, %fd14731;
	mul.wide.s32 	%rd7546, %r2731, 8;
	add.s64 	%rd7547, %rd3, %rd7546;
	ld.local.f64 	%fd14733, [%rd7547];
	add.f64 	%fd14734, %fd14732, %fd14733;
	abs.f64 	%fd14735, %fd14727;
	setp.gt.f64 	%p7279, %fd14735, 0d41CDCD64FF800000;
	selp.f64 	%fd14736, 0dBFF0000000000000, %fd14734, %p7279;
	selp.f64 	%fd14737, 0d7FF0000000000000, %fd14727, %p7279;
	add.f64 	%fd14738, %fd14737, 0d4069000000000000;
	add.f64 	%fd14739, %fd14736, 0dC016CCCCCCCCCCCD;
	add.f64 	%fd14740, %fd3085, %fd14739;
	div.rn.f64 	%fd14741, %fd14738, %fd14740;
	add.f64 	%fd14742, %fd26255, 0d4069000000000000;
	add.f64 	%fd14743, %fd26254, 0dC016CCCCCCCCCCCD;
	add.f64 	%fd14744, %fd3085, %fd14743;
	div.rn.f64 	%fd14745, %fd14742, %fd14744;
	setp.gt.f64 	%p7280, %fd14741, %fd14745;
	selp.f64 	%fd26256, %fd14736, 0dBFF0000000000000, %p7280;
	selp.f64 	%fd26257, %fd14737, 0d7FF0000000000000, %p7280;
	bra.uni 	$L__BB1_7186;
$L__BB1_7183:
	and.pred  	%p7284, %p7262, %p7276;
	setp.eq.s32 	%p7285, %r2733, 0;
	and.pred  	%p7286, %p7277, %p7285;
	or.pred  	%p7287, %p7284, %p7286;
	mov.f64 	%fd26249, 0d0000000000000000;
	mov.f64 	%fd26248, 0dC0A9300000000000;
	not.pred 	%p7288, %p7287;
	@%p7288 bra 	$L__BB1_7185;
	not.b32 	%r14586, %r28073;
	add.s32 	%r14587, %r2722, %r14586;
	not.b32 	%r14588, %r2729;
	add.s32 	%r14589, %r28070, %r14588;
	add.s32 	%r14590, %r14587, %r14589;
	mul.wide.u32 	%rd7548, %r14590, 8;
	add.s64 	%rd7549, %rd1, %rd7548;
	ld.global.f64 	%fd14748, [%rd7549+25192];
	cvt.u64.u32 	%rd7550, %r2729;
	add.s64 	%rd7551, %rd6, %rd7550;
	cvt.s64.s32 	%rd7552, %r28073;
	add.s64 	%rd7553, %rd7, %rd7552;
	ld.local.u8 	%r14591, [%rd7551];
	prmt.b32 	%r14593, %r14591, %r14492, 0x3340U;
	ld.local.u8 	%r14594, [%rd7553];
	prmt.b32 	%r14595, %r14594, 0, 0x3340U;
	prmt.b32 	%r14596, %r14593, %r14595, 0x5410U;
	cvt.u32.u16 	%r14597, %rs488;
	cvt.s32.s8 	%r14598, %r14597;
	mov.b32 	%r14599, 334205;
	dp4a.s32.u32 	%r14600, %r14596, %r14599, %r14598;
	mul.wide.s32 	%rd7554, %r14600, 8;
	add.s64 	%rd7555, %rd1, %rd7554;
	ld.global.f64 	%fd14749, [%rd7555+5000];
	add.f64 	%fd26249, %fd14748, %fd14749;
	ld.global.f64 	%fd14750, [%rd7549+24472];
	ld.global.f64 	%fd14751, [%rd7555];
	add.f64 	%fd26248, %fd14750, %fd14751;
$L__BB1_7185:
	add.f64 	%fd14752, %fd26249, %fd3152;
	mul.wide.s32 	%rd7556, %r2731, 8;
	add.s64 	%rd7557, %rd3, %rd7556;
	ld.local.f64 	%fd14753, [%rd7557];
	add.f64 	%fd14754, %fd26248, %fd14753;
	abs.f64 	%fd14755, %fd14752;
	setp.gt.f64 	%p7289, %fd14755, 0d41CDCD64FF800000;
	selp.f64 	%fd14756, 0dBFF0000000000000, %fd14754, %p7289;
	selp.f64 	%fd14757, 0d7FF0000000000000, %fd14752, %p7289;
	add.f64 	%fd14758, %fd14757, 0d4069000000000000;
	add.f64 	%fd14759, %fd14756, 0dC016CCCCCCCCCCCD;
	add.f64 	%fd14760, %fd3085, %fd14759;
	div.rn.f64 	%fd14761, %fd14758, %fd14760;
	add.f64 	%fd14762, %fd26255, 0d4069000000000000;
	add.f64 	%fd14763, %fd26254, 0dC016CCCCCCCCCCCD;
	add.f64 	%fd14764, %fd3085, %fd14763;
	div.rn.f64 	%fd14765, %fd14762, %fd14764;
	setp.gt.f64 	%p7290, %fd14761, %fd14765;
	selp.f64 	%fd26256, %fd14756, 0dBFF0000000000000, %p7290;
	selp.f64 	%fd26257, %fd14757, 0d7FF0000000000000, %p7290;
$L__BB1_7186:
	setp.lt.f64 	%p7291, %fd26256, 0dC0A3880000000000;
	selp.f64 	%fd3177, 0dC0A9300000000000, %fd26256, %p7291;
	selp.f64 	%fd3178, 0d0000000000000000, %fd26257, %p7291;
	abs.f64 	%fd14766, %fd3178;
	setp.geu.f64 	%p7292, %fd14766, 0d41CDCD64FF800000;
	@%p7292 bra 	$L__BB1_7188;
	st.local.f64 	[%rd861], %fd3178;
	st.local.f64 	[%rd864], %fd3177;
	mov.f64 	%fd26254, %fd3177;
	mov.f64 	%fd26255, %fd3178;
$L__BB1_7188:
	add.s32 	%r28073, %r28073, 1;
	setp.gt.u32 	%p7293, %r2729, 1;
	setp.lt.s32 	%p7294, %r28073, %r2722;
	and.pred  	%p7295, %p7293, %p7294;
	@%p7295 bra 	$L__BB1_7174;
$L__BB1_7189:
	add.s32 	%r28072, %r28072, 1;
	setp.ne.s32 	%p7296, %r28072, 33;
	@%p7296 bra 	$L__BB1_7173;
$L__BB1_7190:
	add.s32 	%r28071, %r2722, 1;
	setp.ne.s32 	%p7297, %r2722, %r2695;
	@%p7297 bra 	$L__BB1_7147;
$L__BB1_7191:
	add.s32 	%r2737, %r28070, 1;
	setp.ne.s32 	%p7298, %r28070, %r2693;
	mov.u32 	%r28070, %r2737;
	@%p7298 bra 	$L__BB1_7145;
	mov.f64 	%fd26287, 0dFFF0000000000000;
	mov.b32 	%r28082, 0;
	mov.b32 	%r28075, 1;
	mov.u32 	%r28081, %r28082;
$L__BB1_7193:
	setp.eq.s32 	%p7299, %r2695, 0;
	@%p7299 bra 	$L__BB1_7209;
	cvt.u64.u32 	%rd7558, %r28075;
	add.s64 	%rd7559, %rd6, %rd7558;
	ld.local.u8 	%rs489, [%rd7559];
	mov.b32 	%r28078, 1;
$L__BB1_7195:
	mov.u32 	%r2741, %r28078;
	cvt.u64.u32 	%rd7560, %r2741;
	add.s64 	%rd871, %rd7, %rd7560;
	ld.local.u8 	%rs490, [%rd871];
	cvt.u32.u16 	%r14604, %rs490;
	cvt.s32.s8 	%r14605, %r14604;
	cvt.u32.u16 	%r14606, %rs489;
	cvt.s32.s8 	%r14607, %r14606;
	add.s32 	%r14608, %r14605, %r14607;
	setp.ne.s32 	%p7300, %r14608, 3;
	mov.f64 	%fd26286, 0d7FF0000000000000;
	mov.f64 	%fd26285, 0dBFF0000000000000;
	@%p7300 bra 	$L__BB1_7208;
	cvt.u32.u16 	%r14609, %rs490;
	cvt.u64.u16 	%rd7561, %rs490;
	cvt.s64.s8 	%rd7562, %rd7561;
	cvt.u32.u16 	%r14610, %rs489;
	cvt.s32.s8 	%r14611, %r14610;
	mul.wide.s32 	%rd7563, %r14611, 5;
	add.s64 	%rd7564, %rd7563, %rd7562;
	shl.b64 	%rd7565, %rd7564, 3;
	add.s64 	%rd7566, %rd1, %rd7565;
	ld.global.f64 	%fd26285, [%rd7566+45440];
	cvt.u64.u32 	%rd7567, %r28075;
	add.s64 	%rd7568, %rd6, %rd7567;
	ld.local.s8 	%r14612, [%rd871+1];
	ld.local.s8 	%rs3309, [%rd7568+1];
	cvt.u32.u16 	%r14613, %rs3309;
	prmt.b32 	%r14614, %r14610, %r14613, 0x3340U;
	prmt.b32 	%r14615, %r14609, 0, 0x3340U;
	prmt.b32 	%r14616, %r14614, %r14615, 0x5410U;
	mov.b32 	%r14617, 334205;
	dp4a.s32.u32 	%r14618, %r14616, %r14617, %r14612;
	mul.wide.s32 	%rd7569, %r14618, 8;
	add.s64 	%rd7570, %rd1, %rd7569;
	ld.global.f64 	%fd14771, [%rd7570+35440];
	add.f64 	%fd14772, %fd26285, %fd14771;
	ld.global.f64 	%fd26286, [%rd7566+45640];
	ld.global.f64 	%fd14773, [%rd7570+40440];
	add.f64 	%fd14774, %fd26286, %fd14773;
	abs.f64 	%fd14775, %fd14774;
	setp.gt.f64 	%p7301, %fd14775, 0d41CDCD64FF800000;
	selp.f64 	%fd3199, 0dBFF0000000000000, %fd14772, %p7301;
	selp.f64 	%fd3200, 0d7FF0000000000000, %fd14774, %p7301;
	cvt.s16.s8 	%rs3310, %rs489;
	mov.b32 	%r14619, {%rs3310, %rs3309};
	cvt.s32.s8 	%r14620, %r14609;
	mov.b32 	%r14621, 1305;
	dp2a.lo.s32.u32 	%r14622, %r14619, %r14621, %r14620;
	mul.wide.s32 	%rd7571, %r14622, 8;
	add.s64 	%rd872, %rd1, %rd7571;
	ld.global.f64 	%fd3201, [%rd872+21000];
	abs.f64 	%fd3202, %fd3201;
	setp.geu.f64 	%p7302, %fd3202, 0d41CDCD64FF800000;
	cvt.s16.s8 	%rs3311, %rs490;
	mov.b32 	%r14623, {%rs3310, %rs3311};
	dp2a.lo.s32.u32 	%r2744, %r14623, %r14621, %r14612;
	mul.wide.s32 	%rd7572, %r2744, 8;
	add.s64 	%rd873, %rd1, %rd7572;
	mov.f64 	%fd26276, %fd3199;
	mov.f64 	%fd26277, %fd3200;
	@%p7302 bra 	$L__BB1_7200;
	ld.global.f64 	%fd3203, [%rd873+23000];
	abs.f64 	%fd14777, %fd3203;
	setp.geu.f64 	%p7303, %fd14777, 0d41CDCD64FF800000;
	mov.f64 	%fd26276, %fd3199;
	mov.f64 	%fd26277, %fd3200;
	@%p7303 bra 	$L__BB1_7200;
	ld.global.f64 	%fd14778, [%rd872+20000];
	add.f64 	%fd14779, %fd26285, %fd14778;
	mul.wide.s32 	%rd7573, %r2744, 8;
	add.s64 	%rd7574, %rd1, %rd7573;
	ld.global.f64 	%fd14780, [%rd7574+22000];
	add.f64 	%fd14781, %fd14779, %fd14780;
	add.f64 	%fd14782, %fd26286, %fd3201;
	add.f64 	%fd14783, %fd14782, %fd3203;
	abs.f64 	%fd14784, %fd14783;
	setp.gt.f64 	%p7304, %fd14784, 0d41CDCD64FF800000;
	selp.f64 	%fd26276, 0dBFF0000000000000, %fd14781, %p7304;
	selp.f64 	%fd26277, 0d7FF0000000000000, %fd14783, %p7304;
	add.f64 	%fd14785, %fd26277, 0d4069000000000000;
	add.f64 	%fd14786, %fd26276, 0dC016CCCCCCCCCCCD;
	add.f64 	%fd14787, %fd3085, %fd14786;
	div.rn.f64 	%fd26278, %fd14785, %fd14787;
	abs.f64 	%fd14788, %fd3200;
	setp.geu.f64 	%p7305, %fd14788, 0d41CDCD64FF800000;
	@%p7305 bra 	$L__BB1_7200;
	add.f64 	%fd14789, %fd3200, 0d4069000000000000;
	add.f64 	%fd14790, %fd3199, 0dC016CCCCCCCCCCCD;
	add.f64 	%fd14791, %fd3085, %fd14790;
	div.rn.f64 	%fd14792, %fd14789, %fd14791;
	setp.lt.f64 	%p7306, %fd14792, %fd26278;
	selp.f64 	%fd26276, %fd26276, %fd3199, %p7306;
	selp.f64 	%fd26277, %fd26277, %fd3200, %p7306;
	selp.f64 	%fd26278, %fd26278, %fd14792, %p7306;
$L__BB1_7200:
	mov.f64 	%fd26279, %fd26276;
	mov.f64 	%fd26280, %fd26277;
	@%p7302 bra 	$L__BB1_7203;
	ld.global.f64 	%fd14793, [%rd872+20000];
	add.f64 	%fd14794, %fd26285, %fd14793;
	add.f64 	%fd14795, %fd26286, %fd3201;
	abs.f64 	%fd14796, %fd14795;
	setp.gt.f64 	%p7308, %fd14796, 0d41CDCD64FF800000;
	selp.f64 	%fd26279, 0dBFF0000000000000, %fd14794, %p7308;
	selp.f64 	%fd26280, 0d7FF0000000000000, %fd14795, %p7308;
	add.f64 	%fd14797, %fd26280, 0d4069000000000000;
	add.f64 	%fd14798, %fd26279, 0dC016CCCCCCCCCCCD;
	add.f64 	%fd14799, %fd3085, %fd14798;
	div.rn.f64 	%fd26278, %fd14797, %fd14799;
	abs.f64 	%fd14800, %fd26277;
	setp.geu.f64 	%p7309, %fd14800, 0d41CDCD64FF800000;
	@%p7309 bra 	$L__BB1_7203;
	add.f64 	%fd14801, %fd26277, 0d4069000000000000;
	add.f64 	%fd14802, %fd26276, 0dC016CCCCCCCCCCCD;
	add.f64 	%fd14803, %fd3085, %fd14802;
	div.rn.f64 	%fd14804, %fd14801, %fd14803;
	setp.lt.f64 	%p7310, %fd14804, %fd26278;
	selp.f64 	%fd26279, %fd26279, %fd26276, %p7310;
	selp.f64 	%fd26280, %fd26280, %fd26277, %p7310;
	selp.f64 	%fd26278, %fd26278, %fd14804, %p7310;
$L__BB1_7203:
	mul.wide.s32 	%rd7575, %r2744, 8;
	add.s64 	%rd874, %rd1, %rd7575;
	ld.global.f64 	%fd3222, [%rd874+23000];
	abs.f64 	%fd14805, %fd3222;
	setp.geu.f64 	%p7311, %fd14805, 0d41CDCD64FF800000;
	mov.f64 	%fd26282, %fd26279;
	mov.f64 	%fd26283, %fd26280;
	@%p7311 bra 	$L__BB1_7206;
	ld.global.f64 	%fd14806, [%rd874+22000];
	add.f64 	%fd14807, %fd26285, %fd14806;
	add.f64 	%fd14808, %fd26286, %fd3222;
	abs.f64 	%fd14809, %fd14808;
	setp.gt.f64 	%p7312, %fd14809, 0d41CDCD64FF800000;
	selp.f64 	%fd26282, 0dBFF0000000000000, %fd14807, %p7312;
	selp.f64 	%fd26283, 0d7FF0000000000000, %fd14808, %p7312;
	add.f64 	%fd14810, %fd26283, 0d4069000000000000;
	add.f64 	%fd14811, %fd26282, 0dC016CCCCCCCCCCCD;
	add.f64 	%fd14812, %fd3085, %fd14811;
	div.rn.f64 	%fd26278, %fd14810, %fd14812;
	abs.f64 	%fd14813, %fd26280;
	setp.geu.f64 	%p7313, %fd14813, 0d41CDCD64FF800000;
	@%p7313 bra 	$L__BB1_7206;
	add.f64 	%fd14814, %fd26280, 0d4069000000000000;
	add.f64 	%fd14815, %fd26279, 0dC016CCCCCCCCCCCD;
	add.f64 	%fd14816, %fd3085, %fd14815;
	div.rn.f64 	%fd14817, %fd14814, %fd14816;
	setp.lt.f64 	%p7314, %fd14817, %fd26278;
	selp.f64 	%fd26282, %fd26282, %fd26279, %p7314;
	selp.f64 	%fd26283, %fd26283, %fd26280, %p7314;
	selp.f64 	%fd26278, %fd26278, %fd14817, %p7314;
$L__BB1_7206:
	abs.f64 	%fd14818, %fd26283;
	setp.geu.f64 	%p7315, %fd14818, 0d41CDCD64FF800000;
	@%p7315 bra 	$L__BB1_7208;
	add.f64 	%fd14819, %fd26286, 0d4069000000000000;
	add.f64 	%fd14820, %fd26285, 0dC016CCCCCCCCCCCD;
	add.f64 	%fd14821, %fd3085, %fd14820;
	div.rn.f64 	%fd14822, %fd14819, %fd14821;
	setp.lt.f64 	%p7316, %fd26278, %fd14822;
	selp.f64 	%fd26285, %fd26285, %fd26282, %p7316;
	selp.f64 	%fd26286, %fd26286, %fd26283, %p7316;
$L__BB1_7208:
	add.f64 	%fd14823, %fd26285, 0d3EB0C6F7A0B5ED8D;
	add.f64 	%fd14824, %fd26286, 0d3EB0C6F7A0B5ED8D;
	add.s32 	%r14624, %r28075, -1;
	mad.lo.s32 	%r14625, %r14624, %r2695, %r2741;
	add.s32 	%r14626, %r14625, -1;
	mul.wide.s32 	%rd7576, %r14626, 8;
	add.s64 	%rd7577, %rd2, %rd7576;
	ld.local.f64 	%fd14825, [%rd7577];
	add.f64 	%fd14826, %fd14825, %fd14824;
	add.f64 	%fd14827, %fd14826, 0d4069000000000000;
	add.s64 	%rd7578, %rd3, %rd7576;
	ld.local.f64 	%fd14828, [%rd7578];
	add.f64 	%fd14829, %fd14823, %fd14828;
	add.f64 	%fd14830, %fd14829, 0dC016CCCCCCCCCCCD;
	add.f64 	%fd14831, %fd3085, %fd14830;
	div.rn.f64 	%fd14832, %fd14827, %fd14831;
	add.f64 	%fd14833, %fd14832, 0dC071126666666666;
	setp.gt.f64 	%p7317, %fd14833, %fd26287;
	setp.lt.f64 	%p7318, %fd14829, 0d0000000000000000;
	setp.lt.f64 	%p7319, %fd14826, 0d0000000000000000;
	and.pred  	%p7320, %p7318, %p7319;
	and.pred  	%p7321, %p7320, %p7317;
	selp.f64 	%fd26287, %fd14833, %fd26287, %p7321;
	selp.b32 	%r28081, %r2741, %r28081, %p7321;
	selp.b32 	%r28082, %r28075, %r28082, %p7321;
	add.s32 	%r28078, %r2741, 1;
	setp.ne.s32 	%p7322, %r2741, %r2695;
	@%p7322 bra 	$L__BB1_7195;
$L__BB1_7209:
	add.s32 	%r2750, %r28075, 1;
	setp.ne.s32 	%p7323, %r28075, %r2693;
	mov.u32 	%r28075, %r2750;
	@%p7323 bra 	$L__BB1_7193;
$L__BB1_7210:
	abs.f64 	%fd3239, %fd26287;
	setp.gt.f64 	%p7324, %fd3239, 0d41CDCD64FF800000;
	selp.b32 	%r28381, 1, %r28081, %p7324;
	selp.b32 	%r28382, 1, %r28082, %p7324;
	cvt.s64.s32 	%rd7579, %r28382;
	add.s64 	%rd875, %rd6, %rd7579;
	ld.local.u8 	%rs6726, [%rd875];
	cvt.u32.u16 	%r14627, %rs6726;
	cvt.s32.s8 	%r14628, %r14627;
	cvt.s64.s32 	%rd7580, %r28381;
	add.s64 	%rd876, %rd7, %rd7580;
	ld.local.u8 	%rs6725, [%rd876];
	cvt.u32.u16 	%r14629, %rs6725;
	cvt.s32.s8 	%r14630, %r14629;
	add.s32 	%r14631, %r14630, %r14628;
	setp.ne.s32 	%p7325, %r14631, 3;
	mov.f64 	%fd26299, 0d7FF0000000000000;
	mov.f64 	%fd26298, 0dBFF0000000000000;
	@%p7325 bra 	$L__BB1_7223;
	cvt.u32.u16 	%r14632, %rs6726;
	cvt.u32.u16 	%r14633, %rs6725;
	cvt.u64.u16 	%rd7581, %rs6725;
	cvt.s64.s8 	%rd7582, %rd7581;
	cvt.s32.s8 	%r14634, %r14632;
	mul.wide.s32 	%rd7583, %r14634, 5;
	add.s64 	%rd7584, %rd7583, %rd7582;
	shl.b64 	%rd7585, %rd7584, 3;
	add.s64 	%rd7586, %rd1, %rd7585;
	ld.global.f64 	%fd26298, [%rd7586+45440];
	ld.local.s8 	%r14635, [%rd876+1];
	ld.local.s8 	%rs3312, [%rd875+1];
	cvt.u32.u16 	%r14636, %rs3312;
	prmt.b32 	%r14637, %r14632, %r14636, 0x3340U;
	prmt.b32 	%r14638, %r14633, 0, 0x3340U;
	prmt.b32 	%r14639, %r14637, %r14638, 0x5410U;
	mov.b32 	%r14640, 334205;
	dp4a.s32.u32 	%r14641, %r14639, %r14640, %r14635;
	mul.wide.s32 	%rd7587, %r14641, 8;
	add.s64 	%rd7588, %rd1, %rd7587;
	ld.global.f64 	%fd14837, [%rd7588+35440];
	add.f64 	%fd14838, %fd26298, %fd14837;
	ld.global.f64 	%fd26299, [%rd7586+45640];
	ld.global.f64 	%fd14839, [%rd7588+40440];
	add.f64 	%fd14840, %fd26299, %fd14839;
	abs.f64 	%fd14841, %fd14840;
	setp.gt.f64 	%p7326, %fd14841, 0d41CDCD64FF800000;
	selp.f64 	%fd3242, 0dBFF0000000000000, %fd14838, %p7326;
	selp.f64 	%fd3243, 0d7FF0000000000000, %fd14840, %p7326;
	cvt.s16.s8 	%rs3313, %rs6726;
	mov.b32 	%r14642, {%rs3313, %rs3312};
	cvt.s32.s8 	%r14643, %r14633;
	mov.b32 	%r14644, 1305;
	dp2a.lo.s32.u32 	%r14645, %r14642, %r14644, %r14643;
	mul.wide.s32 	%rd7589, %r14645, 8;
	add.s64 	%rd877, %rd1, %rd7589;
	ld.global.f64 	%fd3244, [%rd877+21000];
	abs.f64 	%fd3245, %fd3244;
	setp.geu.f64 	%p7327, %fd3245, 0d41CDCD64FF800000;
	cvt.s16.s8 	%rs3314, %rs6725;
	mov.b32 	%r14646, {%rs3313, %rs3314};
	dp2a.lo.s32.u32 	%r2755, %r14646, %r14644, %r14635;
	mul.wide.s32 	%rd7590, %r2755, 8;
	add.s64 	%rd878, %rd1, %rd7590;
	mov.f64 	%fd26289, %fd3242;
	mov.f64 	%fd26290, %fd3243;
	@%p7327 bra 	$L__BB1_7215;
	ld.global.f64 	%fd3246, [%rd878+23000];
	abs.f64 	%fd14843, %fd3246;
	setp.geu.f64 	%p7328, %fd14843, 0d41CDCD64FF800000;
	mov.f64 	%fd26289, %fd3242;
	mov.f64 	%fd26290, %fd3243;
	@%p7328 bra 	$L__BB1_7215;
	ld.global.f64 	%fd14844, [%rd877+20000];
	add.f64 	%fd14845, %fd26298, %fd14844;
	ld.global.f64 	%fd14846, [%rd878+22000];
	add.f64 	%fd14847, %fd14845, %fd14846;
	add.f64 	%fd14848, %fd26299, %fd3244;
	add.f64 	%fd14849, %fd14848, %fd3246;
	abs.f64 	%fd14850, %fd14849;
	setp.gt.f64 	%p7329, %fd14850, 0d41CDCD64FF800000;
	selp.f64 	%fd26289, 0dBFF0000000000000, %fd14847, %p7329;
	selp.f64 	%fd26290, 0d7FF0000000000000, %fd14849, %p7329;
	add.f64 	%fd14851, %fd26290, 0d4069000000000000;
	add.f64 	%fd14852, %fd26289, 0dC016CCCCCCCCCCCD;
	add.f64 	%fd14853, %fd3085, %fd14852;
	div.rn.f64 	%fd26291, %fd14851, %fd14853;
	abs.f64 	%fd14854, %fd3243;
	setp.geu.f64 	%p7330, %fd14854, 0d41CDCD64FF800000;
	@%p7330 bra 	$L__BB1_7215;
	add.f64 	%fd14855, %fd3243, 0d4069000000000000;
	add.f64 	%fd14856, %fd3242, 0dC016CCCCCCCCCCCD;
	add.f64 	%fd14857, %fd3085, %fd14856;
	div.rn.f64 	%fd14858, %fd14855, %fd14857;
	setp.lt.f64 	%p7331, %fd14858, %fd26291;
	selp.f64 	%fd26289, %fd26289, %fd3242, %p7331;
	selp.f64 	%fd26290, %fd26290, %fd3243, %p7331;
	selp.f64 	%fd26291, %fd26291, %fd14858, %p7331;
$L__BB1_7215:
	mov.f64 	%fd26292, %fd26289;
	mov.f64 	%fd26293, %fd26290;
	@%p7327 bra 	$L__BB1_7218;
	ld.global.f64 	%fd14859, [%rd877+20000];
	add.f64 	%fd14860, %fd26298, %fd14859;
	add.f64 	%fd14861, %fd26299, %fd3244;
	abs.f64 	%fd14862, %fd14861;
	setp.gt.f64 	%p7333, %fd14862, 0d41CDCD64FF800000;
	selp.f64 	%fd26292, 0dBFF0000000000000, %fd14860, %p7333;
	selp.f64 	%fd26293, 0d7FF0000000000000, %fd14861, %p7333;
	add.f64 	%fd14863, %fd26293, 0d4069000000000000;
	add.f64 	%fd14864, %fd26292, 0dC016CCCCCCCCCCCD;
	add.f64 	%fd14865, %fd3085, %fd14864;
	div.rn.f64 	%fd26291, %fd14863, %fd14865;
	abs.f64 	%fd14866, %fd26290;
	setp.geu.f64 	%p7334, %fd14866, 0d41CDCD64FF800000;
	@%p7334 bra 	$L__BB1_7218;
	add.f64 	%fd14867, %fd26290, 0d4069000000000000;
	add.f64 	%fd14868, %fd26289, 0dC016CCCCCCCCCCCD;
	add.f64 	%fd14869, %fd3085, %fd14868;
	div.rn.f64 	%fd14870, %fd14867, %fd14869;
	setp.lt.f64 	%p7335, %fd14870, %fd26291;
	selp.f64 	%fd26292, %fd26292, %fd26289, %p7335;
	selp.f64 	%fd26293, %fd26293, %fd26290, %p7335;
	selp.f64 	%fd26291, %fd26291, %fd14870, %p7335;
$L__BB1_7218:
	mul.wide.s32 	%rd7591, %r2755, 8;
	add.s64 	%rd879, %rd1, %rd7591;
	ld.global.f64 	%fd3265, [%rd879+23000];
	abs.f64 	%fd14871, %fd3265;
	setp.geu.f64 	%p7336, %fd14871, 0d41CDCD64FF800000;
	mov.f64 	%fd26295, %fd26292;
	mov.f64 	%fd26296, %fd26293;
	@%p7336 bra 	$L__BB1_7221;
	ld.global.f64 	%fd14872, [%rd879+22000];
	add.f64 	%fd14873, %fd26298, %fd14872;
	add.f64 	%fd14874, %fd26299, %fd3265;
	abs.f64 	%fd14875, %fd14874;
	setp.gt.f64 	%p7337, %fd14875, 0d41CDCD64FF800000;
	selp.f64 	%fd26295, 0dBFF0000000000000, %fd14873, %p7337;
	selp.f64 	%fd26296, 0d7FF0000000000000, %fd14874, %p7337;
	add.f64 	%fd14876, %fd26296, 0d4069000000000000;
	add.f64 	%fd14877, %fd26295, 0dC016CCCCCCCCCCCD;
	add.f64 	%fd14878, %fd3085, %fd14877;
	div.rn.f64 	%fd26291, %fd14876, %fd14878;
	abs.f64 	%fd14879, %fd26293;
	setp.geu.f64 	%p7338, %fd14879, 0d41CDCD64FF800000;
	@%p7338 bra 	$L__BB1_7221;
	add.f64 	%fd14880, %fd26293, 0d4069000000000000;
	add.f64 	%fd14881, %fd26292, 0dC016CCCCCCCCCCCD;
	add.f64 	%fd14882, %fd3085, %fd14881;
	div.rn.f64 	%fd14883, %fd14880, %fd14882;
	setp.lt.f64 	%p7339, %fd14883, %fd26291;
	selp.f64 	%fd26295, %fd26295, %fd26292, %p7339;
	selp.f64 	%fd26296, %fd26296, %fd26293, %p7339;
	selp.f64 	%fd26291, %fd26291, %fd14883, %p7339;
$L__BB1_7221:
	add.f64 	%fd14884, %fd26298, 0dC016CCCCCCCCCCCD;
	add.f64 	%fd3275, %fd3085, %fd14884;
	abs.f64 	%fd14885, %fd26296;
	setp.geu.f64 	%p7340, %fd14885, 0d41CDCD64FF800000;
	@%p7340 bra 	$L__BB1_7223;
	add.f64 	%fd14886, %fd26299, 0d4069000000000000;
	div.rn.f64 	%fd14887, %fd14886, %fd3275;
	setp.lt.f64 	%p7341, %fd26291, %fd14887;
	selp.f64 	%fd26298, %fd26298, %fd26295, %p7341;
	selp.f64 	%fd26299, %fd26299, %fd26296, %p7341;
$L__BB1_7223:
	setp.eq.s32 	%p7342, %r2693, 0;
	@%p7342 bra 	$L__BB1_7237;
	and.b32  	%r2756, %r2693, 15;
	setp.lt.u32 	%p7343, %r2693, 16;
	mov.b32 	%r28087, 0;
	@%p7343 bra 	$L__BB1_7227;
	and.b32  	%r28087, %r2693, 2147483632;
	mov.b32 	%r28085, 0;
$L__BB1_7226:
	.pragma "nounroll";
	mul.wide.u32 	%rd7592, %r28085, 4;
	add.s64 	%rd7593, %rd4, %rd7592;
	mov.b32 	%r14649, 0;
	st.local.u32 	[%rd7593], %r14649;
	st.local.u32 	[%rd7593+4], %r14649;
	st.local.u32 	[%rd7593+8], %r14649;
	st.local.u32 	[%rd7593+12], %r14649;
	st.local.u32 	[%rd7593+16], %r14649;
	st.local.u32 	[%rd7593+20], %r14649;
	st.local.u32 	[%rd7593+24], %r14649;
	st.local.u32 	[%rd7593+28], %r14649;
	st.local.u32 	[%rd7593+32], %r14649;
	st.local.u32 	[%rd7593+36], %r14649;
	st.local.u32 	[%rd7593+40], %r14649;
	st.local.u32 	[%rd7593+44], %r14649;
	st.local.u32 	[%rd7593+48], %r14649;
	st.local.u32 	[%rd7593+52], %r14649;
	st.local.u32 	[%rd7593+56], %r14649;
	st.local.u32 	[%rd7593+60], %r14649;
	add.s32 	%r28085, %r28085, 16;
	setp.ne.s32 	%p7344, %r28085, %r28087;
	@%p7344 bra 	$L__BB1_7226;
$L__BB1_7227:
	setp.eq.s32 	%p7345, %r2756, 0;
	@%p7345 bra 	$L__BB1_7237;
	and.b32  	%r2761, %r2693, 7;
	setp.lt.u32 	%p7346, %r2756, 8;
	@%p7346 bra 	$L__BB1_7230;
	mul.wide.u32 	%rd7594, %r28087, 4;
	add.s64 	%rd7595, %rd4, %rd7594;
	mov.b32 	%r14650, 0;
	st.local.u32 	[%rd7595], %r14650;
	st.local.u32 	[%rd7595+4], %r14650;
	st.local.u32 	[%rd7595+8], %r14650;
	st.local.u32 	[%rd7595+12], %r14650;
	st.local.u32 	[%rd7595+16], %r14650;
	st.local.u32 	[%rd7595+20], %r14650;
	st.local.u32 	[%rd7595+24], %r14650;
	st.local.u32 	[%rd7595+28], %r14650;
	add.s32 	%r28087, %r28087, 8;
$L__BB1_7230:
	setp.eq.s32 	%p7347, %r2761, 0;
	@%p7347 bra 	$L__BB1_7237;
	and.b32  	%r2764, %r2693, 3;
	setp.lt.u32 	%p7348, %r2761, 4;
	@%p7348 bra 	$L__BB1_7233;
	mul.wide.u32 	%rd7596, %r28087, 4;
	add.s64 	%rd7597, %rd4, %rd7596;
	mov.b32 	%r14651, 0;
	st.local.u32 	[%rd7597], %r14651;
	st.local.u32 	[%rd7597+4], %r14651;
	st.local.u32 	[%rd7597+8], %r14651;
	st.local.u32 	[%rd7597+12], %r14651;
	add.s32 	%r28087, %r28087, 4;
$L__BB1_7233:
	setp.eq.s32 	%p7349, %r2764, 0;
	@%p7349 bra 	$L__BB1_7237;
	mul.wide.u32 	%rd7598, %r28087, 4;
	add.s64 	%rd880, %rd4, %rd7598;
	mov.b32 	%r14652, 0;
	st.local.u32 	[%rd880], %r14652;
	setp.eq.s32 	%p7350, %r2764, 1;
	@%p7350 bra 	$L__BB1_7237;
	mov.b32 	%r14653, 0;
	st.local.u32 	[%rd880+4], %r14653;
	setp.eq.s32 	%p7351, %r2764, 2;
	@%p7351 bra 	$L__BB1_7237;
	mov.b32 	%r14654, 0;
	st.local.u32 	[%rd880+8], %r14654;
$L__BB1_7237:
	setp.eq.s32 	%p7352, %r2695, 0;
	@%p7352 bra 	$L__BB1_7251;
	and.b32  	%r2767, %r2695, 15;
	setp.lt.u32 	%p7353, %r2695, 16;
	mov.b32 	%r28091, 0;
	@%p7353 bra 	$L__BB1_7241;
	and.b32  	%r28091, %r2695, 2147483632;
	mov.b32 	%r28089, 0;
$L__BB1_7240:
	.pragma "nounroll";
	mul.wide.u32 	%rd7599, %r28089, 4;
	add.s64 	%rd7600, %rd5, %rd7599;
	mov.b32 	%r14657, 0;
	st.local.u32 	[%rd7600], %r14657;
	st.local.u32 	[%rd7600+4], %r14657;
	st.local.u32 	[%rd7600+8], %r14657;
	st.local.u32 	[%rd7600+12], %r14657;
	st.local.u32 	[%rd7600+16], %r14657;
	st.local.u32 	[%rd7600+20], %r14657;
	st.local.u32 	[%rd7600+24], %r14657;
	st.local.u32 	[%rd7600+28], %r14657;
	st.local.u32 	[%rd7600+32], %r14657;
	st.local.u32 	[%rd7600+36], %r14657;
	st.local.u32 	[%rd7600+40], %r14657;
	st.local.u32 	[%rd7600+44], %r14657;
	st.local.u32 	[%rd7600+48], %r14657;
	st.local.u32 	[%rd7600+52], %r14657;
	st.local.u32 	[%rd7600+56], %r14657;
	st.local.u32 	[%rd7600+60], %r14657;
	add.s32 	%r28089, %r28089, 16;
	setp.ne.s32 	%p7354, %r28089, %r28091;
	@%p7354 bra 	$L__BB1_7240;
$L__BB1_7241:
	setp.eq.s32 	%p7355, %r2767, 0;
	@%p7355 bra 	$L__BB1_7251;
	and.b32  	%r2772, %r2695, 7;
	setp.lt.u32 	%p7356, %r2767, 8;
	@%p7356 bra 	$L__BB1_7244;
	mul.wide.u32 	%rd7601, %r28091, 4;
	add.s64 	%rd7602, %rd5, %rd7601;
	mov.b32 	%r14658, 0;
	st.local.u32 	[%rd7602], %r14658;
	st.local.u32 	[%rd7602+4], %r14658;
	st.local.u32 	[%rd7602+8], %r14658;
	st.local.u32 	[%rd7602+12], %r14658;
	st.local.u32 	[%rd7602+16], %r14658;
	st.local.u32 	[%rd7602+20], %r14658;
	st.local.u32 	[%rd7602+24], %r14658;
	st.local.u32 	[%rd7602+28], %r14658;
	add.s32 	%r28091, %r28091, 8;
$L__BB1_7244:
	setp.eq.s32 	%p7357, %r2772, 0;
	@%p7357 bra 	$L__BB1_7251;
	and.b32  	%r2775, %r2695, 3;
	setp.lt.u32 	%p7358, %r2772, 4;
	@%p7358 bra 	$L__BB1_7247;
	mul.wide.u32 	%rd7603, %r28091, 4;
	add.s64 	%rd7604, %rd5, %rd7603;
	mov.b32 	%r14659, 0;
	st.local.u32 	[%rd7604], %r14659;
	st.local.u32 	[%rd7604+4], %r14659;
	st.local.u32 	[%rd7604+8], %r14659;
	st.local.u32 	[%rd7604+12], %r14659;
	add.s32 	%r28091, %r28091, 4;
$L__BB1_7247:
	setp.eq.s32 	%p7359, %r2775, 0;
	@%p7359 bra 	$L__BB1_7251;
	mul.wide.u32 	%rd7605, %r28091, 4;
	add.s64 	%rd881, %rd5, %rd7605;
	mov.b32 	%r14660, 0;
	st.local.u32 	[%rd881], %r14660;
	setp.eq.s32 	%p7360, %r2775, 1;
	@%p7360 bra 	$L__BB1_7251;
	mov.b32 	%r14661, 0;
	st.local.u32 	[%rd881+4], %r14661;
	setp.eq.s32 	%p7361, %r2775, 2;
	@%p7361 bra 	$L__BB1_7251;
	mov.b32 	%r14662, 0;
	st.local.u32 	[%rd881+8], %r14662;
$L__BB1_7251:
	add.s32 	%r14663, %r28382, -1;
	add.s32 	%r2778, %r28381, -1;
	mad.lo.s32 	%r2779, %r14663, %r2695, %r2778;
	mul.wide.s32 	%rd7606, %r2779, 8;
	add.s64 	%rd7607, %rd2, %rd7606;
	ld.local.f64 	%fd14889, [%rd7607];
	abs.f64 	%fd14890, %fd14889;
	setp.geu.f64 	%p7362, %fd14890, 0d41CDCD64FF800000;
	mov.f64 	%fd26306, 0d0000000000000000;
	@%p7362 bra 	$L__BB1_7299;
	mul.wide.s32 	%rd7608, %r28382, 4;
	add.s64 	%rd7609, %rd4, %rd7608;
	st.local.u32 	[%rd7609+-4], %r28381;
	mul.wide.s32 	%rd7610, %r2778, 4;
	add.s64 	%rd7611, %rd5, %rd7610;
	st.local.u32 	[%rd7611], %r28382;
$L__BB1_7253:
	cvt.u32.u16 	%r14664, %rs6726;
	cvt.s32.s8 	%r14665, %r14664;
	cvt.u32.u16 	%r14666, %rs6725;
	cvt.s32.s8 	%r14667, %r14666;
	add.s32 	%r14668, %r14667, %r14665;
	setp.eq.s32 	%p7363, %r14668, 3;
	@%p7363 bra 	$L__BB1_7255;
	add.s32 	%r14669, %r28382, -1;
	mad.lo.s32 	%r14670, %r14669, %r2695, %r28381;
	add.s32 	%r14671, %r14670, -1;
	mul.wide.s32 	%rd7612, %r14671, 8;
	add.s64 	%rd7613, %rd3, %rd7612;
	mov.b64 	%rd7614, -4616189618054758400;
	st.local.u64 	[%rd7613], %rd7614;
	add.s64 	%rd7615, %rd2, %rd7612;
	mov.b64 	%rd7616, 9218868437227405312;
	st.local.u64 	[%rd7615], %rd7616;
	mov.f64 	%fd26304, 0d7FF0000000000000;
	mov.f64 	%fd26303, 0dBFF0000000000000;
	bra.uni 	$L__BB1_7266;
$L__BB1_7255:
	cvt.s32.s8 	%r14673, %r14664;
	mul.wide.s32 	%rd7617, %r14673, 5;
	cvt.u64.u16 	%rd7618, %rs6725;
	cvt.s64.s8 	%rd882, %rd7618;
	add.s64 	%rd883, %rd7617, %rd882;
	shl.b64 	%rd7619, %rd883, 3;
	add.s64 	%rd7620, %rd1, %rd7619;
	ld.global.f64 	%fd26303, [%rd7620+45440];
	cvt.s64.s32 	%rd7621, %r28381;
	add.s64 	%rd7622, %rd7, %rd7621;
	cvt.s64.s32 	%rd7623, %r28382;
	add.s64 	%rd7624, %rd6, %rd7623;
	ld.local.u8 	%rs3315, [%rd7624+-1];
	cvt.u64.u16 	%rd7625, %rs3315;
	cvt.s64.s8 	%rd884, %rd7625;
	ld.local.s8 	%rs3316, [%rd7622+-1];
	cvt.u32.u16 	%r14674, %rs3316;
	cvt.u32.u16 	%r14675, %rs6725;
	prmt.b32 	%r14676, %r14675, %r14674, 0x3340U;
	prmt.b32 	%r14677, %r14664, 0, 0x3340U;
	prmt.b32 	%r14678, %r14676, %r14677, 0x5410U;
	cvt.u32.u16 	%r14679, %rs3315;
	cvt.s32.s8 	%r14680, %r14679;
	mov.b32 	%r14681, 334205;
	dp4a.s32.u32 	%r14682, %r14678, %r14681, %r14680;
	mul.wide.s32 	%rd7626, %r14682, 8;
	add.s64 	%rd7627, %rd1, %rd7626;
	ld.global.f64 	%fd14893, [%rd7627+35440];
	add.f64 	%fd14894, %fd26303, %fd14893;
	ld.global.f64 	%fd26304, [%rd7620+45640];
	ld.global.f64 	%fd14895, [%rd7627+40440];
	add.f64 	%fd14896, %fd26304, %fd14895;
	abs.f64 	%fd14897, %fd14896;
	setp.gt.f64 	%p7364, %fd14897, 0d41CDCD64FF800000;
	selp.f64 	%fd3282, 0dBFF0000000000000, %fd14894, %p7364;
	selp.f64 	%fd3283, 0d7FF0000000000000, %fd14896, %p7364;
	cvt.s16.s8 	%rs3317, %rs6725;
	mov.b32 	%r14683, {%rs3317, %rs3316};
	mov.b32 	%r14684, 1305;
	dp2a.lo.s32.u32 	%r14685, %r14683, %r14684, %r14673;
	mul.wide.s32 	%rd7628, %r14685, 8;
	add.s64 	%rd885, %rd1, %rd7628;
	ld.global.f64 	%fd3284, [%rd885+21000];
	abs.f64 	%fd14898, %fd3284;
	setp.geu.f64 	%p7365, %fd14898, 0d41CDCD64FF800000;
	@%p7365 bra 	$L__BB1_7259;
	mad.lo.s64 	%rd7632, %rd882, 24, %rd883;
	add.s64 	%rd7633, %rd7632, %rd884;
	shl.b64 	%rd7634, %rd7633, 3;
	add.s64 	%rd886, %rd1, %rd7634;
	ld.global.f64 	%fd3285, [%rd886+23000];
	abs.f64 	%fd14913, %fd3285;
	setp.lt.f64 	%p7370, %fd14913, 0d41CDCD64FF800000;
	@%p7370 bra 	$L__BB1_7262;
	ld.global.f64 	%fd14914, [%rd885+20000];
	add.f64 	%fd14915, %fd26303, %fd14914;
	add.f64 	%fd14916, %fd26304, %fd3284;
	abs.f64 	%fd14917, %fd14916;
	setp.gt.f64 	%p7371, %fd14917, 0d41CDCD64FF800000;
	selp.f64 	%fd26300, 0dBFF0000000000000, %fd14915, %p7371;
	selp.f64 	%fd26301, 0d7FF0000000000000, %fd14916, %p7371;
	add.f64 	%fd14918, %fd26301, 0d4069000000000000;
	add.f64 	%fd14919, %fd26300, 0dC016CCCCCCCCCCCD;
	add.f64 	%fd14920, %fd3085, %fd14919;
	div.rn.f64 	%fd26302, %fd14918, %fd14920;
	abs.f64 	%fd14921, %fd3283;
	setp.geu.f64 	%p7372, %fd14921, 0d41CDCD64FF800000;
	@%p7372 bra 	$L__BB1_7264;
	add.f64 	%fd14922, %fd3283, 0d4069000000000000;
	add.f64 	%fd14923, %fd3282, 0dC016CCCCCCCCCCCD;
	add.f64 	%fd14924, %fd3085, %fd14923;
	div.rn.f64 	%fd14925, %fd14922, %fd14924;
	setp.lt.f64 	%p7373, %fd14925, %fd26302;
	selp.f64 	%fd26300, %fd26300, %fd3282, %p7373;
	selp.f64 	%fd26301, %fd26301, %fd3283, %p7373;
	selp.f64 	%fd26302, %fd26302, %fd14925, %p7373;
	bra.uni 	$L__BB1_7264;
$L__BB1_7259:
	mad.lo.s64 	%rd7629, %rd882, 24, %rd883;
	add.s64 	%rd7630, %rd7629, %rd884;
	shl.b64 	%rd7631, %rd7630, 3;
	add.s64 	%rd887, %rd1, %rd7631;
	ld.global.f64 	%fd3286, [%rd887+23000];
	abs.f64 	%fd14900, %fd3286;
	setp.geu.f64 	%p7366, %fd14900, 0d41CDCD64FF800000;
	mov.f64 	%fd26300, %fd3282;
	mov.f64 	%fd26301, %fd3283;
	@%p7366 bra 	$L__BB1_7264;
	ld.global.f64 	%fd14901, [%rd887+22000];
	add.f64 	%fd14902, %fd26303, %fd14901;
	add.f64 	%fd14903, %fd26304, %fd3286;
	abs.f64 	%fd14904, %fd14903;
	setp.gt.f64 	%p7367, %fd14904, 0d41CDCD64FF800000;
	selp.f64 	%fd26300, 0dBFF0000000000000, %fd14902, %p7367;
	selp.f64 	%fd26301, 0d7FF0000000000000, %fd14903, %p7367;
	add.f64 	%fd14905, %fd26301, 0d4069000000000000;
	add.f64 	%fd14906, %fd26300, 0dC016CCCCCCCCCCCD;
	add.f64 	%fd14907, %fd3085, %fd14906;
	div.rn.f64 	%fd26302, %fd14905, %fd14907;
	abs.f64 	%fd14908, %fd3283;
	setp.geu.f64 	%p7368, %fd14908, 0d41CDCD64FF800000;
	@%p7368 bra 	$L__BB1_7264;
	add.f64 	%fd14909, %fd3283, 0d4069000000000000;
	add.f64 	%fd14910, %fd3282, 0dC016CCCCCCCCCCCD;
	add.f64 	%fd14911, %fd3085, %fd14910;
	div.rn.f64 	%fd14912, %fd14909, %fd14911;
	setp.lt.f64 	%p7369, %fd14912, %fd26302;
	selp.f64 	%fd26300, %fd26300, %fd3282, %p7369;
	selp.f64 	%fd26301, %fd26301, %fd3283, %p7369;
	selp.f64 	%fd26302, %fd26302, %fd14912, %p7369;
	bra.uni 	$L__BB1_7264;
$L__BB1_7262:
	ld.global.f64 	%fd14926, [%rd885+20000];
	add.f64 	%fd14927, %fd26303, %fd14926;
	ld.global.f64 	%fd14928, [%rd886+22000];
	add.f64 	%fd14929, %fd14927, %fd14928;
	add.f64 	%fd14930, %fd26304, %fd3284;
	add.f64 	%fd14931, %fd14930, %fd3285;
	abs.f64 	%fd14932, %fd14931;
	setp.gt.f64 	%p7374, %fd14932, 0d41CDCD64FF800000;
	selp.f64 	%fd26300, 0dBFF0000000000000, %fd14929, %p7374;
	selp.f64 	%fd26301, 0d7FF0000000000000, %fd14931, %p7374;
	add.f64 	%fd14933, %fd26301, 0d4069000000000000;
	add.f64 	%fd14934, %fd26300, 0dC016CCCCCCCCCCCD;
	add.f64 	%fd14935, %fd3085, %fd14934;
	div.rn.f64 	%fd26302, %fd14933, %fd14935;
	abs.f64 	%fd14936, %fd3283;
	setp.geu.f64 	%p7375, %fd14936, 0d41CDCD64FF800000;
	@%p7375 bra 	$L__BB1_7264;
	add.f64 	%fd14937, %fd3283, 0d4069000000000000;
	add.f64 	%fd14938, %fd3282, 0dC016CCCCCCCCCCCD;
	add.f64 	%fd14939, %fd3085, %fd14938;
	div.rn.f64 	%fd14940, %fd14937, %fd14939;
	setp.lt.f64 	%p7376, %fd14940, %fd26302;
	selp.f64 	%fd26300, %fd26300, %fd3282, %p7376;
	selp.f64 	%fd26301, %fd26301, %fd3283, %p7376;
	selp.f64 	%fd26302, %fd26302, %fd14940, %p7376;
$L__BB1_7264:
	abs.f64 	%fd14941, %fd26301;
	setp.geu.f64 	%p7377, %fd14941, 0d41CDCD64FF800000;
	@%p7377 bra 	$L__BB1_7266;
	add.f64 	%fd14942, %fd26304, 0d4069000000000000;
	add.f64 	%fd14943, %fd26303, 0dC016CCCCCCCCCCCD;
	add.f64 	%fd14944, %fd3085, %fd14943;
	div.rn.f64 	%fd14945, %fd14942, %fd14944;
	setp.lt.f64 	%p7378, %fd26302, %fd14945;
	selp.f64 	%fd26303, %fd26303, %fd26300, %p7378;
	selp.f64 	%fd26304, %fd26304, %fd26301, %p7378;
$L__BB1_7266:
	add.s32 	%r2782, %r28382, -1;
	mul.lo.s32 	%r2783, %r2782, %r2695;
	add.s32 	%r2784, %r28381, -1;
	add.s32 	%r2785, %r2784, %r2783;
	mul.wide.s32 	%rd7635, %r2785, 8;
	add.s64 	%rd7636, %rd3, %rd7635;
	ld.local.f64 	%fd3312, [%rd7636];
	abs.f64 	%fd3313, %fd3312;
	abs.f64 	%fd14946, %fd26303;
	max.f64 	%fd14948, %fd3313, %fd14946;
	setp.gt.f64 	%p7379, %fd14948, 0d41CDCD64FF800000;
	sub.f64 	%fd14949, %fd3312, %fd26303;
	abs.f64 	%fd14950, %fd14949;
	setp.geu.f64 	%p7380, %fd14950, 0d3EE4F8B588E368F1;
	or.pred  	%p7381, %p7379, %p7380;
	@%p7381 bra 	$L__BB1_8740;
	mul.wide.s32 	%rd7637, %r2785, 8;
	add.s64 	%rd7638, %rd2, %rd7637;
	ld.local.f64 	%fd14952, [%rd7638];
	abs.f64 	%fd14953, %fd14952;
	abs.f64 	%fd14954, %fd26304;
	max.f64 	%fd14956, %fd14953, %fd14954;
	setp.gt.f64 	%p7382, %fd14956, 0d41CDCD64FF800000;
	sub.f64 	%fd14957, %fd14952, %fd26304;
	abs.f64 	%fd14958, %fd14957;
	setp.geu.f64 	%p7383, %fd14958, 0d3EE4F8B588E368F1;
	or.pred  	%p7384, %p7382, %p7383;
	@%p7384 bra 	$L__BB1_8740;
	mul.wide.s32 	%rd7639, %r2779, 8;
	add.s64 	%rd7640, %rd2, %rd7639;
	ld.local.f64 	%fd14961, [%rd7640];
	add.f64 	%fd3314, %fd26299, %fd14961;
	add.s64 	%rd7641, %rd3, %rd7639;
	ld.local.f64 	%fd14962, [%rd7641];
	add.f64 	%fd3315, %fd26298, %fd14962;
	mov.f64 	%fd26305, 0d3FE0000000000000;
	@%p7324 bra 	$L__BB1_7298;
	mov.b32 	%r28118, 0;
	@%p7342 bra 	$L__BB1_7283;
	and.b32  	%r2786, %r2693, 15;
	setp.lt.u32 	%p7387, %r2693, 16;
	mov.b32 	%r28118, 0;
	mov.u32 	%r28102, %r28118;
	@%p7387 bra 	$L__BB1_7273;
	and.b32  	%r28102, %r2693, 2147483632;
	mov.b32 	%r28118, 0;
	mov.u32 	%r28096, %r28118;
$L__BB1_7272:
	.pragma "nounroll";
	mul.wide.u32 	%rd7642, %r28096, 4;
	add.s64 	%rd7643, %rd4, %rd7642;
	ld.local.u32 	%r14690, [%rd7643];
	setp.gt.s32 	%p7388, %r14690, 0;
	selp.u32 	%r14691, 1, 0, %p7388;
	add.s32 	%r14692, %r28118, %r14691;
	ld.local.u32 	%r14693, [%rd7643+4];
	setp.gt.s32 	%p7389, %r14693, 0;
	selp.u32 	%r14694, 1, 0, %p7389;
	add.s32 	%r14695, %r14692, %r14694;
	ld.local.u32 	%r14696, [%rd7643+8];
	setp.gt.s32 	%p7390, %r14696, 0;
	selp.u32 	%r14697, 1, 0, %p7390;
	add.s32 	%r14698, %r14695, %r14697;
	ld.local.u32 	%r14699, [%rd7643+12];
	setp.gt.s32 	%p7391, %r14699, 0;
	selp.u32 	%r14700, 1, 0, %p7391;
	add.s32 	%r14701, %r14698, %r14700;
	ld.local.u32 	%r14702, [%rd7643+16];
	setp.gt.s32 	%p7392, %r14702, 0;
	selp.u32 	%r14703, 1, 0, %p7392;
	add.s32 	%r14704, %r14701, %r14703;
	ld.local.u32 	%r14705, [%rd7643+20];
	setp.gt.s32 	%p7393, %r14705, 0;
	selp.u32 	%r14706, 1, 0, %p7393;
	add.s32 	%r14707, %r14704, %r14706;
	ld.local.u32 	%r14708, [%rd7643+24];
	setp.gt.s32 	%p7394, %r14708, 0;
	selp.u32 	%r14709, 1, 0, %p7394;
	add.s32 	%r14710, %r14707, %r14709;
	ld.local.u32 	%r14711, [%rd7643+28];
	setp.gt.s32 	%p7395, %r14711, 0;
	selp.u32 	%r14712, 1, 0, %p7395;
	add.s32 	%r14713, %r14710, %r14712;
	ld.local.u32 	%r14714, [%rd7643+32];
	setp.gt.s32 	%p7396, %r14714, 0;
	selp.u32 	%r14715, 1, 0, %p7396;
	add.s32 	%r14716, %r14713, %r14715;
	ld.local.u32 	%r14717, [%rd7643+36];
	setp.gt.s32 	%p7397, %r14717, 0;
	selp.u32 	%r14718, 1, 0, %p7397;
	add.s32 	%r14719, %r14716, %r14718;
	ld.local.u32 	%r14720, [%rd7643+40];
	setp.gt.s32 	%p7398, %r14720, 0;
	selp.u32 	%r14721, 1, 0, %p7398;
	add.s32 	%r14722, %r14719, %r14721;
	ld.local.u32 	%r14723, [%rd7643+44];
	setp.gt.s32 	%p7399, %r14723, 0;
	selp.u32 	%r14724, 1, 0, %p7399;
	add.s32 	%r14725, %r14722, %r14724;
	ld.local.u32 	%r14726, [%rd7643+48];
	setp.gt.s32 	%p7400, %r14726, 0;
	selp.u32 	%r14727, 1, 0, %p7400;
	add.s32 	%r14728, %r14725, %r14727;
	ld.local.u32 	%r14729, [%rd7643+52];
	setp.gt.s32 	%p7401, %r14729, 0;
	selp.u32 	%r14730, 1, 0, %p7401;
	add.s32 	%r14731, %r14728, %r14730;
	ld.local.u32 	%r14732, [%rd7643+56];
	setp.gt.s32 	%p7402, %r14732, 0;
	selp.u32 	%r14733, 1, 0, %p7402;
	add.s32 	%r14734, %r14731, %r14733;
	ld.local.u32 	%r14735, [%rd7643+60];
	setp.gt.s32 	%p7403, %r14735, 0;
	selp.u32 	%r14736, 1, 0, %p7403;
	add.s32 	%r28118, %r14734, %r14736;
	add.s32 	%r28096, %r28096, 16;
	setp.ne.s32 	%p7404, %r28096, %r28102;
	@%p7404 bra 	$L__BB1_7272;
$L__BB1_7273:
	setp.eq.s32 	%p7405, %r2786, 0;
	@%p7405 bra 	$L__BB1_7283;
	and.b32  	%r2795, %r2693, 7;
	setp.lt.u32 	%p7406, %r2786, 8;
	@%p7406 bra 	$L__BB1_7276;
	mul.wide.u32 	%rd7644, %r28102, 4;
	add.s64 	%rd7645, %rd4, %rd7644;
	ld.local.u32 	%r14738, [%rd7645];
	setp.gt.s32 	%p7407, %r14738, 0;
	selp.u32 	%r14739, 1, 0, %p7407;
	add.s32 	%r14740, %r28118, %r14739;
	ld.local.u32 	%r14741, [%rd7645+4];
	setp.gt.s32 	%p7408, %r14741, 0;
	selp.u32 	%r14742, 1, 0, %p7408;
	add.s32 	%r14743, %r14740, %r14742;
	ld.local.u32 	%r14744, [%rd7645+8];
	setp.gt.s32 	%p7409, %r14744, 0;
	selp.u32 	%r14745, 1, 0, %p7409;
	add.s32 	%r14746, %r14743, %r14745;
	ld.local.u32 	%r14747, [%rd7645+12];
	setp.gt.s32 	%p7410, %r14747, 0;
	selp.u32 	%r14748, 1, 0, %p7410;
	add.s32 	%r14749, %r14746, %r14748;
	ld.local.u32 	%r14750, [%rd7645+16];
	setp.gt.s32 	%p7411, %r14750, 0;
	selp.u32 	%r14751, 1, 0, %p7411;
	add.s32 	%r14752, %r14749, %r14751;
	ld.local.u32 	%r14753, [%rd7645+20];
	setp.gt.s32 	%p7412, %r14753, 0;
	selp.u32 	%r14754, 1, 0, %p7412;
	add.s32 	%r14755, %r14752, %r14754;
	ld.local.u32 	%r14756, [%rd7645+24];
	setp.gt.s32 	%p7413, %r14756, 0;
	selp.u32 	%r14757, 1, 0, %p7413;
	add.s32 	%r14758, %r14755, %r14757;
	ld.local.u32 	%r14759, [%rd7645+28];
	setp.gt.s32 	%p7414, %r14759, 0;
	selp.u32 	%r14760, 1, 0, %p7414;
	add.s32 	%r28118, %r14758, %r14760;
	add.s32 	%r28102, %r28102, 8;
$L__BB1_7276:
	setp.eq.s32 	%p7415, %r2795, 0;
	@%p7415 bra 	$L__BB1_7283;
	and.b32  	%r2801, %r2693, 3;
	setp.lt.u32 	%p7416, %r2795, 4;
	@%p7416 bra 	$L__BB1_7279;
	mul.wide.u32 	%rd7646, %r28102, 4;
	add.s64 	%rd7647, %rd4, %rd7646;
	ld.local.u32 	%r14762, [%rd7647];
	setp.gt.s32 	%p7417, %r14762, 0;
	selp.u32 	%r14763, 1, 0, %p7417;
	add.s32 	%r14764, %r28118, %r14763;
	ld.local.u32 	%r14765, [%rd7647+4];
	setp.gt.s32 	%p7418, %r14765, 0;
	selp.u32 	%r14766, 1, 0, %p7418;
	add.s32 	%r14767, %r14764, %r14766;
	ld.local.u32 	%r14768, [%rd7647+8];
	setp.gt.s32 	%p7419, %r14768, 0;
	selp.u32 	%r14769, 1, 0, %p7419;
	add.s32 	%r14770, %r14767, %r14769;
	ld.local.u32 	%r14771, [%rd7647+12];
	setp.gt.s32 	%p7420, %r14771, 0;
	selp.u32 	%r14772, 1, 0, %p7420;
	add.s32 	%r28118, %r14770, %r14772;
	add.s32 	%r28102, %r28102, 4;
$L__BB1_7279:
	setp.eq.s32 	%p7421, %r2801, 0;
	@%p7421 bra 	$L__BB1_7283;
	mul.wide.u32 	%rd7648, %r28102, 4;
	add.s64 	%rd888, %rd4, %rd7648;
	ld.local.u32 	%r14773, [%rd888];
	setp.gt.s32 	%p7422, %r14773, 0;
	selp.u32 	%r14774, 1, 0, %p7422;
	add.s32 	%r28118, %r28118, %r14774;
	setp.eq.s32 	%p7423, %r2801, 1;
	@%p7423 bra 	$L__BB1_7283;
	ld.local.u32 	%r14775, [%rd888+4];
	setp.gt.s32 	%p7424, %r14775, 0;
	selp.u32 	%r14776, 1, 0, %p7424;
	add.s32 	%r28118, %r28118, %r14776;
	setp.eq.s32 	%p7425, %r2801, 2;
	@%p7425 bra 	$L__BB1_7283;
	ld.local.u32 	%r14777, [%rd888+8];
	setp.gt.s32 	%p7426, %r14777, 0;
	selp.u32 	%r14778, 1, 0, %p7426;
	add.s32 	%r28118, %r28118, %r14778;
$L__BB1_7283:
	@%p7352 bra 	$L__BB1_7297;
	and.b32  	%r2811, %r2695, 15;
	setp.lt.u32 	%p7428, %r2695, 16;
	mov.b32 	%r28114, 0;
	@%p7428 bra 	$L__BB1_7287;
	and.b32  	%r28114, %r2695, 2147483632;
	mov.b32 	%r28108, 0;
$L__BB1_7286:
	.pragma "nounroll";
	mul.wide.u32 	%rd7649, %r28108, 4;
	add.s64 	%rd7650, %rd5, %rd7649;
	ld.local.u32 	%r14782, [%rd7650];
	setp.gt.s32 	%p7429, %r14782, 0;
	selp.u32 	%r14783, 1, 0, %p7429;
	add.s32 	%r14784, %r28118, %r14783;
	ld.local.u32 	%r14785, [%rd7650+4];
	setp.gt.s32 	%p7430, %r14785, 0;
	selp.u32 	%r14786, 1, 0, %p7430;
	add.s32 	%r14787, %r14784, %r14786;
	ld.local.u32 	%r14788, [%rd7650+8];
	setp.gt.s32 	%p7431, %r14788, 0;
	selp.u32 	%r14789, 1, 0, %p7431;
	add.s32 	%r14790, %r14787, %r14789;
	ld.local.u32 	%r14791, [%rd7650+12];
	setp.gt.s32 	%p7432, %r14791, 0;
	selp.u32 	%r14792, 1, 0, %p7432;
	add.s32 	%r14793, %r14790, %r14792;
	ld.local.u32 	%r14794, [%rd7650+16];
	setp.gt.s32 	%p7433, %r14794, 0;
	selp.u32 	%r14795, 1, 0, %p7433;
	add.s32 	%r14796, %r14793, %r14795;
	ld.local.u32 	%r14797, [%rd7650+20];
	setp.gt.s32 	%p7434, %r14797, 0;
	selp.u32 	%r14798, 1, 0, %p7434;
	add.s32 	%r14799, %r14796, %r14798;
	ld.local.u32 	%r14800, [%rd7650+24];
	setp.gt.s32 	%p7435, %r14800, 0;
	selp.u32 	%r14801, 1, 0, %p7435;
	add.s32 	%r14802, %r14799, %r14801;
	ld.local.u32 	%r14803, [%rd7650+28];
	setp.gt.s32 	%p7436, %r14803, 0;
	selp.u32 	%r14804, 1, 0, %p7436;
	add.s32 	%r14805, %r14802, %r14804;
	ld.local.u32 	%r14806, [%rd7650+32];
	setp.gt.s32 	%p7437, %r14806, 0;
	selp.u32 	%r14807, 1, 0, %p7437;
	add.s32 	%r14808, %r14805, %r14807;
	ld.local.u32 	%r14809, [%rd7650+36];
	setp.gt.s32 	%p7438, %r14809, 0;
	selp.u32 	%r14810, 1, 0, %p7438;
	add.s32 	%r14811, %r14808, %r14810;
	ld.local.u32 	%r14812, [%rd7650+40];
	setp.gt.s32 	%p7439, %r14812, 0;
	selp.u32 	%r14813, 1, 0, %p7439;
	add.s32 	%r14814, %r14811, %r14813;
	ld.local.u32 	%r14815, [%rd7650+44];
	setp.gt.s32 	%p7440, %r14815, 0;
	selp.u32 	%r14816, 1, 0, %p7440;
	add.s32 	%r14817, %r14814, %r14816;
	ld.local.u32 	%r14818, [%rd7650+48];
	setp.gt.s32 	%p7441, %r14818, 0;
	selp.u32 	%r14819, 1, 0, %p7441;
	add.s32 	%r14820, %r14817, %r14819;
	ld.local.u32 	%r14821, [%rd7650+52];
	setp.gt.s32 	%p7442, %r14821, 0;
	selp.u32 	%r14822, 1, 0, %p7442;
	add.s32 	%r14823, %r14820, %r14822;
	ld.local.u32 	%r14824, [%rd7650+56];
	setp.gt.s32 	%p7443, %r14824, 0;
	selp.u32 	%r14825, 1, 0, %p7443;
	add.s32 	%r14826, %r14823, %r14825;
	ld.local.u32 	%r14827, [%rd7650+60];
	setp.gt.s32 	%p7444, %r14827, 0;
	selp.u32 	%r14828, 1, 0, %p7444;
	add.s32 	%r28118, %r14826, %r14828;
	add.s32 	%r28108, %r28108, 16;
	setp.ne.s32 	%p7445, %r28108, %r28114;
	@%p7445 bra 	$L__BB1_7286;
$L__BB1_7287:
	setp.eq.s32 	%p7446, %r2811, 0;
	@%p7446 bra 	$L__BB1_7297;
	and.b32  	%r2820, %r2695, 7;
	setp.lt.u32 	%p7447, %r2811, 8;
	@%p7447 bra 	$L__BB1_7290;
	mul.wide.u32 	%rd7651, %r28114, 4;
	add.s64 	%rd7652, %rd5, %rd7651;
	ld.local.u32 	%r14830, [%rd7652];
	setp.gt.s32 	%p7448, %r14830, 0;
	selp.u32 	%r14831, 1, 0, %p7448;
	add.s32 	%r14832, %r28118, %r14831;
	ld.local.u32 	%r14833, [%rd7652+4];
	setp.gt.s32 	%p7449, %r14833, 0;
	selp.u32 	%r14834, 1, 0, %p7449;
	add.s32 	%r14835, %r14832, %r14834;
	ld.local.u32 	%r14836, [%rd7652+8];
	setp.gt.s32 	%p7450, %r14836, 0;
	selp.u32 	%r14837, 1, 0, %p7450;
	add.s32 	%r14838, %r14835, %r14837;
	ld.local.u32 	%r14839, [%rd7652+12];
	setp.gt.s32 	%p7451, %r14839, 0;
	selp.u32 	%r14840, 1, 0, %p7451;
	add.s32 	%r14841, %r14838, %r14840;
	ld.local.u32 	%r14842, [%rd7652+16];
	setp.gt.s32 	%p7452, %r14842, 0;
	selp.u32 	%r14843, 1, 0, %p7452;
	add.s32 	%r14844, %r14841, %r14843;
	ld.local.u32 	%r14845, [%rd7652+20];
	setp.gt.s32 	%p7453, %r14845, 0;
	selp.u32 	%r14846, 1, 0, %p7453;
	add.s32 	%r14847, %r14844, %r14846;
	ld.local.u32 	%r14848, [%rd7652+24];
	setp.gt.s32 	%p7454, %r14848, 0;
	selp.u32 	%r14849, 1, 0, %p7454;
	add.s32 	%r14850, %r14847, %r14849;
	ld.local.u32 	%r14851, [%rd7652+28];
	setp.gt.s32 	%p7455, %r14851, 0;
	selp.u32 	%r14852, 1, 0, %p7455;
	add.s32 	%r28118, %r14850, %r14852;
	add.s32 	%r28114, %r28114, 8;
$L__BB1_7290:
	setp.eq.s32 	%p7456, %r2820, 0;
	@%p7456 bra 	$L__BB1_7297;
	and.b32  	%r2826, %r2695, 3;
	setp.lt.u32 	%p7457, %r2820, 4;
	@%p7457 bra 	$L__BB1_7293;
	mul.wide.u32 	%rd7653, %r28114, 4;
	add.s64 	%rd7654, %rd5, %rd7653;
	ld.local.u32 	%r14854, [%rd7654];
	setp.gt.s32 	%p7458, %r14854, 0;
	selp.u32 	%r14855, 1, 0, %p7458;
	add.s32 	%r14856, %r28118, %r14855;
	ld.local.u32 	%r14857, [%rd7654+4];
	setp.gt.s32 	%p7459, %r14857, 0;
	selp.u32 	%r14858, 1, 0, %p7459;
	add.s32 	%r14859, %r14856, %r14858;
	ld.local.u32 	%r14860, [%rd7654+8];
	setp.gt.s32 	%p7460, %r14860, 0;
	selp.u32 	%r14861, 1, 0, %p7460;
	add.s32 	%r14862, %r14859, %r14861;
	ld.local.u32 	%r14863, [%rd7654+12];
	setp.gt.s32 	%p7461, %r14863, 0;
	selp.u32 	%r14864, 1, 0, %p7461;
	add.s32 	%r28118, %r14862, %r14864;
	add.s32 	%r28114, %r28114, 4;
$L__BB1_7293:
	setp.eq.s32 	%p7462, %r2826, 0;
	@%p7462 bra 	$L__BB1_7297;
	mul.wide.u32 	%rd7655, %r28114, 4;
	add.s64 	%rd889, %rd5, %rd7655;
	ld.local.u32 	%r14865, [%rd889];
	setp.gt.s32 	%p7463, %r14865, 0;
	selp.u32 	%r14866, 1, 0, %p7463;
	add.s32 	%r28118, %r28118, %r14866;
	setp.eq.s32 	%p7464, %r2826, 1;
	@%p7464 bra 	$L__BB1_7297;
	ld.local.u32 	%r14867, [%rd889+4];
	setp.gt.s32 	%p7465, %r14867, 0;
	selp.u32 	%r14868, 1, 0, %p7465;
	add.s32 	%r28118, %r28118, %r14868;
	setp.eq.s32 	%p7466, %r2826, 2;
	@%p7466 bra 	$L__BB1_7297;
	ld.local.u32 	%r14869, [%rd889+8];
	setp.gt.s32 	%p7467, %r14869, 0;
	selp.u32 	%r14870, 1, 0, %p7467;
	add.s32 	%r28118, %r28118, %r14870;
$L__BB1_7297:
	shr.u32 	%r14871, %r28118, 1;
	add.s32 	%r14872, %r14871, -1;
	cvt.rn.f64.s32 	%fd14963, %r14872;
	add.f64 	%fd14964, %fd3315, 0dC016CCCCCCCCCCCD;
	fma.rn.f64 	%fd14965, %fd14963, 0dBFE0A2B1704FF434, %fd14964;
	add.f64 	%fd14966, %fd3085, %fd14965;
	add.f64 	%fd14967, %fd3314, 0d4069000000000000;
	div.rn.f64 	%fd14968, %fd14967, %fd14966;
	add.f64 	%fd14969, %fd14968, 0dC071126666666666;
	fma.rn.f64 	%fd26305, %fd14969, 0d4059000000000000, 0d3FE0000000000000;
$L__BB1_7298:
	cvt.rzi.s32.f64 	%r14873, %fd26305;
	cvt.rn.f64.s32 	%fd14970, %r14873;
	div.rn.f64 	%fd26306, %fd14970, 0d4059000000000000;
$L__BB1_7299:
	ld.param.f32 	%f817, [_Z16candidate_primerPcPiS0_S0_PfS1_S1_iffiiPdS_S0__param_9];
	add.f32 	%f543, %f817, 0fC1200000;
	cvt.f64.f32 	%fd14971, %f543;
	setp.gt.f64 	%p7468, %fd26306, %fd14971;
	selp.b32 	%r28119, 0, %r28119, %p7468;
$L__BB1_7300:
	ld.param.u32 	%r26864, [_Z16candidate_primerPcPiS0_S0_PfS1_S1_iffiiPdS_S0__param_11];
	setp.eq.s32 	%p7469, %r26864, 0;
	setp.eq.s32 	%p7470, %r28119, 0;
	or.pred  	%p7471, %p7469, %p7470;
	@%p7471 bra 	$L__BB1_7662;
	mov.b32 	%r28120, 0;
$L__BB1_7302:
	mov.u32 	%r2838, %r28120;
	cvt.u64.u32 	%rd7656, %r2838;
	add.u64 	%rd890, %SPL, 10254;
	add.s64 	%rd891, %rd890, %rd7656;
	ld.local.u8 	%rs3318, [%rd891];
	setp.ne.s16 	%p7472, %rs3318, 0;
	add.s32 	%r28120, %r2838, 1;
	@%p7472 bra 	$L__BB1_7302;
	and.b32  	%r14876, %r2838, 1;
	setp.eq.b32 	%p7473, %r14876, 1;
	@%p7473 bra 	$L__BB1_7326;
	setp.eq.s32 	%p7474, %r2838, 0;
	@%p7474 bra 	$L__BB1_7314;
	shr.u32 	%r14878, %r2838, 1;
	max.u32 	%r2840, %r14878, 1;
	mov.b32 	%r28121, 0;
$L__BB1_7306:
	cvt.u64.u32 	%rd7658, %r28121;
	add.s64 	%rd7659, %rd890, %rd7658;
	ld.local.u8 	%rs495, [%rd7659];
	setp.ne.s16 	%p7475, %rs495, 65;
	not.b32 	%r14879, %r28121;
	cvt.s64.s32 	%rd7660, %r14879;
	add.s64 	%rd7661, %rd891, %rd7660;
	ld.local.u8 	%rs496, [%rd7661];
	@%p7475 bra 	$L__BB1_7308;
	setp.ne.s16 	%p7476, %rs496, 84;
	@%p7476 bra 	$L__BB1_7326;
$L__BB1_7308:
	setp.ne.s16 	%p7477, %rs495, 84;
	@%p7477 bra 	$L__BB1_7310;
	setp.ne.s16 	%p7478, %rs496, 65;
	@%p7478 bra 	$L__BB1_7326;
$L__BB1_7310:
	setp.eq.s16 	%p7479, %rs495, 84;
	setp.eq.s16 	%p7480, %rs495, 65;
	setp.ne.s16 	%p7481, %rs496, 65;
	or.pred  	%p7482, %p7481, %p7479;
	setp.ne.s16 	%p7483, %rs496, 84;
	or.pred  	%p7484, %p7483, %p7480;
	and.pred  	%p7485, %p7482, %p7484;
	not.pred 	%p7486, %p7485;
	@%p7486 bra 	$L__BB1_7326;
	setp.eq.s16 	%p7487, %rs495, 67;
	setp.ne.s16 	%p7488, %rs496, 71;
	and.pred  	%p7489, %p7488, %p7487;
	@%p7489 bra 	$L__BB1_7326;
	setp.eq.s16 	%p7492, %rs495, 71;
	setp.ne.s16 	%p7493, %rs496, 67;
	xor.pred  	%p7494, %p7492, %p7493;
	or.pred  	%p7495, %p7488, %p7487;
	and.pred  	%p7496, %p7494, %p7495;
	not.pred 	%p7497, %p7496;
	@%p7497 bra 	$L__BB1_7326;
	add.s32 	%r28121, %r28121, 1;
	setp.ne.s32 	%p7498, %r28121, %r2840;
	@%p7498 bra 	$L__BB1_7306;
$L__BB1_7314:
	mov.b32 	%r28122, 0;
$L__BB1_7315:
	mov.u32 	%r2843, %r28122;
	cvt.u64.u32 	%rd7662, %r2843;
	add.s64 	%rd892, %rd890, %rd7662;
	ld.local.u8 	%rs3324, [%rd892];
	setp.ne.s16 	%p7499, %rs3324, 0;
	add.s32 	%r28122, %r2843, 1;
	@%p7499 bra 	$L__BB1_7315;
	and.b32  	%r14881, %r2843, 1;
	setp.eq.b32 	%p7500, %r14881, 1;
	@%p7500 bra 	$L__BB1_7326;
	setp.eq.s32 	%p7501, %r2843, 0;
	@%p7501 bra 	$L__BB1_7329;
	shr.u32 	%r14883, %r2843, 1;
	max.u32 	%r2845, %r14883, 1;
	mov.b32 	%r28123, 0;
$L__BB1_7319:
	cvt.u64.u32 	%rd7663, %r28123;
	add.s64 	%rd7664, %rd890, %rd7663;
	ld.local.u8 	%rs497, [%rd7664];
	setp.ne.s16 	%p7502, %rs497, 65;
	not.b32 	%r14884, %r28123;
	cvt.s64.s32 	%rd7665, %r14884;
	add.s64 	%rd7666, %rd892, %rd7665;
	ld.local.u8 	%rs498, [%rd7666];
	@%p7502 bra 	$L__BB1_7321;
	setp.ne.s16 	%p7503, %rs498, 84;
	@%p7503 bra 	$L__BB1_7326;
$L__BB1_7321:
	setp.ne.s16 	%p7504, %rs497, 84;
	@%p7504 bra 	$L__BB1_7323;
	setp.ne.s16 	%p7505, %rs498, 65;
	@%p7505 bra 	$L__BB1_7326;
$L__BB1_7323:
	setp.eq.s16 	%p7506, %rs497, 84;
	setp.eq.s16 	%p7507, %rs497, 65;
	setp.ne.s16 	%p7508, %rs498, 65;
	or.pred  	%p7509, %p7508, %p7506;
	setp.ne.s16 	%p7510, %rs498, 84;
	or.pred  	%p7511, %p7510, %p7507;
	and.pred  	%p7512, %p7509, %p7511;
	not.pred 	%p7513, %p7512;
	@%p7513 bra 	$L__BB1_7326;
	setp.eq.s16 	%p7514, %rs497, 67;
	setp.ne.s16 	%p7515, %rs498, 71;
	and.pred  	%p7516, %p7515, %p7514;
	@%p7516 bra 	$L__BB1_7326;
	setp.eq.s16 	%p7519, %rs497, 71;
	setp.ne.s16 	%p7520, %rs498, 67;
	xor.pred  	%p7521, %p7519, %p7520;
	or.pred  	%p7522, %p7515, %p7514;
	and.pred  	%p7523, %p7521, %p7522;
	@%p7523 bra 	$L__BB1_7328;
$L__BB1_7326:
	setp.gt.u32 	%p7525, %r2, 2146435070;
	mov.f64 	%fd26307, %fd2;
	@%p7525 bra 	$L__BB1_7331;
	setp.gt.u32 	%p7526, %r4, 1073127582;
	selp.f64 	%fd14972, %fd4, %fd3, %p7526;
	selp.u32 	%r14885, 1, 0, %p7526;
	add.s32 	%r14886, %r3, %r14885;
	add.f64 	%fd14973, %fd14972, 0dBFF0000000000000;
	add.f64 	%fd14974, %fd14972, 0d3FF0000000000000;
	rcp.approx.ftz.f64 	%fd14975, %fd14974;
	neg.f64 	%fd14976, %fd14974;
	fma.rn.f64 	%fd14977, %fd14976, %fd14975, 0d3FF0000000000000;
	fma.rn.f64 	%fd14978, %fd14977, %fd14977, %fd14977;
	fma.rn.f64 	%fd14979, %fd14978, %fd14975, %fd14975;
	mul.f64 	%fd14980, %fd14973, %fd14979;
	fma.rn.f64 	%fd14981, %fd14973, %fd14979, %fd14980;
	mul.f64 	%fd14982, %fd14981, %fd14981;
	fma.rn.f64 	%fd14983, %fd14982, 0d3EB1380B3AE80F1E, 0d3ED0EE258B7A8B04;
	fma.rn.f64 	%fd14984, %fd14983, %fd14982, 0d3EF3B2669F02676F;
	fma.rn.f64 	%fd14985, %fd14984, %fd14982, 0d3F1745CBA9AB0956;
	fma.rn.f64 	%fd14986, %fd14985, %fd14982, 0d3F3C71C72D1B5154;
	fma.rn.f64 	%fd14987, %fd14986, %fd14982, 0d3F624924923BE72D;
	fma.rn.f64 	%fd14988, %fd14987, %fd14982, 0d3F8999999999A3C4;
	fma.rn.f64 	%fd14989, %fd14988, %fd14982, 0d3FB5555555555554;
	sub.f64 	%fd14990, %fd14973, %fd14981;
	add.f64 	%fd14991, %fd14990, %fd14990;
	neg.f64 	%fd14992, %fd14981;
	fma.rn.f64 	%fd14993, %fd14992, %fd14973, %fd14991;
	mul.f64 	%fd14994, %fd14979, %fd14993;
	mul.f64 	%fd14995, %fd14982, %fd14989;
	fma.rn.f64 	%fd14996, %fd14995, %fd14981, %fd14994;
	xor.b32  	%r14887, %r14886, -2147483648;
	mov.b32 	%r14888, 1127219200;
	mov.b64 	%fd14997, {%r14887, %r14888};
	sub.f64 	%fd14998, %fd14997, %fd1;
	fma.rn.f64 	%fd14999, %fd14998, 0d3FE62E42FEFA39EF, %fd14981;
	fma.rn.f64 	%fd15000, %fd14998, 0dBFE62E42FEFA39EF, %fd14999;
	sub.f64 	%fd15001, %fd15000, %fd14981;
	sub.f64 	%fd15002, %fd14996, %fd15001;
	fma.rn.f64 	%fd15003, %fd14998, 0d3C7ABC9E3B39803F, %fd15002;
	add.f64 	%fd26307, %fd14999, %fd15003;
	bra.uni 	$L__BB1_7331;
$L__BB1_7328:
	add.s32 	%r28123, %r28123, 1;
	setp.ne.s32 	%p7524, %r28123, %r2845;
	@%p7524 bra 	$L__BB1_7319;
$L__BB1_7329:
	setp.gt.u32 	%p7527, %r5, 2146435070;
	mov.f64 	%fd26307, %fd5;
	@%p7527 bra 	$L__BB1_7331;
	setp.gt.u32 	%p7528, %r7, 1073127582;
	selp.f64 	%fd15004, %fd7, %fd6, %p7528;
	selp.u32 	%r14889, 1, 0, %p7528;
	add.s32 	%r14890, %r6, %r14889;
	add.f64 	%fd15005, %fd15004, 0dBFF0000000000000;
	add.f64 	%fd15006, %fd15004, 0d3FF0000000000000;
	rcp.approx.ftz.f64 	%fd15007, %fd15006;
	neg.f64 	%fd15008, %fd15006;
	fma.rn.f64 	%fd15009, %fd15008, %fd15007, 0d3FF0000000000000;
	fma.rn.f64 	%fd15010, %fd15009, %fd15009, %fd15009;
	fma.rn.f64 	%fd15011, %fd15010, %fd15007, %fd15007;
	mul.f64 	%fd15012, %fd15005, %fd15011;
	fma.rn.f64 	%fd15013, %fd15005, %fd15011, %fd15012;
	mul.f64 	%fd15014, %fd15013, %fd15013;
	fma.rn.f64 	%fd15015, %fd15014, 0d3EB1380B3AE80F1E, 0d3ED0EE258B7A8B04;
	fma.rn.f64 	%fd15016, %fd15015, %fd15014, 0d3EF3B2669F02676F;
	fma.rn.f64 	%fd15017, %fd15016, %fd15014, 0d3F1745CBA9AB0956;
	fma.rn.f64 	%fd15018, %fd15017, %fd15014, 0d3F3C71C72D1B5154;
	fma.rn.f64 	%fd15019, %fd15018, %fd15014, 0d3F624924923BE72D;
	fma.rn.f64 	%fd15020, %fd15019, %fd15014, 0d3F8999999999A3C4;
	fma.rn.f64 	%fd15021, %fd15020, %fd15014, 0d3FB5555555555554;
	sub.f64 	%fd15022, %fd15005, %fd15013;
	add.f64 	%fd15023, %fd15022, %fd15022;
	neg.f64 	%fd15024, %fd15013;
	fma.rn.f64 	%fd15025, %fd15024, %fd15005, %fd15023;
	mul.f64 	%fd15026, %fd15011, %fd15025;
	mul.f64 	%fd15027, %fd15014, %fd15021;
	fma.rn.f64 	%fd15028, %fd15027, %fd15013, %fd15026;
	xor.b32  	%r14891, %r14890, -2147483648;
	mov.b32 	%r14892, 1127219200;
	mov.b64 	%fd15029, {%r14891, %r14892};
	sub.f64 	%fd15030, %fd15029, %fd1;
	fma.rn.f64 	%fd15031, %fd15030, 0d3FE62E42FEFA39EF, %fd15013;
	fma.rn.f64 	%fd15032, %fd15030, 0dBFE62E42FEFA39EF, %fd15031;
	sub.f64 	%fd15033, %fd15032, %fd15013;
	sub.f64 	%fd15034, %fd15028, %fd15033;
	fma.rn.f64 	%fd15035, %fd15030, 0d3C7ABC9E3B39803F, %fd15034;
	add.f64 	%fd26307, %fd15031, %fd15035;
$L__BB1_7331:
	mul.f64 	%fd3323, %fd26307, 0d3FFFCB923A29C77A;
	mov.b32 	%r28124, 0;
$L__BB1_7332:
	mov.u32 	%r2848, %r28124;
	cvt.u64.u32 	%rd7667, %r2848;
	add.s64 	%rd7668, %rd890, %rd7667;
	ld.local.u8 	%rs3330, [%rd7668];
	setp.ne.s16 	%p7529, %rs3330, 0;
	add.s32 	%r28124, %r2848, 1;
	@%p7529 bra 	$L__BB1_7332;
	mov.b32 	%r28125, 0;
$L__BB1_7334:
	mov.u32 	%r2850, %r28125;
	cvt.u64.u32 	%rd7669, %r2850;
	add.s64 	%rd7670, %rd890, %rd7669;
	ld.local.u8 	%rs3331, [%rd7670];
	setp.ne.s16 	%p7530, %rs3331, 0;
	add.s32 	%r28125, %r2850, 1;
	@%p7530 bra 	$L__BB1_7334;
	setp.eq.s32 	%p7531, %r2848, 0;
	@%p7531 bra 	$L__BB1_7406;
	and.b32  	%r2852, %r2848, 3;
	setp.lt.u32 	%p7532, %r2848, 4;
	mov.b32 	%r28127, 1;
	@%p7532 bra 	$L__BB1_7375;
	and.b32  	%r2853, %r2848, 2147483644;
	mov.b32 	%r28127, 1;
$L__BB1_7338:
	mov.u32 	%r2854, %r28127;
	cvt.s64.s32 	%rd7671, %r2854;
	add.s64 	%rd893, %rd890, %rd7671;
	ld.local.u8 	%rs3333, [%rd893+-1];
	mov.b16 	%rs6727, 0;
	setp.gt.s16 	%p7533, %rs3333, 70;
	@%p7533 bra 	$L__BB1_7342;
	setp.eq.s16 	%p7536, %rs3333, 65;
	@%p7536 bra 	$L__BB1_7347;
	setp.eq.s16 	%p7537, %rs3333, 67;
	@%p7537 bra 	$L__BB1_7341;
	bra.uni 	$L__BB1_7346;
$L__BB1_7341:
	mov.b16 	%rs6727, 1;
	bra.uni 	$L__BB1_7347;
$L__BB1_7342:
	setp.eq.s16 	%p7534, %rs3333, 71;
	@%p7534 bra 	$L__BB1_7345;
	setp.ne.s16 	%p7535, %rs3333, 84;
	@%p7535 bra 	$L__BB1_7346;
	mov.b16 	%rs6727, 3;
	bra.uni 	$L__BB1_7347;
$L__BB1_7345:
	mov.b16 	%rs6727, 2;
	bra.uni 	$L__BB1_7347;
$L__BB1_7346:
	mov.b16 	%rs6727, 4;
$L__BB1_7347:
	cvt.u64.u32 	%rd7672, %r2854;
	add.s64 	%rd894, %rd12, %rd7672;
	st.local.u8 	[%rd894], %rs6727;
	ld.local.u8 	%rs3339, [%rd893];
	mov.b16 	%rs6728, 0;
	setp.gt.s16 	%p7538, %rs3339, 70;
	@%p7538 bra 	$L__BB1_7351;
	setp.eq.s16 	%p7541, %rs3339, 65;
	@%p7541 bra 	$L__BB1_7356;
	setp.eq.s16 	%p7542, %rs3339, 67;
	@%p7542 bra 	$L__BB1_7350;
	bra.uni 	$L__BB1_7355;
$L__BB1_7350:
	mov.b16 	%rs6728, 1;
	bra.uni 	$L__BB1_7356;
$L__BB1_7351:
	setp.eq.s16 	%p7539, %rs3339, 71;
	@%p7539 bra 	$L__BB1_7354;
	setp.ne.s16 	%p7540, %rs3339, 84;
	@%p7540 bra 	$L__BB1_7355;
	mov.b16 	%rs6728, 3;
	bra.uni 	$L__BB1_7356;
$L__BB1_7354:
	mov.b16 	%rs6728, 2;
	bra.uni 	$L__BB1_7356;
$L__BB1_7355:
	mov.b16 	%rs6728, 4;
$L__BB1_7356:
	st.local.u8 	[%rd894+1], %rs6728;
	ld.local.u8 	%rs3345, [%rd893+1];
	mov.b16 	%rs6729, 0;
	setp.gt.s16 	%p7543, %rs3345, 70;
	@%p7543 bra 	$L__BB1_7360;
	setp.eq.s16 	%p7546, %rs3345, 65;
	@%p7546 bra 	$L__BB1_7365;
	setp.eq.s16 	%p7547, %rs3345, 67;
	@%p7547 bra 	$L__BB1_7359;
	bra.uni 	$L__BB1_7364;
$L__BB1_7359:
	mov.b16 	%rs6729, 1;
	bra.uni 	$L__BB1_7365;
$L__BB1_7360:
	setp.eq.s16 	%p7544, %rs3345, 71;
	@%p7544 bra 	$L__BB1_7363;
	setp.ne.s16 	%p7545, %rs3345, 84;
	@%p7545 bra 	$L__BB1_7364;
	mov.b16 	%rs6729, 3;
	bra.uni 	$L__BB1_7365;
$L__BB1_7363:
	mov.b16 	%rs6729, 2;
	bra.uni 	$L__BB1_7365;
$L__BB1_7364:
	mov.b16 	%rs6729, 4;
$L__BB1_7365:
	st.local.u8 	[%rd894+2], %rs6729;
	ld.local.u8 	%rs3351, [%rd893+2];
	mov.b16 	%rs6730, 0;
	setp.gt.s16 	%p7548, %rs3351, 70;
	@%p7548 bra 	$L__BB1_7369;
	setp.eq.s16 	%p7551, %rs3351, 65;
	@%p7551 bra 	$L__BB1_7374;
	setp.eq.s16 	%p7552, %rs3351, 67;
	@%p7552 bra 	$L__BB1_7368;
	bra.uni 	$L__BB1_7373;
$L__BB1_7368:
	mov.b16 	%rs6730, 1;
	bra.uni 	$L__BB1_7374;
$L__BB1_7369:
	setp.eq.s16 	%p7549, %rs3351, 71;
	@%p7549 bra 	$L__BB1_7372;
	setp.ne.s16 	%p7550, %rs3351, 84;
	@%p7550 bra 	$L__BB1_7373;
	mov.b16 	%rs6730, 3;
	bra.uni 	$L__BB1_7374;
$L__BB1_7372:
	mov.b16 	%rs6730, 2;
	bra.uni 	$L__BB1_7374;
$L__BB1_7373:
	mov.b16 	%rs6730, 4;
$L__BB1_7374:
	st.local.u8 	[%rd894+3], %rs6730;
	add.s32 	%r28127, %r2854, 4;
	add.s32 	%r14897, %r2854, 3;
	setp.ne.s32 	%p7553, %r14897, %r2853;
	@%p7553 bra 	$L__BB1_7338;
$L__BB1_7375:
	setp.eq.s32 	%p7554, %r2852, 0;
	@%p7554 bra 	$L__BB1_7406;
	cvt.s64.s32 	%rd7673, %r28127;
	add.s64 	%rd895, %rd890, %rd7673;
	ld.local.u8 	%rs3357, [%rd895+-1];
	mov.b16 	%rs6731, 0;
	setp.gt.s16 	%p7555, %rs3357, 70;
	@%p7555 bra 	$L__BB1_7380;
	setp.eq.s16 	%p7558, %rs3357, 65;
	@%p7558 bra 	$L__BB1_7385;
	setp.eq.s16 	%p7559, %rs3357, 67;
	@%p7559 bra 	$L__BB1_7379;
	bra.uni 	$L__BB1_7384;
$L__BB1_7379:
	mov.b16 	%rs6731, 1;
	bra.uni 	$L__BB1_7385;
$L__BB1_7380:
	setp.eq.s16 	%p7556, %rs3357, 71;
	@%p7556 bra 	$L__BB1_7383;
	setp.ne.s16 	%p7557, %rs3357, 84;
	@%p7557 bra 	$L__BB1_7384;
	mov.b16 	%rs6731, 3;
	bra.uni 	$L__BB1_7385;
$L__BB1_7383:
	mov.b16 	%rs6731, 2;
	bra.uni 	$L__BB1_7385;
$L__BB1_7384:
	mov.b16 	%rs6731, 4;
$L__BB1_7385:
	cvt.u64.u32 	%rd7674, %r28127;
	add.s64 	%rd896, %rd12, %rd7674;
	st.local.u8 	[%rd896], %rs6731;
	setp.eq.s32 	%p7560, %r2852, 1;
	@%p7560 bra 	$L__BB1_7406;
	ld.local.u8 	%rs3363, [%rd895];
	mov.b16 	%rs6732, 0;
	setp.gt.s16 	%p7561, %rs3363, 70;
	@%p7561 bra 	$L__BB1_7390;
	setp.eq.s16 	%p7564, %rs3363, 65;
	@%p7564 bra 	$L__BB1_7395;
	setp.eq.s16 	%p7565, %rs3363, 67;
	@%p7565 bra 	$L__BB1_7389;
	bra.uni 	$L__BB1_7394;
$L__BB1_7389:
	mov.b16 	%rs6732, 1;
	bra.uni 	$L__BB1_7395;
$L__BB1_7390:
	setp.eq.s16 	%p7562, %rs3363, 71;
	@%p7562 bra 	$L__BB1_7393;
	setp.ne.s16 	%p7563, %rs3363, 84;
	@%p7563 bra 	$L__BB1_7394;
	mov.b16 	%rs6732, 3;
	bra.uni 	$L__BB1_7395;
$L__BB1_7393:
	mov.b16 	%rs6732, 2;
	bra.uni 	$L__BB1_7395;
$L__BB1_7394:
	mov.b16 	%rs6732, 4;
$L__BB1_7395:
	add.s32 	%r14898, %r28127, 1;
	cvt.u64.u32 	%rd7675, %r14898;
	add.s64 	%rd7676, %rd12, %rd7675;
	st.local.u8 	[%rd7676], %rs6732;
	setp.eq.s32 	%p7566, %r2852, 2;
	@%p7566 bra 	$L__BB1_7406;
	ld.local.u8 	%rs3369, [%rd895+1];
	mov.b16 	%rs6733, 0;
	setp.gt.s16 	%p7567, %rs3369, 70;
	@%p7567 bra 	$L__BB1_7400;
	setp.eq.s16 	%p7570, %rs3369, 65;
	@%p7570 bra 	$L__BB1_7405;
	setp.eq.s16 	%p7571, %rs3369, 67;
	@%p7571 bra 	$L__BB1_7399;
	bra.uni 	$L__BB1_7404;
$L__BB1_7399:
	mov.b16 	%rs6733, 1;
	bra.uni 	$L__BB1_7405;
$L__BB1_7400:
	setp.eq.s16 	%p7568, %rs3369, 71;
	@%p7568 bra 	$L__BB1_7403;
	setp.ne.s16 	%p7569, %rs3369, 84;
	@%p7569 bra 	$L__BB1_7404;
	mov.b16 	%rs6733, 3;
	bra.uni 	$L__BB1_7405;
$L__BB1_7403:
	mov.b16 	%rs6733, 2;
	bra.uni 	$L__BB1_7405;
$L__BB1_7404:
	mov.b16 	%rs6733, 4;
$L__BB1_7405:
	st.local.u8 	[%rd896+2], %rs6733;
$L__BB1_7406:
	setp.eq.s32 	%p7572, %r2850, 0;
	@%p7572 bra 	$L__BB1_7477;
	and.b32  	%r2857, %r2850, 3;
	setp.lt.u32 	%p7573, %r2850, 4;
	mov.b32 	%r28129, 1;
	@%p7573 bra 	$L__BB1_7446;
	and.b32  	%r2858, %r2850, 2147483644;
	mov.b32 	%r28129, 1;
$L__BB1_7409:
	sub.s32 	%r14901, %r2850, %r28129;
	cvt.u64.u32 	%rd7677, %r14901;
	add.s64 	%rd7678, %rd890, %rd7677;
	ld.local.u8 	%rs3375, [%rd7678];
	mov.b16 	%rs6734, 0;
	setp.gt.s16 	%p7574, %rs3375, 70;
	@%p7574 bra 	$L__BB1_7413;
	setp.eq.s16 	%p7577, %rs3375, 65;
	@%p7577 bra 	$L__BB1_7418;
	setp.eq.s16 	%p7578, %rs3375, 67;
	@%p7578 bra 	$L__BB1_7412;
	bra.uni 	$L__BB1_7417;
$L__BB1_7412:
	mov.b16 	%rs6734, 1;
	bra.uni 	$L__BB1_7418;
$L__BB1_7413:
	setp.eq.s16 	%p7575, %rs3375, 71;
	@%p7575 bra 	$L__BB1_7416;
	setp.ne.s16 	%p7576, %rs3375, 84;
	@%p7576 bra 	$L__BB1_7417;
	mov.b16 	%rs6734, 3;
	bra.uni 	$L__BB1_7418;
$L__BB1_7416:
	mov.b16 	%rs6734, 2;
	bra.uni 	$L__BB1_7418;
$L__BB1_7417:
	mov.b16 	%rs6734, 4;
$L__BB1_7418:
	cvt.u64.u32 	%rd7679, %r28129;
	add.s64 	%rd897, %rd13, %rd7679;
	st.local.u8 	[%rd897], %rs6734;
	not.b32 	%r14902, %r28129;
	add.s32 	%r14903, %r2850, %r14902;
	cvt.u64.u32 	%rd7680, %r14903;
	add.s64 	%rd7681, %rd890, %rd7680;
	ld.local.u8 	%rs3381, [%rd7681];
	mov.b16 	%rs6735, 0;
	setp.gt.s16 	%p7579, %rs3381, 70;
	@%p7579 bra 	$L__BB1_7422;
	setp.eq.s16 	%p7582, %rs3381, 65;
	@%p7582 bra 	$L__BB1_7427;
	setp.eq.s16 	%p7583, %rs3381, 67;
	@%p7583 bra 	$L__BB1_7421;
	bra.uni 	$L__BB1_7426;
$L__BB1_7421:
	mov.b16 	%rs6735, 1;
	bra.uni 	$L__BB1_7427;
$L__BB1_7422:
	setp.eq.s16 	%p7580, %rs3381, 71;
	@%p7580 bra 	$L__BB1_7425;
	setp.ne.s16 	%p7581, %rs3381, 84;
	@%p7581 bra 	$L__BB1_7426;
	mov.b16 	%rs6735, 3;
	bra.uni 	$L__BB1_7427;
$L__BB1_7425:
	mov.b16 	%rs6735, 2;
	bra.uni 	$L__BB1_7427;
$L__BB1_7426:
	mov.b16 	%rs6735, 4;
$L__BB1_7427:
	st.local.u8 	[%rd897+1], %rs6735;
	sub.s32 	%r14904, %r2850, %r28129;
	add.s32 	%r14905, %r14904, -2;
	cvt.u64.u32 	%rd7682, %r14905;
	add.s64 	%rd7683, %rd890, %rd7682;
	ld.local.u8 	%rs3387, [%rd7683];
	mov.b16 	%rs6736, 0;
	setp.gt.s16 	%p7584, %rs3387, 70;
	@%p7584 bra 	$L__BB1_7431;
	setp.eq.s16 	%p7587, %rs3387, 65;
	@%p7587 bra 	$L__BB1_7436;
	setp.eq.s16 	%p7588, %rs3387, 67;
	@%p7588 bra 	$L__BB1_7430;
	bra.uni 	$L__BB1_7435;
$L__BB1_7430:
	mov.b16 	%rs6736, 1;
	bra.uni 	$L__BB1_7436;
$L__BB1_7431:
	setp.eq.s16 	%p7585, %rs3387, 71;
	@%p7585 bra 	$L__BB1_7434;
	setp.ne.s16 	%p7586, %rs3387, 84;
	@%p7586 bra 	$L__BB1_7435;
	mov.b16 	%rs6736, 3;
	bra.uni 	$L__BB1_7436;
$L__BB1_7434:
	mov.b16 	%rs6736, 2;
	bra.uni 	$L__BB1_7436;
$L__BB1_7435:
	mov.b16 	%rs6736, 4;
$L__BB1_7436:
	st.local.u8 	[%rd897+2], %rs6736;
	add.s32 	%r2860, %r28129, 3;
	sub.s32 	%r14906, %r2850, %r2860;
	cvt.u64.u32 	%rd7684, %r14906;
	add.s64 	%rd7685, %rd890, %rd7684;
	ld.local.u8 	%rs3393, [%rd7685];
	mov.b16 	%rs6737, 0;
	setp.gt.s16 	%p7589, %rs3393, 70;
	@%p7589 bra 	$L__BB1_7440;
	setp.eq.s16 	%p7592, %rs3393, 65;
	@%p7592 bra 	$L__BB1_7445;
	setp.eq.s16 	%p7593, %rs3393, 67;
	@%p7593 bra 	$L__BB1_7439;
	bra.uni 	$L__BB1_7444;
$L__BB1_7439:
	mov.b16 	%rs6737, 1;
	bra.uni 	$L__BB1_7445;
$L__BB1_7440:
	setp.eq.s16 	%p7590, %rs3393, 71;
	@%p7590 bra 	$L__BB1_7443;
	setp.ne.s16 	%p7591, %rs3393, 84;
	@%p7591 bra 	$L__BB1_7444;
	mov.b16 	%rs6737, 3;
	bra.uni 	$L__BB1_7445;
$L__BB1_7443:
	mov.b16 	%rs6737, 2;
	bra.uni 	$L__BB1_7445;
$L__BB1_7444:
	mov.b16 	%rs6737, 4;
$L__BB1_7445:
	st.local.u8 	[%rd897+3], %rs6737;
	add.s32 	%r28129, %r28129, 4;
	setp.ne.s32 	%p7594, %r2860, %r2858;
	@%p7594 bra 	$L__BB1_7409;
$L__BB1_7446:
	setp.eq.s32 	%p7595, %r2857, 0;
	@%p7595 bra 	$L__BB1_7477;
	sub.s32 	%r14907, %r2850, %r28129;
	cvt.u64.u32 	%rd7686, %r14907;
	add.s64 	%rd7687, %rd890, %rd7686;
	ld.local.u8 	%rs3399, [%rd7687];
	mov.b16 	%rs6738, 0;
	setp.gt.s16 	%p7596, %rs3399, 70;
	@%p7596 bra 	$L__BB1_7451;
	setp.eq.s16 	%p7599, %rs3399, 65;
	@%p7599 bra 	$L__BB1_7456;
	setp.eq.s16 	%p7600, %rs3399, 67;
	@%p7600 bra 	$L__BB1_7450;
	bra.uni 	$L__BB1_7455;
$L__BB1_7450:
	mov.b16 	%rs6738, 1;
	bra.uni 	$L__BB1_7456;
$L__BB1_7451:
	setp.eq.s16 	%p7597, %rs3399, 71;
	@%p7597 bra 	$L__BB1_7454;
	setp.ne.s16 	%p7598, %rs3399, 84;
	@%p7598 bra 	$L__BB1_7455;
	mov.b16 	%rs6738, 3;
	bra.uni 	$L__BB1_7456;
$L__BB1_7454:
	mov.b16 	%rs6738, 2;
	bra.uni 	$L__BB1_7456;
$L__BB1_7455:
	mov.b16 	%rs6738, 4;
$L__BB1_7456:
	cvt.u64.u32 	%rd7688, %r28129;
	add.s64 	%rd898, %rd13, %rd7688;
	st.local.u8 	[%rd898], %rs6738;
	setp.eq.s32 	%p7601, %r2857, 1;
	@%p7601 bra 	$L__BB1_7477;
	not.b32 	%r14908, %r28129;
	add.s32 	%r14909, %r2850, %r14908;
	cvt.u64.u32 	%rd7689, %r14909;
	add.s64 	%rd7690, %rd890, %rd7689;
	ld.local.u8 	%rs3405, [%rd7690];
	mov.b16 	%rs6739, 0;
	setp.gt.s16 	%p7602, %rs3405, 70;
	@%p7602 bra 	$L__BB1_7461;
	setp.eq.s16 	%p7605, %rs3405, 65;
	@%p7605 bra 	$L__BB1_7466;
	setp.eq.s16 	%p7606, %rs3405, 67;
	@%p7606 bra 	$L__BB1_7460;
	bra.uni 	$L__BB1_7465;
$L__BB1_7460:
	mov.b16 	%rs6739, 1;
	bra.uni 	$L__BB1_7466;
$L__BB1_7461:
	setp.eq.s16 	%p7603, %rs3405, 71;
	@%p7603 bra 	$L__BB1_7464;
	setp.ne.s16 	%p7604, %rs3405, 84;
	@%p7604 bra 	$L__BB1_7465;
	mov.b16 	%rs6739, 3;
	bra.uni 	$L__BB1_7466;
$L__BB1_7464:
	mov.b16 	%rs6739, 2;
	bra.uni 	$L__BB1_7466;
$L__BB1_7465:
	mov.b16 	%rs6739, 4;
$L__BB1_7466:
	st.local.u8 	[%rd898+1], %rs6739;
	setp.eq.s32 	%p7607, %r2857, 2;
	@%p7607 bra 	$L__BB1_7477;
	sub.s32 	%r14910, %r2850, %r28129;
	add.s32 	%r14911, %r14910, -2;
	cvt.u64.u32 	%rd7691, %r14911;
	add.s64 	%rd7692, %rd890, %rd7691;
	ld.local.u8 	%rs3411, [%rd7692];
	mov.b16 	%rs6740, 0;
	setp.gt.s16 	%p7608, %rs3411, 70;
	@%p7608 bra 	$L__BB1_7471;
	setp.eq.s16 	%p7611, %rs3411, 65;
	@%p7611 bra 	$L__BB1_7476;
	setp.eq.s16 	%p7612, %rs3411, 67;
	@%p7612 bra 	$L__BB1_7470;
	bra.uni 	$L__BB1_7475;
$L__BB1_7470:
	mov.b16 	%rs6740, 1;
	bra.uni 	$L__BB1_7476;
$L__BB1_7471:
	setp.eq.s16 	%p7609, %rs3411, 71;
	@%p7609 bra 	$L__BB1_7474;
	setp.ne.s16 	%p7610, %rs3411, 84;
	@%p7610 bra 	$L__BB1_7475;
	mov.b16 	%rs6740, 3;
	bra.uni 	$L__BB1_7476;
$L__BB1_7474:
	mov.b16 	%rs6740, 2;
	bra.uni 	$L__BB1_7476;
$L__BB1_7475:
	mov.b16 	%rs6740, 4;
$L__BB1_7476:
	st.local.u8 	[%rd898+2], %rs6740;
$L__BB1_7477:
	cvt.u64.u32 	%rd7693, %r2850;
	cvt.u64.u32 	%rd7694, %r2848;
	add.s64 	%rd7695, %rd13, %rd7693;
	mov.b16 	%rs3416, 4;
	st.local.u8 	[%rd7695+1], %rs3416;
	st.local.u8 	[%rd13], %rs3416;
	add.s64 	%rd7696, %rd12, %rd7694;
	st.local.u8 	[%rd7696+1], %rs3416;
	st.local.u8 	[%rd12], %rs3416;
	@%p7531 bra 	$L__BB1_7556;
	and.b32  	%r2863, %r2850, 3;
	and.b32  	%r2864, %r2850, 2147483644;
	mov.b32 	%r28130, 1;
$L__BB1_7479:
	mov.u32 	%r2865, %r28130;
	@%p7572 bra 	$L__BB1_7507;
	setp.lt.u32 	%p7615, %r2850, 4;
	cvt.u64.u32 	%rd7697, %r2865;
	add.s64 	%rd7698, %rd12, %rd7697;
	ld.local.s8 	%r2866, [%rd7698];
	add.s32 	%r14914, %r2865, -1;
	mul.lo.s32 	%r2867, %r14914, %r2850;
	add.s32 	%r2868, %r2867, -1;
	mov.b32 	%r28132, 1;
	@%p7615 bra 	$L__BB1_7495;
	mov.b32 	%r28132, 1;
$L__BB1_7482:
	cvt.u64.u32 	%rd7699, %r28132;
	add.s64 	%rd899, %rd13, %rd7699;
	ld.local.s8 	%r14916, [%rd899];
	add.s32 	%r14917, %r14916, %r2866;
	setp.eq.s32 	%p7616, %r14917, 3;
	@%p7616 bra 	$L__BB1_7484;
	add.s32 	%r14918, %r2868, %r28132;
	mul.wide.s32 	%rd7700, %r14918, 8;
	add.s64 	%rd7701, %rd8, %rd7700;
	mov.b64 	%rd7702, 9218868437227405312;
	st.local.u64 	[%rd7701], %rd7702;
	add.s64 	%rd7703, %rd9, %rd7700;
	mov.b64 	%rd7704, -4616189618054758400;
	st.local.u64 	[%rd7703], %rd7704;
	bra.uni 	$L__BB1_7485;
$L__BB1_7484:
	add.s32 	%r14919, %r2868, %r28132;
	mul.wide.s32 	%rd7705, %r14919, 8;
	add.s64 	%rd7706, %rd8, %rd7705;
	mov.b64 	%rd7707, 0;
	st.local.u64 	[%rd7706], %rd7707;
	add.s64 	%rd7708, %rd9, %rd7705;
	mov.b64 	%rd7709, -4564063970805153792;
	st.local.u64 	[%rd7708], %rd7709;
$L__BB1_7485:
	ld.local.s8 	%r14920, [%rd899+1];
	add.s32 	%r14921, %r14920, %r2866;
	setp.eq.s32 	%p7617, %r14921, 3;
	@%p7617 bra 	$L__BB1_7487;
	add.s32 	%r14922, %r2867, %r28132;
	mul.wide.s32 	%rd7710, %r14922, 8;
	add.s64 	%rd7711, %rd8, %rd7710;
	mov.b64 	%rd7712, 9218868437227405312;
	st.local.u64 	[%rd7711], %rd7712;
	add.s64 	%rd7713, %rd9, %rd7710;
	mov.b64 	%rd7714, -4616189618054758400;
	st.local.u64 	[%rd7713], %rd7714;
	bra.uni 	$L__BB1_7488;
$L__BB1_7487:
	add.s32 	%r14923, %r2867, %r28132;
	mul.wide.s32 	%rd7715, %r14923, 8;
	add.s64 	%rd7716, %rd8, %rd7715;
	mov.b64 	%rd7717, 0;
	st.local.u64 	[%rd7716], %rd7717;
	add.s64 	%rd7718, %rd9, %rd7715;
	mov.b64 	%rd7719, -4564063970805153792;
	st.local.u64 	[%rd7718], %rd7719;
$L__BB1_7488:
	add.s32 	%r2870, %r28132, 2;
	ld.local.s8 	%r14924, [%rd899+2];
	add.s32 	%r14925, %r14924, %r2866;
	setp.eq.s32 	%p7618, %r14925, 3;
	@%p7618 bra 	$L__BB1_7490;
	add.s32 	%r14926, %r2868, %r2870;
	mul.wide.s32 	%rd7720, %r14926, 8;
	add.s64 	%rd7721, %rd8, %rd7720;
	mov.b64 	%rd7722, 9218868437227405312;
	st.local.u64 	[%rd7721], %rd7722;
	add.s64 	%rd7723, %rd9, %rd7720;
	mov.b64 	%rd7724, -4616189618054758400;
	st.local.u64 	[%rd7723], %rd7724;
	bra.uni 	$L__BB1_7491;
$L__BB1_7490:
	add.s32 	%r14927, %r2868, %r2870;
	mul.wide.s32 	%rd7725, %r14927, 8;
	add.s64 	%rd7726, %rd8, %rd7725;
	mov.b64 	%rd7727, 0;
	st.local.u64 	[%rd7726], %rd7727;
	add.s64 	%rd7728, %rd9, %rd7725;
	mov.b64 	%rd7729, -4564063970805153792;
	st.local.u64 	[%rd7728], %rd7729;
$L__BB1_7491:
	add.s32 	%r2871, %r28132, 3;
	ld.local.s8 	%r14928, [%rd899+3];
	add.s32 	%r14929, %r14928, %r2866;
	setp.eq.s32 	%p7619, %r14929, 3;
	@%p7619 bra 	$L__BB1_7493;
	add.s32 	%r14930, %r2868, %r2871;
	mul.wide.s32 	%rd7730, %r14930, 8;
	add.s64 	%rd7731, %rd8, %rd7730;
	mov.b64 	%rd7732, 9218868437227405312;
	st.local.u64 	[%rd7731], %rd7732;
	add.s64 	%rd7733, %rd9, %rd7730;
	mov.b64 	%rd7734, -4616189618054758400;
	st.local.u64 	[%rd7733], %rd7734;
	bra.uni 	$L__BB1_7494;
$L__BB1_7493:
	add.s32 	%r14931, %r2868, %r2871;
	mul.wide.s32 	%rd7735, %r14931, 8;
	add.s64 	%rd7736, %rd8, %rd7735;
	mov.b64 	%rd7737, 0;
	st.local.u64 	[%rd7736], %rd7737;
	add.s64 	%rd7738, %rd9, %rd7735;
	mov.b64 	%rd7739, -4564063970805153792;
	st.local.u64 	[%rd7738], %rd7739;
$L__BB1_7494:
	add.s32 	%r28132, %r28132, 4;
	setp.ne.s32 	%p7620, %r2871, %r2864;
	@%p7620 bra 	$L__BB1_7482;
$L__BB1_7495:
	setp.eq.s32 	%p7621, %r2863, 0;
	@%p7621 bra 	$L__BB1_7507;
	cvt.u64.u32 	%rd7740, %r28132;
	add.s64 	%rd900, %rd13, %rd7740;
	ld.local.s8 	%r14932, [%rd900];
	add.s32 	%r14933, %r14932, %r2866;
	setp.eq.s32 	%p7622, %r14933, 3;
	@%p7622 bra 	$L__BB1_7498;
	add.s32 	%r14934, %r2868, %r28132;
	mul.wide.s32 	%rd7741, %r14934, 8;
	add.s64 	%rd7742, %rd8, %rd7741;
	mov.b64 	%rd7743, 9218868437227405312;
	st.local.u64 	[%rd7742], %rd7743;
	add.s64 	%rd7744, %rd9, %rd7741;
	mov.b64 	%rd7745, -4616189618054758400;
	st.local.u64 	[%rd7744], %rd7745;
	bra.uni 	$L__BB1_7499;
$L__BB1_7498:
	add.s32 	%r14935, %r2868, %r28132;
	mul.wide.s32 	%rd7746, %r14935, 8;
	add.s64 	%rd7747, %rd8, %rd7746;
	mov.b64 	%rd7748, 0;
	st.local.u64 	[%rd7747], %rd7748;
	add.s64 	%rd7749, %rd9, %rd7746;
	mov.b64 	%rd7750, -4564063970805153792;
	st.local.u64 	[%rd7749], %rd7750;
$L__BB1_7499:
	setp.eq.s32 	%p7623, %r2863, 1;
	@%p7623 bra 	$L__BB1_7507;
	ld.local.s8 	%r14936, [%rd900+1];
	add.s32 	%r14937, %r14936, %r2866;
	setp.eq.s32 	%p7624, %r14937, 3;
	@%p7624 bra 	$L__BB1_7502;
	add.s32 	%r14938, %r2867, %r28132;
	mul.wide.s32 	%rd7751, %r14938, 8;
	add.s64 	%rd7752, %rd8, %rd7751;
	mov.b64 	%rd7753, 9218868437227405312;
	st.local.u64 	[%rd7752], %rd7753;
	add.s64 	%rd7754, %rd9, %rd7751;
	mov.b64 	%rd7755, -4616189618054758400;
	st.local.u64 	[%rd7754], %rd7755;
	bra.uni 	$L__BB1_7503;
$L__BB1_7502:
	add.s32 	%r14939, %r2867, %r28132;
	mul.wide.s32 	%rd7756, %r14939, 8;
	add.s64 	%rd7757, %rd8, %rd7756;
	mov.b64 	%rd7758, 0;
	st.local.u64 	[%rd7757], %rd7758;
	add.s64 	%rd7759, %rd9, %rd7756;
	mov.b64 	%rd7760, -4564063970805153792;
	st.local.u64 	[%rd7759], %rd7760;
$L__BB1_7503:
	setp.eq.s32 	%p7625, %r2863, 2;
	add.s32 	%r2874, %r28132, 2;
	@%p7625 bra 	$L__BB1_7507;
	ld.local.s8 	%r14940, [%rd900+2];
	add.s32 	%r14941, %r14940, %r2866;
	setp.eq.s32 	%p7626, %r14941, 3;
	@%p7626 bra 	$L__BB1_7506;
	add.s32 	%r14942, %r2868, %r2874;
	mul.wide.s32 	%rd7761, %r14942, 8;
	add.s64 	%rd7762, %rd8, %rd7761;
	mov.b64 	%rd7763, 9218868437227405312;
	st.local.u64 	[%rd7762], %rd7763;
	add.s64 	%rd7764, %rd9, %rd7761;
	mov.b64 	%rd7765, -4616189618054758400;
	st.local.u64 	[%rd7764], %rd7765;
	bra.uni 	$L__BB1_7507;
$L__BB1_7506:
	add.s32 	%r14943, %r2868, %r2874;
	mul.wide.s32 	%rd7766, %r14943, 8;
	add.s64 	%rd7767, %rd8, %rd7766;
	mov.b64 	%rd7768, 0;
	st.local.u64 	[%rd7767], %rd7768;
	add.s64 	%rd7769, %rd9, %rd7766;
	mov.b64 	%rd7770, -4564063970805153792;
	st.local.u64 	[%rd7769], %rd7770;
$L__BB1_7507:
	add.s32 	%r28130, %r2865, 1;
	setp.ne.s32 	%p7627, %r2865, %r2848;
	@%p7627 bra 	$L__BB1_7479;
	mov.b32 	%r28133, 1;
$L__BB1_7509:
	@%p7572 bra 	$L__BB1_7555;
	mov.b32 	%r28134, 1;
$L__BB1_7511:
	mov.u32 	%r2877, %r28134;
	add.s32 	%r14946, %r28133, -1;
	mad.lo.s32 	%r14947, %r14946, %r2850, %r2877;
	add.s32 	%r2878, %r14947, -1;
	mul.wide.s32 	%rd7771, %r2878, 8;
	add.s64 	%rd901, %rd8, %rd7771;
	ld.local.f64 	%fd26342, [%rd901];
	abs.f64 	%fd15036, %fd26342;
	setp.geu.f64 	%p7629, %fd15036, 0d41CDCD64FF800000;
	@%p7629 bra 	$L__BB1_7554;
	cvt.u64.u32 	%rd7772, %r28133;
	add.s64 	%rd902, %rd12, %rd7772;
	ld.local.u8 	%rs513, [%rd902];
	cvt.u32.u16 	%r14948, %rs513;
	cvt.s32.s8 	%r14949, %r14948;
	cvt.u64.u32 	%rd7773, %r2877;
	add.s64 	%rd903, %rd13, %rd7773;
	ld.local.u8 	%rs514, [%rd903];
	cvt.u32.u16 	%r14950, %rs514;
	cvt.s32.s8 	%r14951, %r14950;
	add.s32 	%r14952, %r14951, %r14949;
	setp.eq.s32 	%p7630, %r14952, 3;
	mul.wide.s32 	%rd7774, %r2878, 8;
	add.s64 	%rd904, %rd9, %rd7774;
	@%p7630 bra 	$L__BB1_7514;
	mov.b64 	%rd7775, -4616189618054758400;
	st.local.u64 	[%rd904], %rd7775;
	mov.b64 	%rd7776, 9218868437227405312;
	st.local.u64 	[%rd901], %rd7776;
	mov.f64 	%fd26313, 0dBFF0000000000000;
	mov.f64 	%fd26342, 0d7FF0000000000000;
	mov.f64 	%fd26312, %fd26342;
	bra.uni 	$L__BB1_7525;
$L__BB1_7514:
	cvt.s32.s8 	%r14954, %r14948;
	mul.wide.s32 	%rd7777, %r14954, 5;
	cvt.u64.u16 	%rd7778, %rs514;
	cvt.s64.s8 	%rd7779, %rd7778;
	add.s64 	%rd905, %rd7777, %rd7779;
	shl.b64 	%rd7780, %rd905, 3;
	add.s64 	%rd7781, %rd1, %rd7780;
	ld.global.f64 	%fd26313, [%rd7781+45440];
	ld.local.u8 	%rs3417, [%rd902+-1];
	cvt.u64.u16 	%rd7782, %rs3417;
	cvt.s64.s8 	%rd906, %rd7782;
	cvt.u32.u16 	%r14955, %rs514;
	ld.local.s8 	%rs3418, [%rd903+-1];
	cvt.u32.u16 	%r14956, %rs3418;
	prmt.b32 	%r14957, %r14956, %r14955, 0x3340U;
	prmt.b32 	%r14958, %r14948, 0, 0x3340U;
	prmt.b32 	%r14959, %r14957, %r14958, 0x5410U;
	cvt.u32.u16 	%r14960, %rs3417;
	cvt.s32.s8 	%r14961, %r14960;
	mov.b32 	%r14962, 359705;
	dp4a.s32.u32 	%r14963, %r14959, %r14962, %r14961;
	mul.wide.s32 	%rd7783, %r14963, 8;
	add.s64 	%rd7784, %rd1, %rd7783;
	ld.global.f64 	%fd15039, [%rd7784+35440];
	add.f64 	%fd15040, %fd26313, %fd15039;
	ld.global.f64 	%fd26312, [%rd7781+45640];
	ld.global.f64 	%fd15041, [%rd7784+40440];
	add.f64 	%fd15042, %fd26312, %fd15041;
	abs.f64 	%fd15043, %fd15042;
	setp.gt.f64 	%p7631, %fd15043, 0d41CDCD64FF800000;
	selp.f64 	%fd3327, 0dBFF0000000000000, %fd15040, %p7631;
	selp.f64 	%fd3328, 0d7FF0000000000000, %fd15042, %p7631;
	cvt.s16.s8 	%rs3419, %rs514;
	mov.b32 	%r14964, {%rs3418, %rs3419};
	mov.b32 	%r14965, 6405;
	dp2a.lo.s32.u32 	%r14966, %r14964, %r14965, %r14954;
	mul.wide.s32 	%rd7785, %r14966, 8;
	add.s64 	%rd907, %rd1, %rd7785;
	ld.global.f64 	%fd3329, [%rd907+21000];
	abs.f64 	%fd15044, %fd3329;
	setp.geu.f64 	%p7632, %fd15044, 0d41CDCD64FF800000;
	@%p7632 bra 	$L__BB1_7518;
	cvt.u32.u16 	%r14969, %rs514;
	cvt.s32.s8 	%r14970, %r14969;
	mul.wide.s32 	%rd7790, %r14970, 24;
	add.s64 	%rd7791, %rd905, %rd7790;
	add.s64 	%rd7792, %rd7791, %rd906;
	shl.b64 	%rd7793, %rd7792, 3;
	add.s64 	%rd908, %rd1, %rd7793;
	ld.global.f64 	%fd3330, [%rd908+23000];
	abs.f64 	%fd15059, %fd3330;
	setp.lt.f64 	%p7637, %fd15059, 0d41CDCD64FF800000;
	@%p7637 bra 	$L__BB1_7521;
	ld.global.f64 	%fd15060, [%rd907+20000];
	add.f64 	%fd15061, %fd26313, %fd15060;
	add.f64 	%fd15062, %fd26312, %fd3329;
	abs.f64 	%fd15063, %fd15062;
	setp.gt.f64 	%p7638, %fd15063, 0d41CDCD64FF800000;
	selp.f64 	%fd26308, 0dBFF0000000000000, %fd15061, %p7638;
	selp.f64 	%fd26309, 0d7FF0000000000000, %fd15062, %p7638;
	add.f64 	%fd15064, %fd26309, 0d4069000000000000;
	add.f64 	%fd15065, %fd26308, 0dC016CCCCCCCCCCCD;
	add.f64 	%fd15066, %fd3323, %fd15065;
	div.rn.f64 	%fd26310, %fd15064, %fd15066;
	abs.f64 	%fd15067, %fd3328;
	setp.geu.f64 	%p7639, %fd15067, 0d41CDCD64FF800000;
	@%p7639 bra 	$L__BB1_7523;
	add.f64 	%fd15068, %fd3328, 0d4069000000000000;
	add.f64 	%fd15069, %fd3327, 0dC016CCCCCCCCCCCD;
	add.f64 	%fd15070, %fd3323, %fd15069;
	div.rn.f64 	%fd15071, %fd15068, %fd15070;
	setp.lt.f64 	%p7640, %fd15071, %fd26310;
	selp.f64 	%fd26308, %fd26308, %fd3327, %p7640;
	selp.f64 	%fd26309, %fd26309, %fd3328, %p7640;
	selp.f64 	%fd26310, %fd26310, %fd15071, %p7640;
	bra.uni 	$L__BB1_7523;
$L__BB1_7518:
	cvt.u32.u16 	%r14967, %rs514;
	cvt.s32.s8 	%r14968, %r14967;
	mul.wide.s32 	%rd7786, %r14968, 24;
	add.s64 	%rd7787, %rd905, %rd7786;
	add.s64 	%rd7788, %rd7787, %rd906;
	shl.b64 	%rd7789, %rd7788, 3;
	add.s64 	%rd909, %rd1, %rd7789;
	ld.global.f64 	%fd3331, [%rd909+23000];
	abs.f64 	%fd15046, %fd3331;
	setp.geu.f64 	%p7633, %fd15046, 0d41CDCD64FF800000;
	mov.f64 	%fd26308, %fd3327;
	mov.f64 	%fd26309, %fd3328;
	@%p7633 bra 	$L__BB1_7523;
	ld.global.f64 	%fd15047, [%rd909+22000];
	add.f64 	%fd15048, %fd26313, %fd15047;
	add.f64 	%fd15049, %fd26312, %fd3331;
	abs.f64 	%fd15050, %fd15049;
	setp.gt.f64 	%p7634, %fd15050, 0d41CDCD64FF800000;
	selp.f64 	%fd26308, 0dBFF0000000000000, %fd15048, %p7634;
	selp.f64 	%fd26309, 0d7FF0000000000000, %fd15049, %p7634;
	add.f64 	%fd15051, %fd26309, 0d4069000000000000;
	add.f64 	%fd15052, %fd26308, 0dC016CCCCCCCCCCCD;
	add.f64 	%fd15053, %fd3323, %fd15052;
	div.rn.f64 	%fd26310, %fd15051, %fd15053;
	abs.f64 	%fd15054, %fd3328;
	setp.geu.f64 	%p7635, %fd15054, 0d41CDCD64FF800000;
	@%p7635 bra 	$L__BB1_7523;
	add.f64 	%fd15055, %fd3328, 0d4069000000000000;
	add.f64 	%fd15056, %fd3327, 0dC016CCCCCCCCCCCD;
	add.f64 	%fd15057, %fd3323, %fd15056;
	div.rn.f64 	%fd15058, %fd15055, %fd15057;
	setp.lt.f64 	%p7636, %fd15058, %fd26310;
	selp.f64 	%fd26308, %fd26308, %fd3327, %p7636;
	selp.f64 	%fd26309, %fd26309, %fd3328, %p7636;
	selp.f64 	%fd26310, %fd26310, %fd15058, %p7636;
	bra.uni 	$L__BB1_7523;
$L__BB1_7521:
	ld.global.f64 	%fd15072, [%rd907+20000];
	add.f64 	%fd15073, %fd26313, %fd15072;
	ld.global.f64 	%fd15074, [%rd908+22000];
	add.f64 	%fd15075, %fd15073, %fd15074;
	add.f64 	%fd15076, %fd26312, %fd3329;
	add.f64 	%fd15077, %fd15076, %fd3330;
	abs.f64 	%fd15078, %fd15077;
	setp.gt.f64 	%p7641, %fd15078, 0d41CDCD64FF800000;
	selp.f64 	%fd26308, 0dBFF0000000000000, %fd15075, %p7641;
	selp.f64 	%fd26309, 0d7FF0000000000000, %fd15077, %p7641;
	add.f64 	%fd15079, %fd26309, 0d4069000000000000;
	add.f64 	%fd15080, %fd26308, 0dC016CCCCCCCCCCCD;
	add.f64 	%fd15081, %fd3323, %fd15080;
	div.rn.f64 	%fd26310, %fd15079, %fd15081;
	abs.f64 	%fd15082, %fd3328;
	setp.geu.f64 	%p7642, %fd15082, 0d41CDCD64FF800000;
	@%p7642 bra 	$L__BB1_7523;
	add.f64 	%fd15083, %fd3328, 0d4069000000000000;
	add.f64 	%fd15084, %fd3327, 0dC016CCCCCCCCCCCD;
	add.f64 	%fd15085, %fd3323, %fd15084;
	div.rn.f64 	%fd15086, %fd15083, %fd15085;
	setp.lt.f64 	%p7643, %fd15086, %fd26310;
	selp.f64 	%fd26308, %fd26308, %fd3327, %p7643;
	selp.f64 	%fd26309, %fd26309, %fd3328, %p7643;
	selp.f64 	%fd26310, %fd26310, %fd15086, %p7643;
$L__BB1_7523:
	abs.f64 	%fd15087, %fd26309;
	setp.geu.f64 	%p7644, %fd15087, 0d41CDCD64FF800000;
	@%p7644 bra 	$L__BB1_7525;
	add.f64 	%fd15088, %fd26312, 0d4069000000000000;
	add.f64 	%fd15089, %fd26313, 0dC016CCCCCCCCCCCD;
	add.f64 	%fd15090, %fd3323, %fd15089;
	div.rn.f64 	%fd15091, %fd15088, %fd15090;
	setp.lt.f64 	%p7645, %fd26310, %fd15091;
	selp.f64 	%fd26312, %fd26312, %fd26309, %p7645;
	selp.f64 	%fd26313, %fd26313, %fd26308, %p7645;
$L__BB1_7525:
	abs.f64 	%fd15092, %fd26312;
	setp.geu.f64 	%p7646, %fd15092, 0d41CDCD64FF800000;
	@%p7646 bra 	$L__BB1_7527;
	st.local.f64 	[%rd904], %fd26313;
	st.local.f64 	[%rd901], %fd26312;
	mov.f64 	%fd26342, %fd26312;
$L__BB1_7527:
	min.u32 	%r14971, %r28133, %r2877;
	setp.lt.u32 	%p7647, %r14971, 2;
	mov.f64 	%fd26315, 0dBFF0000000000000;
	mov.f64 	%fd26316, 0d7FF0000000000000;
	@%p7647 bra 	$L__BB1_7554;
	ld.local.f64 	%fd26341, [%rd904];
	add.f64 	%fd15095, %fd26342, 0d4069000000000000;
	add.f64 	%fd15096, %fd26341, 0dC016CCCCCCCCCCCD;
	add.f64 	%fd15097, %fd3323, %fd15096;
	div.rn.f64 	%fd3360, %fd15095, %fd15097;
	add.s32 	%r14972, %r28133, -1;
	mul.lo.s32 	%r14973, %r14972, %r2850;
	sub.s32 	%r14974, %r14973, %r2850;
	add.s32 	%r14975, %r14974, %r2877;
	add.s32 	%r2879, %r14975, -2;
	mul.wide.s32 	%rd7794, %r2879, 8;
	add.s64 	%rd7795, %rd8, %rd7794;
	ld.local.f64 	%fd3361, [%rd7795];
	abs.f64 	%fd15098, %fd3361;
	setp.geu.f64 	%p7648, %fd15098, 0d41CDCD64FF800000;
	@%p7648 bra 	$L__BB1_7531;
	ld.local.u8 	%r14977, [%rd902+-1];
	prmt.b32 	%r14978, %r14977, %r14948, 0x3340U;
	ld.local.u8 	%r14979, [%rd903+-1];
	prmt.b32 	%r14980, %r14979, 0, 0x3340U;
	prmt.b32 	%r14981, %r14978, %r14980, 0x5410U;
	cvt.u32.u16 	%r14982, %rs514;
	cvt.s32.s8 	%r14983, %r14982;
	mov.b32 	%r14984, 334205;
	dp4a.s32.u32 	%r14985, %r14981, %r14984, %r14983;
	mul.wide.s32 	%rd7796, %r14985, 8;
	add.s64 	%rd910, %rd1, %rd7796;
	ld.global.f64 	%fd3362, [%rd910+5000];
	abs.f64 	%fd15101, %fd3362;
	setp.geu.f64 	%p7649, %fd15101, 0d41CDCD64FF800000;
	@%p7649 bra 	$L__BB1_7531;
	mul.wide.s32 	%rd7797, %r2879, 8;
	add.s64 	%rd7798, %rd9, %rd7797;
	ld.local.f64 	%fd15102, [%rd7798];
	ld.global.f64 	%fd15103, [%rd910];
	add.f64 	%fd26315, %fd15102, %fd15103;
	add.f64 	%fd26316, %fd3361, %fd3362;
$L__BB1_7531:
	add.f64 	%fd15104, %fd26316, 0d4069000000000000;
	add.f64 	%fd15105, %fd26315, 0dC016CCCCCCCCCCCD;
	add.f64 	%fd15106, %fd3323, %fd15105;
	div.rn.f64 	%fd3367, %fd15104, %fd15106;
	setp.lt.f64 	%p7650, %fd26315, 0dC0A3880000000000;
	selp.f64 	%fd3368, 0dC0A9300000000000, %fd26315, %p7650;
	selp.f64 	%fd3369, 0d0000000000000000, %fd26316, %p7650;
	setp.lt.f64 	%p7651, %fd26341, 0dC0A3880000000000;
	selp.f64 	%fd3370, 0d0000000000000000, %fd26342, %p7651;
	setp.gt.f64 	%p7652, %fd3367, %fd3360;
	@%p7652 bra 	$L__BB1_7535;
	selp.f64 	%fd3371, 0dC0A9300000000000, %fd26341, %p7651;
	setp.gt.f64 	%p7654, %fd3371, 0d0000000000000000;
	setp.gt.f64 	%p7655, %fd3370, 0d0000000000000000;
	and.pred  	%p7656, %p7654, %p7655;
	@%p7656 bra 	$L__BB1_7535;
	setp.ltu.f64 	%p7657, %fd3360, %fd3367;
	@%p7657 bra 	$L__BB1_7536;
	st.local.f64 	[%rd904], %fd3371;
	st.local.f64 	[%rd901], %fd3370;
	mov.f64 	%fd26341, %fd3371;
	mov.f64 	%fd26342, %fd3370;
	bra.uni 	$L__BB1_7536;
$L__BB1_7535:
	st.local.f64 	[%rd904], %fd3368;
	st.local.f64 	[%rd901], %fd3369;
	mov.f64 	%fd26341, %fd3368;
	mov.f64 	%fd26342, %fd3369;
$L__BB1_7536:
	mov.b32 	%r28135, 3;
$L__BB1_7537:
	sub.s32 	%r14987, %r2877, %r28135;
	add.s32 	%r14988, %r14987, 1;
	setp.gt.u32 	%p7658, %r14987, 2147483646;
	selp.b32 	%r14989, %r14987, 0, %p7658;
	add.s32 	%r14990, %r28133, %r14989;
	add.s32 	%r28137, %r14990, -1;
	selp.b32 	%r28136, 1, %r14988, %p7658;
	setp.lt.s32 	%p7659, %r28137, 1;
	setp.ge.s32 	%p7660, %r28136, %r2877;
	or.pred  	%p7661, %p7659, %p7660;
	@%p7661 bra 	$L__BB1_7553;
$L__BB1_7538:
	mov.u32 	%r2884, %r28137;
	add.s32 	%r28137, %r2884, -1;
	mad.lo.s32 	%r14992, %r28137, %r2850, %r28136;
	add.s32 	%r2886, %r14992, -1;
	mul.wide.s32 	%rd7799, %r2886, 8;
	add.s64 	%rd7800, %rd8, %rd7799;
	ld.local.f64 	%fd3390, [%rd7800];
	abs.f64 	%fd15107, %fd3390;
	setp.geu.f64 	%p7662, %fd15107, 0d41CDCD64FF800000;
	@%p7662 bra 	$L__BB1_7552;
	not.b32 	%r14993, %r2884;
	add.s32 	%r2887, %r28133, %r14993;
	not.b32 	%r14994, %r28136;
	add.s32 	%r2888, %r2877, %r14994;
	setp.eq.s32 	%p7663, %r2887, 0;
	setp.gt.s32 	%p7664, %r2888, 0;
	and.pred  	%p7665, %p7663, %p7664;
	@%p7665 bra 	$L__BB1_7545;
	setp.eq.s32 	%p7666, %r2888, 0;
	setp.gt.s32 	%p7667, %r2887, 0;
	and.pred  	%p7668, %p7667, %p7666;
	@%p7668 bra 	$L__BB1_7545;
	setp.eq.s32 	%p7669, %r2887, 1;
	setp.eq.s32 	%p7670, %r2888, 1;
	and.pred  	%p7671, %p7669, %p7670;
	@%p7671 bra 	$L__BB1_7543;
	add.s32 	%r14995, %r2888, %r2887;
	mul.wide.s32 	%rd7801, %r14995, 8;
	add.s64 	%rd7802, %rd1, %rd7801;
	ld.global.f64 	%fd15108, [%rd7802+24952];
	cvt.u64.u32 	%rd7803, %r2884;
	add.s64 	%rd7804, %rd12, %rd7803;
	cvt.s64.s32 	%rd7805, %r28136;
	add.s64 	%rd7806, %rd13, %rd7805;
	ld.local.s8 	%r14996, [%rd7806+1];
	ld.local.u8 	%r14997, [%rd7804+1];
	ld.local.u8 	%r14998, [%rd7804];
	prmt.b32 	%r14999, %r14998, %r14997, 0x3340U;
	ld.local.u8 	%r15000, [%rd7806];
	prmt.b32 	%r15001, %r15000, 0, 0x3340U;
	prmt.b32 	%r15002, %r14999, %r15001, 0x5410U;
	mov.b32 	%r15003, 334205;
	dp4a.s32.u32 	%r15004, %r15002, %r15003, %r14996;
	mul.wide.s32 	%rd7807, %r15004, 8;
	add.s64 	%rd7808, %rd1, %rd7807;
	ld.global.f64 	%fd15109, [%rd7808+30440];
	add.f64 	%fd15110, %fd15108, %fd15109;
	cvt.u64.u32 	%rd7809, %r28133;
	add.s64 	%rd7810, %rd12, %rd7809;
	ld.local.s8 	%r15005, [%rd7810+-1];
	cvt.u32.u16 	%r15006, %rs514;
	ld.local.u8 	%r15007, [%rd903+-1];
	prmt.b32 	%r15008, %r15007, %r15006, 0x3340U;
	prmt.b32 	%r15010, %r14948, 0, 0x3340U;
	prmt.b32 	%r15011, %r15008, %r15010, 0x5410U;
	mov.b32 	%r15012, 359705;
	dp4a.s32.u32 	%r15013, %r15011, %r15012, %r15005;
	mul.wide.s32 	%rd7811, %r15013, 8;
	add.s64 	%rd7812, %rd1, %rd7811;
	ld.global.f64 	%fd15111, [%rd7812+30440];
	add.f64 	%fd15112, %fd15110, %fd15111;
	add.f64 	%fd15113, %fd15112, %fd3390;
	ld.global.f64 	%fd15114, [%rd7802+24232];
	ld.global.f64 	%fd15115, [%rd7808+25440];
	add.f64 	%fd15116, %fd15114, %fd15115;
	ld.global.f64 	%fd15117, [%rd7812+25440];
	add.f64 	%fd15118, %fd15116, %fd15117;
	sub.s32 	%r15014, %r2887, %r2888;
	abs.s32 	%r15015, %r15014;
	cvt.rn.f64.s32 	%fd15119, %r15015;
	fma.rn.f64 	%fd15120, %fd15119, 0dBFEEF3E864B31D04, %fd15118;
	mul.wide.s32 	%rd7813, %r2886, 8;
	add.s64 	%rd7814, %rd9, %rd7813;
	ld.local.f64 	%fd15121, [%rd7814];
	add.f64 	%fd15122, %fd15121, %fd15120;
	abs.f64 	%fd15123, %fd15113;
	setp.gt.f64 	%p7672, %fd15123, 0d41CDCD64FF800000;
	selp.f64 	%fd15124, 0dBFF0000000000000, %fd15122, %p7672;
	selp.f64 	%fd15125, 0d7FF0000000000000, %fd15113, %p7672;
	add.f64 	%fd15126, %fd15125, 0d4069000000000000;
	add.f64 	%fd15127, %fd15124, 0dC016CCCCCCCCCCCD;
	add.f64 	%fd15128, %fd3323, %fd15127;
	div.rn.f64 	%fd15129, %fd15126, %fd15128;
	add.f64 	%fd15130, %fd26342, 0d4069000000000000;
	add.f64 	%fd15131, %fd26341, 0dC016CCCCCCCCCCCD;
	add.f64 	%fd15132, %fd3323, %fd15131;
	div.rn.f64 	%fd15133, %fd15130, %fd15132;
	setp.gt.f64 	%p7673, %fd15129, %fd15133;
	selp.f64 	%fd26343, %fd15125, 0d7FF0000000000000, %p7673;
	selp.f64 	%fd26344, %fd15124, 0dBFF0000000000000, %p7673;
	bra.uni 	$L__BB1_7550;
$L__BB1_7543:
	cvt.u64.u32 	%rd7815, %r2884;
	add.s64 	%rd7816, %rd12, %rd7815;
	cvt.s64.s32 	%rd7817, %r28136;
	add.s64 	%rd7818, %rd13, %rd7817;
	ld.local.s8 	%r15016, [%rd7818+1];
	ld.local.u8 	%r15017, [%rd7816+1];
	ld.local.u8 	%r15018, [%rd7816];
	prmt.b32 	%r15019, %r15018, %r15017, 0x3340U;
	ld.local.u8 	%r15020, [%rd7818];
	prmt.b32 	%r15021, %r15020, 0, 0x3340U;
	prmt.b32 	%r15022, %r15019, %r15021, 0x5410U;
	mov.b32 	%r15023, 334205;
	dp4a.s32.u32 	%r15024, %r15022, %r15023, %r15016;
	mul.wide.s32 	%rd7819, %r15024, 8;
	add.s64 	%rd7820, %rd1, %rd7819;
	ld.global.f64 	%fd15136, [%rd7820+10000];
	cvt.u64.u32 	%rd7821, %r28133;
	add.s64 	%rd7822, %rd12, %rd7821;
	ld.local.s8 	%r15025, [%rd7822+-1];
	cvt.u32.u16 	%r15026, %rs514;
	ld.local.u8 	%r15027, [%rd903+-1];
	prmt.b32 	%r15028, %r15027, %r15026, 0x3340U;
	prmt.b32 	%r15030, %r14948, 0, 0x3340U;
	prmt.b32 	%r15031, %r15028, %r15030, 0x5410U;
	mov.b32 	%r15032, 359705;
	dp4a.s32.u32 	%r15033, %r15031, %r15032, %r15025;
	mul.wide.s32 	%rd7823, %r15033, 8;
	add.s64 	%rd7824, %rd1, %rd7823;
	ld.global.f64 	%fd15137, [%rd7824+10000];
	add.f64 	%fd15138, %fd15136, %fd15137;
	mul.wide.s32 	%rd7825, %r2886, 8;
	add.s64 	%rd7826, %rd9, %rd7825;
	ld.local.f64 	%fd15139, [%rd7826];
	add.f64 	%fd15140, %fd15138, %fd15139;
	ld.global.f64 	%fd15141, [%rd7820+15000];
	ld.global.f64 	%fd15142, [%rd7824+15000];
	add.f64 	%fd15143, %fd15141, %fd15142;
	add.f64 	%fd15144, %fd15143, %fd3390;
	abs.f64 	%fd15145, %fd15144;
	setp.gt.f64 	%p7674, %fd15145, 0d41CDCD64FF800000;
	selp.f64 	%fd3393, 0dBFF0000000000000, %fd15140, %p7674;
	selp.f64 	%fd3394, 0d7FF0000000000000, %fd15144, %p7674;
	add.f64 	%fd15146, %fd3394, 0d4069000000000000;
	add.f64 	%fd15147, %fd3393, 0dC016CCCCCCCCCCCD;
	add.f64 	%fd15148, %fd3323, %fd15147;
	div.rn.f64 	%fd3395, %fd15146, %fd15148;
	add.f64 	%fd15149, %fd26342, 0d4069000000000000;
	add.f64 	%fd15150, %fd26341, 0dC016CCCCCCCCCCCD;
	add.f64 	%fd15151, %fd3323, %fd15150;
	div.rn.f64 	%fd3396, %fd15149, %fd15151;
	sub.f64 	%fd15152, %fd3395, %fd3396;
	setp.ltu.f64 	%p7675, %fd15152, 0d3EB0C6F7A0B5ED8D;
	mov.f64 	%fd26344, 0dBFF0000000000000;
	mov.f64 	%fd26343, 0d7FF0000000000000;
	@%p7675 bra 	$L__BB1_7550;
	setp.gt.f64 	%p7676, %fd3395, %fd3396;
	selp.f64 	%fd26343, %fd3394, 0d7FF0000000000000, %p7676;
	selp.f64 	%fd26344, %fd3393, 0dBFF0000000000000, %p7676;
	bra.uni 	$L__BB1_7550;
$L__BB1_7545:
	setp.eq.s32 	%p7677, %r2888, 1;
	setp.eq.s32 	%p7678, %r2887, 1;
	or.pred  	%p7679, %p7678, %p7677;
	@%p7679 bra 	$L__BB1_7547;
	not.b32 	%r15034, %r28136;
	add.s32 	%r15035, %r2877, %r15034;
	not.b32 	%r15036, %r2884;
	add.s32 	%r15037, %r28133, %r15036;
	add.s32 	%r15038, %r15035, %r15037;
	mul.wide.s32 	%rd7827, %r15038, 8;
	add.s64 	%rd7828, %rd1, %rd7827;
	ld.global.f64 	%fd15153, [%rd7828+25192];
	cvt.u64.u32 	%rd7829, %r2884;
	add.s64 	%rd7830, %rd12, %rd7829;
	ld.local.s8 	%r15039, [%rd7830];
	mul.wide.s32 	%rd7831, %r15039, 5;
	cvt.s64.s32 	%rd7832, %r28136;
	add.s64 	%rd7833, %rd13, %rd7832;
	ld.local.s8 	%rd7834, [%rd7833];
	add.s64 	%rd7835, %rd7831, %rd7834;
	shl.b64 	%rd7836, %rd7835, 3;
	add.s64 	%rd7837, %rd1, %rd7836;
	ld.global.f64 	%fd15154, [%rd7837+45640];
	add.f64 	%fd15155, %fd15153, %fd15154;
	cvt.s32.s8 	%r15041, %r14948;
	mul.wide.s32 	%rd7838, %r15041, 5;
	cvt.u64.u16 	%rd7839, %rs514;
	cvt.s64.s8 	%rd7840, %rd7839;
	add.s64 	%rd7841, %rd7838, %rd7840;
	shl.b64 	%rd7842, %rd7841, 3;
	add.s64 	%rd7843, %rd1, %rd7842;
	ld.global.f64 	%fd15156, [%rd7843+45640];
	add.f64 	%fd15157, %fd15155, %fd15156;
	add.f64 	%fd15158, %fd15157, %fd3390;
	ld.global.f64 	%fd15159, [%rd7828+24472];
	ld.global.f64 	%fd15160, [%rd7837+45440];
	add.f64 	%fd15161, %fd15159, %fd15160;
	ld.global.f64 	%fd15162, [%rd7843+45440];
	add.f64 	%fd15163, %fd15161, %fd15162;
	mul.wide.s32 	%rd7844, %r2886, 8;
	add.s64 	%rd7845, %rd9, %rd7844;
	ld.local.f64 	%fd15164, [%rd7845];
	add.f64 	%fd15165, %fd15163, %fd15164;
	abs.f64 	%fd15166, %fd15158;
	setp.gt.f64 	%p7680, %fd15166, 0d41CDCD64FF800000;
	selp.f64 	%fd15167, 0dBFF0000000000000, %fd15165, %p7680;
	selp.f64 	%fd15168, 0d7FF0000000000000, %fd15158, %p7680;
	add.f64 	%fd15169, %fd15168, 0d4069000000000000;
	add.f64 	%fd15170, %fd15167, 0dC016CCCCCCCCCCCD;
	add.f64 	%fd15171, %fd3323, %fd15170;
	div.rn.f64 	%fd15172, %fd15169, %fd15171;
	add.f64 	%fd15173, %fd26342, 0d4069000000000000;
	add.f64 	%fd15174, %fd26341, 0dC016CCCCCCCCCCCD;
	add.f64 	%fd15175, %fd3323, %fd15174;
	div.rn.f64 	%fd15176, %fd15173, %fd15175;
	setp.gt.f64 	%p7681, %fd15172, %fd15176;
	selp.f64 	%fd26343, %fd15168, 0d7FF0000000000000, %p7681;
	selp.f64 	%fd26344, %fd15167, 0dBFF0000000000000, %p7681;
	bra.uni 	$L__BB1_7550;
$L__BB1_7547:
	and.pred  	%p7685, %p7663, %p7677;
	setp.eq.s32 	%p7686, %r2888, 0;
	and.pred  	%p7687, %p7678, %p7686;
	or.pred  	%p7688, %p7685, %p7687;
	mov.f64 	%fd26336, 0d0000000000000000;
	mov.f64 	%fd26335, 0dC0A9300000000000;
	not.pred 	%p7689, %p7688;
	@%p7689 bra 	$L__BB1_7549;
	not.b32 	%r15042, %r28136;
	add.s32 	%r15043, %r2877, %r15042;
	not.b32 	%r15044, %r2884;
	add.s32 	%r15045, %r28133, %r15044;
	add.s32 	%r15046, %r15043, %r15045;
	mul.wide.u32 	%rd7846, %r15046, 8;
	add.s64 	%rd7847, %rd1, %rd7846;
	ld.global.f64 	%fd15179, [%rd7847+25192];
	cvt.u64.u32 	%rd7848, %r2884;
	add.s64 	%rd7849, %rd12, %rd7848;
	cvt.s64.s32 	%rd7850, %r28136;
	add.s64 	%rd7851, %rd13, %rd7850;
	ld.local.u8 	%r15047, [%rd7849];
	prmt.b32 	%r15049, %r15047, %r14948, 0x3340U;
	ld.local.u8 	%r15050, [%rd7851];
	prmt.b32 	%r15051, %r15050, 0, 0x3340U;
	prmt.b32 	%r15052, %r15049, %r15051, 0x5410U;
	cvt.u32.u16 	%r15053, %rs514;
	cvt.s32.s8 	%r15054, %r15053;
	mov.b32 	%r15055, 334205;
	dp4a.s32.u32 	%r15056, %r15052, %r15055, %r15054;
	mul.wide.s32 	%rd7852, %r15056, 8;
	add.s64 	%rd7853, %rd1, %rd7852;
	ld.global.f64 	%fd15180, [%rd7853+5000];
	add.f64 	%fd26336, %fd15179, %fd15180;
	ld.global.f64 	%fd15181, [%rd7847+24472];
	ld.global.f64 	%fd15182, [%rd7853];
	add.f64 	%fd26335, %fd15181, %fd15182;
$L__BB1_7549:
	add.f64 	%fd15183, %fd26336, %fd3390;
	mul.wide.s32 	%rd7854, %r2886, 8;
	add.s64 	%rd7855, %rd9, %rd7854;
	ld.local.f64 	%fd15184, [%rd7855];
	add.f64 	%fd15185, %fd26335, %fd15184;
	abs.f64 	%fd15186, %fd15183;
	setp.gt.f64 	%p7690, %fd15186, 0d41CDCD64FF800000;
	selp.f64 	%fd15187, 0dBFF0000000000000, %fd15185, %p7690;
	selp.f64 	%fd15188, 0d7FF0000000000000, %fd15183, %p7690;
	add.f64 	%fd15189, %fd15188, 0d4069000000000000;
	add.f64 	%fd15190, %fd15187, 0dC016CCCCCCCCCCCD;
	add.f64 	%fd15191, %fd3323, %fd15190;
	div.rn.f64 	%fd15192, %fd15189, %fd15191;
	add.f64 	%fd15193, %fd26342, 0d4069000000000000;
	add.f64 	%fd15194, %fd26341, 0dC016CCCCCCCCCCCD;
	add.f64 	%fd15195, %fd3323, %fd15194;
	div.rn.f64 	%fd15196, %fd15193, %fd15195;
	setp.gt.f64 	%p7691, %fd15192, %fd15196;
	selp.f64 	%fd26343, %fd15188, 0d7FF0000000000000, %p7691;
	selp.f64 	%fd26344, %fd15187, 0dBFF0000000000000, %p7691;
$L__BB1_7550:
	setp.lt.f64 	%p7692, %fd26344, 0dC0A3880000000000;
	selp.f64 	%fd3415, 0d0000000000000000, %fd26343, %p7692;
	selp.f64 	%fd3416, 0dC0A9300000000000, %fd26344, %p7692;
	abs.f64 	%fd15197, %fd3415;
	setp.geu.f64 	%p7693, %fd15197, 0d41CDCD64FF800000;
	@%p7693 bra 	$L__BB1_7552;
	st.local.f64 	[%rd901], %fd3415;
	st.local.f64 	[%rd904], %fd3416;
	mov.f64 	%fd26341, %fd3416;
	mov.f64 	%fd26342, %fd3415;
$L__BB1_7552:
	add.s32 	%r28136, %r28136, 1;
	setp.gt.u32 	%p7694, %r2884, 1;
	setp.lt.s32 	%p7695, %r28136, %r2877;
	and.pred  	%p7696, %p7694, %p7695;
	@%p7696 bra 	$L__BB1_7538;
$L__BB1_7553:
	add.s32 	%r28135, %r28135, 1;
	setp.ne.s32 	%p7697, %r28135, 33;
	@%p7697 bra 	$L__BB1_7537;
$L__BB1_7554:
	add.s32 	%r28134, %r2877, 1;
	setp.ne.s32 	%p7698, %r2877, %r2850;
	@%p7698 bra 	$L__BB1_7511;
$L__BB1_7555:
	add.s32 	%r2892, %r28133, 1;
	setp.ne.s32 	%p7699, %r28133, %r2848;
	mov.u32 	%r28133, %r2892;
	@%p7699 bra 	$L__BB1_7509;
$L__BB1_7556:
	setp.eq.s32 	%p7700, %r2850, 0;
	mov.b32 	%r28140, 0;
	mov.f64 	%fd26373, 0dFFF0000000000000;
	@%p7700 bra 	$L__BB1_7572;
	cvt.u64.u32 	%rd7856, %r2848;
	add.s64 	%rd7857, %rd12, %rd7856;
	ld.local.u8 	%rs515, [%rd7857];
	cvt.u32.u16 	%r15060, %rs515;
	cvt.s32.s8 	%r2893, %r15060;
	mov.f64 	%fd26373, 0dFFF0000000000000;
	mov.b32 	%r28140, 0;
	mov.b32 	%r28138, 1;
$L__BB1_7558:
	mov.u32 	%r2894, %r28138;
	cvt.u64.u32 	%rd7858, %r2894;
	add.s64 	%rd911, %rd13, %rd7858;
	ld.local.u8 	%rs516, [%rd911];
	cvt.u32.u16 	%r15061, %rs516;
	cvt.s32.s8 	%r15062, %r15061;
	add.s32 	%r15063, %r15062, %r2893;
	setp.ne.s32 	%p7701, %r15063, 3;
	mov.f64 	%fd26372, 0dBFF0000000000000;
	mov.f64 	%fd26371, 0d7FF0000000000000;
	@%p7701 bra 	$L__BB1_7571;
	cvt.u64.u16 	%rd7859, %rs516;
	cvt.s64.s8 	%rd7860, %rd7859;
	cvt.u32.u16 	%r15064, %rs515;
	cvt.s32.s8 	%r15065, %r15064;
	mul.wide.s32 	%rd7861, %r15065, 5;
	add.s64 	%rd7862, %rd7861, %rd7860;
	shl.b64 	%rd7863, %rd7862, 3;
	add.s64 	%rd7864, %rd1, %rd7863;
	ld.global.f64 	%fd26372, [%rd7864+45440];
	ld.local.s8 	%r15066, [%rd911+1];
	cvt.s16.s8 	%rs3420, %rs515;
	cvt.s16.s8 	%rs3421, %rs516;
	mov.b32 	%r15067, {%rs3420, %rs3421};
	mov.b32 	%r15068, 1405;
	dp2a.lo.s32.u32 	%r15069, %r15067, %r15068, %r15066;
	mul.wide.s32 	%rd7865, %r15069, 8;
	add.s64 	%rd7866, %rd1, %rd7865;
	ld.global.f64 	%fd15203, [%rd7866+36240];
	add.f64 	%fd15204, %fd26372, %fd15203;
	ld.global.f64 	%fd26371, [%rd7864+45640];
	ld.global.f64 	%fd15205, [%rd7866+41240];
	add.f64 	%fd15206, %fd26371, %fd15205;
	abs.f64 	%fd15207, %fd15206;
	setp.gt.f64 	%p7702, %fd15207, 0d41CDCD64FF800000;
	selp.f64 	%fd3436, 0dBFF0000000000000, %fd15204, %p7702;
	selp.f64 	%fd3437, 0d7FF0000000000000, %fd15206, %p7702;
	mul.wide.s32 	%rd7867, %r15065, 160;
	add.s64 	%rd912, %rd7864, %rd7867;
	ld.global.f64 	%fd3438, [%rd912+21160];
	abs.f64 	%fd3439, %fd3438;
	setp.geu.f64 	%p7703, %fd3439, 0d41CDCD64FF800000;
	mul.wide.s32 	%rd7868, %r15065, -800;
	add.s64 	%rd913, %rd7866, %rd7868;
	mov.f64 	%fd26362, %fd3436;
	mov.f64 	%fd26363, %fd3437;
	@%p7703 bra 	$L__BB1_7563;
	ld.global.f64 	%fd3440, [%rd913+23000];
	abs.f64 	%fd15209, %fd3440;
	setp.geu.f64 	%p7704, %fd15209, 0d41CDCD64FF800000;
	mov.f64 	%fd26362, %fd3436;
	mov.f64 	%fd26363, %fd3437;
	@%p7704 bra 	$L__BB1_7563;
	ld.global.f64 	%fd15210, [%rd912+20160];
	add.f64 	%fd15211, %fd26372, %fd15210;
	ld.global.f64 	%fd15212, [%rd913+22000];
	add.f64 	%fd15213, %fd15211, %fd15212;
	add.f64 	%fd15214, %fd26371, %fd3438;
	add.f64 	%fd15215, %fd15214, %fd3440;
	abs.f64 	%fd15216, %fd15215;
	setp.gt.f64 	%p7705, %fd15216, 0d41CDCD64FF800000;
	selp.f64 	%fd26362, 0dBFF0000000000000, %fd15213, %p7705;
	selp.f64 	%fd26363, 0d7FF0000000000000, %fd15215, %p7705;
	add.f64 	%fd15217, %fd26363, 0d4069000000000000;
	add.f64 	%fd15218, %fd26362, 0dC016CCCCCCCCCCCD;
	add.f64 	%fd15219, %fd3323, %fd15218;
	div.rn.f64 	%fd26364, %fd15217, %fd15219;
	abs.f64 	%fd15220, %fd3437;
	setp.geu.f64 	%p7706, %fd15220, 0d41CDCD64FF800000;
	@%p7706 bra 	$L__BB1_7563;
	add.f64 	%fd15221, %fd3437, 0d4069000000000000;
	add.f64 	%fd15222, %fd3436, 0dC016CCCCCCCCCCCD;
	add.f64 	%fd15223, %fd3323, %fd15222;
	div.rn.f64 	%fd15224, %fd15221, %fd15223;
	setp.lt.f64 	%p7707, %fd15224, %fd26364;
	selp.f64 	%fd26362, %fd26362, %fd3436, %p7707;
	selp.f64 	%fd26363, %fd26363, %fd3437, %p7707;
	selp.f64 	%fd26364, %fd26364, %fd15224, %p7707;
$L__BB1_7563:
	mov.f64 	%fd26365, %fd26362;
	mov.f64 	%fd26366, %fd26363;
	@%p7703 bra 	$L__BB1_7566;
	ld.global.f64 	%fd15225, [%rd912+20160];
	add.f64 	%fd15226, %fd26372, %fd15225;
	add.f64 	%fd15227, %fd26371, %fd3438;
	abs.f64 	%fd15228, %fd15227;
	setp.gt.f64 	%p7709, %fd15228, 0d41CDCD64FF800000;
	selp.f64 	%fd26365, 0dBFF0000000000000, %fd15226, %p7709;
	selp.f64 	%fd26366, 0d7FF0000000000000, %fd15227, %p7709;
	add.f64 	%fd15229, %fd26366, 0d4069000000000000;
	add.f64 	%fd15230, %fd26365, 0dC016CCCCCCCCCCCD;
	add.f64 	%fd15231, %fd3323, %fd15230;
	div.rn.f64 	%fd26364, %fd15229, %fd15231;
	abs.f64 	%fd15232, %fd26363;
	setp.geu.f64 	%p7710, %fd15232, 0d41CDCD64FF800000;
	@%p7710 bra 	$L__BB1_7566;
	add.f64 	%fd15233, %fd26363, 0d4069000000000000;
	add.f64 	%fd15234, %fd26362, 0dC016CCCCCCCCCCCD;
	add.f64 	%fd15235, %fd3323, %fd15234;
	div.rn.f64 	%fd15236, %fd15233, %fd15235;
	setp.lt.f64 	%p7711, %fd15236, %fd26364;
	selp.f64 	%fd26365, %fd26365, %fd26362, %p7711;
	selp.f64 	%fd26366, %fd26366, %fd26363, %p7711;
	selp.f64 	%fd26364, %fd26364, %fd15236, %p7711;
$L__BB1_7566:
	ld.global.f64 	%fd3459, [%rd913+23000];
	abs.f64 	%fd15237, %fd3459;
	setp.geu.f64 	%p7712, %fd15237, 0d41CDCD64FF800000;
	mov.f64 	%fd26368, %fd26365;
	mov.f64 	%fd26369, %fd26366;
	@%p7712 bra 	$L__BB1_7569;
	ld.global.f64 	%fd15238, [%rd913+22000];
	add.f64 	%fd15239, %fd26372, %fd15238;
	add.f64 	%fd15240, %fd26371, %fd3459;
	abs.f64 	%fd15241, %fd15240;
	setp.gt.f64 	%p7713, %fd15241, 0d41CDCD64FF800000;
	selp.f64 	%fd26368, 0dBFF0000000000000, %fd15239, %p7713;
	selp.f64 	%fd26369, 0d7FF0000000000000, %fd15240, %p7713;
	add.f64 	%fd15242, %fd26369, 0d4069000000000000;
	add.f64 	%fd15243, %fd26368, 0dC016CCCCCCCCCCCD;
	add.f64 	%fd15244, %fd3323, %fd15243;
	div.rn.f64 	%fd26364, %fd15242, %fd15244;
	abs.f64 	%fd15245, %fd26366;
	setp.geu.f64 	%p7714, %fd15245, 0d41CDCD64FF800000;
	@%p7714 bra 	$L__BB1_7569;
	add.f64 	%fd15246, %fd26366, 0d4069000000000000;
	add.f64 	%fd15247, %fd26365, 0dC016CCCCCCCCCCCD;
	add.f64 	%fd15248, %fd3323, %fd15247;
	div.rn.f64 	%fd15249, %fd15246, %fd15248;
	setp.lt.f64 	%p7715, %fd15249, %fd26364;
	selp.f64 	%fd26368, %fd26368, %fd26365, %p7715;
	selp.f64 	%fd26369, %fd26369, %fd26366, %p7715;
	selp.f64 	%fd26364, %fd26364, %fd15249, %p7715;
$L__BB1_7569:
	add.f64 	%fd15250, %fd26372, 0dC016CCCCCCCCCCCD;
	add.f64 	%fd3469, %fd3323, %fd15250;
	abs.f64 	%fd15251, %fd26369;
	setp.geu.f64 	%p7716, %fd15251, 0d41CDCD64FF800000;
	@%p7716 bra 	$L__BB1_7571;
	add.f64 	%fd15252, %fd26371, 0d4069000000000000;
	div.rn.f64 	%fd15253, %fd15252, %fd3469;
	setp.lt.f64 	%p7717, %fd26364, %fd15253;
	selp.f64 	%fd26371, %fd26371, %fd26369, %p7717;
	selp.f64 	%fd26372, %fd26372, %fd26368, %p7717;
$L__BB1_7571:
	add.f64 	%fd15254, %fd26372, 0d3EB0C6F7A0B5ED8D;
	add.f64 	%fd15255, %fd26371, 0d3EB0C6F7A0B5ED8D;
	add.s32 	%r15070, %r2848, -1;
	mad.lo.s32 	%r15071, %r2850, %r15070, %r2894;
	add.s32 	%r15072, %r15071, -1;
	mul.wide.s32 	%rd7869, %r15072, 8;
	add.s64 	%rd7870, %rd8, %rd7869;
	ld.local.f64 	%fd15256, [%rd7870];
	add.f64 	%fd15257, %fd15255, %fd15256;
	add.f64 	%fd15258, %fd15257, 0d4069000000000000;
	add.s64 	%rd7871, %rd9, %rd7869;
	ld.local.f64 	%fd15259, [%rd7871];
	add.f64 	%fd15260, %fd15254, %fd15259;
	add.f64 	%fd15261, %fd15260, 0dC016CCCCCCCCCCCD;
	add.f64 	%fd15262, %fd3323, %fd15261;
	div.rn.f64 	%fd15263, %fd15258, %fd15262;
	add.f64 	%fd15264, %fd15263, 0dC071126666666666;
	setp.gt.f64 	%p7718, %fd15264, %fd26373;
	setp.lt.f64 	%p7719, %fd15260, 0d0000000000000000;
	setp.lt.f64 	%p7720, %fd15257, 0d0000000000000000;
	and.pred  	%p7721, %p7719, %p7720;
	and.pred  	%p7722, %p7721, %p7718;
	selp.f64 	%fd26373, %fd15264, %fd26373, %p7722;
	selp.b32 	%r28140, %r2894, %r28140, %p7722;
	add.s32 	%r28138, %r2894, 1;
	setp.ne.s32 	%p7723, %r2894, %r2850;
	@%p7723 bra 	$L__BB1_7558;
$L__BB1_7572:
	abs.f64 	%fd3476, %fd26373;
	setp.gt.f64 	%p7724, %fd3476, 0d41CDCD64FF800000;
	selp.b32 	%r28370, 1, %r28140, %p7724;
	selp.b32 	%r28371, 1, %r2848, %p7724;
	cvt.u64.u32 	%rd7872, %r28371;
	add.s64 	%rd914, %rd12, %rd7872;
	ld.local.u8 	%rs517, [%rd914];
	cvt.u32.u16 	%r15073, %rs517;
	cvt.s32.s8 	%r15074, %r15073;
	cvt.s64.s32 	%rd7873, %r28370;
	add.s64 	%rd915, %rd13, %rd7873;
	ld.local.u8 	%rs6741, [%rd915];
	cvt.u32.u16 	%r15075, %rs6741;
	cvt.s32.s8 	%r15076, %r15075;
	add.s32 	%r15077, %r15076, %r15074;
	setp.ne.s32 	%p7725, %r15077, 3;
	mov.f64 	%fd26384, 0dBFF0000000000000;
	mov.f64 	%fd26383, 0d7FF0000000000000;
	@%p7725 bra 	$L__BB1_7585;
	cvt.u32.u16 	%r15078, %rs517;
	cvt.u32.u16 	%r15079, %rs6741;
	cvt.u64.u16 	%rd7874, %rs6741;
	cvt.s64.s8 	%rd7875, %rd7874;
	cvt.s32.s8 	%r15080, %r15078;
	mul.wide.s32 	%rd7876, %r15080, 5;
	add.s64 	%rd7877, %rd7876, %rd7875;
	shl.b64 	%rd7878, %rd7877, 3;
	add.s64 	%rd7879, %rd1, %rd7878;
	ld.global.f64 	%fd26384, [%rd7879+45440];
	ld.local.s8 	%r15081, [%rd915+1];
	ld.local.s8 	%rs3422, [%rd914+1];
	cvt.u32.u16 	%r15082, %rs3422;
	prmt.b32 	%r15083, %r15078, %r15082, 0x3340U;
	prmt.b32 	%r15084, %r15079, 0, 0x3340U;
	prmt.b32 	%r15085, %r15083, %r15084, 0x5410U;
	mov.b32 	%r15086, 334205;
	dp4a.s32.u32 	%r15087, %r15085, %r15086, %r15081;
	mul.wide.s32 	%rd7880, %r15087, 8;
	add.s64 	%rd7881, %rd1, %rd7880;
	ld.global.f64 	%fd15268, [%rd7881+35440];
	add.f64 	%fd15269, %fd26384, %fd15268;
	ld.global.f64 	%fd26383, [%rd7879+45640];
	ld.global.f64 	%fd15270, [%rd7881+40440];
	add.f64 	%fd15271, %fd26383, %fd15270;
	abs.f64 	%fd15272, %fd15271;
	setp.gt.f64 	%p7726, %fd15272, 0d41CDCD64FF800000;
	selp.f64 	%fd3479, 0dBFF0000000000000, %fd15269, %p7726;
	selp.f64 	%fd3480, 0d7FF0000000000000, %fd15271, %p7726;
	cvt.s16.s8 	%rs3423, %rs517;
	mov.b32 	%r15088, {%rs3423, %rs3422};
	cvt.s32.s8 	%r15089, %r15079;
	mov.b32 	%r15090, 1305;
	dp2a.lo.s32.u32 	%r15091, %r15088, %r15090, %r15089;
	mul.wide.s32 	%rd7882, %r15091, 8;
	add.s64 	%rd916, %rd1, %rd7882;
	ld.global.f64 	%fd3481, [%rd916+21000];
	abs.f64 	%fd3482, %fd3481;
	setp.geu.f64 	%p7727, %fd3482, 0d41CDCD64FF800000;
	cvt.s16.s8 	%rs3424, %rs6741;
	mov.b32 	%r15092, {%rs3423, %rs3424};
	dp2a.lo.s32.u32 	%r15093, %r15092, %r15090, %r15081;
	mul.wide.s32 	%rd7883, %r15093, 8;
	add.s64 	%rd917, %rd1, %rd7883;
	mov.f64 	%fd26374, %fd3479;
	mov.f64 	%fd26375, %fd3480;
	@%p7727 bra 	$L__BB1_7577;
	ld.global.f64 	%fd3483, [%rd917+23000];
	abs.f64 	%fd15274, %fd3483;
	setp.geu.f64 	%p7728, %fd15274, 0d41CDCD64FF800000;
	mov.f64 	%fd26374, %fd3479;
	mov.f64 	%fd26375, %fd3480;
	@%p7728 bra 	$L__BB1_7577;
	ld.global.f64 	%fd15275, [%rd916+20000];
	add.f64 	%fd15276, %fd26384, %fd15275;
	ld.global.f64 	%fd15277, [%rd917+22000];
	add.f64 	%fd15278, %fd15276, %fd15277;
	add.f64 	%fd15279, %fd26383, %fd3481;
	add.f64 	%fd15280, %fd15279, %fd3483;
	abs.f64 	%fd15281, %fd15280;
	setp.gt.f64 	%p7729, %fd15281, 0d41CDCD64FF800000;
	selp.f64 	%fd26374, 0dBFF0000000000000, %fd15278, %p7729;
	selp.f64 	%fd26375, 0d7FF0000000000000, %fd15280, %p7729;
	add.f64 	%fd15282, %fd26375, 0d4069000000000000;
	add.f64 	%fd15283, %fd26374, 0dC016CCCCCCCCCCCD;
	add.f64 	%fd15284, %fd3323, %fd15283;
	div.rn.f64 	%fd26376, %fd15282, %fd15284;
	abs.f64 	%fd15285, %fd3480;
	setp.geu.f64 	%p7730, %fd15285, 0d41CDCD64FF800000;
	@%p7730 bra 	$L__BB1_7577;
	add.f64 	%fd15286, %fd3480, 0d4069000000000000;
	add.f64 	%fd15287, %fd3479, 0dC016CCCCCCCCCCCD;
	add.f64 	%fd15288, %fd3323, %fd15287;
	div.rn.f64 	%fd15289, %fd15286, %fd15288;
	setp.lt.f64 	%p7731, %fd15289, %fd26376;
	selp.f64 	%fd26374, %fd26374, %fd3479, %p7731;
	selp.f64 	%fd26375, %fd26375, %fd3480, %p7731;
	selp.f64 	%fd26376, %fd26376, %fd15289, %p7731;
$L__BB1_7577:
	mov.f64 	%fd26377, %fd26374;
	mov.f64 	%fd26378, %fd26375;
	@%p7727 bra 	$L__BB1_7580;
	ld.global.f64 	%fd15290, [%rd916+20000];
	add.f64 	%fd15291, %fd26384, %fd15290;
	add.f64 	%fd15292, %fd26383, %fd3481;
	abs.f64 	%fd15293, %fd15292;
	setp.gt.f64 	%p7733, %fd15293, 0d41CDCD64FF800000;
	selp.f64 	%fd26377, 0dBFF0000000000000, %fd15291, %p7733;
	selp.f64 	%fd26378, 0d7FF0000000000000, %fd15292, %p7733;
	add.f64 	%fd15294, %fd26378, 0d4069000000000000;
	add.f64 	%fd15295, %fd26377, 0dC016CCCCCCCCCCCD;
	add.f64 	%fd15296, %fd3323, %fd15295;
	div.rn.f64 	%fd26376, %fd15294, %fd15296;
	abs.f64 	%fd15297, %fd26375;
	setp.geu.f64 	%p7734, %fd15297, 0d41CDCD64FF800000;
	@%p7734 bra 	$L__BB1_7580;
	add.f64 	%fd15298, %fd26375, 0d4069000000000000;
	add.f64 	%fd15299, %fd26374, 0dC016CCCCCCCCCCCD;
	add.f64 	%fd15300, %fd3323, %fd15299;
	div.rn.f64 	%fd15301, %fd15298, %fd15300;
	setp.lt.f64 	%p7735, %fd15301, %fd26376;
	selp.f64 	%fd26377, %fd26377, %fd26374, %p7735;
	selp.f64 	%fd26378, %fd26378, %fd26375, %p7735;
	selp.f64 	%fd26376, %fd26376, %fd15301, %p7735;
$L__BB1_7580:
	ld.global.f64 	%fd3502, [%rd917+23000];
	abs.f64 	%fd15302, %fd3502;
	setp.geu.f64 	%p7736, %fd15302, 0d41CDCD64FF800000;
	mov.f64 	%fd26380, %fd26377;
	mov.f64 	%fd26381, %fd26378;
	@%p7736 bra 	$L__BB1_7583;
	ld.global.f64 	%fd15303, [%rd917+22000];
	add.f64 	%fd15304, %fd26384, %fd15303;
	add.f64 	%fd15305, %fd26383, %fd3502;
	abs.f64 	%fd15306, %fd15305;
	setp.gt.f64 	%p7737, %fd15306, 0d41CDCD64FF800000;
	selp.f64 	%fd26380, 0dBFF0000000000000, %fd15304, %p7737;
	selp.f64 	%fd26381, 0d7FF0000000000000, %fd15305, %p7737;
	add.f64 	%fd15307, %fd26381, 0d4069000000000000;
	add.f64 	%fd15308, %fd26380, 0dC016CCCCCCCCCCCD;
	add.f64 	%fd15309, %fd3323, %fd15308;
	div.rn.f64 	%fd26376, %fd15307, %fd15309;
	abs.f64 	%fd15310, %fd26378;
	setp.geu.f64 	%p7738, %fd15310, 0d41CDCD64FF800000;
	@%p7738 bra 	$L__BB1_7583;
	add.f64 	%fd15311, %fd26378, 0d4069000000000000;
	add.f64 	%fd15312, %fd26377, 0dC016CCCCCCCCCCCD;
	add.f64 	%fd15313, %fd3323, %fd15312;
	div.rn.f64 	%fd15314, %fd15311, %fd15313;
	setp.lt.f64 	%p7739, %fd15314, %fd26376;
	selp.f64 	%fd26380, %fd26380, %fd26377, %p7739;
	selp.f64 	%fd26381, %fd26381, %fd26378, %p7739;
	selp.f64 	%fd26376, %fd26376, %fd15314, %p7739;
$L__BB1_7583:
	add.f64 	%fd15315, %fd26384, 0dC016CCCCCCCCCCCD;
	add.f64 	%fd3512, %fd3323, %fd15315;
	abs.f64 	%fd15316, %fd26381;
	setp.geu.f64 	%p7740, %fd15316, 0d41CDCD64FF800000;
	@%p7740 bra 	$L__BB1_7585;
	add.f64 	%fd15317, %fd26383, 0d4069000000000000;
	div.rn.f64 	%fd15318, %fd15317, %fd3512;
	setp.lt.f64 	%p7741, %fd26376, %fd15318;
	selp.f64 	%fd26383, %fd26383, %fd26381, %p7741;
	selp.f64 	%fd26384, %fd26384, %fd26380, %p7741;
$L__BB1_7585:
	setp.eq.s32 	%p7742, %r2848, 0;
	@%p7742 bra 	$L__BB1_7599;
	and.b32  	%r2901, %r2848, 15;
	setp.lt.u32 	%p7743, %r2848, 16;
	mov.b32 	%r28143, 0;
	@%p7743 bra 	$L__BB1_7589;
	and.b32  	%r28143, %r2848, 2147483632;
	mov.b32 	%r28141, 0;
$L__BB1_7588:
	.pragma "nounroll";
	mul.wide.u32 	%rd7884, %r28141, 4;
	add.s64 	%rd7885, %rd10, %rd7884;
	mov.b32 	%r15096, 0;
	st.local.u32 	[%rd7885], %r15096;
	st.local.u32 	[%rd7885+4], %r15096;
	st.local.u32 	[%rd7885+8], %r15096;
	st.local.u32 	[%rd7885+12], %r15096;
	st.local.u32 	[%rd7885+16], %r15096;
	st.local.u32 	[%rd7885+20], %r15096;
	st.local.u32 	[%rd7885+24], %r15096;
	st.local.u32 	[%rd7885+28], %r15096;
	st.local.u32 	[%rd7885+32], %r15096;
	st.local.u32 	[%rd7885+36], %r15096;
	st.local.u32 	[%rd7885+40], %r15096;
	st.local.u32 	[%rd7885+44], %r15096;
	st.local.u32 	[%rd7885+48], %r15096;
	st.local.u32 	[%rd7885+52], %r15096;
	st.local.u32 	[%rd7885+56], %r15096;
	st.local.u32 	[%rd7885+60], %r15096;
	add.s32 	%r28141, %r28141, 16;
	setp.ne.s32 	%p7744, %r28141, %r28143;
	@%p7744 bra 	$L__BB1_7588;
$L__BB1_7589:
	setp.eq.s32 	%p7745, %r2901, 0;
	@%p7745 bra 	$L__BB1_7599;
	and.b32  	%r2906, %r2848, 7;
	setp.lt.u32 	%p7746, %r2901, 8;
	@%p7746 bra 	$L__BB1_7592;
	mul.wide.u32 	%rd7886, %r28143, 4;
	add.s64 	%rd7887, %rd10, %rd7886;
	mov.b32 	%r15097, 0;
	st.local.u32 	[%rd7887], %r15097;
	st.local.u32 	[%rd7887+4], %r15097;
	st.local.u32 	[%rd7887+8], %r15097;
	st.local.u32 	[%rd7887+12], %r15097;
	st.local.u32 	[%rd7887+16], %r15097;
	st.local.u32 	[%rd7887+20], %r15097;
	st.local.u32 	[%rd7887+24], %r15097;
	st.local.u32 	[%rd7887+28], %r15097;
	add.s32 	%r28143, %r28143, 8;
$L__BB1_7592:
	setp.eq.s32 	%p7747, %r2906, 0;
	@%p7747 bra 	$L__BB1_7599;
	and.b32  	%r2909, %r2848, 3;
	setp.lt.u32 	%p7748, %r2906, 4;
	@%p7748 bra 	$L__BB1_7595;
	mul.wide.u32 	%rd7888, %r28143, 4;
	add.s64 	%rd7889, %rd10, %rd7888;
	mov.b32 	%r15098, 0;
	st.local.u32 	[%rd7889], %r15098;
	st.local.u32 	[%rd7889+4], %r15098;
	st.local.u32 	[%rd7889+8], %r15098;
	st.local.u32 	[%rd7889+12], %r15098;
	add.s32 	%r28143, %r28143, 4;
$L__BB1_7595:
	setp.eq.s32 	%p7749, %r2909, 0;
	@%p7749 bra 	$L__BB1_7599;
	mul.wide.u32 	%rd7890, %r28143, 4;
	add.s64 	%rd918, %rd10, %rd7890;
	mov.b32 	%r15099, 0;
	st.local.u32 	[%rd918], %r15099;
	setp.eq.s32 	%p7750, %r2909, 1;
	@%p7750 bra 	$L__BB1_7599;
	mov.b32 	%r15100, 0;
	st.local.u32 	[%rd918+4], %r15100;
	setp.eq.s32 	%p7751, %r2909, 2;
	@%p7751 bra 	$L__BB1_7599;
	mov.b32 	%r15101, 0;
	st.local.u32 	[%rd918+8], %r15101;
$L__BB1_7599:
	@%p7700 bra 	$L__BB1_7613;
	and.b32  	%r2912, %r2850, 15;
	setp.lt.u32 	%p7753, %r2850, 16;
	mov.b32 	%r28147, 0;
	@%p7753 bra 	$L__BB1_7603;
	and.b32  	%r28147, %r2850, 2147483632;
	mov.b32 	%r28145, 0;
$L__BB1_7602:
	.pragma "nounroll";
	mul.wide.u32 	%rd7891, %r28145, 4;
	add.s64 	%rd7892, %rd11, %rd7891;
	mov.b32 	%r15104, 0;
	st.local.u32 	[%rd7892], %r15104;
	st.local.u32 	[%rd7892+4], %r15104;
	st.local.u32 	[%rd7892+8], %r15104;
	st.local.u32 	[%rd7892+12], %r15104;
	st.local.u32 	[%rd7892+16], %r15104;
	st.local.u32 	[%rd7892+20], %r15104;
	st.local.u32 	[%rd7892+24], %r15104;
	st.local.u32 	[%rd7892+28], %r15104;
	st.local.u32 	[%rd7892+32], %r15104;
	st.local.u32 	[%rd7892+36], %r15104;
	st.local.u32 	[%rd7892+40], %r15104;
	st.local.u32 	[%rd7892+44], %r15104;
	st.local.u32 	[%rd7892+48], %r15104;
	st.local.u32 	[%rd7892+52], %r15104;
	st.local.u32 	[%rd7892+56], %r15104;
	st.local.u32 	[%rd7892+60], %r15104;
	add.s32 	%r28145, %r28145, 16;
	setp.ne.s32 	%p7754, %r28145, %r28147;
	@%p7754 bra 	$L__BB1_7602;
$L__BB1_7603:
	setp.eq.s32 	%p7755, %r2912, 0;
	@%p7755 bra 	$L__BB1_7613;
	and.b32  	%r2917, %r2850, 7;
	setp.lt.u32 	%p7756, %r2912, 8;
	@%p7756 bra 	$L__BB1_7606;
	mul.wide.u32 	%rd7893, %r28147, 4;
	add.s64 	%rd7894, %rd11, %rd7893;
	mov.b32 	%r15105, 0;
	st.local.u32 	[%rd7894], %r15105;
	st.local.u32 	[%rd7894+4], %r15105;
	st.local.u32 	[%rd7894+8], %r15105;
	st.local.u32 	[%rd7894+12], %r15105;
	st.local.u32 	[%rd7894+16], %r15105;
	st.local.u32 	[%rd7894+20], %r15105;
	st.local.u32 	[%rd7894+24], %r15105;
	st.local.u32 	[%rd7894+28], %r15105;
	add.s32 	%r28147, %r28147, 8;
$L__BB1_7606:
	setp.eq.s32 	%p7757, %r2917, 0;
	@%p7757 bra 	$L__BB1_7613;
	and.b32  	%r2920, %r2850, 3;
	setp.lt.u32 	%p7758, %r2917, 4;
	@%p7758 bra 	$L__BB1_7609;
	mul.wide.u32 	%rd7895, %r28147, 4;
	add.s64 	%rd7896, %rd11, %rd7895;
	mov.b32 	%r15106, 0;
	st.local.u32 	[%rd7896], %r15106;
	st.local.u32 	[%rd7896+4], %r15106;
	st.local.u32 	[%rd7896+8], %r15106;
	st.local.u32 	[%rd7896+12], %r15106;
	add.s32 	%r28147, %r28147, 4;
$L__BB1_7609:
	setp.eq.s32 	%p7759, %r2920, 0;
	@%p7759 bra 	$L__BB1_7613;
	mul.wide.u32 	%rd7897, %r28147, 4;
	add.s64 	%rd919, %rd11, %rd7897;
	mov.b32 	%r15107, 0;
	st.local.u32 	[%rd919], %r15107;
	setp.eq.s32 	%p7760, %r2920, 1;
	@%p7760 bra 	$L__BB1_7613;
	mov.b32 	%r15108, 0;
	st.local.u32 	[%rd919+4], %r15108;
	setp.eq.s32 	%p7761, %r2920, 2;
	@%p7761 bra 	$L__BB1_7613;
	mov.b32 	%r15109, 0;
	st.local.u32 	[%rd919+8], %r15109;
$L__BB1_7613:
	add.s32 	%r15110, %r28371, -1;
	add.s32 	%r2923, %r28370, -1;
	mad.lo.s32 	%r2924, %r15110, %r2850, %r2923;
	mul.wide.s32 	%rd7898, %r2924, 8;
	add.s64 	%rd7899, %rd8, %rd7898;
	ld.local.f64 	%fd15320, [%rd7899];
	abs.f64 	%fd15321, %fd15320;
	setp.geu.f64 	%p7762, %fd15321, 0d41CDCD64FF800000;
	mov.f64 	%fd26391, 0d0000000000000000;
	@%p7762 bra 	$L__BB1_7661;
	mul.wide.u32 	%rd7900, %r28371, 4;
	add.s64 	%rd7901, %rd10, %rd7900;
	st.local.u32 	[%rd7901+-4], %r28370;
	mul.wide.s32 	%rd7902, %r2923, 4;
	add.s64 	%rd7903, %rd11, %rd7902;
	st.local.u32 	[%rd7903], %r28371;
$L__BB1_7615:
	cvt.s64.s32 	%rd7904, %r28371;
	add.s64 	%rd920, %rd12, %rd7904;
	ld.local.u8 	%rs520, [%rd920];
	cvt.u32.u16 	%r15111, %rs520;
	cvt.s32.s8 	%r15112, %r15111;
	cvt.u32.u16 	%r15113, %rs6741;
	cvt.s32.s8 	%r15114, %r15113;
	add.s32 	%r15115, %r15114, %r15112;
	setp.eq.s32 	%p7763, %r15115, 3;
	@%p7763 bra 	$L__BB1_7617;
	add.s32 	%r15116, %r28371, -1;
	mad.lo.s32 	%r15117, %r15116, %r2850, %r28370;
	add.s32 	%r15118, %r15117, -1;
	mul.wide.s32 	%rd7905, %r15118, 8;
	add.s64 	%rd7906, %rd9, %rd7905;
	mov.b64 	%rd7907, -4616189618054758400;
	st.local.u64 	[%rd7906], %rd7907;
	add.s64 	%rd7908, %rd8, %rd7905;
	mov.b64 	%rd7909, 9218868437227405312;
	st.local.u64 	[%rd7908], %rd7909;
	mov.f64 	%fd26389, 0dBFF0000000000000;
	mov.f64 	%fd26388, 0d7FF0000000000000;
	bra.uni 	$L__BB1_7628;
$L__BB1_7617:
	cvt.s32.s8 	%r15120, %r15111;
	mul.wide.s32 	%rd7910, %r15120, 5;
	cvt.u64.u16 	%rd7911, %rs6741;
	cvt.s64.s8 	%rd921, %rd7911;
	add.s64 	%rd922, %rd7910, %rd921;
	shl.b64 	%rd7912, %rd922, 3;
	add.s64 	%rd7913, %rd1, %rd7912;
	ld.global.f64 	%fd26389, [%rd7913+45440];
	cvt.s64.s32 	%rd7914, %r28370;
	add.s64 	%rd7915, %rd13, %rd7914;
	ld.local.u8 	%rs3425, [%rd920+-1];
	cvt.u64.u16 	%rd7916, %rs3425;
	cvt.s64.s8 	%rd923, %rd7916;
	ld.local.s8 	%rs3426, [%rd7915+-1];
	cvt.u32.u16 	%r15121, %rs3426;
	cvt.u32.u16 	%r15122, %rs6741;
	prmt.b32 	%r15123, %r15122, %r15121, 0x3340U;
	prmt.b32 	%r15124, %r15111, 0, 0x3340U;
	prmt.b32 	%r15125, %r15123, %r15124, 0x5410U;
	cvt.u32.u16 	%r15126, %rs3425;
	cvt.s32.s8 	%r15127, %r15126;
	mov.b32 	%r15128, 334205;
	dp4a.s32.u32 	%r15129, %r15125, %r15128, %r15127;
	mul.wide.s32 	%rd7917, %r15129, 8;
	add.s64 	%rd7918, %rd1, %rd7917;
	ld.global.f64 	%fd15324, [%rd7918+35440];
	add.f64 	%fd15325, %fd26389, %fd15324;
	ld.global.f64 	%fd26388, [%rd7913+45640];
	ld.global.f64 	%fd15326, [%rd7918+40440];
	add.f64 	%fd15327, %fd26388, %fd15326;
	abs.f64 	%fd15328, %fd15327;
	setp.gt.f64 	%p7764, %fd15328, 0d41CDCD64FF800000;
	selp.f64 	%fd3519, 0dBFF0000000000000, %fd15325, %p7764;
	selp.f64 	%fd3520, 0d7FF0000000000000, %fd15327, %p7764;
	cvt.s16.s8 	%rs3427, %rs6741;
	mov.b32 	%r15130, {%rs3427, %rs3426};
	mov.b32 	%r15131, 1305;
	dp2a.lo.s32.u32 	%r15132, %r15130, %r15131, %r15120;
	mul.wide.s32 	%rd7919, %r15132, 8;
	add.s64 	%rd924, %rd1, %rd7919;
	ld.global.f64 	%fd3521, [%rd924+21000];
	abs.f64 	%fd15329, %fd3521;
	setp.geu.f64 	%p7765, %fd15329, 0d41CDCD64FF800000;
	@%p7765 bra 	$L__BB1_7621;
	mad.lo.s64 	%rd7923, %rd921, 24, %rd922;
	add.s64 	%rd7924, %rd7923, %rd923;
	shl.b64 	%rd7925, %rd7924, 3;
	add.s64 	%rd925, %rd1, %rd7925;
	ld.global.f64 	%fd3522, [%rd925+23000];
	abs.f64 	%fd15344, %fd3522;
	setp.lt.f64 	%p7770, %fd15344, 0d41CDCD64FF800000;
	@%p7770 bra 	$L__BB1_7624;
	ld.global.f64 	%fd15345, [%rd924+20000];
	add.f64 	%fd15346, %fd26389, %fd15345;
	add.f64 	%fd15347, %fd26388, %fd3521;
	abs.f64 	%fd15348, %fd15347;
	setp.gt.f64 	%p7771, %fd15348, 0d41CDCD64FF800000;
	selp.f64 	%fd26385, 0dBFF0000000000000, %fd15346, %p7771;
	selp.f64 	%fd26386, 0d7FF0000000000000, %fd15347, %p7771;
	add.f64 	%fd15349, %fd26386, 0d4069000000000000;
	add.f64 	%fd15350, %fd26385, 0dC016CCCCCCCCCCCD;
	add.f64 	%fd15351, %fd3323, %fd15350;
	div.rn.f64 	%fd26387, %fd15349, %fd15351;
	abs.f64 	%fd15352, %fd3520;
	setp.geu.f64 	%p7772, %fd15352, 0d41CDCD64FF800000;
	@%p7772 bra 	$L__BB1_7626;
	add.f64 	%fd15353, %fd3520, 0d4069000000000000;
	add.f64 	%fd15354, %fd3519, 0dC016CCCCCCCCCCCD;
	add.f64 	%fd15355, %fd3323, %fd15354;
	div.rn.f64 	%fd15356, %fd15353, %fd15355;
	setp.lt.f64 	%p7773, %fd15356, %fd26387;
	selp.f64 	%fd26385, %fd26385, %fd3519, %p7773;
	selp.f64 	%fd26386, %fd26386, %fd3520, %p7773;
	selp.f64 	%fd26387, %fd26387, %fd15356, %p7773;
	bra.uni 	$L__BB1_7626;
$L__BB1_7621:
	mad.lo.s64 	%rd7920, %rd921, 24, %rd922;
	add.s64 	%rd7921, %rd7920, %rd923;
	shl.b64 	%rd7922, %rd7921, 3;
	add.s64 	%rd926, %rd1, %rd7922;
	ld.global.f64 	%fd3523, [%rd926+23000];
	abs.f64 	%fd15331, %fd3523;
	setp.geu.f64 	%p7766, %fd15331, 0d41CDCD64FF800000;
	mov.f64 	%fd26385, %fd3519;
	mov.f64 	%fd26386, %fd3520;
	@%p7766 bra 	$L__BB1_7626;
	ld.global.f64 	%fd15332, [%rd926+22000];
	add.f64 	%fd15333, %fd26389, %fd15332;
	add.f64 	%fd15334, %fd26388, %fd3523;
	abs.f64 	%fd15335, %fd15334;
	setp.gt.f64 	%p7767, %fd15335, 0d41CDCD64FF800000;
	selp.f64 	%fd26385, 0dBFF0000000000000, %fd15333, %p7767;
	selp.f64 	%fd26386, 0d7FF0000000000000, %fd15334, %p7767;
	add.f64 	%fd15336, %fd26386, 0d4069000000000000;
	add.f64 	%fd15337, %fd26385, 0dC016CCCCCCCCCCCD;
	add.f64 	%fd15338, %fd3323, %fd15337;
	div.rn.f64 	%fd26387, %fd15336, %fd15338;
	abs.f64 	%fd15339, %fd3520;
	setp.geu.f64 	%p7768, %fd15339, 0d41CDCD64FF800000;
	@%p7768 bra 	$L__BB1_7626;
	add.f64 	%fd15340, %fd3520, 0d4069000000000000;
	add.f64 	%fd15341, %fd3519, 0dC016CCCCCCCCCCCD;
	add.f64 	%fd15342, %fd3323, %fd15341;
	div.rn.f64 	%fd15343, %fd15340, %fd15342;
	setp.lt.f64 	%p7769, %fd15343, %fd26387;
	selp.f64 	%fd26385, %fd26385, %fd3519, %p7769;
	selp.f64 	%fd26386, %fd26386, %fd3520, %p7769;
	selp.f64 	%fd26387, %fd26387, %fd15343, %p7769;
	bra.uni 	$L__BB1_7626;
$L__BB1_7624:
	ld.global.f64 	%fd15357, [%rd924+20000];
	add.f64 	%fd15358, %fd26389, %fd15357;
	ld.global.f64 	%fd15359, [%rd925+22000];
	add.f64 	%fd15360, %fd15358, %fd15359;
	add.f64 	%fd15361, %fd26388, %fd3521;
	add.f64 	%fd15362, %fd15361, %fd3522;
	abs.f64 	%fd15363, %fd15362;
	setp.gt.f64 	%p7774, %fd15363, 0d41CDCD64FF800000;
	selp.f64 	%fd26385, 0dBFF0000000000000, %fd15360, %p7774;
	selp.f64 	%fd26386, 0d7FF0000000000000, %fd15362, %p7774;
	add.f64 	%fd15364, %fd26386, 0d4069000000000000;
	add.f64 	%fd15365, %fd26385, 0dC016CCCCCCCCCCCD;
	add.f64 	%fd15366, %fd3323, %fd15365;
	div.rn.f64 	%fd26387, %fd15364, %fd15366;
	abs.f64 	%fd15367, %fd3520;
	setp.geu.f64 	%p7775, %fd15367, 0d41CDCD64FF800000;
	@%p7775 bra 	$L__BB1_7626;
	add.f64 	%fd15368, %fd3520, 0d4069000000000000;
	add.f64 	%fd15369, %fd3519, 0dC016CCCCCCCCCCCD;
	add.f64 	%fd15370, %fd3323, %fd15369;
	div.rn.f64 	%fd15371, %fd15368, %fd15370;
	setp.lt.f64 	%p7776, %fd15371, %fd26387;
	selp.f64 	%fd26385, %fd26385, %fd3519, %p7776;
	selp.f64 	%fd26386, %fd26386, %fd3520, %p7776;
	selp.f64 	%fd26387, %fd26387, %fd15371, %p7776;
$L__BB1_7626:
	abs.f64 	%fd15372, %fd26386;
	setp.geu.f64 	%p7777, %fd15372, 0d41CDCD64FF800000;
	@%p7777 bra 	$L__BB1_7628;
	add.f64 	%fd15373, %fd26388, 0d4069000000000000;
	add.f64 	%fd15374, %fd26389, 0dC016CCCCCCCCCCCD;
	add.f64 	%fd15375, %fd3323, %fd15374;
	div.rn.f64 	%fd15376, %fd15373, %fd15375;
	setp.lt.f64 	%p7778, %fd26387, %fd15376;
	selp.f64 	%fd26388, %fd26388, %fd26386, %p7778;
	selp.f64 	%fd26389, %fd26389, %fd26385, %p7778;
$L__BB1_7628:
	add.s32 	%r2927, %r28371, -1;
	mul.lo.s32 	%r2928, %r2927, %r2850;
	add.s32 	%r2929, %r28370, -1;
	add.s32 	%r2930, %r2929, %r2928;
	mul.wide.s32 	%rd7926, %r2930, 8;
	add.s64 	%rd7927, %rd9, %rd7926;
	ld.local.f64 	%fd3549, [%rd7927];
	abs.f64 	%fd3550, %fd3549;
	abs.f64 	%fd15377, %fd26389;
	max.f64 	%fd15379, %fd3550, %fd15377;
	setp.gt.f64 	%p7779, %fd15379, 0d41CDCD64FF800000;
	sub.f64 	%fd15380, %fd3549, %fd26389;
	abs.f64 	%fd15381, %fd15380;
	setp.geu.f64 	%p7780, %fd15381, 0d3EE4F8B588E368F1;
	or.pred  	%p7781, %p7779, %p7780;
	@%p7781 bra 	$L__BB1_8717;
	mul.wide.s32 	%rd7928, %r2930, 8;
	add.s64 	%rd7929, %rd8, %rd7928;
	ld.local.f64 	%fd15383, [%rd7929];
	abs.f64 	%fd15384, %fd15383;
	abs.f64 	%fd15385, %fd26388;
	max.f64 	%fd15387, %fd15384, %fd15385;
	setp.gt.f64 	%p7782, %fd15387, 0d41CDCD64FF800000;
	sub.f64 	%fd15388, %fd15383, %fd26388;
	abs.f64 	%fd15389, %fd15388;
	setp.geu.f64 	%p7783, %fd15389, 0d3EE4F8B588E368F1;
	or.pred  	%p7784, %p7782, %p7783;
	@%p7784 bra 	$L__BB1_8717;
	mul.wide.s32 	%rd7930, %r2924, 8;
	add.s64 	%rd7931, %rd8, %rd7930;
	ld.local.f64 	%fd15392, [%rd7931];
	add.f64 	%fd3551, %fd26383, %fd15392;
	add.s64 	%rd7932, %rd9, %rd7930;
	ld.local.f64 	%fd15393, [%rd7932];
	add.f64 	%fd3552, %fd26384, %fd15393;
	mov.f64 	%fd26390, 0d3FE0000000000000;
	@%p7724 bra 	$L__BB1_7660;
	mov.b32 	%r28174, 0;
	@%p7742 bra 	$L__BB1_7645;
	and.b32  	%r2931, %r2848, 15;
	setp.lt.u32 	%p7787, %r2848, 16;
	mov.b32 	%r28174, 0;
	mov.u32 	%r28158, %r28174;
	@%p7787 bra 	$L__BB1_7635;
	and.b32  	%r28158, %r2848, 2147483632;
	mov.b32 	%r28174, 0;
	mov.u32 	%r28152, %r28174;
$L__BB1_7634:
	.pragma "nounroll";
	mul.wide.u32 	%rd7933, %r28152, 4;
	add.s64 	%rd7934, %rd10, %rd7933;
	ld.local.u32 	%r15137, [%rd7934];
	setp.gt.s32 	%p7788, %r15137, 0;
	selp.u32 	%r15138, 1, 0, %p7788;
	add.s32 	%r15139, %r28174, %r15138;
	ld.local.u32 	%r15140, [%rd7934+4];
	setp.gt.s32 	%p7789, %r15140, 0;
	selp.u32 	%r15141, 1, 0, %p7789;
	add.s32 	%r15142, %r15139, %r15141;
	ld.local.u32 	%r15143, [%rd7934+8];
	setp.gt.s32 	%p7790, %r15143, 0;
	selp.u32 	%r15144, 1, 0, %p7790;
	add.s32 	%r15145, %r15142, %r15144;
	ld.local.u32 	%r15146, [%rd7934+12];
	setp.gt.s32 	%p7791, %r15146, 0;
	selp.u32 	%r15147, 1, 0, %p7791;
	add.s32 	%r15148, %r15145, %r15147;
	ld.local.u32 	%r15149, [%rd7934+16];
	setp.gt.s32 	%p7792, %r15149, 0;
	selp.u32 	%r15150, 1, 0, %p7792;
	add.s32 	%r15151, %r15148, %r15150;
	ld.local.u32 	%r15152, [%rd7934+20];
	setp.gt.s32 	%p7793, %r15152, 0;
	selp.u32 	%r15153, 1, 0, %p7793;
	add.s32 	%r15154, %r15151, %r15153;
	ld.local.u32 	%r15155, [%rd7934+24];
	setp.gt.s32 	%p7794, %r15155, 0;
	selp.u32 	%r15156, 1, 0, %p7794;
	add.s32 	%r15157, %r15154, %r15156;
	ld.local.u32 	%r15158, [%rd7934+28];
	setp.gt.s32 	%p7795, %r15158, 0;
	selp.u32 	%r15159, 1, 0, %p7795;
	add.s32 	%r15160, %r15157, %r15159;
	ld.local.u32 	%r15161, [%rd7934+32];
	setp.gt.s32 	%p7796, %r15161, 0;
	selp.u32 	%r15162, 1, 0, %p7796;
	add.s32 	%r15163, %r15160, %r15162;
	ld.local.u32 	%r15164, [%rd7934+36];
	setp.gt.s32 	%p7797, %r15164, 0;
	selp.u32 	%r15165, 1, 0, %p7797;
	add.s32 	%r15166, %r15163, %r15165;
	ld.local.u32 	%r15167, [%rd7934+40];
	setp.gt.s32 	%p7798, %r15167, 0;
	selp.u32 	%r15168, 1, 0, %p7798;
	add.s32 	%r15169, %r15166, %r15168;
	ld.local.u32 	%r15170, [%rd7934+44];
	setp.gt.s32 	%p7799, %r15170, 0;
	selp.u32 	%r15171, 1, 0, %p7799;
	add.s32 	%r15172, %r15169, %r15171;
	ld.local.u32 	%r15173, [%rd7934+48];
	setp.gt.s32 	%p7800, %r15173, 0;
	selp.u32 	%r15174, 1, 0, %p7800;
	add.s32 	%r15175, %r15172, %r15174;
	ld.local.u32 	%r15176, [%rd7934+52];
	setp.gt.s32 	%p7801, %r15176, 0;
	selp.u32 	%r15177, 1, 0, %p7801;
	add.s32 	%r15178, %r15175, %r15177;
	ld.local.u32 	%r15179, [%rd7934+56];
	setp.gt.s32 	%p7802, %r15179, 0;
	selp.u32 	%r15180, 1, 0, %p7802;
	add.s32 	%r15181, %r15178, %r15180;
	ld.local.u32 	%r15182, [%rd7934+60];
	setp.gt.s32 	%p7803, %r15182, 0;
	selp.u32 	%r15183, 1, 0, %p7803;
	add.s32 	%r28174, %r15181, %r15183;
	add.s32 	%r28152, %r28152, 16;
	setp.ne.s32 	%p7804, %r28152, %r28158;
	@%p7804 bra 	$L__BB1_7634;
$L__BB1_7635:
	setp.eq.s32 	%p7805, %r2931, 0;
	@%p7805 bra 	$L__BB1_7645;
	and.b32  	%r2940, %r2848, 7;
	setp.lt.u32 	%p7806, %r2931, 8;
	@%p7806 bra 	$L__BB1_7638;
	mul.wide.u32 	%rd7935, %r28158, 4;
	add.s64 	%rd7936, %rd10, %rd7935;
	ld.local.u32 	%r15185, [%rd7936];
	setp.gt.s32 	%p7807, %r15185, 0;
	selp.u32 	%r15186, 1, 0, %p7807;
	add.s32 	%r15187, %r28174, %r15186;
	ld.local.u32 	%r15188, [%rd7936+4];
	setp.gt.s32 	%p7808, %r15188, 0;
	selp.u32 	%r15189, 1, 0, %p7808;
	add.s32 	%r15190, %r15187, %r15189;
	ld.local.u32 	%r15191, [%rd7936+8];
	setp.gt.s32 	%p7809, %r15191, 0;
	selp.u32 	%r15192, 1, 0, %p7809;
	add.s32 	%r15193, %r15190, %r15192;
	ld.local.u32 	%r15194, [%rd7936+12];
	setp.gt.s32 	%p7810, %r15194, 0;
	selp.u32 	%r15195, 1, 0, %p7810;
	add.s32 	%r15196, %r15193, %r15195;
	ld.local.u32 	%r15197, [%rd7936+16];
	setp.gt.s32 	%p7811, %r15197, 0;
	selp.u32 	%r15198, 1, 0, %p7811;
	add.s32 	%r15199, %r15196, %r15198;
	ld.local.u32 	%r15200, [%rd7936+20];
	setp.gt.s32 	%p7812, %r15200, 0;
	selp.u32 	%r15201, 1, 0, %p7812;
	add.s32 	%r15202, %r15199, %r15201;
	ld.local.u32 	%r15203, [%rd7936+24];
	setp.gt.s32 	%p7813, %r15203, 0;
	selp.u32 	%r15204, 1, 0, %p7813;
	add.s32 	%r15205, %r15202, %r15204;
	ld.local.u32 	%r15206, [%rd7936+28];
	setp.gt.s32 	%p7814, %r15206, 0;
	selp.u32 	%r15207, 1, 0, %p7814;
	add.s32 	%r28174, %r15205, %r15207;
	add.s32 	%r28158, %r28158, 8;
$L__BB1_7638:
	setp.eq.s32 	%p7815, %r2940, 0;
	@%p7815 bra 	$L__BB1_7645;
	and.b32  	%r2946, %r2848, 3;
	setp.lt.u32 	%p7816, %r2940, 4;
	@%p7816 bra 	$L__BB1_7641;
	mul.wide.u32 	%rd7937, %r28158, 4;
	add.s64 	%rd7938, %rd10, %rd7937;
	ld.local.u32 	%r15209, [%rd7938];
	setp.gt.s32 	%p7817, %r15209, 0;
	selp.u32 	%r15210, 1, 0, %p7817;
	add.s32 	%r15211, %r28174, %r15210;
	ld.local.u32 	%r15212, [%rd7938+4];
	setp.gt.s32 	%p7818, %r15212, 0;
	selp.u32 	%r15213, 1, 0, %p7818;
	add.s32 	%r15214, %r15211, %r15213;
	ld.local.u32 	%r15215, [%rd7938+8];
	setp.gt.s32 	%p7819, %r15215, 0;
	selp.u32 	%r15216, 1, 0, %p7819;
	add.s32 	%r15217, %r15214, %r15216;
	ld.local.u32 	%r15218, [%rd7938+12];
	setp.gt.s32 	%p7820, %r15218, 0;
	selp.u32 	%r15219, 1, 0, %p7820;
	add.s32 	%r28174, %r15217, %r15219;
	add.s32 	%r28158, %r28158, 4;
$L__BB1_7641:
	setp.eq.s32 	%p7821, %r2946, 0;
	@%p7821 bra 	$L__BB1_7645;
	mul.wide.u32 	%rd7939, %r28158, 4;
	add.s64 	%rd927, %rd10, %rd7939;
	ld.local.u32 	%r15220, [%rd927];
	setp.gt.s32 	%p7822, %r15220, 0;
	selp.u32 	%r15221, 1, 0, %p7822;
	add.s32 	%r28174, %r28174, %r15221;
	setp.eq.s32 	%p7823, %r2946, 1;
	@%p7823 bra 	$L__BB1_7645;
	ld.local.u32 	%r15222, [%rd927+4];
	setp.gt.s32 	%p7824, %r15222, 0;
	selp.u32 	%r15223, 1, 0, %p7824;
	add.s32 	%r28174, %r28174, %r15223;
	setp.eq.s32 	%p7825, %r2946, 2;
	@%p7825 bra 	$L__BB1_7645;
	ld.local.u32 	%r15224, [%rd927+8];
	setp.gt.s32 	%p7826, %r15224, 0;
	selp.u32 	%r15225, 1, 0, %p7826;
	add.s32 	%r28174, %r28174, %r15225;
$L__BB1_7645:
	@%p7700 bra 	$L__BB1_7659;
	and.b32  	%r2956, %r2850, 15;
	setp.lt.u32 	%p7828, %r2850, 16;
	mov.b32 	%r28170, 0;
	@%p7828 bra 	$L__BB1_7649;
	and.b32  	%r28170, %r2850, 2147483632;
	mov.b32 	%r28164, 0;
$L__BB1_7648:
	.pragma "nounroll";
	mul.wide.u32 	%rd7940, %r28164, 4;
	add.s64 	%rd7941, %rd11, %rd7940;
	ld.local.u32 	%r15229, [%rd7941];
	setp.gt.s32 	%p7829, %r15229, 0;
	selp.u32 	%r15230, 1, 0, %p7829;
	add.s32 	%r15231, %r28174, %r15230;
	ld.local.u32 	%r15232, [%rd7941+4];
	setp.gt.s32 	%p7830, %r15232, 0;
	selp.u32 	%r15233, 1, 0, %p7830;
	add.s32 	%r15234, %r15231, %r15233;
	ld.local.u32 	%r15235, [%rd7941+8];
	setp.gt.s32 	%p7831, %r15235, 0;
	selp.u32 	%r15236, 1, 0, %p7831;
	add.s32 	%r15237, %r15234, %r15236;
	ld.local.u32 	%r15238, [%rd7941+12];
	setp.gt.s32 	%p7832, %r15238, 0;
	selp.u32 	%r15239, 1, 0, %p7832;
	add.s32 	%r15240, %r15237, %r15239;
	ld.local.u32 	%r15241, [%rd7941+16];
	setp.gt.s32 	%p7833, %r15241, 0;
	selp.u32 	%r15242, 1, 0, %p7833;
	add.s32 	%r15243, %r15240, %r15242;
	ld.local.u32 	%r15244, [%rd7941+20];
	setp.gt.s32 	%p7834, %r15244, 0;
	selp.u32 	%r15245, 1, 0, %p7834;
	add.s32 	%r15246, %r15243, %r15245;
	ld.local.u32 	%r15247, [%rd7941+24];
	setp.gt.s32 	%p7835, %r15247, 0;
	selp.u32 	%r15248, 1, 0, %p7835;
	add.s32 	%r15249, %r15246, %r15248;
	ld.local.u32 	%r15250, [%rd7941+28];
	setp.gt.s32 	%p7836, %r15250, 0;
	selp.u32 	%r15251, 1, 0, %p7836;
	add.s32 	%r15252, %r15249, %r15251;
	ld.local.u32 	%r15253, [%rd7941+32];
	setp.gt.s32 	%p7837, %r15253, 0;
	selp.u32 	%r15254, 1, 0, %p7837;
	add.s32 	%r15255, %r15252, %r15254;
	ld.local.u32 	%r15256, [%rd7941+36];
	setp.gt.s32 	%p7838, %r15256, 0;
	selp.u32 	%r15257, 1, 0, %p7838;
	add.s32 	%r15258, %r15255, %r15257;
	ld.local.u32 	%r15259, [%rd7941+40];
	setp.gt.s32 	%p7839, %r15259, 0;
	selp.u32 	%r15260, 1, 0, %p7839;
	add.s32 	%r15261, %r15258, %r15260;
	ld.local.u32 	%r15262, [%rd7941+44];
	setp.gt.s32 	%p7840, %r15262, 0;
	selp.u32 	%r15263, 1, 0, %p7840;
	add.s32 	%r15264, %r15261, %r15263;
	ld.local.u32 	%r15265, [%rd7941+48];
	setp.gt.s32 	%p7841, %r15265, 0;
	selp.u32 	%r15266, 1, 0, %p7841;
	add.s32 	%r15267, %r15264, %r15266;
	ld.local.u32 	%r15268, [%rd7941+52];
	setp.gt.s32 	%p7842, %r15268, 0;
	selp.u32 	%r15269, 1, 0, %p7842;
	add.s32 	%r15270, %r15267, %r15269;
	ld.local.u32 	%r15271, [%rd7941+56];
	setp.gt.s32 	%p7843, %r15271, 0;
	selp.u32 	%r15272, 1, 0, %p7843;
	add.s32 	%r15273, %r15270, %r15272;
	ld.local.u32 	%r15274, [%rd7941+60];
	setp.gt.s32 	%p7844, %r15274, 0;
	selp.u32 	%r15275, 1, 0, %p7844;
	add.s32 	%r28174, %r15273, %r15275;
	add.s32 	%r28164, %r28164, 16;
	setp.ne.s32 	%p7845, %r28164, %r28170;
	@%p7845 bra 	$L__BB1_7648;
$L__BB1_7649:
	setp.eq.s32 	%p7846, %r2956, 0;
	@%p7846 bra 	$L__BB1_7659;
	and.b32  	%r2965, %r2850, 7;
	setp.lt.u32 	%p7847, %r2956, 8;
	@%p7847 bra 	$L__BB1_7652;
	mul.wide.u32 	%rd7942, %r28170, 4;
	add.s64 	%rd7943, %rd11, %rd7942;
	ld.local.u32 	%r15277, [%rd7943];
	setp.gt.s32 	%p7848, %r15277, 0;
	selp.u32 	%r15278, 1, 0, %p7848;
	add.s32 	%r15279, %r28174, %r15278;
	ld.local.u32 	%r15280, [%rd7943+4];
	setp.gt.s32 	%p7849, %r15280, 0;
	selp.u32 	%r15281, 1, 0, %p7849;
	add.s32 	%r15282, %r15279, %r15281;
	ld.local.u32 	%r15283, [%rd7943+8];
	setp.gt.s32 	%p7850, %r15283, 0;
	selp.u32 	%r15284, 1, 0, %p7850;
	add.s32 	%r15285, %r15282, %r15284;
	ld.local.u32 	%r15286, [%rd7943+12];
	setp.gt.s32 	%p7851, %r15286, 0;
	selp.u32 	%r15287, 1, 0, %p7851;
	add.s32 	%r15288, %r15285, %r15287;
	ld.local.u32 	%r15289, [%rd7943+16];
	setp.gt.s32 	%p7852, %r15289, 0;
	selp.u32 	%r15290, 1, 0, %p7852;
	add.s32 	%r15291, %r15288, %r15290;
	ld.local.u32 	%r15292, [%rd7943+20];
	setp.gt.s32 	%p7853, %r15292, 0;
	selp.u32 	%r15293, 1, 0, %p7853;
	add.s32 	%r15294, %r15291, %r15293;
	ld.local.u32 	%r15295, [%rd7943+24];
	setp.gt.s32 	%p7854, %r15295, 0;
	selp.u32 	%r15296, 1, 0, %p7854;
	add.s32 	%r15297, %r15294, %r15296;
	ld.local.u32 	%r15298, [%rd7943+28];
	setp.gt.s32 	%p7855, %r15298, 0;
	selp.u32 	%r15299, 1, 0, %p7855;
	add.s32 	%r28174, %r15297, %r15299;
	add.s32 	%r28170, %r28170, 8;
$L__BB1_7652:
	setp.eq.s32 	%p7856, %r2965, 0;
	@%p7856 bra 	$L__BB1_7659;
	and.b32  	%r2971, %r2850, 3;
	setp.lt.u32 	%p7857, %r2965, 4;
	@%p7857 bra 	$L__BB1_7655;
	mul.wide.u32 	%rd7944, %r28170, 4;
	add.s64 	%rd7945, %rd11, %rd7944;
	ld.local.u32 	%r15301, [%rd7945];
	setp.gt.s32 	%p7858, %r15301, 0;
	selp.u32 	%r15302, 1, 0, %p7858;
	add.s32 	%r15303, %r28174, %r15302;
	ld.local.u32 	%r15304, [%rd7945+4];
	setp.gt.s32 	%p7859, %r15304, 0;
	selp.u32 	%r15305, 1, 0, %p7859;
	add.s32 	%r15306, %r15303, %r15305;
	ld.local.u32 	%r15307, [%rd7945+8];
	setp.gt.s32 	%p7860, %r15307, 0;
	selp.u32 	%r15308, 1, 0, %p7860;
	add.s32 	%r15309, %r15306, %r15308;
	ld.local.u32 	%r15310, [%rd7945+12];
	setp.gt.s32 	%p7861, %r15310, 0;
	selp.u32 	%r15311, 1, 0, %p7861;
	add.s32 	%r28174, %r15309, %r15311;
	add.s32 	%r28170, %r28170, 4;
$L__BB1_7655:
	setp.eq.s32 	%p7862, %r2971, 0;
	@%p7862 bra 	$L__BB1_7659;
	mul.wide.u32 	%rd7946, %r28170, 4;
	add.s64 	%rd928, %rd11, %rd7946;
	ld.local.u32 	%r15312, [%rd928];
	setp.gt.s32 	%p7863, %r15312, 0;
	selp.u32 	%r15313, 1, 0, %p7863;
	add.s32 	%r28174, %r28174, %r15313;
	setp.eq.s32 	%p7864, %r2971, 1;
	@%p7864 bra 	$L__BB1_7659;
	ld.local.u32 	%r15314, [%rd928+4];
	setp.gt.s32 	%p7865, %r15314, 0;
	selp.u32 	%r15315, 1, 0, %p7865;
	add.s32 	%r28174, %r28174, %r15315;
	setp.eq.s32 	%p7866, %r2971, 2;
	@%p7866 bra 	$L__BB1_7659;
	ld.local.u32 	%r15316, [%rd928+8];
	setp.gt.s32 	%p7867, %r15316, 0;
	selp.u32 	%r15317, 1, 0, %p7867;
	add.s32 	%r28174, %r28174, %r15317;
$L__BB1_7659:
	shr.u32 	%r15318, %r28174, 1;
	add.s32 	%r15319, %r15318, -1;
	cvt.rn.f64.s32 	%fd15394, %r15319;
	add.f64 	%fd15395, %fd3552, 0dC016CCCCCCCCCCCD;
	fma.rn.f64 	%fd15396, %fd15394, 0dBFE0A2B1704FF434, %fd15395;
	add.f64 	%fd15397, %fd3323, %fd15396;
	add.f64 	%fd15398, %fd3551, 0d4069000000000000;
	div.rn.f64 	%fd15399, %fd15398, %fd15397;
	add.f64 	%fd15400, %fd15399, 0dC071126666666666;
	fma.rn.f64 	%fd26390, %fd15400, 0d4059000000000000, 0d3FE0000000000000;
$L__BB1_7660:
	cvt.rzi.s32.f64 	%r15320, %fd26390;
	cvt.rn.f64.s32 	%fd15401, %r15320;
	div.rn.f64 	%fd26391, %fd15401, 0d4059000000000000;
$L__BB1_7661:
	ld.param.f32 	%f818, [_Z16candidate_primerPcPiS0_S0_PfS1_S1_iffiiPdS_S0__param_9];
	add.f32 	%f544, %f818, 0fC1200000;
	cvt.f64.f32 	%fd15402, %f544;
	setp.leu.f64 	%p7868, %fd26391, %fd15402;
	selp.u32 	%r28119, 1, 0, %p7868;
$L__BB1_7662:
	ld.param.u32 	%r26865, [_Z16candidate_primerPcPiS0_S0_PfS1_S1_iffiiPdS_S0__param_11];
	setp.eq.s32 	%p7869, %r26865, 0;
	setp.eq.s32 	%p7870, %r28119, 0;
	or.pred  	%p7871, %p7869, %p7870;
	@%p7871 bra 	$L__BB1_7664;
	ld.param.u64 	%rd15917, [_Z16candidate_primerPcPiS0_S0_PfS1_S1_iffiiPdS_S0__param_14];
	ld.param.u64 	%rd15901, [_Z16candidate_primerPcPiS0_S0_PfS1_S1_iffiiPdS_S0__param_13];
	ld.param.u64 	%rd15885, [_Z16candidate_primerPcPiS0_S0_PfS1_S1_iffiiPdS_S0__param_12];
	ld.param.f32 	%f819, [_Z16candidate_primerPcPiS0_S0_PfS1_S1_iffiiPdS_S0__param_9];
	add.u64 	%rd7947, %SP, 10254;
	{ // callseq 6, 0
	.param .b64 param0;
	st.param.b64 	[param0], %rd7947;
	.param .b64 param1;
	st.param.b64 	[param1], %rd7947;
	.param .b32 param2;
	st.param.b32 	[param2], 4;
	.param .b64 param3;
	st.param.b64 	[param3], %rd15885;
	.param .b64 param4;
	st.param.b64 	[param4], %rd15901;
	.param .b64 param5;
	st.param.b64 	[param5], %rd15917;
	.param .b64 retval0;
	call.uni (retval0), 
	_Z4thalPcS_iPdS_Pi, 
	(
	param0, 
	param1, 
	param2, 
	param3, 
	param4, 
	param5
	);
	ld.param.f64 	%fd15403, [retval0];
	} // callseq 6
	add.f32 	%f545, %f819, 0fC1200000;
	cvt.f64.f32 	%fd15405, %f545;
	setp.leu.f64 	%p7872, %fd15403, %fd15405;
	selp.u32 	%r28119, 1, 0, %p7872;
$L__BB1_7664:
	setp.eq.s32 	%p7873, %r28119, 0;
	@%p7873 bra 	$L__BB1_7666;
	ld.param.u64 	%rd15831, [_Z16candidate_primerPcPiS0_S0_PfS1_S1_iffiiPdS_S0__param_2];
	cvta.to.global.u64 	%rd7948, %rd15831;
	shl.b32 	%r15322, %r26893, 3;
	mul.wide.s32 	%rd7949, %r15322, 4;
	add.s64 	%rd7950, %rd7948, %rd7949;
	mov.b32 	%r15323, 1;
	st.global.u32 	[%rd7950+12], %r15323;
$L__BB1_7666:
	add.u64 	%rd929, %SPL, 10284;
	add.u64 	%rd930, %SPL, 10254;
	ld.local.u8 	%rs3428, [%rd930+20];
	setp.eq.s16 	%p7874, %rs3428, 65;
	@%p7874 bra 	$L__BB1_7672;
	setp.eq.s16 	%p7875, %rs3428, 67;
	@%p7875 bra 	$L__BB1_7670;
	setp.eq.s16 	%p7876, %rs3428, 84;
	@%p7876 bra 	$L__BB1_7671;
	mov.b16 	%rs6742, 67;
	st.local.u8 	[%rd929], %rs6742;
	mov.b32 	%r28177, 2;
	bra.uni 	$L__BB1_7673;
$L__BB1_7670:
	mov.b16 	%rs6742, 71;
	st.local.u8 	[%rd929], %rs6742;
	mov.b32 	%r28177, 3;
	bra.uni 	$L__BB1_7673;
$L__BB1_7671:
	mov.b16 	%rs6742, 65;
	st.local.u8 	[%rd929], %rs6742;
	mov.b32 	%r28177, 3;
	bra.uni 	$L__BB1_7673;
$L__BB1_7672:
	mov.b16 	%rs6742, 84;
	st.local.u8 	[%rd929], %rs6742;
	mov.b32 	%r28177, 3;
$L__BB1_7673:
	ld.local.u8 	%rs3433, [%rd930+19];
	setp.eq.s16 	%p7877, %rs3433, 65;
	@%p7877 bra 	$L__BB1_7679;
	setp.eq.s16 	%p7878, %rs3433, 67;
	@%p7878 bra 	$L__BB1_7677;
	setp.eq.s16 	%p7879, %rs3433, 84;
	@%p7879 bra 	$L__BB1_7678;
	mov.b16 	%rs6743, 67;
	st.local.u8 	[%rd929+1], %rs6743;
	mov.b32 	%r28178, 2;
	bra.uni 	$L__BB1_7680;
$L__BB1_7677:
	mov.b16 	%rs6743, 71;
	st.local.u8 	[%rd929+1], %rs6743;
	mov.b32 	%r28178, 3;
	bra.uni 	$L__BB1_7680;
$L__BB1_7678:
	mov.b16 	%rs6743, 65;
	st.local.u8 	[%rd929+1], %rs6743;
	mov.b32 	%r28178, 3;
	bra.uni 	$L__BB1_7680;
$L__BB1_7679:
	mov.b16 	%rs6743, 84;
	st.local.u8 	[%rd929+1], %rs6743;
	mov.b32 	%r28178, 3;
$L__BB1_7680:
	ld.local.u8 	%rs3438, [%rd930+18];
	setp.eq.s16 	%p7880, %rs3438, 65;
	@%p7880 bra 	$L__BB1_7686;
	setp.eq.s16 	%p7881, %rs3438, 67;
	@%p7881 bra 	$L__BB1_7684;
	setp.eq.s16 	%p7882, %rs3438, 84;
	@%p7882 bra 	$L__BB1_7685;
	mov.b16 	%rs6744, 67;
	st.local.u8 	[%rd929+2], %rs6744;
	mov.b32 	%r28179, 2;
	bra.uni 	$L__BB1_7687;
$L__BB1_7684:
	mov.b16 	%rs6744, 71;
	st.local.u8 	[%rd929+2], %rs6744;
	mov.b32 	%r28179, 3;
	bra.uni 	$L__BB1_7687;
$L__BB1_7685:
	mov.b16 	%rs6744, 65;
	st.local.u8 	[%rd929+2], %rs6744;
	mov.b32 	%r28179, 3;
	bra.uni 	$L__BB1_7687;
$L__BB1_7686:
	mov.b16 	%rs6744, 84;
	st.local.u8 	[%rd929+2], %rs6744;
	mov.b32 	%r28179, 3;
$L__BB1_7687:
	ld.local.u8 	%rs3443, [%rd930+17];
	setp.eq.s16 	%p7883, %rs3443, 65;
	@%p7883 bra 	$L__BB1_7693;
	setp.eq.s16 	%p7884, %rs3443, 67;
	@%p7884 bra 	$L__BB1_7691;
	setp.eq.s16 	%p7885, %rs3443, 84;
	@%p7885 bra 	$L__BB1_7692;
	mov.b16 	%rs6745, 67;
	st.local.u8 	[%rd929+3], %rs6745;
	mov.b32 	%r28180, 2;
	bra.uni 	$L__BB1_7694;
$L__BB1_7691:
	mov.b16 	%rs6745, 71;
	st.local.u8 	[%rd929+3], %rs6745;
	mov.b32 	%r28180, 3;
	bra.uni 	$L__BB1_7694;
$L__BB1_7692:
	mov.b16 	%rs6745, 65;
	st.local.u8 	[%rd929+3], %rs6745;
	mov.b32 	%r28180, 3;
	bra.uni 	$L__BB1_7694;
$L__BB1_7693:
	mov.b16 	%rs6745, 84;
	st.local.u8 	[%rd929+3], %rs6745;
	mov.b32 	%r28180, 3;
$L__BB1_7694:
	ld.local.u8 	%rs3448, [%rd930+16];
	setp.eq.s16 	%p7886, %rs3448, 65;
	@%p7886 bra 	$L__BB1_7700;
	setp.eq.s16 	%p7887, %rs3448, 67;
	@%p7887 bra 	$L__BB1_7698;
	setp.eq.s16 	%p7888, %rs3448, 84;
	@%p7888 bra 	$L__BB1_7699;
	mov.b16 	%rs6746, 67;
	st.local.u8 	[%rd929+4], %rs6746;
	mov.b32 	%r28181, 2;
	bra.uni 	$L__BB1_7701;
$L__BB1_7698:
	mov.b16 	%rs6746, 71;
	st.local.u8 	[%rd929+4], %rs6746;
	mov.b32 	%r28181, 3;
	bra.uni 	$L__BB1_7701;
$L__BB1_7699:
	mov.b16 	%rs6746, 65;
	st.local.u8 	[%rd929+4], %rs6746;
	mov.b32 	%r28181, 3;
	bra.uni 	$L__BB1_7701;
$L__BB1_7700:
	mov.b16 	%rs6746, 84;
	st.local.u8 	[%rd929+4], %rs6746;
	mov.b32 	%r28181, 3;
$L__BB1_7701:
	ld.local.u8 	%rs3453, [%rd930+15];
	setp.eq.s16 	%p7889, %rs3453, 65;
	@%p7889 bra 	$L__BB1_7707;
	setp.eq.s16 	%p7890, %rs3453, 67;
	@%p7890 bra 	$L__BB1_7705;
	setp.eq.s16 	%p7891, %rs3453, 84;
	@%p7891 bra 	$L__BB1_7706;
	mov.b16 	%rs6747, 67;
	st.local.u8 	[%rd929+5], %rs6747;
	mov.b32 	%r28182, 2;
	bra.uni 	$L__BB1_7708;
$L__BB1_7705:
	mov.b16 	%rs6747, 71;
	st.local.u8 	[%rd929+5], %rs6747;
	mov.b32 	%r28182, 3;
	bra.uni 	$L__BB1_7708;
$L__BB1_7706:
	mov.b16 	%rs6747, 65;
	st.local.u8 	[%rd929+5], %rs6747;
	mov.b32 	%r28182, 3;
	bra.uni 	$L__BB1_7708;
$L__BB1_7707:
	mov.b16 	%rs6747, 84;
	st.local.u8 	[%rd929+5], %rs6747;
	mov.b32 	%r28182, 3;
$L__BB1_7708:
	ld.local.u8 	%rs3458, [%rd930+14];
	setp.eq.s16 	%p7892, %rs3458, 65;
	@%p7892 bra 	$L__BB1_7714;
	setp.eq.s16 	%p7893, %rs3458, 67;
	@%p7893 bra 	$L__BB1_7712;
	setp.eq.s16 	%p7894, %rs3458, 84;
	@%p7894 bra 	$L__BB1_7713;
	mov.b16 	%rs3462, 67;
	st.local.u8 	[%rd929+6], %rs3462;
	bra.uni 	$L__BB1_7715;
$L__BB1_7712:
	mov.b16 	%rs3459, 71;
	st.local.u8 	[%rd929+6], %rs3459;
	bra.uni 	$L__BB1_7715;
$L__BB1_7713:
	mov.b16 	%rs3460, 65;
	st.local.u8 	[%rd929+6], %rs3460;
	bra.uni 	$L__BB1_7715;
$L__BB1_7714:
	mov.b16 	%rs3461, 84;
	st.local.u8 	[%rd929+6], %rs3461;
$L__BB1_7715:
	ld.local.u8 	%rs3463, [%rd930+13];
	setp.eq.s16 	%p7895, %rs3463, 65;
	@%p7895 bra 	$L__BB1_7721;
	setp.eq.s16 	%p7896, %rs3463, 67;
	@%p7896 bra 	$L__BB1_7719;
	setp.eq.s16 	%p7897, %rs3463, 84;
	@%p7897 bra 	$L__BB1_7720;
	mov.b16 	%rs3467, 67;
	st.local.u8 	[%rd929+7], %rs3467;
	bra.uni 	$L__BB1_7722;
$L__BB1_7719:
	mov.b16 	%rs3464, 71;
	st.local.u8 	[%rd929+7], %rs3464;
	bra.uni 	$L__BB1_7722;
$L__BB1_7720:
	mov.b16 	%rs3465, 65;
	st.local.u8 	[%rd929+7], %rs3465;
	bra.uni 	$L__BB1_7722;
$L__BB1_7721:
	mov.b16 	%rs3466, 84;
	st.local.u8 	[%rd929+7], %rs3466;
$L__BB1_7722:
	ld.local.u8 	%rs3468, [%rd930+12];
	setp.eq.s16 	%p7898, %rs3468, 65;
	@%p7898 bra 	$L__BB1_7728;
	setp.eq.s16 	%p7899, %rs3468, 67;
	@%p7899 bra 	$L__BB1_7726;
	setp.eq.s16 	%p7900, %rs3468, 84;
	@%p7900 bra 	$L__BB1_7727;
	mov.b16 	%rs3472, 67;
	st.local.u8 	[%rd929+8], %rs3472;
	bra.uni 	$L__BB1_7729;
$L__BB1_7726:
	mov.b16 	%rs3469, 71;
	st.local.u8 	[%rd929+8], %rs3469;
	bra.uni 	$L__BB1_7729;
$L__BB1_7727:
	mov.b16 	%rs3470, 65;
	st.local.u8 	[%rd929+8], %rs3470;
	bra.uni 	$L__BB1_7729;
$L__BB1_7728:
	mov.b16 	%rs3471, 84;
	st.local.u8 	[%rd929+8], %rs3471;
$L__BB1_7729:
	ld.local.u8 	%rs3473, [%rd930+11];
	setp.eq.s16 	%p7901, %rs3473, 65;
	@%p7901 bra 	$L__BB1_7735;
	setp.eq.s16 	%p7902, %rs3473, 67;
	@%p7902 bra 	$L__BB1_7733;
	setp.eq.s16 	%p7903, %rs3473, 84;
	@%p7903 bra 	$L__BB1_7734;
	mov.b16 	%rs3477, 67;
	st.local.u8 	[%rd929+9], %rs3477;
	bra.uni 	$L__BB1_7736;
$L__BB1_7733:
	mov.b16 	%rs3474, 71;
	st.local.u8 	[%rd929+9], %rs3474;
	bra.uni 	$L__BB1_7736;
$L__BB1_7734:
	mov.b16 	%rs3475, 65;
	st.local.u8 	[%rd929+9], %rs3475;
	bra.uni 	$L__BB1_7736;
$L__BB1_7735:
	mov.b16 	%rs3476, 84;
	st.local.u8 	[%rd929+9], %rs3476;
$L__BB1_7736:
	ld.local.u8 	%rs3478, [%rd930+10];
	setp.eq.s16 	%p7904, %rs3478, 65;
	@%p7904 bra 	$L__BB1_7742;
	setp.eq.s16 	%p7905, %rs3478, 67;
	@%p7905 bra 	$L__BB1_7740;
	setp.eq.s16 	%p7906, %rs3478, 84;
	@%p7906 bra 	$L__BB1_7741;
	mov.b16 	%rs3482, 67;
	st.local.u8 	[%rd929+10], %rs3482;
	bra.uni 	$L__BB1_7743;
$L__BB1_7740:
	mov.b16 	%rs3479, 71;
	st.local.u8 	[%rd929+10], %rs3479;
	bra.uni 	$L__BB1_7743;
$L__BB1_7741:
	mov.b16 	%rs3480, 65;
	st.local.u8 	[%rd929+10], %rs3480;
	bra.uni 	$L__BB1_7743;
$L__BB1_7742:
	mov.b16 	%rs3481, 84;
	st.local.u8 	[%rd929+10], %rs3481;
$L__BB1_7743:
	ld.local.u8 	%rs3483, [%rd930+9];
	setp.eq.s16 	%p7907, %rs3483, 65;
	@%p7907 bra 	$L__BB1_7749;
	setp.eq.s16 	%p7908, %rs3483, 67;
	@%p7908 bra 	$L__BB1_7747;
	setp.eq.s16 	%p7909, %rs3483, 84;
	@%p7909 bra 	$L__BB1_7748;
	mov.b16 	%rs3487, 67;
	st.local.u8 	[%rd929+11], %rs3487;
	bra.uni 	$L__BB1_7750;
$L__BB1_7747:
	mov.b16 	%rs3484, 71;
	st.local.u8 	[%rd929+11], %rs3484;
	bra.uni 	$L__BB1_7750;
$L__BB1_7748:
	mov.b16 	%rs3485, 65;
	st.local.u8 	[%rd929+11], %rs3485;
	bra.uni 	$L__BB1_7750;
$L__BB1_7749:
	mov.b16 	%rs3486, 84;
	st.local.u8 	[%rd929+11], %rs3486;
$L__BB1_7750:
	ld.local.u8 	%rs3488, [%rd930+8];
	setp.eq.s16 	%p7910, %rs3488, 65;
	@%p7910 bra 	$L__BB1_7756;
	setp.eq.s16 	%p7911, %rs3488, 67;
	@%p7911 bra 	$L__BB1_7754;
	setp.eq.s16 	%p7912, %rs3488, 84;
	@%p7912 bra 	$L__BB1_7755;
	mov.b16 	%rs3492, 67;
	st.local.u8 	[%rd929+12], %rs3492;
	bra.uni 	$L__BB1_7757;
$L__BB1_7754:
	mov.b16 	%rs3489, 71;
	st.local.u8 	[%rd929+12], %rs3489;
	bra.uni 	$L__BB1_7757;
$L__BB1_7755:
	mov.b16 	%rs3490, 65;
	st.local.u8 	[%rd929+12], %rs3490;
	bra.uni 	$L__BB1_7757;
$L__BB1_7756:
	mov.b16 	%rs3491, 84;
	st.local.u8 	[%rd929+12], %rs3491;
$L__BB1_7757:
	ld.local.u8 	%rs3493, [%rd930+7];
	setp.eq.s16 	%p7913, %rs3493, 65;
	@%p7913 bra 	$L__BB1_7763;
	setp.eq.s16 	%p7914, %rs3493, 67;
	@%p7914 bra 	$L__BB1_7761;
	setp.eq.s16 	%p7915, %rs3493, 84;
	@%p7915 bra 	$L__BB1_7762;
	mov.b16 	%rs3497, 67;
	st.local.u8 	[%rd929+13], %rs3497;
	bra.uni 	$L__BB1_7764;
$L__BB1_7761:
	mov.b16 	%rs3494, 71;
	st.local.u8 	[%rd929+13], %rs3494;
	bra.uni 	$L__BB1_7764;
$L__BB1_7762:
	mov.b16 	%rs3495, 65;
	st.local.u8 	[%rd929+13], %rs3495;
	bra.uni 	$L__BB1_7764;
$L__BB1_7763:
	mov.b16 	%rs3496, 84;
	st.local.u8 	[%rd929+13], %rs3496;
$L__BB1_7764:
	ld.local.u8 	%rs3498, [%rd930+6];
	setp.eq.s16 	%p7916, %rs3498, 65;
	@%p7916 bra 	$L__BB1_7770;
	setp.eq.s16 	%p7917, %rs3498, 67;
	@%p7917 bra 	$L__BB1_7768;
	setp.eq.s16 	%p7918, %rs3498, 84;
	@%p7918 bra 	$L__BB1_7769;
	mov.b16 	%rs3502, 67;
	st.local.u8 	[%rd929+14], %rs3502;
	bra.uni 	$L__BB1_7771;
$L__BB1_7768:
	mov.b16 	%rs3499, 71;
	st.local.u8 	[%rd929+14], %rs3499;
	bra.uni 	$L__BB1_7771;
$L__BB1_7769:
	mov.b16 	%rs3500, 65;
	st.local.u8 	[%rd929+14], %rs3500;
	bra.uni 	$L__BB1_7771;
$L__BB1_7770:
	mov.b16 	%rs3501, 84;
	st.local.u8 	[%rd929+14], %rs3501;
$L__BB1_7771:
	ld.local.u8 	%rs3503, [%rd930+5];
	setp.eq.s16 	%p7919, %rs3503, 65;
	@%p7919 bra 	$L__BB1_7777;
	setp.eq.s16 	%p7920, %rs3503, 67;
	@%p7920 bra 	$L__BB1_7775;
	setp.eq.s16 	%p7921, %rs3503, 84;
	@%p7921 bra 	$L__BB1_7776;
	mov.b16 	%rs6748, 67;
	st.local.u8 	[%rd929+15], %rs6748;
	mov.b32 	%r28183, 2;
	bra.uni 	$L__BB1_7778;
$L__BB1_7775:
	mov.b16 	%rs6748, 71;
	st.local.u8 	[%rd929+15], %rs6748;
	mov.b32 	%r28183, 3;
	bra.uni 	$L__BB1_7778;
$L__BB1_7776:
	mov.b16 	%rs6748, 65;
	st.local.u8 	[%rd929+15], %rs6748;
	mov.b32 	%r28183, 3;
	bra.uni 	$L__BB1_7778;
$L__BB1_7777:
	mov.b16 	%rs6748, 84;
	st.local.u8 	[%rd929+15], %rs6748;
	mov.b32 	%r28183, 3;
$L__BB1_7778:
	ld.local.u8 	%rs3508, [%rd930+4];
	setp.eq.s16 	%p7922, %rs3508, 65;
	@%p7922 bra 	$L__BB1_7784;
	setp.eq.s16 	%p7923, %rs3508, 67;
	@%p7923 bra 	$L__BB1_7782;
	setp.eq.s16 	%p7924, %rs3508, 84;
	@%p7924 bra 	$L__BB1_7783;
	mov.b16 	%rs6749, 67;
	st.local.u8 	[%rd929+16], %rs6749;
	mov.b32 	%r28184, 2;
	bra.uni 	$L__BB1_7785;
$L__BB1_7782:
	mov.b16 	%rs6749, 71;
	st.local.u8 	[%rd929+16], %rs6749;
	mov.b32 	%r28184, 3;
	bra.uni 	$L__BB1_7785;
$L__BB1_7783:
	mov.b16 	%rs6749, 65;
	st.local.u8 	[%rd929+16], %rs6749;
	mov.b32 	%r28184, 3;
	bra.uni 	$L__BB1_7785;
$L__BB1_7784:
	mov.b16 	%rs6749, 84;
	st.local.u8 	[%rd929+16], %rs6749;
	mov.b32 	%r28184, 3;
$L__BB1_7785:
	ld.local.u8 	%rs3513, [%rd930+3];
	setp.eq.s16 	%p7925, %rs3513, 65;
	@%p7925 bra 	$L__BB1_7791;
	setp.eq.s16 	%p7926, %rs3513, 67;
	@%p7926 bra 	$L__BB1_7789;
	setp.eq.s16 	%p7927, %rs3513, 84;
	@%p7927 bra 	$L__BB1_7790;
	mov.b16 	%rs6750, 67;
	st.local.u8 	[%rd929+17], %rs6750;
	mov.b32 	%r28185, 2;
	bra.uni 	$L__BB1_7792;
$L__BB1_7789:
	mov.b16 	%rs6750, 71;
	st.local.u8 	[%rd929+17], %rs6750;
	mov.b32 	%r28185, 3;
	bra.uni 	$L__BB1_7792;
$L__BB1_7790:
	mov.b16 	%rs6750, 65;
	st.local.u8 	[%rd929+17], %rs6750;
	mov.b32 	%r28185, 3;
	bra.uni 	$L__BB1_7792;
$L__BB1_7791:
	mov.b16 	%rs6750, 84;
	st.local.u8 	[%rd929+17], %rs6750;
	mov.b32 	%r28185, 3;
$L__BB1_7792:
	ld.local.u8 	%rs3518, [%rd930+2];
	setp.eq.s16 	%p7928, %rs3518, 65;
	@%p7928 bra 	$L__BB1_7798;
	setp.eq.s16 	%p7929, %rs3518, 67;
	@%p7929 bra 	$L__BB1_7796;
	setp.eq.s16 	%p7930, %rs3518, 84;
	@%p7930 bra 	$L__BB1_7797;
	mov.b16 	%rs6751, 67;
	st.local.u8 	[%rd929+18], %rs6751;
	mov.b32 	%r28186, 2;
	bra.uni 	$L__BB1_7799;
$L__BB1_7796:
	mov.b16 	%rs6751, 71;
	st.local.u8 	[%rd929+18], %rs6751;
	mov.b32 	%r28186, 3;
	bra.uni 	$L__BB1_7799;
$L__BB1_7797:
	mov.b16 	%rs6751, 65;
	st.local.u8 	[%rd929+18], %rs6751;
	mov.b32 	%r28186, 3;
	bra.uni 	$L__BB1_7799;
$L__BB1_7798:
	mov.b16 	%rs6751, 84;
	st.local.u8 	[%rd929+18], %rs6751;
	mov.b32 	%r28186, 3;
$L__BB1_7799:
	ld.local.u8 	%rs3523, [%rd930+1];
	setp.eq.s16 	%p7931, %rs3523, 65;
	@%p7931 bra 	$L__BB1_7805;
	setp.eq.s16 	%p7932, %rs3523, 67;
	@%p7932 bra 	$L__BB1_7803;
	setp.eq.s16 	%p7933, %rs3523, 84;
	@%p7933 bra 	$L__BB1_7804;
	mov.b16 	%rs6752, 67;
	st.local.u8 	[%rd929+19], %rs6752;
	mov.b32 	%r28187, 2;
	bra.uni 	$L__BB1_7806;
$L__BB1_7803:
	mov.b16 	%rs6752, 71;
	st.local.u8 	[%rd929+19], %rs6752;
	mov.b32 	%r28187, 3;
	bra.uni 	$L__BB1_7806;
$L__BB1_7804:
	mov.b16 	%rs6752, 65;
	st.local.u8 	[%rd929+19], %rs6752;
	mov.b32 	%r28187, 3;
	bra.uni 	$L__BB1_7806;
$L__BB1_7805:
	mov.b16 	%rs6752, 84;
	st.local.u8 	[%rd929+19], %rs6752;
	mov.b32 	%r28187, 3;
$L__BB1_7806:
	ld.local.u8 	%rs3528, [%rd930];
	setp.eq.s16 	%p7934, %rs3528, 65;
	@%p7934 bra 	$L__BB1_7812;
	setp.eq.s16 	%p7935, %rs3528, 67;
	@%p7935 bra 	$L__BB1_7810;
	setp.eq.s16 	%p7936, %rs3528, 84;
	@%p7936 bra 	$L__BB1_7811;
	mov.b16 	%rs6753, 67;
	st.local.u8 	[%rd929+20], %rs6753;
	mov.b32 	%r28188, 2;
	bra.uni 	$L__BB1_7813;
$L__BB1_7810:
	mov.b16 	%rs6753, 71;
	st.local.u8 	[%rd929+20], %rs6753;
	mov.b32 	%r28188, 3;
	bra.uni 	$L__BB1_7813;
$L__BB1_7811:
	mov.b16 	%rs6753, 65;
	st.local.u8 	[%rd929+20], %rs6753;
	mov.b32 	%r28188, 3;
	bra.uni 	$L__BB1_7813;
$L__BB1_7812:
	mov.b16 	%rs6753, 84;
	st.local.u8 	[%rd929+20], %rs6753;
	mov.b32 	%r28188, 3;
$L__BB1_7813:
	ld.param.u32 	%r26728, [_Z16candidate_primerPcPiS0_S0_PfS1_S1_iffiiPdS_S0__param_7];
	setp.eq.s32 	%p7937, %r26728, 0;
	mov.b16 	%rs3533, 0;
	st.local.u8 	[%rd929+21], %rs3533;
	mov.b32 	%r28189, 0;
	@%p7937 bra 	$L__BB1_7817;
	setp.eq.s16 	%p7938, %rs6748, 65;
	@%p7938 bra 	$L__BB1_7821;
	setp.ne.s16 	%p7939, %rs6748, 84;
	mov.u32 	%r28189, %r28183;
	@%p7939 bra 	$L__BB1_7821;
	mov.b32 	%r28189, 1;
	bra.uni 	$L__BB1_7821;
$L__BB1_7817:
	setp.eq.s16 	%p7940, %rs6742, 65;
	@%p7940 bra 	$L__BB1_7821;
	setp.ne.s16 	%p7941, %rs6742, 84;
	@%p7941 bra 	$L__BB1_7820;
	mov.b32 	%r28189, 1;
	bra.uni 	$L__BB1_7821;
$L__BB1_7820:
	mov.u32 	%r28189, %r28177;
$L__BB1_7821:
	ld.param.u32 	%r26729, [_Z16candidate_primerPcPiS0_S0_PfS1_S1_iffiiPdS_S0__param_7];
	setp.eq.s32 	%p7942, %r26729, 0;
	@%p7942 bra 	$L__BB1_7827;
	mov.b32 	%r28190, 0;
	setp.eq.s16 	%p7943, %rs6749, 65;
	@%p7943 bra 	$L__BB1_7826;
	setp.ne.s16 	%p7944, %rs6749, 84;
	@%p7944 bra 	$L__BB1_7825;
	mov.b32 	%r28190, 1;
	bra.uni 	$L__BB1_7826;
$L__BB1_7825:
	mov.u32 	%r28190, %r28184;
$L__BB1_7826:
	shl.b32 	%r15378, %r28189, 2;
	or.b32  	%r28192, %r15378, %r28190;
	bra.uni 	$L__BB1_7832;
$L__BB1_7827:
	mov.b32 	%r28191, 0;
	setp.eq.s16 	%p7945, %rs6743, 65;
	@%p7945 bra 	$L__BB1_7831;
	setp.ne.s16 	%p7946, %rs6743, 84;
	@%p7946 bra 	$L__BB1_7830;
	mov.b32 	%r28191, 1;
	bra.uni 	$L__BB1_7831;
$L__BB1_7830:
	mov.u32 	%r28191, %r28178;
$L__BB1_7831:
	shl.b32 	%r15381, %r28189, 2;
	or.b32  	%r28192, %r15381, %r28191;
$L__BB1_7832:
	ld.param.u32 	%r26730, [_Z16candidate_primerPcPiS0_S0_PfS1_S1_iffiiPdS_S0__param_7];
	setp.eq.s32 	%p7947, %r26730, 0;
	@%p7947 bra 	$L__BB1_7838;
	mov.b32 	%r28193, 0;
	setp.eq.s16 	%p7948, %rs6750, 65;
	@%p7948 bra 	$L__BB1_7837;
	setp.ne.s16 	%p7949, %rs6750, 84;
	@%p7949 bra 	$L__BB1_7836;
	mov.b32 	%r28193, 1;
	bra.uni 	$L__BB1_7837;
$L__BB1_7836:
	mov.u32 	%r28193, %r28185;
$L__BB1_7837:
	shl.b32 	%r15384, %r28192, 2;
	or.b32  	%r28195, %r15384, %r28193;
	bra.uni 	$L__BB1_7843;
$L__BB1_7838:
	mov.b32 	%r28194, 0;
	setp.eq.s16 	%p7950, %rs6744, 65;
	@%p7950 bra 	$L__BB1_7842;
	setp.ne.s16 	%p7951, %rs6744, 84;
	@%p7951 bra 	$L__BB1_7841;
	mov.b32 	%r28194, 1;
	bra.uni 	$L__BB1_7842;
$L__BB1_7841:
	mov.u32 	%r28194, %r28179;
$L__BB1_7842:
	shl.b32 	%r15387, %r28192, 2;
	or.b32  	%r28195, %r15387, %r28194;
$L__BB1_7843:
	ld.param.u32 	%r26731, [_Z16candidate_primerPcPiS0_S0_PfS1_S1_iffiiPdS_S0__param_7];
	setp.eq.s32 	%p7952, %r26731, 0;
	@%p7952 bra 	$L__BB1_7849;
	mov.b32 	%r28196, 0;
	setp.eq.s16 	%p7953, %rs6751, 65;
	@%p7953 bra 	$L__BB1_7848;
	setp.ne.s16 	%p7954, %rs6751, 84;
	@%p7954 bra 	$L__BB1_7847;
	mov.b32 	%r28196, 1;
	bra.uni 	$L__BB1_7848;
$L__BB1_7847:
	mov.u32 	%r28196, %r28186;
$L__BB1_7848:
	shl.b32 	%r15390, %r28195, 2;
	or.b32  	%r28198, %r15390, %r28196;
	bra.uni 	$L__BB1_7854;
$L__BB1_7849:
	mov.b32 	%r28197, 0;
	setp.eq.s16 	%p7955, %rs6745, 65;
	@%p7955 bra 	$L__BB1_7853;
	setp.ne.s16 	%p7956, %rs6745, 84;
	@%p7956 bra 	$L__BB1_7852;
	mov.b32 	%r28197, 1;
	bra.uni 	$L__BB1_7853;
$L__BB1_7852:
	mov.u32 	%r28197, %r28180;
$L__BB1_7853:
	shl.b32 	%r15393, %r28195, 2;
	or.b32  	%r28198, %r15393, %r28197;
$L__BB1_7854:
	ld.param.u32 	%r26732, [_Z16candidate_primerPcPiS0_S0_PfS1_S1_iffiiPdS_S0__param_7];
	setp.eq.s32 	%p7957, %r26732, 0;
	@%p7957 bra 	$L__BB1_7860;
	mov.b32 	%r28199, 0;
	setp.eq.s16 	%p7958, %rs6752, 65;
	@%p7958 bra 	$L__BB1_7859;
	setp.ne.s16 	%p7959, %rs6752, 84;
	@%p7959 bra 	$L__BB1_7858;
	mov.b32 	%r28199, 1;
	bra.uni 	$L__BB1_7859;
$L__BB1_7858:
	mov.u32 	%r28199, %r28187;
$L__BB1_7859:
	shl.b32 	%r15396, %r28198, 2;
	or.b32  	%r28201, %r15396, %r28199;
	bra.uni 	$L__BB1_7865;
$L__BB1_7860:
	mov.b32 	%r28200, 0;
	setp.eq.s16 	%p7960, %rs6746, 65;
	@%p7960 bra 	$L__BB1_7864;
	setp.ne.s16 	%p7961, %rs6746, 84;
	@%p7961 bra 	$L__BB1_7863;
	mov.b32 	%r28200, 1;
	bra.uni 	$L__BB1_7864;
$L__BB1_7863:
	mov.u32 	%r28200, %r28181;
$L__BB1_7864:
	shl.b32 	%r15399, %r28198, 2;
	or.b32  	%r28201, %r15399, %r28200;
$L__BB1_7865:
	ld.param.u32 	%r26733, [_Z16candidate_primerPcPiS0_S0_PfS1_S1_iffiiPdS_S0__param_7];
	setp.eq.s32 	%p7962, %r26733, 0;
	@%p7962 bra 	$L__BB1_7871;
	mov.b32 	%r28202, 0;
	setp.eq.s16 	%p7963, %rs6753, 65;
	@%p7963 bra 	$L__BB1_7870;
	setp.ne.s16 	%p7964, %rs6753, 84;
	@%p7964 bra 	$L__BB1_7869;
	mov.b32 	%r28202, 1;
	bra.uni 	$L__BB1_7870;
$L__BB1_7869:
	mov.u32 	%r28202, %r28188;
$L__BB1_7870:
	shl.b32 	%r15402, %r28201, 2;
	or.b32  	%r28204, %r15402, %r28202;
	bra.uni 	$L__BB1_7876;
$L__BB1_7871:
	mov.b32 	%r28203, 0;
	setp.eq.s16 	%p7965, %rs6747, 65;
	@%p7965 bra 	$L__BB1_7875;
	setp.ne.s16 	%p7966, %rs6747, 84;
	@%p7966 bra 	$L__BB1_7874;
	mov.b32 	%r28203, 1;
	bra.uni 	$L__BB1_7875;
$L__BB1_7874:
	mov.u32 	%r28203, %r28182;
$L__BB1_7875:
	shl.b32 	%r15405, %r28201, 2;
	or.b32  	%r28204, %r15405, %r28203;
$L__BB1_7876:
	ld.param.u64 	%rd15854, [_Z16candidate_primerPcPiS0_S0_PfS1_S1_iffiiPdS_S0__param_4];
	cvta.to.global.u64 	%rd931, %rd15854;
	mul.wide.u32 	%rd7953, %r28204, 4;
	add.s64 	%rd7954, %rd931, %rd7953;
	ld.global.f32 	%f546, [%rd7954];
	setp.lt.f32 	%p7968, %f546, 0f40800000;
	mov.pred 	%p18190, 0;
	@%p7968 bra 	$L__BB1_7941;
	ld.param.u32 	%r26734, [_Z16candidate_primerPcPiS0_S0_PfS1_S1_iffiiPdS_S0__param_7];
	mov.b32 	%r28205, 0;
	setp.eq.s32 	%p7969, %r26734, 1;
	@%p7969 bra 	$L__BB1_7881;
	setp.eq.s16 	%p7970, %rs6748, 65;
	@%p7970 bra 	$L__BB1_7885;
	setp.ne.s16 	%p7971, %rs6748, 84;
	mov.u32 	%r28205, %r28183;
	@%p7971 bra 	$L__BB1_7885;
	mov.b32 	%r28205, 1;
	bra.uni 	$L__BB1_7885;
$L__BB1_7881:
	setp.eq.s16 	%p7972, %rs6742, 65;
	@%p7972 bra 	$L__BB1_7885;
	setp.ne.s16 	%p7973, %rs6742, 84;
	@%p7973 bra 	$L__BB1_7884;
	mov.b32 	%r28205, 1;
	bra.uni 	$L__BB1_7885;
$L__BB1_7884:
	mov.u32 	%r28205, %r28177;
$L__BB1_7885:
	ld.param.u32 	%r26735, [_Z16candidate_primerPcPiS0_S0_PfS1_S1_iffiiPdS_S0__param_7];
	setp.eq.s32 	%p7974, %r26735, 1;
	@%p7974 bra 	$L__BB1_7891;
	mov.b32 	%r28206, 0;
	setp.eq.s16 	%p7975, %rs6749, 65;
	@%p7975 bra 	$L__BB1_7890;
	setp.ne.s16 	%p7976, %rs6749, 84;
	@%p7976 bra 	$L__BB1_7889;
	mov.b32 	%r28206, 1;
	bra.uni 	$L__BB1_7890;
$L__BB1_7889:
	mov.u32 	%r28206, %r28184;
$L__BB1_7890:
	shl.b32 	%r15412, %r28205, 2;
	or.b32  	%r28208, %r15412, %r28206;
	bra.uni 	$L__BB1_7896;
$L__BB1_7891:
	mov.b32 	%r28207, 0;
	setp.eq.s16 	%p7977, %rs6743, 65;
	@%p7977 bra 	$L__BB1_7895;
	setp.ne.s16 	%p7978, %rs6743, 84;
	@%p7978 bra 	$L__BB1_7894;
	mov.b32 	%r28207, 1;
	bra.uni 	$L__BB1_7895;
$L__BB1_7894:
	mov.u32 	%r28207, %r28178;
$L__BB1_7895:
	shl.b32 	%r15415, %r28205, 2;
	or.b32  	%r28208, %r15415, %r28207;
$L__BB1_7896:
	ld.param.u32 	%r26736, [_Z16candidate_primerPcPiS0_S0_PfS1_S1_iffiiPdS_S0__param_7];
	setp.eq.s32 	%p7979, %r26736, 1;
	@%p7979 bra 	$L__BB1_7902;
	mov.b32 	%r28209, 0;
	setp.eq.s16 	%p7980, %rs6750, 65;
	@%p7980 bra 	$L__BB1_7901;
	setp.ne.s16 	%p7981, %rs6750, 84;
	@%p7981 bra 	$L__BB1_7900;
	mov.b32 	%r28209, 1;
	bra.uni 	$L__BB1_7901;
$L__BB1_7900:
	mov.u32 	%r28209, %r28185;
$L__BB1_7901:
	shl.b32 	%r15418, %r28208, 2;
	or.b32  	%r28211, %r15418, %r28209;
	bra.uni 	$L__BB1_7907;
$L__BB1_7902:
	mov.b32 	%r28210, 0;
	setp.eq.s16 	%p7982, %rs6744, 65;
	@%p7982 bra 	$L__BB1_7906;
	setp.ne.s16 	%p7983, %rs6744, 84;
	@%p7983 bra 	$L__BB1_7905;
	mov.b32 	%r28210, 1;
	bra.uni 	$L__BB1_7906;
$L__BB1_7905:
	mov.u32 	%r28210, %r28179;
$L__BB1_7906:
	shl.b32 	%r15421, %r28208, 2;
	or.b32  	%r28211, %r15421, %r28210;
$L__BB1_7907:
	ld.param.u32 	%r26737, [_Z16candidate_primerPcPiS0_S0_PfS1_S1_iffiiPdS_S0__param_7];
	setp.eq.s32 	%p7984, %r26737, 1;
	@%p7984 bra 	$L__BB1_7913;
	mov.b32 	%r28212, 0;
	setp.eq.s16 	%p7985, %rs6751, 65;
	@%p7985 bra 	$L__BB1_7912;
	setp.ne.s16 	%p7986, %rs6751, 84;
	@%p7986 bra 	$L__BB1_7911;
	mov.b32 	%r28212, 1;
	bra.uni 	$L__BB1_7912;
$L__BB1_7911:
	mov.u32 	%r28212, %r28186;
$L__BB1_7912:
	shl.b32 	%r15424, %r28211, 2;
	or.b32  	%r28214, %r15424, %r28212;
	bra.uni 	$L__BB1_7918;
$L__BB1_7913:
	mov.b32 	%r28213, 0;
	setp.eq.s16 	%p7987, %rs6745, 65;
	@%p7987 bra 	$L__BB1_7917;
	setp.ne.s16 	%p7988, %rs6745, 84;
	@%p7988 bra 	$L__BB1_7916;
	mov.b32 	%r28213, 1;
	bra.uni 	$L__BB1_7917;
$L__BB1_7916:
	mov.u32 	%r28213, %r28180;
$L__BB1_7917:
	shl.b32 	%r15427, %r28211, 2;
	or.b32  	%r28214, %r15427, %r28213;
$L__BB1_7918:
	ld.param.u32 	%r26738, [_Z16candidate_primerPcPiS0_S0_PfS1_S1_iffiiPdS_S0__param_7];
	setp.eq.s32 	%p7989, %r26738, 1;
	@%p7989 bra 	$L__BB1_7924;
	mov.b32 	%r28215, 0;
	setp.eq.s16 	%p7990, %rs6752, 65;
	@%p7990 bra 	$L__BB1_7923;
	setp.ne.s16 	%p7991, %rs6752, 84;
	@%p7991 bra 	$L__BB1_7922;
	mov.b32 	%r28215, 1;
	bra.uni 	$L__BB1_7923;
$L__BB1_7922:
	mov.u32 	%r28215, %r28187;
$L__BB1_7923:
	shl.b32 	%r15430, %r28214, 2;
	or.b32  	%r28217, %r15430, %r28215;
	bra.uni 	$L__BB1_7929;
$L__BB1_7924:
	mov.b32 	%r28216, 0;
	setp.eq.s16 	%p7992, %rs6746, 65;
	@%p7992 bra 	$L__BB1_7928;
	setp.ne.s16 	%p7993, %rs6746, 84;
	@%p7993 bra 	$L__BB1_7927;
	mov.b32 	%r28216, 1;
	bra.uni 	$L__BB1_7928;
$L__BB1_7927:
	mov.u32 	%r28216, %r28181;
$L__BB1_7928:
	shl.b32 	%r15433, %r28214, 2;
	or.b32  	%r28217, %r15433, %r28216;
$L__BB1_7929:
	ld.param.u32 	%r26739, [_Z16candidate_primerPcPiS0_S0_PfS1_S1_iffiiPdS_S0__param_7];
	setp.eq.s32 	%p7994, %r26739, 1;
	@%p7994 bra 	$L__BB1_7935;
	mov.b32 	%r28218, 0;
	setp.eq.s16 	%p7995, %rs6753, 65;
	@%p7995 bra 	$L__BB1_7934;
	setp.ne.s16 	%p7996, %rs6753, 84;
	@%p7996 bra 	$L__BB1_7933;
	mov.b32 	%r28218, 1;
	bra.uni 	$L__BB1_7934;
$L__BB1_7933:
	mov.u32 	%r28218, %r28188;
$L__BB1_7934:
	shl.b32 	%r15436, %r28217, 2;
	or.b32  	%r28220, %r15436, %r28218;
	bra.uni 	$L__BB1_7940;
$L__BB1_7935:
	mov.b32 	%r28219, 0;
	setp.eq.s16 	%p7997, %rs6747, 65;
	@%p7997 bra 	$L__BB1_7939;
	setp.ne.s16 	%p7998, %rs6747, 84;
	@%p7998 bra 	$L__BB1_7938;
	mov.b32 	%r28219, 1;
	bra.uni 	$L__BB1_7939;
$L__BB1_7938:
	mov.u32 	%r28219, %r28182;
$L__BB1_7939:
	shl.b32 	%r15439, %r28217, 2;
	or.b32  	%r28220, %r15439, %r28219;
$L__BB1_7940:
	mul.wide.u32 	%rd7955, %r28220, 4;
	add.s64 	%rd7956, %rd931, %rd7955;
	ld.global.f32 	%f547, [%rd7956];
	setp.geu.f32 	%p18190, %f547, 0f40400000;
$L__BB1_7941:
	ld.param.u32 	%r26866, [_Z16candidate_primerPcPiS0_S0_PfS1_S1_iffiiPdS_S0__param_11];
	setp.eq.s32 	%p7999, %r26866, 0;
	selp.u32 	%r28283, 1, 0, %p18190;
	not.pred 	%p8000, %p18190;
	or.pred  	%p8001, %p7999, %p8000;
	@%p8001 bra 	$L__BB1_8305;
	mov.b32 	%r28221, 0;
$L__BB1_7943:
	mov.u32 	%r3050, %r28221;
	cvt.u64.u32 	%rd7957, %r3050;
	add.s64 	%rd932, %rd929, %rd7957;
	ld.local.u8 	%rs3558, [%rd932];
	setp.ne.s16 	%p8002, %rs3558, 0;
	add.s32 	%r28221, %r3050, 1;
	@%p8002 bra 	$L__BB1_7943;
	and.b32  	%r15441, %r3050, 1;
	setp.eq.b32 	%p8003, %r15441, 1;
	@%p8003 bra 	$L__BB1_7967;
	setp.eq.s32 	%p8004, %r3050, 0;
	@%p8004 bra 	$L__BB1_7955;
	shr.u32 	%r15443, %r3050, 1;
	max.u32 	%r3052, %r15443, 1;
	mov.b32 	%r28222, 0;
$L__BB1_7947:
	cvt.u64.u32 	%rd7958, %r28222;
	add.s64 	%rd7959, %rd929, %rd7958;
	ld.local.u8 	%rs533, [%rd7959];
	setp.ne.s16 	%p8005, %rs533, 65;
	not.b32 	%r15444, %r28222;
	cvt.s64.s32 	%rd7960, %r15444;
	add.s64 	%rd7961, %rd932, %rd7960;
	ld.local.u8 	%rs534, [%rd7961];
	@%p8005 bra 	$L__BB1_7949;
	setp.ne.s16 	%p8006, %rs534, 84;
	@%p8006 bra 	$L__BB1_7967;
$L__BB1_7949:
	setp.ne.s16 	%p8007, %rs533, 84;
	@%p8007 bra 	$L__BB1_7951;
	setp.ne.s16 	%p8008, %rs534, 65;
	@%p8008 bra 	$L__BB1_7967;
$L__BB1_7951:
	setp.eq.s16 	%p8009, %rs533, 84;
	setp.eq.s16 	%p8010, %rs533, 65;
	setp.ne.s16 	%p8011, %rs534, 65;
	or.pred  	%p8012, %p8011, %p8009;
	setp.ne.s16 	%p8013, %rs534, 84;
	or.pred  	%p8014, %p8013, %p8010;
	and.pred  	%p8015, %p8012, %p8014;
	not.pred 	%p8016, %p8015;
	@%p8016 bra 	$L__BB1_7967;
	setp.eq.s16 	%p8017, %rs533, 67;
	setp.ne.s16 	%p8018, %rs534, 71;
	and.pred  	%p8019, %p8018, %p8017;
	@%p8019 bra 	$L__BB1_7967;
	setp.eq.s16 	%p8022, %rs533, 71;
	setp.ne.s16 	%p8023, %rs534, 67;
	xor.pred  	%p8024, %p8022, %p8023;
	or.pred  	%p8025, %p8018, %p8017;
	and.pred  	%p8026, %p8024, %p8025;
	not.pred 	%p8027, %p8026;
	@%p8027 bra 	$L__BB1_7967;
	add.s32 	%r28222, %r28222, 1;
	setp.ne.s32 	%p8028, %r28222, %r3052;
	@%p8028 bra 	$L__BB1_7947;
$L__BB1_7955:
	mov.b32 	%r28223, 0;
$L__BB1_7956:
	mov.u32 	%r3055, %r28223;
	cvt.u64.u32 	%rd7962, %r3055;
	add.s64 	%rd933, %rd929, %rd7962;
	ld.local.u8 	%rs3564, [%rd933];
	setp.ne.s16 	%p8029, %rs3564, 0;
	add.s32 	%r28223, %r3055, 1;
	@%p8029 bra 	$L__BB1_7956;
	and.b32  	%r15446, %r3055, 1;
	setp.eq.b32 	%p8030, %r15446, 1;
	@%p8030 bra 	$L__BB1_7967;
	setp.eq.s32 	%p8031, %r3055, 0;
	@%p8031 bra 	$L__BB1_7970;
	shr.u32 	%r15448, %r3055, 1;
	max.u32 	%r3057, %r15448, 1;
	mov.b32 	%r28224, 0;
$L__BB1_7960:
	cvt.u64.u32 	%rd7963, %r28224;
	add.s64 	%rd7964, %rd929, %rd7963;
	ld.local.u8 	%rs535, [%rd7964];
	setp.ne.s16 	%p8032, %rs535, 65;
	not.b32 	%r15449, %r28224;
	cvt.s64.s32 	%rd7965, %r15449;
	add.s64 	%rd7966, %rd933, %rd7965;
	ld.local.u8 	%rs536, [%rd7966];
	@%p8032 bra 	$L__BB1_7962;
	setp.ne.s16 	%p8033, %rs536, 84;
	@%p8033 bra 	$L__BB1_7967;
$L__BB1_7962:
	setp.ne.s16 	%p8034, %rs535, 84;
	@%p8034 bra 	$L__BB1_7964;
	setp.ne.s16 	%p8035, %rs536, 65;
	@%p8035 bra 	$L__BB1_7967;
$L__BB1_7964:
	setp.eq.s16 	%p8036, %rs535, 84;
	setp.eq.s16 	%p8037, %rs535, 65;
	setp.ne.s16 	%p8038, %rs536, 65;
	or.pred  	%p8039, %p8038, %p8036;
	setp.ne.s16 	%p8040, %rs536, 84;
	or.pred  	%p8041, %p8040, %p8037;
	and.pred  	%p8042, %p8039, %p8041;
	not.pred 	%p8043, %p8042;
	@%p8043 bra 	$L__BB1_7967;
	setp.eq.s16 	%p8044, %rs535, 67;
	setp.ne.s16 	%p8045, %rs536, 71;
	and.pred  	%p8046, %p8045, %p8044;
	@%p8046 bra 	$L__BB1_7967;
	setp.eq.s16 	%p8049, %rs535, 71;
	setp.ne.s16 	%p8050, %rs536, 67;
	xor.pred  	%p8051, %p8049, %p8050;
	or.pred  	%p8052, %p8045, %p8044;
	and.pred  	%p8053, %p8051, %p8052;
	@%p8053 bra 	$L__BB1_7969;
$L__BB1_7967:
	setp.gt.u32 	%p8055, %r2, 2146435070;
	mov.f64 	%fd26392, %fd2;
	@%p8055 bra 	$L__BB1_7972;
	setp.gt.u32 	%p8056, %r4, 1073127582;
	selp.f64 	%fd15406, %fd4, %fd3, %p8056;
	selp.u32 	%r15450, 1, 0, %p8056;
	add.s32 	%r15451, %r3, %r15450;
	add.f64 	%fd15407, %fd15406, 0dBFF0000000000000;
	add.f64 	%fd15408, %fd15406, 0d3FF0000000000000;
	rcp.approx.ftz.f64 	%fd15409, %fd15408;
	neg.f64 	%fd15410, %fd15408;
	fma.rn.f64 	%fd15411, %fd15410, %fd15409, 0d3FF0000000000000;
	fma.rn.f64 	%fd15412, %fd15411, %fd15411, %fd15411;
	fma.rn.f64 	%fd15413, %fd15412, %fd15409, %fd15409;
	mul.f64 	%fd15414, %fd15407, %fd15413;
	fma.rn.f64 	%fd15415, %fd15407, %fd15413, %fd15414;
	mul.f64 	%fd15416, %fd15415, %fd15415;
	fma.rn.f64 	%fd15417, %fd15416, 0d3EB1380B3AE80F1E, 0d3ED0EE258B7A8B04;
	fma.rn.f64 	%fd15418, %fd15417, %fd15416, 0d3EF3B2669F02676F;
	fma.rn.f64 	%fd15419, %fd15418, %fd15416, 0d3F1745CBA9AB0956;
	fma.rn.f64 	%fd15420, %fd15419, %fd15416, 0d3F3C71C72D1B5154;
	fma.rn.f64 	%fd15421, %fd15420, %fd15416, 0d3F624924923BE72D;
	fma.rn.f64 	%fd15422, %fd15421, %fd15416, 0d3F8999999999A3C4;
	fma.rn.f64 	%fd15423, %fd15422, %fd15416, 0d3FB5555555555554;
	sub.f64 	%fd15424, %fd15407, %fd15415;
	add.f64 	%fd15425, %fd15424, %fd15424;
	neg.f64 	%fd15426, %fd15415;
	fma.rn.f64 	%fd15427, %fd15426, %fd15407, %fd15425;
	mul.f64 	%fd15428, %fd15413, %fd15427;
	mul.f64 	%fd15429, %fd15416, %fd15423;
	fma.rn.f64 	%fd15430, %fd15429, %fd15415, %fd15428;
	xor.b32  	%r15452, %r15451, -2147483648;
	mov.b32 	%r15453, 1127219200;
	mov.b64 	%fd15431, {%r15452, %r15453};
	sub.f64 	%fd15432, %fd15431, %fd1;
	fma.rn.f64 	%fd15433, %fd15432, 0d3FE62E42FEFA39EF, %fd15415;
	fma.rn.f64 	%fd15434, %fd15432, 0dBFE62E42FEFA39EF, %fd15433;
	sub.f64 	%fd15435, %fd15434, %fd15415;
	sub.f64 	%fd15436, %fd15430, %fd15435;
	fma.rn.f64 	%fd15437, %fd15432, 0d3C7ABC9E3B39803F, %fd15436;
	add.f64 	%fd26392, %fd15433, %fd15437;
	bra.uni 	$L__BB1_7972;
$L__BB1_7969:
	add.s32 	%r28224, %r28224, 1;
	setp.ne.s32 	%p8054, %r28224, %r3057;
	@%p8054 bra 	$L__BB1_7960;
$L__BB1_7970:
	setp.gt.u32 	%p8057, %r5, 2146435070;
	mov.f64 	%fd26392, %fd5;
	@%p8057 bra 	$L__BB1_7972;
	setp.gt.u32 	%p8058, %r7, 1073127582;
	selp.f64 	%fd15438, %fd7, %fd6, %p8058;
	selp.u32 	%r15454, 1, 0, %p8058;
	add.s32 	%r15455, %r6, %r15454;
	add.f64 	%fd15439, %fd15438, 0dBFF0000000000000;
	add.f64 	%fd15440, %fd15438, 0d3FF0000000000000;
	rcp.approx.ftz.f64 	%fd15441, %fd15440;
	neg.f64 	%fd15442, %fd15440;
	fma.rn.f64 	%fd15443, %fd15442, %fd15441, 0d3FF0000000000000;
	fma.rn.f64 	%fd15444, %fd15443, %fd15443, %fd15443;
	fma.rn.f64 	%fd15445, %fd15444, %fd15441, %fd15441;
	mul.f64 	%fd15446, %fd15439, %fd15445;
	fma.rn.f64 	%fd15447, %fd15439, %fd15445, %fd15446;
	mul.f64 	%fd15448, %fd15447, %fd15447;
	fma.rn.f64 	%fd15449, %fd15448, 0d3EB1380B3AE80F1E, 0d3ED0EE258B7A8B04;
	fma.rn.f64 	%fd15450, %fd15449, %fd15448, 0d3EF3B2669F02676F;
	fma.rn.f64 	%fd15451, %fd15450, %fd15448, 0d3F1745CBA9AB0956;
	fma.rn.f64 	%fd15452, %fd15451, %fd15448, 0d3F3C71C72D1B5154;
	fma.rn.f64 	%fd15453, %fd15452, %fd15448, 0d3F624924923BE72D;
	fma.rn.f64 	%fd15454, %fd15453, %fd15448, 0d3F8999999999A3C4;
	fma.rn.f64 	%fd15455, %fd15454, %fd15448, 0d3FB5555555555554;
	sub.f64 	%fd15456, %fd15439, %fd15447;
	add.f64 	%fd15457, %fd15456, %fd15456;
	neg.f64 	%fd15458, %fd15447;
	fma.rn.f64 	%fd15459, %fd15458, %fd15439, %fd15457;
	mul.f64 	%fd15460, %fd15445, %fd15459;
	mul.f64 	%fd15461, %fd15448, %fd15455;
	fma.rn.f64 	%fd15462, %fd15461, %fd15447, %fd15460;
	xor.b32  	%r15456, %r15455, -2147483648;
	mov.b32 	%r15457, 1127219200;
	mov.b64 	%fd15463, {%r15456, %r15457};
	sub.f64 	%fd15464, %fd15463, %fd1;
	fma.rn.f64 	%fd15465, %fd15464, 0d3FE62E42FEFA39EF, %fd15447;
	fma.rn.f64 	%fd15466, %fd15464, 0dBFE62E42FEFA39EF, %fd15465;
	sub.f64 	%fd15467, %fd15466, %fd15447;
	sub.f64 	%fd15468, %fd15462, %fd15467;
	fma.rn.f64 	%fd15469, %fd15464, 0d3C7ABC9E3B39803F, %fd15468;
	add.f64 	%fd26392, %fd15465, %fd15469;
$L__BB1_7972:
	mul.f64 	%fd3560, %fd26392, 0d3FFFCB923A29C77A;
	mov.b32 	%r28225, 0;
$L__BB1_7973:
	mov.u32 	%r3060, %r28225;
	cvt.u64.u32 	%rd7967, %r3060;
	add.s64 	%rd7968, %rd929, %rd7967;
	ld.local.u8 	%rs3570, [%rd7968];
	setp.ne.s16 	%p8059, %rs3570, 0;
	add.s32 	%r28225, %r3060, 1;
	@%p8059 bra 	$L__BB1_7973;
	mov.b32 	%r28226, 0;
$L__BB1_7975:
	mov.u32 	%r3062, %r28226;
	cvt.u64.u32 	%rd7969, %r3062;
	add.s64 	%rd7970, %rd929, %rd7969;
	ld.local.u8 	%rs3571, [%rd7970];
	setp.ne.s16 	%p8060, %rs3571, 0;
	add.s32 	%r28226, %r3062, 1;
	@%p8060 bra 	$L__BB1_7975;
	setp.eq.s32 	%p8061, %r3060, 0;
	@%p8061 bra 	$L__BB1_8047;
	and.b32  	%r3064, %r3060, 3;
	setp.lt.u32 	%p8062, %r3060, 4;
	mov.b32 	%r28228, 1;
	@%p8062 bra 	$L__BB1_8016;
	and.b32  	%r3065, %r3060, 2147483644;
	mov.b32 	%r28228, 1;
$L__BB1_7979:
	mov.u32 	%r3066, %r28228;
	cvt.s64.s32 	%rd7971, %r3066;
	add.s64 	%rd934, %rd929, %rd7971;
	ld.local.u8 	%rs3573, [%rd934+-1];
	mov.b16 	%rs6754, 0;
	setp.gt.s16 	%p8063, %rs3573, 70;
	@%p8063 bra 	$L__BB1_7983;
	setp.eq.s16 	%p8066, %rs3573, 65;
	@%p8066 bra 	$L__BB1_7988;
	setp.eq.s16 	%p8067, %rs3573, 67;
	@%p8067 bra 	$L__BB1_7982;
	bra.uni 	$L__BB1_7987;
$L__BB1_7982:
	mov.b16 	%rs6754, 1;
	bra.uni 	$L__BB1_7988;
$L__BB1_7983:
	setp.eq.s16 	%p8064, %rs3573, 71;
	@%p8064 bra 	$L__BB1_7986;
	setp.ne.s16 	%p8065, %rs3573, 84;
	@%p8065 bra 	$L__BB1_7987;
	mov.b16 	%rs6754, 3;
	bra.uni 	$L__BB1_7988;
$L__BB1_7986:
	mov.b16 	%rs6754, 2;
	bra.uni 	$L__BB1_7988;
$L__BB1_7987:
	mov.b16 	%rs6754, 4;
$L__BB1_7988:
	cvt.u64.u32 	%rd7972, %r3066;
	add.s64 	%rd935, %rd18, %rd7972;
	st.local.u8 	[%rd935], %rs6754;
	ld.local.u8 	%rs3579, [%rd934];
	mov.b16 	%rs6755, 0;
	setp.gt.s16 	%p8068, %rs3579, 70;
	@%p8068 bra 	$L__BB1_7992;
	setp.eq.s16 	%p8071, %rs3579, 65;
	@%p8071 bra 	$L__BB1_7997;
	setp.eq.s16 	%p8072, %rs3579, 67;
	@%p8072 bra 	$L__BB1_7991;
	bra.uni 	$L__BB1_7996;
$L__BB1_7991:
	mov.b16 	%rs6755, 1;
	bra.uni 	$L__BB1_7997;
$L__BB1_7992:
	setp.eq.s16 	%p8069, %rs3579, 71;
	@%p8069 bra 	$L__BB1_7995;
	setp.ne.s16 	%p8070, %rs3579, 84;
	@%p8070 bra 	$L__BB1_7996;
	mov.b16 	%rs6755, 3;
	bra.uni 	$L__BB1_7997;
$L__BB1_7995:
	mov.b16 	%rs6755, 2;
	bra.uni 	$L__BB1_7997;
$L__BB1_7996:
	mov.b16 	%rs6755, 4;
$L__BB1_7997:
	st.local.u8 	[%rd935+1], %rs6755;
	ld.local.u8 	%rs3585, [%rd934+1];
	mov.b16 	%rs6756, 0;
	setp.gt.s16 	%p8073, %rs3585, 70;
	@%p8073 bra 	$L__BB1_8001;
	setp.eq.s16 	%p8076, %rs3585, 65;
	@%p8076 bra 	$L__BB1_8006;
	setp.eq.s16 	%p8077, %rs3585, 67;
	@%p8077 bra 	$L__BB1_8000;
	bra.uni 	$L__BB1_8005;
$L__BB1_8000:
	mov.b16 	%rs6756, 1;
	bra.uni 	$L__BB1_8006;
$L__BB1_8001:
	setp.eq.s16 	%p8074, %rs3585, 71;
	@%p8074 bra 	$L__BB1_8004;
	setp.ne.s16 	%p8075, %rs3585, 84;
	@%p8075 bra 	$L__BB1_8005;
	mov.b16 	%rs6756, 3;
	bra.uni 	$L__BB1_8006;
$L__BB1_8004:
	mov.b16 	%rs6756, 2;
	bra.uni 	$L__BB1_8006;
$L__BB1_8005:
	mov.b16 	%rs6756, 4;
$L__BB1_8006:
	st.local.u8 	[%rd935+2], %rs6756;
	ld.local.u8 	%rs3591, [%rd934+2];
	mov.b16 	%rs6757, 0;
	setp.gt.s16 	%p8078, %rs3591, 70;
	@%p8078 bra 	$L__BB1_8010;
	setp.eq.s16 	%p8081, %rs3591, 65;
	@%p8081 bra 	$L__BB1_8015;
	setp.eq.s16 	%p8082, %rs3591, 67;
	@%p8082 bra 	$L__BB1_8009;
	bra.uni 	$L__BB1_8014;
$L__BB1_8009:
	mov.b16 	%rs6757, 1;
	bra.uni 	$L__BB1_8015;
$L__BB1_8010:
	setp.eq.s16 	%p8079, %rs3591, 71;
	@%p8079 bra 	$L__BB1_8013;
	setp.ne.s16 	%p8080, %rs3591, 84;
	@%p8080 bra 	$L__BB1_8014;
	mov.b16 	%rs6757, 3;
	bra.uni 	$L__BB1_8015;
$L__BB1_8013:
	mov.b16 	%rs6757, 2;
	bra.uni 	$L__BB1_8015;
$L__BB1_8014:
	mov.b16 	%rs6757, 4;
$L__BB1_8015:
	st.local.u8 	[%rd935+3], %rs6757;
	add.s32 	%r28228, %r3066, 4;
	add.s32 	%r15462, %r3066, 3;
	setp.ne.s32 	%p8083, %r15462, %r3065;
	@%p8083 bra 	$L__BB1_7979;
$L__BB1_8016:
	setp.eq.s32 	%p8084, %r3064, 0;
	@%p8084 bra 	$L__BB1_8047;
	cvt.s64.s32 	%rd7973, %r28228;
	add.s64 	%rd936, %rd929, %rd7973;
	ld.local.u8 	%rs3597, [%rd936+-1];
	mov.b16 	%rs6758, 0;
	setp.gt.s16 	%p8085, %rs3597, 70;
	@%p8085 bra 	$L__BB1_8021;
	setp.eq.s16 	%p8088, %rs3597, 65;
	@%p8088 bra 	$L__BB1_8026;
	setp.eq.s16 	%p8089, %rs3597, 67;
	@%p8089 bra 	$L__BB1_8020;
	bra.uni 	$L__BB1_8025;
$L__BB1_8020:
	mov.b16 	%rs6758, 1;
	bra.uni 	$L__BB1_8026;
$L__BB1_8021:
	setp.eq.s16 	%p8086, %rs3597, 71;
	@%p8086 bra 	$L__BB1_8024;
	setp.ne.s16 	%p8087, %rs3597, 84;
	@%p8087 bra 	$L__BB1_8025;
	mov.b16 	%rs6758, 3;
	bra.uni 	$L__BB1_8026;
$L__BB1_8024:
	mov.b16 	%rs6758, 2;
	bra.uni 	$L__BB1_8026;
$L__BB1_8025:
	mov.b16 	%rs6758, 4;
$L__BB1_8026:
	cvt.u64.u32 	%rd7974, %r28228;
	add.s64 	%rd937, %rd18, %rd7974;
	st.local.u8 	[%rd937], %rs6758;
	setp.eq.s32 	%p8090, %r3064, 1;
	@%p8090 bra 	$L__BB1_8047;
	ld.local.u8 	%rs3603, [%rd936];
	mov.b16 	%rs6759, 0;
	setp.gt.s16 	%p8091, %rs3603, 70;
	@%p8091 bra 	$L__BB1_8031;
	setp.eq.s16 	%p8094, %rs3603, 65;
	@%p8094 bra 	$L__BB1_8036;
	setp.eq.s16 	%p8095, %rs3603, 67;
	@%p8095 bra 	$L__BB1_8030;
	bra.uni 	$L__BB1_8035;
$L__BB1_8030:
	mov.b16 	%rs6759, 1;
	bra.uni 	$L__BB1_8036;
$L__BB1_8031:
	setp.eq.s16 	%p8092, %rs3603, 71;
	@%p8092 bra 	$L__BB1_8034;
	setp.ne.s16 	%p8093, %rs3603, 84;
	@%p8093 bra 	$L__BB1_8035;
	mov.b16 	%rs6759, 3;
	bra.uni 	$L__BB1_8036;
$L__BB1_8034:
	mov.b16 	%rs6759, 2;
	bra.uni 	$L__BB1_8036;
$L__BB1_8035:
	mov.b16 	%rs6759, 4;
$L__BB1_8036:
	add.s32 	%r15463, %r28228, 1;
	cvt.u64.u32 	%rd7975, %r15463;
	add.s64 	%rd7976, %rd18, %rd7975;
	st.local.u8 	[%rd7976], %rs6759;
	setp.eq.s32 	%p8096, %r3064, 2;
	@%p8096 bra 	$L__BB1_8047;
	ld.local.u8 	%rs3609, [%rd936+1];
	mov.b16 	%rs6760, 0;
	setp.gt.s16 	%p8097, %rs3609, 70;
	@%p8097 bra 	$L__BB1_8041;
	setp.eq.s16 	%p8100, %rs3609, 65;
	@%p8100 bra 	$L__BB1_8046;
	setp.eq.s16 	%p8101, %rs3609, 67;
	@%p8101 bra 	$L__BB1_8040;
	bra.uni 	$L__BB1_8045;
$L__BB1_8040:
	mov.b16 	%rs6760, 1;
	bra.uni 	$L__BB1_8046;
$L__BB1_8041:
	setp.eq.s16 	%p8098, %rs3609, 71;
	@%p8098 bra 	$L__BB1_8044;
	setp.ne.s16 	%p8099, %rs3609, 84;
	@%p8099 bra 	$L__BB1_8045;
	mov.b16 	%rs6760, 3;
	bra.uni 	$L__BB1_8046;
$L__BB1_8044:
	mov.b16 	%rs6760, 2;
	bra.uni 	$L__BB1_8046;
$L__BB1_8045:
	mov.b16 	%rs6760, 4;
$L__BB1_8046:
	st.local.u8 	[%rd937+2], %rs6760;
$L__BB1_8047:
	setp.eq.s32 	%p8102, %r3062, 0;
	@%p8102 bra 	$L__BB1_8118;
	and.b32  	%r3069, %r3062, 3;
	setp.lt.u32 	%p8103, %r3062, 4;
	mov.b32 	%r28230, 1;
	@%p8103 bra 	$L__BB1_8087;
	and.b32  	%r3070, %r3062, 2147483644;
	mov.b32 	%r28230, 1;
$L__BB1_8050:
	sub.s32 	%r15466, %r3062, %r28230;
	cvt.u64.u32 	%rd7977, %r15466;
	add.s64 	%rd7978, %rd929, %rd7977;
	ld.local.u8 	%rs3615, [%rd7978];
	mov.b16 	%rs6761, 0;
	setp.gt.s16 	%p8104, %rs3615, 70;
	@%p8104 bra 	$L__BB1_8054;
	setp.eq.s16 	%p8107, %rs3615, 65;
	@%p8107 bra 	$L__BB1_8059;
	setp.eq.s16 	%p8108, %rs3615, 67;
	@%p8108 bra 	$L__BB1_8053;
	bra.uni 	$L__BB1_8058;
$L__BB1_8053:
	mov.b16 	%rs6761, 1;
	bra.uni 	$L__BB1_8059;
$L__BB1_8054:
	setp.eq.s16 	%p8105, %rs3615, 71;
	@%p8105 bra 	$L__BB1_8057;
	setp.ne.s16 	%p8106, %rs3615, 84;
	@%p8106 bra 	$L__BB1_8058;
	mov.b16 	%rs6761, 3;
	bra.uni 	$L__BB1_8059;
$L__BB1_8057:
	mov.b16 	%rs6761, 2;
	bra.uni 	$L__BB1_8059;
$L__BB1_8058:
	mov.b16 	%rs6761, 4;
$L__BB1_8059:
	cvt.u64.u32 	%rd7979, %r28230;
	add.s64 	%rd938, %rd19, %rd7979;
	st.local.u8 	[%rd938], %rs6761;
	not.b32 	%r15467, %r28230;
	add.s32 	%r15468, %r3062, %r15467;
	cvt.u64.u32 	%rd7980, %r15468;
	add.s64 	%rd7981, %rd929, %rd7980;
	ld.local.u8 	%rs3621, [%rd7981];
	mov.b16 	%rs6762, 0;
	setp.gt.s16 	%p8109, %rs3621, 70;
	@%p8109 bra 	$L__BB1_8063;
	setp.eq.s16 	%p8112, %rs3621, 65;
	@%p8112 bra 	$L__BB1_8068;
	setp.eq.s16 	%p8113, %rs3621, 67;
	@%p8113 bra 	$L__BB1_8062;
	bra.uni 	$L__BB1_8067;
$L__BB1_8062:
	mov.b16 	%rs6762, 1;
	bra.uni 	$L__BB1_8068;
$L__BB1_8063:
	setp.eq.s16 	%p8110, %rs3621, 71;
	@%p8110 bra 	$L__BB1_8066;
	setp.ne.s16 	%p8111, %rs3621, 84;
	@%p8111 bra 	$L__BB1_8067;
	mov.b16 	%rs6762, 3;
	bra.uni 	$L__BB1_8068;
$L__BB1_8066:
	mov.b16 	%rs6762, 2;
	bra.uni 	$L__BB1_8068;
$L__BB1_8067:
	mov.b16 	%rs6762, 4;
$L__BB1_8068:
	st.local.u8 	[%rd938+1], %rs6762;
	sub.s32 	%r15469, %r3062, %r28230;
	add.s32 	%r15470, %r15469, -2;
	cvt.u64.u32 	%rd7982, %r15470;
	add.s64 	%rd7983, %rd929, %rd7982;
	ld.local.u8 	%rs3627, [%rd7983];
	mov.b16 	%rs6763, 0;
	setp.gt.s16 	%p8114, %rs3627, 70;
	@%p8114 bra 	$L__BB1_8072;
	setp.eq.s16 	%p8117, %rs3627, 65;
	@%p8117 bra 	$L__BB1_8077;
	setp.eq.s16 	%p8118, %rs3627, 67;
	@%p8118 bra 	$L__BB1_8071;
	bra.uni 	$L__BB1_8076;
$L__BB1_8071:
	mov.b16 	%rs6763, 1;
	bra.uni 	$L__BB1_8077;
$L__BB1_8072:
	setp.eq.s16 	%p8115, %rs3627, 71;
	@%p8115 bra 	$L__BB1_8075;
	setp.ne.s16 	%p8116, %rs3627, 84;
	@%p8116 bra 	$L__BB1_8076;
	mov.b16 	%rs6763, 3;
	bra.uni 	$L__BB1_8077;
$L__BB1_8075:
	mov.b16 	%rs6763, 2;
	bra.uni 	$L__BB1_8077;
$L__BB1_8076:
	mov.b16 	%rs6763, 4;
$L__BB1_8077:
	st.local.u8 	[%rd938+2], %rs6763;
	add.s32 	%r3072, %r28230, 3;
	sub.s32 	%r15471, %r3062, %r3072;
	cvt.u64.u32 	%rd7984, %r15471;
	add.s64 	%rd7985, %rd929, %rd7984;
	ld.local.u8 	%rs3633, [%rd7985];
	mov.b16 	%rs6764, 0;
	setp.gt.s16 	%p8119, %rs3633, 70;
	@%p8119 bra 	$L__BB1_8081;
	setp.eq.s16 	%p8122, %rs3633, 65;
	@%p8122 bra 	$L__BB1_8086;
	setp.eq.s16 	%p8123, %rs3633, 67;
	@%p8123 bra 	$L__BB1_8080;
	bra.uni 	$L__BB1_8085;
$L__BB1_8080:
	mov.b16 	%rs6764, 1;
	bra.uni 	$L__BB1_8086;
$L__BB1_8081:
	setp.eq.s16 	%p8120, %rs3633, 71;
	@%p8120 bra 	$L__BB1_8084;
	setp.ne.s16 	%p8121, %rs3633, 84;
	@%p8121 bra 	$L__BB1_8085;
	mov.b16 	%rs6764, 3;
	bra.uni 	$L__BB1_8086;
$L__BB1_8084:
	mov.b16 	%rs6764, 2;
	bra.uni 	$L__BB1_8086;
$L__BB1_8085:
	mov.b16 	%rs6764, 4;
$L__BB1_8086:
	st.local.u8 	[%rd938+3], %rs6764;
	add.s32 	%r28230, %r28230, 4;
	setp.ne.s32 	%p8124, %r3072, %r3070;
	@%p8124 bra 	$L__BB1_8050;
$L__BB1_8087:
	setp.eq.s32 	%p8125, %r3069, 0;
	@%p8125 bra 	$L__BB1_8118;
	sub.s32 	%r15472, %r3062, %r28230;
	cvt.u64.u32 	%rd7986, %r15472;
	add.s64 	%rd7987, %rd929, %rd7986;
	ld.local.u8 	%rs3639, [%rd7987];
	mov.b16 	%rs6765, 0;
	setp.gt.s16 	%p8126, %rs3639, 70;
	@%p8126 bra 	$L__BB1_8092;
	setp.eq.s16 	%p8129, %rs3639, 65;
	@%p8129 bra 	$L__BB1_8097;
	setp.eq.s16 	%p8130, %rs3639, 67;
	@%p8130 bra 	$L__BB1_8091;
	bra.uni 	$L__BB1_8096;
$L__BB1_8091:
	mov.b16 	%rs6765, 1;
	bra.uni 	$L__BB1_8097;
$L__BB1_8092:
	setp.eq.s16 	%p8127, %rs3639, 71;
	@%p8127 bra 	$L__BB1_8095;
	setp.ne.s16 	%p8128, %rs3639, 84;
	@%p8128 bra 	$L__BB1_8096;
	mov.b16 	%rs6765, 3;
	bra.uni 	$L__BB1_8097;
$L__BB1_8095:
	mov.b16 	%rs6765, 2;
	bra.uni 	$L__BB1_8097;
$L__BB1_8096:
	mov.b16 	%rs6765, 4;
$L__BB1_8097:
	cvt.u64.u32 	%rd7988, %r28230;
	add.s64 	%rd939, %rd19, %rd7988;
	st.local.u8 	[%rd939], %rs6765;
	setp.eq.s32 	%p8131, %r3069, 1;
	@%p8131 bra 	$L__BB1_8118;
	not.b32 	%r15473, %r28230;
	add.s32 	%r15474, %r3062, %r15473;
	cvt.u64.u32 	%rd7989, %r15474;
	add.s64 	%rd7990, %rd929, %rd7989;
	ld.local.u8 	%rs3645, [%rd7990];
	mov.b16 	%rs6766, 0;
	setp.gt.s16 	%p8132, %rs3645, 70;
	@%p8132 bra 	$L__BB1_8102;
	setp.eq.s16 	%p8135, %rs3645, 65;
	@%p8135 bra 	$L__BB1_8107;
	setp.eq.s16 	%p8136, %rs3645, 67;
	@%p8136 bra 	$L__BB1_8101;
	bra.uni 	$L__BB1_8106;
$L__BB1_8101:
	mov.b16 	%rs6766, 1;
	bra.uni 	$L__BB1_8107;
$L__BB1_8102:
	setp.eq.s16 	%p8133, %rs3645, 71;
	@%p8133 bra 	$L__BB1_8105;
	setp.ne.s16 	%p8134, %rs3645, 84;
	@%p8134 bra 	$L__BB1_8106;
	mov.b16 	%rs6766, 3;
	bra.uni 	$L__BB1_8107;
$L__BB1_8105:
	mov.b16 	%rs6766, 2;
	bra.uni 	$L__BB1_8107;
$L__BB1_8106:
	mov.b16 	%rs6766, 4;
$L__BB1_8107:
	st.local.u8 	[%rd939+1], %rs6766;
	setp.eq.s32 	%p8137, %r3069, 2;
	@%p8137 bra 	$L__BB1_8118;
	sub.s32 	%r15475, %r3062, %r28230;
	add.s32 	%r15476, %r15475, -2;
	cvt.u64.u32 	%rd7991, %r15476;
	add.s64 	%rd7992, %rd929, %rd7991;
	ld.local.u8 	%rs3651, [%rd7992];
	mov.b16 	%rs6767, 0;
	setp.gt.s16 	%p8138, %rs3651, 70;
	@%p8138 bra 	$L__BB1_8112;
	setp.eq.s16 	%p8141, %rs3651, 65;
	@%p8141 bra 	$L__BB1_8117;
	setp.eq.s16 	%p8142, %rs3651, 67;
	@%p8142 bra 	$L__BB1_8111;
	bra.uni 	$L__BB1_8116;
$L__BB1_8111:
	mov.b16 	%rs6767, 1;
	bra.uni 	$L__BB1_8117;
$L__BB1_8112:
	setp.eq.s16 	%p8139, %rs3651, 71;
	@%p8139 bra 	$L__BB1_8115;
	setp.ne.s16 	%p8140, %rs3651, 84;
	@%p8140 bra 	$L__BB1_8116;
	mov.b16 	%rs6767, 3;
	bra.uni 	$L__BB1_8117;
$L__BB1_8115:
	mov.b16 	%rs6767, 2;
	bra.uni 	$L__BB1_8117;
$L__BB1_8116:
	mov.b16 	%rs6767, 4;
$L__BB1_8117:
	st.local.u8 	[%rd939+2], %rs6767;
$L__BB1_8118:
	cvt.u64.u32 	%rd7993, %r3062;
	cvt.u64.u32 	%rd7994, %r3060;
	add.s64 	%rd7995, %rd19, %rd7993;
	mov.b16 	%rs3656, 4;
	st.local.u8 	[%rd7995+1], %rs3656;
	st.local.u8 	[%rd19], %rs3656;
	add.s64 	%rd7996, %rd18, %rd7994;
	st.local.u8 	[%rd7996+1], %rs3656;
	st.local.u8 	[%rd18], %rs3656;
	mov.b32 	%r28245, 0;
	mov.f64 	%fd26459, 0dFFF0000000000000;
	mov.u32 	%r28246, %r28245;
	@%p8061 bra 	$L__BB1_8215;
	and.b32  	%r3075, %r3062, 3;
	and.b32  	%r3076, %r3062, 2147483644;
	mov.b32 	%r28231, 1;
$L__BB1_8120:
	mov.u32 	%r3077, %r28231;
	@%p8102 bra 	$L__BB1_8148;
	setp.lt.u32 	%p8145, %r3062, 4;
	cvt.u64.u32 	%rd7997, %r3077;
	add.s64 	%rd7998, %rd18, %rd7997;
	ld.local.s8 	%r3078, [%rd7998];
	add.s32 	%r15480, %r3077, -1;
	mul.lo.s32 	%r3079, %r15480, %r3062;
	add.s32 	%r3080, %r3079, -1;
	mov.b32 	%r28233, 1;
	@%p8145 bra 	$L__BB1_8136;
	mov.b32 	%r28233, 1;
$L__BB1_8123:
	cvt.u64.u32 	%rd7999, %r28233;
	add.s64 	%rd940, %rd19, %rd7999;
	ld.local.s8 	%r15482, [%rd940];
	add.s32 	%r15483, %r15482, %r3078;
	setp.eq.s32 	%p8146, %r15483, 3;
	@%p8146 bra 	$L__BB1_8125;
	add.s32 	%r15484, %r3080, %r28233;
	mul.wide.s32 	%rd8000, %r15484, 8;
	add.s64 	%rd8001, %rd14, %rd8000;
	mov.b64 	%rd8002, 9218868437227405312;
	st.local.u64 	[%rd8001], %rd8002;
	add.s64 	%rd8003, %rd15, %rd8000;
	mov.b64 	%rd8004, -4616189618054758400;
	st.local.u64 	[%rd8003], %rd8004;
	bra.uni 	$L__BB1_8126;
$L__BB1_8125:
	add.s32 	%r15485, %r3080, %r28233;
	mul.wide.s32 	%rd8005, %r15485, 8;
	add.s64 	%rd8006, %rd14, %rd8005;
	mov.b64 	%rd8007, 0;
	st.local.u64 	[%rd8006], %rd8007;
	add.s64 	%rd8008, %rd15, %rd8005;
	mov.b64 	%rd8009, -4564063970805153792;
	st.local.u64 	[%rd8008], %rd8009;
$L__BB1_8126:
	ld.local.s8 	%r15486, [%rd940+1];
	add.s32 	%r15487, %r15486, %r3078;
	setp.eq.s32 	%p8147, %r15487, 3;
	@%p8147 bra 	$L__BB1_8128;
	add.s32 	%r15488, %r3079, %r28233;
	mul.wide.s32 	%rd8010, %r15488, 8;
	add.s64 	%rd8011, %rd14, %rd8010;
	mov.b64 	%rd8012, 9218868437227405312;
	st.local.u64 	[%rd8011], %rd8012;
	add.s64 	%rd8013, %rd15, %rd8010;
	mov.b64 	%rd8014, -4616189618054758400;
	st.local.u64 	[%rd8013], %rd8014;
	bra.uni 	$L__BB1_8129;
$L__BB1_8128:
	add.s32 	%r15489, %r3079, %r28233;
	mul.wide.s32 	%rd8015, %r15489, 8;
	add.s64 	%rd8016, %rd14, %rd8015;
	mov.b64 	%rd8017, 0;
	st.local.u64 	[%rd8016], %rd8017;
	add.s64 	%rd8018, %rd15, %rd8015;
	mov.b64 	%rd8019, -4564063970805153792;
	st.local.u64 	[%rd8018], %rd8019;
$L__BB1_8129:
	add.s32 	%r3082, %r28233, 2;
	ld.local.s8 	%r15490, [%rd940+2];
	add.s32 	%r15491, %r15490, %r3078;
	setp.eq.s32 	%p8148, %r15491, 3;
	@%p8148 bra 	$L__BB1_8131;
	add.s32 	%r15492, %r3080, %r3082;
	mul.wide.s32 	%rd8020, %r15492, 8;
	add.s64 	%rd8021, %rd14, %rd8020;
	mov.b64 	%rd8022, 9218868437227405312;
	st.local.u64 	[%rd8021], %rd8022;
	add.s64 	%rd8023, %rd15, %rd8020;
	mov.b64 	%rd8024, -4616189618054758400;
	st.local.u64 	[%rd8023], %rd8024;
	bra.uni 	$L__BB1_8132;
$L__BB1_8131:
	add.s32 	%r15493, %r3080, %r3082;
	mul.wide.s32 	%rd8025, %r15493, 8;
	add.s64 	%rd8026, %rd14, %rd8025;
	mov.b64 	%rd8027, 0;
	st.local.u64 	[%rd8026], %rd8027;
	add.s64 	%rd8028, %rd15, %rd8025;
	mov.b64 	%rd8029, -4564063970805153792;
	st.local.u64 	[%rd8028], %rd8029;
$L__BB1_8132:
	add.s32 	%r3083, %r28233, 3;
	ld.local.s8 	%r15494, [%rd940+3];
	add.s32 	%r15495, %r15494, %r3078;
	setp.eq.s32 	%p8149, %r15495, 3;
	@%p8149 bra 	$L__BB1_8134;
	add.s32 	%r15496, %r3080, %r3083;
	mul.wide.s32 	%rd8030, %r15496, 8;
	add.s64 	%rd8031, %rd14, %rd8030;
	mov.b64 	%rd8032, 9218868437227405312;
	st.local.u64 	[%rd8031], %rd8032;
	add.s64 	%rd8033, %rd15, %rd8030;
	mov.b64 	%rd8034, -4616189618054758400;
	st.local.u64 	[%rd8033], %rd8034;
	bra.uni 	$L__BB1_8135;
$L__BB1_8134:
	add.s32 	%r15497, %r3080, %r3083;
	mul.wide.s32 	%rd8035, %r15497, 8;
	add.s64 	%rd8036, %rd14, %rd8035;
	mov.b64 	%rd8037, 0;
	st.local.u64 	[%rd8036], %rd8037;
	add.s64 	%rd8038, %rd15, %rd8035;
	mov.b64 	%rd8039, -4564063970805153792;
	st.local.u64 	[%rd8038], %rd8039;
$L__BB1_8135:
	add.s32 	%r28233, %r28233, 4;
	setp.ne.s32 	%p8150, %r3083, %r3076;
	@%p8150 bra 	$L__BB1_8123;
$L__BB1_8136:
	setp.eq.s32 	%p8151, %r3075, 0;
	@%p8151 bra 	$L__BB1_8148;
	cvt.u64.u32 	%rd8040, %r28233;
	add.s64 	%rd941, %rd19, %rd8040;
	ld.local.s8 	%r15498, [%rd941];
	add.s32 	%r15499, %r15498, %r3078;
	setp.eq.s32 	%p8152, %r15499, 3;
	@%p8152 bra 	$L__BB1_8139;
	add.s32 	%r15500, %r3080, %r28233;
	mul.wide.s32 	%rd8041, %r15500, 8;
	add.s64 	%rd8042, %rd14, %rd8041;
	mov.b64 	%rd8043, 9218868437227405312;
	st.local.u64 	[%rd8042], %rd8043;
	add.s64 	%rd8044, %rd15, %rd8041;
	mov.b64 	%rd8045, -4616189618054758400;
	st.local.u64 	[%rd8044], %rd8045;
	bra.uni 	$L__BB1_8140;
$L__BB1_8139:
	add.s32 	%r15501, %r3080, %r28233;
	mul.wide.s32 	%rd8046, %r15501, 8;
	add.s64 	%rd8047, %rd14, %rd8046;
	mov.b64 	%rd8048, 0;
	st.local.u64 	[%rd8047], %rd8048;
	add.s64 	%rd8049, %rd15, %rd8046;
	mov.b64 	%rd8050, -4564063970805153792;
	st.local.u64 	[%rd8049], %rd8050;
$L__BB1_8140:
	setp.eq.s32 	%p8153, %r3075, 1;
	@%p8153 bra 	$L__BB1_8148;
	ld.local.s8 	%r15502, [%rd941+1];
	add.s32 	%r15503, %r15502, %r3078;
	setp.eq.s32 	%p8154, %r15503, 3;
	@%p8154 bra 	$L__BB1_8143;
	add.s32 	%r15504, %r3079, %r28233;
	mul.wide.s32 	%rd8051, %r15504, 8;
	add.s64 	%rd8052, %rd14, %rd8051;
	mov.b64 	%rd8053, 9218868437227405312;
	st.local.u64 	[%rd8052], %rd8053;
	add.s64 	%rd8054, %rd15, %rd8051;
	mov.b64 	%rd8055, -4616189618054758400;
	st.local.u64 	[%rd8054], %rd8055;
	bra.uni 	$L__BB1_8144;
$L__BB1_8143:
	add.s32 	%r15505, %r3079, %r28233;
	mul.wide.s32 	%rd8056, %r15505, 8;
	add.s64 	%rd8057, %rd14, %rd8056;
	mov.b64 	%rd8058, 0;
	st.local.u64 	[%rd8057], %rd8058;
	add.s64 	%rd8059, %rd15, %rd8056;
	mov.b64 	%rd8060, -4564063970805153792;
	st.local.u64 	[%rd8059], %rd8060;
$L__BB1_8144:
	setp.eq.s32 	%p8155, %r3075, 2;
	add.s32 	%r3086, %r28233, 2;
	@%p8155 bra 	$L__BB1_8148;
	ld.local.s8 	%r15506, [%rd941+2];
	add.s32 	%r15507, %r15506, %r3078;
	setp.eq.s32 	%p8156, %r15507, 3;
	@%p8156 bra 	$L__BB1_8147;
	add.s32 	%r15508, %r3080, %r3086;
	mul.wide.s32 	%rd8061, %r15508, 8;
	add.s64 	%rd8062, %rd14, %rd8061;
	mov.b64 	%rd8063, 9218868437227405312;
	st.local.u64 	[%rd8062], %rd8063;
	add.s64 	%rd8064, %rd15, %rd8061;
	mov.b64 	%rd8065, -4616189618054758400;
	st.local.u64 	[%rd8064], %rd8065;
	bra.uni 	$L__BB1_8148;
$L__BB1_8147:
	add.s32 	%r15509, %r3080, %r3086;
	mul.wide.s32 	%rd8066, %r15509, 8;
	add.s64 	%rd8067, %rd14, %rd8066;
	mov.b64 	%rd8068, 0;
	st.local.u64 	[%rd8067], %rd8068;
	add.s64 	%rd8069, %rd15, %rd8066;
	mov.b64 	%rd8070, -4564063970805153792;
	st.local.u64 	[%rd8069], %rd8070;
$L__BB1_8148:
	add.s32 	%r28231, %r3077, 1;
	setp.ne.s32 	%p8157, %r3077, %r3060;
	@%p8157 bra 	$L__BB1_8120;
	mov.b32 	%r28234, 1;
$L__BB1_8150:
	@%p8102 bra 	$L__BB1_8196;
	mov.b32 	%r28235, 1;
$L__BB1_8152:
	mov.u32 	%r3089, %r28235;
	add.s32 	%r15512, %r28234, -1;
	mad.lo.s32 	%r15513, %r15512, %r3062, %r3089;
	add.s32 	%r3090, %r15513, -1;
	mul.wide.s32 	%rd8071, %r3090, 8;
	add.s64 	%rd942, %rd14, %rd8071;
	ld.local.f64 	%fd26427, [%rd942];
	abs.f64 	%fd15471, %fd26427;
	setp.geu.f64 	%p8159, %fd15471, 0d41CDCD64FF800000;
	@%p8159 bra 	$L__BB1_8195;
	cvt.u64.u32 	%rd8072, %r28234;
	add.s64 	%rd943, %rd18, %rd8072;
	ld.local.u8 	%rs551, [%rd943];
	cvt.u32.u16 	%r15514, %rs551;
	cvt.s32.s8 	%r15515, %r15514;
	cvt.u64.u32 	%rd8073, %r3089;
	add.s64 	%rd944, %rd19, %rd8073;
	ld.local.u8 	%rs552, [%rd944];
	cvt.u32.u16 	%r15516, %rs552;
	cvt.s32.s8 	%r15517, %r15516;
	add.s32 	%r15518, %r15517, %r15515;
	setp.eq.s32 	%p8160, %r15518, 3;
	mul.wide.s32 	%rd8074, %r3090, 8;
	add.s64 	%rd945, %rd15, %rd8074;
	@%p8160 bra 	$L__BB1_8155;
	mov.b64 	%rd8075, -4616189618054758400;
	st.local.u64 	[%rd945], %rd8075;
	mov.b64 	%rd8076, 9218868437227405312;
	st.local.u64 	[%rd942], %rd8076;
	mov.f64 	%fd26398, 0dBFF0000000000000;
	mov.f64 	%fd26427, 0d7FF0000000000000;
	mov.f64 	%fd26397, %fd26427;
	bra.uni 	$L__BB1_8166;
$L__BB1_8155:
	cvt.s32.s8 	%r15520, %r15514;
	mul.wide.s32 	%rd8077, %r15520, 5;
	cvt.u64.u16 	%rd8078, %rs552;
	cvt.s64.s8 	%rd8079, %rd8078;
	add.s64 	%rd946, %rd8077, %rd8079;
	shl.b64 	%rd8080, %rd946, 3;
	add.s64 	%rd8081, %rd1, %rd8080;
	ld.global.f64 	%fd26398, [%rd8081+45440];
	ld.local.u8 	%rs3657, [%rd943+-1];
	cvt.u64.u16 	%rd8082, %rs3657;
	cvt.s64.s8 	%rd947, %rd8082;
	cvt.u32.u16 	%r15521, %rs552;
	ld.local.s8 	%rs3658, [%rd944+-1];
	cvt.u32.u16 	%r15522, %rs3658;
	prmt.b32 	%r15523, %r15522, %r15521, 0x3340U;
	prmt.b32 	%r15524, %r15514, 0, 0x3340U;
	prmt.b32 	%r15525, %r15523, %r15524, 0x5410U;
	cvt.u32.u16 	%r15526, %rs3657;
	cvt.s32.s8 	%r15527, %r15526;
	mov.b32 	%r15528, 359705;
	dp4a.s32.u32 	%r15529, %r15525, %r15528, %r15527;
	mul.wide.s32 	%rd8083, %r15529, 8;
	add.s64 	%rd8084, %rd1, %rd8083;
	ld.global.f64 	%fd15474, [%rd8084+35440];
	add.f64 	%fd15475, %fd26398, %fd15474;
	ld.global.f64 	%fd26397, [%rd8081+45640];
	ld.global.f64 	%fd15476, [%rd8084+40440];
	add.f64 	%fd15477, %fd26397, %fd15476;
	abs.f64 	%fd15478, %fd15477;
	setp.gt.f64 	%p8161, %fd15478, 0d41CDCD64FF800000;
	selp.f64 	%fd3564, 0dBFF0000000000000, %fd15475, %p8161;
	selp.f64 	%fd3565, 0d7FF0000000000000, %fd15477, %p8161;
	cvt.s16.s8 	%rs3659, %rs552;
	mov.b32 	%r15530, {%rs3658, %rs3659};
	mov.b32 	%r15531, 6405;
	dp2a.lo.s32.u32 	%r15532, %r15530, %r15531, %r15520;
	mul.wide.s32 	%rd8085, %r15532, 8;
	add.s64 	%rd948, %rd1, %rd8085;
	ld.global.f64 	%fd3566, [%rd948+21000];
	abs.f64 	%fd15479, %fd3566;
	setp.geu.f64 	%p8162, %fd15479, 0d41CDCD64FF800000;
	@%p8162 bra 	$L__BB1_8159;
	cvt.u32.u16 	%r15535, %rs552;
	cvt.s32.s8 	%r15536, %r15535;
	mul.wide.s32 	%rd8090, %r15536, 24;
	add.s64 	%rd8091, %rd946, %rd8090;
	add.s64 	%rd8092, %rd8091, %rd947;
	shl.b64 	%rd8093, %rd8092, 3;
	add.s64 	%rd949, %rd1, %rd8093;
	ld.global.f64 	%fd3567, [%rd949+23000];
	abs.f64 	%fd15494, %fd3567;
	setp.lt.f64 	%p8167, %fd15494, 0d41CDCD64FF800000;
	@%p8167 bra 	$L__BB1_8162;
	ld.global.f64 	%fd15495, [%rd948+20000];
	add.f64 	%fd15496, %fd26398, %fd15495;
	add.f64 	%fd15497, %fd26397, %fd3566;
	abs.f64 	%fd15498, %fd15497;
	setp.gt.f64 	%p8168, %fd15498, 0d41CDCD64FF800000;
	selp.f64 	%fd26393, 0dBFF0000000000000, %fd15496, %p8168;
	selp.f64 	%fd26394, 0d7FF0000000000000, %fd15497, %p8168;
	add.f64 	%fd15499, %fd26394, 0d4069000000000000;
	add.f64 	%fd15500, %fd26393, 0dC016CCCCCCCCCCCD;
	add.f64 	%fd15501, %fd3560, %fd15500;
	div.rn.f64 	%fd26395, %fd15499, %fd15501;
	abs.f64 	%fd15502, %fd3565;
	setp.geu.f64 	%p8169, %fd15502, 0d41CDCD64FF800000;
	@%p8169 bra 	$L__BB1_8164;
	add.f64 	%fd15503, %fd3565, 0d4069000000000000;
	add.f64 	%fd15504, %fd3564, 0dC016CCCCCCCCCCCD;
	add.f64 	%fd15505, %fd3560, %fd15504;
	div.rn.f64 	%fd15506, %fd15503, %fd15505;
	setp.lt.f64 	%p8170, %fd15506, %fd26395;
	selp.f64 	%fd26393, %fd26393, %fd3564, %p8170;
	selp.f64 	%fd26394, %fd26394, %fd3565, %p8170;
	selp.f64 	%fd26395, %fd26395, %fd15506, %p8170;
	bra.uni 	$L__BB1_8164;
$L__BB1_8159:
	cvt.u32.u16 	%r15533, %rs552;
	cvt.s32.s8 	%r15534, %r15533;
	mul.wide.s32 	%rd8086, %r15534, 24;
	add.s64 	%rd8087, %rd946, %rd8086;
	add.s64 	%rd8088, %rd8087, %rd947;
	shl.b64 	%rd8089, %rd8088, 3;
	add.s64 	%rd950, %rd1, %rd8089;
	ld.global.f64 	%fd3568, [%rd950+23000];
	abs.f64 	%fd15481, %fd3568;
	setp.geu.f64 	%p8163, %fd15481, 0d41CDCD64FF800000;
	mov.f64 	%fd26393, %fd3564;
	mov.f64 	%fd26394, %fd3565;
	@%p8163 bra 	$L__BB1_8164;
	ld.global.f64 	%fd15482, [%rd950+22000];
	add.f64 	%fd15483, %fd26398, %fd15482;
	add.f64 	%fd15484, %fd26397, %fd3568;
	abs.f64 	%fd15485, %fd15484;
	setp.gt.f64 	%p8164, %fd15485, 0d41CDCD64FF800000;
	selp.f64 	%fd26393, 0dBFF0000000000000, %fd15483, %p8164;
	selp.f64 	%fd26394, 0d7FF0000000000000, %fd15484, %p8164;
	add.f64 	%fd15486, %fd26394, 0d4069000000000000;
	add.f64 	%fd15487, %fd26393, 0dC016CCCCCCCCCCCD;
	add.f64 	%fd15488, %fd3560, %fd15487;
	div.rn.f64 	%fd26395, %fd15486, %fd15488;
	abs.f64 	%fd15489, %fd3565;
	setp.geu.f64 	%p8165, %fd15489, 0d41CDCD64FF800000;
	@%p8165 bra 	$L__BB1_8164;
	add.f64 	%fd15490, %fd3565, 0d4069000000000000;
	add.f64 	%fd15491, %fd3564, 0dC016CCCCCCCCCCCD;
	add.f64 	%fd15492, %fd3560, %fd15491;
	div.rn.f64 	%fd15493, %fd15490, %fd15492;
	setp.lt.f64 	%p8166, %fd15493, %fd26395;
	selp.f64 	%fd26393, %fd26393, %fd3564, %p8166;
	selp.f64 	%fd26394, %fd26394, %fd3565, %p8166;
	selp.f64 	%fd26395, %fd26395, %fd15493, %p8166;
	bra.uni 	$L__BB1_8164;
$L__BB1_8162:
	ld.global.f64 	%fd15507, [%rd948+20000];
	add.f64 	%fd15508, %fd26398, %fd15507;
	ld.global.f64 	%fd15509, [%rd949+22000];
	add.f64 	%fd15510, %fd15508, %fd15509;
	add.f64 	%fd15511, %fd26397, %fd3566;
	add.f64 	%fd15512, %fd15511, %fd3567;
	abs.f64 	%fd15513, %fd15512;
	setp.gt.f64 	%p8171, %fd15513, 0d41CDCD64FF800000;
	selp.f64 	%fd26393, 0dBFF0000000000000, %fd15510, %p8171;
	selp.f64 	%fd26394, 0d7FF0000000000000, %fd15512, %p8171;
	add.f64 	%fd15514, %fd26394, 0d4069000000000000;
	add.f64 	%fd15515, %fd26393, 0dC016CCCCCCCCCCCD;
	add.f64 	%fd15516, %fd3560, %fd15515;
	div.rn.f64 	%fd26395, %fd15514, %fd15516;
	abs.f64 	%fd15517, %fd3565;
	setp.geu.f64 	%p8172, %fd15517, 0d41CDCD64FF800000;
	@%p8172 bra 	$L__BB1_8164;
	add.f64 	%fd15518, %fd3565, 0d4069000000000000;
	add.f64 	%fd15519, %fd3564, 0dC016CCCCCCCCCCCD;
	add.f64 	%fd15520, %fd3560, %fd15519;
	div.rn.f64 	%fd15521, %fd15518, %fd15520;
	setp.lt.f64 	%p8173, %fd15521, %fd26395;
	selp.f64 	%fd26393, %fd26393, %fd3564, %p8173;
	selp.f64 	%fd26394, %fd26394, %fd3565, %p8173;
	selp.f64 	%fd26395, %fd26395, %fd15521, %p8173;
$L__BB1_8164:
	abs.f64 	%fd15522, %fd26394;
	setp.geu.f64 	%p8174, %fd15522, 0d41CDCD64FF800000;
	@%p8174 bra 	$L__BB1_8166;
	add.f64 	%fd15523, %fd26397, 0d4069000000000000;
	add.f64 	%fd15524, %fd26398, 0dC016CCCCCCCCCCCD;
	add.f64 	%fd15525, %fd3560, %fd15524;
	div.rn.f64 	%fd15526, %fd15523, %fd15525;
	setp.lt.f64 	%p8175, %fd26395, %fd15526;
	selp.f64 	%fd26397, %fd26397, %fd26394, %p8175;
	selp.f64 	%fd26398, %fd26398, %fd26393, %p8175;
$L__BB1_8166:
	abs.f64 	%fd15527, %fd26397;
	setp.geu.f64 	%p8176, %fd15527, 0d41CDCD64FF800000;
	@%p8176 bra 	$L__BB1_8168;
	st.local.f64 	[%rd945], %fd26398;
	st.local.f64 	[%rd942], %fd26397;
	mov.f64 	%fd26427, %fd26397;
$L__BB1_8168:
	min.u32 	%r15537, %r28234, %r3089;
	setp.lt.u32 	%p8177, %r15537, 2;
	mov.f64 	%fd26400, 0dBFF0000000000000;
	mov.f64 	%fd26401, 0d7FF0000000000000;
	@%p8177 bra 	$L__BB1_8195;
	ld.local.f64 	%fd26426, [%rd945];
	add.f64 	%fd15530, %fd26427, 0d4069000000000000;
	add.f64 	%fd15531, %fd26426, 0dC016CCCCCCCCCCCD;
	add.f64 	%fd15532, %fd3560, %fd15531;
	div.rn.f64 	%fd3597, %fd15530, %fd15532;
	add.s32 	%r15538, %r28234, -1;
	mul.lo.s32 	%r15539, %r15538, %r3062;
	sub.s32 	%r15540, %r15539, %r3062;
	add.s32 	%r15541, %r15540, %r3089;
	add.s32 	%r3091, %r15541, -2;
	mul.wide.s32 	%rd8094, %r3091, 8;
	add.s64 	%rd8095, %rd14, %rd8094;
	ld.local.f64 	%fd3598, [%rd8095];
	abs.f64 	%fd15533, %fd3598;
	setp.geu.f64 	%p8178, %fd15533, 0d41CDCD64FF800000;
	@%p8178 bra 	$L__BB1_8172;
	cvt.u64.u32 	%rd8096, %r28234;
	add.s64 	%rd8097, %rd18, %rd8096;
	ld.local.u8 	%r15542, [%rd8097+-1];
	prmt.b32 	%r15544, %r15542, %r15514, 0x3340U;
	ld.local.u8 	%r15545, [%rd944+-1];
	prmt.b32 	%r15546, %r15545, 0, 0x3340U;
	prmt.b32 	%r15547, %r15544, %r15546, 0x5410U;
	cvt.u32.u16 	%r15548, %rs552;
	cvt.s32.s8 	%r15549, %r15548;
	mov.b32 	%r15550, 334205;
	dp4a.s32.u32 	%r15551, %r15547, %r15550, %r15549;
	mul.wide.s32 	%rd8098, %r15551, 8;
	add.s64 	%rd951, %rd1, %rd8098;
	ld.global.f64 	%fd3599, [%rd951+5000];
	abs.f64 	%fd15536, %fd3599;
	setp.geu.f64 	%p8179, %fd15536, 0d41CDCD64FF800000;
	@%p8179 bra 	$L__BB1_8172;
	mul.wide.s32 	%rd8099, %r3091, 8;
	add.s64 	%rd8100, %rd15, %rd8099;
	ld.local.f64 	%fd15537, [%rd8100];
	ld.global.f64 	%fd15538, [%rd951];
	add.f64 	%fd26400, %fd15537, %fd15538;
	add.f64 	%fd26401, %fd3598, %fd3599;
$L__BB1_8172:
	add.f64 	%fd15539, %fd26401, 0d4069000000000000;
	add.f64 	%fd15540, %fd26400, 0dC016CCCCCCCCCCCD;
	add.f64 	%fd15541, %fd3560, %fd15540;
	div.rn.f64 	%fd3604, %fd15539, %fd15541;
	setp.lt.f64 	%p8180, %fd26400, 0dC0A3880000000000;
	selp.f64 	%fd3605, 0dC0A9300000000000, %fd26400, %p8180;
	selp.f64 	%fd3606, 0d0000000000000000, %fd26401, %p8180;
	setp.gt.f64 	%p8181, %fd3604, %fd3597;
	@%p8181 bra 	$L__BB1_8176;
	setp.lt.f64 	%p8182, %fd26426, 0dC0A3880000000000;
	selp.f64 	%fd3607, 0dC0A9300000000000, %fd26426, %p8182;
	setp.gt.f64 	%p8183, %fd3607, 0d0000000000000000;
	selp.f64 	%fd15542, 0d0000000000000000, %fd26427, %p8182;
	setp.gt.f64 	%p8184, %fd15542, 0d0000000000000000;
	and.pred  	%p8185, %p8183, %p8184;
	@%p8185 bra 	$L__BB1_8176;
	setp.ltu.f64 	%p8186, %fd3597, %fd3604;
	@%p8186 bra 	$L__BB1_8177;
	st.local.f64 	[%rd945], %fd3607;
	st.local.f64 	[%rd942], %fd15542;
	mov.f64 	%fd26426, %fd3607;
	mov.f64 	%fd26427, %fd15542;
	bra.uni 	$L__BB1_8177;
$L__BB1_8176:
	st.local.f64 	[%rd945], %fd3605;
	st.local.f64 	[%rd942], %fd3606;
	mov.f64 	%fd26426, %fd3605;
	mov.f64 	%fd26427, %fd3606;
$L__BB1_8177:
	mov.b32 	%r28236, 3;
$L__BB1_8178:
	sub.s32 	%r15553, %r3089, %r28236;
	add.s32 	%r15554, %r15553, 1;
	setp.gt.u32 	%p8187, %r15553, 2147483646;
	selp.b32 	%r15555, %r15553, 0, %p8187;
	add.s32 	%r15556, %r28234, %r15555;
	add.s32 	%r28238, %r15556, -1;
	selp.b32 	%r28237, 1, %r15554, %p8187;
	setp.lt.s32 	%p8188, %r28238, 1;
	setp.ge.s32 	%p8189, %r28237, %r3089;
	or.pred  	%p8190, %p8188, %p8189;
	@%p8190 bra 	$L__BB1_8194;
$L__BB1_8179:
	mov.u32 	%r3096, %r28238;
	add.s32 	%r28238, %r3096, -1;
	mad.lo.s32 	%r15558, %r28238, %r3062, %r28237;
	add.s32 	%r3098, %r15558, -1;
	mul.wide.s32 	%rd8101, %r3098, 8;
	add.s64 	%rd8102, %rd14, %rd8101;
	ld.local.f64 	%fd3627, [%rd8102];
	abs.f64 	%fd15543, %fd3627;
	setp.geu.f64 	%p8191, %fd15543, 0d41CDCD64FF800000;
	@%p8191 bra 	$L__BB1_8193;
	not.b32 	%r15559, %r3096;
	add.s32 	%r3099, %r28234, %r15559;
	not.b32 	%r15560, %r28237;
	add.s32 	%r3100, %r3089, %r15560;
	setp.eq.s32 	%p8192, %r3099, 0;
	setp.gt.s32 	%p8193, %r3100, 0;
	and.pred  	%p8194, %p8192, %p8193;
	@%p8194 bra 	$L__BB1_8186;
	setp.eq.s32 	%p8195, %r3100, 0;
	setp.gt.s32 	%p8196, %r3099, 0;
	and.pred  	%p8197, %p8196, %p8195;
	@%p8197 bra 	$L__BB1_8186;
	setp.eq.s32 	%p8198, %r3099, 1;
	setp.eq.s32 	%p8199, %r3100, 1;
	and.pred  	%p8200, %p8198, %p8199;
	@%p8200 bra 	$L__BB1_8184;
	add.s32 	%r15561, %r3100, %r3099;
	mul.wide.s32 	%rd8103, %r15561, 8;
	add.s64 	%rd8104, %rd1, %rd8103;
	ld.global.f64 	%fd15544, [%rd8104+24952];
	cvt.u64.u32 	%rd8105, %r3096;
	add.s64 	%rd8106, %rd18, %rd8105;
	cvt.s64.s32 	%rd8107, %r28237;
	add.s64 	%rd8108, %rd19, %rd8107;
	ld.local.s8 	%r15562, [%rd8108+1];
	ld.local.u8 	%r15563, [%rd8106+1];
	ld.local.u8 	%r15564, [%rd8106];
	prmt.b32 	%r15565, %r15564, %r15563, 0x3340U;
	ld.local.u8 	%r15566, [%rd8108];
	prmt.b32 	%r15567, %r15566, 0, 0x3340U;
	prmt.b32 	%r15568, %r15565, %r15567, 0x5410U;
	mov.b32 	%r15569, 334205;
	dp4a.s32.u32 	%r15570, %r15568, %r15569, %r15562;
	mul.wide.s32 	%rd8109, %r15570, 8;
	add.s64 	%rd8110, %rd1, %rd8109;
	ld.global.f64 	%fd15545, [%rd8110+30440];
	add.f64 	%fd15546, %fd15544, %fd15545;
	cvt.u64.u32 	%rd8111, %r28234;
	add.s64 	%rd8112, %rd18, %rd8111;
	ld.local.s8 	%r15571, [%rd8112+-1];
	cvt.u32.u16 	%r15572, %rs552;
	ld.local.u8 	%r15573, [%rd944+-1];
	prmt.b32 	%r15574, %r15573, %r15572, 0x3340U;
	prmt.b32 	%r15576, %r15514, 0, 0x3340U;
	prmt.b32 	%r15577, %r15574, %r15576, 0x5410U;
	mov.b32 	%r15578, 359705;
	dp4a.s32.u32 	%r15579, %r15577, %r15578, %r15571;
	mul.wide.s32 	%rd8113, %r15579, 8;
	add.s64 	%rd8114, %rd1, %rd8113;
	ld.global.f64 	%fd15547, [%rd8114+30440];
	add.f64 	%fd15548, %fd15546, %fd15547;
	add.f64 	%fd15549, %fd15548, %fd3627;
	ld.global.f64 	%fd15550, [%rd8104+24232];
	ld.global.f64 	%fd15551, [%rd8110+25440];
	add.f64 	%fd15552, %fd15550, %fd15551;
	ld.global.f64 	%fd15553, [%rd8114+25440];
	add.f64 	%fd15554, %fd15552, %fd15553;
	sub.s32 	%r15580, %r3099, %r3100;
	abs.s32 	%r15581, %r15580;
	cvt.rn.f64.s32 	%fd15555, %r15581;
	fma.rn.f64 	%fd15556, %fd15555, 0dBFEEF3E864B31D04, %fd15554;
	mul.wide.s32 	%rd8115, %r3098, 8;
	add.s64 	%rd8116, %rd15, %rd8115;
	ld.local.f64 	%fd15557, [%rd8116];
	add.f64 	%fd15558, %fd15557, %fd15556;
	abs.f64 	%fd15559, %fd15549;
	setp.gt.f64 	%p8201, %fd15559, 0d41CDCD64FF800000;
	selp.f64 	%fd15560, 0dBFF0000000000000, %fd15558, %p8201;
	selp.f64 	%fd15561, 0d7FF0000000000000, %fd15549, %p8201;
	add.f64 	%fd15562, %fd15561, 0d4069000000000000;
	add.f64 	%fd15563, %fd15560, 0dC016CCCCCCCCCCCD;
	add.f64 	%fd15564, %fd3560, %fd15563;
	div.rn.f64 	%fd15565, %fd15562, %fd15564;
	add.f64 	%fd15566, %fd26427, 0d4069000000000000;
	add.f64 	%fd15567, %fd26426, 0dC016CCCCCCCCCCCD;
	add.f64 	%fd15568, %fd3560, %fd15567;
	div.rn.f64 	%fd15569, %fd15566, %fd15568;
	setp.gt.f64 	%p8202, %fd15565, %fd15569;
	selp.f64 	%fd26428, %fd15561, 0d7FF0000000000000, %p8202;
	selp.f64 	%fd26429, %fd15560, 0dBFF0000000000000, %p8202;
	bra.uni 	$L__BB1_8191;
$L__BB1_8184:
	cvt.u64.u32 	%rd8117, %r3096;
	add.s64 	%rd8118, %rd18, %rd8117;
	cvt.s64.s32 	%rd8119, %r28237;
	add.s64 	%rd8120, %rd19, %rd8119;
	ld.local.s8 	%r15582, [%rd8120+1];
	ld.local.u8 	%r15583, [%rd8118+1];
	ld.local.u8 	%r15584, [%rd8118];
	prmt.b32 	%r15585, %r15584, %r15583, 0x3340U;
	ld.local.u8 	%r15586, [%rd8120];
	prmt.b32 	%r15587, %r15586, 0, 0x3340U;
	prmt.b32 	%r15588, %r15585, %r15587, 0x5410U;
	mov.b32 	%r15589, 334205;
	dp4a.s32.u32 	%r15590, %r15588, %r15589, %r15582;
	mul.wide.s32 	%rd8121, %r15590, 8;
	add.s64 	%rd8122, %rd1, %rd8121;
	ld.global.f64 	%fd15572, [%rd8122+10000];
	cvt.u64.u32 	%rd8123, %r28234;
	add.s64 	%rd8124, %rd18, %rd8123;
	ld.local.s8 	%r15591, [%rd8124+-1];
	cvt.u32.u16 	%r15592, %rs552;
	ld.local.u8 	%r15593, [%rd944+-1];
	prmt.b32 	%r15594, %r15593, %r15592, 0x3340U;
	prmt.b32 	%r15596, %r15514, 0, 0x3340U;
	prmt.b32 	%r15597, %r15594, %r15596, 0x5410U;
	mov.b32 	%r15598, 359705;
	dp4a.s32.u32 	%r15599, %r15597, %r15598, %r15591;
	mul.wide.s32 	%rd8125, %r15599, 8;
	add.s64 	%rd8126, %rd1, %rd8125;
	ld.global.f64 	%fd15573, [%rd8126+10000];
	add.f64 	%fd15574, %fd15572, %fd15573;
	mul.wide.s32 	%rd8127, %r3098, 8;
	add.s64 	%rd8128, %rd15, %rd8127;
	ld.local.f64 	%fd15575, [%rd8128];
	add.f64 	%fd15576, %fd15574, %fd15575;
	ld.global.f64 	%fd15577, [%rd8122+15000];
	ld.global.f64 	%fd15578, [%rd8126+15000];
	add.f64 	%fd15579, %fd15577, %fd15578;
	add.f64 	%fd15580, %fd15579, %fd3627;
	abs.f64 	%fd15581, %fd15580;
	setp.gt.f64 	%p8203, %fd15581, 0d41CDCD64FF800000;
	selp.f64 	%fd3630, 0dBFF0000000000000, %fd15576, %p8203;
	selp.f64 	%fd3631, 0d7FF0000000000000, %fd15580, %p8203;
	add.f64 	%fd15582, %fd3631, 0d4069000000000000;
	add.f64 	%fd15583, %fd3630, 0dC016CCCCCCCCCCCD;
	add.f64 	%fd15584, %fd3560, %fd15583;
	div.rn.f64 	%fd3632, %fd15582, %fd15584;
	add.f64 	%fd15585, %fd26427, 0d4069000000000000;
	add.f64 	%fd15586, %fd26426, 0dC016CCCCCCCCCCCD;
	add.f64 	%fd15587, %fd3560, %fd15586;
	div.rn.f64 	%fd3633, %fd15585, %fd15587;
	sub.f64 	%fd15588, %fd3632, %fd3633;
	setp.ltu.f64 	%p8204, %fd15588, 0d3EB0C6F7A0B5ED8D;
	mov.f64 	%fd26429, 0dBFF0000000000000;
	mov.f64 	%fd26428, 0d7FF0000000000000;
	@%p8204 bra 	$L__BB1_8191;
	setp.gt.f64 	%p8205, %fd3632, %fd3633;
	selp.f64 	%fd26428, %fd3631, 0d7FF0000000000000, %p8205;
	selp.f64 	%fd26429, %fd3630, 0dBFF0000000000000, %p8205;
	bra.uni 	$L__BB1_8191;
$L__BB1_8186:
	setp.eq.s32 	%p8206, %r3100, 1;
	setp.eq.s32 	%p8207, %r3099, 1;
	or.pred  	%p8208, %p8207, %p8206;
	@%p8208 bra 	$L__BB1_8188;
	not.b32 	%r15600, %r28237;
	add.s32 	%r15601, %r3089, %r15600;
	not.b32 	%r15602, %r3096;
	add.s32 	%r15603, %r28234, %r15602;
	add.s32 	%r15604, %r15601, %r15603;
	mul.wide.s32 	%rd8129, %r15604, 8;
	add.s64 	%rd8130, %rd1, %rd8129;
	ld.global.f64 	%fd15589, [%rd8130+25192];
	cvt.u64.u32 	%rd8131, %r3096;
	add.s64 	%rd8132, %rd18, %rd8131;
	ld.local.s8 	%r15605, [%rd8132];
	mul.wide.s32 	%rd8133, %r15605, 5;
	cvt.s64.s32 	%rd8134, %r28237;
	add.s64 	%rd8135, %rd19, %rd8134;
	ld.local.s8 	%rd8136, [%rd8135];
	add.s64 	%rd8137, %rd8133, %rd8136;
	shl.b64 	%rd8138, %rd8137, 3;
	add.s64 	%rd8139, %rd1, %rd8138;
	ld.global.f64 	%fd15590, [%rd8139+45640];
	add.f64 	%fd15591, %fd15589, %fd15590;
	cvt.s32.s8 	%r15607, %r15514;
	mul.wide.s32 	%rd8140, %r15607, 5;
	cvt.u64.u16 	%rd8141, %rs552;
	cvt.s64.s8 	%rd8142, %rd8141;
	add.s64 	%rd8143, %rd8140, %rd8142;
	shl.b64 	%rd8144, %rd8143, 3;
	add.s64 	%rd8145, %rd1, %rd8144;
	ld.global.f64 	%fd15592, [%rd8145+45640];
	add.f64 	%fd15593, %fd15591, %fd15592;
	add.f64 	%fd15594, %fd15593, %fd3627;
	ld.global.f64 	%fd15595, [%rd8130+24472];
	ld.global.f64 	%fd15596, [%rd8139+45440];
	add.f64 	%fd15597, %fd15595, %fd15596;
	ld.global.f64 	%fd15598, [%rd8145+45440];
	add.f64 	%fd15599, %fd15597, %fd15598;
	mul.wide.s32 	%rd8146, %r3098, 8;
	add.s64 	%rd8147, %rd15, %rd8146;
	ld.local.f64 	%fd15600, [%rd8147];
	add.f64 	%fd15601, %fd15599, %fd15600;
	abs.f64 	%fd15602, %fd15594;
	setp.gt.f64 	%p8209, %fd15602, 0d41CDCD64FF800000;
	selp.f64 	%fd15603, 0dBFF0000000000000, %fd15601, %p8209;
	selp.f64 	%fd15604, 0d7FF0000000000000, %fd15594, %p8209;
	add.f64 	%fd15605, %fd15604, 0d4069000000000000;
	add.f64 	%fd15606, %fd15603, 0dC016CCCCCCCCCCCD;
	add.f64 	%fd15607, %fd3560, %fd15606;
	div.rn.f64 	%fd15608, %fd15605, %fd15607;
	add.f64 	%fd15609, %fd26427, 0d4069000000000000;
	add.f64 	%fd15610, %fd26426, 0dC016CCCCCCCCCCCD;
	add.f64 	%fd15611, %fd3560, %fd15610;
	div.rn.f64 	%fd15612, %fd15609, %fd15611;
	setp.gt.f64 	%p8210, %fd15608, %fd15612;
	selp.f64 	%fd26428, %fd15604, 0d7FF0000000000000, %p8210;
	selp.f64 	%fd26429, %fd15603, 0dBFF0000000000000, %p8210;
	bra.uni 	$L__BB1_8191;
$L__BB1_8188:
	and.pred  	%p8214, %p8192, %p8206;
	setp.eq.s32 	%p8215, %r3100, 0;
	and.pred  	%p8216, %p8207, %p8215;
	or.pred  	%p8217, %p8214, %p8216;
	mov.f64 	%fd26421, 0d0000000000000000;
	mov.f64 	%fd26420, 0dC0A9300000000000;
	not.pred 	%p8218, %p8217;
	@%p8218 bra 	$L__BB1_8190;
	not.b32 	%r15608, %r28237;
	add.s32 	%r15609, %r3089, %r15608;
	not.b32 	%r15610, %r3096;
	add.s32 	%r15611, %r28234, %r15610;
	add.s32 	%r15612, %r15609, %r15611;
	mul.wide.u32 	%rd8148, %r15612, 8;
	add.s64 	%rd8149, %rd1, %rd8148;
	ld.global.f64 	%fd15615, [%rd8149+25192];
	cvt.u64.u32 	%rd8150, %r3096;
	add.s64 	%rd8151, %rd18, %rd8150;
	cvt.s64.s32 	%rd8152, %r28237;
	add.s64 	%rd8153, %rd19, %rd8152;
	ld.local.u8 	%r15613, [%rd8151];
	prmt.b32 	%r15615, %r15613, %r15514, 0x3340U;
	ld.local.u8 	%r15616, [%rd8153];
	prmt.b32 	%r15617, %r15616, 0, 0x3340U;
	prmt.b32 	%r15618, %r15615, %r15617, 0x5410U;
	cvt.u32.u16 	%r15619, %rs552;
	cvt.s32.s8 	%r15620, %r15619;
	mov.b32 	%r15621, 334205;
	dp4a.s32.u32 	%r15622, %r15618, %r15621, %r15620;
	mul.wide.s32 	%rd8154, %r15622, 8;
	add.s64 	%rd8155, %rd1, %rd8154;
	ld.global.f64 	%fd15616, [%rd8155+5000];
	add.f64 	%fd26421, %fd15615, %fd15616;
	ld.global.f64 	%fd15617, [%rd8149+24472];
	ld.global.f64 	%fd15618, [%rd8155];
	add.f64 	%fd26420, %fd15617, %fd15618;
$L__BB1_8190:
	add.f64 	%fd15619, %fd26421, %fd3627;
	mul.wide.s32 	%rd8156, %r3098, 8;
	add.s64 	%rd8157, %rd15, %rd8156;
	ld.local.f64 	%fd15620, [%rd8157];
	add.f64 	%fd15621, %fd26420, %fd15620;
	abs.f64 	%fd15622, %fd15619;
	setp.gt.f64 	%p8219, %fd15622, 0d41CDCD64FF800000;
	selp.f64 	%fd15623, 0dBFF0000000000000, %fd15621, %p8219;
	selp.f64 	%fd15624, 0d7FF0000000000000, %fd15619, %p8219;
	add.f64 	%fd15625, %fd15624, 0d4069000000000000;
	add.f64 	%fd15626, %fd15623, 0dC016CCCCCCCCCCCD;
	add.f64 	%fd15627, %fd3560, %fd15626;
	div.rn.f64 	%fd15628, %fd15625, %fd15627;
	add.f64 	%fd15629, %fd26427, 0d4069000000000000;
	add.f64 	%fd15630, %fd26426, 0dC016CCCCCCCCCCCD;
	add.f64 	%fd15631, %fd3560, %fd15630;
	div.rn.f64 	%fd15632, %fd15629, %fd15631;
	setp.gt.f64 	%p8220, %fd15628, %fd15632;
	selp.f64 	%fd26428, %fd15624, 0d7FF0000000000000, %p8220;
	selp.f64 	%fd26429, %fd15623, 0dBFF0000000000000, %p8220;
$L__BB1_8191:
	setp.lt.f64 	%p8221, %fd26429, 0dC0A3880000000000;
	selp.f64 	%fd3652, 0d0000000000000000, %fd26428, %p8221;
	selp.f64 	%fd3653, 0dC0A9300000000000, %fd26429, %p8221;
	abs.f64 	%fd15633, %fd3652;
	setp.geu.f64 	%p8222, %fd15633, 0d41CDCD64FF800000;
	@%p8222 bra 	$L__BB1_8193;
	st.local.f64 	[%rd942], %fd3652;
	st.local.f64 	[%rd945], %fd3653;
	mov.f64 	%fd26426, %fd3653;
	mov.f64 	%fd26427, %fd3652;
$L__BB1_8193:
	add.s32 	%r28237, %r28237, 1;
	setp.gt.u32 	%p8223, %r3096, 1;
	setp.lt.s32 	%p8224, %r28237, %r3089;
	and.pred  	%p8225, %p8223, %p8224;
	@%p8225 bra 	$L__BB1_8179;
$L__BB1_8194:
	add.s32 	%r28236, %r28236, 1;
	setp.ne.s32 	%p8226, %r28236, 33;
	@%p8226 bra 	$L__BB1_8178;
$L__BB1_8195:
	add.s32 	%r28235, %r3089, 1;
	setp.ne.s32 	%p8227, %r3089, %r3062;
	@%p8227 bra 	$L__BB1_8152;
$L__BB1_8196:
	add.s32 	%r3104, %r28234, 1;
	setp.ne.s32 	%p8228, %r28234, %r3060;
	mov.u32 	%r28234, %r3104;
	@%p8228 bra 	$L__BB1_8150;
	mov.f64 	%fd26459, 0dFFF0000000000000;
	mov.b32 	%r28246, 0;
	mov.b32 	%r28239, 1;
	mov.u32 	%r28245, %r28246;
$L__BB1_8198:
	setp.eq.s32 	%p8229, %r3062, 0;
	@%p8229 bra 	$L__BB1_8214;
	cvt.u64.u32 	%rd8158, %r28239;
	add.s64 	%rd8159, %rd18, %rd8158;
	ld.local.u8 	%rs553, [%rd8159];
	mov.b32 	%r28242, 1;
$L__BB1_8200:
	mov.u32 	%r3108, %r28242;
	cvt.u64.u32 	%rd8160, %r3108;
	add.s64 	%rd952, %rd19, %rd8160;
	ld.local.u8 	%rs554, [%rd952];
	cvt.u32.u16 	%r15626, %rs554;
	cvt.s32.s8 	%r15627, %r15626;
	cvt.u32.u16 	%r15628, %rs553;
	cvt.s32.s8 	%r15629, %r15628;
	add.s32 	%r15630, %r15627, %r15629;
	setp.ne.s32 	%p8230, %r15630, 3;
	mov.f64 	%fd26458, 0dBFF0000000000000;
	mov.f64 	%fd26457, 0d7FF0000000000000;
	@%p8230 bra 	$L__BB1_8213;
	cvt.u32.u16 	%r15631, %rs554;
	cvt.u64.u16 	%rd8161, %rs554;
	cvt.s64.s8 	%rd8162, %rd8161;
	cvt.u32.u16 	%r15632, %rs553;
	cvt.s32.s8 	%r15633, %r15632;
	mul.wide.s32 	%rd8163, %r15633, 5;
	add.s64 	%rd8164, %rd8163, %rd8162;
	shl.b64 	%rd8165, %rd8164, 3;
	add.s64 	%rd8166, %rd1, %rd8165;
	ld.global.f64 	%fd26458, [%rd8166+45440];
	cvt.u64.u32 	%rd8167, %r28239;
	add.s64 	%rd8168, %rd18, %rd8167;
	ld.local.s8 	%r15634, [%rd952+1];
	ld.local.s8 	%rs3660, [%rd8168+1];
	cvt.u32.u16 	%r15635, %rs3660;
	prmt.b32 	%r15636, %r15632, %r15635, 0x3340U;
	prmt.b32 	%r15637, %r15631, 0, 0x3340U;
	prmt.b32 	%r15638, %r15636, %r15637, 0x5410U;
	mov.b32 	%r15639, 334205;
	dp4a.s32.u32 	%r15640, %r15638, %r15639, %r15634;
	mul.wide.s32 	%rd8169, %r15640, 8;
	add.s64 	%rd8170, %rd1, %rd8169;
	ld.global.f64 	%fd15638, [%rd8170+35440];
	add.f64 	%fd15639, %fd26458, %fd15638;
	ld.global.f64 	%fd26457, [%rd8166+45640];
	ld.global.f64 	%fd15640, [%rd8170+40440];
	add.f64 	%fd15641, %fd26457, %fd15640;
	abs.f64 	%fd15642, %fd15641;
	setp.gt.f64 	%p8231, %fd15642, 0d41CDCD64FF800000;
	selp.f64 	%fd3674, 0dBFF0000000000000, %fd15639, %p8231;
	selp.f64 	%fd3675, 0d7FF0000000000000, %fd15641, %p8231;
	cvt.s16.s8 	%rs3661, %rs553;
	mov.b32 	%r15641, {%rs3661, %rs3660};
	cvt.s32.s8 	%r15642, %r15631;
	mov.b32 	%r15643, 1305;
	dp2a.lo.s32.u32 	%r15644, %r15641, %r15643, %r15642;
	mul.wide.s32 	%rd8171, %r15644, 8;
	add.s64 	%rd953, %rd1, %rd8171;
	ld.global.f64 	%fd3676, [%rd953+21000];
	abs.f64 	%fd3677, %fd3676;
	setp.geu.f64 	%p8232, %fd3677, 0d41CDCD64FF800000;
	cvt.s16.s8 	%rs3662, %rs554;
	mov.b32 	%r15645, {%rs3661, %rs3662};
	dp2a.lo.s32.u32 	%r3111, %r15645, %r15643, %r15634;
	mul.wide.s32 	%rd8172, %r3111, 8;
	add.s64 	%rd954, %rd1, %rd8172;
	mov.f64 	%fd26448, %fd3674;
	mov.f64 	%fd26449, %fd3675;
	@%p8232 bra 	$L__BB1_8205;
	ld.global.f64 	%fd3678, [%rd954+23000];
	abs.f64 	%fd15644, %fd3678;
	setp.geu.f64 	%p8233, %fd15644, 0d41CDCD64FF800000;
	mov.f64 	%fd26448, %fd3674;
	mov.f64 	%fd26449, %fd3675;
	@%p8233 bra 	$L__BB1_8205;
	ld.global.f64 	%fd15645, [%rd953+20000];
	add.f64 	%fd15646, %fd26458, %fd15645;
	mul.wide.s32 	%rd8173, %r3111, 8;
	add.s64 	%rd8174, %rd1, %rd8173;
	ld.global.f64 	%fd15647, [%rd8174+22000];
	add.f64 	%fd15648, %fd15646, %fd15647;
	add.f64 	%fd15649, %fd26457, %fd3676;
	add.f64 	%fd15650, %fd15649, %fd3678;
	abs.f64 	%fd15651, %fd15650;
	setp.gt.f64 	%p8234, %fd15651, 0d41CDCD64FF800000;
	selp.f64 	%fd26448, 0dBFF0000000000000, %fd15648, %p8234;
	selp.f64 	%fd26449, 0d7FF0000000000000, %fd15650, %p8234;
	add.f64 	%fd15652, %fd26449, 0d4069000000000000;
	add.f64 	%fd15653, %fd26448, 0dC016CCCCCCCCCCCD;
	add.f64 	%fd15654, %fd3560, %fd15653;
	div.rn.f64 	%fd26450, %fd15652, %fd15654;
	abs.f64 	%fd15655, %fd3675;
	setp.geu.f64 	%p8235, %fd15655, 0d41CDCD64FF800000;
	@%p8235 bra 	$L__BB1_8205;
	add.f64 	%fd15656, %fd3675, 0d4069000000000000;
	add.f64 	%fd15657, %fd3674, 0dC016CCCCCCCCCCCD;
	add.f64 	%fd15658, %fd3560, %fd15657;
	div.rn.f64 	%fd15659, %fd15656, %fd15658;
	setp.lt.f64 	%p8236, %fd15659, %fd26450;
	selp.f64 	%fd26448, %fd26448, %fd3674, %p8236;
	selp.f64 	%fd26449, %fd26449, %fd3675, %p8236;
	selp.f64 	%fd26450, %fd26450, %fd15659, %p8236;
$L__BB1_8205:
	mov.f64 	%fd26451, %fd26448;
	mov.f64 	%fd26452, %fd26449;
	@%p8232 bra 	$L__BB1_8208;
	ld.global.f64 	%fd15660, [%rd953+20000];
	add.f64 	%fd15661, %fd26458, %fd15660;
	add.f64 	%fd15662, %fd26457, %fd3676;
	abs.f64 	%fd15663, %fd15662;
	setp.gt.f64 	%p8238, %fd15663, 0d41CDCD64FF800000;
	selp.f64 	%fd26451, 0dBFF0000000000000, %fd15661, %p8238;
	selp.f64 	%fd26452, 0d7FF0000000000000, %fd15662, %p8238;
	add.f64 	%fd15664, %fd26452, 0d4069000000000000;
	add.f64 	%fd15665, %fd26451, 0dC016CCCCCCCCCCCD;
	add.f64 	%fd15666, %fd3560, %fd15665;
	div.rn.f64 	%fd26450, %fd15664, %fd15666;
	abs.f64 	%fd15667, %fd26449;
	setp.geu.f64 	%p8239, %fd15667, 0d41CDCD64FF800000;
	@%p8239 bra 	$L__BB1_8208;
	add.f64 	%fd15668, %fd26449, 0d4069000000000000;
	add.f64 	%fd15669, %fd26448, 0dC016CCCCCCCCCCCD;
	add.f64 	%fd15670, %fd3560, %fd15669;
	div.rn.f64 	%fd15671, %fd15668, %fd15670;
	setp.lt.f64 	%p8240, %fd15671, %fd26450;
	selp.f64 	%fd26451, %fd26451, %fd26448, %p8240;
	selp.f64 	%fd26452, %fd26452, %fd26449, %p8240;
	selp.f64 	%fd26450, %fd26450, %fd15671, %p8240;
$L__BB1_8208:
	mul.wide.s32 	%rd8175, %r3111, 8;
	add.s64 	%rd955, %rd1, %rd8175;
	ld.global.f64 	%fd3697, [%rd955+23000];
	abs.f64 	%fd15672, %fd3697;
	setp.geu.f64 	%p8241, %fd15672, 0d41CDCD64FF800000;
	mov.f64 	%fd26454, %fd26451;
	mov.f64 	%fd26455, %fd26452;
	@%p8241 bra 	$L__BB1_8211;
	ld.global.f64 	%fd15673, [%rd955+22000];
	add.f64 	%fd15674, %fd26458, %fd15673;
	add.f64 	%fd15675, %fd26457, %fd3697;
	abs.f64 	%fd15676, %fd15675;
	setp.gt.f64 	%p8242, %fd15676, 0d41CDCD64FF800000;
	selp.f64 	%fd26454, 0dBFF0000000000000, %fd15674, %p8242;
	selp.f64 	%fd26455, 0d7FF0000000000000, %fd15675, %p8242;
	add.f64 	%fd15677, %fd26455, 0d4069000000000000;
	add.f64 	%fd15678, %fd26454, 0dC016CCCCCCCCCCCD;
	add.f64 	%fd15679, %fd3560, %fd15678;
	div.rn.f64 	%fd26450, %fd15677, %fd15679;
	abs.f64 	%fd15680, %fd26452;
	setp.geu.f64 	%p8243, %fd15680, 0d41CDCD64FF800000;
	@%p8243 bra 	$L__BB1_8211;
	add.f64 	%fd15681, %fd26452, 0d4069000000000000;
	add.f64 	%fd15682, %fd26451, 0dC016CCCCCCCCCCCD;
	add.f64 	%fd15683, %fd3560, %fd15682;
	div.rn.f64 	%fd15684, %fd15681, %fd15683;
	setp.lt.f64 	%p8244, %fd15684, %fd26450;
	selp.f64 	%fd26454, %fd26454, %fd26451, %p8244;
	selp.f64 	%fd26455, %fd26455, %fd26452, %p8244;
	selp.f64 	%fd26450, %fd26450, %fd15684, %p8244;
$L__BB1_8211:
	abs.f64 	%fd15685, %fd26455;
	setp.geu.f64 	%p8245, %fd15685, 0d41CDCD64FF800000;
	@%p8245 bra 	$L__BB1_8213;
	add.f64 	%fd15686, %fd26457, 0d4069000000000000;
	add.f64 	%fd15687, %fd26458, 0dC016CCCCCCCCCCCD;
	add.f64 	%fd15688, %fd3560, %fd15687;
	div.rn.f64 	%fd15689, %fd15686, %fd15688;
	setp.lt.f64 	%p8246, %fd26450, %fd15689;
	selp.f64 	%fd26457, %fd26457, %fd26455, %p8246;
	selp.f64 	%fd26458, %fd26458, %fd26454, %p8246;
$L__BB1_8213:
	add.f64 	%fd15690, %fd26458, 0d3EB0C6F7A0B5ED8D;
	add.f64 	%fd15691, %fd26457, 0d3EB0C6F7A0B5ED8D;
	add.s32 	%r15646, %r28239, -1;
	mad.lo.s32 	%r15647, %r15646, %r3062, %r3108;
	add.s32 	%r15648, %r15647, -1;
	mul.wide.s32 	%rd8176, %r15648, 8;
	add.s64 	%rd8177, %rd14, %rd8176;
	ld.local.f64 	%fd15692, [%rd8177];
	add.f64 	%fd15693, %fd15691, %fd15692;
	add.f64 	%fd15694, %fd15693, 0d4069000000000000;
	add.s64 	%rd8178, %rd15, %rd8176;
	ld.local.f64 	%fd15695, [%rd8178];
	add.f64 	%fd15696, %fd15690, %fd15695;
	add.f64 	%fd15697, %fd15696, 0dC016CCCCCCCCCCCD;
	add.f64 	%fd15698, %fd3560, %fd15697;
	div.rn.f64 	%fd15699, %fd15694, %fd15698;
	add.f64 	%fd15700, %fd15699, 0dC071126666666666;
	setp.gt.f64 	%p8247, %fd15700, %fd26459;
	setp.lt.f64 	%p8248, %fd15696, 0d0000000000000000;
	setp.lt.f64 	%p8249, %fd15693, 0d0000000000000000;
	and.pred  	%p8250, %p8248, %p8249;
	and.pred  	%p8251, %p8250, %p8247;
	selp.f64 	%fd26459, %fd15700, %fd26459, %p8251;
	selp.b32 	%r28245, %r3108, %r28245, %p8251;
	selp.b32 	%r28246, %r28239, %r28246, %p8251;
	add.s32 	%r28242, %r3108, 1;
	setp.ne.s32 	%p8252, %r3108, %r3062;
	@%p8252 bra 	$L__BB1_8200;
$L__BB1_8214:
	add.s32 	%r3117, %r28239, 1;
	setp.ne.s32 	%p8253, %r28239, %r3060;
	mov.u32 	%r28239, %r3117;
	@%p8253 bra 	$L__BB1_8198;
$L__BB1_8215:
	abs.f64 	%fd3714, %fd26459;
	setp.gt.f64 	%p8254, %fd3714, 0d41CDCD64FF800000;
	selp.b32 	%r28359, 1, %r28245, %p8254;
	selp.b32 	%r28360, 1, %r28246, %p8254;
	cvt.s64.s32 	%rd8179, %r28360;
	add.s64 	%rd956, %rd18, %rd8179;
	ld.local.u8 	%rs6769, [%rd956];
	cvt.u32.u16 	%r15649, %rs6769;
	cvt.s32.s8 	%r15650, %r15649;
	cvt.s64.s32 	%rd8180, %r28359;
	add.s64 	%rd957, %rd19, %rd8180;
	ld.local.u8 	%rs6768, [%rd957];
	cvt.u32.u16 	%r15651, %rs6768;
	cvt.s32.s8 	%r15652, %r15651;
	add.s32 	%r15653, %r15652, %r15650;
	setp.ne.s32 	%p8255, %r15653, 3;
	mov.f64 	%fd26471, 0dBFF0000000000000;
	mov.f64 	%fd26470, 0d7FF0000000000000;
	@%p8255 bra 	$L__BB1_8228;
	cvt.u32.u16 	%r15654, %rs6769;
	cvt.u32.u16 	%r15655, %rs6768;
	cvt.u64.u16 	%rd8181, %rs6768;
	cvt.s64.s8 	%rd8182, %rd8181;
	cvt.s32.s8 	%r15656, %r15654;
	mul.wide.s32 	%rd8183, %r15656, 5;
	add.s64 	%rd8184, %rd8183, %rd8182;
	shl.b64 	%rd8185, %rd8184, 3;
	add.s64 	%rd8186, %rd1, %rd8185;
	ld.global.f64 	%fd26471, [%rd8186+45440];
	ld.local.s8 	%r15657, [%rd957+1];
	ld.local.s8 	%rs3663, [%rd956+1];
	cvt.u32.u16 	%r15658, %rs3663;
	prmt.b32 	%r15659, %r15654, %r15658, 0x3340U;
	prmt.b32 	%r15660, %r15655, 0, 0x3340U;
	prmt.b32 	%r15661, %r15659, %r15660, 0x5410U;
	mov.b32 	%r15662, 334205;
	dp4a.s32.u32 	%r15663, %r15661, %r15662, %r15657;
	mul.wide.s32 	%rd8187, %r15663, 8;
	add.s64 	%rd8188, %rd1, %rd8187;
	ld.global.f64 	%fd15704, [%rd8188+35440];
	add.f64 	%fd15705, %fd26471, %fd15704;
	ld.global.f64 	%fd26470, [%rd8186+45640];
	ld.global.f64 	%fd15706, [%rd8188+40440];
	add.f64 	%fd15707, %fd26470, %fd15706;
	abs.f64 	%fd15708, %fd15707;
	setp.gt.f64 	%p8256, %fd15708, 0d41CDCD64FF800000;
	selp.f64 	%fd3717, 0dBFF0000000000000, %fd15705, %p8256;
	selp.f64 	%fd3718, 0d7FF0000000000000, %fd15707, %p8256;
	cvt.s16.s8 	%rs3664, %rs6769;
	mov.b32 	%r15664, {%rs3664, %rs3663};
	cvt.s32.s8 	%r15665, %r15655;
	mov.b32 	%r15666, 1305;
	dp2a.lo.s32.u32 	%r15667, %r15664, %r15666, %r15665;
	mul.wide.s32 	%rd8189, %r15667, 8;
	add.s64 	%rd958, %rd1, %rd8189;
	ld.global.f64 	%fd3719, [%rd958+21000];
	abs.f64 	%fd3720, %fd3719;
	setp.geu.f64 	%p8257, %fd3720, 0d41CDCD64FF800000;
	cvt.s16.s8 	%rs3665, %rs6768;
	mov.b32 	%r15668, {%rs3664, %rs3665};
	dp2a.lo.s32.u32 	%r3122, %r15668, %r15666, %r15657;
	mul.wide.s32 	%rd8190, %r3122, 8;
	add.s64 	%rd959, %rd1, %rd8190;
	mov.f64 	%fd26461, %fd3717;
	mov.f64 	%fd26462, %fd3718;
	@%p8257 bra 	$L__BB1_8220;
	ld.global.f64 	%fd3721, [%rd959+23000];
	abs.f64 	%fd15710, %fd3721;
	setp.geu.f64 	%p8258, %fd15710, 0d41CDCD64FF800000;
	mov.f64 	%fd26461, %fd3717;
	mov.f64 	%fd26462, %fd3718;
	@%p8258 bra 	$L__BB1_8220;
	ld.global.f64 	%fd15711, [%rd958+20000];
	add.f64 	%fd15712, %fd26471, %fd15711;
	ld.global.f64 	%fd15713, [%rd959+22000];
	add.f64 	%fd15714, %fd15712, %fd15713;
	add.f64 	%fd15715, %fd26470, %fd3719;
	add.f64 	%fd15716, %fd15715, %fd3721;
	abs.f64 	%fd15717, %fd15716;
	setp.gt.f64 	%p8259, %fd15717, 0d41CDCD64FF800000;
	selp.f64 	%fd26461, 0dBFF0000000000000, %fd15714, %p8259;
	selp.f64 	%fd26462, 0d7FF0000000000000, %fd15716, %p8259;
	add.f64 	%fd15718, %fd26462, 0d4069000000000000;
	add.f64 	%fd15719, %fd26461, 0dC016CCCCCCCCCCCD;
	add.f64 	%fd15720, %fd3560, %fd15719;
	div.rn.f64 	%fd26463, %fd15718, %fd15720;
	abs.f64 	%fd15721, %fd3718;
	setp.geu.f64 	%p8260, %fd15721, 0d41CDCD64FF800000;
	@%p8260 bra 	$L__BB1_8220;
	add.f64 	%fd15722, %fd3718, 0d4069000000000000;
	add.f64 	%fd15723, %fd3717, 0dC016CCCCCCCCCCCD;
	add.f64 	%fd15724, %fd3560, %fd15723;
	div.rn.f64 	%fd15725, %fd15722, %fd15724;
	setp.lt.f64 	%p8261, %fd15725, %fd26463;
	selp.f64 	%fd26461, %fd26461, %fd3717, %p8261;
	selp.f64 	%fd26462, %fd26462, %fd3718, %p8261;
	selp.f64 	%fd26463, %fd26463, %fd15725, %p8261;
$L__BB1_8220:
	mov.f64 	%fd26464, %fd26461;
	mov.f64 	%fd26465, %fd26462;
	@%p8257 bra 	$L__BB1_8223;
	ld.global.f64 	%fd15726, [%rd958+20000];
	add.f64 	%fd15727, %fd26471, %fd15726;
	add.f64 	%fd15728, %fd26470, %fd3719;
	abs.f64 	%fd15729, %fd15728;
	setp.gt.f64 	%p8263, %fd15729, 0d41CDCD64FF800000;
	selp.f64 	%fd26464, 0dBFF0000000000000, %fd15727, %p8263;
	selp.f64 	%fd26465, 0d7FF0000000000000, %fd15728, %p8263;
	add.f64 	%fd15730, %fd26465, 0d4069000000000000;
	add.f64 	%fd15731, %fd26464, 0dC016CCCCCCCCCCCD;
	add.f64 	%fd15732, %fd3560, %fd15731;
	div.rn.f64 	%fd26463, %fd15730, %fd15732;
	abs.f64 	%fd15733, %fd26462;
	setp.geu.f64 	%p8264, %fd15733, 0d41CDCD64FF800000;
	@%p8264 bra 	$L__BB1_8223;
	add.f64 	%fd15734, %fd26462, 0d4069000000000000;
	add.f64 	%fd15735, %fd26461, 0dC016CCCCCCCCCCCD;
	add.f64 	%fd15736, %fd3560, %fd15735;
	div.rn.f64 	%fd15737, %fd15734, %fd15736;
	setp.lt.f64 	%p8265, %fd15737, %fd26463;
	selp.f64 	%fd26464, %fd26464, %fd26461, %p8265;
	selp.f64 	%fd26465, %fd26465, %fd26462, %p8265;
	selp.f64 	%fd26463, %fd26463, %fd15737, %p8265;
$L__BB1_8223:
	mul.wide.s32 	%rd8191, %r3122, 8;
	add.s64 	%rd960, %rd1, %rd8191;
	ld.global.f64 	%fd3740, [%rd960+23000];
	abs.f64 	%fd15738, %fd3740;
	setp.geu.f64 	%p8266, %fd15738, 0d41CDCD64FF800000;
	mov.f64 	%fd26467, %fd26464;
	mov.f64 	%fd26468, %fd26465;
	@%p8266 bra 	$L__BB1_8226;
	ld.global.f64 	%fd15739, [%rd960+22000];
	add.f64 	%fd15740, %fd26471, %fd15739;
	add.f64 	%fd15741, %fd26470, %fd3740;
	abs.f64 	%fd15742, %fd15741;
	setp.gt.f64 	%p8267, %fd15742, 0d41CDCD64FF800000;
	selp.f64 	%fd26467, 0dBFF0000000000000, %fd15740, %p8267;
	selp.f64 	%fd26468, 0d7FF0000000000000, %fd15741, %p8267;
	add.f64 	%fd15743, %fd26468, 0d4069000000000000;
	add.f64 	%fd15744, %fd26467, 0dC016CCCCCCCCCCCD;
	add.f64 	%fd15745, %fd3560, %fd15744;
	div.rn.f64 	%fd26463, %fd15743, %fd15745;
	abs.f64 	%fd15746, %fd26465;
	setp.geu.f64 	%p8268, %fd15746, 0d41CDCD64FF800000;
	@%p8268 bra 	$L__BB1_8226;
	add.f64 	%fd15747, %fd26465, 0d4069000000000000;
	add.f64 	%fd15748, %fd26464, 0dC016CCCCCCCCCCCD;
	add.f64 	%fd15749, %fd3560, %fd15748;
	div.rn.f64 	%fd15750, %fd15747, %fd15749;
	setp.lt.f64 	%p8269, %fd15750, %fd26463;
	selp.f64 	%fd26467, %fd26467, %fd26464, %p8269;
	selp.f64 	%fd26468, %fd26468, %fd26465, %p8269;
	selp.f64 	%fd26463, %fd26463, %fd15750, %p8269;
$L__BB1_8226:
	add.f64 	%fd15751, %fd26471, 0dC016CCCCCCCCCCCD;
	add.f64 	%fd3750, %fd3560, %fd15751;
	abs.f64 	%fd15752, %fd26468;
	setp.geu.f64 	%p8270, %fd15752, 0d41CDCD64FF800000;
	@%p8270 bra 	$L__BB1_8228;
	add.f64 	%fd15753, %fd26470, 0d4069000000000000;
	div.rn.f64 	%fd15754, %fd15753, %fd3750;
	setp.lt.f64 	%p8271, %fd26463, %fd15754;
	selp.f64 	%fd26470, %fd26470, %fd26468, %p8271;
	selp.f64 	%fd26471, %fd26471, %fd26467, %p8271;
$L__BB1_8228:
	setp.eq.s32 	%p8272, %r3060, 0;
	@%p8272 bra 	$L__BB1_8242;
	and.b32  	%r3123, %r3060, 15;
	setp.lt.u32 	%p8273, %r3060, 16;
	mov.b32 	%r28251, 0;
	@%p8273 bra 	$L__BB1_8232;
	and.b32  	%r28251, %r3060, 2147483632;
	mov.b32 	%r28249, 0;
$L__BB1_8231:
	.pragma "nounroll";
	mul.wide.u32 	%rd8192, %r28249, 4;
	add.s64 	%rd8193, %rd16, %rd8192;
	mov.b32 	%r15671, 0;
	st.local.u32 	[%rd8193], %r15671;
	st.local.u32 	[%rd8193+4], %r15671;
	st.local.u32 	[%rd8193+8], %r15671;
	st.local.u32 	[%rd8193+12], %r15671;
	st.local.u32 	[%rd8193+16], %r15671;
	st.local.u32 	[%rd8193+20], %r15671;
	st.local.u32 	[%rd8193+24], %r15671;
	st.local.u32 	[%rd8193+28], %r15671;
	st.local.u32 	[%rd8193+32], %r15671;
	st.local.u32 	[%rd8193+36], %r15671;
	st.local.u32 	[%rd8193+40], %r15671;
	st.local.u32 	[%rd8193+44], %r15671;
	st.local.u32 	[%rd8193+48], %r15671;
	st.local.u32 	[%rd8193+52], %r15671;
	st.local.u32 	[%rd8193+56], %r15671;
	st.local.u32 	[%rd8193+60], %r15671;
	add.s32 	%r28249, %r28249, 16;
	setp.ne.s32 	%p8274, %r28249, %r28251;
	@%p8274 bra 	$L__BB1_8231;
$L__BB1_8232:
	setp.eq.s32 	%p8275, %r3123, 0;
	@%p8275 bra 	$L__BB1_8242;
	and.b32  	%r3128, %r3060, 7;
	setp.lt.u32 	%p8276, %r3123, 8;
	@%p8276 bra 	$L__BB1_8235;
	mul.wide.u32 	%rd8194, %r28251, 4;
	add.s64 	%rd8195, %rd16, %rd8194;
	mov.b32 	%r15672, 0;
	st.local.u32 	[%rd8195], %r15672;
	st.local.u32 	[%rd8195+4], %r15672;
	st.local.u32 	[%rd8195+8], %r15672;
	st.local.u32 	[%rd8195+12], %r15672;
	st.local.u32 	[%rd8195+16], %r15672;
	st.local.u32 	[%rd8195+20], %r15672;
	st.local.u32 	[%rd8195+24], %r15672;
	st.local.u32 	[%rd8195+28], %r15672;
	add.s32 	%r28251, %r28251, 8;
$L__BB1_8235:
	setp.eq.s32 	%p8277, %r3128, 0;
	@%p8277 bra 	$L__BB1_8242;
	and.b32  	%r3131, %r3060, 3;
	setp.lt.u32 	%p8278, %r3128, 4;
	@%p8278 bra 	$L__BB1_8238;
	mul.wide.u32 	%rd8196, %r28251, 4;
	add.s64 	%rd8197, %rd16, %rd8196;
	mov.b32 	%r15673, 0;
	st.local.u32 	[%rd8197], %r15673;
	st.local.u32 	[%rd8197+4], %r15673;
	st.local.u32 	[%rd8197+8], %r15673;
	st.local.u32 	[%rd8197+12], %r15673;
	add.s32 	%r28251, %r28251, 4;
$L__BB1_8238:
	setp.eq.s32 	%p8279, %r3131, 0;
	@%p8279 bra 	$L__BB1_8242;
	mul.wide.u32 	%rd8198, %r28251, 4;
	add.s64 	%rd961, %rd16, %rd8198;
	mov.b32 	%r15674, 0;
	st.local.u32 	[%rd961], %r15674;
	setp.eq.s32 	%p8280, %r3131, 1;
	@%p8280 bra 	$L__BB1_8242;
	mov.b32 	%r15675, 0;
	st.local.u32 	[%rd961+4], %r15675;
	setp.eq.s32 	%p8281, %r3131, 2;
	@%p8281 bra 	$L__BB1_8242;
	mov.b32 	%r15676, 0;
	st.local.u32 	[%rd961+8], %r15676;
$L__BB1_8242:
	setp.eq.s32 	%p8282, %r3062, 0;
	@%p8282 bra 	$L__BB1_8256;
	and.b32  	%r3134, %r3062, 15;
	setp.lt.u32 	%p8283, %r3062, 16;
	mov.b32 	%r28255, 0;
	@%p8283 bra 	$L__BB1_8246;
	and.b32  	%r28255, %r3062, 2147483632;
	mov.b32 	%r28253, 0;
$L__BB1_8245:
	.pragma "nounroll";
	mul.wide.u32 	%rd8199, %r28253, 4;
	add.s64 	%rd8200, %rd17, %rd8199;
	mov.b32 	%r15679, 0;
	st.local.u32 	[%rd8200], %r15679;
	st.local.u32 	[%rd8200+4], %r15679;
	st.local.u32 	[%rd8200+8], %r15679;
	st.local.u32 	[%rd8200+12], %r15679;
	st.local.u32 	[%rd8200+16], %r15679;
	st.local.u32 	[%rd8200+20], %r15679;
	st.local.u32 	[%rd8200+24], %r15679;
	st.local.u32 	[%rd8200+28], %r15679;
	st.local.u32 	[%rd8200+32], %r15679;
	st.local.u32 	[%rd8200+36], %r15679;
	st.local.u32 	[%rd8200+40], %r15679;
	st.local.u32 	[%rd8200+44], %r15679;
	st.local.u32 	[%rd8200+48], %r15679;
	st.local.u32 	[%rd8200+52], %r15679;
	st.local.u32 	[%rd8200+56], %r15679;
	st.local.u32 	[%rd8200+60], %r15679;
	add.s32 	%r28253, %r28253, 16;
	setp.ne.s32 	%p8284, %r28253, %r28255;
	@%p8284 bra 	$L__BB1_8245;
$L__BB1_8246:
	setp.eq.s32 	%p8285, %r3134, 0;
	@%p8285 bra 	$L__BB1_8256;
	and.b32  	%r3139, %r3062, 7;
	setp.lt.u32 	%p8286, %r3134, 8;
	@%p8286 bra 	$L__BB1_8249;
	mul.wide.u32 	%rd8201, %r28255, 4;
	add.s64 	%rd8202, %rd17, %rd8201;
	mov.b32 	%r15680, 0;
	st.local.u32 	[%rd8202], %r15680;
	st.local.u32 	[%rd8202+4], %r15680;
	st.local.u32 	[%rd8202+8], %r15680;
	st.local.u32 	[%rd8202+12], %r15680;
	st.local.u32 	[%rd8202+16], %r15680;
	st.local.u32 	[%rd8202+20], %r15680;
	st.local.u32 	[%rd8202+24], %r15680;
	st.local.u32 	[%rd8202+28], %r15680;
	add.s32 	%r28255, %r28255, 8;
$L__BB1_8249:
	setp.eq.s32 	%p8287, %r3139, 0;
	@%p8287 bra 	$L__BB1_8256;
	and.b32  	%r3142, %r3062, 3;
	setp.lt.u32 	%p8288, %r3139, 4;
	@%p8288 bra 	$L__BB1_8252;
	mul.wide.u32 	%rd8203, %r28255, 4;
	add.s64 	%rd8204, %rd17, %rd8203;
	mov.b32 	%r15681, 0;
	st.local.u32 	[%rd8204], %r15681;
	st.local.u32 	[%rd8204+4], %r15681;
	st.local.u32 	[%rd8204+8], %r15681;
	st.local.u32 	[%rd8204+12], %r15681;
	add.s32 	%r28255, %r28255, 4;
$L__BB1_8252:
	setp.eq.s32 	%p8289, %r3142, 0;
	@%p8289 bra 	$L__BB1_8256;
	mul.wide.u32 	%rd8205, %r28255, 4;
	add.s64 	%rd962, %rd17, %rd8205;
	mov.b32 	%r15682, 0;
	st.local.u32 	[%rd962], %r15682;
	setp.eq.s32 	%p8290, %r3142, 1;
	@%p8290 bra 	$L__BB1_8256;
	mov.b32 	%r15683, 0;
	st.local.u32 	[%rd962+4], %r15683;
	setp.eq.s32 	%p8291, %r3142, 2;
	@%p8291 bra 	$L__BB1_8256;
	mov.b32 	%r15684, 0;
	st.local.u32 	[%rd962+8], %r15684;
$L__BB1_8256:
	add.s32 	%r15685, %r28360, -1;
	add.s32 	%r3145, %r28359, -1;
	mad.lo.s32 	%r3146, %r15685, %r3062, %r3145;
	mul.wide.s32 	%rd8206, %r3146, 8;
	add.s64 	%rd8207, %rd14, %rd8206;
	ld.local.f64 	%fd15756, [%rd8207];
	abs.f64 	%fd15757, %fd15756;
	setp.geu.f64 	%p8292, %fd15757, 0d41CDCD64FF800000;
	mov.f64 	%fd26478, 0d0000000000000000;
	@%p8292 bra 	$L__BB1_8304;
	mul.wide.s32 	%rd8208, %r28360, 4;
	add.s64 	%rd8209, %rd16, %rd8208;
	st.local.u32 	[%rd8209+-4], %r28359;
	mul.wide.s32 	%rd8210, %r3145, 4;
	add.s64 	%rd8211, %rd17, %rd8210;
	st.local.u32 	[%rd8211], %r28360;
$L__BB1_8258:
	cvt.u32.u16 	%r15686, %rs6769;
	cvt.s32.s8 	%r15687, %r15686;
	cvt.u32.u16 	%r15688, %rs6768;
	cvt.s32.s8 	%r15689, %r15688;
	add.s32 	%r15690, %r15689, %r15687;
	setp.eq.s32 	%p8293, %r15690, 3;
	@%p8293 bra 	$L__BB1_8260;
	add.s32 	%r15691, %r28360, -1;
	mad.lo.s32 	%r15692, %r15691, %r3062, %r28359;
	add.s32 	%r15693, %r15692, -1;
	mul.wide.s32 	%rd8212, %r15693, 8;
	add.s64 	%rd8213, %rd15, %rd8212;
	mov.b64 	%rd8214, -4616189618054758400;
	st.local.u64 	[%rd8213], %rd8214;
	add.s64 	%rd8215, %rd14, %rd8212;
	mov.b64 	%rd8216, 9218868437227405312;
	st.local.u64 	[%rd8215], %rd8216;
	mov.f64 	%fd26476, 0dBFF0000000000000;
	mov.f64 	%fd26475, 0d7FF0000000000000;
	bra.uni 	$L__BB1_8271;
$L__BB1_8260:
	cvt.s32.s8 	%r15695, %r15686;
	mul.wide.s32 	%rd8217, %r15695, 5;
	cvt.u64.u16 	%rd8218, %rs6768;
	cvt.s64.s8 	%rd963, %rd8218;
	add.s64 	%rd964, %rd8217, %rd963;
	shl.b64 	%rd8219, %rd964, 3;
	add.s64 	%rd8220, %rd1, %rd8219;
	ld.global.f64 	%fd26476, [%rd8220+45440];
	cvt.s64.s32 	%rd8221, %r28359;
	add.s64 	%rd8222, %rd19, %rd8221;
	cvt.s64.s32 	%rd8223, %r28360;
	add.s64 	%rd8224, %rd18, %rd8223;
	ld.local.u8 	%rs3666, [%rd8224+-1];
	cvt.u64.u16 	%rd8225, %rs3666;
	cvt.s64.s8 	%rd965, %rd8225;
	ld.local.s8 	%rs3667, [%rd8222+-1];
	cvt.u32.u16 	%r15696, %rs3667;
	cvt.u32.u16 	%r15697, %rs6768;
	prmt.b32 	%r15698, %r15697, %r15696, 0x3340U;
	prmt.b32 	%r15699, %r15686, 0, 0x3340U;
	prmt.b32 	%r15700, %r15698, %r15699, 0x5410U;
	cvt.u32.u16 	%r15701, %rs3666;
	cvt.s32.s8 	%r15702, %r15701;
	mov.b32 	%r15703, 334205;
	dp4a.s32.u32 	%r15704, %r15700, %r15703, %r15702;
	mul.wide.s32 	%rd8226, %r15704, 8;
	add.s64 	%rd8227, %rd1, %rd8226;
	ld.global.f64 	%fd15760, [%rd8227+35440];
	add.f64 	%fd15761, %fd26476, %fd15760;
	ld.global.f64 	%fd26475, [%rd8220+45640];
	ld.global.f64 	%fd15762, [%rd8227+40440];
	add.f64 	%fd15763, %fd26475, %fd15762;
	abs.f64 	%fd15764, %fd15763;
	setp.gt.f64 	%p8294, %fd15764, 0d41CDCD64FF800000;
	selp.f64 	%fd3757, 0dBFF0000000000000, %fd15761, %p8294;
	selp.f64 	%fd3758, 0d7FF0000000000000, %fd15763, %p8294;
	cvt.s16.s8 	%rs3668, %rs6768;
	mov.b32 	%r15705, {%rs3668, %rs3667};
	mov.b32 	%r15706, 1305;
	dp2a.lo.s32.u32 	%r15707, %r15705, %r15706, %r15695;
	mul.wide.s32 	%rd8228, %r15707, 8;
	add.s64 	%rd966, %rd1, %rd8228;
	ld.global.f64 	%fd3759, [%rd966+21000];
	abs.f64 	%fd15765, %fd3759;
	setp.geu.f64 	%p8295, %fd15765, 0d41CDCD64FF800000;
	@%p8295 bra 	$L__BB1_8264;
	mad.lo.s64 	%rd8232, %rd963, 24, %rd964;
	add.s64 	%rd8233, %rd8232, %rd965;
	shl.b64 	%rd8234, %rd8233, 3;
	add.s64 	%rd967, %rd1, %rd8234;
	ld.global.f64 	%fd3760, [%rd967+23000];
	abs.f64 	%fd15780, %fd3760;
	setp.lt.f64 	%p8300, %fd15780, 0d41CDCD64FF800000;
	@%p8300 bra 	$L__BB1_8267;
	ld.global.f64 	%fd15781, [%rd966+20000];
	add.f64 	%fd15782, %fd26476, %fd15781;
	add.f64 	%fd15783, %fd26475, %fd3759;
	abs.f64 	%fd15784, %fd15783;
	setp.gt.f64 	%p8301, %fd15784, 0d41CDCD64FF800000;
	selp.f64 	%fd26472, 0dBFF0000000000000, %fd15782, %p8301;
	selp.f64 	%fd26473, 0d7FF0000000000000, %fd15783, %p8301;
	add.f64 	%fd15785, %fd26473, 0d4069000000000000;
	add.f64 	%fd15786, %fd26472, 0dC016CCCCCCCCCCCD;
	add.f64 	%fd15787, %fd3560, %fd15786;
	div.rn.f64 	%fd26474, %fd15785, %fd15787;
	abs.f64 	%fd15788, %fd3758;
	setp.geu.f64 	%p8302, %fd15788, 0d41CDCD64FF800000;
	@%p8302 bra 	$L__BB1_8269;
	add.f64 	%fd15789, %fd3758, 0d4069000000000000;
	add.f64 	%fd15790, %fd3757, 0dC016CCCCCCCCCCCD;
	add.f64 	%fd15791, %fd3560, %fd15790;
	div.rn.f64 	%fd15792, %fd15789, %fd15791;
	setp.lt.f64 	%p8303, %fd15792, %fd26474;
	selp.f64 	%fd26472, %fd26472, %fd3757, %p8303;
	selp.f64 	%fd26473, %fd26473, %fd3758, %p8303;
	selp.f64 	%fd26474, %fd26474, %fd15792, %p8303;
	bra.uni 	$L__BB1_8269;
$L__BB1_8264:
	mad.lo.s64 	%rd8229, %rd963, 24, %rd964;
	add.s64 	%rd8230, %rd8229, %rd965;
	shl.b64 	%rd8231, %rd8230, 3;
	add.s64 	%rd968, %rd1, %rd8231;
	ld.global.f64 	%fd3761, [%rd968+23000];
	abs.f64 	%fd15767, %fd3761;
	setp.geu.f64 	%p8296, %fd15767, 0d41CDCD64FF800000;
	mov.f64 	%fd26472, %fd3757;
	mov.f64 	%fd26473, %fd3758;
	@%p8296 bra 	$L__BB1_8269;
	ld.global.f64 	%fd15768, [%rd968+22000];
	add.f64 	%fd15769, %fd26476, %fd15768;
	add.f64 	%fd15770, %fd26475, %fd3761;
	abs.f64 	%fd15771, %fd15770;
	setp.gt.f64 	%p8297, %fd15771, 0d41CDCD64FF800000;
	selp.f64 	%fd26472, 0dBFF0000000000000, %fd15769, %p8297;
	selp.f64 	%fd26473, 0d7FF0000000000000, %fd15770, %p8297;
	add.f64 	%fd15772, %fd26473, 0d4069000000000000;
	add.f64 	%fd15773, %fd26472, 0dC016CCCCCCCCCCCD;
	add.f64 	%fd15774, %fd3560, %fd15773;
	div.rn.f64 	%fd26474, %fd15772, %fd15774;
	abs.f64 	%fd15775, %fd3758;
	setp.geu.f64 	%p8298, %fd15775, 0d41CDCD64FF800000;
	@%p8298 bra 	$L__BB1_8269;
	add.f64 	%fd15776, %fd3758, 0d4069000000000000;
	add.f64 	%fd15777, %fd3757, 0dC016CCCCCCCCCCCD;
	add.f64 	%fd15778, %fd3560, %fd15777;
	div.rn.f64 	%fd15779, %fd15776, %fd15778;
	setp.lt.f64 	%p8299, %fd15779, %fd26474;
	selp.f64 	%fd26472, %fd26472, %fd3757, %p8299;
	selp.f64 	%fd26473, %fd26473, %fd3758, %p8299;
	selp.f64 	%fd26474, %fd26474, %fd15779, %p8299;
	bra.uni 	$L__BB1_8269;
$L__BB1_8267:
	ld.global.f64 	%fd15793, [%rd966+20000];
	add.f64 	%fd15794, %fd26476, %fd15793;
	ld.global.f64 	%fd15795, [%rd967+22000];
	add.f64 	%fd15796, %fd15794, %fd15795;
	add.f64 	%fd15797, %fd26475, %fd3759;
	add.f64 	%fd15798, %fd15797, %fd3760;
	abs.f64 	%fd15799, %fd15798;
	setp.gt.f64 	%p8304, %fd15799, 0d41CDCD64FF800000;
	selp.f64 	%fd26472, 0dBFF0000000000000, %fd15796, %p8304;
	selp.f64 	%fd26473, 0d7FF0000000000000, %fd15798, %p8304;
	add.f64 	%fd15800, %fd26473, 0d4069000000000000;
	add.f64 	%fd15801, %fd26472, 0dC016CCCCCCCCCCCD;
	add.f64 	%fd15802, %fd3560, %fd15801;
	div.rn.f64 	%fd26474, %fd15800, %fd15802;
	abs.f64 	%fd15803, %fd3758;
	setp.geu.f64 	%p8305, %fd15803, 0d41CDCD64FF800000;
	@%p8305 bra 	$L__BB1_8269;
	add.f64 	%fd15804, %fd3758, 0d4069000000000000;
	add.f64 	%fd15805, %fd3757, 0dC016CCCCCCCCCCCD;
	add.f64 	%fd15806, %fd3560, %fd15805;
	div.rn.f64 	%fd15807, %fd15804, %fd15806;
	setp.lt.f64 	%p8306, %fd15807, %fd26474;
	selp.f64 	%fd26472, %fd26472, %fd3757, %p8306;
	selp.f64 	%fd26473, %fd26473, %fd3758, %p8306;
	selp.f64 	%fd26474, %fd26474, %fd15807, %p8306;
$L__BB1_8269:
	abs.f64 	%fd15808, %fd26473;
	setp.geu.f64 	%p8307, %fd15808, 0d41CDCD64FF800000;
	@%p8307 bra 	$L__BB1_8271;
	add.f64 	%fd15809, %fd26475, 0d4069000000000000;
	add.f64 	%fd15810, %fd26476, 0dC016CCCCCCCCCCCD;
	add.f64 	%fd15811, %fd3560, %fd15810;
	div.rn.f64 	%fd15812, %fd15809, %fd15811;
	setp.lt.f64 	%p8308, %fd26474, %fd15812;
	selp.f64 	%fd26475, %fd26475, %fd26473, %p8308;
	selp.f64 	%fd26476, %fd26476, %fd26472, %p8308;
$L__BB1_8271:
	add.s32 	%r3149, %r28360, -1;
	mul.lo.s32 	%r3150, %r3149, %r3062;
	add.s32 	%r3151, %r28359, -1;
	add.s32 	%r3152, %r3151, %r3150;
	mul.wide.s32 	%rd8235, %r3152, 8;
	add.s64 	%rd8236, %rd15, %rd8235;
	ld.local.f64 	%fd3787, [%rd8236];
	abs.f64 	%fd3788, %fd3787;
	abs.f64 	%fd15813, %fd26476;
	max.f64 	%fd15815, %fd3788, %fd15813;
	setp.gt.f64 	%p8309, %fd15815, 0d41CDCD64FF800000;
	sub.f64 	%fd15816, %fd3787, %fd26476;
	abs.f64 	%fd15817, %fd15816;
	setp.geu.f64 	%p8310, %fd15817, 0d3EE4F8B588E368F1;
	or.pred  	%p8311, %p8309, %p8310;
	@%p8311 bra 	$L__BB1_8694;
	mul.wide.s32 	%rd8237, %r3152, 8;
	add.s64 	%rd8238, %rd14, %rd8237;
	ld.local.f64 	%fd15819, [%rd8238];
	abs.f64 	%fd15820, %fd15819;
	abs.f64 	%fd15821, %fd26475;
	max.f64 	%fd15823, %fd15820, %fd15821;
	setp.gt.f64 	%p8312, %fd15823, 0d41CDCD64FF800000;
	sub.f64 	%fd15824, %fd15819, %fd26475;
	abs.f64 	%fd15825, %fd15824;
	setp.geu.f64 	%p8313, %fd15825, 0d3EE4F8B588E368F1;
	or.pred  	%p8314, %p8312, %p8313;
	@%p8314 bra 	$L__BB1_8694;
	mul.wide.s32 	%rd8239, %r3146, 8;
	add.s64 	%rd8240, %rd14, %rd8239;
	ld.local.f64 	%fd15828, [%rd8240];
	add.f64 	%fd3789, %fd26470, %fd15828;
	add.s64 	%rd8241, %rd15, %rd8239;
	ld.local.f64 	%fd15829, [%rd8241];
	add.f64 	%fd3790, %fd26471, %fd15829;
	mov.f64 	%fd26477, 0d3FE0000000000000;
	@%p8254 bra 	$L__BB1_8303;
	mov.b32 	%r28282, 0;
	@%p8272 bra 	$L__BB1_8288;
	and.b32  	%r3153, %r3060, 15;
	setp.lt.u32 	%p8317, %r3060, 16;
	mov.b32 	%r28282, 0;
	mov.u32 	%r28266, %r28282;
	@%p8317 bra 	$L__BB1_8278;
	and.b32  	%r28266, %r3060, 2147483632;
	mov.b32 	%r28282, 0;
	mov.u32 	%r28260, %r28282;
$L__BB1_8277:
	.pragma "nounroll";
	mul.wide.u32 	%rd8242, %r28260, 4;
	add.s64 	%rd8243, %rd16, %rd8242;
	ld.local.u32 	%r15712, [%rd8243];
	setp.gt.s32 	%p8318, %r15712, 0;
	selp.u32 	%r15713, 1, 0, %p8318;
	add.s32 	%r15714, %r28282, %r15713;
	ld.local.u32 	%r15715, [%rd8243+4];
	setp.gt.s32 	%p8319, %r15715, 0;
	selp.u32 	%r15716, 1, 0, %p8319;
	add.s32 	%r15717, %r15714, %r15716;
	ld.local.u32 	%r15718, [%rd8243+8];
	setp.gt.s32 	%p8320, %r15718, 0;
	selp.u32 	%r15719, 1, 0, %p8320;
	add.s32 	%r15720, %r15717, %r15719;
	ld.local.u32 	%r15721, [%rd8243+12];
	setp.gt.s32 	%p8321, %r15721, 0;
	selp.u32 	%r15722, 1, 0, %p8321;
	add.s32 	%r15723, %r15720, %r15722;
	ld.local.u32 	%r15724, [%rd8243+16];
	setp.gt.s32 	%p8322, %r15724, 0;
	selp.u32 	%r15725, 1, 0, %p8322;
	add.s32 	%r15726, %r15723, %r15725;
	ld.local.u32 	%r15727, [%rd8243+20];
	setp.gt.s32 	%p8323, %r15727, 0;
	selp.u32 	%r15728, 1, 0, %p8323;
	add.s32 	%r15729, %r15726, %r15728;
	ld.local.u32 	%r15730, [%rd8243+24];
	setp.gt.s32 	%p8324, %r15730, 0;
	selp.u32 	%r15731, 1, 0, %p8324;
	add.s32 	%r15732, %r15729, %r15731;
	ld.local.u32 	%r15733, [%rd8243+28];
	setp.gt.s32 	%p8325, %r15733, 0;
	selp.u32 	%r15734, 1, 0, %p8325;
	add.s32 	%r15735, %r15732, %r15734;
	ld.local.u32 	%r15736, [%rd8243+32];
	setp.gt.s32 	%p8326, %r15736, 0;
	selp.u32 	%r15737, 1, 0, %p8326;
	add.s32 	%r15738, %r15735, %r15737;
	ld.local.u32 	%r15739, [%rd8243+36];
	setp.gt.s32 	%p8327, %r15739, 0;
	selp.u32 	%r15740, 1, 0, %p8327;
	add.s32 	%r15741, %r15738, %r15740;
	ld.local.u32 	%r15742, [%rd8243+40];
	setp.gt.s32 	%p8328, %r15742, 0;
	selp.u32 	%r15743, 1, 0, %p8328;
	add.s32 	%r15744, %r15741, %r15743;
	ld.local.u32 	%r15745, [%rd8243+44];
	setp.gt.s32 	%p8329, %r15745, 0;
	selp.u32 	%r15746, 1, 0, %p8329;
	add.s32 	%r15747, %r15744, %r15746;
	ld.local.u32 	%r15748, [%rd8243+48];
	setp.gt.s32 	%p8330, %r15748, 0;
	selp.u32 	%r15749, 1, 0, %p8330;
	add.s32 	%r15750, %r15747, %r15749;
	ld.local.u32 	%r15751, [%rd8243+52];
	setp.gt.s32 	%p8331, %r15751, 0;
	selp.u32 	%r15752, 1, 0, %p8331;
	add.s32 	%r15753, %r15750, %r15752;
	ld.local.u32 	%r15754, [%rd8243+56];
	setp.gt.s32 	%p8332, %r15754, 0;
	selp.u32 	%r15755, 1, 0, %p8332;
	add.s32 	%r15756, %r15753, %r15755;
	ld.local.u32 	%r15757, [%rd8243+60];
	setp.gt.s32 	%p8333, %r15757, 0;
	selp.u32 	%r15758, 1, 0, %p8333;
	add.s32 	%r28282, %r15756, %r15758;
	add.s32 	%r28260, %r28260, 16;
	setp.ne.s32 	%p8334, %r28260, %r28266;
	@%p8334 bra 	$L__BB1_8277;
$L__BB1_8278:
	setp.eq.s32 	%p8335, %r3153, 0;
	@%p8335 bra 	$L__BB1_8288;
	and.b32  	%r3162, %r3060, 7;
	setp.lt.u32 	%p8336, %r3153, 8;
	@%p8336 bra 	$L__BB1_8281;
	mul.wide.u32 	%rd8244, %r28266, 4;
	add.s64 	%rd8245, %rd16, %rd8244;
	ld.local.u32 	%r15760, [%rd8245];
	setp.gt.s32 	%p8337, %r15760, 0;
	selp.u32 	%r15761, 1, 0, %p8337;
	add.s32 	%r15762, %r28282, %r15761;
	ld.local.u32 	%r15763, [%rd8245+4];
	setp.gt.s32 	%p8338, %r15763, 0;
	selp.u32 	%r15764, 1, 0, %p8338;
	add.s32 	%r15765, %r15762, %r15764;
	ld.local.u32 	%r15766, [%rd8245+8];
	setp.gt.s32 	%p8339, %r15766, 0;
	selp.u32 	%r15767, 1, 0, %p8339;
	add.s32 	%r15768, %r15765, %r15767;
	ld.local.u32 	%r15769, [%rd8245+12];
	setp.gt.s32 	%p8340, %r15769, 0;
	selp.u32 	%r15770, 1, 0, %p8340;
	add.s32 	%r15771, %r15768, %r15770;
	ld.local.u32 	%r15772, [%rd8245+16];
	setp.gt.s32 	%p8341, %r15772, 0;
	selp.u32 	%r15773, 1, 0, %p8341;
	add.s32 	%r15774, %r15771, %r15773;
	ld.local.u32 	%r15775, [%rd8245+20];
	setp.gt.s32 	%p8342, %r15775, 0;
	selp.u32 	%r15776, 1, 0, %p8342;
	add.s32 	%r15777, %r15774, %r15776;
	ld.local.u32 	%r15778, [%rd8245+24];
	setp.gt.s32 	%p8343, %r15778, 0;
	selp.u32 	%r15779, 1, 0, %p8343;
	add.s32 	%r15780, %r15777, %r15779;
	ld.local.u32 	%r15781, [%rd8245+28];
	setp.gt.s32 	%p8344, %r15781, 0;
	selp.u32 	%r15782, 1, 0, %p8344;
	add.s32 	%r28282, %r15780, %r15782;
	add.s32 	%r28266, %r28266, 8;
$L__BB1_8281:
	setp.eq.s32 	%p8345, %r3162, 0;
	@%p8345 bra 	$L__BB1_8288;
	and.b32  	%r3168, %r3060, 3;
	setp.lt.u32 	%p8346, %r3162, 4;
	@%p8346 bra 	$L__BB1_8284;
	mul.wide.u32 	%rd8246, %r28266, 4;
	add.s64 	%rd8247, %rd16, %rd8246;
	ld.local.u32 	%r15784, [%rd8247];
	setp.gt.s32 	%p8347, %r15784, 0;
	selp.u32 	%r15785, 1, 0, %p8347;
	add.s32 	%r15786, %r28282, %r15785;
	ld.local.u32 	%r15787, [%rd8247+4];
	setp.gt.s32 	%p8348, %r15787, 0;
	selp.u32 	%r15788, 1, 0, %p8348;
	add.s32 	%r15789, %r15786, %r15788;
	ld.local.u32 	%r15790, [%rd8247+8];
	setp.gt.s32 	%p8349, %r15790, 0;
	selp.u32 	%r15791, 1, 0, %p8349;
	add.s32 	%r15792, %r15789, %r15791;
	ld.local.u32 	%r15793, [%rd8247+12];
	setp.gt.s32 	%p8350, %r15793, 0;
	selp.u32 	%r15794, 1, 0, %p8350;
	add.s32 	%r28282, %r15792, %r15794;
	add.s32 	%r28266, %r28266, 4;
$L__BB1_8284:
	setp.eq.s32 	%p8351, %r3168, 0;
	@%p8351 bra 	$L__BB1_8288;
	mul.wide.u32 	%rd8248, %r28266, 4;
	add.s64 	%rd969, %rd16, %rd8248;
	ld.local.u32 	%r15795, [%rd969];
	setp.gt.s32 	%p8352, %r15795, 0;
	selp.u32 	%r15796, 1, 0, %p8352;
	add.s32 	%r28282, %r28282, %r15796;
	setp.eq.s32 	%p8353, %r3168, 1;
	@%p8353 bra 	$L__BB1_8288;
	ld.local.u32 	%r15797, [%rd969+4];
	setp.gt.s32 	%p8354, %r15797, 0;
	selp.u32 	%r15798, 1, 0, %p8354;
	add.s32 	%r28282, %r28282, %r15798;
	setp.eq.s32 	%p8355, %r3168, 2;
	@%p8355 bra 	$L__BB1_8288;
	ld.local.u32 	%r15799, [%rd969+8];
	setp.gt.s32 	%p8356, %r15799, 0;
	selp.u32 	%r15800, 1, 0, %p8356;
	add.s32 	%r28282, %r28282, %r15800;
$L__BB1_8288:
	@%p8282 bra 	$L__BB1_8302;
	and.b32  	%r3178, %r3062, 15;
	setp.lt.u32 	%p8358, %r3062, 16;
	mov.b32 	%r28278, 0;
	@%p8358 bra 	$L__BB1_8292;
	and.b32  	%r28278, %r3062, 2147483632;
	mov.b32 	%r28272, 0;
$L__BB1_8291:
	.pragma "nounroll";
	mul.wide.u32 	%rd8249, %r28272, 4;
	add.s64 	%rd8250, %rd17, %rd8249;
	ld.local.u32 	%r15804, [%rd8250];
	setp.gt.s32 	%p8359, %r15804, 0;
	selp.u32 	%r15805, 1, 0, %p8359;
	add.s32 	%r15806, %r28282, %r15805;
	ld.local.u32 	%r15807, [%rd8250+4];
	setp.gt.s32 	%p8360, %r15807, 0;
	selp.u32 	%r15808, 1, 0, %p8360;
	add.s32 	%r15809, %r15806, %r15808;
	ld.local.u32 	%r15810, [%rd8250+8];
	setp.gt.s32 	%p8361, %r15810, 0;
	selp.u32 	%r15811, 1, 0, %p8361;
	add.s32 	%r15812, %r15809, %r15811;
	ld.local.u32 	%r15813, [%rd8250+12];
	setp.gt.s32 	%p8362, %r15813, 0;
	selp.u32 	%r15814, 1, 0, %p8362;
	add.s32 	%r15815, %r15812, %r15814;
	ld.local.u32 	%r15816, [%rd8250+16];
	setp.gt.s32 	%p8363, %r15816, 0;
	selp.u32 	%r15817, 1, 0, %p8363;
	add.s32 	%r15818, %r15815, %r15817;
	ld.local.u32 	%r15819, [%rd8250+20];
	setp.gt.s32 	%p8364, %r15819, 0;
	selp.u32 	%r15820, 1, 0, %p8364;
	add.s32 	%r15821, %r15818, %r15820;
	ld.local.u32 	%r15822, [%rd8250+24];
	setp.gt.s32 	%p8365, %r15822, 0;
	selp.u32 	%r15823, 1, 0, %p8365;
	add.s32 	%r15824, %r15821, %r15823;
	ld.local.u32 	%r15825, [%rd8250+28];
	setp.gt.s32 	%p8366, %r15825, 0;
	selp.u32 	%r15826, 1, 0, %p8366;
	add.s32 	%r15827, %r15824, %r15826;
	ld.local.u32 	%r15828, [%rd8250+32];
	setp.gt.s32 	%p8367, %r15828, 0;
	selp.u32 	%r15829, 1, 0, %p8367;
	add.s32 	%r15830, %r15827, %r15829;
	ld.local.u32 	%r15831, [%rd8250+36];
	setp.gt.s32 	%p8368, %r15831, 0;
	selp.u32 	%r15832, 1, 0, %p8368;
	add.s32 	%r15833, %r15830, %r15832;
	ld.local.u32 	%r15834, [%rd8250+40];
	setp.gt.s32 	%p8369, %r15834, 0;
	selp.u32 	%r15835, 1, 0, %p8369;
	add.s32 	%r15836, %r15833, %r15835;
	ld.local.u32 	%r15837, [%rd8250+44];
	setp.gt.s32 	%p8370, %r15837, 0;
	selp.u32 	%r15838, 1, 0, %p8370;
	add.s32 	%r15839, %r15836, %r15838;
	ld.local.u32 	%r15840, [%rd8250+48];
	setp.gt.s32 	%p8371, %r15840, 0;
	selp.u32 	%r15841, 1, 0, %p8371;
	add.s32 	%r15842, %r15839, %r15841;
	ld.local.u32 	%r15843, [%rd8250+52];
	setp.gt.s32 	%p8372, %r15843, 0;
	selp.u32 	%r15844, 1, 0, %p8372;
	add.s32 	%r15845, %r15842, %r15844;
	ld.local.u32 	%r15846, [%rd8250+56];
	setp.gt.s32 	%p8373, %r15846, 0;
	selp.u32 	%r15847, 1, 0, %p8373;
	add.s32 	%r15848, %r15845, %r15847;
	ld.local.u32 	%r15849, [%rd8250+60];
	setp.gt.s32 	%p8374, %r15849, 0;
	selp.u32 	%r15850, 1, 0, %p8374;
	add.s32 	%r28282, %r15848, %r15850;
	add.s32 	%r28272, %r28272, 16;
	setp.ne.s32 	%p8375, %r28272, %r28278;
	@%p8375 bra 	$L__BB1_8291;
$L__BB1_8292:
	setp.eq.s32 	%p8376, %r3178, 0;
	@%p8376 bra 	$L__BB1_8302;
	and.b32  	%r3187, %r3062, 7;
	setp.lt.u32 	%p8377, %r3178, 8;
	@%p8377 bra 	$L__BB1_8295;
	mul.wide.u32 	%rd8251, %r28278, 4;
	add.s64 	%rd8252, %rd17, %rd8251;
	ld.local.u32 	%r15852, [%rd8252];
	setp.gt.s32 	%p8378, %r15852, 0;
	selp.u32 	%r15853, 1, 0, %p8378;
	add.s32 	%r15854, %r28282, %r15853;
	ld.local.u32 	%r15855, [%rd8252+4];
	setp.gt.s32 	%p8379, %r15855, 0;
	selp.u32 	%r15856, 1, 0, %p8379;
	add.s32 	%r15857, %r15854, %r15856;
	ld.local.u32 	%r15858, [%rd8252+8];
	setp.gt.s32 	%p8380, %r15858, 0;
	selp.u32 	%r15859, 1, 0, %p8380;
	add.s32 	%r15860, %r15857, %r15859;
	ld.local.u32 	%r15861, [%rd8252+12];
	setp.gt.s32 	%p8381, %r15861, 0;
	selp.u32 	%r15862, 1, 0, %p8381;
	add.s32 	%r15863, %r15860, %r15862;
	ld.local.u32 	%r15864, [%rd8252+16];
	setp.gt.s32 	%p8382, %r15864, 0;
	selp.u32 	%r15865, 1, 0, %p8382;
	add.s32 	%r15866, %r15863, %r15865;
	ld.local.u32 	%r15867, [%rd8252+20];
	setp.gt.s32 	%p8383, %r15867, 0;
	selp.u32 	%r15868, 1, 0, %p8383;
	add.s32 	%r15869, %r15866, %r15868;
	ld.local.u32 	%r15870, [%rd8252+24];
	setp.gt.s32 	%p8384, %r15870, 0;
	selp.u32 	%r15871, 1, 0, %p8384;
	add.s32 	%r15872, %r15869, %r15871;
	ld.local.u32 	%r15873, [%rd8252+28];
	setp.gt.s32 	%p8385, %r15873, 0;
	selp.u32 	%r15874, 1, 0, %p8385;
	add.s32 	%r28282, %r15872, %r15874;
	add.s32 	%r28278, %r28278, 8;
$L__BB1_8295:
	setp.eq.s32 	%p8386, %r3187, 0;
	@%p8386 bra 	$L__BB1_8302;
	and.b32  	%r3193, %r3062, 3;
	setp.lt.u32 	%p8387, %r3187, 4;
	@%p8387 bra 	$L__BB1_8298;
	mul.wide.u32 	%rd8253, %r28278, 4;
	add.s64 	%rd8254, %rd17, %rd8253;
	ld.local.u32 	%r15876, [%rd8254];
	setp.gt.s32 	%p8388, %r15876, 0;
	selp.u32 	%r15877, 1, 0, %p8388;
	add.s32 	%r15878, %r28282, %r15877;
	ld.local.u32 	%r15879, [%rd8254+4];
	setp.gt.s32 	%p8389, %r15879, 0;
	selp.u32 	%r15880, 1, 0, %p8389;
	add.s32 	%r15881, %r15878, %r15880;
	ld.local.u32 	%r15882, [%rd8254+8];
	setp.gt.s32 	%p8390, %r15882, 0;
	selp.u32 	%r15883, 1, 0, %p8390;
	add.s32 	%r15884, %r15881, %r15883;
	ld.local.u32 	%r15885, [%rd8254+12];
	setp.gt.s32 	%p8391, %r15885, 0;
	selp.u32 	%r15886, 1, 0, %p8391;
	add.s32 	%r28282, %r15884, %r15886;
	add.s32 	%r28278, %r28278, 4;
$L__BB1_8298:
	setp.eq.s32 	%p8392, %r3193, 0;
	@%p8392 bra 	$L__BB1_8302;
	mul.wide.u32 	%rd8255, %r28278, 4;
	add.s64 	%rd970, %rd17, %rd8255;
	ld.local.u32 	%r15887, [%rd970];
	setp.gt.s32 	%p8393, %r15887, 0;
	selp.u32 	%r15888, 1, 0, %p8393;
	add.s32 	%r28282, %r28282, %r15888;
	setp.eq.s32 	%p8394, %r3193, 1;
	@%p8394 bra 	$L__BB1_8302;
	ld.local.u32 	%r15889, [%rd970+4];
	setp.gt.s32 	%p8395, %r15889, 0;
	selp.u32 	%r15890, 1, 0, %p8395;
	add.s32 	%r28282, %r28282, %r15890;
	setp.eq.s32 	%p8396, %r3193, 2;
	@%p8396 bra 	$L__BB1_8302;
	ld.local.u32 	%r15891, [%rd970+8];
	setp.gt.s32 	%p8397, %r15891, 0;
	selp.u32 	%r15892, 1, 0, %p8397;
	add.s32 	%r28282, %r28282, %r15892;
$L__BB1_8302:
	shr.u32 	%r15893, %r28282, 1;
	add.s32 	%r15894, %r15893, -1;
	cvt.rn.f64.s32 	%fd15830, %r15894;
	add.f64 	%fd15831, %fd3790, 0dC016CCCCCCCCCCCD;
	fma.rn.f64 	%fd15832, %fd15830, 0dBFE0A2B1704FF434, %fd15831;
	add.f64 	%fd15833, %fd3560, %fd15832;
	add.f64 	%fd15834, %fd3789, 0d4069000000000000;
	div.rn.f64 	%fd15835, %fd15834, %fd15833;
	add.f64 	%fd15836, %fd15835, 0dC071126666666666;
	fma.rn.f64 	%fd26477, %fd15836, 0d4059000000000000, 0d3FE0000000000000;
$L__BB1_8303:
	cvt.rzi.s32.f64 	%r15895, %fd26477;
	cvt.rn.f64.s32 	%fd15837, %r15895;
	div.rn.f64 	%fd26478, %fd15837, 0d4059000000000000;
$L__BB1_8304:
	ld.param.f32 	%f820, [_Z16candidate_primerPcPiS0_S0_PfS1_S1_iffiiPdS_S0__param_9];
	add.f32 	%f548, %f820, 0fC1200000;
	cvt.f64.f32 	%fd15838, %f548;
	setp.gt.f64 	%p8398, %fd26478, %fd15838;
	selp.b32 	%r28283, 0, %r28283, %p8398;
$L__BB1_8305:
	ld.param.u32 	%r26867, [_Z16candidate_primerPcPiS0_S0_PfS1_S1_iffiiPdS_S0__param_11];
	setp.eq.s32 	%p8399, %r26867, 0;
	setp.eq.s32 	%p8400, %r28283, 0;
	or.pred  	%p8401, %p8399, %p8400;
	@%p8401 bra 	$L__BB1_8667;
	mov.b32 	%r28284, 0;
$L__BB1_8307:
	mov.u32 	%r3205, %r28284;
	cvt.u64.u32 	%rd8256, %r3205;
	add.u64 	%rd971, %SPL, 10284;
	add.s64 	%rd972, %rd971, %rd8256;
	ld.local.u8 	%rs3669, [%rd972];
	setp.ne.s16 	%p8402, %rs3669, 0;
	add.s32 	%r28284, %r3205, 1;
	@%p8402 bra 	$L__BB1_8307;
	and.b32  	%r15898, %r3205, 1;
	setp.eq.b32 	%p8403, %r15898, 1;
	@%p8403 bra 	$L__BB1_8331;
	setp.eq.s32 	%p8404, %r3205, 0;
	@%p8404 bra 	$L__BB1_8319;
	shr.u32 	%r15900, %r3205, 1;
	max.u32 	%r3207, %r15900, 1;
	mov.b32 	%r28285, 0;
$L__BB1_8311:
	cvt.u64.u32 	%rd8258, %r28285;
	add.s64 	%rd8259, %rd971, %rd8258;
	ld.local.u8 	%rs559, [%rd8259];
	setp.ne.s16 	%p8405, %rs559, 65;
	not.b32 	%r15901, %r28285;
	cvt.s64.s32 	%rd8260, %r15901;
	add.s64 	%rd8261, %rd972, %rd8260;
	ld.local.u8 	%rs560, [%rd8261];
	@%p8405 bra 	$L__BB1_8313;
	setp.ne.s16 	%p8406, %rs560, 84;
	@%p8406 bra 	$L__BB1_8331;
$L__BB1_8313:
	setp.ne.s16 	%p8407, %rs559, 84;
	@%p8407 bra 	$L__BB1_8315;
	setp.ne.s16 	%p8408, %rs560, 65;
	@%p8408 bra 	$L__BB1_8331;
$L__BB1_8315:
	setp.eq.s16 	%p8409, %rs559, 84;
	setp.eq.s16 	%p8410, %rs559, 65;
	setp.ne.s16 	%p8411, %rs560, 65;
	or.pred  	%p8412, %p8411, %p8409;
	setp.ne.s16 	%p8413, %rs560, 84;
	or.pred  	%p8414, %p8413, %p8410;
	and.pred  	%p8415, %p8412, %p8414;
	not.pred 	%p8416, %p8415;
	@%p8416 bra 	$L__BB1_8331;
	setp.eq.s16 	%p8417, %rs559, 67;
	setp.ne.s16 	%p8418, %rs560, 71;
	and.pred  	%p8419, %p8418, %p8417;
	@%p8419 bra 	$L__BB1_8331;
	setp.eq.s16 	%p8422, %rs559, 71;
	setp.ne.s16 	%p8423, %rs560, 67;
	xor.pred  	%p8424, %p8422, %p8423;
	or.pred  	%p8425, %p8418, %p8417;
	and.pred  	%p8426, %p8424, %p8425;
	not.pred 	%p8427, %p8426;
	@%p8427 bra 	$L__BB1_8331;
	add.s32 	%r28285, %r28285, 1;
	setp.ne.s32 	%p8428, %r28285, %r3207;
	@%p8428 bra 	$L__BB1_8311;
$L__BB1_8319:
	mov.b32 	%r28286, 0;
$L__BB1_8320:
	mov.u32 	%r3210, %r28286;
	cvt.u64.u32 	%rd8262, %r3210;
	add.s64 	%rd973, %rd971, %rd8262;
	ld.local.u8 	%rs3675, [%rd973];
	setp.ne.s16 	%p8429, %rs3675, 0;
	add.s32 	%r28286, %r3210, 1;
	@%p8429 bra 	$L__BB1_8320;
	and.b32  	%r15903, %r3210, 1;
	setp.eq.b32 	%p8430, %r15903, 1;
	@%p8430 bra 	$L__BB1_8331;
	setp.eq.s32 	%p8431, %r3210, 0;
	@%p8431 bra 	$L__BB1_8334;
	shr.u32 	%r15905, %r3210, 1;
	max.u32 	%r3212, %r15905, 1;
	mov.b32 	%r28287, 0;
$L__BB1_8324:
	cvt.u64.u32 	%rd8263, %r28287;
	add.s64 	%rd8264, %rd971, %rd8263;
	ld.local.u8 	%rs561, [%rd8264];
	setp.ne.s16 	%p8432, %rs561, 65;
	not.b32 	%r15906, %r28287;
	cvt.s64.s32 	%rd8265, %r15906;
	add.s64 	%rd8266, %rd973, %rd8265;
	ld.local.u8 	%rs562, [%rd8266];
	@%p8432 bra 	$L__BB1_8326;
	setp.ne.s16 	%p8433, %rs562, 84;
	@%p8433 bra 	$L__BB1_8331;
$L__BB1_8326:
	setp.ne.s16 	%p8434, %rs561, 84;
	@%p8434 bra 	$L__BB1_8328;
	setp.ne.s16 	%p8435, %rs562, 65;
	@%p8435 bra 	$L__BB1_8331;
$L__BB1_8328:
	setp.eq.s16 	%p8436, %rs561, 84;
	setp.eq.s16 	%p8437, %rs561, 65;
	setp.ne.s16 	%p8438, %rs562, 65;
	or.pred  	%p8439, %p8438, %p8436;
	setp.ne.s16 	%p8440, %rs562, 84;
	or.pred  	%p8441, %p8440, %p8437;
	and.pred  	%p8442, %p8439, %p8441;
	not.pred 	%p8443, %p8442;
	@%p8443 bra 	$L__BB1_8331;
	setp.eq.s16 	%p8444, %rs561, 67;
	setp.ne.s16 	%p8445, %rs562, 71;
	and.pred  	%p8446, %p8445, %p8444;
	@%p8446 bra 	$L__BB1_8331;
	setp.eq.s16 	%p8449, %rs561, 71;
	setp.ne.s16 	%p8450, %rs562, 67;
	xor.pred  	%p8451, %p8449, %p8450;
	or.pred  	%p8452, %p8445, %p8444;
	and.pred  	%p8453, %p8451, %p8452;
	@%p8453 bra 	$L__BB1_8333;
$L__BB1_8331:
	setp.gt.u32 	%p8455, %r2, 2146435070;
	mov.f64 	%fd26479, %fd2;
	@%p8455 bra 	$L__BB1_8336;
	setp.gt.u32 	%p8456, %r4, 1073127582;
	selp.f64 	%fd15839, %fd4, %fd3, %p8456;
	selp.u32 	%r15907, 1, 0, %p8456;
	add.s32 	%r15908, %r3, %r15907;
	add.f64 	%fd15840, %fd15839, 0dBFF0000000000000;
	add.f64 	%fd15841, %fd15839, 0d3FF0000000000000;
	rcp.approx.ftz.f64 	%fd15842, %fd15841;
	neg.f64 	%fd15843, %fd15841;
	fma.rn.f64 	%fd15844, %fd15843, %fd15842, 0d3FF0000000000000;
	fma.rn.f64 	%fd15845, %fd15844, %fd15844, %fd15844;
	fma.rn.f64 	%fd15846, %fd15845, %fd15842, %fd15842;
	mul.f64 	%fd15847, %fd15840, %fd15846;
	fma.rn.f64 	%fd15848, %fd15840, %fd15846, %fd15847;
	mul.f64 	%fd15849, %fd15848, %fd15848;
	fma.rn.f64 	%fd15850, %fd15849, 0d3EB1380B3AE80F1E, 0d3ED0EE258B7A8B04;
	fma.rn.f64 	%fd15851, %fd15850, %fd15849, 0d3EF3B2669F02676F;
	fma.rn.f64 	%fd15852, %fd15851, %fd15849, 0d3F1745CBA9AB0956;
	fma.rn.f64 	%fd15853, %fd15852, %fd15849, 0d3F3C71C72D1B5154;
	fma.rn.f64 	%fd15854, %fd15853, %fd15849, 0d3F624924923BE72D;
	fma.rn.f64 	%fd15855, %fd15854, %fd15849, 0d3F8999999999A3C4;
	fma.rn.f64 	%fd15856, %fd15855, %fd15849, 0d3FB5555555555554;
	sub.f64 	%fd15857, %fd15840, %fd15848;
	add.f64 	%fd15858, %fd15857, %fd15857;
	neg.f64 	%fd15859, %fd15848;
	fma.rn.f64 	%fd15860, %fd15859, %fd15840, %fd15858;
	mul.f64 	%fd15861, %fd15846, %fd15860;
	mul.f64 	%fd15862, %fd15849, %fd15856;
	fma.rn.f64 	%fd15863, %fd15862, %fd15848, %fd15861;
	xor.b32  	%r15909, %r15908, -2147483648;
	mov.b32 	%r15910, 1127219200;
	mov.b64 	%fd15864, {%r15909, %r15910};
	sub.f64 	%fd15865, %fd15864, %fd1;
	fma.rn.f64 	%fd15866, %fd15865, 0d3FE62E42FEFA39EF, %fd15848;
	fma.rn.f64 	%fd15867, %fd15865, 0dBFE62E42FEFA39EF, %fd15866;
	sub.f64 	%fd15868, %fd15867, %fd15848;
	sub.f64 	%fd15869, %fd15863, %fd15868;
	fma.rn.f64 	%fd15870, %fd15865, 0d3C7ABC9E3B39803F, %fd15869;
	add.f64 	%fd26479, %fd15866, %fd15870;
	bra.uni 	$L__BB1_8336;
$L__BB1_8333:
	add.s32 	%r28287, %r28287, 1;
	setp.ne.s32 	%p8454, %r28287, %r3212;
	@%p8454 bra 	$L__BB1_8324;
$L__BB1_8334:
	setp.gt.u32 	%p8457, %r5, 2146435070;
	mov.f64 	%fd26479, %fd5;
	@%p8457 bra 	$L__BB1_8336;
	setp.gt.u32 	%p8458, %r7, 1073127582;
	selp.f64 	%fd15871, %fd7, %fd6, %p8458;
	selp.u32 	%r15911, 1, 0, %p8458;
	add.s32 	%r15912, %r6, %r15911;
	add.f64 	%fd15872, %fd15871, 0dBFF0000000000000;
	add.f64 	%fd15873, %fd15871, 0d3FF0000000000000;
	rcp.approx.ftz.f64 	%fd15874, %fd15873;
	neg.f64 	%fd15875, %fd15873;
	fma.rn.f64 	%fd15876, %fd15875, %fd15874, 0d3FF0000000000000;
	fma.rn.f64 	%fd15877, %fd15876, %fd15876, %fd15876;
	fma.rn.f64 	%fd15878, %fd15877, %fd15874, %fd15874;
	mul.f64 	%fd15879, %fd15872, %fd15878;
	fma.rn.f64 	%fd15880, %fd15872, %fd15878, %fd15879;
	mul.f64 	%fd15881, %fd15880, %fd15880;
	fma.rn.f64 	%fd15882, %fd15881, 0d3EB1380B3AE80F1E, 0d3ED0EE258B7A8B04;
	fma.rn.f64 	%fd15883, %fd15882, %fd15881, 0d3EF3B2669F02676F;
	fma.rn.f64 	%fd15884, %fd15883, %fd15881, 0d3F1745CBA9AB0956;
	fma.rn.f64 	%fd15885, %fd15884, %fd15881, 0d3F3C71C72D1B5154;
	fma.rn.f64 	%fd15886, %fd15885, %fd15881, 0d3F624924923BE72D;
	fma.rn.f64 	%fd15887, %fd15886, %fd15881, 0d3F8999999999A3C4;
	fma.rn.f64 	%fd15888, %fd15887, %fd15881, 0d3FB5555555555554;
	sub.f64 	%fd15889, %fd15872, %fd15880;
	add.f64 	%fd15890, %fd15889, %fd15889;
	neg.f64 	%fd15891, %fd15880;
	fma.rn.f64 	%fd15892, %fd15891, %fd15872, %fd15890;
	mul.f64 	%fd15893, %fd15878, %fd15892;
	mul.f64 	%fd15894, %fd15881, %fd15888;
	fma.rn.f64 	%fd15895, %fd15894, %fd15880, %fd15893;
	xor.b32  	%r15913, %r15912, -2147483648;
	mov.b32 	%r15914, 1127219200;
	mov.b64 	%fd15896, {%r15913, %r15914};
	sub.f64 	%fd15897, %fd15896, %fd1;
	fma.rn.f64 	%fd15898, %fd15897, 0d3FE62E42FEFA39EF, %fd15880;
	fma.rn.f64 	%fd15899, %fd15897, 0dBFE62E42FEFA39EF, %fd15898;
	sub.f64 	%fd15900, %fd15899, %fd15880;
	sub.f64 	%fd15901, %fd15895, %fd15900;
	fma.rn.f64 	%fd15902, %fd15897, 0d3C7ABC9E3B39803F, %fd15901;
	add.f64 	%fd26479, %fd15898, %fd15902;
$L__BB1_8336:
	mul.f64 	%fd3798, %fd26479, 0d3FFFCB923A29C77A;
	mov.b32 	%r28288, 0;
$L__BB1_8337:
	mov.u32 	%r3215, %r28288;
	cvt.u64.u32 	%rd8267, %r3215;
	add.s64 	%rd8268, %rd971, %rd8267;
	ld.local.u8 	%rs3681, [%rd8268];
	setp.ne.s16 	%p8459, %rs3681, 0;
	add.s32 	%r28288, %r3215, 1;
	@%p8459 bra 	$L__BB1_8337;
	mov.b32 	%r28289, 0;
$L__BB1_8339:
	mov.u32 	%r3217, %r28289;
	cvt.u64.u32 	%rd8269, %r3217;
	add.s64 	%rd8270, %rd971, %rd8269;
	ld.local.u8 	%rs3682, [%rd8270];
	setp.ne.s16 	%p8460, %rs3682, 0;
	add.s32 	%r28289, %r3217, 1;
	@%p8460 bra 	$L__BB1_8339;
	setp.eq.s32 	%p8461, %r3215, 0;
	@%p8461 bra 	$L__BB1_8411;
	and.b32  	%r3219, %r3215, 3;
	setp.lt.u32 	%p8462, %r3215, 4;
	mov.b32 	%r28291, 1;
	@%p8462 bra 	$L__BB1_8380;
	and.b32  	%r3220, %r3215, 2147483644;
	mov.b32 	%r28291, 1;
$L__BB1_8343:
	mov.u32 	%r3221, %r28291;
	cvt.s64.s32 	%rd8271, %r3221;
	add.s64 	%rd974, %rd971, %rd8271;
	ld.local.u8 	%rs3684, [%rd974+-1];
	mov.b16 	%rs6770, 0;
	setp.gt.s16 	%p8463, %rs3684, 70;
	@%p8463 bra 	$L__BB1_8347;
	setp.eq.s16 	%p8466, %rs3684, 65;
	@%p8466 bra 	$L__BB1_8352;
	setp.eq.s16 	%p8467, %rs3684, 67;
	@%p8467 bra 	$L__BB1_8346;
	bra.uni 	$L__BB1_8351;
$L__BB1_8346:
	mov.b16 	%rs6770, 1;
	bra.uni 	$L__BB1_8352;
$L__BB1_8347:
	setp.eq.s16 	%p8464, %rs3684, 71;
	@%p8464 bra 	$L__BB1_8350;
	setp.ne.s16 	%p8465, %rs3684, 84;
	@%p8465 bra 	$L__BB1_8351;
	mov.b16 	%rs6770, 3;
	bra.uni 	$L__BB1_8352;
$L__BB1_8350:
	mov.b16 	%rs6770, 2;
	bra.uni 	$L__BB1_8352;
$L__BB1_8351:
	mov.b16 	%rs6770, 4;
$L__BB1_8352:
	cvt.u64.u32 	%rd8272, %r3221;
	add.s64 	%rd975, %rd24, %rd8272;
	st.local.u8 	[%rd975], %rs6770;
	ld.local.u8 	%rs3690, [%rd974];
	mov.b16 	%rs6771, 0;
	setp.gt.s16 	%p8468, %rs3690, 70;
	@%p8468 bra 	$L__BB1_8356;
	setp.eq.s16 	%p8471, %rs3690, 65;
	@%p8471 bra 	$L__BB1_8361;
	setp.eq.s16 	%p8472, %rs3690, 67;
	@%p8472 bra 	$L__BB1_8355;
	bra.uni 	$L__BB1_8360;
$L__BB1_8355:
	mov.b16 	%rs6771, 1;
	bra.uni 	$L__BB1_8361;
$L__BB1_8356:
	setp.eq.s16 	%p8469, %rs3690, 71;
	@%p8469 bra 	$L__BB1_8359;
	setp.ne.s16 	%p8470, %rs3690, 84;
	@%p8470 bra 	$L__BB1_8360;
	mov.b16 	%rs6771, 3;
	bra.uni 	$L__BB1_8361;
$L__BB1_8359:
	mov.b16 	%rs6771, 2;
	bra.uni 	$L__BB1_8361;
$L__BB1_8360:
	mov.b16 	%rs6771, 4;
$L__BB1_8361:
	st.local.u8 	[%rd975+1], %rs6771;
	ld.local.u8 	%rs3696, [%rd974+1];
	mov.b16 	%rs6772, 0;
	setp.gt.s16 	%p8473, %rs3696, 70;
	@%p8473 bra 	$L__BB1_8365;
	setp.eq.s16 	%p8476, %rs3696, 65;
	@%p8476 bra 	$L__BB1_8370;
	setp.eq.s16 	%p8477, %rs3696, 67;
	@%p8477 bra 	$L__BB1_8364;
	bra.uni 	$L__BB1_8369;
$L__BB1_8364:
	mov.b16 	%rs6772, 1;
	bra.uni 	$L__BB1_8370;
$L__BB1_8365:
	setp.eq.s16 	%p8474, %rs3696, 71;
	@%p8474 bra 	$L__BB1_8368;
	setp.ne.s16 	%p8475, %rs3696, 84;
	@%p8475 bra 	$L__BB1_8369;
	mov.b16 	%rs6772, 3;
	bra.uni 	$L__BB1_8370;
$L__BB1_8368:
	mov.b16 	%rs6772, 2;
	bra.uni 	$L__BB1_8370;
$L__BB1_8369:
	mov.b16 	%rs6772, 4;
$L__BB1_8370:
	st.local.u8 	[%rd975+2], %rs6772;
	ld.local.u8 	%rs3702, [%rd974+2];
	mov.b16 	%rs6773, 0;
	setp.gt.s16 	%p8478, %rs3702, 70;
	@%p8478 bra 	$L__BB1_8374;
	setp.eq.s16 	%p8481, %rs3702, 65;
	@%p8481 bra 	$L__BB1_8379;
	setp.eq.s16 	%p8482, %rs3702, 67;
	@%p8482 bra 	$L__BB1_8373;
	bra.uni 	$L__BB1_8378;
$L__BB1_8373:
	mov.b16 	%rs6773, 1;
	bra.uni 	$L__BB1_8379;
$L__BB1_8374:
	setp.eq.s16 	%p8479, %rs3702, 71;
	@%p8479 bra 	$L__BB1_8377;
	setp.ne.s16 	%p8480, %rs3702, 84;
	@%p8480 bra 	$L__BB1_8378;
	mov.b16 	%rs6773, 3;
	bra.uni 	$L__BB1_8379;
$L__BB1_8377:
	mov.b16 	%rs6773, 2;
	bra.uni 	$L__BB1_8379;
$L__BB1_8378:
	mov.b16 	%rs6773, 4;
$L__BB1_8379:
	st.local.u8 	[%rd975+3], %rs6773;
	add.s32 	%r28291, %r3221, 4;
	add.s32 	%r15919, %r3221, 3;
	setp.ne.s32 	%p8483, %r15919, %r3220;
	@%p8483 bra 	$L__BB1_8343;
$L__BB1_8380:
	setp.eq.s32 	%p8484, %r3219, 0;
	@%p8484 bra 	$L__BB1_8411;
	cvt.s64.s32 	%rd8273, %r28291;
	add.s64 	%rd976, %rd971, %rd8273;
	ld.local.u8 	%rs3708, [%rd976+-1];
	mov.b16 	%rs6774, 0;
	setp.gt.s16 	%p8485, %rs3708, 70;
	@%p8485 bra 	$L__BB1_8385;
	setp.eq.s16 	%p8488, %rs3708, 65;
	@%p8488 bra 	$L__BB1_8390;
	setp.eq.s16 	%p8489, %rs3708, 67;
	@%p8489 bra 	$L__BB1_8384;
	bra.uni 	$L__BB1_8389;
$L__BB1_8384:
	mov.b16 	%rs6774, 1;
	bra.uni 	$L__BB1_8390;
$L__BB1_8385:
	setp.eq.s16 	%p8486, %rs3708, 71;
	@%p8486 bra 	$L__BB1_8388;
	setp.ne.s16 	%p8487, %rs3708, 84;
	@%p8487 bra 	$L__BB1_8389;
	mov.b16 	%rs6774, 3;
	bra.uni 	$L__BB1_8390;
$L__BB1_8388:
	mov.b16 	%rs6774, 2;
	bra.uni 	$L__BB1_8390;
$L__BB1_8389:
	mov.b16 	%rs6774, 4;
$L__BB1_8390:
	cvt.u64.u32 	%rd8274, %r28291;
	add.s64 	%rd977, %rd24, %rd8274;
	st.local.u8 	[%rd977], %rs6774;
	setp.eq.s32 	%p8490, %r3219, 1;
	@%p8490 bra 	$L__BB1_8411;
	ld.local.u8 	%rs3714, [%rd976];
	mov.b16 	%rs6775, 0;
	setp.gt.s16 	%p8491, %rs3714, 70;
	@%p8491 bra 	$L__BB1_8395;
	setp.eq.s16 	%p8494, %rs3714, 65;
	@%p8494 bra 	$L__BB1_8400;
	setp.eq.s16 	%p8495, %rs3714, 67;
	@%p8495 bra 	$L__BB1_8394;
	bra.uni 	$L__BB1_8399;
$L__BB1_8394:
	mov.b16 	%rs6775, 1;
	bra.uni 	$L__BB1_8400;
$L__BB1_8395:
	setp.eq.s16 	%p8492, %rs3714, 71;
	@%p8492 bra 	$L__BB1_8398;
	setp.ne.s16 	%p8493, %rs3714, 84;
	@%p8493 bra 	$L__BB1_8399;
	mov.b16 	%rs6775, 3;
	bra.uni 	$L__BB1_8400;
$L__BB1_8398:
	mov.b16 	%rs6775, 2;
	bra.uni 	$L__BB1_8400;
$L__BB1_8399:
	mov.b16 	%rs6775, 4;
$L__BB1_8400:
	add.s32 	%r15920, %r28291, 1;
	cvt.u64.u32 	%rd8275, %r15920;
	add.s64 	%rd8276, %rd24, %rd8275;
	st.local.u8 	[%rd8276], %rs6775;
	setp.eq.s32 	%p8496, %r3219, 2;
	@%p8496 bra 	$L__BB1_8411;
	ld.local.u8 	%rs3720, [%rd976+1];
	mov.b16 	%rs6776, 0;
	setp.gt.s16 	%p8497, %rs3720, 70;
	@%p8497 bra 	$L__BB1_8405;
	setp.eq.s16 	%p8500, %rs3720, 65;
	@%p8500 bra 	$L__BB1_8410;
	setp.eq.s16 	%p8501, %rs3720, 67;
	@%p8501 bra 	$L__BB1_8404;
	bra.uni 	$L__BB1_8409;
$L__BB1_8404:
	mov.b16 	%rs6776, 1;
	bra.uni 	$L__BB1_8410;
$L__BB1_8405:
	setp.eq.s16 	%p8498, %rs3720, 71;
	@%p8498 bra 	$L__BB1_8408;
	setp.ne.s16 	%p8499, %rs3720, 84;
	@%p8499 bra 	$L__BB1_8409;
	mov.b16 	%rs6776, 3;
	bra.uni 	$L__BB1_8410;
$L__BB1_8408:
	mov.b16 	%rs6776, 2;
	bra.uni 	$L__BB1_8410;
$L__BB1_8409:
	mov.b16 	%rs6776, 4;
$L__BB1_8410:
	st.local.u8 	[%rd977+2], %rs6776;
$L__BB1_8411:
	setp.eq.s32 	%p8502, %r3217, 0;
	@%p8502 bra 	$L__BB1_8482;
	and.b32  	%r3224, %r3217, 3;
	setp.lt.u32 	%p8503, %r3217, 4;
	mov.b32 	%r28293, 1;
	@%p8503 bra 	$L__BB1_8451;
	and.b32  	%r3225, %r3217, 2147483644;
	mov.b32 	%r28293, 1;
$L__BB1_8414:
	sub.s32 	%r15923, %r3217, %r28293;
	cvt.u64.u32 	%rd8277, %r15923;
	add.s64 	%rd8278, %rd971, %rd8277;
	ld.local.u8 	%rs3726, [%rd8278];
	mov.b16 	%rs6777, 0;
	setp.gt.s16 	%p8504, %rs3726, 70;
	@%p8504 bra 	$L__BB1_8418;
	setp.eq.s16 	%p8507, %rs3726, 65;
	@%p8507 bra 	$L__BB1_8423;
	setp.eq.s16 	%p8508, %rs3726, 67;
	@%p8508 bra 	$L__BB1_8417;
	bra.uni 	$L__BB1_8422;
$L__BB1_8417:
	mov.b16 	%rs6777, 1;
	bra.uni 	$L__BB1_8423;
$L__BB1_8418:
	setp.eq.s16 	%p8505, %rs3726, 71;
	@%p8505 bra 	$L__BB1_8421;
	setp.ne.s16 	%p8506, %rs3726, 84;
	@%p8506 bra 	$L__BB1_8422;
	mov.b16 	%rs6777, 3;
	bra.uni 	$L__BB1_8423;
$L__BB1_8421:
	mov.b16 	%rs6777, 2;
	bra.uni 	$L__BB1_8423;
$L__BB1_8422:
	mov.b16 	%rs6777, 4;
$L__BB1_8423:
	cvt.u64.u32 	%rd8279, %r28293;
	add.s64 	%rd978, %rd25, %rd8279;
	st.local.u8 	[%rd978], %rs6777;
	not.b32 	%r15924, %r28293;
	add.s32 	%r15925, %r3217, %r15924;
	cvt.u64.u32 	%rd8280, %r15925;
	add.s64 	%rd8281, %rd971, %rd8280;
	ld.local.u8 	%rs3732, [%rd8281];
	mov.b16 	%rs6778, 0;
	setp.gt.s16 	%p8509, %rs3732, 70;
	@%p8509 bra 	$L__BB1_8427;
	setp.eq.s16 	%p8512, %rs3732, 65;
	@%p8512 bra 	$L__BB1_8432;
	setp.eq.s16 	%p8513, %rs3732, 67;
	@%p8513 bra 	$L__BB1_8426;
	bra.uni 	$L__BB1_8431;
$L__BB1_8426:
	mov.b16 	%rs6778, 1;
	bra.uni 	$L__BB1_8432;
$L__BB1_8427:
	setp.eq.s16 	%p8510, %rs3732, 71;
	@%p8510 bra 	$L__BB1_8430;
	setp.ne.s16 	%p8511, %rs3732, 84;
	@%p8511 bra 	$L__BB1_8431;
	mov.b16 	%rs6778, 3;
	bra.uni 	$L__BB1_8432;
$L__BB1_8430:
	mov.b16 	%rs6778, 2;
	bra.uni 	$L__BB1_8432;
$L__BB1_8431:
	mov.b16 	%rs6778, 4;
$L__BB1_8432:
	st.local.u8 	[%rd978+1], %rs6778;
	sub.s32 	%r15926, %r3217, %r28293;
	add.s32 	%r15927, %r15926, -2;
	cvt.u64.u32 	%rd8282, %r15927;
	add.s64 	%rd8283, %rd971, %rd8282;
	ld.local.u8 	%rs3738, [%rd8283];
	mov.b16 	%rs6779, 0;
	setp.gt.s16 	%p8514, %rs3738, 70;
	@%p8514 bra 	$L__BB1_8436;
	setp.eq.s16 	%p8517, %rs3738, 65;
	@%p8517 bra 	$L__BB1_8441;
	setp.eq.s16 	%p8518, %rs3738, 67;
	@%p8518 bra 	$L__BB1_8435;
	bra.uni 	$L__BB1_8440;
$L__BB1_8435:
	mov.b16 	%rs6779, 1;
	bra.uni 	$L__BB1_8441;
$L__BB1_8436:
	setp.eq.s16 	%p8515, %rs3738, 71;
	@%p8515 bra 	$L__BB1_8439;
	setp.ne.s16 	%p8516, %rs3738, 84;
	@%p8516 bra 	$L__BB1_8440;
	mov.b16 	%rs6779, 3;
	bra.uni 	$L__BB1_8441;
$L__BB1_8439:
	mov.b16 	%rs6779, 2;
	bra.uni 	$L__BB1_8441;
$L__BB1_8440:
	mov.b16 	%rs6779, 4;
$L__BB1_8441:
	st.local.u8 	[%rd978+2], %rs6779;
	add.s32 	%r3227, %r28293, 3;
	sub.s32 	%r15928, %r3217, %r3227;
	cvt.u64.u32 	%rd8284, %r15928;
	add.s64 	%rd8285, %rd971, %rd8284;
	ld.local.u8 	%rs3744, [%rd8285];
	mov.b16 	%rs6780, 0;
	setp.gt.s16 	%p8519, %rs3744, 70;
	@%p8519 bra 	$L__BB1_8445;
	setp.eq.s16 	%p8522, %rs3744, 65;
	@%p8522 bra 	$L__BB1_8450;
	setp.eq.s16 	%p8523, %rs3744, 67;
	@%p8523 bra 	$L__BB1_8444;
	bra.uni 	$L__BB1_8449;
$L__BB1_8444:
	mov.b16 	%rs6780, 1;
	bra.uni 	$L__BB1_8450;
$L__BB1_8445:
	setp.eq.s16 	%p8520, %rs3744, 71;
	@%p8520 bra 	$L__BB1_8448;
	setp.ne.s16 	%p8521, %rs3744, 84;
	@%p8521 bra 	$L__BB1_8449;
	mov.b16 	%rs6780, 3;
	bra.uni 	$L__BB1_8450;
$L__BB1_8448:
	mov.b16 	%rs6780, 2;
	bra.uni 	$L__BB1_8450;
$L__BB1_8449:
	mov.b16 	%rs6780, 4;
$L__BB1_8450:
	st.local.u8 	[%rd978+3], %rs6780;
	add.s32 	%r28293, %r28293, 4;
	setp.ne.s32 	%p8524, %r3227, %r3225;
	@%p8524 bra 	$L__BB1_8414;
$L__BB1_8451:
	setp.eq.s32 	%p8525, %r3224, 0;
	@%p8525 bra 	$L__BB1_8482;
	sub.s32 	%r15929, %r3217, %r28293;
	cvt.u64.u32 	%rd8286, %r15929;
	add.s64 	%rd8287, %rd971, %rd8286;
	ld.local.u8 	%rs3750, [%rd8287];
	mov.b16 	%rs6781, 0;
	setp.gt.s16 	%p8526, %rs3750, 70;
	@%p8526 bra 	$L__BB1_8456;
	setp.eq.s16 	%p8529, %rs3750, 65;
	@%p8529 bra 	$L__BB1_8461;
	setp.eq.s16 	%p8530, %rs3750, 67;
	@%p8530 bra 	$L__BB1_8455;
	bra.uni 	$L__BB1_8460;
$L__BB1_8455:
	mov.b16 	%rs6781, 1;
	bra.uni 	$L__BB1_8461;
$L__BB1_8456:
	setp.eq.s16 	%p8527, %rs3750, 71;
	@%p8527 bra 	$L__BB1_8459;
	setp.ne.s16 	%p8528, %rs3750, 84;
	@%p8528 bra 	$L__BB1_8460;
	mov.b16 	%rs6781, 3;
	bra.uni 	$L__BB1_8461;
$L__BB1_8459:
	mov.b16 	%rs6781, 2;
	bra.uni 	$L__BB1_8461;
$L__BB1_8460:
	mov.b16 	%rs6781, 4;
$L__BB1_8461:
	cvt.u64.u32 	%rd8288, %r28293;
	add.s64 	%rd979, %rd25, %rd8288;
	st.local.u8 	[%rd979], %rs6781;
	setp.eq.s32 	%p8531, %r3224, 1;
	@%p8531 bra 	$L__BB1_8482;
	not.b32 	%r15930, %r28293;
	add.s32 	%r15931, %r3217, %r15930;
	cvt.u64.u32 	%rd8289, %r15931;
	add.s64 	%rd8290, %rd971, %rd8289;
	ld.local.u8 	%rs3756, [%rd8290];
	mov.b16 	%rs6782, 0;
	setp.gt.s16 	%p8532, %rs3756, 70;
	@%p8532 bra 	$L__BB1_8466;
	setp.eq.s16 	%p8535, %rs3756, 65;
	@%p8535 bra 	$L__BB1_8471;
	setp.eq.s16 	%p8536, %rs3756, 67;
	@%p8536 bra 	$L__BB1_8465;
	bra.uni 	$L__BB1_8470;
$L__BB1_8465:
	mov.b16 	%rs6782, 1;
	bra.uni 	$L__BB1_8471;
$L__BB1_8466:
	setp.eq.s16 	%p8533, %rs3756, 71;
	@%p8533 bra 	$L__BB1_8469;
	setp.ne.s16 	%p8534, %rs3756, 84;
	@%p8534 bra 	$L__BB1_8470;
	mov.b16 	%rs6782, 3;
	bra.uni 	$L__BB1_8471;
$L__BB1_8469:
	mov.b16 	%rs6782, 2;
	bra.uni 	$L__BB1_8471;
$L__BB1_8470:
	mov.b16 	%rs6782, 4;
$L__BB1_8471:
	st.local.u8 	[%rd979+1], %rs6782;
	setp.eq.s32 	%p8537, %r3224, 2;
	@%p8537 bra 	$L__BB1_8482;
	sub.s32 	%r15932, %r3217, %r28293;
	add.s32 	%r15933, %r15932, -2;
	cvt.u64.u32 	%rd8291, %r15933;
	add.s64 	%rd8292, %rd971, %rd8291;
	ld.local.u8 	%rs3762, [%rd8292];
	mov.b16 	%rs6783, 0;
	setp.gt.s16 	%p8538, %rs3762, 70;
	@%p8538 bra 	$L__BB1_8476;
	setp.eq.s16 	%p8541, %rs3762, 65;
	@%p8541 bra 	$L__BB1_8481;
	setp.eq.s16 	%p8542, %rs3762, 67;
	@%p8542 bra 	$L__BB1_8475;
	bra.uni 	$L__BB1_8480;
$L__BB1_8475:
	mov.b16 	%rs6783, 1;
	bra.uni 	$L__BB1_8481;
$L__BB1_8476:
	setp.eq.s16 	%p8539, %rs3762, 71;
	@%p8539 bra 	$L__BB1_8479;
	setp.ne.s16 	%p8540, %rs3762, 84;
	@%p8540 bra 	$L__BB1_8480;
	mov.b16 	%rs6783, 3;
	bra.uni 	$L__BB1_8481;
$L__BB1_8479:
	mov.b16 	%rs6783, 2;
	bra.uni 	$L__BB1_8481;
$L__BB1_8480:
	mov.b16 	%rs6783, 4;
$L__BB1_8481:
	st.local.u8 	[%rd979+2], %rs6783;
$L__BB1_8482:
	cvt.u64.u32 	%rd8293, %r3217;
	cvt.u64.u32 	%rd8294, %r3215;
	add.s64 	%rd8295, %rd25, %rd8293;
	mov.b16 	%rs3767, 4;
	st.local.u8 	[%rd8295+1], %rs3767;
	st.local.u8 	[%rd25], %rs3767;
	add.s64 	%rd8296, %rd24, %rd8294;
	st.local.u8 	[%rd8296+1], %rs3767;
	st.local.u8 	[%rd24], %rs3767;
	@%p8461 bra 	$L__BB1_8561;
	and.b32  	%r3230, %r3217, 3;
	and.b32  	%r3231, %r3217, 2147483644;
	mov.b32 	%r28294, 1;
$L__BB1_8484:
	mov.u32 	%r3232, %r28294;
	@%p8502 bra 	$L__BB1_8512;
	setp.lt.u32 	%p8545, %r3217, 4;
	cvt.u64.u32 	%rd8297, %r3232;
	add.s64 	%rd8298, %rd24, %rd8297;
	ld.local.s8 	%r3233, [%rd8298];
	add.s32 	%r15936, %r3232, -1;
	mul.lo.s32 	%r3234, %r15936, %r3217;
	add.s32 	%r3235, %r3234, -1;
	mov.b32 	%r28296, 1;
	@%p8545 bra 	$L__BB1_8500;
	mov.b32 	%r28296, 1;
$L__BB1_8487:
	cvt.u64.u32 	%rd8299, %r28296;
	add.s64 	%rd980, %rd25, %rd8299;
	ld.local.s8 	%r15938, [%rd980];
	add.s32 	%r15939, %r15938, %r3233;
	setp.eq.s32 	%p8546, %r15939, 3;
	@%p8546 bra 	$L__BB1_8489;
	add.s32 	%r15940, %r3235, %r28296;
	mul.wide.s32 	%rd8300, %r15940, 8;
	add.s64 	%rd8301, %rd20, %rd8300;
	mov.b64 	%rd8302, 9218868437227405312;
	st.local.u64 	[%rd8301], %rd8302;
	add.s64 	%rd8303, %rd21, %rd8300;
	mov.b64 	%rd8304, -4616189618054758400;
	st.local.u64 	[%rd8303], %rd8304;
	bra.uni 	$L__BB1_8490;
$L__BB1_8489:
	add.s32 	%r15941, %r3235, %r28296;
	mul.wide.s32 	%rd8305, %r15941, 8;
	add.s64 	%rd8306, %rd20, %rd8305;
	mov.b64 	%rd8307, 0;
	st.local.u64 	[%rd8306], %rd8307;
	add.s64 	%rd8308, %rd21, %rd8305;
	mov.b64 	%rd8309, -4564063970805153792;
	st.local.u64 	[%rd8308], %rd8309;
$L__BB1_8490:
	ld.local.s8 	%r15942, [%rd980+1];
	add.s32 	%r15943, %r15942, %r3233;
	setp.eq.s32 	%p8547, %r15943, 3;
	@%p8547 bra 	$L__BB1_8492;
	add.s32 	%r15944, %r3234, %r28296;
	mul.wide.s32 	%rd8310, %r15944, 8;
	add.s64 	%rd8311, %rd20, %rd8310;
	mov.b64 	%rd8312, 9218868437227405312;
	st.local.u64 	[%rd8311], %rd8312;
	add.s64 	%rd8313, %rd21, %rd8310;
	mov.b64 	%rd8314, -4616189618054758400;
	st.local.u64 	[%rd8313], %rd8314;
	bra.uni 	$L__BB1_8493;
$L__BB1_8492:
	add.s32 	%r15945, %r3234, %r28296;
	mul.wide.s32 	%rd8315, %r15945, 8;
	add.s64 	%rd8316, %rd20, %rd8315;
	mov.b64 	%rd8317, 0;
	st.local.u64 	[%rd8316], %rd8317;
	add.s64 	%rd8318, %rd21, %rd8315;
	mov.b64 	%rd8319, -4564063970805153792;
	st.local.u64 	[%rd8318], %rd8319;
$L__BB1_8493:
	add.s32 	%r3237, %r28296, 2;
	ld.local.s8 	%r15946, [%rd980+2];
	add.s32 	%r15947, %r15946, %r3233;
	setp.eq.s32 	%p8548, %r15947, 3;
	@%p8548 bra 	$L__BB1_8495;
	add.s32 	%r15948, %r3235, %r3237;
	mul.wide.s32 	%rd8320, %r15948, 8;
	add.s64 	%rd8321, %rd20, %rd8320;
	mov.b64 	%rd8322, 9218868437227405312;
	st.local.u64 	[%rd8321], %rd8322;
	add.s64 	%rd8323, %rd21, %rd8320;
	mov.b64 	%rd8324, -4616189618054758400;
	st.local.u64 	[%rd8323], %rd8324;
	bra.uni 	$L__BB1_8496;
$L__BB1_8495:
	add.s32 	%r15949, %r3235, %r3237;
	mul.wide.s32 	%rd8325, %r15949, 8;
	add.s64 	%rd8326, %rd20, %rd8325;
	mov.b64 	%rd8327, 0;
	st.local.u64 	[%rd8326], %rd8327;
	add.s64 	%rd8328, %rd21, %rd8325;
	mov.b64 	%rd8329, -4564063970805153792;
	st.local.u64 	[%rd8328], %rd8329;
$L__BB1_8496:
	add.s32 	%r3238, %r28296, 3;
	ld.local.s8 	%r15950, [%rd980+3];
	add.s32 	%r15951, %r15950, %r3233;
	setp.eq.s32 	%p8549, %r15951, 3;
	@%p8549 bra 	$L__BB1_8498;
	add.s32 	%r15952, %r3235, %r3238;
	mul.wide.s32 	%rd8330, %r15952, 8;
	add.s64 	%rd8331, %rd20, %rd8330;
	mov.b64 	%rd8332, 9218868437227405312;
	st.local.u64 	[%rd8331], %rd8332;
	add.s64 	%rd8333, %rd21, %rd8330;
	mov.b64 	%rd8334, -4616189618054758400;
	st.local.u64 	[%rd8333], %rd8334;
	bra.uni 	$L__BB1_8499;
$L__BB1_8498:
	add.s32 	%r15953, %r3235, %r3238;
	mul.wide.s32 	%rd8335, %r15953, 8;
	add.s64 	%rd8336, %rd20, %rd8335;
	mov.b64 	%rd8337, 0;
	st.local.u64 	[%rd8336], %rd8337;
	add.s64 	%rd8338, %rd21, %rd8335;
	mov.b64 	%rd8339, -4564063970805153792;
	st.local.u64 	[%rd8338], %rd8339;
$L__BB1_8499:
	add.s32 	%r28296, %r28296, 4;
	setp.ne.s32 	%p8550, %r3238, %r3231;
	@%p8550 bra 	$L__BB1_8487;
$L__BB1_8500:
	setp.eq.s32 	%p8551, %r3230, 0;
	@%p8551 bra 	$L__BB1_8512;
	cvt.u64.u32 	%rd8340, %r28296;
	add.s64 	%rd981, %rd25, %rd8340;
	ld.local.s8 	%r15954, [%rd981];
	add.s32 	%r15955, %r15954, %r3233;
	setp.eq.s32 	%p8552, %r15955, 3;
	@%p8552 bra 	$L__BB1_8503;
	add.s32 	%r15956, %r3235, %r28296;
	mul.wide.s32 	%rd8341, %r15956, 8;
	add.s64 	%rd8342, %rd20, %rd8341;
	mov.b64 	%rd8343, 9218868437227405312;
	st.local.u64 	[%rd8342], %rd8343;
	add.s64 	%rd8344, %rd21, %rd8341;
	mov.b64 	%rd8345, -4616189618054758400;
	st.local.u64 	[%rd8344], %rd8345;
	bra.uni 	$L__BB1_8504;
$L__BB1_8503:
	add.s32 	%r15957, %r3235, %r28296;
	mul.wide.s32 	%rd8346, %r15957, 8;
	add.s64 	%rd8347, %rd20, %rd8346;
	mov.b64 	%rd8348, 0;
	st.local.u64 	[%rd8347], %rd8348;
	add.s64 	%rd8349, %rd21, %rd8346;
	mov.b64 	%rd8350, -4564063970805153792;
	st.local.u64 	[%rd8349], %rd8350;
$L__BB1_8504:
	setp.eq.s32 	%p8553, %r3230, 1;
	@%p8553 bra 	$L__BB1_8512;
	ld.local.s8 	%r15958, [%rd981+1];
	add.s32 	%r15959, %r15958, %r3233;
	setp.eq.s32 	%p8554, %r15959, 3;
	@%p8554 bra 	$L__BB1_8507;
	add.s32 	%r15960, %r3234, %r28296;
	mul.wide.s32 	%rd8351, %r15960, 8;
	add.s64 	%rd8352, %rd20, %rd8351;
	mov.b64 	%rd8353, 9218868437227405312;
	st.local.u64 	[%rd8352], %rd8353;
	add.s64 	%rd8354, %rd21, %rd8351;
	mov.b64 	%rd8355, -4616189618054758400;
	st.local.u64 	[%rd8354], %rd8355;
	bra.uni 	$L__BB1_8508;
$L__BB1_8507:
	add.s32 	%r15961, %r3234, %r28296;
	mul.wide.s32 	%rd8356, %r15961, 8;
	add.s64 	%rd8357, %rd20, %rd8356;
	mov.b64 	%rd8358, 0;
	st.local.u64 	[%rd8357], %rd8358;
	add.s64 	%rd8359, %rd21, %rd8356;
	mov.b64 	%rd8360, -4564063970805153792;
	st.local.u64 	[%rd8359], %rd8360;
$L__BB1_8508:
	setp.eq.s32 	%p8555, %r3230, 2;
	add.s32 	%r3241, %r28296, 2;
	@%p8555 bra 	$L__BB1_8512;
	ld.local.s8 	%r15962, [%rd981+2];
	add.s32 	%r15963, %r15962, %r3233;
	setp.eq.s32 	%p8556, %r15963, 3;
	@%p8556 bra 	$L__BB1_8511;
	add.s32 	%r15964, %r3235, %r3241;
	mul.wide.s32 	%rd8361, %r15964, 8;
	add.s64 	%rd8362, %rd20, %rd8361;
	mov.b64 	%rd8363, 9218868437227405312;
	st.local.u64 	[%rd8362], %rd8363;
	add.s64 	%rd8364, %rd21, %rd8361;
	mov.b64 	%rd8365, -4616189618054758400;
	st.local.u64 	[%rd8364], %rd8365;
	bra.uni 	$L__BB1_8512;
$L__BB1_8511:
	add.s32 	%r15965, %r3235, %r3241;
	mul.wide.s32 	%rd8366, %r15965, 8;
	add.s64 	%rd8367, %rd20, %rd8366;
	mov.b64 	%rd8368, 0;
	st.local.u64 	[%rd8367], %rd8368;
	add.s64 	%rd8369, %rd21, %rd8366;
	mov.b64 	%rd8370, -4564063970805153792;
	st.local.u64 	[%rd8369], %rd8370;
$L__BB1_8512:
	add.s32 	%r28294, %r3232, 1;
	setp.ne.s32 	%p8557, %r3232, %r3215;
	@%p8557 bra 	$L__BB1_8484;
	mov.b32 	%r28297, 1;
$L__BB1_8514:
	@%p8502 bra 	$L__BB1_8560;
	mov.b32 	%r28298, 1;
$L__BB1_8516:
	mov.u32 	%r3244, %r28298;
	add.s32 	%r15968, %r28297, -1;
	mad.lo.s32 	%r15969, %r15968, %r3217, %r3244;
	add.s32 	%r3245, %r15969, -1;
	mul.wide.s32 	%rd8371, %r3245, 8;
	add.s64 	%rd982, %rd20, %rd8371;
	ld.local.f64 	%fd26514, [%rd982];
	abs.f64 	%fd15903, %fd26514;
	setp.geu.f64 	%p8559, %fd15903, 0d41CDCD64FF800000;
	@%p8559 bra 	$L__BB1_8559;
	cvt.u64.u32 	%rd8372, %r28297;
	add.s64 	%rd983, %rd24, %rd8372;
	ld.local.u8 	%rs577, [%rd983];
	cvt.u32.u16 	%r15970, %rs577;
	cvt.s32.s8 	%r15971, %r15970;
	cvt.u64.u32 	%rd8373, %r3244;
	add.s64 	%rd984, %rd25, %rd8373;
	ld.local.u8 	%rs578, [%rd984];
	cvt.u32.u16 	%r15972, %rs578;
	cvt.s32.s8 	%r15973, %r15972;
	add.s32 	%r15974, %r15973, %r15971;
	setp.eq.s32 	%p8560, %r15974, 3;
	mul.wide.s32 	%rd8374, %r3245, 8;
	add.s64 	%rd985, %rd21, %rd8374;
	@%p8560 bra 	$L__BB1_8519;
	mov.b64 	%rd8375, -4616189618054758400;
	st.local.u64 	[%rd985], %rd8375;
	mov.b64 	%rd8376, 9218868437227405312;
	st.local.u64 	[%rd982], %rd8376;
	mov.f64 	%fd26485, 0dBFF0000000000000;
	mov.f64 	%fd26514, 0d7FF0000000000000;
	mov.f64 	%fd26484, %fd26514;
	bra.uni 	$L__BB1_8530;
$L__BB1_8519:
	cvt.s32.s8 	%r15976, %r15970;
	mul.wide.s32 	%rd8377, %r15976, 5;
	cvt.u64.u16 	%rd8378, %rs578;
	cvt.s64.s8 	%rd8379, %rd8378;
	add.s64 	%rd986, %rd8377, %rd8379;
	shl.b64 	%rd8380, %rd986, 3;
	add.s64 	%rd8381, %rd1, %rd8380;
	ld.global.f64 	%fd26485, [%rd8381+45440];
	ld.local.u8 	%rs3768, [%rd983+-1];
	cvt.u64.u16 	%rd8382, %rs3768;
	cvt.s64.s8 	%rd987, %rd8382;
	cvt.u32.u16 	%r15977, %rs578;
	ld.local.s8 	%rs3769, [%rd984+-1];
	cvt.u32.u16 	%r15978, %rs3769;
	prmt.b32 	%r15979, %r15978, %r15977, 0x3340U;
	prmt.b32 	%r15980, %r15970, 0, 0x3340U;
	prmt.b32 	%r15981, %r15979, %r15980, 0x5410U;
	cvt.u32.u16 	%r15982, %rs3768;
	cvt.s32.s8 	%r15983, %r15982;
	mov.b32 	%r15984, 359705;
	dp4a.s32.u32 	%r15985, %r15981, %r15984, %r15983;
	mul.wide.s32 	%rd8383, %r15985, 8;
	add.s64 	%rd8384, %rd1, %rd8383;
	ld.global.f64 	%fd15906, [%rd8384+35440];
	add.f64 	%fd15907, %fd26485, %fd15906;
	ld.global.f64 	%fd26484, [%rd8381+45640];
	ld.global.f64 	%fd15908, [%rd8384+40440];
	add.f64 	%fd15909, %fd26484, %fd15908;
	abs.f64 	%fd15910, %fd15909;
	setp.gt.f64 	%p8561, %fd15910, 0d41CDCD64FF800000;
	selp.f64 	%fd3802, 0dBFF0000000000000, %fd15907, %p8561;
	selp.f64 	%fd3803, 0d7FF0000000000000, %fd15909, %p8561;
	cvt.s16.s8 	%rs3770, %rs578;
	mov.b32 	%r15986, {%rs3769, %rs3770};
	mov.b32 	%r15987, 6405;
	dp2a.lo.s32.u32 	%r15988, %r15986, %r15987, %r15976;
	mul.wide.s32 	%rd8385, %r15988, 8;
	add.s64 	%rd988, %rd1, %rd8385;
	ld.global.f64 	%fd3804, [%rd988+21000];
	abs.f64 	%fd15911, %fd3804;
	setp.geu.f64 	%p8562, %fd15911, 0d41CDCD64FF800000;
	@%p8562 bra 	$L__BB1_8523;
	cvt.u32.u16 	%r15991, %rs578;
	cvt.s32.s8 	%r15992, %r15991;
	mul.wide.s32 	%rd8390, %r15992, 24;
	add.s64 	%rd8391, %rd986, %rd8390;
	add.s64 	%rd8392, %rd8391, %rd987;
	shl.b64 	%rd8393, %rd8392, 3;
	add.s64 	%rd989, %rd1, %rd8393;
	ld.global.f64 	%fd3805, [%rd989+23000];
	abs.f64 	%fd15926, %fd3805;
	setp.lt.f64 	%p8567, %fd15926, 0d41CDCD64FF800000;
	@%p8567 bra 	$L__BB1_8526;
	ld.global.f64 	%fd15927, [%rd988+20000];
	add.f64 	%fd15928, %fd26485, %fd15927;
	add.f64 	%fd15929, %fd26484, %fd3804;
	abs.f64 	%fd15930, %fd15929;
	setp.gt.f64 	%p8568, %fd15930, 0d41CDCD64FF800000;
	selp.f64 	%fd26480, 0dBFF0000000000000, %fd15928, %p8568;
	selp.f64 	%fd26481, 0d7FF0000000000000, %fd15929, %p8568;
	add.f64 	%fd15931, %fd26481, 0d4069000000000000;
	add.f64 	%fd15932, %fd26480, 0dC016CCCCCCCCCCCD;
	add.f64 	%fd15933, %fd3798, %fd15932;
	div.rn.f64 	%fd26482, %fd15931, %fd15933;
	abs.f64 	%fd15934, %fd3803;
	setp.geu.f64 	%p8569, %fd15934, 0d41CDCD64FF800000;
	@%p8569 bra 	$L__BB1_8528;
	add.f64 	%fd15935, %fd3803, 0d4069000000000000;
	add.f64 	%fd15936, %fd3802, 0dC016CCCCCCCCCCCD;
	add.f64 	%fd15937, %fd3798, %fd15936;
	div.rn.f64 	%fd15938, %fd15935, %fd15937;
	setp.lt.f64 	%p8570, %fd15938, %fd26482;
	selp.f64 	%fd26480, %fd26480, %fd3802, %p8570;
	selp.f64 	%fd26481, %fd26481, %fd3803, %p8570;
	selp.f64 	%fd26482, %fd26482, %fd15938, %p8570;
	bra.uni 	$L__BB1_8528;
$L__BB1_8523:
	cvt.u32.u16 	%r15989, %rs578;
	cvt.s32.s8 	%r15990, %r15989;
	mul.wide.s32 	%rd8386, %r15990, 24;
	add.s64 	%rd8387, %rd986, %rd8386;
	add.s64 	%rd8388, %rd8387, %rd987;
	shl.b64 	%rd8389, %rd8388, 3;
	add.s64 	%rd990, %rd1, %rd8389;
	ld.global.f64 	%fd3806, [%rd990+23000];
	abs.f64 	%fd15913, %fd3806;
	setp.geu.f64 	%p8563, %fd15913, 0d41CDCD64FF800000;
	mov.f64 	%fd26480, %fd3802;
	mov.f64 	%fd26481, %fd3803;
	@%p8563 bra 	$L__BB1_8528;
	ld.global.f64 	%fd15914, [%rd990+22000];
	add.f64 	%fd15915, %fd26485, %fd15914;
	add.f64 	%fd15916, %fd26484, %fd3806;
	abs.f64 	%fd15917, %fd15916;
	setp.gt.f64 	%p8564, %fd15917, 0d41CDCD64FF800000;
	selp.f64 	%fd26480, 0dBFF0000000000000, %fd15915, %p8564;
	selp.f64 	%fd26481, 0d7FF0000000000000, %fd15916, %p8564;
	add.f64 	%fd15918, %fd26481, 0d4069000000000000;
	add.f64 	%fd15919, %fd26480, 0dC016CCCCCCCCCCCD;
	add.f64 	%fd15920, %fd3798, %fd15919;
	div.rn.f64 	%fd26482, %fd15918, %fd15920;
	abs.f64 	%fd15921, %fd3803;
	setp.geu.f64 	%p8565, %fd15921, 0d41CDCD64FF800000;
	@%p8565 bra 	$L__BB1_8528;
	add.f64 	%fd15922, %fd3803, 0d4069000000000000;
	add.f64 	%fd15923, %fd3802, 0dC016CCCCCCCCCCCD;
	add.f64 	%fd15924, %fd3798, %fd15923;
	div.rn.f64 	%fd15925, %fd15922, %fd15924;
	setp.lt.f64 	%p8566, %fd15925, %fd26482;
	selp.f64 	%fd26480, %fd26480, %fd3802, %p8566;
	selp.f64 	%fd26481, %fd26481, %fd3803, %p8566;
	selp.f64 	%fd26482, %fd26482, %fd15925, %p8566;
	bra.uni 	$L__BB1_8528;
$L__BB1_8526:
	ld.global.f64 	%fd15939, [%rd988+20000];
	add.f64 	%fd15940, %fd26485, %fd15939;
	ld.global.f64 	%fd15941, [%rd989+22000];
	add.f64 	%fd15942, %fd15940, %fd15941;
	add.f64 	%fd15943, %fd26484, %fd3804;
	add.f64 	%fd15944, %fd15943, %fd3805;
	abs.f64 	%fd15945, %fd15944;
	setp.gt.f64 	%p8571, %fd15945, 0d41CDCD64FF800000;
	selp.f64 	%fd26480, 0dBFF0000000000000, %fd15942, %p8571;
	selp.f64 	%fd26481, 0d7FF0000000000000, %fd15944, %p8571;
	add.f64 	%fd15946, %fd26481, 0d4069000000000000;
	add.f64 	%fd15947, %fd26480, 0dC016CCCCCCCCCCCD;
	add.f64 	%fd15948, %fd3798, %fd15947;
	div.rn.f64 	%fd26482, %fd15946, %fd15948;
	abs.f64 	%fd15949, %fd3803;
	setp.geu.f64 	%p8572, %fd15949, 0d41CDCD64FF800000;
	@%p8572 bra 	$L__BB1_8528;
	add.f64 	%fd15950, %fd3803, 0d4069000000000000;
	add.f64 	%fd15951, %fd3802, 0dC016CCCCCCCCCCCD;
	add.f64 	%fd15952, %fd3798, %fd15951;
	div.rn.f64 	%fd15953, %fd15950, %fd15952;
	setp.lt.f64 	%p8573, %fd15953, %fd26482;
	selp.f64 	%fd26480, %fd26480, %fd3802, %p8573;
	selp.f64 	%fd26481, %fd26481, %fd3803, %p8573;
	selp.f64 	%fd26482, %fd26482, %fd15953, %p8573;
$L__BB1_8528:
	abs.f64 	%fd15954, %fd26481;
	setp.geu.f64 	%p8574, %fd15954, 0d41CDCD64FF800000;
	@%p8574 bra 	$L__BB1_8530;
	add.f64 	%fd15955, %fd26484, 0d4069000000000000;
	add.f64 	%fd15956, %fd26485, 0dC016CCCCCCCCCCCD;
	add.f64 	%fd15957, %fd3798, %fd15956;
	div.rn.f64 	%fd15958, %fd15955, %fd15957;
	setp.lt.f64 	%p8575, %fd26482, %fd15958;
	selp.f64 	%fd26484, %fd26484, %fd26481, %p8575;
	selp.f64 	%fd26485, %fd26485, %fd26480, %p8575;
$L__BB1_8530:
	abs.f64 	%fd15959, %fd26484;
	setp.geu.f64 	%p8576, %fd15959, 0d41CDCD64FF800000;
	@%p8576 bra 	$L__BB1_8532;
	st.local.f64 	[%rd985], %fd26485;
	st.local.f64 	[%rd982], %fd26484;
	mov.f64 	%fd26514, %fd26484;
$L__BB1_8532:
	min.u32 	%r15993, %r28297, %r3244;
	setp.lt.u32 	%p8577, %r15993, 2;
	mov.f64 	%fd26487, 0dBFF0000000000000;
	mov.f64 	%fd26488, 0d7FF0000000000000;
	@%p8577 bra 	$L__BB1_8559;
	ld.local.f64 	%fd26513, [%rd985];
	add.f64 	%fd15962, %fd26514, 0d4069000000000000;
	add.f64 	%fd15963, %fd26513, 0dC016CCCCCCCCCCCD;
	add.f64 	%fd15964, %fd3798, %fd15963;
	div.rn.f64 	%fd3835, %fd15962, %fd15964;
	add.s32 	%r15994, %r28297, -1;
	mul.lo.s32 	%r15995, %r15994, %r3217;
	sub.s32 	%r15996, %r15995, %r3217;
	add.s32 	%r15997, %r15996, %r3244;
	add.s32 	%r3246, %r15997, -2;
	mul.wide.s32 	%rd8394, %r3246, 8;
	add.s64 	%rd8395, %rd20, %rd8394;
	ld.local.f64 	%fd3836, [%rd8395];
	abs.f64 	%fd15965, %fd3836;
	setp.geu.f64 	%p8578, %fd15965, 0d41CDCD64FF800000;
	@%p8578 bra 	$L__BB1_8536;
	ld.local.u8 	%r15999, [%rd983+-1];
	prmt.b32 	%r16000, %r15999, %r15970, 0x3340U;
	ld.local.u8 	%r16001, [%rd984+-1];
	prmt.b32 	%r16002, %r16001, 0, 0x3340U;
	prmt.b32 	%r16003, %r16000, %r16002, 0x5410U;
	cvt.u32.u16 	%r16004, %rs578;
	cvt.s32.s8 	%r16005, %r16004;
	mov.b32 	%r16006, 334205;
	dp4a.s32.u32 	%r16007, %r16003, %r16006, %r16005;
	mul.wide.s32 	%rd8396, %r16007, 8;
	add.s64 	%rd991, %rd1, %rd8396;
	ld.global.f64 	%fd3837, [%rd991+5000];
	abs.f64 	%fd15968, %fd3837;
	setp.geu.f64 	%p8579, %fd15968, 0d41CDCD64FF800000;
	@%p8579 bra 	$L__BB1_8536;
	mul.wide.s32 	%rd8397, %r3246, 8;
	add.s64 	%rd8398, %rd21, %rd8397;
	ld.local.f64 	%fd15969, [%rd8398];
	ld.global.f64 	%fd15970, [%rd991];
	add.f64 	%fd26487, %fd15969, %fd15970;
	add.f64 	%fd26488, %fd3836, %fd3837;
$L__BB1_8536:
	add.f64 	%fd15971, %fd26488, 0d4069000000000000;
	add.f64 	%fd15972, %fd26487, 0dC016CCCCCCCCCCCD;
	add.f64 	%fd15973, %fd3798, %fd15972;
	div.rn.f64 	%fd3842, %fd15971, %fd15973;
	setp.lt.f64 	%p8580, %fd26487, 0dC0A3880000000000;
	selp.f64 	%fd3843, 0dC0A9300000000000, %fd26487, %p8580;
	selp.f64 	%fd3844, 0d0000000000000000, %fd26488, %p8580;
	setp.lt.f64 	%p8581, %fd26513, 0dC0A3880000000000;
	selp.f64 	%fd3845, 0dC0A9300000000000, %fd26513, %p8581;
	setp.gt.f64 	%p8582, %fd3842, %fd3835;
	@%p8582 bra 	$L__BB1_8540;
	setp.gt.f64 	%p8583, %fd3845, 0d0000000000000000;
	selp.f64 	%fd15974, 0d0000000000000000, %fd26514, %p8581;
	setp.gt.f64 	%p8585, %fd15974, 0d0000000000000000;
	and.pred  	%p8586, %p8583, %p8585;
	@%p8586 bra 	$L__BB1_8540;
	setp.ltu.f64 	%p8587, %fd3835, %fd3842;
	@%p8587 bra 	$L__BB1_8541;
	st.local.f64 	[%rd985], %fd3845;
	st.local.f64 	[%rd982], %fd15974;
	mov.f64 	%fd26513, %fd3845;
	mov.f64 	%fd26514, %fd15974;
	bra.uni 	$L__BB1_8541;
$L__BB1_8540:
	st.local.f64 	[%rd985], %fd3843;
	st.local.f64 	[%rd982], %fd3844;
	mov.f64 	%fd26513, %fd3843;
	mov.f64 	%fd26514, %fd3844;
$L__BB1_8541:
	mov.b32 	%r28299, 3;
$L__BB1_8542:
	sub.s32 	%r16009, %r3244, %r28299;
	add.s32 	%r16010, %r16009, 1;
	setp.gt.u32 	%p8588, %r16009, 2147483646;
	selp.b32 	%r16011, %r16009, 0, %p8588;
	add.s32 	%r16012, %r28297, %r16011;
	add.s32 	%r28301, %r16012, -1;
	selp.b32 	%r28300, 1, %r16010, %p8588;
	setp.lt.s32 	%p8589, %r28301, 1;
	setp.ge.s32 	%p8590, %r28300, %r3244;
	or.pred  	%p8591, %p8589, %p8590;
	@%p8591 bra 	$L__BB1_8558;
$L__BB1_8543:
	mov.u32 	%r3251, %r28301;
	add.s32 	%r28301, %r3251, -1;
	mad.lo.s32 	%r16014, %r28301, %r3217, %r28300;
	add.s32 	%r3253, %r16014, -1;
	mul.wide.s32 	%rd8399, %r3253, 8;
	add.s64 	%rd8400, %rd20, %rd8399;
	ld.local.f64 	%fd3865, [%rd8400];
	abs.f64 	%fd15975, %fd3865;
	setp.geu.f64 	%p8592, %fd15975, 0d41CDCD64FF800000;
	@%p8592 bra 	$L__BB1_8557;
	not.b32 	%r16015, %r3251;
	add.s32 	%r3254, %r28297, %r16015;
	not.b32 	%r16016, %r28300;
	add.s32 	%r3255, %r3244, %r16016;
	setp.eq.s32 	%p8593, %r3254, 0;
	setp.gt.s32 	%p8594, %r3255, 0;
	and.pred  	%p8595, %p8593, %p8594;
	@%p8595 bra 	$L__BB1_8550;
	setp.eq.s32 	%p8596, %r3255, 0;
	setp.gt.s32 	%p8597, %r3254, 0;
	and.pred  	%p8598, %p8597, %p8596;
	@%p8598 bra 	$L__BB1_8550;
	setp.eq.s32 	%p8599, %r3254, 1;
	setp.eq.s32 	%p8600, %r3255, 1;
	and.pred  	%p8601, %p8599, %p8600;
	@%p8601 bra 	$L__BB1_8548;
	add.s32 	%r16017, %r3255, %r3254;
	mul.wide.s32 	%rd8401, %r16017, 8;
	add.s64 	%rd8402, %rd1, %rd8401;
	ld.global.f64 	%fd15976, [%rd8402+24952];
	cvt.u64.u32 	%rd8403, %r3251;
	add.s64 	%rd8404, %rd24, %rd8403;
	cvt.s64.s32 	%rd8405, %r28300;
	add.s64 	%rd8406, %rd25, %rd8405;
	ld.local.s8 	%r16018, [%rd8406+1];
	ld.local.u8 	%r16019, [%rd8404+1];
	ld.local.u8 	%r16020, [%rd8404];
	prmt.b32 	%r16021, %r16020, %r16019, 0x3340U;
	ld.local.u8 	%r16022, [%rd8406];
	prmt.b32 	%r16023, %r16022, 0, 0x3340U;
	prmt.b32 	%r16024, %r16021, %r16023, 0x5410U;
	mov.b32 	%r16025, 334205;
	dp4a.s32.u32 	%r16026, %r16024, %r16025, %r16018;
	mul.wide.s32 	%rd8407, %r16026, 8;
	add.s64 	%rd8408, %rd1, %rd8407;
	ld.global.f64 	%fd15977, [%rd8408+30440];
	add.f64 	%fd15978, %fd15976, %fd15977;
	cvt.u64.u32 	%rd8409, %r28297;
	add.s64 	%rd8410, %rd24, %rd8409;
	ld.local.s8 	%r16027, [%rd8410+-1];
	cvt.u32.u16 	%r16028, %rs578;
	ld.local.u8 	%r16029, [%rd984+-1];
	prmt.b32 	%r16030, %r16029, %r16028, 0x3340U;
	prmt.b32 	%r16032, %r15970, 0, 0x3340U;
	prmt.b32 	%r16033, %r16030, %r16032, 0x5410U;
	mov.b32 	%r16034, 359705;
	dp4a.s32.u32 	%r16035, %r16033, %r16034, %r16027;
	mul.wide.s32 	%rd8411, %r16035, 8;
	add.s64 	%rd8412, %rd1, %rd8411;
	ld.global.f64 	%fd15979, [%rd8412+30440];
	add.f64 	%fd15980, %fd15978, %fd15979;
	add.f64 	%fd15981, %fd15980, %fd3865;
	ld.global.f64 	%fd15982, [%rd8402+24232];
	ld.global.f64 	%fd15983, [%rd8408+25440];
	add.f64 	%fd15984, %fd15982, %fd15983;
	ld.global.f64 	%fd15985, [%rd8412+25440];
	add.f64 	%fd15986, %fd15984, %fd15985;
	sub.s32 	%r16036, %r3254, %r3255;
	abs.s32 	%r16037, %r16036;
	cvt.rn.f64.s32 	%fd15987, %r16037;
	fma.rn.f64 	%fd15988, %fd15987, 0dBFEEF3E864B31D04, %fd15986;
	mul.wide.s32 	%rd8413, %r3253, 8;
	add.s64 	%rd8414, %rd21, %rd8413;
	ld.local.f64 	%fd15989, [%rd8414];
	add.f64 	%fd15990, %fd15989, %fd15988;
	abs.f64 	%fd15991, %fd15981;
	setp.gt.f64 	%p8602, %fd15991, 0d41CDCD64FF800000;
	selp.f64 	%fd15992, 0dBFF0000000000000, %fd15990, %p8602;
	selp.f64 	%fd15993, 0d7FF0000000000000, %fd15981, %p8602;
	add.f64 	%fd15994, %fd15993, 0d4069000000000000;
	add.f64 	%fd15995, %fd15992, 0dC016CCCCCCCCCCCD;
	add.f64 	%fd15996, %fd3798, %fd15995;
	div.rn.f64 	%fd15997, %fd15994, %fd15996;
	add.f64 	%fd15998, %fd26514, 0d4069000000000000;
	add.f64 	%fd15999, %fd26513, 0dC016CCCCCCCCCCCD;
	add.f64 	%fd16000, %fd3798, %fd15999;
	div.rn.f64 	%fd16001, %fd15998, %fd16000;
	setp.gt.f64 	%p8603, %fd15997, %fd16001;
	selp.f64 	%fd26515, %fd15993, 0d7FF0000000000000, %p8603;
	selp.f64 	%fd26516, %fd15992, 0dBFF0000000000000, %p8603;
	bra.uni 	$L__BB1_8555;
$L__BB1_8548:
	cvt.u64.u32 	%rd8415, %r3251;
	add.s64 	%rd8416, %rd24, %rd8415;
	cvt.s64.s32 	%rd8417, %r28300;
	add.s64 	%rd8418, %rd25, %rd8417;
	ld.local.s8 	%r16038, [%rd8418+1];
	ld.local.u8 	%r16039, [%rd8416+1];
	ld.local.u8 	%r16040, [%rd8416];
	prmt.b32 	%r16041, %r16040, %r16039, 0x3340U;
	ld.local.u8 	%r16042, [%rd8418];
	prmt.b32 	%r16043, %r16042, 0, 0x3340U;
	prmt.b32 	%r16044, %r16041, %r16043, 0x5410U;
	mov.b32 	%r16045, 334205;
	dp4a.s32.u32 	%r16046, %r16044, %r16045, %r16038;
	mul.wide.s32 	%rd8419, %r16046, 8;
	add.s64 	%rd8420, %rd1, %rd8419;
	ld.global.f64 	%fd16004, [%rd8420+10000];
	cvt.u64.u32 	%rd8421, %r28297;
	add.s64 	%rd8422, %rd24, %rd8421;
	ld.local.s8 	%r16047, [%rd8422+-1];
	cvt.u32.u16 	%r16048, %rs578;
	ld.local.u8 	%r16049, [%rd984+-1];
	prmt.b32 	%r16050, %r16049, %r16048, 0x3340U;
	prmt.b32 	%r16052, %r15970, 0, 0x3340U;
	prmt.b32 	%r16053, %r16050, %r16052, 0x5410U;
	mov.b32 	%r16054, 359705;
	dp4a.s32.u32 	%r16055, %r16053, %r16054, %r16047;
	mul.wide.s32 	%rd8423, %r16055, 8;
	add.s64 	%rd8424, %rd1, %rd8423;
	ld.global.f64 	%fd16005, [%rd8424+10000];
	add.f64 	%fd16006, %fd16004, %fd16005;
	mul.wide.s32 	%rd8425, %r3253, 8;
	add.s64 	%rd8426, %rd21, %rd8425;
	ld.local.f64 	%fd16007, [%rd8426];
	add.f64 	%fd16008, %fd16006, %fd16007;
	ld.global.f64 	%fd16009, [%rd8420+15000];
	ld.global.f64 	%fd16010, [%rd8424+15000];
	add.f64 	%fd16011, %fd16009, %fd16010;
	add.f64 	%fd16012, %fd16011, %fd3865;
	abs.f64 	%fd16013, %fd16012;
	setp.gt.f64 	%p8604, %fd16013, 0d41CDCD64FF800000;
	selp.f64 	%fd3868, 0dBFF0000000000000, %fd16008, %p8604;
	selp.f64 	%fd3869, 0d7FF0000000000000, %fd16012, %p8604;
	add.f64 	%fd16014, %fd3869, 0d4069000000000000;
	add.f64 	%fd16015, %fd3868, 0dC016CCCCCCCCCCCD;
	add.f64 	%fd16016, %fd3798, %fd16015;
	div.rn.f64 	%fd3870, %fd16014, %fd16016;
	add.f64 	%fd16017, %fd26514, 0d4069000000000000;
	add.f64 	%fd16018, %fd26513, 0dC016CCCCCCCCCCCD;
	add.f64 	%fd16019, %fd3798, %fd16018;
	div.rn.f64 	%fd3871, %fd16017, %fd16019;
	sub.f64 	%fd16020, %fd3870, %fd3871;
	setp.ltu.f64 	%p8605, %fd16020, 0d3EB0C6F7A0B5ED8D;
	mov.f64 	%fd26516, 0dBFF0000000000000;
	mov.f64 	%fd26515, 0d7FF0000000000000;
	@%p8605 bra 	$L__BB1_8555;
	setp.gt.f64 	%p8606, %fd3870, %fd3871;
	selp.f64 	%fd26515, %fd3869, 0d7FF0000000000000, %p8606;
	selp.f64 	%fd26516, %fd3868, 0dBFF0000000000000, %p8606;
	bra.uni 	$L__BB1_8555;
$L__BB1_8550:
	setp.eq.s32 	%p8607, %r3255, 1;
	setp.eq.s32 	%p8608, %r3254, 1;
	or.pred  	%p8609, %p8608, %p8607;
	@%p8609 bra 	$L__BB1_8552;
	not.b32 	%r16056, %r28300;
	add.s32 	%r16057, %r3244, %r16056;
	not.b32 	%r16058, %r3251;
	add.s32 	%r16059, %r28297, %r16058;
	add.s32 	%r16060, %r16057, %r16059;
	mul.wide.s32 	%rd8427, %r16060, 8;
	add.s64 	%rd8428, %rd1, %rd8427;
	ld.global.f64 	%fd16021, [%rd8428+25192];
	cvt.u64.u32 	%rd8429, %r3251;
	add.s64 	%rd8430, %rd24, %rd8429;
	ld.local.s8 	%r16061, [%rd8430];
	mul.wide.s32 	%rd8431, %r16061, 5;
	cvt.s64.s32 	%rd8432, %r28300;
	add.s64 	%rd8433, %rd25, %rd8432;
	ld.local.s8 	%rd8434, [%rd8433];
	add.s64 	%rd8435, %rd8431, %rd8434;
	shl.b64 	%rd8436, %rd8435, 3;
	add.s64 	%rd8437, %rd1, %rd8436;
	ld.global.f64 	%fd16022, [%rd8437+45640];
	add.f64 	%fd16023, %fd16021, %fd16022;
	cvt.s32.s8 	%r16063, %r15970;
	mul.wide.s32 	%rd8438, %r16063, 5;
	cvt.u64.u16 	%rd8439, %rs578;
	cvt.s64.s8 	%rd8440, %rd8439;
	add.s64 	%rd8441, %rd8438, %rd8440;
	shl.b64 	%rd8442, %rd8441, 3;
	add.s64 	%rd8443, %rd1, %rd8442;
	ld.global.f64 	%fd16024, [%rd8443+45640];
	add.f64 	%fd16025, %fd16023, %fd16024;
	add.f64 	%fd16026, %fd16025, %fd3865;
	ld.global.f64 	%fd16027, [%rd8428+24472];
	ld.global.f64 	%fd16028, [%rd8437+45440];
	add.f64 	%fd16029, %fd16027, %fd16028;
	ld.global.f64 	%fd16030, [%rd8443+45440];
	add.f64 	%fd16031, %fd16029, %fd16030;
	mul.wide.s32 	%rd8444, %r3253, 8;
	add.s64 	%rd8445, %rd21, %rd8444;
	ld.local.f64 	%fd16032, [%rd8445];
	add.f64 	%fd16033, %fd16031, %fd16032;
	abs.f64 	%fd16034, %fd16026;
	setp.gt.f64 	%p8610, %fd16034, 0d41CDCD64FF800000;
	selp.f64 	%fd16035, 0dBFF0000000000000, %fd16033, %p8610;
	selp.f64 	%fd16036, 0d7FF0000000000000, %fd16026, %p8610;
	add.f64 	%fd16037, %fd16036, 0d4069000000000000;
	add.f64 	%fd16038, %fd16035, 0dC016CCCCCCCCCCCD;
	add.f64 	%fd16039, %fd3798, %fd16038;
	div.rn.f64 	%fd16040, %fd16037, %fd16039;
	add.f64 	%fd16041, %fd26514, 0d4069000000000000;
	add.f64 	%fd16042, %fd26513, 0dC016CCCCCCCCCCCD;
	add.f64 	%fd16043, %fd3798, %fd16042;
	div.rn.f64 	%fd16044, %fd16041, %fd16043;
	setp.gt.f64 	%p8611, %fd16040, %fd16044;
	selp.f64 	%fd26515, %fd16036, 0d7FF0000000000000, %p8611;
	selp.f64 	%fd26516, %fd16035, 0dBFF0000000000000, %p8611;
	bra.uni 	$L__BB1_8555;
$L__BB1_8552:
	and.pred  	%p8615, %p8593, %p8607;
	setp.eq.s32 	%p8616, %r3255, 0;
	and.pred  	%p8617, %p8608, %p8616;
	or.pred  	%p8618, %p8615, %p8617;
	mov.f64 	%fd26508, 0d0000000000000000;
	mov.f64 	%fd26507, 0dC0A9300000000000;
	not.pred 	%p8619, %p8618;
	@%p8619 bra 	$L__BB1_8554;
	not.b32 	%r16064, %r28300;
	add.s32 	%r16065, %r3244, %r16064;
	not.b32 	%r16066, %r3251;
	add.s32 	%r16067, %r28297, %r16066;
	add.s32 	%r16068, %r16065, %r16067;
	mul.wide.u32 	%rd8446, %r16068, 8;
	add.s64 	%rd8447, %rd1, %rd8446;
	ld.global.f64 	%fd16047, [%rd8447+25192];
	cvt.u64.u32 	%rd8448, %r3251;
	add.s64 	%rd8449, %rd24, %rd8448;
	cvt.s64.s32 	%rd8450, %r28300;
	add.s64 	%rd8451, %rd25, %rd8450;
	ld.local.u8 	%r16069, [%rd8449];
	prmt.b32 	%r16071, %r16069, %r15970, 0x3340U;
	ld.local.u8 	%r16072, [%rd8451];
	prmt.b32 	%r16073, %r16072, 0, 0x3340U;
	prmt.b32 	%r16074, %r16071, %r16073, 0x5410U;
	cvt.u32.u16 	%r16075, %rs578;
	cvt.s32.s8 	%r16076, %r16075;
	mov.b32 	%r16077, 334205;
	dp4a.s32.u32 	%r16078, %r16074, %r16077, %r16076;
	mul.wide.s32 	%rd8452, %r16078, 8;
	add.s64 	%rd8453, %rd1, %rd8452;
	ld.global.f64 	%fd16048, [%rd8453+5000];
	add.f64 	%fd26508, %fd16047, %fd16048;
	ld.global.f64 	%fd16049, [%rd8447+24472];
	ld.global.f64 	%fd16050, [%rd8453];
	add.f64 	%fd26507, %fd16049, %fd16050;
$L__BB1_8554:
	add.f64 	%fd16051, %fd26508, %fd3865;
	mul.wide.s32 	%rd8454, %r3253, 8;
	add.s64 	%rd8455, %rd21, %rd8454;
	ld.local.f64 	%fd16052, [%rd8455];
	add.f64 	%fd16053, %fd26507, %fd16052;
	abs.f64 	%fd16054, %fd16051;
	setp.gt.f64 	%p8620, %fd16054, 0d41CDCD64FF800000;
	selp.f64 	%fd16055, 0dBFF0000000000000, %fd16053, %p8620;
	selp.f64 	%fd16056, 0d7FF0000000000000, %fd16051, %p8620;
	add.f64 	%fd16057, %fd16056, 0d4069000000000000;
	add.f64 	%fd16058, %fd16055, 0dC016CCCCCCCCCCCD;
	add.f64 	%fd16059, %fd3798, %fd16058;
	div.rn.f64 	%fd16060, %fd16057, %fd16059;
	add.f64 	%fd16061, %fd26514, 0d4069000000000000;
	add.f64 	%fd16062, %fd26513, 0dC016CCCCCCCCCCCD;
	add.f64 	%fd16063, %fd3798, %fd16062;
	div.rn.f64 	%fd16064, %fd16061, %fd16063;
	setp.gt.f64 	%p8621, %fd16060, %fd16064;
	selp.f64 	%fd26515, %fd16056, 0d7FF0000000000000, %p8621;
	selp.f64 	%fd26516, %fd16055, 0dBFF0000000000000, %p8621;
$L__BB1_8555:
	setp.lt.f64 	%p8622, %fd26516, 0dC0A3880000000000;
	selp.f64 	%fd3890, 0d0000000000000000, %fd26515, %p8622;
	selp.f64 	%fd3891, 0dC0A9300000000000, %fd26516, %p8622;
	abs.f64 	%fd16065, %fd3890;
	setp.geu.f64 	%p8623, %fd16065, 0d41CDCD64FF800000;
	@%p8623 bra 	$L__BB1_8557;
	st.local.f64 	[%rd982], %fd3890;
	st.local.f64 	[%rd985], %fd3891;
	mov.f64 	%fd26513, %fd3891;
	mov.f64 	%fd26514, %fd3890;
$L__BB1_8557:
	add.s32 	%r28300, %r28300, 1;
	setp.gt.u32 	%p8624, %r3251, 1;
	setp.lt.s32 	%p8625, %r28300, %r3244;
	and.pred  	%p8626, %p8624, %p8625;
	@%p8626 bra 	$L__BB1_8543;
$L__BB1_8558:
	add.s32 	%r28299, %r28299, 1;
	setp.ne.s32 	%p8627, %r28299, 33;
	@%p8627 bra 	$L__BB1_8542;
$L__BB1_8559:
	add.s32 	%r28298, %r3244, 1;
	setp.ne.s32 	%p8628, %r3244, %r3217;
	@%p8628 bra 	$L__BB1_8516;
$L__BB1_8560:
	add.s32 	%r3259, %r28297, 1;
	setp.ne.s32 	%p8629, %r28297, %r3215;
	mov.u32 	%r28297, %r3259;
	@%p8629 bra 	$L__BB1_8514;
$L__BB1_8561:
	setp.eq.s32 	%p8630, %r3217, 0;
	mov.b32 	%r28304, 0;
	mov.f64 	%fd26545, 0dFFF0000000000000;
	@%p8630 bra 	$L__BB1_8577;
	cvt.u64.u32 	%rd8456, %r3215;
	add.s64 	%rd8457, %rd24, %rd8456;
	ld.local.u8 	%rs579, [%rd8457];
	cvt.u32.u16 	%r16082, %rs579;
	cvt.s32.s8 	%r3260, %r16082;
	mov.f64 	%fd26545, 0dFFF0000000000000;
	mov.b32 	%r28304, 0;
	mov.b32 	%r28302, 1;
$L__BB1_8563:
	mov.u32 	%r3261, %r28302;
	cvt.u64.u32 	%rd8458, %r3261;
	add.s64 	%rd992, %rd25, %rd8458;
	ld.local.u8 	%rs580, [%rd992];
	cvt.u32.u16 	%r16083, %rs580;
	cvt.s32.s8 	%r16084, %r16083;
	add.s32 	%r16085, %r16084, %r3260;
	setp.ne.s32 	%p8631, %r16085, 3;
	mov.f64 	%fd26544, 0dBFF0000000000000;
	mov.f64 	%fd26543, 0d7FF0000000000000;
	@%p8631 bra 	$L__BB1_8576;
	cvt.u64.u16 	%rd8459, %rs580;
	cvt.s64.s8 	%rd8460, %rd8459;
	cvt.u32.u16 	%r16086, %rs579;
	cvt.s32.s8 	%r16087, %r16086;
	mul.wide.s32 	%rd8461, %r16087, 5;
	add.s64 	%rd8462, %rd8461, %rd8460;
	shl.b64 	%rd8463, %rd8462, 3;
	add.s64 	%rd8464, %rd1, %rd8463;
	ld.global.f64 	%fd26544, [%rd8464+45440];
	ld.local.s8 	%r16088, [%rd992+1];
	cvt.s16.s8 	%rs3771, %rs579;
	cvt.s16.s8 	%rs3772, %rs580;
	mov.b32 	%r16089, {%rs3771, %rs3772};
	mov.b32 	%r16090, 1405;
	dp2a.lo.s32.u32 	%r16091, %r16089, %r16090, %r16088;
	mul.wide.s32 	%rd8465, %r16091, 8;
	add.s64 	%rd8466, %rd1, %rd8465;
	ld.global.f64 	%fd16071, [%rd8466+36240];
	add.f64 	%fd16072, %fd26544, %fd16071;
	ld.global.f64 	%fd26543, [%rd8464+45640];
	ld.global.f64 	%fd16073, [%rd8466+41240];
	add.f64 	%fd16074, %fd26543, %fd16073;
	abs.f64 	%fd16075, %fd16074;
	setp.gt.f64 	%p8632, %fd16075, 0d41CDCD64FF800000;
	selp.f64 	%fd3911, 0dBFF0000000000000, %fd16072, %p8632;
	selp.f64 	%fd3912, 0d7FF0000000000000, %fd16074, %p8632;
	mul.wide.s32 	%rd8467, %r16087, 160;
	add.s64 	%rd993, %rd8464, %rd8467;
	ld.global.f64 	%fd3913, [%rd993+21160];
	abs.f64 	%fd3914, %fd3913;
	setp.geu.f64 	%p8633, %fd3914, 0d41CDCD64FF800000;
	mul.wide.s32 	%rd8468, %r16087, -800;
	add.s64 	%rd994, %rd8466, %rd8468;
	mov.f64 	%fd26534, %fd3911;
	mov.f64 	%fd26535, %fd3912;
	@%p8633 bra 	$L__BB1_8568;
	ld.global.f64 	%fd3915, [%rd994+23000];
	abs.f64 	%fd16077, %fd3915;
	setp.geu.f64 	%p8634, %fd16077, 0d41CDCD64FF800000;
	mov.f64 	%fd26534, %fd3911;
	mov.f64 	%fd26535, %fd3912;
	@%p8634 bra 	$L__BB1_8568;
	ld.global.f64 	%fd16078, [%rd993+20160];
	add.f64 	%fd16079, %fd26544, %fd16078;
	ld.global.f64 	%fd16080, [%rd994+22000];
	add.f64 	%fd16081, %fd16079, %fd16080;
	add.f64 	%fd16082, %fd26543, %fd3913;
	add.f64 	%fd16083, %fd16082, %fd3915;
	abs.f64 	%fd16084, %fd16083;
	setp.gt.f64 	%p8635, %fd16084, 0d41CDCD64FF800000;
	selp.f64 	%fd26534, 0dBFF0000000000000, %fd16081, %p8635;
	selp.f64 	%fd26535, 0d7FF0000000000000, %fd16083, %p8635;
	add.f64 	%fd16085, %fd26535, 0d4069000000000000;
	add.f64 	%fd16086, %fd26534, 0dC016CCCCCCCCCCCD;
	add.f64 	%fd16087, %fd3798, %fd16086;
	div.rn.f64 	%fd26536, %fd16085, %fd16087;
	abs.f64 	%fd16088, %fd3912;
	setp.geu.f64 	%p8636, %fd16088, 0d41CDCD64FF800000;
	@%p8636 bra 	$L__BB1_8568;
	add.f64 	%fd16089, %fd3912, 0d4069000000000000;
	add.f64 	%fd16090, %fd3911, 0dC016CCCCCCCCCCCD;
	add.f64 	%fd16091, %fd3798, %fd16090;
	div.rn.f64 	%fd16092, %fd16089, %fd16091;
	setp.lt.f64 	%p8637, %fd16092, %fd26536;
	selp.f64 	%fd26534, %fd26534, %fd3911, %p8637;
	selp.f64 	%fd26535, %fd26535, %fd3912, %p8637;
	selp.f64 	%fd26536, %fd26536, %fd16092, %p8637;
$L__BB1_8568:
	mov.f64 	%fd26537, %fd26534;
	mov.f64 	%fd26538, %fd26535;
	@%p8633 bra 	$L__BB1_8571;
	ld.global.f64 	%fd16093, [%rd993+20160];
	add.f64 	%fd16094, %fd26544, %fd16093;
	add.f64 	%fd16095, %fd26543, %fd3913;
	abs.f64 	%fd16096, %fd16095;
	setp.gt.f64 	%p8639, %fd16096, 0d41CDCD64FF800000;
	selp.f64 	%fd26537, 0dBFF0000000000000, %fd16094, %p8639;
	selp.f64 	%fd26538, 0d7FF0000000000000, %fd16095, %p8639;
	add.f64 	%fd16097, %fd26538, 0d4069000000000000;
	add.f64 	%fd16098, %fd26537, 0dC016CCCCCCCCCCCD;
	add.f64 	%fd16099, %fd3798, %fd16098;
	div.rn.f64 	%fd26536, %fd16097, %fd16099;
	abs.f64 	%fd16100, %fd26535;
	setp.geu.f64 	%p8640, %fd16100, 0d41CDCD64FF800000;
	@%p8640 bra 	$L__BB1_8571;
	add.f64 	%fd16101, %fd26535, 0d4069000000000000;
	add.f64 	%fd16102, %fd26534, 0dC016CCCCCCCCCCCD;
	add.f64 	%fd16103, %fd3798, %fd16102;
	div.rn.f64 	%fd16104, %fd16101, %fd16103;
	setp.lt.f64 	%p8641, %fd16104, %fd26536;
	selp.f64 	%fd26537, %fd26537, %fd26534, %p8641;
	selp.f64 	%fd26538, %fd26538, %fd26535, %p8641;
	selp.f64 	%fd26536, %fd26536, %fd16104, %p8641;
$L__BB1_8571:
	ld.global.f64 	%fd3934, [%rd994+23000];
	abs.f64 	%fd16105, %fd3934;
	setp.geu.f64 	%p8642, %fd16105, 0d41CDCD64FF800000;
	mov.f64 	%fd26540, %fd26537;
	mov.f64 	%fd26541, %fd26538;
	@%p8642 bra 	$L__BB1_8574;
	ld.global.f64 	%fd16106, [%rd994+22000];
	add.f64 	%fd16107, %fd26544, %fd16106;
	add.f64 	%fd16108, %fd26543, %fd3934;
	abs.f64 	%fd16109, %fd16108;
	setp.gt.f64 	%p8643, %fd16109, 0d41CDCD64FF800000;
	selp.f64 	%fd26540, 0dBFF0000000000000, %fd16107, %p8643;
	selp.f64 	%fd26541, 0d7FF0000000000000, %fd16108, %p8643;
	add.f64 	%fd16110, %fd26541, 0d4069000000000000;
	add.f64 	%fd16111, %fd26540, 0dC016CCCCCCCCCCCD;
	add.f64 	%fd16112, %fd3798, %fd16111;
	div.rn.f64 	%fd26536, %fd16110, %fd16112;
	abs.f64 	%fd16113, %fd26538;
	setp.geu.f64 	%p8644, %fd16113, 0d41CDCD64FF800000;
	@%p8644 bra 	$L__BB1_8574;
	add.f64 	%fd16114, %fd26538, 0d4069000000000000;
	add.f64 	%fd16115, %fd26537, 0dC016CCCCCCCCCCCD;
	add.f64 	%fd16116, %fd3798, %fd16115;
	div.rn.f64 	%fd16117, %fd16114, %fd16116;
	setp.lt.f64 	%p8645, %fd16117, %fd26536;
	selp.f64 	%fd26540, %fd26540, %fd26537, %p8645;
	selp.f64 	%fd26541, %fd26541, %fd26538, %p8645;
	selp.f64 	%fd26536, %fd26536, %fd16117, %p8645;
$L__BB1_8574:
	add.f64 	%fd16118, %fd26544, 0dC016CCCCCCCCCCCD;
	add.f64 	%fd3944, %fd3798, %fd16118;
	abs.f64 	%fd16119, %fd26541;
	setp.geu.f64 	%p8646, %fd16119, 0d41CDCD64FF800000;
	@%p8646 bra 	$L__BB1_8576;
	add.f64 	%fd16120, %fd26543, 0d4069000000000000;
	div.rn.f64 	%fd16121, %fd16120, %fd3944;
	setp.lt.f64 	%p8647, %fd26536, %fd16121;
	selp.f64 	%fd26543, %fd26543, %fd26541, %p8647;
	selp.f64 	%fd26544, %fd26544, %fd26540, %p8647;
$L__BB1_8576:
	add.f64 	%fd16122, %fd26544, 0d3EB0C6F7A0B5ED8D;
	add.f64 	%fd16123, %fd26543, 0d3EB0C6F7A0B5ED8D;
	add.s32 	%r16092, %r3215, -1;
	mad.lo.s32 	%r16093, %r3217, %r16092, %r3261;
	add.s32 	%r16094, %r16093, -1;
	mul.wide.s32 	%rd8469, %r16094, 8;
	add.s64 	%rd8470, %rd20, %rd8469;
	ld.local.f64 	%fd16124, [%rd8470];
	add.f64 	%fd16125, %fd16123, %fd16124;
	add.f64 	%fd16126, %fd16125, 0d4069000000000000;
	add.s64 	%rd8471, %rd21, %rd8469;
	ld.local.f64 	%fd16127, [%rd8471];
	add.f64 	%fd16128, %fd16122, %fd16127;
	add.f64 	%fd16129, %fd16128, 0dC016CCCCCCCCCCCD;
	add.f64 	%fd16130, %fd3798, %fd16129;
	div.rn.f64 	%fd16131, %fd16126, %fd16130;
	add.f64 	%fd16132, %fd16131, 0dC071126666666666;
	setp.gt.f64 	%p8648, %fd16132, %fd26545;
	setp.lt.f64 	%p8649, %fd16128, 0d0000000000000000;
	setp.lt.f64 	%p8650, %fd16125, 0d0000000000000000;
	and.pred  	%p8651, %p8649, %p8650;
	and.pred  	%p8652, %p8651, %p8648;
	selp.f64 	%fd26545, %fd16132, %fd26545, %p8652;
	selp.b32 	%r28304, %r3261, %r28304, %p8652;
	add.s32 	%r28302, %r3261, 1;
	setp.ne.s32 	%p8653, %r3261, %r3217;
	@%p8653 bra 	$L__BB1_8563;
$L__BB1_8577:
	abs.f64 	%fd3951, %fd26545;
	setp.gt.f64 	%p8654, %fd3951, 0d41CDCD64FF800000;
	selp.b32 	%r28348, 1, %r28304, %p8654;
	selp.b32 	%r28349, 1, %r3215, %p8654;
	cvt.u64.u32 	%rd8472, %r28349;
	add.s64 	%rd995, %rd24, %rd8472;
	ld.local.u8 	%rs581, [%rd995];
	cvt.u32.u16 	%r16095, %rs581;
	cvt.s32.s8 	%r16096, %r16095;
	cvt.s64.s32 	%rd8473, %r28348;
	add.s64 	%rd996, %rd25, %rd8473;
	ld.local.u8 	%rs6784, [%rd996];
	cvt.u32.u16 	%r16097, %rs6784;
	cvt.s32.s8 	%r16098, %r16097;
	add.s32 	%r16099, %r16098, %r16096;
	setp.ne.s32 	%p8655, %r16099, 3;
	mov.f64 	%fd26556, 0dBFF0000000000000;
	mov.f64 	%fd26555, 0d7FF0000000000000;
	@%p8655 bra 	$L__BB1_8590;
	cvt.u32.u16 	%r16100, %rs581;
	cvt.u32.u16 	%r16101, %rs6784;
	cvt.u64.u16 	%rd8474, %rs6784;
	cvt.s64.s8 	%rd8475, %rd8474;
	cvt.s32.s8 	%r16102, %r16100;
	mul.wide.s32 	%rd8476, %r16102, 5;
	add.s64 	%rd8477, %rd8476, %rd8475;
	shl.b64 	%rd8478, %rd8477, 3;
	add.s64 	%rd8479, %rd1, %rd8478;
	ld.global.f64 	%fd26556, [%rd8479+45440];
	ld.local.s8 	%r16103, [%rd996+1];
	ld.local.s8 	%rs3773, [%rd995+1];
	cvt.u32.u16 	%r16104, %rs3773;
	prmt.b32 	%r16105, %r16100, %r16104, 0x3340U;
	prmt.b32 	%r16106, %r16101, 0, 0x3340U;
	prmt.b32 	%r16107, %r16105, %r16106, 0x5410U;
	mov.b32 	%r16108, 334205;
	dp4a.s32.u32 	%r16109, %r16107, %r16108, %r16103;
	mul.wide.s32 	%rd8480, %r16109, 8;
	add.s64 	%rd8481, %rd1, %rd8480;
	ld.global.f64 	%fd16136, [%rd8481+35440];
	add.f64 	%fd16137, %fd26556, %fd16136;
	ld.global.f64 	%fd26555, [%rd8479+45640];
	ld.global.f64 	%fd16138, [%rd8481+40440];
	add.f64 	%fd16139, %fd26555, %fd16138;
	abs.f64 	%fd16140, %fd16139;
	setp.gt.f64 	%p8656, %fd16140, 0d41CDCD64FF800000;
	selp.f64 	%fd3954, 0dBFF0000000000000, %fd16137, %p8656;
	selp.f64 	%fd3955, 0d7FF0000000000000, %fd16139, %p8656;
	cvt.s16.s8 	%rs3774, %rs581;
	mov.b32 	%r16110, {%rs3774, %rs3773};
	cvt.s32.s8 	%r16111, %r16101;
	mov.b32 	%r16112, 1305;
	dp2a.lo.s32.u32 	%r16113, %r16110, %r16112, %r16111;
	mul.wide.s32 	%rd8482, %r16113, 8;
	add.s64 	%rd997, %rd1, %rd8482;
	ld.global.f64 	%fd3956, [%rd997+21000];
	abs.f64 	%fd3957, %fd3956;
	setp.geu.f64 	%p8657, %fd3957, 0d41CDCD64FF800000;
	cvt.s16.s8 	%rs3775, %rs6784;
	mov.b32 	%r16114, {%rs3774, %rs3775};
	dp2a.lo.s32.u32 	%r16115, %r16114, %r16112, %r16103;
	mul.wide.s32 	%rd8483, %r16115, 8;
	add.s64 	%rd998, %rd1, %rd8483;
	mov.f64 	%fd26546, %fd3954;
	mov.f64 	%fd26547, %fd3955;
	@%p8657 bra 	$L__BB1_8582;
	ld.global.f64 	%fd3958, [%rd998+23000];
	abs.f64 	%fd16142, %fd3958;
	setp.geu.f64 	%p8658, %fd16142, 0d41CDCD64FF800000;
	mov.f64 	%fd26546, %fd3954;
	mov.f64 	%fd26547, %fd3955;
	@%p8658 bra 	$L__BB1_8582;
	ld.global.f64 	%fd16143, [%rd997+20000];
	add.f64 	%fd16144, %fd26556, %fd16143;
	ld.global.f64 	%fd16145, [%rd998+22000];
	add.f64 	%fd16146, %fd16144, %fd16145;
	add.f64 	%fd16147, %fd26555, %fd3956;
	add.f64 	%fd16148, %fd16147, %fd3958;
	abs.f64 	%fd16149, %fd16148;
	setp.gt.f64 	%p8659, %fd16149, 0d41CDCD64FF800000;
	selp.f64 	%fd26546, 0dBFF0000000000000, %fd16146, %p8659;
	selp.f64 	%fd26547, 0d7FF0000000000000, %fd16148, %p8659;
	add.f64 	%fd16150, %fd26547, 0d4069000000000000;
	add.f64 	%fd16151, %fd26546, 0dC016CCCCCCCCCCCD;
	add.f64 	%fd16152, %fd3798, %fd16151;
	div.rn.f64 	%fd26548, %fd16150, %fd16152;
	abs.f64 	%fd16153, %fd3955;
	setp.geu.f64 	%p8660, %fd16153, 0d41CDCD64FF800000;
	@%p8660 bra 	$L__BB1_8582;
	add.f64 	%fd16154, %fd3955, 0d4069000000000000;
	add.f64 	%fd16155, %fd3954, 0dC016CCCCCCCCCCCD;
	add.f64 	%fd16156, %fd3798, %fd16155;
	div.rn.f64 	%fd16157, %fd16154, %fd16156;
	setp.lt.f64 	%p8661, %fd16157, %fd26548;
	selp.f64 	%fd26546, %fd26546, %fd3954, %p8661;
	selp.f64 	%fd26547, %fd26547, %fd3955, %p8661;
	selp.f64 	%fd26548, %fd26548, %fd16157, %p8661;
$L__BB1_8582:
	mov.f64 	%fd26549, %fd26546;
	mov.f64 	%fd26550, %fd26547;
	@%p8657 bra 	$L__BB1_8585;
	ld.global.f64 	%fd16158, [%rd997+20000];
	add.f64 	%fd16159, %fd26556, %fd16158;
	add.f64 	%fd16160, %fd26555, %fd3956;
	abs.f64 	%fd16161, %fd16160;
	setp.gt.f64 	%p8663, %fd16161, 0d41CDCD64FF800000;
	selp.f64 	%fd26549, 0dBFF0000000000000, %fd16159, %p8663;
	selp.f64 	%fd26550, 0d7FF0000000000000, %fd16160, %p8663;
	add.f64 	%fd16162, %fd26550, 0d4069000000000000;
	add.f64 	%fd16163, %fd26549, 0dC016CCCCCCCCCCCD;
	add.f64 	%fd16164, %fd3798, %fd16163;
	div.rn.f64 	%fd26548, %fd16162, %fd16164;
	abs.f64 	%fd16165, %fd26547;
	setp.geu.f64 	%p8664, %fd16165, 0d41CDCD64FF800000;
	@%p8664 bra 	$L__BB1_8585;
	add.f64 	%fd16166, %fd26547, 0d4069000000000000;
	add.f64 	%fd16167, %fd26546, 0dC016CCCCCCCCCCCD;
	add.f64 	%fd16168, %fd3798, %fd16167;
	div.rn.f64 	%fd16169, %fd16166, %fd16168;
	setp.lt.f64 	%p8665, %fd16169, %fd26548;
	selp.f64 	%fd26549, %fd26549, %fd26546, %p8665;
	selp.f64 	%fd26550, %fd26550, %fd26547, %p8665;
	selp.f64 	%fd26548, %fd26548, %fd16169, %p8665;
$L__BB1_8585:
	ld.global.f64 	%fd3977, [%rd998+23000];
	abs.f64 	%fd16170, %fd3977;
	setp.geu.f64 	%p8666, %fd16170, 0d41CDCD64FF800000;
	mov.f64 	%fd26552, %fd26549;
	mov.f64 	%fd26553, %fd26550;
	@%p8666 bra 	$L__BB1_8588;
	ld.global.f64 	%fd16171, [%rd998+22000];
	add.f64 	%fd16172, %fd26556, %fd16171;
	add.f64 	%fd16173, %fd26555, %fd3977;
	abs.f64 	%fd16174, %fd16173;
	setp.gt.f64 	%p8667, %fd16174, 0d41CDCD64FF800000;
	selp.f64 	%fd26552, 0dBFF0000000000000, %fd16172, %p8667;
	selp.f64 	%fd26553, 0d7FF0000000000000, %fd16173, %p8667;
	add.f64 	%fd16175, %fd26553, 0d4069000000000000;
	add.f64 	%fd16176, %fd26552, 0dC016CCCCCCCCCCCD;
	add.f64 	%fd16177, %fd3798, %fd16176;
	div.rn.f64 	%fd26548, %fd16175, %fd16177;
	abs.f64 	%fd16178, %fd26550;
	setp.geu.f64 	%p8668, %fd16178, 0d41CDCD64FF800000;
	@%p8668 bra 	$L__BB1_8588;
	add.f64 	%fd16179, %fd26550, 0d4069000000000000;
	add.f64 	%fd16180, %fd26549, 0dC016CCCCCCCCCCCD;
	add.f64 	%fd16181, %fd3798, %fd16180;
	div.rn.f64 	%fd16182, %fd16179, %fd16181;
	setp.lt.f64 	%p8669, %fd16182, %fd26548;
	selp.f64 	%fd26552, %fd26552, %fd26549, %p8669;
	selp.f64 	%fd26553, %fd26553, %fd26550, %p8669;
	selp.f64 	%fd26548, %fd26548, %fd16182, %p8669;
$L__BB1_8588:
	add.f64 	%fd16183, %fd26556, 0dC016CCCCCCCCCCCD;
	add.f64 	%fd3987, %fd3798, %fd16183;
	abs.f64 	%fd16184, %fd26553;
	setp.geu.f64 	%p8670, %fd16184, 0d41CDCD64FF800000;
	@%p8670 bra 	$L__BB1_8590;
	add.f64 	%fd16185, %fd26555, 0d4069000000000000;
	div.rn.f64 	%fd16186, %fd16185, %fd3987;
	setp.lt.f64 	%p8671, %fd26548, %fd16186;
	selp.f64 	%fd26555, %fd26555, %fd26553, %p8671;
	selp.f64 	%fd26556, %fd26556, %fd26552, %p8671;
$L__BB1_8590:
	setp.eq.s32 	%p8672, %r3215, 0;
	@%p8672 bra 	$L__BB1_8604;
	and.b32  	%r3268, %r3215, 15;
	setp.lt.u32 	%p8673, %r3215, 16;
	mov.b32 	%r28307, 0;
	@%p8673 bra 	$L__BB1_8594;
	and.b32  	%r28307, %r3215, 2147483632;
	mov.b32 	%r28305, 0;
$L__BB1_8593:
	.pragma "nounroll";
	mul.wide.u32 	%rd8484, %r28305, 4;
	add.s64 	%rd8485, %rd22, %rd8484;
	mov.b32 	%r16118, 0;
	st.local.u32 	[%rd8485], %r16118;
	st.local.u32 	[%rd8485+4], %r16118;
	st.local.u32 	[%rd8485+8], %r16118;
	st.local.u32 	[%rd8485+12], %r16118;
	st.local.u32 	[%rd8485+16], %r16118;
	st.local.u32 	[%rd8485+20], %r16118;
	st.local.u32 	[%rd8485+24], %r16118;
	st.local.u32 	[%rd8485+28], %r16118;
	st.local.u32 	[%rd8485+32], %r16118;
	st.local.u32 	[%rd8485+36], %r16118;
	st.local.u32 	[%rd8485+40], %r16118;
	st.local.u32 	[%rd8485+44], %r16118;
	st.local.u32 	[%rd8485+48], %r16118;
	st.local.u32 	[%rd8485+52], %r16118;
	st.local.u32 	[%rd8485+56], %r16118;
	st.local.u32 	[%rd8485+60], %r16118;
	add.s32 	%r28305, %r28305, 16;
	setp.ne.s32 	%p8674, %r28305, %r28307;
	@%p8674 bra 	$L__BB1_8593;
$L__BB1_8594:
	setp.eq.s32 	%p8675, %r3268, 0;
	@%p8675 bra 	$L__BB1_8604;
	and.b32  	%r3273, %r3215, 7;
	setp.lt.u32 	%p8676, %r3268, 8;
	@%p8676 bra 	$L__BB1_8597;
	mul.wide.u32 	%rd8486, %r28307, 4;
	add.s64 	%rd8487, %rd22, %rd8486;
	mov.b32 	%r16119, 0;
	st.local.u32 	[%rd8487], %r16119;
	st.local.u32 	[%rd8487+4], %r16119;
	st.local.u32 	[%rd8487+8], %r16119;
	st.local.u32 	[%rd8487+12], %r16119;
	st.local.u32 	[%rd8487+16], %r16119;
	st.local.u32 	[%rd8487+20], %r16119;
	st.local.u32 	[%rd8487+24], %r16119;
	st.local.u32 	[%rd8487+28], %r16119;
	add.s32 	%r28307, %r28307, 8;
$L__BB1_8597:
	setp.eq.s32 	%p8677, %r3273, 0;
	@%p8677 bra 	$L__BB1_8604;
	and.b32  	%r3276, %r3215, 3;
	setp.lt.u32 	%p8678, %r3273, 4;
	@%p8678 bra 	$L__BB1_8600;
	mul.wide.u32 	%rd8488, %r28307, 4;
	add.s64 	%rd8489, %rd22, %rd8488;
	mov.b32 	%r16120, 0;
	st.local.u32 	[%rd8489], %r16120;
	st.local.u32 	[%rd8489+4], %r16120;
	st.local.u32 	[%rd8489+8], %r16120;
	st.local.u32 	[%rd8489+12], %r16120;
	add.s32 	%r28307, %r28307, 4;
$L__BB1_8600:
	setp.eq.s32 	%p8679, %r3276, 0;
	@%p8679 bra 	$L__BB1_8604;
	mul.wide.u32 	%rd8490, %r28307, 4;
	add.s64 	%rd999, %rd22, %rd8490;
	mov.b32 	%r16121, 0;
	st.local.u32 	[%rd999], %r16121;
	setp.eq.s32 	%p8680, %r3276, 1;
	@%p8680 bra 	$L__BB1_8604;
	mov.b32 	%r16122, 0;
	st.local.u32 	[%rd999+4], %r16122;
	setp.eq.s32 	%p8681, %r3276, 2;
	@%p8681 bra 	$L__BB1_8604;
	mov.b32 	%r16123, 0;
	st.local.u32 	[%rd999+8], %r16123;
$L__BB1_8604:
	@%p8630 bra 	$L__BB1_8618;
	and.b32  	%r3279, %r3217, 15;
	setp.lt.u32 	%p8683, %r3217, 16;
	mov.b32 	%r28311, 0;
	@%p8683 bra 	$L__BB1_8608;
	and.b32  	%r28311, %r3217, 2147483632;
	mov.b32 	%r28309, 0;
$L__BB1_8607:
	.pragma "nounroll";
	mul.wide.u32 	%rd8491, %r28309, 4;
	add.s64 	%rd8492, %rd23, %rd8491;
	mov.b32 	%r16126, 0;
	st.local.u32 	[%rd8492], %r16126;
	st.local.u32 	[%rd8492+4], %r16126;
	st.local.u32 	[%rd8492+8], %r16126;
	st.local.u32 	[%rd8492+12], %r16126;
	st.local.u32 	[%rd8492+16], %r16126;
	st.local.u32 	[%rd8492+20], %r16126;
	st.local.u32 	[%rd8492+24], %r16126;
	st.local.u32 	[%rd8492+28], %r16126;
	st.local.u32 	[%rd8492+32], %r16126;
	st.local.u32 	[%rd8492+36], %r16126;
	st.local.u32 	[%rd8492+40], %r16126;
	st.local.u32 	[%rd8492+44], %r16126;
	st.local.u32 	[%rd8492+48], %r16126;
	st.local.u32 	[%rd8492+52], %r16126;
	st.local.u32 	[%rd8492+56], %r16126;
	st.local.u32 	[%rd8492+60], %r16126;
	add.s32 	%r28309, %r28309, 16;
	setp.ne.s32 	%p8684, %r28309, %r28311;
	@%p8684 bra 	$L__BB1_8607;
$L__BB1_8608:
	setp.eq.s32 	%p8685, %r3279, 0;
	@%p8685 bra 	$L__BB1_8618;
	and.b32  	%r3284, %r3217, 7;
	setp.lt.u32 	%p8686, %r3279, 8;
	@%p8686 bra 	$L__BB1_8611;
	mul.wide.u32 	%rd8493, %r28311, 4;
	add.s64 	%rd8494, %rd23, %rd8493;
	mov.b32 	%r16127, 0;
	st.local.u32 	[%rd8494], %r16127;
	st.local.u32 	[%rd8494+4], %r16127;
	st.local.u32 	[%rd8494+8], %r16127;
	st.local.u32 	[%rd8494+12], %r16127;
	st.local.u32 	[%rd8494+16], %r16127;
	st.local.u32 	[%rd8494+20], %r16127;
	st.local.u32 	[%rd8494+24], %r16127;
	st.local.u32 	[%rd8494+28], %r16127;
	add.s32 	%r28311, %r28311, 8;
$L__BB1_8611:
	setp.eq.s32 	%p8687, %r3284, 0;
	@%p8687 bra 	$L__BB1_8618;
	and.b32  	%r3287, %r3217, 3;
	setp.lt.u32 	%p8688, %r3284, 4;
	@%p8688 bra 	$L__BB1_8614;
	mul.wide.u32 	%rd8495, %r28311, 4;
	add.s64 	%rd8496, %rd23, %rd8495;
	mov.b32 	%r16128, 0;
	st.local.u32 	[%rd8496], %r16128;
	st.local.u32 	[%rd8496+4], %r16128;
	st.local.u32 	[%rd8496+8], %r16128;
	st.local.u32 	[%rd8496+12], %r16128;
	add.s32 	%r28311, %r28311, 4;
$L__BB1_8614:
	setp.eq.s32 	%p8689, %r3287, 0;
	@%p8689 bra 	$L__BB1_8618;
	mul.wide.u32 	%rd8497, %r28311, 4;
	add.s64 	%rd1000, %rd23, %rd8497;
	mov.b32 	%r16129, 0;
	st.local.u32 	[%rd1000], %r16129;
	setp.eq.s32 	%p8690, %r3287, 1;
	@%p8690 bra 	$L__BB1_8618;
	mov.b32 	%r16130, 0;
	st.local.u32 	[%rd1000+4], %r16130;
	setp.eq.s32 	%p8691, %r3287, 2;
	@%p8691 bra 	$L__BB1_8618;
	mov.b32 	%r16131, 0;
	st.local.u32 	[%rd1000+8], %r16131;
$L__BB1_8618:
	add.s32 	%r16132, %r28349, -1;
	add.s32 	%r3290, %r28348, -1;
	mad.lo.s32 	%r3291, %r16132, %r3217, %r3290;
	mul.wide.s32 	%rd8498, %r3291, 8;
	add.s64 	%rd8499, %rd20, %rd8498;
	ld.local.f64 	%fd16188, [%rd8499];
	abs.f64 	%fd16189, %fd16188;
	setp.geu.f64 	%p8692, %fd16189, 0d41CDCD64FF800000;
	mov.f64 	%fd26563, 0d0000000000000000;
	@%p8692 bra 	$L__BB1_8666;
	mul.wide.u32 	%rd8500, %r28349, 4;
	add.s64 	%rd8501, %rd22, %rd8500;
	st.local.u32 	[%rd8501+-4], %r28348;
	mul.wide.s32 	%rd8502, %r3290, 4;
	add.s64 	%rd8503, %rd23, %rd8502;
	st.local.u32 	[%rd8503], %r28349;
$L__BB1_8620:
	cvt.s64.s32 	%rd8504, %r28349;
	add.s64 	%rd1001, %rd24, %rd8504;
	ld.local.u8 	%rs584, [%rd1001];
	cvt.u32.u16 	%r16133, %rs584;
	cvt.s32.s8 	%r16134, %r16133;
	cvt.u32.u16 	%r16135, %rs6784;
	cvt.s32.s8 	%r16136, %r16135;
	add.s32 	%r16137, %r16136, %r16134;
	setp.eq.s32 	%p8693, %r16137, 3;
	@%p8693 bra 	$L__BB1_8622;
	add.s32 	%r16138, %r28349, -1;
	mad.lo.s32 	%r16139, %r16138, %r3217, %r28348;
	add.s32 	%r16140, %r16139, -1;
	mul.wide.s32 	%rd8505, %r16140, 8;
	add.s64 	%rd8506, %rd21, %rd8505;
	mov.b64 	%rd8507, -4616189618054758400;
	st.local.u64 	[%rd8506], %rd8507;
	add.s64 	%rd8508, %rd20, %rd8505;
	mov.b64 	%rd8509, 9218868437227405312;
	st.local.u64 	[%rd8508], %rd8509;
	mov.f64 	%fd26561, 0dBFF0000000000000;
	mov.f64 	%fd26560, 0d7FF0000000000000;
	bra.uni 	$L__BB1_8633;
$L__BB1_8622:
	cvt.s32.s8 	%r16142, %r16133;
	mul.wide.s32 	%rd8510, %r16142, 5;
	cvt.u64.u16 	%rd8511, %rs6784;
	cvt.s64.s8 	%rd1002, %rd8511;
	add.s64 	%rd1003, %rd8510, %rd1002;
	shl.b64 	%rd8512, %rd1003, 3;
	add.s64 	%rd8513, %rd1, %rd8512;
	ld.global.f64 	%fd26561, [%rd8513+45440];
	cvt.s64.s32 	%rd8514, %r28348;
	add.s64 	%rd8515, %rd25, %rd8514;
	ld.local.u8 	%rs3776, [%rd1001+-1];
	cvt.u64.u16 	%rd8516, %rs3776;
	cvt.s64.s8 	%rd1004, %rd8516;
	ld.local.s8 	%rs3777, [%rd8515+-1];
	cvt.u32.u16 	%r16143, %rs3777;
	cvt.u32.u16 	%r16144, %rs6784;
	prmt.b32 	%r16145, %r16144, %r16143, 0x3340U;
	prmt.b32 	%r16146, %r16133, 0, 0x3340U;
	prmt.b32 	%r16147, %r16145, %r16146, 0x5410U;
	cvt.u32.u16 	%r16148, %rs3776;
	cvt.s32.s8 	%r16149, %r16148;
	mov.b32 	%r16150, 334205;
	dp4a.s32.u32 	%r16151, %r16147, %r16150, %r16149;
	mul.wide.s32 	%rd8517, %r16151, 8;
	add.s64 	%rd8518, %rd1, %rd8517;
	ld.global.f64 	%fd16192, [%rd8518+35440];
	add.f64 	%fd16193, %fd26561, %fd16192;
	ld.global.f64 	%fd26560, [%rd8513+45640];
	ld.global.f64 	%fd16194, [%rd8518+40440];
	add.f64 	%fd16195, %fd26560, %fd16194;
	abs.f64 	%fd16196, %fd16195;
	setp.gt.f64 	%p8694, %fd16196, 0d41CDCD64FF800000;
	selp.f64 	%fd3994, 0dBFF0000000000000, %fd16193, %p8694;
	selp.f64 	%fd3995, 0d7FF0000000000000, %fd16195, %p8694;
	cvt.s16.s8 	%rs3778, %rs6784;
	mov.b32 	%r16152, {%rs3778, %rs3777};
	mov.b32 	%r16153, 1305;
	dp2a.lo.s32.u32 	%r16154, %r16152, %r16153, %r16142;
	mul.wide.s32 	%rd8519, %r16154, 8;
	add.s64 	%rd1005, %rd1, %rd8519;
	ld.global.f64 	%fd3996, [%rd1005+21000];
	abs.f64 	%fd16197, %fd3996;
	setp.geu.f64 	%p8695, %fd16197, 0d41CDCD64FF800000;
	@%p8695 bra 	$L__BB1_8626;
	mad.lo.s64 	%rd8523, %rd1002, 24, %rd1003;
	add.s64 	%rd8524, %rd8523, %rd1004;
	shl.b64 	%rd8525, %rd8524, 3;
	add.s64 	%rd1006, %rd1, %rd8525;
	ld.global.f64 	%fd3997, [%rd1006+23000];
	abs.f64 	%fd16212, %fd3997;
	setp.lt.f64 	%p8700, %fd16212, 0d41CDCD64FF800000;
	@%p8700 bra 	$L__BB1_8629;
	ld.global.f64 	%fd16213, [%rd1005+20000];
	add.f64 	%fd16214, %fd26561, %fd16213;
	add.f64 	%fd16215, %fd26560, %fd3996;
	abs.f64 	%fd16216, %fd16215;
	setp.gt.f64 	%p8701, %fd16216, 0d41CDCD64FF800000;
	selp.f64 	%fd26557, 0dBFF0000000000000, %fd16214, %p8701;
	selp.f64 	%fd26558, 0d7FF0000000000000, %fd16215, %p8701;
	add.f64 	%fd16217, %fd26558, 0d4069000000000000;
	add.f64 	%fd16218, %fd26557, 0dC016CCCCCCCCCCCD;
	add.f64 	%fd16219, %fd3798, %fd16218;
	div.rn.f64 	%fd26559, %fd16217, %fd16219;
	abs.f64 	%fd16220, %fd3995;
	setp.geu.f64 	%p8702, %fd16220, 0d41CDCD64FF800000;
	@%p8702 bra 	$L__BB1_8631;
	add.f64 	%fd16221, %fd3995, 0d4069000000000000;
	add.f64 	%fd16222, %fd3994, 0dC016CCCCCCCCCCCD;
	add.f64 	%fd16223, %fd3798, %fd16222;
	div.rn.f64 	%fd16224, %fd16221, %fd16223;
	setp.lt.f64 	%p8703, %fd16224, %fd26559;
	selp.f64 	%fd26557, %fd26557, %fd3994, %p8703;
	selp.f64 	%fd26558, %fd26558, %fd3995, %p8703;
	selp.f64 	%fd26559, %fd26559, %fd16224, %p8703;
	bra.uni 	$L__BB1_8631;
$L__BB1_8626:
	mad.lo.s64 	%rd8520, %rd1002, 24, %rd1003;
	add.s64 	%rd8521, %rd8520, %rd1004;
	shl.b64 	%rd8522, %rd8521, 3;
	add.s64 	%rd1007, %rd1, %rd8522;
	ld.global.f64 	%fd3998, [%rd1007+23000];
	abs.f64 	%fd16199, %fd3998;
	setp.geu.f64 	%p8696, %fd16199, 0d41CDCD64FF800000;
	mov.f64 	%fd26557, %fd3994;
	mov.f64 	%fd26558, %fd3995;
	@%p8696 bra 	$L__BB1_8631;
	ld.global.f64 	%fd16200, [%rd1007+22000];
	add.f64 	%fd16201, %fd26561, %fd16200;
	add.f64 	%fd16202, %fd26560, %fd3998;
	abs.f64 	%fd16203, %fd16202;
	setp.gt.f64 	%p8697, %fd16203, 0d41CDCD64FF800000;
	selp.f64 	%fd26557, 0dBFF0000000000000, %fd16201, %p8697;
	selp.f64 	%fd26558, 0d7FF0000000000000, %fd16202, %p8697;
	add.f64 	%fd16204, %fd26558, 0d4069000000000000;
	add.f64 	%fd16205, %fd26557, 0dC016CCCCCCCCCCCD;
	add.f64 	%fd16206, %fd3798, %fd16205;
	div.rn.f64 	%fd26559, %fd16204, %fd16206;
	abs.f64 	%fd16207, %fd3995;
	setp.geu.f64 	%p8698, %fd16207, 0d41CDCD64FF800000;
	@%p8698 bra 	$L__BB1_8631;
	add.f64 	%fd16208, %fd3995, 0d4069000000000000;
	add.f64 	%fd16209, %fd3994, 0dC016CCCCCCCCCCCD;
	add.f64 	%fd16210, %fd3798, %fd16209;
	div.rn.f64 	%fd16211, %fd16208, %fd16210;
	setp.lt.f64 	%p8699, %fd16211, %fd26559;
	selp.f64 	%fd26557, %fd26557, %fd3994, %p8699;
	selp.f64 	%fd26558, %fd26558, %fd3995, %p8699;
	selp.f64 	%fd26559, %fd26559, %fd16211, %p8699;
	bra.uni 	$L__BB1_8631;
$L__BB1_8629:
	ld.global.f64 	%fd16225, [%rd1005+20000];
	add.f64 	%fd16226, %fd26561, %fd16225;
	ld.global.f64 	%fd16227, [%rd1006+22000];
	add.f64 	%fd16228, %fd16226, %fd16227;
	add.f64 	%fd16229, %fd26560, %fd3996;
	add.f64 	%fd16230, %fd16229, %fd3997;
	abs.f64 	%fd16231, %fd16230;
	setp.gt.f64 	%p8704, %fd16231, 0d41CDCD64FF800000;
	selp.f64 	%fd26557, 0dBFF0000000000000, %fd16228, %p8704;
	selp.f64 	%fd26558, 0d7FF0000000000000, %fd16230, %p8704;
	add.f64 	%fd16232, %fd26558, 0d4069000000000000;
	add.f64 	%fd16233, %fd26557, 0dC016CCCCCCCCCCCD;
	add.f64 	%fd16234, %fd3798, %fd16233;
	div.rn.f64 	%fd26559, %fd16232, %fd16234;
	abs.f64 	%fd16235, %fd3995;
	setp.geu.f64 	%p8705, %fd16235, 0d41CDCD64FF800000;
	@%p8705 bra 	$L__BB1_8631;
	add.f64 	%fd16236, %fd3995, 0d4069000000000000;
	add.f64 	%fd16237, %fd3994, 0dC016CCCCCCCCCCCD;
	add.f64 	%fd16238, %fd3798, %fd16237;
	div.rn.f64 	%fd16239, %fd16236, %fd16238;
	setp.lt.f64 	%p8706, %fd16239, %fd26559;
	selp.f64 	%fd26557, %fd26557, %fd3994, %p8706;
	selp.f64 	%fd26558, %fd26558, %fd3995, %p8706;
	selp.f64 	%fd26559, %fd26559, %fd16239, %p8706;
$L__BB1_8631:
	abs.f64 	%fd16240, %fd26558;
	setp.geu.f64 	%p8707, %fd16240, 0d41CDCD64FF800000;
	@%p8707 bra 	$L__BB1_8633;
	add.f64 	%fd16241, %fd26560, 0d4069000000000000;
	add.f64 	%fd16242, %fd26561, 0dC016CCCCCCCCCCCD;
	add.f64 	%fd16243, %fd3798, %fd16242;
	div.rn.f64 	%fd16244, %fd16241, %fd16243;
	setp.lt.f64 	%p8708, %fd26559, %fd16244;
	selp.f64 	%fd26560, %fd26560, %fd26558, %p8708;
	selp.f64 	%fd26561, %fd26561, %fd26557, %p8708;
$L__BB1_8633:
	add.s32 	%r3294, %r28349, -1;
	mul.lo.s32 	%r3295, %r3294, %r3217;
	add.s32 	%r3296, %r28348, -1;
	add.s32 	%r3297, %r3296, %r3295;
	mul.wide.s32 	%rd8526, %r3297, 8;
	add.s64 	%rd8527, %rd21, %rd8526;
	ld.local.f64 	%fd4024, [%rd8527];
	abs.f64 	%fd4025, %fd4024;
	abs.f64 	%fd16245, %fd26561;
	max.f64 	%fd16247, %fd4025, %fd16245;
	setp.gt.f64 	%p8709, %fd16247, 0d41CDCD64FF800000;
	sub.f64 	%fd16248, %fd4024, %fd26561;
	abs.f64 	%fd16249, %fd16248;
	setp.geu.f64 	%p8710, %fd16249, 0d3EE4F8B588E368F1;
	or.pred  	%p8711, %p8709, %p8710;
	@%p8711 bra 	$L__BB1_8671;
	mul.wide.s32 	%rd8528, %r3297, 8;
	add.s64 	%rd8529, %rd20, %rd8528;
	ld.local.f64 	%fd16251, [%rd8529];
	abs.f64 	%fd16252, %fd16251;
	abs.f64 	%fd16253, %fd26560;
	max.f64 	%fd16255, %fd16252, %fd16253;
	setp.gt.f64 	%p8712, %fd16255, 0d41CDCD64FF800000;
	sub.f64 	%fd16256, %fd16251, %fd26560;
	abs.f64 	%fd16257, %fd16256;
	setp.geu.f64 	%p8713, %fd16257, 0d3EE4F8B588E368F1;
	or.pred  	%p8714, %p8712, %p8713;
	@%p8714 bra 	$L__BB1_8671;
	mul.wide.s32 	%rd8530, %r3291, 8;
	add.s64 	%rd8531, %rd20, %rd8530;
	ld.local.f64 	%fd16260, [%rd8531];
	add.f64 	%fd4026, %fd26555, %fd16260;
	add.s64 	%rd8532, %rd21, %rd8530;
	ld.local.f64 	%fd16261, [%rd8532];
	add.f64 	%fd4027, %fd26556, %fd16261;
	mov.f64 	%fd26562, 0d3FE0000000000000;
	@%p8654 bra 	$L__BB1_8665;
	mov.b32 	%r28338, 0;
	@%p8672 bra 	$L__BB1_8650;
	and.b32  	%r3298, %r3215, 15;
	setp.lt.u32 	%p8717, %r3215, 16;
	mov.b32 	%r28338, 0;
	mov.u32 	%r28322, %r28338;
	@%p8717 bra 	$L__BB1_8640;
	and.b32  	%r28322, %r3215, 2147483632;
	mov.b32 	%r28338, 0;
	mov.u32 	%r28316, %r28338;
$L__BB1_8639:
	.pragma "nounroll";
	mul.wide.u32 	%rd8533, %r28316, 4;
	add.s64 	%rd8534, %rd22, %rd8533;
	ld.local.u32 	%r16159, [%rd8534];
	setp.gt.s32 	%p8718, %r16159, 0;
	selp.u32 	%r16160, 1, 0, %p8718;
	add.s32 	%r16161, %r28338, %r16160;
	ld.local.u32 	%r16162, [%rd8534+4];
	setp.gt.s32 	%p8719, %r16162, 0;
	selp.u32 	%r16163, 1, 0, %p8719;
	add.s32 	%r16164, %r16161, %r16163;
	ld.local.u32 	%r16165, [%rd8534+8];
	setp.gt.s32 	%p8720, %r16165, 0;
	selp.u32 	%r16166, 1, 0, %p8720;
	add.s32 	%r16167, %r16164, %r16166;
	ld.local.u32 	%r16168, [%rd8534+12];
	setp.gt.s32 	%p8721, %r16168, 0;
	selp.u32 	%r16169, 1, 0, %p8721;
	add.s32 	%r16170, %r16167, %r16169;
	ld.local.u32 	%r16171, [%rd8534+16];
	setp.gt.s32 	%p8722, %r16171, 0;
	selp.u32 	%r16172, 1, 0, %p8722;
	add.s32 	%r16173, %r16170, %r16172;
	ld.local.u32 	%r16174, [%rd8534+20];
	setp.gt.s32 	%p8723, %r16174, 0;
	selp.u32 	%r16175, 1, 0, %p8723;
	add.s32 	%r16176, %r16173, %r16175;
	ld.local.u32 	%r16177, [%rd8534+24];
	setp.gt.s32 	%p8724, %r16177, 0;
	selp.u32 	%r16178, 1, 0, %p8724;
	add.s32 	%r16179, %r16176, %r16178;
	ld.local.u32 	%r16180, [%rd8534+28];
	setp.gt.s32 	%p8725, %r16180, 0;
	selp.u32 	%r16181, 1, 0, %p8725;
	add.s32 	%r16182, %r16179, %r16181;
	ld.local.u32 	%r16183, [%rd8534+32];
	setp.gt.s32 	%p8726, %r16183, 0;
	selp.u32 	%r16184, 1, 0, %p8726;
	add.s32 	%r16185, %r16182, %r16184;
	ld.local.u32 	%r16186, [%rd8534+36];
	setp.gt.s32 	%p8727, %r16186, 0;
	selp.u32 	%r16187, 1, 0, %p8727;
	add.s32 	%r16188, %r16185, %r16187;
	ld.local.u32 	%r16189, [%rd8534+40];
	setp.gt.s32 	%p8728, %r16189, 0;
	selp.u32 	%r16190, 1, 0, %p8728;
	add.s32 	%r16191, %r16188, %r16190;
	ld.local.u32 	%r16192, [%rd8534+44];
	setp.gt.s32 	%p8729, %r16192, 0;
	selp.u32 	%r16193, 1, 0, %p8729;
	add.s32 	%r16194, %r16191, %r16193;
	ld.local.u32 	%r16195, [%rd8534+48];
	setp.gt.s32 	%p8730, %r16195, 0;
	selp.u32 	%r16196, 1, 0, %p8730;
	add.s32 	%r16197, %r16194, %r16196;
	ld.local.u32 	%r16198, [%rd8534+52];
	setp.gt.s32 	%p8731, %r16198, 0;
	selp.u32 	%r16199, 1, 0, %p8731;
	add.s32 	%r16200, %r16197, %r16199;
	ld.local.u32 	%r16201, [%rd8534+56];
	setp.gt.s32 	%p8732, %r16201, 0;
	selp.u32 	%r16202, 1, 0, %p8732;
	add.s32 	%r16203, %r16200, %r16202;
	ld.local.u32 	%r16204, [%rd8534+60];
	setp.gt.s32 	%p8733, %r16204, 0;
	selp.u32 	%r16205, 1, 0, %p8733;
	add.s32 	%r28338, %r16203, %r16205;
	add.s32 	%r28316, %r28316, 16;
	setp.ne.s32 	%p8734, %r28316, %r28322;
	@%p8734 bra 	$L__BB1_8639;
$L__BB1_8640:
	setp.eq.s32 	%p8735, %r3298, 0;
	@%p8735 bra 	$L__BB1_8650;
	and.b32  	%r3307, %r3215, 7;
	setp.lt.u32 	%p8736, %r3298, 8;
	@%p8736 bra 	$L__BB1_8643;
	mul.wide.u32 	%rd8535, %r28322, 4;
	add.s64 	%rd8536, %rd22, %rd8535;
	ld.local.u32 	%r16207, [%rd8536];
	setp.gt.s32 	%p8737, %r16207, 0;
	selp.u32 	%r16208, 1, 0, %p8737;
	add.s32 	%r16209, %r28338, %r16208;
	ld.local.u32 	%r16210, [%rd8536+4];
	setp.gt.s32 	%p8738, %r16210, 0;
	selp.u32 	%r16211, 1, 0, %p8738;
	add.s32 	%r16212, %r16209, %r16211;
	ld.local.u32 	%r16213, [%rd8536+8];
	setp.gt.s32 	%p8739, %r16213, 0;
	selp.u32 	%r16214, 1, 0, %p8739;
	add.s32 	%r16215, %r16212, %r16214;
	ld.local.u32 	%r16216, [%rd8536+12];
	setp.gt.s32 	%p8740, %r16216, 0;
	selp.u32 	%r16217, 1, 0, %p8740;
	add.s32 	%r16218, %r16215, %r16217;
	ld.local.u32 	%r16219, [%rd8536+16];
	setp.gt.s32 	%p8741, %r16219, 0;
	selp.u32 	%r16220, 1, 0, %p8741;
	add.s32 	%r16221, %r16218, %r16220;
	ld.local.u32 	%r16222, [%rd8536+20];
	setp.gt.s32 	%p8742, %r16222, 0;
	selp.u32 	%r16223, 1, 0, %p8742;
	add.s32 	%r16224, %r16221, %r16223;
	ld.local.u32 	%r16225, [%rd8536+24];
	setp.gt.s32 	%p8743, %r16225, 0;
	selp.u32 	%r16226, 1, 0, %p8743;
	add.s32 	%r16227, %r16224, %r16226;
	ld.local.u32 	%r16228, [%rd8536+28];
	setp.gt.s32 	%p8744, %r16228, 0;
	selp.u32 	%r16229, 1, 0, %p8744;
	add.s32 	%r28338, %r16227, %r16229;
	add.s32 	%r28322, %r28322, 8;
$L__BB1_8643:
	setp.eq.s32 	%p8745, %r3307, 0;
	@%p8745 bra 	$L__BB1_8650;
	and.b32  	%r3313, %r3215, 3;
	setp.lt.u32 	%p8746, %r3307, 4;
	@%p8746 bra 	$L__BB1_8646;
	mul.wide.u32 	%rd8537, %r28322, 4;
	add.s64 	%rd8538, %rd22, %rd8537;
	ld.local.u32 	%r16231, [%rd8538];
	setp.gt.s32 	%p8747, %r16231, 0;
	selp.u32 	%r16232, 1, 0, %p8747;
	add.s32 	%r16233, %r28338, %r16232;
	ld.local.u32 	%r16234, [%rd8538+4];
	setp.gt.s32 	%p8748, %r16234, 0;
	selp.u32 	%r16235, 1, 0, %p8748;
	add.s32 	%r16236, %r16233, %r16235;
	ld.local.u32 	%r16237, [%rd8538+8];
	setp.gt.s32 	%p8749, %r16237, 0;
	selp.u32 	%r16238, 1, 0, %p8749;
	add.s32 	%r16239, %r16236, %r16238;
	ld.local.u32 	%r16240, [%rd8538+12];
	setp.gt.s32 	%p8750, %r16240, 0;
	selp.u32 	%r16241, 1, 0, %p8750;
	add.s32 	%r28338, %r16239, %r16241;
	add.s32 	%r28322, %r28322, 4;
$L__BB1_8646:
	setp.eq.s32 	%p8751, %r3313, 0;
	@%p8751 bra 	$L__BB1_8650;
	mul.wide.u32 	%rd8539, %r28322, 4;
	add.s64 	%rd1008, %rd22, %rd8539;
	ld.local.u32 	%r16242, [%rd1008];
	setp.gt.s32 	%p8752, %r16242, 0;
	selp.u32 	%r16243, 1, 0, %p8752;
	add.s32 	%r28338, %r28338, %r16243;
	setp.eq.s32 	%p8753, %r3313, 1;
	@%p8753 bra 	$L__BB1_8650;
	ld.local.u32 	%r16244, [%rd1008+4];
	setp.gt.s32 	%p8754, %r16244, 0;
	selp.u32 	%r16245, 1, 0, %p8754;
	add.s32 	%r28338, %r28338, %r16245;
	setp.eq.s32 	%p8755, %r3313, 2;
	@%p8755 bra 	$L__BB1_8650;
	ld.local.u32 	%r16246, [%rd1008+8];
	setp.gt.s32 	%p8756, %r16246, 0;
	selp.u32 	%r16247, 1, 0, %p8756;
	add.s32 	%r28338, %r28338, %r16247;
$L__BB1_8650:
	@%p8630 bra 	$L__BB1_8664;
	and.b32  	%r3323, %r3217, 15;
	setp.lt.u32 	%p8758, %r3217, 16;
	mov.b32 	%r28334, 0;
	@%p8758 bra 	$L__BB1_8654;
	and.b32  	%r28334, %r3217, 2147483632;
	mov.b32 	%r28328, 0;
$L__BB1_8653:
	.pragma "nounroll";
	mul.wide.u32 	%rd8540, %r28328, 4;
	add.s64 	%rd8541, %rd23, %rd8540;
	ld.local.u32 	%r16251, [%rd8541];
	setp.gt.s32 	%p8759, %r16251, 0;
	selp.u32 	%r16252, 1, 0, %p8759;
	add.s32 	%r16253, %r28338, %r16252;
	ld.local.u32 	%r16254, [%rd8541+4];
	setp.gt.s32 	%p8760, %r16254, 0;
	selp.u32 	%r16255, 1, 0, %p8760;
	add.s32 	%r16256, %r16253, %r16255;
	ld.local.u32 	%r16257, [%rd8541+8];
	setp.gt.s32 	%p8761, %r16257, 0;
	selp.u32 	%r16258, 1, 0, %p8761;
	add.s32 	%r16259, %r16256, %r16258;
	ld.local.u32 	%r16260, [%rd8541+12];
	setp.gt.s32 	%p8762, %r16260, 0;
	selp.u32 	%r16261, 1, 0, %p8762;
	add.s32 	%r16262, %r16259, %r16261;
	ld.local.u32 	%r16263, [%rd8541+16];
	setp.gt.s32 	%p8763, %r16263, 0;
	selp.u32 	%r16264, 1, 0, %p8763;
	add.s32 	%r16265, %r16262, %r16264;
	ld.local.u32 	%r16266, [%rd8541+20];
	setp.gt.s32 	%p8764, %r16266, 0;
	selp.u32 	%r16267, 1, 0, %p8764;
	add.s32 	%r16268, %r16265, %r16267;
	ld.local.u32 	%r16269, [%rd8541+24];
	setp.gt.s32 	%p8765, %r16269, 0;
	selp.u32 	%r16270, 1, 0, %p8765;
	add.s32 	%r16271, %r16268, %r16270;
	ld.local.u32 	%r16272, [%rd8541+28];
	setp.gt.s32 	%p8766, %r16272, 0;
	selp.u32 	%r16273, 1, 0, %p8766;
	add.s32 	%r16274, %r16271, %r16273;
	ld.local.u32 	%r16275, [%rd8541+32];
	setp.gt.s32 	%p8767, %r16275, 0;
	selp.u32 	%r16276, 1, 0, %p8767;
	add.s32 	%r16277, %r16274, %r16276;
	ld.local.u32 	%r16278, [%rd8541+36];
	setp.gt.s32 	%p8768, %r16278, 0;
	selp.u32 	%r16279, 1, 0, %p8768;
	add.s32 	%r16280, %r16277, %r16279;
	ld.local.u32 	%r16281, [%rd8541+40];
	setp.gt.s32 	%p8769, %r16281, 0;
	selp.u32 	%r16282, 1, 0, %p8769;
	add.s32 	%r16283, %r16280, %r16282;
	ld.local.u32 	%r16284, [%rd8541+44];
	setp.gt.s32 	%p8770, %r16284, 0;
	selp.u32 	%r16285, 1, 0, %p8770;
	add.s32 	%r16286, %r16283, %r16285;
	ld.local.u32 	%r16287, [%rd8541+48];
	setp.gt.s32 	%p8771, %r16287, 0;
	selp.u32 	%r16288, 1, 0, %p8771;
	add.s32 	%r16289, %r16286, %r16288;
	ld.local.u32 	%r16290, [%rd8541+52];
	setp.gt.s32 	%p8772, %r16290, 0;
	selp.u32 	%r16291, 1, 0, %p8772;
	add.s32 	%r16292, %r16289, %r16291;
	ld.local.u32 	%r16293, [%rd8541+56];
	setp.gt.s32 	%p8773, %r16293, 0;
	selp.u32 	%r16294, 1, 0, %p8773;
	add.s32 	%r16295, %r16292, %r16294;
	ld.local.u32 	%r16296, [%rd8541+60];
	setp.gt.s32 	%p8774, %r16296, 0;
	selp.u32 	%r16297, 1, 0, %p8774;
	add.s32 	%r28338, %r16295, %r16297;
	add.s32 	%r28328, %r28328, 16;
	setp.ne.s32 	%p8775, %r28328, %r28334;
	@%p8775 bra 	$L__BB1_8653;
$L__BB1_8654:
	setp.eq.s32 	%p8776, %r3323, 0;
	@%p8776 bra 	$L__BB1_8664;
	and.b32  	%r3332, %r3217, 7;
	setp.lt.u32 	%p8777, %r3323, 8;
	@%p8777 bra 	$L__BB1_8657;
	mul.wide.u32 	%rd8542, %r28334, 4;
	add.s64 	%rd8543, %rd23, %rd8542;
	ld.local.u32 	%r16299, [%rd8543];
	setp.gt.s32 	%p8778, %r16299, 0;
	selp.u32 	%r16300, 1, 0, %p8778;
	add.s32 	%r16301, %r28338, %r16300;
	ld.local.u32 	%r16302, [%rd8543+4];
	setp.gt.s32 	%p8779, %r16302, 0;
	selp.u32 	%r16303, 1, 0, %p8779;
	add.s32 	%r16304, %r16301, %r16303;
	ld.local.u32 	%r16305, [%rd8543+8];
	setp.gt.s32 	%p8780, %r16305, 0;
	selp.u32 	%r16306, 1, 0, %p8780;
	add.s32 	%r16307, %r16304, %r16306;
	ld.local.u32 	%r16308, [%rd8543+12];
	setp.gt.s32 	%p8781, %r16308, 0;
	selp.u32 	%r16309, 1, 0, %p8781;
	add.s32 	%r16310, %r16307, %r16309;
	ld.local.u32 	%r16311, [%rd8543+16];
	setp.gt.s32 	%p8782, %r16311, 0;
	selp.u32 	%r16312, 1, 0, %p8782;
	add.s32 	%r16313, %r16310, %r16312;
	ld.local.u32 	%r16314, [%rd8543+20];
	setp.gt.s32 	%p8783, %r16314, 0;
	selp.u32 	%r16315, 1, 0, %p8783;
	add.s32 	%r16316, %r16313, %r16315;
	ld.local.u32 	%r16317, [%rd8543+24];
	setp.gt.s32 	%p8784, %r16317, 0;
	selp.u32 	%r16318, 1, 0, %p8784;
	add.s32 	%r16319, %r16316, %r16318;
	ld.local.u32 	%r16320, [%rd8543+28];
	setp.gt.s32 	%p8785, %r16320, 0;
	selp.u32 	%r16321, 1, 0, %p8785;
	add.s32 	%r28338, %r16319, %r16321;
	add.s32 	%r28334, %r28334, 8;
$L__BB1_8657:
	setp.eq.s32 	%p8786, %r3332, 0;
	@%p8786 bra 	$L__BB1_8664;
	and.b32  	%r3338, %r3217, 3;
	setp.lt.u32 	%p8787, %r3332, 4;
	@%p8787 bra 	$L__BB1_8660;
	mul.wide.u32 	%rd8544, %r28334, 4;
	add.s64 	%rd8545, %rd23, %rd8544;
	ld.local.u32 	%r16323, [%rd8545];
	setp.gt.s32 	%p8788, %r16323, 0;
	selp.u32 	%r16324, 1, 0, %p8788;
	add.s32 	%r16325, %r28338, %r16324;
	ld.local.u32 	%r16326, [%rd8545+4];
	setp.gt.s32 	%p8789, %r16326, 0;
	selp.u32 	%r16327, 1, 0, %p8789;
	add.s32 	%r16328, %r16325, %r16327;
	ld.local.u32 	%r16329, [%rd8545+8];
	setp.gt.s32 	%p8790, %r16329, 0;
	selp.u32 	%r16330, 1, 0, %p8790;
	add.s32 	%r16331, %r16328, %r16330;
	ld.local.u32 	%r16332, [%rd8545+12];
	setp.gt.s32 	%p8791, %r16332, 0;
	selp.u32 	%r16333, 1, 0, %p8791;
	add.s32 	%r28338, %r16331, %r16333;
	add.s32 	%r28334, %r28334, 4;
$L__BB1_8660:
	setp.eq.s32 	%p8792, %r3338, 0;
	@%p8792 bra 	$L__BB1_8664;
	mul.wide.u32 	%rd8546, %r28334, 4;
	add.s64 	%rd1009, %rd23, %rd8546;
	ld.local.u32 	%r16334, [%rd1009];
	setp.gt.s32 	%p8793, %r16334, 0;
	selp.u32 	%r16335, 1, 0, %p8793;
	add.s32 	%r28338, %r28338, %r16335;
	setp.eq.s32 	%p8794, %r3338, 1;
	@%p8794 bra 	$L__BB1_8664;
	ld.local.u32 	%r16336, [%rd1009+4];
	setp.gt.s32 	%p8795, %r16336, 0;
	selp.u32 	%r16337, 1, 0, %p8795;
	add.s32 	%r28338, %r28338, %r16337;
	setp.eq.s32 	%p8796, %r3338, 2;
	@%p8796 bra 	$L__BB1_8664;
	ld.local.u32 	%r16338, [%rd1009+8];
	setp.gt.s32 	%p8797, %r16338, 0;
	selp.u32 	%r16339, 1, 0, %p8797;
	add.s32 	%r28338, %r28338, %r16339;
$L__BB1_8664:
	shr.u32 	%r16340, %r28338, 1;
	add.s32 	%r16341, %r16340, -1;
	cvt.rn.f64.s32 	%fd16262, %r16341;
	add.f64 	%fd16263, %fd4027, 0dC016CCCCCCCCCCCD;
	fma.rn.f64 	%fd16264, %fd16262, 0dBFE0A2B1704FF434, %fd16263;
	add.f64 	%fd16265, %fd3798, %fd16264;
	add.f64 	%fd16266, %fd4026, 0d4069000000000000;
	div.rn.f64 	%fd16267, %fd16266, %fd16265;
	add.f64 	%fd16268, %fd16267, 0dC071126666666666;
	fma.rn.f64 	%fd26562, %fd16268, 0d4059000000000000, 0d3FE0000000000000;
$L__BB1_8665:
	cvt.rzi.s32.f64 	%r16342, %fd26562;
	cvt.rn.f64.s32 	%fd16269, %r16342;
	div.rn.f64 	%fd26563, %fd16269, 0d4059000000000000;
$L__BB1_8666:
	ld.param.f32 	%f821, [_Z16candidate_primerPcPiS0_S0_PfS1_S1_iffiiPdS_S0__param_9];
	add.f32 	%f549, %f821, 0fC1200000;
	cvt.f64.f32 	%fd16270, %f549;
	setp.leu.f64 	%p8798, %fd26563, %fd16270;
	selp.u32 	%r28283, 1, 0, %p8798;
$L__BB1_8667:
	ld.param.u32 	%r26868, [_Z16candidate_primerPcPiS0_S0_PfS1_S1_iffiiPdS_S0__param_11];
	setp.eq.s32 	%p8799, %r26868, 0;
	setp.eq.s32 	%p8800, %r28283, 0;
	or.pred  	%p8801, %p8799, %p8800;
	@%p8801 bra 	$L__BB1_8669;
	ld.param.u64 	%rd15918, [_Z16candidate_primerPcPiS0_S0_PfS1_S1_iffiiPdS_S0__param_14];
	ld.param.u64 	%rd15902, [_Z16candidate_primerPcPiS0_S0_PfS1_S1_iffiiPdS_S0__param_13];
	ld.param.u64 	%rd15886, [_Z16candidate_primerPcPiS0_S0_PfS1_S1_iffiiPdS_S0__param_12];
	ld.param.f32 	%f822, [_Z16candidate_primerPcPiS0_S0_PfS1_S1_iffiiPdS_S0__param_9];
	add.u64 	%rd8547, %SP, 10284;
	{ // callseq 7, 0
	.param .b64 param0;
	st.param.b64 	[param0], %rd8547;
	.param .b64 param1;
	st.param.b64 	[param1], %rd8547;
	.param .b32 param2;
	st.param.b32 	[param2], 4;
	.param .b64 param3;
	st.param.b64 	[param3], %rd15886;
	.param .b64 param4;
	st.param.b64 	[param4], %rd15902;
	.param .b64 param5;
	st.param.b64 	[param5], %rd15918;
	.param .b64 retval0;
	call.uni (retval0), 
	_Z4thalPcS_iPdS_Pi, 
	(
	param0, 
	param1, 
	param2, 
	param3, 
	param4, 
	param5
	);
	ld.param.f64 	%fd16271, [retval0];
	} // callseq 7
	add.f32 	%f550, %f822, 0fC1200000;
	cvt.f64.f32 	%fd16273, %f550;
	setp.leu.f64 	%p8802, %fd16271, %fd16273;
	selp.u32 	%r28283, 1, 0, %p8802;
$L__BB1_8669:
	setp.eq.s32 	%p8803, %r28283, 0;
	@%p8803 bra 	$L__BB1_2201;
	ld.param.u64 	%rd15841, [_Z16candidate_primerPcPiS0_S0_PfS1_S1_iffiiPdS_S0__param_3];
	cvta.to.global.u64 	%rd8548, %rd15841;
	shl.b32 	%r16344, %r26893, 3;
	mul.wide.s32 	%rd8549, %r16344, 4;
	add.s64 	%rd8550, %rd8548, %rd8549;
	mov.b32 	%r16345, 1;
	st.global.u32 	[%rd8550+12], %r16345;
	bra.uni 	$L__BB1_2201;
$L__BB1_8671:
	mov.pred 	%p18191, -1;
	min.s32 	%r16346, %r28348, %r28349;
	setp.lt.s32 	%p8805, %r16346, 2;
	@%p8805 bra 	$L__BB1_8674;
	cvt.u64.u32 	%rd8551, %r3294;
	add.s64 	%rd8552, %rd24, %rd8551;
	cvt.u64.u32 	%rd8553, %r3296;
	add.s64 	%rd8554, %rd25, %rd8553;
	cvt.u64.u32 	%rd8555, %r28348;
	add.s64 	%rd8556, %rd25, %rd8555;
	ld.local.s8 	%r16347, [%rd8556];
	ld.local.u8 	%r16348, [%rd8552];
	prmt.b32 	%r16350, %r16133, %r16348, 0x3340U;
	ld.local.u8 	%r16351, [%rd8554];
	prmt.b32 	%r16352, %r16351, 0, 0x3340U;
	prmt.b32 	%r16353, %r16350, %r16352, 0x5410U;
	mov.b32 	%r16354, 359705;
	dp4a.s32.u32 	%r16355, %r16353, %r16354, %r16347;
	mul.wide.s32 	%rd8557, %r16355, 8;
	add.s64 	%rd8558, %rd1, %rd8557;
	ld.global.f64 	%fd16274, [%rd8558];
	sub.s32 	%r16356, %r3295, %r3217;
	add.s32 	%r3352, %r28348, -2;
	add.s32 	%r16357, %r3352, %r16356;
	mul.wide.s32 	%rd8559, %r16357, 8;
	add.s64 	%rd8560, %rd21, %rd8559;
	ld.local.f64 	%fd16275, [%rd8560];
	add.f64 	%fd16276, %fd16274, %fd16275;
	abs.f64 	%fd16277, %fd16276;
	max.f64 	%fd16279, %fd4025, %fd16277;
	setp.gt.f64 	%p8807, %fd16279, 0d41CDCD64FF800000;
	sub.f64 	%fd16280, %fd4024, %fd16276;
	abs.f64 	%fd16281, %fd16280;
	setp.geu.f64 	%p8808, %fd16281, 0d3EE4F8B588E368F1;
	or.pred  	%p8809, %p8807, %p8808;
	@%p8809 bra 	$L__BB1_8674;
	add.s32 	%r16358, %r28349, -2;
	mul.wide.u32 	%rd8561, %r16358, 4;
	add.s64 	%rd8562, %rd22, %rd8561;
	st.local.u32 	[%rd8562], %r3296;
	mul.wide.u32 	%rd8563, %r3352, 4;
	add.s64 	%rd8564, %rd23, %rd8563;
	st.local.u32 	[%rd8564], %r3294;
	mov.pred 	%p18191, 0;
	mov.u32 	%r28348, %r3296;
	mov.u32 	%r28349, %r3294;
$L__BB1_8674:
	not.pred 	%p8811, %p18191;
	@%p8811 bra 	$L__BB1_8693;
	mov.b32 	%r28345, 3;
$L__BB1_8676:
	mov.u32 	%r3357, %r28345;
	add.s32 	%r3358, %r28349, -1;
	sub.s32 	%r16360, %r28348, %r3357;
	add.s32 	%r16361, %r16360, 1;
	setp.gt.u32 	%p8813, %r16360, 2147483646;
	abs.s32 	%r16362, %r16360;
	selp.b32 	%r3359, %r16362, 0, %p8813;
	sub.s32 	%r28347, %r3358, %r3359;
	selp.b32 	%r28346, 1, %r16361, %p8813;
	setp.lt.s32 	%p8814, %r28347, 1;
	setp.ge.s32 	%p8815, %r28346, %r28348;
	mov.pred 	%p18192, -1;
	or.pred  	%p8816, %p8814, %p8815;
	@%p8816 bra 	$L__BB1_8692;
	cvt.s64.s32 	%rd8565, %r28348;
	add.s64 	%rd1010, %rd25, %rd8565;
	add.s32 	%r16364, %r28348, -1;
	mad.lo.s32 	%r16365, %r3358, %r3217, %r16364;
	mul.wide.s32 	%rd8566, %r16365, 8;
	add.s64 	%rd8567, %rd21, %rd8566;
	ld.local.f64 	%fd4032, [%rd8567];
	abs.f64 	%fd4033, %fd4032;
	add.s32 	%r16366, %r16364, %r3359;
	sub.s32 	%r16367, %r16366, %r28346;
	mul.wide.s32 	%rd8568, %r16367, 8;
	add.s64 	%rd1011, %rd1, %rd8568;
$L__BB1_8678:
	cvt.s64.s32 	%rd8569, %r28349;
	add.s64 	%rd1012, %rd24, %rd8569;
	not.b32 	%r16368, %r28347;
	add.s32 	%r3364, %r28349, %r16368;
	not.b32 	%r16369, %r28346;
	add.s32 	%r3365, %r28348, %r16369;
	setp.eq.s32 	%p8817, %r3364, 0;
	setp.gt.s32 	%p8818, %r3365, 0;
	and.pred  	%p8819, %p8817, %p8818;
	@%p8819 bra 	$L__BB1_8683;
	setp.eq.s32 	%p8820, %r3365, 0;
	setp.gt.s32 	%p8821, %r3364, 0;
	and.pred  	%p8822, %p8821, %p8820;
	@%p8822 bra 	$L__BB1_8683;
	setp.eq.s32 	%p8823, %r3364, 1;
	setp.eq.s32 	%p8824, %r3365, 1;
	and.pred  	%p8825, %p8823, %p8824;
	@%p8825 bra 	$L__BB1_8682;
	ld.global.f64 	%fd16283, [%rd1011+24952];
	cvt.u64.u32 	%rd8570, %r28347;
	add.s64 	%rd8571, %rd24, %rd8570;
	cvt.s64.s32 	%rd8572, %r28346;
	add.s64 	%rd8573, %rd25, %rd8572;
	ld.local.s8 	%r16370, [%rd8573+1];
	ld.local.u8 	%r16371, [%rd8571+1];
	ld.local.u8 	%r16372, [%rd8571];
	prmt.b32 	%r16373, %r16372, %r16371, 0x3340U;
	ld.local.u8 	%r16374, [%rd8573];
	prmt.b32 	%r16375, %r16374, 0, 0x3340U;
	prmt.b32 	%r16376, %r16373, %r16375, 0x5410U;
	mov.b32 	%r16377, 334205;
	dp4a.s32.u32 	%r16378, %r16376, %r16377, %r16370;
	mul.wide.s32 	%rd8574, %r16378, 8;
	add.s64 	%rd8575, %rd1, %rd8574;
	ld.global.f64 	%fd16284, [%rd8575+30440];
	add.f64 	%fd16285, %fd16283, %fd16284;
	cvt.s64.s32 	%rd8576, %r28349;
	add.s64 	%rd8577, %rd24, %rd8576;
	ld.local.s8 	%r16379, [%rd8577+-1];
	ld.local.u8 	%r16380, [%rd1010];
	ld.local.u8 	%r16381, [%rd1010+-1];
	prmt.b32 	%r16382, %r16381, %r16380, 0x3340U;
	ld.local.u8 	%r16383, [%rd8577];
	prmt.b32 	%r16384, %r16383, 0, 0x3340U;
	prmt.b32 	%r16385, %r16382, %r16384, 0x5410U;
	mov.b32 	%r16386, 359705;
	dp4a.s32.u32 	%r16387, %r16385, %r16386, %r16379;
	mul.wide.s32 	%rd8578, %r16387, 8;
	add.s64 	%rd8579, %rd1, %rd8578;
	ld.global.f64 	%fd16286, [%rd8579+30440];
	add.f64 	%fd16287, %fd16285, %fd16286;
	add.s32 	%r16388, %r28347, -1;
	mad.lo.s32 	%r16389, %r16388, %r3217, %r28346;
	add.s32 	%r16390, %r16389, -1;
	mul.wide.s32 	%rd8580, %r16390, 8;
	add.s64 	%rd8581, %rd20, %rd8580;
	ld.local.f64 	%fd16288, [%rd8581];
	add.f64 	%fd16289, %fd16287, %fd16288;
	ld.global.f64 	%fd16290, [%rd1011+24232];
	ld.global.f64 	%fd16291, [%rd8575+25440];
	add.f64 	%fd16292, %fd16290, %fd16291;
	ld.global.f64 	%fd16293, [%rd8579+25440];
	add.f64 	%fd16294, %fd16292, %fd16293;
	sub.s32 	%r16391, %r3364, %r3365;
	abs.s32 	%r16392, %r16391;
	cvt.rn.f64.s32 	%fd16295, %r16392;
	fma.rn.f64 	%fd16296, %fd16295, 0dBFEEF3E864B31D04, %fd16294;
	add.s64 	%rd8582, %rd21, %rd8580;
	ld.local.f64 	%fd16297, [%rd8582];
	add.f64 	%fd16298, %fd16297, %fd16296;
	abs.f64 	%fd16299, %fd16289;
	setp.gt.f64 	%p8826, %fd16299, 0d41CDCD64FF800000;
	selp.f64 	%fd26567, 0dBFF0000000000000, %fd16298, %p8826;
	selp.f64 	%fd26566, 0d7FF0000000000000, %fd16289, %p8826;
	bra.uni 	$L__BB1_8688;
$L__BB1_8682:
	cvt.u64.u32 	%rd8583, %r28347;
	add.s64 	%rd8584, %rd24, %rd8583;
	cvt.s64.s32 	%rd8585, %r28346;
	add.s64 	%rd8586, %rd25, %rd8585;
	ld.local.s8 	%r16393, [%rd8586+1];
	ld.local.u8 	%r16394, [%rd8584+1];
	ld.local.u8 	%r16395, [%rd8584];
	prmt.b32 	%r16396, %r16395, %r16394, 0x3340U;
	ld.local.u8 	%r16397, [%rd8586];
	prmt.b32 	%r16398, %r16397, 0, 0x3340U;
	prmt.b32 	%r16399, %r16396, %r16398, 0x5410U;
	mov.b32 	%r16400, 334205;
	dp4a.s32.u32 	%r16401, %r16399, %r16400, %r16393;
	mul.wide.s32 	%rd8587, %r16401, 8;
	add.s64 	%rd8588, %rd1, %rd8587;
	ld.global.f64 	%fd16300, [%rd8588+10000];
	ld.local.s8 	%r16402, [%rd1012+-1];
	ld.local.u8 	%r16403, [%rd1010];
	ld.local.u8 	%r16404, [%rd1010+-1];
	prmt.b32 	%r16405, %r16404, %r16403, 0x3340U;
	ld.local.u8 	%r16406, [%rd1012];
	prmt.b32 	%r16407, %r16406, 0, 0x3340U;
	prmt.b32 	%r16408, %r16405, %r16407, 0x5410U;
	mov.b32 	%r16409, 359705;
	dp4a.s32.u32 	%r16410, %r16408, %r16409, %r16402;
	mul.wide.s32 	%rd8589, %r16410, 8;
	add.s64 	%rd8590, %rd1, %rd8589;
	ld.global.f64 	%fd16301, [%rd8590+10000];
	add.f64 	%fd16302, %fd16300, %fd16301;
	add.s32 	%r16411, %r28347, -1;
	mad.lo.s32 	%r16412, %r16411, %r3217, %r28346;
	add.s32 	%r16413, %r16412, -1;
	mul.wide.s32 	%rd8591, %r16413, 8;
	add.s64 	%rd8592, %rd21, %rd8591;
	ld.local.f64 	%fd16303, [%rd8592];
	add.f64 	%fd16304, %fd16302, %fd16303;
	ld.global.f64 	%fd16305, [%rd8588+15000];
	ld.global.f64 	%fd16306, [%rd8590+15000];
	add.f64 	%fd16307, %fd16305, %fd16306;
	add.s64 	%rd8593, %rd20, %rd8591;
	ld.local.f64 	%fd16308, [%rd8593];
	add.f64 	%fd16309, %fd16307, %fd16308;
	abs.f64 	%fd16310, %fd16309;
	setp.gt.f64 	%p8827, %fd16310, 0d41CDCD64FF800000;
	selp.f64 	%fd16311, 0dBFF0000000000000, %fd16304, %p8827;
	selp.f64 	%fd16312, 0d7FF0000000000000, %fd16309, %p8827;
	add.f64 	%fd16313, %fd16312, 0d4069000000000000;
	add.f64 	%fd16314, %fd16311, 0dC016CCCCCCCCCCCD;
	add.f64 	%fd16315, %fd3798, %fd16314;
	div.rn.f64 	%fd16316, %fd16313, %fd16315;
	add.s32 	%r16414, %r28349, -1;
	mad.lo.s32 	%r16415, %r16414, %r3217, %r28348;
	add.s32 	%r16416, %r16415, -1;
	mul.wide.s32 	%rd8594, %r16416, 8;
	add.s64 	%rd8595, %rd20, %rd8594;
	ld.local.f64 	%fd16317, [%rd8595];
	add.f64 	%fd16318, %fd16317, 0d4069000000000000;
	add.f64 	%fd16319, %fd4032, 0dC016CCCCCCCCCCCD;
	add.f64 	%fd16320, %fd3798, %fd16319;
	div.rn.f64 	%fd16321, %fd16318, %fd16320;
	setp.ltu.f64 	%p8828, %fd16316, %fd16321;
	selp.f64 	%fd26566, 0d7FF0000000000000, %fd16312, %p8828;
	selp.f64 	%fd26567, 0dBFF0000000000000, %fd16311, %p8828;
	bra.uni 	$L__BB1_8688;
$L__BB1_8683:
	setp.eq.s32 	%p8829, %r3365, 1;
	setp.eq.s32 	%p8830, %r3364, 1;
	or.pred  	%p8831, %p8830, %p8829;
	@%p8831 bra 	$L__BB1_8685;
	ld.global.f64 	%fd16322, [%rd1011+25192];
	cvt.u64.u32 	%rd8596, %r28347;
	add.s64 	%rd8597, %rd24, %rd8596;
	ld.local.s8 	%r16417, [%rd8597];
	mul.wide.s32 	%rd8598, %r16417, 5;
	cvt.s64.s32 	%rd8599, %r28346;
	add.s64 	%rd8600, %rd25, %rd8599;
	ld.local.s8 	%rd8601, [%rd8600];
	add.s64 	%rd8602, %rd8598, %rd8601;
	shl.b64 	%rd8603, %rd8602, 3;
	add.s64 	%rd8604, %rd1, %rd8603;
	ld.global.f64 	%fd16323, [%rd8604+45640];
	add.f64 	%fd16324, %fd16322, %fd16323;
	ld.local.s8 	%r16418, [%rd1012];
	mul.wide.s32 	%rd8605, %r16418, 5;
	ld.local.s8 	%rd8606, [%rd1010];
	add.s64 	%rd8607, %rd8605, %rd8606;
	shl.b64 	%rd8608, %rd8607, 3;
	add.s64 	%rd8609, %rd1, %rd8608;
	ld.global.f64 	%fd16325, [%rd8609+45640];
	add.f64 	%fd16326, %fd16324, %fd16325;
	add.s32 	%r16419, %r28347, -1;
	mad.lo.s32 	%r16420, %r16419, %r3217, %r28346;
	add.s32 	%r16421, %r16420, -1;
	mul.wide.s32 	%rd8610, %r16421, 8;
	add.s64 	%rd8611, %rd20, %rd8610;
	ld.local.f64 	%fd16327, [%rd8611];
	add.f64 	%fd16328, %fd16326, %fd16327;
	ld.global.f64 	%fd16329, [%rd1011+24472];
	ld.global.f64 	%fd16330, [%rd8604+45440];
	add.f64 	%fd16331, %fd16329, %fd16330;
	ld.global.f64 	%fd16332, [%rd8609+45440];
	add.f64 	%fd16333, %fd16331, %fd16332;
	add.s64 	%rd8612, %rd21, %rd8610;
	ld.local.f64 	%fd16334, [%rd8612];
	add.f64 	%fd16335, %fd16333, %fd16334;
	abs.f64 	%fd16336, %fd16328;
	setp.gt.f64 	%p8832, %fd16336, 0d41CDCD64FF800000;
	selp.f64 	%fd26567, 0dBFF0000000000000, %fd16335, %p8832;
	selp.f64 	%fd26566, 0d7FF0000000000000, %fd16328, %p8832;
	bra.uni 	$L__BB1_8688;
$L__BB1_8685:
	setp.eq.s32 	%p8833, %r3364, 1;
	setp.eq.s32 	%p8834, %r3365, 1;
	setp.eq.s32 	%p8835, %r3364, 0;
	and.pred  	%p8836, %p8835, %p8834;
	setp.eq.s32 	%p8837, %r3365, 0;
	and.pred  	%p8838, %p8833, %p8837;
	or.pred  	%p8839, %p8836, %p8838;
	mov.f64 	%fd26565, 0d0000000000000000;
	mov.f64 	%fd26564, 0dC0A9300000000000;
	not.pred 	%p8840, %p8839;
	@%p8840 bra 	$L__BB1_8687;
	sub.s32 	%r16422, %r28348, %r3357;
	setp.gt.u32 	%p8841, %r16422, 2147483646;
	abs.s32 	%r16423, %r16422;
	selp.b32 	%r16424, %r16423, 0, %p8841;
	add.s32 	%r16425, %r28348, %r16424;
	add.s32 	%r16426, %r16422, 1;
	selp.b32 	%r16427, 1, %r16426, %p8841;
	not.b32 	%r16428, %r16427;
	add.s32 	%r16429, %r16428, %r16425;
	mul.wide.u32 	%rd8613, %r16429, 8;
	add.s64 	%rd8614, %rd1, %rd8613;
	ld.global.f64 	%fd16339, [%rd8614+25192];
	cvt.u64.u32 	%rd8615, %r28347;
	add.s64 	%rd8616, %rd24, %rd8615;
	cvt.s64.s32 	%rd8617, %r28346;
	add.s64 	%rd8618, %rd25, %rd8617;
	ld.local.s8 	%r16430, [%rd1010];
	ld.local.u8 	%r16431, [%rd8616];
	ld.local.u8 	%r16432, [%rd1012];
	prmt.b32 	%r16433, %r16431, %r16432, 0x3340U;
	ld.local.u8 	%r16434, [%rd8618];
	prmt.b32 	%r16435, %r16434, 0, 0x3340U;
	prmt.b32 	%r16436, %r16433, %r16435, 0x5410U;
	mov.b32 	%r16437, 334205;
	dp4a.s32.u32 	%r16438, %r16436, %r16437, %r16430;
	mul.wide.s32 	%rd8619, %r16438, 8;
	add.s64 	%rd8620, %rd1, %rd8619;
	ld.global.f64 	%fd16340, [%rd8620+5000];
	add.f64 	%fd26565, %fd16339, %fd16340;
	ld.global.f64 	%fd16341, [%rd8614+24472];
	ld.global.f64 	%fd16342, [%rd8620];
	add.f64 	%fd26564, %fd16341, %fd16342;
$L__BB1_8687:
	add.s32 	%r16439, %r28347, -1;
	mad.lo.s32 	%r16440, %r16439, %r3217, %r28346;
	add.s32 	%r16441, %r16440, -1;
	mul.wide.s32 	%rd8621, %r16441, 8;
	add.s64 	%rd8622, %rd20, %rd8621;
	ld.local.f64 	%fd16343, [%rd8622];
	add.f64 	%fd16344, %fd26565, %fd16343;
	add.s64 	%rd8623, %rd21, %rd8621;
	ld.local.f64 	%fd16345, [%rd8623];
	add.f64 	%fd16346, %fd26564, %fd16345;
	abs.f64 	%fd16347, %fd16344;
	setp.gt.f64 	%p8842, %fd16347, 0d41CDCD64FF800000;
	selp.f64 	%fd26567, 0dBFF0000000000000, %fd16346, %p8842;
	selp.f64 	%fd26566, 0d7FF0000000000000, %fd16344, %p8842;
$L__BB1_8688:
	abs.f64 	%fd16348, %fd26567;
	max.f64 	%fd16350, %fd4033, %fd16348;
	setp.gt.f64 	%p8843, %fd16350, 0d41CDCD64FF800000;
	sub.f64 	%fd16351, %fd4032, %fd26567;
	abs.f64 	%fd16352, %fd16351;
	setp.geu.f64 	%p8844, %fd16352, 0d3EE4F8B588E368F1;
	or.pred  	%p8845, %p8843, %p8844;
	@%p8845 bra 	$L__BB1_8691;
	add.s32 	%r16442, %r28349, -1;
	mad.lo.s32 	%r16443, %r16442, %r3217, %r28348;
	add.s32 	%r16444, %r16443, -1;
	mul.wide.s32 	%rd8624, %r16444, 8;
	add.s64 	%rd8625, %rd20, %rd8624;
	ld.local.f64 	%fd16354, [%rd8625];
	abs.f64 	%fd16355, %fd16354;
	abs.f64 	%fd16356, %fd26566;
	max.f64 	%fd16358, %fd16355, %fd16356;
	setp.gt.f64 	%p8846, %fd16358, 0d41CDCD64FF800000;
	sub.f64 	%fd16359, %fd16354, %fd26566;
	abs.f64 	%fd16360, %fd16359;
	setp.geu.f64 	%p8847, %fd16360, 0d3EE4F8B588E368F1;
	or.pred  	%p8848, %p8846, %p8847;
	@%p8848 bra 	$L__BB1_8691;
	add.s32 	%r16445, %r28347, -1;
	mul.wide.u32 	%rd8626, %r16445, 4;
	add.s64 	%rd8627, %rd22, %rd8626;
	st.local.u32 	[%rd8627], %r28346;
	mul.wide.s32 	%rd8628, %r28346, 4;
	add.s64 	%rd8629, %rd23, %rd8628;
	st.local.u32 	[%rd8629+-4], %r28347;
	mov.pred 	%p18192, 0;
	mov.u32 	%r28348, %r28346;
	mov.u32 	%r28349, %r28347;
	bra.uni 	$L__BB1_8692;
$L__BB1_8691:
	add.s32 	%r3366, %r28347, -1;
	add.s32 	%r28346, %r28346, 1;
	setp.gt.s32 	%p8851, %r28347, 1;
	setp.lt.s32 	%p8852, %r28346, %r28348;
	and.pred  	%p8853, %p8851, %p8852;
	mov.u32 	%r28347, %r3366;
	@%p8853 bra 	$L__BB1_8678;
$L__BB1_8692:
	add.s32 	%r28345, %r3357, 1;
	setp.lt.u32 	%p8854, %r3357, 32;
	and.pred  	%p8855, %p18192, %p8854;
	@%p8855 bra 	$L__BB1_8676;
$L__BB1_8693:
	cvt.s64.s32 	%rd8630, %r28348;
	add.s64 	%rd8631, %rd25, %rd8630;
	ld.local.u8 	%rs6784, [%rd8631];
	bra.uni 	$L__BB1_8620;
$L__BB1_8694:
	mov.pred 	%p18193, -1;
	min.s32 	%r16446, %r28359, %r28360;
	setp.lt.s32 	%p8857, %r16446, 2;
	@%p8857 bra 	$L__BB1_8697;
	cvt.u64.u32 	%rd8632, %r3149;
	add.s64 	%rd8633, %rd18, %rd8632;
	cvt.u64.u32 	%rd8634, %r28360;
	add.s64 	%rd8635, %rd18, %rd8634;
	cvt.u64.u32 	%rd8636, %r3151;
	add.s64 	%rd8637, %rd19, %rd8636;
	cvt.u64.u32 	%rd8638, %r28359;
	add.s64 	%rd8639, %rd19, %rd8638;
	ld.local.s8 	%r16447, [%rd8639];
	ld.local.u8 	%r16448, [%rd8633];
	ld.local.u8 	%r16449, [%rd8635];
	prmt.b32 	%r16450, %r16449, %r16448, 0x3340U;
	ld.local.u8 	%r16451, [%rd8637];
	prmt.b32 	%r16452, %r16451, 0, 0x3340U;
	prmt.b32 	%r16453, %r16450, %r16452, 0x5410U;
	mov.b32 	%r16454, 359705;
	dp4a.s32.u32 	%r16455, %r16453, %r16454, %r16447;
	mul.wide.s32 	%rd8640, %r16455, 8;
	add.s64 	%rd8641, %rd1, %rd8640;
	ld.global.f64 	%fd16362, [%rd8641];
	sub.s32 	%r16456, %r3150, %r3062;
	add.s32 	%r3373, %r28359, -2;
	add.s32 	%r16457, %r3373, %r16456;
	mul.wide.s32 	%rd8642, %r16457, 8;
	add.s64 	%rd8643, %rd15, %rd8642;
	ld.local.f64 	%fd16363, [%rd8643];
	add.f64 	%fd16364, %fd16362, %fd16363;
	abs.f64 	%fd16365, %fd16364;
	max.f64 	%fd16367, %fd3788, %fd16365;
	setp.gt.f64 	%p8859, %fd16367, 0d41CDCD64FF800000;
	sub.f64 	%fd16368, %fd3787, %fd16364;
	abs.f64 	%fd16369, %fd16368;
	setp.geu.f64 	%p8860, %fd16369, 0d3EE4F8B588E368F1;
	or.pred  	%p8861, %p8859, %p8860;
	@%p8861 bra 	$L__BB1_8697;
	add.s32 	%r16458, %r28360, -2;
	mul.wide.u32 	%rd8644, %r16458, 4;
	add.s64 	%rd8645, %rd16, %rd8644;
	st.local.u32 	[%rd8645], %r3151;
	mul.wide.u32 	%rd8646, %r3373, 4;
	add.s64 	%rd8647, %rd17, %rd8646;
	st.local.u32 	[%rd8647], %r3149;
	mov.pred 	%p18193, 0;
	mov.u32 	%r28359, %r3151;
	mov.u32 	%r28360, %r3149;
$L__BB1_8697:
	not.pred 	%p8863, %p18193;
	@%p8863 bra 	$L__BB1_8716;
	mov.b32 	%r28356, 3;
$L__BB1_8699:
	mov.u32 	%r3378, %r28356;
	add.s32 	%r3379, %r28360, -1;
	sub.s32 	%r16460, %r28359, %r3378;
	add.s32 	%r16461, %r16460, 1;
	setp.gt.u32 	%p8865, %r16460, 2147483646;
	abs.s32 	%r16462, %r16460;
	selp.b32 	%r3380, %r16462, 0, %p8865;
	sub.s32 	%r28358, %r3379, %r3380;
	selp.b32 	%r28357, 1, %r16461, %p8865;
	setp.lt.s32 	%p8866, %r28358, 1;
	setp.ge.s32 	%p8867, %r28357, %r28359;
	mov.pred 	%p18194, -1;
	or.pred  	%p8868, %p8866, %p8867;
	@%p8868 bra 	$L__BB1_8715;
	add.s32 	%r16464, %r28359, -1;
	mad.lo.s32 	%r16465, %r3379, %r3062, %r16464;
	mul.wide.s32 	%rd8648, %r16465, 8;
	add.s64 	%rd8649, %rd15, %rd8648;
	ld.local.f64 	%fd4048, [%rd8649];
	abs.f64 	%fd4049, %fd4048;
	add.s32 	%r16466, %r16464, %r3380;
	sub.s32 	%r16467, %r16466, %r28357;
	mul.wide.s32 	%rd8650, %r16467, 8;
	add.s64 	%rd1013, %rd1, %rd8650;
$L__BB1_8701:
	cvt.s64.s32 	%rd8651, %r28359;
	add.s64 	%rd1014, %rd19, %rd8651;
	not.b32 	%r16468, %r28358;
	add.s32 	%r3385, %r28360, %r16468;
	not.b32 	%r16469, %r28357;
	add.s32 	%r3386, %r28359, %r16469;
	setp.eq.s32 	%p8869, %r3385, 0;
	setp.gt.s32 	%p8870, %r3386, 0;
	and.pred  	%p8871, %p8869, %p8870;
	@%p8871 bra 	$L__BB1_8706;
	setp.eq.s32 	%p8872, %r3386, 0;
	setp.gt.s32 	%p8873, %r3385, 0;
	and.pred  	%p8874, %p8873, %p8872;
	@%p8874 bra 	$L__BB1_8706;
	setp.eq.s32 	%p8875, %r3385, 1;
	setp.eq.s32 	%p8876, %r3386, 1;
	and.pred  	%p8877, %p8875, %p8876;
	@%p8877 bra 	$L__BB1_8705;
	ld.global.f64 	%fd16371, [%rd1013+24952];
	cvt.u64.u32 	%rd8652, %r28358;
	add.s64 	%rd8653, %rd18, %rd8652;
	cvt.s64.s32 	%rd8654, %r28357;
	add.s64 	%rd8655, %rd19, %rd8654;
	ld.local.s8 	%r16470, [%rd8655+1];
	ld.local.u8 	%r16471, [%rd8653+1];
	ld.local.u8 	%r16472, [%rd8653];
	prmt.b32 	%r16473, %r16472, %r16471, 0x3340U;
	ld.local.u8 	%r16474, [%rd8655];
	prmt.b32 	%r16475, %r16474, 0, 0x3340U;
	prmt.b32 	%r16476, %r16473, %r16475, 0x5410U;
	mov.b32 	%r16477, 334205;
	dp4a.s32.u32 	%r16478, %r16476, %r16477, %r16470;
	mul.wide.s32 	%rd8656, %r16478, 8;
	add.s64 	%rd8657, %rd1, %rd8656;
	ld.global.f64 	%fd16372, [%rd8657+30440];
	add.f64 	%fd16373, %fd16371, %fd16372;
	cvt.s64.s32 	%rd8658, %r28359;
	add.s64 	%rd8659, %rd19, %rd8658;
	cvt.s64.s32 	%rd8660, %r28360;
	add.s64 	%rd8661, %rd18, %rd8660;
	ld.local.s8 	%r16479, [%rd8661+-1];
	ld.local.u8 	%r16480, [%rd8659];
	ld.local.u8 	%r16481, [%rd8659+-1];
	prmt.b32 	%r16482, %r16481, %r16480, 0x3340U;
	ld.local.u8 	%r16483, [%rd8661];
	prmt.b32 	%r16484, %r16483, 0, 0x3340U;
	prmt.b32 	%r16485, %r16482, %r16484, 0x5410U;
	mov.b32 	%r16486, 359705;
	dp4a.s32.u32 	%r16487, %r16485, %r16486, %r16479;
	mul.wide.s32 	%rd8662, %r16487, 8;
	add.s64 	%rd8663, %rd1, %rd8662;
	ld.global.f64 	%fd16374, [%rd8663+30440];
	add.f64 	%fd16375, %fd16373, %fd16374;
	add.s32 	%r16488, %r28358, -1;
	mad.lo.s32 	%r16489, %r16488, %r3062, %r28357;
	add.s32 	%r16490, %r16489, -1;
	mul.wide.s32 	%rd8664, %r16490, 8;
	add.s64 	%rd8665, %rd14, %rd8664;
	ld.local.f64 	%fd16376, [%rd8665];
	add.f64 	%fd16377, %fd16375, %fd16376;
	ld.global.f64 	%fd16378, [%rd1013+24232];
	ld.global.f64 	%fd16379, [%rd8657+25440];
	add.f64 	%fd16380, %fd16378, %fd16379;
	ld.global.f64 	%fd16381, [%rd8663+25440];
	add.f64 	%fd16382, %fd16380, %fd16381;
	sub.s32 	%r16491, %r3385, %r3386;
	abs.s32 	%r16492, %r16491;
	cvt.rn.f64.s32 	%fd16383, %r16492;
	fma.rn.f64 	%fd16384, %fd16383, 0dBFEEF3E864B31D04, %fd16382;
	add.s64 	%rd8666, %rd15, %rd8664;
	ld.local.f64 	%fd16385, [%rd8666];
	add.f64 	%fd16386, %fd16385, %fd16384;
	abs.f64 	%fd16387, %fd16377;
	setp.gt.f64 	%p8878, %fd16387, 0d41CDCD64FF800000;
	selp.f64 	%fd26571, 0dBFF0000000000000, %fd16386, %p8878;
	selp.f64 	%fd26570, 0d7FF0000000000000, %fd16377, %p8878;
	bra.uni 	$L__BB1_8711;
$L__BB1_8705:
	cvt.u64.u32 	%rd8667, %r28358;
	add.s64 	%rd8668, %rd18, %rd8667;
	cvt.s64.s32 	%rd8669, %r28357;
	add.s64 	%rd8670, %rd19, %rd8669;
	ld.local.s8 	%r16493, [%rd8670+1];
	ld.local.u8 	%r16494, [%rd8668+1];
	ld.local.u8 	%r16495, [%rd8668];
	prmt.b32 	%r16496, %r16495, %r16494, 0x3340U;
	ld.local.u8 	%r16497, [%rd8670];
	prmt.b32 	%r16498, %r16497, 0, 0x3340U;
	prmt.b32 	%r16499, %r16496, %r16498, 0x5410U;
	mov.b32 	%r16500, 334205;
	dp4a.s32.u32 	%r16501, %r16499, %r16500, %r16493;
	mul.wide.s32 	%rd8671, %r16501, 8;
	add.s64 	%rd8672, %rd1, %rd8671;
	ld.global.f64 	%fd16388, [%rd8672+10000];
	cvt.s64.s32 	%rd8673, %r28360;
	add.s64 	%rd8674, %rd18, %rd8673;
	ld.local.s8 	%r16502, [%rd8674+-1];
	ld.local.u8 	%r16503, [%rd1014];
	ld.local.u8 	%r16504, [%rd1014+-1];
	prmt.b32 	%r16505, %r16504, %r16503, 0x3340U;
	ld.local.u8 	%r16506, [%rd8674];
	prmt.b32 	%r16507, %r16506, 0, 0x3340U;
	prmt.b32 	%r16508, %r16505, %r16507, 0x5410U;
	mov.b32 	%r16509, 359705;
	dp4a.s32.u32 	%r16510, %r16508, %r16509, %r16502;
	mul.wide.s32 	%rd8675, %r16510, 8;
	add.s64 	%rd8676, %rd1, %rd8675;
	ld.global.f64 	%fd16389, [%rd8676+10000];
	add.f64 	%fd16390, %fd16388, %fd16389;
	add.s32 	%r16511, %r28358, -1;
	mad.lo.s32 	%r16512, %r16511, %r3062, %r28357;
	add.s32 	%r16513, %r16512, -1;
	mul.wide.s32 	%rd8677, %r16513, 8;
	add.s64 	%rd8678, %rd15, %rd8677;
	ld.local.f64 	%fd16391, [%rd8678];
	add.f64 	%fd16392, %fd16390, %fd16391;
	ld.global.f64 	%fd16393, [%rd8672+15000];
	ld.global.f64 	%fd16394, [%rd8676+15000];
	add.f64 	%fd16395, %fd16393, %fd16394;
	add.s64 	%rd8679, %rd14, %rd8677;
	ld.local.f64 	%fd16396, [%rd8679];
	add.f64 	%fd16397, %fd16395, %fd16396;
	abs.f64 	%fd16398, %fd16397;
	setp.gt.f64 	%p8879, %fd16398, 0d41CDCD64FF800000;
	selp.f64 	%fd16399, 0dBFF0000000000000, %fd16392, %p8879;
	selp.f64 	%fd16400, 0d7FF0000000000000, %fd16397, %p8879;
	add.f64 	%fd16401, %fd16400, 0d4069000000000000;
	add.f64 	%fd16402, %fd16399, 0dC016CCCCCCCCCCCD;
	add.f64 	%fd16403, %fd3560, %fd16402;
	div.rn.f64 	%fd16404, %fd16401, %fd16403;
	add.s32 	%r16514, %r28360, -1;
	mad.lo.s32 	%r16515, %r16514, %r3062, %r28359;
	add.s32 	%r16516, %r16515, -1;
	mul.wide.s32 	%rd8680, %r16516, 8;
	add.s64 	%rd8681, %rd14, %rd8680;
	ld.local.f64 	%fd16405, [%rd8681];
	add.f64 	%fd16406, %fd16405, 0d4069000000000000;
	add.f64 	%fd16407, %fd4048, 0dC016CCCCCCCCCCCD;
	add.f64 	%fd16408, %fd3560, %fd16407;
	div.rn.f64 	%fd16409, %fd16406, %fd16408;
	setp.ltu.f64 	%p8880, %fd16404, %fd16409;
	selp.f64 	%fd26570, 0d7FF0000000000000, %fd16400, %p8880;
	selp.f64 	%fd26571, 0dBFF0000000000000, %fd16399, %p8880;
	bra.uni 	$L__BB1_8711;
$L__BB1_8706:
	setp.eq.s32 	%p8881, %r3386, 1;
	setp.eq.s32 	%p8882, %r3385, 1;
	or.pred  	%p8883, %p8882, %p8881;
	@%p8883 bra 	$L__BB1_8708;
	ld.global.f64 	%fd16410, [%rd1013+25192];
	cvt.u64.u32 	%rd8682, %r28358;
	add.s64 	%rd8683, %rd18, %rd8682;
	ld.local.s8 	%r16517, [%rd8683];
	mul.wide.s32 	%rd8684, %r16517, 5;
	cvt.s64.s32 	%rd8685, %r28357;
	add.s64 	%rd8686, %rd19, %rd8685;
	ld.local.s8 	%rd8687, [%rd8686];
	add.s64 	%rd8688, %rd8684, %rd8687;
	shl.b64 	%rd8689, %rd8688, 3;
	add.s64 	%rd8690, %rd1, %rd8689;
	ld.global.f64 	%fd16411, [%rd8690+45640];
	add.f64 	%fd16412, %fd16410, %fd16411;
	cvt.s64.s32 	%rd8691, %r28360;
	add.s64 	%rd8692, %rd18, %rd8691;
	ld.local.s8 	%r16518, [%rd8692];
	mul.wide.s32 	%rd8693, %r16518, 5;
	ld.local.s8 	%rd8694, [%rd1014];
	add.s64 	%rd8695, %rd8693, %rd8694;
	shl.b64 	%rd8696, %rd8695, 3;
	add.s64 	%rd8697, %rd1, %rd8696;
	ld.global.f64 	%fd16413, [%rd8697+45640];
	add.f64 	%fd16414, %fd16412, %fd16413;
	add.s32 	%r16519, %r28358, -1;
	mad.lo.s32 	%r16520, %r16519, %r3062, %r28357;
	add.s32 	%r16521, %r16520, -1;
	mul.wide.s32 	%rd8698, %r16521, 8;
	add.s64 	%rd8699, %rd14, %rd8698;
	ld.local.f64 	%fd16415, [%rd8699];
	add.f64 	%fd16416, %fd16414, %fd16415;
	ld.global.f64 	%fd16417, [%rd1013+24472];
	ld.global.f64 	%fd16418, [%rd8690+45440];
	add.f64 	%fd16419, %fd16417, %fd16418;
	ld.global.f64 	%fd16420, [%rd8697+45440];
	add.f64 	%fd16421, %fd16419, %fd16420;
	add.s64 	%rd8700, %rd15, %rd8698;
	ld.local.f64 	%fd16422, [%rd8700];
	add.f64 	%fd16423, %fd16421, %fd16422;
	abs.f64 	%fd16424, %fd16416;
	setp.gt.f64 	%p8884, %fd16424, 0d41CDCD64FF800000;
	selp.f64 	%fd26571, 0dBFF0000000000000, %fd16423, %p8884;
	selp.f64 	%fd26570, 0d7FF0000000000000, %fd16416, %p8884;
	bra.uni 	$L__BB1_8711;
$L__BB1_8708:
	setp.eq.s32 	%p8885, %r3385, 1;
	setp.eq.s32 	%p8886, %r3386, 1;
	setp.eq.s32 	%p8887, %r3385, 0;
	and.pred  	%p8888, %p8887, %p8886;
	setp.eq.s32 	%p8889, %r3386, 0;
	and.pred  	%p8890, %p8885, %p8889;
	or.pred  	%p8891, %p8888, %p8890;
	mov.f64 	%fd26569, 0d0000000000000000;
	mov.f64 	%fd26568, 0dC0A9300000000000;
	not.pred 	%p8892, %p8891;
	@%p8892 bra 	$L__BB1_8710;
	sub.s32 	%r16522, %r28359, %r3378;
	setp.gt.u32 	%p8893, %r16522, 2147483646;
	abs.s32 	%r16523, %r16522;
	selp.b32 	%r16524, %r16523, 0, %p8893;
	add.s32 	%r16525, %r28359, %r16524;
	add.s32 	%r16526, %r16522, 1;
	selp.b32 	%r16527, 1, %r16526, %p8893;
	not.b32 	%r16528, %r16527;
	add.s32 	%r16529, %r16528, %r16525;
	mul.wide.u32 	%rd8701, %r16529, 8;
	add.s64 	%rd8702, %rd1, %rd8701;
	ld.global.f64 	%fd16427, [%rd8702+25192];
	cvt.u64.u32 	%rd8703, %r28358;
	add.s64 	%rd8704, %rd18, %rd8703;
	cvt.s64.s32 	%rd8705, %r28360;
	add.s64 	%rd8706, %rd18, %rd8705;
	cvt.s64.s32 	%rd8707, %r28357;
	add.s64 	%rd8708, %rd19, %rd8707;
	ld.local.s8 	%r16530, [%rd1014];
	ld.local.u8 	%r16531, [%rd8706];
	ld.local.u8 	%r16532, [%rd8704];
	prmt.b32 	%r16533, %r16532, %r16531, 0x3340U;
	ld.local.u8 	%r16534, [%rd8708];
	prmt.b32 	%r16535, %r16534, 0, 0x3340U;
	prmt.b32 	%r16536, %r16533, %r16535, 0x5410U;
	mov.b32 	%r16537, 334205;
	dp4a.s32.u32 	%r16538, %r16536, %r16537, %r16530;
	mul.wide.s32 	%rd8709, %r16538, 8;
	add.s64 	%rd8710, %rd1, %rd8709;
	ld.global.f64 	%fd16428, [%rd8710+5000];
	add.f64 	%fd26569, %fd16427, %fd16428;
	ld.global.f64 	%fd16429, [%rd8702+24472];
	ld.global.f64 	%fd16430, [%rd8710];
	add.f64 	%fd26568, %fd16429, %fd16430;
$L__BB1_8710:
	add.s32 	%r16539, %r28358, -1;
	mad.lo.s32 	%r16540, %r16539, %r3062, %r28357;
	add.s32 	%r16541, %r16540, -1;
	mul.wide.s32 	%rd8711, %r16541, 8;
	add.s64 	%rd8712, %rd14, %rd8711;
	ld.local.f64 	%fd16431, [%rd8712];
	add.f64 	%fd16432, %fd26569, %fd16431;
	add.s64 	%rd8713, %rd15, %rd8711;
	ld.local.f64 	%fd16433, [%rd8713];
	add.f64 	%fd16434, %fd26568, %fd16433;
	abs.f64 	%fd16435, %fd16432;
	setp.gt.f64 	%p8894, %fd16435, 0d41CDCD64FF800000;
	selp.f64 	%fd26571, 0dBFF0000000000000, %fd16434, %p8894;
	selp.f64 	%fd26570, 0d7FF0000000000000, %fd16432, %p8894;
$L__BB1_8711:
	abs.f64 	%fd16436, %fd26571;
	max.f64 	%fd16438, %fd4049, %fd16436;
	setp.gt.f64 	%p8895, %fd16438, 0d41CDCD64FF800000;
	sub.f64 	%fd16439, %fd4048, %fd26571;
	abs.f64 	%fd16440, %fd16439;
	setp.geu.f64 	%p8896, %fd16440, 0d3EE4F8B588E368F1;
	or.pred  	%p8897, %p8895, %p8896;
	@%p8897 bra 	$L__BB1_8714;
	add.s32 	%r16542, %r28360, -1;
	mad.lo.s32 	%r16543, %r16542, %r3062, %r28359;
	add.s32 	%r16544, %r16543, -1;
	mul.wide.s32 	%rd8714, %r16544, 8;
	add.s64 	%rd8715, %rd14, %rd8714;
	ld.local.f64 	%fd16442, [%rd8715];
	abs.f64 	%fd16443, %fd16442;
	abs.f64 	%fd16444, %fd26570;
	max.f64 	%fd16446, %fd16443, %fd16444;
	setp.gt.f64 	%p8898, %fd16446, 0d41CDCD64FF800000;
	sub.f64 	%fd16447, %fd16442, %fd26570;
	abs.f64 	%fd16448, %fd16447;
	setp.geu.f64 	%p8899, %fd16448, 0d3EE4F8B588E368F1;
	or.pred  	%p8900, %p8898, %p8899;
	@%p8900 bra 	$L__BB1_8714;
	add.s32 	%r16545, %r28358, -1;
	mul.wide.u32 	%rd8716, %r16545, 4;
	add.s64 	%rd8717, %rd16, %rd8716;
	st.local.u32 	[%rd8717], %r28357;
	mul.wide.s32 	%rd8718, %r28357, 4;
	add.s64 	%rd8719, %rd17, %rd8718;
	st.local.u32 	[%rd8719+-4], %r28358;
	mov.pred 	%p18194, 0;
	mov.u32 	%r28359, %r28357;
	mov.u32 	%r28360, %r28358;
	bra.uni 	$L__BB1_8715;
$L__BB1_8714:
	add.s32 	%r3387, %r28358, -1;
	add.s32 	%r28357, %r28357, 1;
	setp.gt.s32 	%p8903, %r28358, 1;
	setp.lt.s32 	%p8904, %r28357, %r28359;
	and.pred  	%p8905, %p8903, %p8904;
	mov.u32 	%r28358, %r3387;
	@%p8905 bra 	$L__BB1_8701;
$L__BB1_8715:
	add.s32 	%r28356, %r3378, 1;
	setp.lt.u32 	%p8906, %r3378, 32;
	and.pred  	%p8907, %p18194, %p8906;
	@%p8907 bra 	$L__BB1_8699;
$L__BB1_8716:
	cvt.s64.s32 	%rd8720, %r28360;
	add.s64 	%rd8721, %rd18, %rd8720;
	ld.local.u8 	%rs6769, [%rd8721];
	cvt.s64.s32 	%rd8722, %r28359;
	add.s64 	%rd8723, %rd19, %rd8722;
	ld.local.u8 	%rs6768, [%rd8723];
	bra.uni 	$L__BB1_8258;
$L__BB1_8717:
	mov.pred 	%p18195, -1;
	min.s32 	%r16546, %r28370, %r28371;
	setp.lt.s32 	%p8909, %r16546, 2;
	@%p8909 bra 	$L__BB1_8720;
	cvt.u64.u32 	%rd8724, %r2927;
	add.s64 	%rd8725, %rd12, %rd8724;
	cvt.u64.u32 	%rd8726, %r2929;
	add.s64 	%rd8727, %rd13, %rd8726;
	cvt.u64.u32 	%rd8728, %r28370;
	add.s64 	%rd8729, %rd13, %rd8728;
	ld.local.s8 	%r16547, [%rd8729];
	ld.local.u8 	%r16548, [%rd8725];
	prmt.b32 	%r16550, %r15111, %r16548, 0x3340U;
	ld.local.u8 	%r16551, [%rd8727];
	prmt.b32 	%r16552, %r16551, 0, 0x3340U;
	prmt.b32 	%r16553, %r16550, %r16552, 0x5410U;
	mov.b32 	%r16554, 359705;
	dp4a.s32.u32 	%r16555, %r16553, %r16554, %r16547;
	mul.wide.s32 	%rd8730, %r16555, 8;
	add.s64 	%rd8731, %rd1, %rd8730;
	ld.global.f64 	%fd16450, [%rd8731];
	sub.s32 	%r16556, %r2928, %r2850;
	add.s32 	%r3394, %r28370, -2;
	add.s32 	%r16557, %r3394, %r16556;
	mul.wide.s32 	%rd8732, %r16557, 8;
	add.s64 	%rd8733, %rd9, %rd8732;
	ld.local.f64 	%fd16451, [%rd8733];
	add.f64 	%fd16452, %fd16450, %fd16451;
	abs.f64 	%fd16453, %fd16452;
	max.f64 	%fd16455, %fd3550, %fd16453;
	setp.gt.f64 	%p8911, %fd16455, 0d41CDCD64FF800000;
	sub.f64 	%fd16456, %fd3549, %fd16452;
	abs.f64 	%fd16457, %fd16456;
	setp.geu.f64 	%p8912, %fd16457, 0d3EE4F8B588E368F1;
	or.pred  	%p8913, %p8911, %p8912;
	@%p8913 bra 	$L__BB1_8720;
	add.s32 	%r16558, %r28371, -2;
	mul.wide.u32 	%rd8734, %r16558, 4;
	add.s64 	%rd8735, %rd10, %rd8734;
	st.local.u32 	[%rd8735], %r2929;
	mul.wide.u32 	%rd8736, %r3394, 4;
	add.s64 	%rd8737, %rd11, %rd8736;
	st.local.u32 	[%rd8737], %r2927;
	mov.pred 	%p18195, 0;
	mov.u32 	%r28370, %r2929;
	mov.u32 	%r28371, %r2927;
$L__BB1_8720:
	not.pred 	%p8915, %p18195;
	@%p8915 bra 	$L__BB1_8739;
	mov.b32 	%r28367, 3;
$L__BB1_8722:
	mov.u32 	%r3399, %r28367;
	add.s32 	%r3400, %r28371, -1;
	sub.s32 	%r16560, %r28370, %r3399;
	add.s32 	%r16561, %r16560, 1;
	setp.gt.u32 	%p8917, %r16560, 2147483646;
	abs.s32 	%r16562, %r16560;
	selp.b32 	%r3401, %r16562, 0, %p8917;
	sub.s32 	%r28369, %r3400, %r3401;
	selp.b32 	%r28368, 1, %r16561, %p8917;
	setp.lt.s32 	%p8918, %r28369, 1;
	setp.ge.s32 	%p8919, %r28368, %r28370;
	mov.pred 	%p18196, -1;
	or.pred  	%p8920, %p8918, %p8919;
	@%p8920 bra 	$L__BB1_8738;
	add.s32 	%r16564, %r28370, -1;
	cvt.s64.s32 	%rd8738, %r28371;
	add.s64 	%rd1015, %rd12, %rd8738;
	mad.lo.s32 	%r16565, %r3400, %r2850, %r16564;
	mul.wide.s32 	%rd8739, %r16565, 8;
	add.s64 	%rd8740, %rd9, %rd8739;
	ld.local.f64 	%fd4064, [%rd8740];
	abs.f64 	%fd4065, %fd4064;
	add.s32 	%r16566, %r16564, %r3401;
	sub.s32 	%r16567, %r16566, %r28368;
	mul.wide.s32 	%rd8741, %r16567, 8;
	add.s64 	%rd1016, %rd1, %rd8741;
$L__BB1_8724:
	cvt.s64.s32 	%rd8742, %r28370;
	add.s64 	%rd1017, %rd13, %rd8742;
	not.b32 	%r16568, %r28369;
	add.s32 	%r3406, %r28371, %r16568;
	not.b32 	%r16569, %r28368;
	add.s32 	%r3407, %r28370, %r16569;
	setp.eq.s32 	%p8921, %r3406, 0;
	setp.gt.s32 	%p8922, %r3407, 0;
	and.pred  	%p8923, %p8921, %p8922;
	@%p8923 bra 	$L__BB1_8729;
	setp.eq.s32 	%p8924, %r3407, 0;
	setp.gt.s32 	%p8925, %r3406, 0;
	and.pred  	%p8926, %p8925, %p8924;
	@%p8926 bra 	$L__BB1_8729;
	setp.eq.s32 	%p8927, %r3406, 1;
	setp.eq.s32 	%p8928, %r3407, 1;
	and.pred  	%p8929, %p8927, %p8928;
	@%p8929 bra 	$L__BB1_8728;
	ld.global.f64 	%fd16459, [%rd1016+24952];
	cvt.u64.u32 	%rd8743, %r28369;
	add.s64 	%rd8744, %rd12, %rd8743;
	cvt.s64.s32 	%rd8745, %r28368;
	add.s64 	%rd8746, %rd13, %rd8745;
	ld.local.s8 	%r16570, [%rd8746+1];
	ld.local.u8 	%r16571, [%rd8744+1];
	ld.local.u8 	%r16572, [%rd8744];
	prmt.b32 	%r16573, %r16572, %r16571, 0x3340U;
	ld.local.u8 	%r16574, [%rd8746];
	prmt.b32 	%r16575, %r16574, 0, 0x3340U;
	prmt.b32 	%r16576, %r16573, %r16575, 0x5410U;
	mov.b32 	%r16577, 334205;
	dp4a.s32.u32 	%r16578, %r16576, %r16577, %r16570;
	mul.wide.s32 	%rd8747, %r16578, 8;
	add.s64 	%rd8748, %rd1, %rd8747;
	ld.global.f64 	%fd16460, [%rd8748+30440];
	add.f64 	%fd16461, %fd16459, %fd16460;
	cvt.s64.s32 	%rd8749, %r28370;
	add.s64 	%rd8750, %rd13, %rd8749;
	ld.local.s8 	%r16579, [%rd1015+-1];
	ld.local.u8 	%r16580, [%rd8750];
	ld.local.u8 	%r16581, [%rd8750+-1];
	prmt.b32 	%r16582, %r16581, %r16580, 0x3340U;
	ld.local.u8 	%r16583, [%rd1015];
	prmt.b32 	%r16584, %r16583, 0, 0x3340U;
	prmt.b32 	%r16585, %r16582, %r16584, 0x5410U;
	mov.b32 	%r16586, 359705;
	dp4a.s32.u32 	%r16587, %r16585, %r16586, %r16579;
	mul.wide.s32 	%rd8751, %r16587, 8;
	add.s64 	%rd8752, %rd1, %rd8751;
	ld.global.f64 	%fd16462, [%rd8752+30440];
	add.f64 	%fd16463, %fd16461, %fd16462;
	add.s32 	%r16588, %r28369, -1;
	mad.lo.s32 	%r16589, %r16588, %r2850, %r28368;
	add.s32 	%r16590, %r16589, -1;
	mul.wide.s32 	%rd8753, %r16590, 8;
	add.s64 	%rd8754, %rd8, %rd8753;
	ld.local.f64 	%fd16464, [%rd8754];
	add.f64 	%fd16465, %fd16463, %fd16464;
	ld.global.f64 	%fd16466, [%rd1016+24232];
	ld.global.f64 	%fd16467, [%rd8748+25440];
	add.f64 	%fd16468, %fd16466, %fd16467;
	ld.global.f64 	%fd16469, [%rd8752+25440];
	add.f64 	%fd16470, %fd16468, %fd16469;
	sub.s32 	%r16591, %r3406, %r3407;
	abs.s32 	%r16592, %r16591;
	cvt.rn.f64.s32 	%fd16471, %r16592;
	fma.rn.f64 	%fd16472, %fd16471, 0dBFEEF3E864B31D04, %fd16470;
	add.s64 	%rd8755, %rd9, %rd8753;
	ld.local.f64 	%fd16473, [%rd8755];
	add.f64 	%fd16474, %fd16473, %fd16472;
	abs.f64 	%fd16475, %fd16465;
	setp.gt.f64 	%p8930, %fd16475, 0d41CDCD64FF800000;
	selp.f64 	%fd26575, 0dBFF0000000000000, %fd16474, %p8930;
	selp.f64 	%fd26574, 0d7FF0000000000000, %fd16465, %p8930;
	bra.uni 	$L__BB1_8734;
$L__BB1_8728:
	cvt.u64.u32 	%rd8756, %r28369;
	add.s64 	%rd8757, %rd12, %rd8756;
	cvt.s64.s32 	%rd8758, %r28368;
	add.s64 	%rd8759, %rd13, %rd8758;
	ld.local.s8 	%r16593, [%rd8759+1];
	ld.local.u8 	%r16594, [%rd8757+1];
	ld.local.u8 	%r16595, [%rd8757];
	prmt.b32 	%r16596, %r16595, %r16594, 0x3340U;
	ld.local.u8 	%r16597, [%rd8759];
	prmt.b32 	%r16598, %r16597, 0, 0x3340U;
	prmt.b32 	%r16599, %r16596, %r16598, 0x5410U;
	mov.b32 	%r16600, 334205;
	dp4a.s32.u32 	%r16601, %r16599, %r16600, %r16593;
	mul.wide.s32 	%rd8760, %r16601, 8;
	add.s64 	%rd8761, %rd1, %rd8760;
	ld.global.f64 	%fd16476, [%rd8761+10000];
	ld.local.s8 	%r16602, [%rd1015+-1];
	ld.local.u8 	%r16603, [%rd1017];
	ld.local.u8 	%r16604, [%rd1017+-1];
	prmt.b32 	%r16605, %r16604, %r16603, 0x3340U;
	ld.local.u8 	%r16606, [%rd1015];
	prmt.b32 	%r16607, %r16606, 0, 0x3340U;
	prmt.b32 	%r16608, %r16605, %r16607, 0x5410U;
	mov.b32 	%r16609, 359705;
	dp4a.s32.u32 	%r16610, %r16608, %r16609, %r16602;
	mul.wide.s32 	%rd8762, %r16610, 8;
	add.s64 	%rd8763, %rd1, %rd8762;
	ld.global.f64 	%fd16477, [%rd8763+10000];
	add.f64 	%fd16478, %fd16476, %fd16477;
	add.s32 	%r16611, %r28369, -1;
	mad.lo.s32 	%r16612, %r16611, %r2850, %r28368;
	add.s32 	%r16613, %r16612, -1;
	mul.wide.s32 	%rd8764, %r16613, 8;
	add.s64 	%rd8765, %rd9, %rd8764;
	ld.local.f64 	%fd16479, [%rd8765];
	add.f64 	%fd16480, %fd16478, %fd16479;
	ld.global.f64 	%fd16481, [%rd8761+15000];
	ld.global.f64 	%fd16482, [%rd8763+15000];
	add.f64 	%fd16483, %fd16481, %fd16482;
	add.s64 	%rd8766, %rd8, %rd8764;
	ld.local.f64 	%fd16484, [%rd8766];
	add.f64 	%fd16485, %fd16483, %fd16484;
	abs.f64 	%fd16486, %fd16485;
	setp.gt.f64 	%p8931, %fd16486, 0d41CDCD64FF800000;
	selp.f64 	%fd16487, 0dBFF0000000000000, %fd16480, %p8931;
	selp.f64 	%fd16488, 0d7FF0000000000000, %fd16485, %p8931;
	add.f64 	%fd16489, %fd16488, 0d4069000000000000;
	add.f64 	%fd16490, %fd16487, 0dC016CCCCCCCCCCCD;
	add.f64 	%fd16491, %fd3323, %fd16490;
	div.rn.f64 	%fd16492, %fd16489, %fd16491;
	add.s32 	%r16614, %r28371, -1;
	mad.lo.s32 	%r16615, %r16614, %r2850, %r28370;
	add.s32 	%r16616, %r16615, -1;
	mul.wide.s32 	%rd8767, %r16616, 8;
	add.s64 	%rd8768, %rd8, %rd8767;
	ld.local.f64 	%fd16493, [%rd8768];
	add.f64 	%fd16494, %fd16493, 0d4069000000000000;
	add.f64 	%fd16495, %fd4064, 0dC016CCCCCCCCCCCD;
	add.f64 	%fd16496, %fd3323, %fd16495;
	div.rn.f64 	%fd16497, %fd16494, %fd16496;
	setp.ltu.f64 	%p8932, %fd16492, %fd16497;
	selp.f64 	%fd26574, 0d7FF0000000000000, %fd16488, %p8932;
	selp.f64 	%fd26575, 0dBFF0000000000000, %fd16487, %p8932;
	bra.uni 	$L__BB1_8734;
$L__BB1_8729:
	setp.eq.s32 	%p8933, %r3407, 1;
	setp.eq.s32 	%p8934, %r3406, 1;
	or.pred  	%p8935, %p8934, %p8933;
	@%p8935 bra 	$L__BB1_8731;
	ld.global.f64 	%fd16498, [%rd1016+25192];
	cvt.u64.u32 	%rd8769, %r28369;
	add.s64 	%rd8770, %rd12, %rd8769;
	ld.local.s8 	%r16617, [%rd8770];
	mul.wide.s32 	%rd8771, %r16617, 5;
	cvt.s64.s32 	%rd8772, %r28368;
	add.s64 	%rd8773, %rd13, %rd8772;
	ld.local.s8 	%rd8774, [%rd8773];
	add.s64 	%rd8775, %rd8771, %rd8774;
	shl.b64 	%rd8776, %rd8775, 3;
	add.s64 	%rd8777, %rd1, %rd8776;
	ld.global.f64 	%fd16499, [%rd8777+45640];
	add.f64 	%fd16500, %fd16498, %fd16499;
	ld.local.s8 	%r16618, [%rd1015];
	mul.wide.s32 	%rd8778, %r16618, 5;
	ld.local.s8 	%rd8779, [%rd1017];
	add.s64 	%rd8780, %rd8778, %rd8779;
	shl.b64 	%rd8781, %rd8780, 3;
	add.s64 	%rd8782, %rd1, %rd8781;
	ld.global.f64 	%fd16501, [%rd8782+45640];
	add.f64 	%fd16502, %fd16500, %fd16501;
	add.s32 	%r16619, %r28369, -1;
	mad.lo.s32 	%r16620, %r16619, %r2850, %r28368;
	add.s32 	%r16621, %r16620, -1;
	mul.wide.s32 	%rd8783, %r16621, 8;
	add.s64 	%rd8784, %rd8, %rd8783;
	ld.local.f64 	%fd16503, [%rd8784];
	add.f64 	%fd16504, %fd16502, %fd16503;
	ld.global.f64 	%fd16505, [%rd1016+24472];
	ld.global.f64 	%fd16506, [%rd8777+45440];
	add.f64 	%fd16507, %fd16505, %fd16506;
	ld.global.f64 	%fd16508, [%rd8782+45440];
	add.f64 	%fd16509, %fd16507, %fd16508;
	add.s64 	%rd8785, %rd9, %rd8783;
	ld.local.f64 	%fd16510, [%rd8785];
	add.f64 	%fd16511, %fd16509, %fd16510;
	abs.f64 	%fd16512, %fd16504;
	setp.gt.f64 	%p8936, %fd16512, 0d41CDCD64FF800000;
	selp.f64 	%fd26575, 0dBFF0000000000000, %fd16511, %p8936;
	selp.f64 	%fd26574, 0d7FF0000000000000, %fd16504, %p8936;
	bra.uni 	$L__BB1_8734;
$L__BB1_8731:
	setp.eq.s32 	%p8937, %r3406, 1;
	setp.eq.s32 	%p8938, %r3407, 1;
	setp.eq.s32 	%p8939, %r3406, 0;
	and.pred  	%p8940, %p8939, %p8938;
	setp.eq.s32 	%p8941, %r3407, 0;
	and.pred  	%p8942, %p8937, %p8941;
	or.pred  	%p8943, %p8940, %p8942;
	mov.f64 	%fd26573, 0d0000000000000000;
	mov.f64 	%fd26572, 0dC0A9300000000000;
	not.pred 	%p8944, %p8943;
	@%p8944 bra 	$L__BB1_8733;
	sub.s32 	%r16622, %r28370, %r3399;
	setp.gt.u32 	%p8945, %r16622, 2147483646;
	abs.s32 	%r16623, %r16622;
	selp.b32 	%r16624, %r16623, 0, %p8945;
	add.s32 	%r16625, %r28370, %r16624;
	add.s32 	%r16626, %r16622, 1;
	selp.b32 	%r16627, 1, %r16626, %p8945;
	not.b32 	%r16628, %r16627;
	add.s32 	%r16629, %r16628, %r16625;
	mul.wide.u32 	%rd8786, %r16629, 8;
	add.s64 	%rd8787, %rd1, %rd8786;
	ld.global.f64 	%fd16515, [%rd8787+25192];
	cvt.u64.u32 	%rd8788, %r28369;
	add.s64 	%rd8789, %rd12, %rd8788;
	cvt.s64.s32 	%rd8790, %r28368;
	add.s64 	%rd8791, %rd13, %rd8790;
	ld.local.s8 	%r16630, [%rd1017];
	ld.local.u8 	%r16631, [%rd8789];
	ld.local.u8 	%r16632, [%rd1015];
	prmt.b32 	%r16633, %r16631, %r16632, 0x3340U;
	ld.local.u8 	%r16634, [%rd8791];
	prmt.b32 	%r16635, %r16634, 0, 0x3340U;
	prmt.b32 	%r16636, %r16633, %r16635, 0x5410U;
	mov.b32 	%r16637, 334205;
	dp4a.s32.u32 	%r16638, %r16636, %r16637, %r16630;
	mul.wide.s32 	%rd8792, %r16638, 8;
	add.s64 	%rd8793, %rd1, %rd8792;
	ld.global.f64 	%fd16516, [%rd8793+5000];
	add.f64 	%fd26573, %fd16515, %fd16516;
	ld.global.f64 	%fd16517, [%rd8787+24472];
	ld.global.f64 	%fd16518, [%rd8793];
	add.f64 	%fd26572, %fd16517, %fd16518;
$L__BB1_8733:
	add.s32 	%r16639, %r28369, -1;
	mad.lo.s32 	%r16640, %r16639, %r2850, %r28368;
	add.s32 	%r16641, %r16640, -1;
	mul.wide.s32 	%rd8794, %r16641, 8;
	add.s64 	%rd8795, %rd8, %rd8794;
	ld.local.f64 	%fd16519, [%rd8795];
	add.f64 	%fd16520, %fd26573, %fd16519;
	add.s64 	%rd8796, %rd9, %rd8794;
	ld.local.f64 	%fd16521, [%rd8796];
	add.f64 	%fd16522, %fd26572, %fd16521;
	abs.f64 	%fd16523, %fd16520;
	setp.gt.f64 	%p8946, %fd16523, 0d41CDCD64FF800000;
	selp.f64 	%fd26575, 0dBFF0000000000000, %fd16522, %p8946;
	selp.f64 	%fd26574, 0d7FF0000000000000, %fd16520, %p8946;
$L__BB1_8734:
	abs.f64 	%fd16524, %fd26575;
	max.f64 	%fd16526, %fd4065, %fd16524;
	setp.gt.f64 	%p8947, %fd16526, 0d41CDCD64FF800000;
	sub.f64 	%fd16527, %fd4064, %fd26575;
	abs.f64 	%fd16528, %fd16527;
	setp.geu.f64 	%p8948, %fd16528, 0d3EE4F8B588E368F1;
	or.pred  	%p8949, %p8947, %p8948;
	@%p8949 bra 	$L__BB1_8737;
	add.s32 	%r16642, %r28371, -1;
	mad.lo.s32 	%r16643, %r16642, %r2850, %r28370;
	add.s32 	%r16644, %r16643, -1;
	mul.wide.s32 	%rd8797, %r16644, 8;
	add.s64 	%rd8798, %rd8, %rd8797;
	ld.local.f64 	%fd16530, [%rd8798];
	abs.f64 	%fd16531, %fd16530;
	abs.f64 	%fd16532, %fd26574;
	max.f64 	%fd16534, %fd16531, %fd16532;
	setp.gt.f64 	%p8950, %fd16534, 0d41CDCD64FF800000;
	sub.f64 	%fd16535, %fd16530, %fd26574;
	abs.f64 	%fd16536, %fd16535;
	setp.geu.f64 	%p8951, %fd16536, 0d3EE4F8B588E368F1;
	or.pred  	%p8952, %p8950, %p8951;
	@%p8952 bra 	$L__BB1_8737;
	add.s32 	%r16645, %r28369, -1;
	mul.wide.u32 	%rd8799, %r16645, 4;
	add.s64 	%rd8800, %rd10, %rd8799;
	st.local.u32 	[%rd8800], %r28368;
	mul.wide.s32 	%rd8801, %r28368, 4;
	add.s64 	%rd8802, %rd11, %rd8801;
	st.local.u32 	[%rd8802+-4], %r28369;
	mov.pred 	%p18196, 0;
	mov.u32 	%r28370, %r28368;
	mov.u32 	%r28371, %r28369;
	bra.uni 	$L__BB1_8738;
$L__BB1_8737:
	add.s32 	%r3408, %r28369, -1;
	add.s32 	%r28368, %r28368, 1;
	setp.gt.s32 	%p8955, %r28369, 1;
	setp.lt.s32 	%p8956, %r28368, %r28370;
	and.pred  	%p8957, %p8955, %p8956;
	mov.u32 	%r28369, %r3408;
	@%p8957 bra 	$L__BB1_8724;
$L__BB1_8738:
	add.s32 	%r28367, %r3399, 1;
	setp.lt.u32 	%p8958, %r3399, 32;
	and.pred  	%p8959, %p18196, %p8958;
	@%p8959 bra 	$L__BB1_8722;
$L__BB1_8739:
	cvt.s64.s32 	%rd8803, %r28370;
	add.s64 	%rd8804, %rd13, %rd8803;
	ld.local.u8 	%rs6741, [%rd8804];
	bra.uni 	$L__BB1_7615;
$L__BB1_8740:
	mov.pred 	%p18197, -1;
	min.s32 	%r16646, %r28381, %r28382;
	setp.lt.s32 	%p8961, %r16646, 2;
	@%p8961 bra 	$L__BB1_8743;
	cvt.u64.u32 	%rd8805, %r2782;
	add.s64 	%rd8806, %rd6, %rd8805;
	cvt.u64.u32 	%rd8807, %r28382;
	add.s64 	%rd8808, %rd6, %rd8807;
	cvt.u64.u32 	%rd8809, %r2784;
	add.s64 	%rd8810, %rd7, %rd8809;
	cvt.u64.u32 	%rd8811, %r28381;
	add.s64 	%rd8812, %rd7, %rd8811;
	ld.local.s8 	%r16647, [%rd8812];
	ld.local.u8 	%r16648, [%rd8806];
	ld.local.u8 	%r16649, [%rd8808];
	prmt.b32 	%r16650, %r16649, %r16648, 0x3340U;
	ld.local.u8 	%r16651, [%rd8810];
	prmt.b32 	%r16652, %r16651, 0, 0x3340U;
	prmt.b32 	%r16653, %r16650, %r16652, 0x5410U;
	mov.b32 	%r16654, 359705;
	dp4a.s32.u32 	%r16655, %r16653, %r16654, %r16647;
	mul.wide.s32 	%rd8813, %r16655, 8;
	add.s64 	%rd8814, %rd1, %rd8813;
	ld.global.f64 	%fd16538, [%rd8814];
	sub.s32 	%r16656, %r2783, %r2695;
	add.s32 	%r3415, %r28381, -2;
	add.s32 	%r16657, %r3415, %r16656;
	mul.wide.s32 	%rd8815, %r16657, 8;
	add.s64 	%rd8816, %rd3, %rd8815;
	ld.local.f64 	%fd16539, [%rd8816];
	add.f64 	%fd16540, %fd16538, %fd16539;
	abs.f64 	%fd16541, %fd16540;
	max.f64 	%fd16543, %fd3313, %fd16541;
	setp.gt.f64 	%p8963, %fd16543, 0d41CDCD64FF800000;
	sub.f64 	%fd16544, %fd3312, %fd16540;
	abs.f64 	%fd16545, %fd16544;
	setp.geu.f64 	%p8964, %fd16545, 0d3EE4F8B588E368F1;
	or.pred  	%p8965, %p8963, %p8964;
	@%p8965 bra 	$L__BB1_8743;
	add.s32 	%r16658, %r28382, -2;
	mul.wide.u32 	%rd8817, %r16658, 4;
	add.s64 	%rd8818, %rd4, %rd8817;
	st.local.u32 	[%rd8818], %r2784;
	mul.wide.u32 	%rd8819, %r3415, 4;
	add.s64 	%rd8820, %rd5, %rd8819;
	st.local.u32 	[%rd8820], %r2782;
	mov.pred 	%p18197, 0;
	mov.u32 	%r28381, %r2784;
	mov.u32 	%r28382, %r2782;
$L__BB1_8743:
	not.pred 	%p8967, %p18197;
	@%p8967 bra 	$L__BB1_8762;
	mov.b32 	%r28378, 3;
$L__BB1_8745:
	mov.u32 	%r3420, %r28378;
	add.s32 	%r3421, %r28382, -1;
	sub.s32 	%r16660, %r28381, %r3420;
	add.s32 	%r16661, %r16660, 1;
	setp.gt.u32 	%p8969, %r16660, 2147483646;
	abs.s32 	%r16662, %r16660;
	selp.b32 	%r3422, %r16662, 0, %p8969;
	sub.s32 	%r28380, %r3421, %r3422;
	selp.b32 	%r28379, 1, %r16661, %p8969;
	setp.lt.s32 	%p8970, %r28380, 1;
	setp.ge.s32 	%p8971, %r28379, %r28381;
	mov.pred 	%p18198, -1;
	or.pred  	%p8972, %p8970, %p8971;
	@%p8972 bra 	$L__BB1_8761;
	add.s32 	%r16664, %r28381, -1;
	mad.lo.s32 	%r16665, %r3421, %r2695, %r16664;
	mul.wide.s32 	%rd8821, %r16665, 8;
	add.s64 	%rd8822, %rd3, %rd8821;
	ld.local.f64 	%fd4080, [%rd8822];
	abs.f64 	%fd4081, %fd4080;
	add.s32 	%r16666, %r16664, %r3422;
	sub.s32 	%r16667, %r16666, %r28379;
	mul.wide.s32 	%rd8823, %r16667, 8;
	add.s64 	%rd1018, %rd1, %rd8823;
$L__BB1_8747:
	cvt.s64.s32 	%rd8824, %r28382;
	add.s64 	%rd1019, %rd6, %rd8824;
	not.b32 	%r16668, %r28380;
	add.s32 	%r3427, %r28382, %r16668;
	not.b32 	%r16669, %r28379;
	add.s32 	%r3428, %r28381, %r16669;
	setp.eq.s32 	%p8973, %r3427, 0;
	setp.gt.s32 	%p8974, %r3428, 0;
	and.pred  	%p8975, %p8973, %p8974;
	@%p8975 bra 	$L__BB1_8752;
	setp.eq.s32 	%p8976, %r3428, 0;
	setp.gt.s32 	%p8977, %r3427, 0;
	and.pred  	%p8978, %p8977, %p8976;
	@%p8978 bra 	$L__BB1_8752;
	setp.eq.s32 	%p8979, %r3427, 1;
	setp.eq.s32 	%p8980, %r3428, 1;
	and.pred  	%p8981, %p8979, %p8980;
	@%p8981 bra 	$L__BB1_8751;
	ld.global.f64 	%fd16547, [%rd1018+24952];
	cvt.u64.u32 	%rd8825, %r28380;
	add.s64 	%rd8826, %rd6, %rd8825;
	cvt.s64.s32 	%rd8827, %r28379;
	add.s64 	%rd8828, %rd7, %rd8827;
	ld.local.s8 	%r16670, [%rd8828+1];
	ld.local.u8 	%r16671, [%rd8826+1];
	ld.local.u8 	%r16672, [%rd8826];
	prmt.b32 	%r16673, %r16672, %r16671, 0x3340U;
	ld.local.u8 	%r16674, [%rd8828];
	prmt.b32 	%r16675, %r16674, 0, 0x3340U;
	prmt.b32 	%r16676, %r16673, %r16675, 0x5410U;
	mov.b32 	%r16677, 334205;
	dp4a.s32.u32 	%r16678, %r16676, %r16677, %r16670;
	mul.wide.s32 	%rd8829, %r16678, 8;
	add.s64 	%rd8830, %rd1, %rd8829;
	ld.global.f64 	%fd16548, [%rd8830+30440];
	add.f64 	%fd16549, %fd16547, %fd16548;
	cvt.s64.s32 	%rd8831, %r28381;
	add.s64 	%rd8832, %rd7, %rd8831;
	cvt.s64.s32 	%rd8833, %r28382;
	add.s64 	%rd8834, %rd6, %rd8833;
	ld.local.s8 	%r16679, [%rd8834+-1];
	ld.local.u8 	%r16680, [%rd8832];
	ld.local.u8 	%r16681, [%rd8832+-1];
	prmt.b32 	%r16682, %r16681, %r16680, 0x3340U;
	ld.local.u8 	%r16683, [%rd8834];
	prmt.b32 	%r16684, %r16683, 0, 0x3340U;
	prmt.b32 	%r16685, %r16682, %r16684, 0x5410U;
	mov.b32 	%r16686, 359705;
	dp4a.s32.u32 	%r16687, %r16685, %r16686, %r16679;
	mul.wide.s32 	%rd8835, %r16687, 8;
	add.s64 	%rd8836, %rd1, %rd8835;
	ld.global.f64 	%fd16550, [%rd8836+30440];
	add.f64 	%fd16551, %fd16549, %fd16550;
	add.s32 	%r16688, %r28380, -1;
	mad.lo.s32 	%r16689, %r16688, %r2695, %r28379;
	add.s32 	%r16690, %r16689, -1;
	mul.wide.s32 	%rd8837, %r16690, 8;
	add.s64 	%rd8838, %rd2, %rd8837;
	ld.local.f64 	%fd16552, [%rd8838];
	add.f64 	%fd16553, %fd16551, %fd16552;
	ld.global.f64 	%fd16554, [%rd1018+24232];
	ld.global.f64 	%fd16555, [%rd8830+25440];
	add.f64 	%fd16556, %fd16554, %fd16555;
	ld.global.f64 	%fd16557, [%rd8836+25440];
	add.f64 	%fd16558, %fd16556, %fd16557;
	sub.s32 	%r16691, %r3427, %r3428;
	abs.s32 	%r16692, %r16691;
	cvt.rn.f64.s32 	%fd16559, %r16692;
	fma.rn.f64 	%fd16560, %fd16559, 0dBFEEF3E864B31D04, %fd16558;
	add.s64 	%rd8839, %rd3, %rd8837;
	ld.local.f64 	%fd16561, [%rd8839];
	add.f64 	%fd16562, %fd16561, %fd16560;
	abs.f64 	%fd16563, %fd16553;
	setp.gt.f64 	%p8982, %fd16563, 0d41CDCD64FF800000;
	selp.f64 	%fd26578, 0dBFF0000000000000, %fd16562, %p8982;
	selp.f64 	%fd26579, 0d7FF0000000000000, %fd16553, %p8982;
	bra.uni 	$L__BB1_8757;
$L__BB1_8751:
	cvt.u64.u32 	%rd8840, %r28380;
	add.s64 	%rd8841, %rd6, %rd8840;
	cvt.s64.s32 	%rd8842, %r28379;
	add.s64 	%rd8843, %rd7, %rd8842;
	ld.local.s8 	%r16693, [%rd8843+1];
	ld.local.u8 	%r16694, [%rd8841+1];
	ld.local.u8 	%r16695, [%rd8841];
	prmt.b32 	%r16696, %r16695, %r16694, 0x3340U;
	ld.local.u8 	%r16697, [%rd8843];
	prmt.b32 	%r16698, %r16697, 0, 0x3340U;
	prmt.b32 	%r16699, %r16696, %r16698, 0x5410U;
	mov.b32 	%r16700, 334205;
	dp4a.s32.u32 	%r16701, %r16699, %r16700, %r16693;
	mul.wide.s32 	%rd8844, %r16701, 8;
	add.s64 	%rd8845, %rd1, %rd8844;
	ld.global.f64 	%fd16564, [%rd8845+10000];
	cvt.s64.s32 	%rd8846, %r28381;
	add.s64 	%rd8847, %rd7, %rd8846;
	ld.local.s8 	%r16702, [%rd1019+-1];
	ld.local.u8 	%r16703, [%rd8847];
	ld.local.u8 	%r16704, [%rd8847+-1];
	prmt.b32 	%r16705, %r16704, %r16703, 0x3340U;
	ld.local.u8 	%r16706, [%rd1019];
	prmt.b32 	%r16707, %r16706, 0, 0x3340U;
	prmt.b32 	%r16708, %r16705, %r16707, 0x5410U;
	mov.b32 	%r16709, 359705;
	dp4a.s32.u32 	%r16710, %r16708, %r16709, %r16702;
	mul.wide.s32 	%rd8848, %r16710, 8;
	add.s64 	%rd8849, %rd1, %rd8848;
	ld.global.f64 	%fd16565, [%rd8849+10000];
	add.f64 	%fd16566, %fd16564, %fd16565;
	add.s32 	%r16711, %r28380, -1;
	mad.lo.s32 	%r16712, %r16711, %r2695, %r28379;
	add.s32 	%r16713, %r16712, -1;
	mul.wide.s32 	%rd8850, %r16713, 8;
	add.s64 	%rd8851, %rd3, %rd8850;
	ld.local.f64 	%fd16567, [%rd8851];
	add.f64 	%fd16568, %fd16566, %fd16567;
	ld.global.f64 	%fd16569, [%rd8845+15000];
	ld.global.f64 	%fd16570, [%rd8849+15000];
	add.f64 	%fd16571, %fd16569, %fd16570;
	add.s64 	%rd8852, %rd2, %rd8850;
	ld.local.f64 	%fd16572, [%rd8852];
	add.f64 	%fd16573, %fd16571, %fd16572;
	abs.f64 	%fd16574, %fd16573;
	setp.gt.f64 	%p8983, %fd16574, 0d41CDCD64FF800000;
	selp.f64 	%fd16575, 0dBFF0000000000000, %fd16568, %p8983;
	selp.f64 	%fd16576, 0d7FF0000000000000, %fd16573, %p8983;
	add.f64 	%fd16577, %fd16576, 0d4069000000000000;
	add.f64 	%fd16578, %fd16575, 0dC016CCCCCCCCCCCD;
	add.f64 	%fd16579, %fd3085, %fd16578;
	div.rn.f64 	%fd16580, %fd16577, %fd16579;
	add.s32 	%r16714, %r28382, -1;
	mad.lo.s32 	%r16715, %r16714, %r2695, %r28381;
	add.s32 	%r16716, %r16715, -1;
	mul.wide.s32 	%rd8853, %r16716, 8;
	add.s64 	%rd8854, %rd2, %rd8853;
	ld.local.f64 	%fd16581, [%rd8854];
	add.f64 	%fd16582, %fd16581, 0d4069000000000000;
	add.f64 	%fd16583, %fd4080, 0dC016CCCCCCCCCCCD;
	add.f64 	%fd16584, %fd3085, %fd16583;
	div.rn.f64 	%fd16585, %fd16582, %fd16584;
	setp.ltu.f64 	%p8984, %fd16580, %fd16585;
	selp.f64 	%fd26578, 0dBFF0000000000000, %fd16575, %p8984;
	selp.f64 	%fd26579, 0d7FF0000000000000, %fd16576, %p8984;
	bra.uni 	$L__BB1_8757;
$L__BB1_8752:
	setp.eq.s32 	%p8985, %r3428, 1;
	setp.eq.s32 	%p8986, %r3427, 1;
	or.pred  	%p8987, %p8986, %p8985;
	@%p8987 bra 	$L__BB1_8754;
	ld.global.f64 	%fd16586, [%rd1018+25192];
	cvt.u64.u32 	%rd8855, %r28380;
	add.s64 	%rd8856, %rd6, %rd8855;
	ld.local.s8 	%r16717, [%rd8856];
	mul.wide.s32 	%rd8857, %r16717, 5;
	cvt.s64.s32 	%rd8858, %r28379;
	add.s64 	%rd8859, %rd7, %rd8858;
	ld.local.s8 	%rd8860, [%rd8859];
	add.s64 	%rd8861, %rd8857, %rd8860;
	shl.b64 	%rd8862, %rd8861, 3;
	add.s64 	%rd8863, %rd1, %rd8862;
	ld.global.f64 	%fd16587, [%rd8863+45640];
	add.f64 	%fd16588, %fd16586, %fd16587;
	ld.local.s8 	%r16718, [%rd1019];
	mul.wide.s32 	%rd8864, %r16718, 5;
	cvt.s64.s32 	%rd8865, %r28381;
	add.s64 	%rd8866, %rd7, %rd8865;
	ld.local.s8 	%rd8867, [%rd8866];
	add.s64 	%rd8868, %rd8864, %rd8867;
	shl.b64 	%rd8869, %rd8868, 3;
	add.s64 	%rd8870, %rd1, %rd8869;
	ld.global.f64 	%fd16589, [%rd8870+45640];
	add.f64 	%fd16590, %fd16588, %fd16589;
	add.s32 	%r16719, %r28380, -1;
	mad.lo.s32 	%r16720, %r16719, %r2695, %r28379;
	add.s32 	%r16721, %r16720, -1;
	mul.wide.s32 	%rd8871, %r16721, 8;
	add.s64 	%rd8872, %rd2, %rd8871;
	ld.local.f64 	%fd16591, [%rd8872];
	add.f64 	%fd16592, %fd16590, %fd16591;
	ld.global.f64 	%fd16593, [%rd1018+24472];
	ld.global.f64 	%fd16594, [%rd8863+45440];
	add.f64 	%fd16595, %fd16593, %fd16594;
	ld.global.f64 	%fd16596, [%rd8870+45440];
	add.f64 	%fd16597, %fd16595, %fd16596;
	add.s64 	%rd8873, %rd3, %rd8871;
	ld.local.f64 	%fd16598, [%rd8873];
	add.f64 	%fd16599, %fd16597, %fd16598;
	abs.f64 	%fd16600, %fd16592;
	setp.gt.f64 	%p8988, %fd16600, 0d41CDCD64FF800000;
	selp.f64 	%fd26578, 0dBFF0000000000000, %fd16599, %p8988;
	selp.f64 	%fd26579, 0d7FF0000000000000, %fd16592, %p8988;
	bra.uni 	$L__BB1_8757;
$L__BB1_8754:
	setp.eq.s32 	%p8989, %r3427, 1;
	setp.eq.s32 	%p8990, %r3428, 1;
	setp.eq.s32 	%p8991, %r3427, 0;
	and.pred  	%p8992, %p8991, %p8990;
	setp.eq.s32 	%p8993, %r3428, 0;
	and.pred  	%p8994, %p8989, %p8993;
	or.pred  	%p8995, %p8992, %p8994;
	mov.f64 	%fd26577, 0d0000000000000000;
	mov.f64 	%fd26576, 0dC0A9300000000000;
	not.pred 	%p8996, %p8995;
	@%p8996 bra 	$L__BB1_8756;
	sub.s32 	%r16722, %r28381, %r3420;
	setp.gt.u32 	%p8997, %r16722, 2147483646;
	abs.s32 	%r16723, %r16722;
	selp.b32 	%r16724, %r16723, 0, %p8997;
	add.s32 	%r16725, %r28381, %r16724;
	add.s32 	%r16726, %r16722, 1;
	selp.b32 	%r16727, 1, %r16726, %p8997;
	not.b32 	%r16728, %r16727;
	add.s32 	%r16729, %r16728, %r16725;
	mul.wide.u32 	%rd8874, %r16729, 8;
	add.s64 	%rd8875, %rd1, %rd8874;
	ld.global.f64 	%fd16603, [%rd8875+25192];
	cvt.u64.u32 	%rd8876, %r28380;
	add.s64 	%rd8877, %rd6, %rd8876;
	cvt.s64.s32 	%rd8878, %r28379;
	add.s64 	%rd8879, %rd7, %rd8878;
	cvt.s64.s32 	%rd8880, %r28381;
	add.s64 	%rd8881, %rd7, %rd8880;
	ld.local.s8 	%r16730, [%rd8881];
	ld.local.u8 	%r16731, [%rd8877];
	ld.local.u8 	%r16732, [%rd1019];
	prmt.b32 	%r16733, %r16731, %r16732, 0x3340U;
	ld.local.u8 	%r16734, [%rd8879];
	prmt.b32 	%r16735, %r16734, 0, 0x3340U;
	prmt.b32 	%r16736, %r16733, %r16735, 0x5410U;
	mov.b32 	%r16737, 334205;
	dp4a.s32.u32 	%r16738, %r16736, %r16737, %r16730;
	mul.wide.s32 	%rd8882, %r16738, 8;
	add.s64 	%rd8883, %rd1, %rd8882;
	ld.global.f64 	%fd16604, [%rd8883+5000];
	add.f64 	%fd26577, %fd16603, %fd16604;
	ld.global.f64 	%fd16605, [%rd8875+24472];
	ld.global.f64 	%fd16606, [%rd8883];
	add.f64 	%fd26576, %fd16605, %fd16606;
$L__BB1_8756:
	add.s32 	%r16739, %r28380, -1;
	mad.lo.s32 	%r16740, %r16739, %r2695, %r28379;
	add.s32 	%r16741, %r16740, -1;
	mul.wide.s32 	%rd8884, %r16741, 8;
	add.s64 	%rd8885, %rd2, %rd8884;
	ld.local.f64 	%fd16607, [%rd8885];
	add.f64 	%fd16608, %fd26577, %fd16607;
	add.s64 	%rd8886, %rd3, %rd8884;
	ld.local.f64 	%fd16609, [%rd8886];
	add.f64 	%fd16610, %fd26576, %fd16609;
	abs.f64 	%fd16611, %fd16608;
	setp.gt.f64 	%p8998, %fd16611, 0d41CDCD64FF800000;
	selp.f64 	%fd26578, 0dBFF0000000000000, %fd16610, %p8998;
	selp.f64 	%fd26579, 0d7FF0000000000000, %fd16608, %p8998;
$L__BB1_8757:
	abs.f64 	%fd16612, %fd26578;
	max.f64 	%fd16614, %fd4081, %fd16612;
	setp.gt.f64 	%p8999, %fd16614, 0d41CDCD64FF800000;
	sub.f64 	%fd16615, %fd4080, %fd26578;
	abs.f64 	%fd16616, %fd16615;
	setp.geu.f64 	%p9000, %fd16616, 0d3EE4F8B588E368F1;
	or.pred  	%p9001, %p8999, %p9000;
	@%p9001 bra 	$L__BB1_8760;
	add.s32 	%r16742, %r28382, -1;
	mad.lo.s32 	%r16743, %r16742, %r2695, %r28381;
	add.s32 	%r16744, %r16743, -1;
	mul.wide.s32 	%rd8887, %r16744, 8;
	add.s64 	%rd8888, %rd2, %rd8887;
	ld.local.f64 	%fd16618, [%rd8888];
	abs.f64 	%fd16619, %fd16618;
	abs.f64 	%fd16620, %fd26579;
	max.f64 	%fd16622, %fd16619, %fd16620;
	setp.gt.f64 	%p9002, %fd16622, 0d41CDCD64FF800000;
	sub.f64 	%fd16623, %fd16618, %fd26579;
	abs.f64 	%fd16624, %fd16623;
	setp.geu.f64 	%p9003, %fd16624, 0d3EE4F8B588E368F1;
	or.pred  	%p9004, %p9002, %p9003;
	@%p9004 bra 	$L__BB1_8760;
	add.s32 	%r16745, %r28380, -1;
	mul.wide.u32 	%rd8889, %r16745, 4;
	add.s64 	%rd8890, %rd4, %rd8889;
	st.local.u32 	[%rd8890], %r28379;
	mul.wide.s32 	%rd8891, %r28379, 4;
	add.s64 	%rd8892, %rd5, %rd8891;
	st.local.u32 	[%rd8892+-4], %r28380;
	mov.pred 	%p18198, 0;
	mov.u32 	%r28381, %r28379;
	mov.u32 	%r28382, %r28380;
	bra.uni 	$L__BB1_8761;
$L__BB1_8760:
	add.s32 	%r3429, %r28380, -1;
	add.s32 	%r28379, %r28379, 1;
	setp.gt.s32 	%p9007, %r28380, 1;
	setp.lt.s32 	%p9008, %r28379, %r28381;
	and.pred  	%p9009, %p9007, %p9008;
	mov.u32 	%r28380, %r3429;
	@%p9009 bra 	$L__BB1_8747;
$L__BB1_8761:
	add.s32 	%r28378, %r3420, 1;
	setp.lt.u32 	%p9010, %r3420, 32;
	and.pred  	%p9011, %p18198, %p9010;
	@%p9011 bra 	$L__BB1_8745;
$L__BB1_8762:
	cvt.s64.s32 	%rd8893, %r28382;
	add.s64 	%rd8894, %rd6, %rd8893;
	ld.local.u8 	%rs6726, [%rd8894];
	cvt.s64.s32 	%rd8895, %r28381;
	add.s64 	%rd8896, %rd7, %rd8895;
	ld.local.u8 	%rs6725, [%rd8896];
	bra.uni 	$L__BB1_7253;
$L__BB1_8763:
	add.s32 	%r28385, %r3436, 1;
$L__BB1_8764:
	setp.eq.s16 	%p9080, %rs598, %rs597;
	@%p9080 bra 	$L__BB1_8766;
	setp.gt.u32 	%p9081, %r28385, 5;
	mov.b32 	%r28386, 1;
	mov.u16 	%rs6785, %rs598;
	@%p9081 bra 	$L__BB1_2227;
	bra.uni 	$L__BB1_8767;
$L__BB1_8766:
	add.s32 	%r28386, %r28385, 1;
	mov.u16 	%rs6785, %rs597;
$L__BB1_8767:
	setp.eq.s16 	%p9082, %rs599, %rs6785;
	@%p9082 bra 	$L__BB1_8769;
	setp.gt.u32 	%p9083, %r28386, 5;
	mov.b32 	%r28387, 1;
	@%p9083 bra 	$L__BB1_2227;
	bra.uni 	$L__BB1_8770;
$L__BB1_8769:
	add.s32 	%r28387, %r28386, 1;
$L__BB1_8770:
	setp.eq.s16 	%p9084, %rs600, %rs599;
	@%p9084 bra 	$L__BB1_8772;
	setp.gt.u32 	%p9085, %r28387, 5;
	mov.b32 	%r28388, 1;
	mov.u16 	%rs6786, %rs600;
	@%p9085 bra 	$L__BB1_2227;
	bra.uni 	$L__BB1_8773;
$L__BB1_8772:
	add.s32 	%r28388, %r28387, 1;
	mov.u16 	%rs6786, %rs599;
$L__BB1_8773:
	setp.eq.s16 	%p9086, %rs601, %rs6786;
	@%p9086 bra 	$L__BB1_8775;
	setp.gt.u32 	%p9087, %r28388, 5;
	mov.b32 	%r28389, 1;
	@%p9087 bra 	$L__BB1_2227;
	bra.uni 	$L__BB1_8776;
$L__BB1_8775:
	add.s32 	%r28389, %r28388, 1;
$L__BB1_8776:
	setp.eq.s16 	%p9088, %rs602, %rs601;
	@%p9088 bra 	$L__BB1_8778;
	setp.gt.u32 	%p9089, %r28389, 5;
	mov.b32 	%r28390, 1;
	mov.u16 	%rs6787, %rs602;
	@%p9089 bra 	$L__BB1_2227;
	bra.uni 	$L__BB1_8779;
$L__BB1_8778:
	add.s32 	%r28390, %r28389, 1;
	mov.u16 	%rs6787, %rs601;
$L__BB1_8779:
	setp.eq.s16 	%p9090, %rs603, %rs6787;
	@%p9090 bra 	$L__BB1_8781;
	setp.gt.u32 	%p9091, %r28390, 5;
	mov.b32 	%r28391, 1;
	@%p9091 bra 	$L__BB1_2227;
	bra.uni 	$L__BB1_8782;
$L__BB1_8781:
	add.s32 	%r28391, %r28390, 1;
$L__BB1_8782:
	setp.eq.s16 	%p9092, %rs604, %rs603;
	@%p9092 bra 	$L__BB1_8784;
	setp.gt.u32 	%p9093, %r28391, 5;
	mov.b32 	%r28392, 1;
	mov.u16 	%rs6788, %rs604;
	@%p9093 bra 	$L__BB1_2227;
	bra.uni 	$L__BB1_8785;
$L__BB1_8784:
	add.s32 	%r28392, %r28391, 1;
	mov.u16 	%rs6788, %rs603;
$L__BB1_8785:
	setp.eq.s16 	%p9094, %rs605, %rs6788;
	@%p9094 bra 	$L__BB1_8787;
	setp.gt.u32 	%p9095, %r28392, 5;
	mov.b32 	%r28393, 1;
	@%p9095 bra 	$L__BB1_2227;
	bra.uni 	$L__BB1_8788;
$L__BB1_8787:
	add.s32 	%r28393, %r28392, 1;
$L__BB1_8788:
	setp.eq.s16 	%p9096, %rs606, %rs605;
	@%p9096 bra 	$L__BB1_8790;
	setp.gt.u32 	%p9097, %r28393, 5;
	mov.b32 	%r28394, 1;
	mov.u16 	%rs6789, %rs606;
	@%p9097 bra 	$L__BB1_2227;
	bra.uni 	$L__BB1_8791;
$L__BB1_8790:
	add.s32 	%r28394, %r28393, 1;
	mov.u16 	%rs6789, %rs605;
$L__BB1_8791:
	setp.eq.s16 	%p9098, %rs607, %rs6789;
	@%p9098 bra 	$L__BB1_8793;
	setp.gt.u32 	%p9099, %r28394, 5;
	mov.b32 	%r28395, 1;
	@%p9099 bra 	$L__BB1_2227;
	bra.uni 	$L__BB1_8794;
$L__BB1_8793:
	add.s32 	%r28395, %r28394, 1;
$L__BB1_8794:
	setp.eq.s16 	%p9100, %rs608, %rs607;
	@%p9100 bra 	$L__BB1_8796;
	setp.gt.u32 	%p9101, %r28395, 5;
	mov.b32 	%r28396, 1;
	mov.u16 	%rs6790, %rs608;
	@%p9101 bra 	$L__BB1_2227;
	bra.uni 	$L__BB1_8797;
$L__BB1_8796:
	add.s32 	%r28396, %r28395, 1;
	mov.u16 	%rs6790, %rs607;
$L__BB1_8797:
	setp.eq.s16 	%p9102, %rs609, %rs6790;
	@%p9102 bra 	$L__BB1_8799;
	setp.gt.u32 	%p9103, %r28396, 5;
	mov.b32 	%r28397, 1;
	@%p9103 bra 	$L__BB1_2227;
	bra.uni 	$L__BB1_8800;
$L__BB1_8799:
	add.s32 	%r28397, %r28396, 1;
$L__BB1_8800:
	setp.eq.s16 	%p9104, %rs610, %rs609;
	@%p9104 bra 	$L__BB1_8802;
	setp.gt.u32 	%p9105, %r28397, 5;
	mov.b32 	%r28398, 1;
	mov.u16 	%rs6791, %rs610;
	@%p9105 bra 	$L__BB1_2227;
	bra.uni 	$L__BB1_8803;
$L__BB1_8802:
	add.s32 	%r28398, %r28397, 1;
	mov.u16 	%rs6791, %rs609;
$L__BB1_8803:
	setp.eq.s16 	%p9106, %rs611, %rs6791;
	@%p9106 bra 	$L__BB1_8805;
	setp.gt.u32 	%p9107, %r28398, 5;
	mov.b32 	%r28399, 1;
	@%p9107 bra 	$L__BB1_2227;
	bra.uni 	$L__BB1_8806;
$L__BB1_8805:
	add.s32 	%r28399, %r28398, 1;
$L__BB1_8806:
	setp.eq.s16 	%p9108, %rs612, %rs611;
	@%p9108 bra 	$L__BB1_8808;
	setp.gt.u32 	%p9109, %r28399, 5;
	@%p9109 bra 	$L__BB1_2227;
	bra.uni 	$L__BB1_8809;
$L__BB1_8808:
	setp.gt.u32 	%p9110, %r28399, 4;
	@%p9110 bra 	$L__BB1_2227;
$L__BB1_8809:
	mov.b64 	%rd16076, 0;
	setp.eq.s16 	%p9111, %rs591, 65;
	@%p9111 bra 	$L__BB1_8813;
	setp.ne.s16 	%p9112, %rs591, 84;
	@%p9112 bra 	$L__BB1_8812;
	mov.b64 	%rd16076, 4;
	bra.uni 	$L__BB1_8813;
$L__BB1_8812:
	setp.eq.s16 	%p9113, %rs591, 67;
	selp.b64 	%rd16076, 8, 12, %p9113;
$L__BB1_8813:
	mov.b64 	%rd16077, 0;
	setp.eq.s16 	%p9114, %rs592, 65;
	@%p9114 bra 	$L__BB1_8817;
	setp.ne.s16 	%p9115, %rs592, 84;
	@%p9115 bra 	$L__BB1_8816;
	mov.b64 	%rd16077, 1;
	bra.uni 	$L__BB1_8817;
$L__BB1_8816:
	selp.b64 	%rd16077, 2, 3, %p9036;
$L__BB1_8817:
	ld.param.u64 	%rd15875, [_Z16candidate_primerPcPiS0_S0_PfS1_S1_iffiiPdS_S0__param_6];
	ld.param.u64 	%rd15867, [_Z16candidate_primerPcPiS0_S0_PfS1_S1_iffiiPdS_S0__param_5];
	add.s64 	%rd8905, %rd16077, %rd16076;
	cvta.to.global.u64 	%rd1026, %rd15867;
	shl.b64 	%rd8906, %rd8905, 2;
	add.s64 	%rd8907, %rd1026, %rd8906;
	ld.global.f32 	%f157, [%rd8907];
	cvta.to.global.u64 	%rd1027, %rd15875;
	add.s64 	%rd8908, %rd1027, %rd8906;
	ld.global.f32 	%f158, [%rd8908];
	mov.b64 	%rd16078, 0;
	@%p9114 bra 	$L__BB1_8821;
	setp.ne.s16 	%p9118, %rs592, 84;
	@%p9118 bra 	$L__BB1_8820;
	mov.b64 	%rd16078, 4;
	bra.uni 	$L__BB1_8821;
$L__BB1_8820:
	selp.b64 	%rd16078, 8, 12, %p9036;
$L__BB1_8821:
	mov.b64 	%rd16079, 0;
	setp.eq.s16 	%p9120, %rs593, 65;
	@%p9120 bra 	$L__BB1_8825;
	setp.ne.s16 	%p9121, %rs593, 84;
	@%p9121 bra 	$L__BB1_8824;
	mov.b64 	%rd16079, 1;
	bra.uni 	$L__BB1_8825;
$L__BB1_8824:
	setp.eq.s16 	%p9122, %rs593, 67;
	selp.b64 	%rd16079, 2, 3, %p9122;
$L__BB1_8825:
	add.s64 	%rd8913, %rd16079, %rd16078;
	shl.b64 	%rd8914, %rd8913, 2;
	add.s64 	%rd8915, %rd1026, %rd8914;
	ld.global.f32 	%f552, [%rd8915];
	add.f32 	%f553, %f157, 0f00000000;
	add.f32 	%f159, %f553, %f552;
	add.s64 	%rd8916, %rd1027, %rd8914;
	ld.global.f32 	%f554, [%rd8916];
	add.f32 	%f555, %f158, 0f00000000;
	add.f32 	%f160, %f555, %f554;
	mov.b64 	%rd16080, 0;
	@%p9120 bra 	$L__BB1_8829;
	setp.ne.s16 	%p9124, %rs593, 84;
	@%p9124 bra 	$L__BB1_8828;
	mov.b64 	%rd16080, 4;
	bra.uni 	$L__BB1_8829;
$L__BB1_8828:
	setp.eq.s16 	%p9125, %rs593, 67;
	selp.b64 	%rd16080, 8, 12, %p9125;
$L__BB1_8829:
	mov.b64 	%rd16081, 0;
	setp.eq.s16 	%p9126, %rs594, 65;
	@%p9126 bra 	$L__BB1_8833;
	setp.ne.s16 	%p9127, %rs594, 84;
	@%p9127 bra 	$L__BB1_8832;
	mov.b64 	%rd16081, 1;
	bra.uni 	$L__BB1_8833;
$L__BB1_8832:
	setp.eq.s16 	%p9128, %rs594, 67;
	selp.b64 	%rd16081, 2, 3, %p9128;
$L__BB1_8833:
	add.s64 	%rd8921, %rd16081, %rd16080;
	shl.b64 	%rd8922, %rd8921, 2;
	add.s64 	%rd8923, %rd1026, %rd8922;
	ld.global.f32 	%f556, [%rd8923];
	add.f32 	%f161, %f159, %f556;
	add.s64 	%rd8924, %rd1027, %rd8922;
	ld.global.f32 	%f557, [%rd8924];
	add.f32 	%f162, %f160, %f557;
	mov.b64 	%rd16082, 0;
	@%p9126 bra 	$L__BB1_8837;
	setp.ne.s16 	%p9130, %rs594, 84;
	@%p9130 bra 	$L__BB1_8836;
	mov.b64 	%rd16082, 4;
	bra.uni 	$L__BB1_8837;
$L__BB1_8836:
	setp.eq.s16 	%p9131, %rs594, 67;
	selp.b64 	%rd16082, 8, 12, %p9131;
$L__BB1_8837:
	mov.b64 	%rd16083, 0;
	setp.eq.s16 	%p9132, %rs595, 65;
	@%p9132 bra 	$L__BB1_8841;
	setp.ne.s16 	%p9133, %rs595, 84;
	@%p9133 bra 	$L__BB1_8840;
	mov.b64 	%rd16083, 1;
	bra.uni 	$L__BB1_8841;
$L__BB1_8840:
	setp.eq.s16 	%p9134, %rs595, 67;
	selp.b64 	%rd16083, 2, 3, %p9134;
$L__BB1_8841:
	add.s64 	%rd8929, %rd16083, %rd16082;
	shl.b64 	%rd8930, %rd8929, 2;
	add.s64 	%rd8931, %rd1026, %rd8930;
	ld.global.f32 	%f558, [%rd8931];
	add.f32 	%f163, %f161, %f558;
	add.s64 	%rd8932, %rd1027, %rd8930;
	ld.global.f32 	%f559, [%rd8932];
	add.f32 	%f164, %f162, %f559;
	mov.b64 	%rd16084, 0;
	@%p9132 bra 	$L__BB1_8845;
	setp.ne.s16 	%p9136, %rs595, 84;
	@%p9136 bra 	$L__BB1_8844;
	mov.b64 	%rd16084, 4;
	bra.uni 	$L__BB1_8845;
$L__BB1_8844:
	setp.eq.s16 	%p9137, %rs595, 67;
	selp.b64 	%rd16084, 8, 12, %p9137;
$L__BB1_8845:
	mov.b64 	%rd16085, 0;
	setp.eq.s16 	%p9138, %rs596, 65;
	@%p9138 bra 	$L__BB1_8849;
	setp.ne.s16 	%p9139, %rs596, 84;
	@%p9139 bra 	$L__BB1_8848;
	mov.b64 	%rd16085, 1;
	bra.uni 	$L__BB1_8849;
$L__BB1_8848:
	setp.eq.s16 	%p9140, %rs596, 67;
	selp.b64 	%rd16085, 2, 3, %p9140;
$L__BB1_8849:
	add.s64 	%rd8937, %rd16085, %rd16084;
	shl.b64 	%rd8938, %rd8937, 2;
	add.s64 	%rd8939, %rd1026, %rd8938;
	ld.global.f32 	%f560, [%rd8939];
	add.f32 	%f165, %f163, %f560;
	add.s64 	%rd8940, %rd1027, %rd8938;
	ld.global.f32 	%f561, [%rd8940];
	add.f32 	%f166, %f164, %f561;
	mov.b64 	%rd16086, 0;
	@%p9138 bra 	$L__BB1_8853;
	setp.ne.s16 	%p9142, %rs596, 84;
	@%p9142 bra 	$L__BB1_8852;
	mov.b64 	%rd16086, 4;
	bra.uni 	$L__BB1_8853;
$L__BB1_8852:
	setp.eq.s16 	%p9143, %rs596, 67;
	selp.b64 	%rd16086, 8, 12, %p9143;
$L__BB1_8853:
	mov.b64 	%rd16087, 0;
	setp.eq.s16 	%p9144, %rs597, 65;
	@%p9144 bra 	$L__BB1_8857;
	setp.ne.s16 	%p9145, %rs597, 84;
	@%p9145 bra 	$L__BB1_8856;
	mov.b64 	%rd16087, 1;
	bra.uni 	$L__BB1_8857;
$L__BB1_8856:
	setp.eq.s16 	%p9146, %rs597, 67;
	selp.b64 	%rd16087, 2, 3, %p9146;
$L__BB1_8857:
	add.s64 	%rd8945, %rd16087, %rd16086;
	shl.b64 	%rd8946, %rd8945, 2;
	add.s64 	%rd8947, %rd1026, %rd8946;
	ld.global.f32 	%f562, [%rd8947];
	add.f32 	%f167, %f165, %f562;
	add.s64 	%rd8948, %rd1027, %rd8946;
	ld.global.f32 	%f563, [%rd8948];
	add.f32 	%f168, %f166, %f563;
	mov.b64 	%rd16088, 0;
	@%p9144 bra 	$L__BB1_8861;
	setp.ne.s16 	%p9148, %rs597, 84;
	@%p9148 bra 	$L__BB1_8860;
	mov.b64 	%rd16088, 4;
	bra.uni 	$L__BB1_8861;
$L__BB1_8860:
	setp.eq.s16 	%p9149, %rs597, 67;
	selp.b64 	%rd16088, 8, 12, %p9149;
$L__BB1_8861:
	mov.b64 	%rd16089, 0;
	setp.eq.s16 	%p9150, %rs598, 65;
	@%p9150 bra 	$L__BB1_8865;
	setp.ne.s16 	%p9151, %rs598, 84;
	@%p9151 bra 	$L__BB1_8864;
	mov.b64 	%rd16089, 1;
	bra.uni 	$L__BB1_8865;
$L__BB1_8864:
	setp.eq.s16 	%p9152, %rs598, 67;
	selp.b64 	%rd16089, 2, 3, %p9152;
$L__BB1_8865:
	add.s64 	%rd8953, %rd16089, %rd16088;
	shl.b64 	%rd8954, %rd8953, 2;
	add.s64 	%rd8955, %rd1026, %rd8954;
	ld.global.f32 	%f564, [%rd8955];
	add.f32 	%f169, %f167, %f564;
	add.s64 	%rd8956, %rd1027, %rd8954;
	ld.global.f32 	%f565, [%rd8956];
	add.f32 	%f170, %f168, %f565;
	mov.b64 	%rd16090, 0;
	@%p9150 bra 	$L__BB1_8869;
	setp.ne.s16 	%p9154, %rs598, 84;
	@%p9154 bra 	$L__BB1_8868;
	mov.b64 	%rd16090, 4;
	bra.uni 	$L__BB1_8869;
$L__BB1_8868:
	setp.eq.s16 	%p9155, %rs598, 67;
	selp.b64 	%rd16090, 8, 12, %p9155;
$L__BB1_8869:
	mov.b64 	%rd16091, 0;
	setp.eq.s16 	%p9156, %rs599, 65;
	@%p9156 bra 	$L__BB1_8873;
	setp.ne.s16 	%p9157, %rs599, 84;
	@%p9157 bra 	$L__BB1_8872;
	mov.b64 	%rd16091, 1;
	bra.uni 	$L__BB1_8873;
$L__BB1_8872:
	setp.eq.s16 	%p9158, %rs599, 67;
	selp.b64 	%rd16091, 2, 3, %p9158;
$L__BB1_8873:
	add.s64 	%rd8961, %rd16091, %rd16090;
	shl.b64 	%rd8962, %rd8961, 2;
	add.s64 	%rd8963, %rd1026, %rd8962;
	ld.global.f32 	%f566, [%rd8963];
	add.f32 	%f171, %f169, %f566;
	add.s64 	%rd8964, %rd1027, %rd8962;
	ld.global.f32 	%f567, [%rd8964];
	add.f32 	%f172, %f170, %f567;
	mov.b64 	%rd16092, 0;
	@%p9156 bra 	$L__BB1_8877;
	setp.ne.s16 	%p9160, %rs599, 84;
	@%p9160 bra 	$L__BB1_8876;
	mov.b64 	%rd16092, 4;
	bra.uni 	$L__BB1_8877;
$L__BB1_8876:
	setp.eq.s16 	%p9161, %rs599, 67;
	selp.b64 	%rd16092, 8, 12, %p9161;
$L__BB1_8877:
	mov.b64 	%rd16093, 0;
	setp.eq.s16 	%p9162, %rs600, 65;
	@%p9162 bra 	$L__BB1_8881;
	setp.ne.s16 	%p9163, %rs600, 84;
	@%p9163 bra 	$L__BB1_8880;
	mov.b64 	%rd16093, 1;
	bra.uni 	$L__BB1_8881;
$L__BB1_8880:
	setp.eq.s16 	%p9164, %rs600, 67;
	selp.b64 	%rd16093, 2, 3, %p9164;
$L__BB1_8881:
	add.s64 	%rd8969, %rd16093, %rd16092;
	shl.b64 	%rd8970, %rd8969, 2;
	add.s64 	%rd8971, %rd1026, %rd8970;
	ld.global.f32 	%f568, [%rd8971];
	add.f32 	%f173, %f171, %f568;
	add.s64 	%rd8972, %rd1027, %rd8970;
	ld.global.f32 	%f569, [%rd8972];
	add.f32 	%f174, %f172, %f569;
	mov.b64 	%rd16094, 0;
	@%p9162 bra 	$L__BB1_8885;
	setp.ne.s16 	%p9166, %rs600, 84;
	@%p9166 bra 	$L__BB1_8884;
	mov.b64 	%rd16094, 4;
	bra.uni 	$L__BB1_8885;
$L__BB1_8884:
	setp.eq.s16 	%p9167, %rs600, 67;
	selp.b64 	%rd16094, 8, 12, %p9167;
$L__BB1_8885:
	mov.b64 	%rd16095, 0;
	setp.eq.s16 	%p9168, %rs601, 65;
	@%p9168 bra 	$L__BB1_8889;
	setp.ne.s16 	%p9169, %rs601, 84;
	@%p9169 bra 	$L__BB1_8888;
	mov.b64 	%rd16095, 1;
	bra.uni 	$L__BB1_8889;
$L__BB1_8888:
	setp.eq.s16 	%p9170, %rs601, 67;
	selp.b64 	%rd16095, 2, 3, %p9170;
$L__BB1_8889:
	add.s64 	%rd8977, %rd16095, %rd16094;
	shl.b64 	%rd8978, %rd8977, 2;
	add.s64 	%rd8979, %rd1026, %rd8978;
	ld.global.f32 	%f570, [%rd8979];
	add.f32 	%f175, %f173, %f570;
	add.s64 	%rd8980, %rd1027, %rd8978;
	ld.global.f32 	%f571, [%rd8980];
	add.f32 	%f176, %f174, %f571;
	mov.b64 	%rd16096, 0;
	@%p9168 bra 	$L__BB1_8893;
	setp.ne.s16 	%p9172, %rs601, 84;
	@%p9172 bra 	$L__BB1_8892;
	mov.b64 	%rd16096, 4;
	bra.uni 	$L__BB1_8893;
$L__BB1_8892:
	setp.eq.s16 	%p9173, %rs601, 67;
	selp.b64 	%rd16096, 8, 12, %p9173;
$L__BB1_8893:
	mov.b64 	%rd16097, 0;
	setp.eq.s16 	%p9174, %rs602, 65;
	@%p9174 bra 	$L__BB1_8897;
	setp.ne.s16 	%p9175, %rs602, 84;
	@%p9175 bra 	$L__BB1_8896;
	mov.b64 	%rd16097, 1;
	bra.uni 	$L__BB1_8897;
$L__BB1_8896:
	setp.eq.s16 	%p9176, %rs602, 67;
	selp.b64 	%rd16097, 2, 3, %p9176;
$L__BB1_8897:
	add.s64 	%rd8985, %rd16097, %rd16096;
	shl.b64 	%rd8986, %rd8985, 2;
	add.s64 	%rd8987, %rd1026, %rd8986;
	ld.global.f32 	%f572, [%rd8987];
	add.f32 	%f177, %f175, %f572;
	add.s64 	%rd8988, %rd1027, %rd8986;
	ld.global.f32 	%f573, [%rd8988];
	add.f32 	%f178, %f176, %f573;
	mov.b64 	%rd16098, 0;
	@%p9174 bra 	$L__BB1_8901;
	setp.ne.s16 	%p9178, %rs602, 84;
	@%p9178 bra 	$L__BB1_8900;
	mov.b64 	%rd16098, 4;
	bra.uni 	$L__BB1_8901;
$L__BB1_8900:
	setp.eq.s16 	%p9179, %rs602, 67;
	selp.b64 	%rd16098, 8, 12, %p9179;
$L__BB1_8901:
	mov.b64 	%rd16099, 0;
	setp.eq.s16 	%p9180, %rs603, 65;
	@%p9180 bra 	$L__BB1_8905;
	setp.ne.s16 	%p9181, %rs603, 84;
	@%p9181 bra 	$L__BB1_8904;
	mov.b64 	%rd16099, 1;
	bra.uni 	$L__BB1_8905;
$L__BB1_8904:
	setp.eq.s16 	%p9182, %rs603, 67;
	selp.b64 	%rd16099, 2, 3, %p9182;
$L__BB1_8905:
	add.s64 	%rd8993, %rd16099, %rd16098;
	shl.b64 	%rd8994, %rd8993, 2;
	add.s64 	%rd8995, %rd1026, %rd8994;
	ld.global.f32 	%f574, [%rd8995];
	add.f32 	%f179, %f177, %f574;
	add.s64 	%rd8996, %rd1027, %rd8994;
	ld.global.f32 	%f575, [%rd8996];
	add.f32 	%f180, %f178, %f575;
	mov.b64 	%rd16100, 0;
	@%p9180 bra 	$L__BB1_8909;
	setp.ne.s16 	%p9184, %rs603, 84;
	@%p9184 bra 	$L__BB1_8908;
	mov.b64 	%rd16100, 4;
	bra.uni 	$L__BB1_8909;
$L__BB1_8908:
	setp.eq.s16 	%p9185, %rs603, 67;
	selp.b64 	%rd16100, 8, 12, %p9185;
$L__BB1_8909:
	mov.b64 	%rd16101, 0;
	setp.eq.s16 	%p9186, %rs604, 65;
	@%p9186 bra 	$L__BB1_8913;
	setp.ne.s16 	%p9187, %rs604, 84;
	@%p9187 bra 	$L__BB1_8912;
	mov.b64 	%rd16101, 1;
	bra.uni 	$L__BB1_8913;
$L__BB1_8912:
	setp.eq.s16 	%p9188, %rs604, 67;
	selp.b64 	%rd16101, 2, 3, %p9188;
$L__BB1_8913:
	add.s64 	%rd9001, %rd16101, %rd16100;
	shl.b64 	%rd9002, %rd9001, 2;
	add.s64 	%rd9003, %rd1026, %rd9002;
	ld.global.f32 	%f576, [%rd9003];
	add.f32 	%f181, %f179, %f576;
	add.s64 	%rd9004, %rd1027, %rd9002;
	ld.global.f32 	%f577, [%rd9004];
	add.f32 	%f182, %f180, %f577;
	mov.b64 	%rd16102, 0;
	@%p9186 bra 	$L__BB1_8917;
	setp.ne.s16 	%p9190, %rs604, 84;
	@%p9190 bra 	$L__BB1_8916;
	mov.b64 	%rd16102, 4;
	bra.uni 	$L__BB1_8917;
$L__BB1_8916:
	setp.eq.s16 	%p9191, %rs604, 67;
	selp.b64 	%rd16102, 8, 12, %p9191;
$L__BB1_8917:
	mov.b64 	%rd16103, 0;
	setp.eq.s16 	%p9192, %rs605, 65;
	@%p9192 bra 	$L__BB1_8921;
	setp.ne.s16 	%p9193, %rs605, 84;
	@%p9193 bra 	$L__BB1_8920;
	mov.b64 	%rd16103, 1;
	bra.uni 	$L__BB1_8921;
$L__BB1_8920:
	setp.eq.s16 	%p9194, %rs605, 67;
	selp.b64 	%rd16103, 2, 3, %p9194;
$L__BB1_8921:
	add.s64 	%rd9009, %rd16103, %rd16102;
	shl.b64 	%rd9010, %rd9009, 2;
	add.s64 	%rd9011, %rd1026, %rd9010;
	ld.global.f32 	%f578, [%rd9011];
	add.f32 	%f183, %f181, %f578;
	add.s64 	%rd9012, %rd1027, %rd9010;
	ld.global.f32 	%f579, [%rd9012];
	add.f32 	%f184, %f182, %f579;
	mov.b64 	%rd16104, 0;
	@%p9192 bra 	$L__BB1_8925;
	setp.ne.s16 	%p9196, %rs605, 84;
	@%p9196 bra 	$L__BB1_8924;
	mov.b64 	%rd16104, 4;
	bra.uni 	$L__BB1_8925;
$L__BB1_8924:
	setp.eq.s16 	%p9197, %rs605, 67;
	selp.b64 	%rd16104, 8, 12, %p9197;
$L__BB1_8925:
	mov.b64 	%rd16105, 0;
	setp.eq.s16 	%p9198, %rs606, 65;
	@%p9198 bra 	$L__BB1_8929;
	setp.ne.s16 	%p9199, %rs606, 84;
	@%p9199 bra 	$L__BB1_8928;
	mov.b64 	%rd16105, 1;
	bra.uni 	$L__BB1_8929;
$L__BB1_8928:
	setp.eq.s16 	%p9200, %rs606, 67;
	selp.b64 	%rd16105, 2, 3, %p9200;
$L__BB1_8929:
	add.s64 	%rd9017, %rd16105, %rd16104;
	shl.b64 	%rd9018, %rd9017, 2;
	add.s64 	%rd9019, %rd1026, %rd9018;
	ld.global.f32 	%f580, [%rd9019];
	add.f32 	%f185, %f183, %f580;
	add.s64 	%rd9020, %rd1027, %rd9018;
	ld.global.f32 	%f581, [%rd9020];
	add.f32 	%f186, %f184, %f581;
	mov.b64 	%rd16106, 0;
	@%p9198 bra 	$L__BB1_8933;
	setp.ne.s16 	%p9202, %rs606, 84;
	@%p9202 bra 	$L__BB1_8932;
	mov.b64 	%rd16106, 4;
	bra.uni 	$L__BB1_8933;
$L__BB1_8932:
	setp.eq.s16 	%p9203, %rs606, 67;
	selp.b64 	%rd16106, 8, 12, %p9203;
$L__BB1_8933:
	mov.b64 	%rd16107, 0;
	setp.eq.s16 	%p9204, %rs607, 65;
	@%p9204 bra 	$L__BB1_8937;
	setp.ne.s16 	%p9205, %rs607, 84;
	@%p9205 bra 	$L__BB1_8936;
	mov.b64 	%rd16107, 1;
	bra.uni 	$L__BB1_8937;
$L__BB1_8936:
	selp.b64 	%rd16107, 2, 3, %p9052;
$L__BB1_8937:
	add.s64 	%rd9025, %rd16107, %rd16106;
	shl.b64 	%rd9026, %rd9025, 2;
	add.s64 	%rd9027, %rd1026, %rd9026;
	ld.global.f32 	%f582, [%rd9027];
	add.f32 	%f187, %f185, %f582;
	add.s64 	%rd9028, %rd1027, %rd9026;
	ld.global.f32 	%f583, [%rd9028];
	add.f32 	%f188, %f186, %f583;
	mov.b64 	%rd16108, 0;
	@%p9204 bra 	$L__BB1_8941;
	setp.ne.s16 	%p9208, %rs607, 84;
	@%p9208 bra 	$L__BB1_8940;
	mov.b64 	%rd16108, 4;
	bra.uni 	$L__BB1_8941;
$L__BB1_8940:
	selp.b64 	%rd16108, 8, 12, %p9052;
$L__BB1_8941:
	mov.b64 	%rd16109, 0;
	setp.eq.s16 	%p9210, %rs608, 65;
	@%p9210 bra 	$L__BB1_8945;
	setp.ne.s16 	%p9211, %rs608, 84;
	@%p9211 bra 	$L__BB1_8944;
	mov.b64 	%rd16109, 1;
	bra.uni 	$L__BB1_8945;
$L__BB1_8944:
	selp.b64 	%rd16109, 2, 3, %p9055;
$L__BB1_8945:
	add.s64 	%rd9033, %rd16109, %rd16108;
	shl.b64 	%rd9034, %rd9033, 2;
	add.s64 	%rd9035, %rd1026, %rd9034;
	ld.global.f32 	%f584, [%rd9035];
	add.f32 	%f189, %f187, %f584;
	add.s64 	%rd9036, %rd1027, %rd9034;
	ld.global.f32 	%f585, [%rd9036];
	add.f32 	%f190, %f188, %f585;
	mov.b64 	%rd16110, 0;
	@%p9210 bra 	$L__BB1_8949;
	setp.ne.s16 	%p9214, %rs608, 84;
	@%p9214 bra 	$L__BB1_8948;
	mov.b64 	%rd16110, 4;
	bra.uni 	$L__BB1_8949;
$L__BB1_8948:
	selp.b64 	%rd16110, 8, 12, %p9055;
$L__BB1_8949:
	mov.b64 	%rd16111, 0;
	setp.eq.s16 	%p9216, %rs609, 65;
	@%p9216 bra 	$L__BB1_8953;
	setp.ne.s16 	%p9217, %rs609, 84;
	@%p9217 bra 	$L__BB1_8952;
	mov.b64 	%rd16111, 1;
	bra.uni 	$L__BB1_8953;
$L__BB1_8952:
	selp.b64 	%rd16111, 2, 3, %p9058;
$L__BB1_8953:
	add.s64 	%rd9041, %rd16111, %rd16110;
	shl.b64 	%rd9042, %rd9041, 2;
	add.s64 	%rd9043, %rd1026, %rd9042;
	ld.global.f32 	%f586, [%rd9043];
	add.f32 	%f191, %f189, %f586;
	add.s64 	%rd9044, %rd1027, %rd9042;
	ld.global.f32 	%f587, [%rd9044];
	add.f32 	%f192, %f190, %f587;
	mov.b64 	%rd16112, 0;
	@%p9216 bra 	$L__BB1_8957;
	setp.ne.s16 	%p9220, %rs609, 84;
	@%p9220 bra 	$L__BB1_8956;
	mov.b64 	%rd16112, 4;
	bra.uni 	$L__BB1_8957;
$L__BB1_8956:
	setp.eq.s16 	%p9221, %rs609, 67;
	selp.b64 	%rd16112, 8, 12, %p9221;
$L__BB1_8957:
	mov.b64 	%rd16113, 0;
	setp.eq.s16 	%p9222, %rs610, 65;
	@%p9222 bra 	$L__BB1_8961;
	setp.ne.s16 	%p9223, %rs610, 84;
	@%p9223 bra 	$L__BB1_8960;
	mov.b64 	%rd16113, 1;
	bra.uni 	$L__BB1_8961;
$L__BB1_8960:
	setp.eq.s16 	%p9224, %rs610, 67;
	selp.b64 	%rd16113, 2, 3, %p9224;
$L__BB1_8961:
	add.s64 	%rd9049, %rd16113, %rd16112;
	shl.b64 	%rd9050, %rd9049, 2;
	add.s64 	%rd9051, %rd1026, %rd9050;
	ld.global.f32 	%f588, [%rd9051];
	add.f32 	%f193, %f191, %f588;
	add.s64 	%rd9052, %rd1027, %rd9050;
	ld.global.f32 	%f589, [%rd9052];
	add.f32 	%f194, %f192, %f589;
	mov.b64 	%rd16114, 0;
	@%p9222 bra 	$L__BB1_8965;
	setp.ne.s16 	%p9226, %rs610, 84;
	@%p9226 bra 	$L__BB1_8964;
	mov.b64 	%rd16114, 4;
	bra.uni 	$L__BB1_8965;
$L__BB1_8964:
	setp.eq.s16 	%p9227, %rs610, 67;
	selp.b64 	%rd16114, 8, 12, %p9227;
$L__BB1_8965:
	mov.b64 	%rd16115, 0;
	setp.eq.s16 	%p9228, %rs611, 65;
	@%p9228 bra 	$L__BB1_8969;
	setp.ne.s16 	%p9229, %rs611, 84;
	@%p9229 bra 	$L__BB1_8968;
	mov.b64 	%rd16115, 1;
	bra.uni 	$L__BB1_8969;
$L__BB1_8968:
	setp.eq.s16 	%p9230, %rs611, 67;
	selp.b64 	%rd16115, 2, 3, %p9230;
$L__BB1_8969:
	add.s64 	%rd9057, %rd16115, %rd16114;
	shl.b64 	%rd9058, %rd9057, 2;
	add.s64 	%rd9059, %rd1026, %rd9058;
	ld.global.f32 	%f590, [%rd9059];
	add.f32 	%f195, %f193, %f590;
	add.s64 	%rd9060, %rd1027, %rd9058;
	ld.global.f32 	%f591, [%rd9060];
	add.f32 	%f196, %f194, %f591;
	mov.b64 	%rd16116, 0;
	@%p9228 bra 	$L__BB1_8973;
	setp.ne.s16 	%p9232, %rs611, 84;
	@%p9232 bra 	$L__BB1_8972;
	mov.b64 	%rd16116, 4;
	bra.uni 	$L__BB1_8973;
$L__BB1_8972:
	setp.eq.s16 	%p9233, %rs611, 67;
	selp.b64 	%rd16116, 8, 12, %p9233;
$L__BB1_8973:
	mov.b64 	%rd16117, 0;
	setp.eq.s16 	%p9234, %rs612, 65;
	@%p9234 bra 	$L__BB1_8977;
	setp.ne.s16 	%p9235, %rs612, 84;
	@%p9235 bra 	$L__BB1_8976;
	mov.b64 	%rd16117, 1;
	bra.uni 	$L__BB1_8977;
$L__BB1_8976:
	setp.eq.s16 	%p9236, %rs612, 67;
	selp.b64 	%rd16117, 2, 3, %p9236;
$L__BB1_8977:
	add.s64 	%rd9064, %rd16117, %rd16116;
	shl.b64 	%rd9065, %rd9064, 2;
	add.s64 	%rd9066, %rd1026, %rd9065;
	ld.global.f32 	%f592, [%rd9066];
	add.f32 	%f197, %f195, %f592;
	add.s64 	%rd9067, %rd1027, %rd9065;
	ld.global.f32 	%f593, [%rd9067];
	add.f32 	%f198, %f196, %f593;
	mov.f64 	%fd26581, 0d4002666666666666;
	mov.f64 	%fd26580, 0d4010666666666666;
	@%p9111 bra 	$L__BB1_8980;
	setp.eq.s16 	%p9238, %rs591, 84;
	@%p9238 bra 	$L__BB1_8980;
	mov.f64 	%fd26581, 0d3FB999999999999A;
	mov.f64 	%fd26580, 0dC006666666666666;
$L__BB1_8980:
	cvt.f64.f32 	%fd16633, %f197;
	sub.f64 	%fd16634, %fd26581, %fd16633;
	cvt.f64.f32 	%fd16635, %f198;
	sub.f64 	%fd16636, %fd26580, %fd16635;
	cvt.rn.f32.f64 	%f199, %fd16636;
	cvt.rn.f32.f64 	%f200, %fd16634;
	@%p9234 bra 	$L__BB1_8983;
	setp.eq.s16 	%p9240, %rs612, 84;
	@%p9240 bra 	$L__BB1_8983;
	cvt.f64.f32 	%fd16639, %f200;
	add.f64 	%fd26582, %fd16639, 0d3FB999999999999A;
	cvt.f64.f32 	%fd16640, %f199;
	add.f64 	%fd26583, %fd16640, 0dC006666666666666;
	bra.uni 	$L__BB1_8984;
$L__BB1_8983:
	cvt.f64.f32 	%fd16637, %f200;
	add.f64 	%fd26582, %fd16637, 0d4002666666666666;
	cvt.f64.f32 	%fd16638, %f199;
	add.f64 	%fd26583, %fd16638, 0d4010666666666666;
$L__BB1_8984:
	ld.param.f32 	%f823, [_Z16candidate_primerPcPiS0_S0_PfS1_S1_iffiiPdS_S0__param_9];
	ld.param.f32 	%f791, [_Z16candidate_primerPcPiS0_S0_PfS1_S1_iffiiPdS_S0__param_8];
	cvt.rn.f32.f64 	%f594, %fd26583;
	cvt.rn.f32.f64 	%f595, %fd26582;
	cvt.f64.f32 	%fd16641, %f595;
	mul.f64 	%fd16642, %fd16641, 0d408F400000000000;
	cvt.f64.f32 	%fd16643, %f594;
	add.f64 	%fd16644, %fd16643, 0dC025D588E368F084;
	add.f64 	%fd16645, %fd16644, 0dC0425A1672324C83;
	div.rn.f64 	%fd16646, %fd16642, %fd16645;
	add.f64 	%fd16647, %fd16646, 0dC071126666666666;
	cvt.rn.f32.f64 	%f596, %fd16647;
	setp.gt.f32 	%p9241, %f823, %f596;
	setp.lt.f32 	%p9242, %f791, %f596;
	or.pred  	%p9243, %p9241, %p9242;
	@%p9243 bra 	$L__BB1_2227;
	ld.param.u32 	%r26740, [_Z16candidate_primerPcPiS0_S0_PfS1_S1_iffiiPdS_S0__param_7];
	mov.b32 	%r28400, 0;
	setp.eq.s32 	%p9244, %r26740, 0;
	@%p9244 bra 	$L__BB1_8990;
	@%p9204 bra 	$L__BB1_8994;
	setp.ne.s16 	%p9246, %rs607, 84;
	@%p9246 bra 	$L__BB1_8989;
	mov.b32 	%r28400, 1;
	bra.uni 	$L__BB1_8994;
$L__BB1_8989:
	setp.eq.s16 	%p9247, %rs607, 67;
	selp.b32 	%r28400, 2, 3, %p9247;
	bra.uni 	$L__BB1_8994;
$L__BB1_8990:
	setp.eq.s16 	%p9248, %rs591, 65;
	@%p9248 bra 	$L__BB1_8994;
	setp.ne.s16 	%p9249, %rs591, 84;
	@%p9249 bra 	$L__BB1_8993;
	mov.b32 	%r28400, 1;
	bra.uni 	$L__BB1_8994;
$L__BB1_8993:
	setp.eq.s16 	%p9250, %rs591, 67;
	selp.b32 	%r28400, 2, 3, %p9250;
$L__BB1_8994:
	ld.param.u32 	%r26741, [_Z16candidate_primerPcPiS0_S0_PfS1_S1_iffiiPdS_S0__param_7];
	setp.eq.s32 	%p9251, %r26741, 0;
	@%p9251 bra 	$L__BB1_9000;
	mov.b32 	%r28401, 0;
	@%p9210 bra 	$L__BB1_8999;
	setp.ne.s16 	%p9253, %rs608, 84;
	@%p9253 bra 	$L__BB1_8998;
	mov.b32 	%r28401, 1;
	bra.uni 	$L__BB1_8999;
$L__BB1_8998:
	setp.eq.s16 	%p9254, %rs608, 67;
	selp.b32 	%r28401, 2, 3, %p9254;
$L__BB1_8999:
	shl.b32 	%r16817, %r28400, 2;
	or.b32  	%r28403, %r16817, %r28401;
	bra.uni 	$L__BB1_9005;
$L__BB1_9000:
	mov.b32 	%r28402, 0;
	setp.eq.s16 	%p9255, %rs592, 65;
	@%p9255 bra 	$L__BB1_9004;
	setp.ne.s16 	%p9256, %rs592, 84;
	@%p9256 bra 	$L__BB1_9003;
	mov.b32 	%r28402, 1;
	bra.uni 	$L__BB1_9004;
$L__BB1_9003:
	setp.eq.s16 	%p9257, %rs592, 67;
	selp.b32 	%r28402, 2, 3, %p9257;
$L__BB1_9004:
	shl.b32 	%r16820, %r28400, 2;
	or.b32  	%r28403, %r16820, %r28402;
$L__BB1_9005:
	ld.param.u32 	%r26742, [_Z16candidate_primerPcPiS0_S0_PfS1_S1_iffiiPdS_S0__param_7];
	setp.eq.s32 	%p9258, %r26742, 0;
	@%p9258 bra 	$L__BB1_9011;
	mov.b32 	%r28404, 0;
	@%p9216 bra 	$L__BB1_9010;
	setp.ne.s16 	%p9260, %rs609, 84;
	@%p9260 bra 	$L__BB1_9009;
	mov.b32 	%r28404, 1;
	bra.uni 	$L__BB1_9010;
$L__BB1_9009:
	setp.eq.s16 	%p9261, %rs609, 67;
	selp.b32 	%r28404, 2, 3, %p9261;
$L__BB1_9010:
	shl.b32 	%r16823, %r28403, 2;
	or.b32  	%r28406, %r16823, %r28404;
	bra.uni 	$L__BB1_9016;
$L__BB1_9011:
	mov.b32 	%r28405, 0;
	setp.eq.s16 	%p9262, %rs593, 65;
	@%p9262 bra 	$L__BB1_9015;
	setp.ne.s16 	%p9263, %rs593, 84;
	@%p9263 bra 	$L__BB1_9014;
	mov.b32 	%r28405, 1;
	bra.uni 	$L__BB1_9015;
$L__BB1_9014:
	setp.eq.s16 	%p9264, %rs593, 67;
	selp.b32 	%r28405, 2, 3, %p9264;
$L__BB1_9015:
	shl.b32 	%r16826, %r28403, 2;
	or.b32  	%r28406, %r16826, %r28405;
$L__BB1_9016:
	ld.param.u32 	%r26743, [_Z16candidate_primerPcPiS0_S0_PfS1_S1_iffiiPdS_S0__param_7];
	setp.eq.s32 	%p9265, %r26743, 0;
	@%p9265 bra 	$L__BB1_9022;
	mov.b32 	%r28407, 0;
	@%p9222 bra 	$L__BB1_9021;
	setp.ne.s16 	%p9267, %rs610, 84;
	@%p9267 bra 	$L__BB1_9020;
	mov.b32 	%r28407, 1;
	bra.uni 	$L__BB1_9021;
$L__BB1_9020:
	setp.eq.s16 	%p9268, %rs610, 67;
	selp.b32 	%r28407, 2, 3, %p9268;
$L__BB1_9021:
	shl.b32 	%r16829, %r28406, 2;
	or.b32  	%r28409, %r16829, %r28407;
	bra.uni 	$L__BB1_9027;
$L__BB1_9022:
	mov.b32 	%r28408, 0;
	setp.eq.s16 	%p9269, %rs594, 65;
	@%p9269 bra 	$L__BB1_9026;
	setp.ne.s16 	%p9270, %rs594, 84;
	@%p9270 bra 	$L__BB1_9025;
	mov.b32 	%r28408, 1;
	bra.uni 	$L__BB1_9026;
$L__BB1_9025:
	setp.eq.s16 	%p9271, %rs594, 67;
	selp.b32 	%r28408, 2, 3, %p9271;
$L__BB1_9026:
	shl.b32 	%r16832, %r28406, 2;
	or.b32  	%r28409, %r16832, %r28408;
$L__BB1_9027:
	ld.param.u32 	%r26744, [_Z16candidate_primerPcPiS0_S0_PfS1_S1_iffiiPdS_S0__param_7];
	setp.eq.s32 	%p9272, %r26744, 0;
	@%p9272 bra 	$L__BB1_9033;
	mov.b32 	%r28410, 0;
	setp.eq.s16 	%p9273, %rs611, 65;
	@%p9273 bra 	$L__BB1_9032;
	setp.ne.s16 	%p9274, %rs611, 84;
	@%p9274 bra 	$L__BB1_9031;
	mov.b32 	%r28410, 1;
	bra.uni 	$L__BB1_9032;
$L__BB1_9031:
	setp.eq.s16 	%p9275, %rs611, 67;
	selp.b32 	%r28410, 2, 3, %p9275;
$L__BB1_9032:
	shl.b32 	%r16835, %r28409, 2;
	or.b32  	%r28412, %r16835, %r28410;
	bra.uni 	$L__BB1_9038;
$L__BB1_9033:
	mov.b32 	%r28411, 0;
	setp.eq.s16 	%p9276, %rs595, 65;
	@%p9276 bra 	$L__BB1_9037;
	setp.ne.s16 	%p9277, %rs595, 84;
	@%p9277 bra 	$L__BB1_9036;
	mov.b32 	%r28411, 1;
	bra.uni 	$L__BB1_9037;
$L__BB1_9036:
	setp.eq.s16 	%p9278, %rs595, 67;
	selp.b32 	%r28411, 2, 3, %p9278;
$L__BB1_9037:
	shl.b32 	%r16838, %r28409, 2;
	or.b32  	%r28412, %r16838, %r28411;
$L__BB1_9038:
	ld.param.u32 	%r26745, [_Z16candidate_primerPcPiS0_S0_PfS1_S1_iffiiPdS_S0__param_7];
	setp.eq.s32 	%p9279, %r26745, 0;
	@%p9279 bra 	$L__BB1_9044;
	mov.b32 	%r28413, 0;
	setp.eq.s16 	%p9280, %rs612, 65;
	@%p9280 bra 	$L__BB1_9043;
	setp.ne.s16 	%p9281, %rs612, 84;
	@%p9281 bra 	$L__BB1_9042;
	mov.b32 	%r28413, 1;
	bra.uni 	$L__BB1_9043;
$L__BB1_9042:
	setp.eq.s16 	%p9282, %rs612, 67;
	selp.b32 	%r28413, 2, 3, %p9282;
$L__BB1_9043:
	shl.b32 	%r16841, %r28412, 2;
	or.b32  	%r28415, %r16841, %r28413;
	bra.uni 	$L__BB1_9049;
$L__BB1_9044:
	mov.b32 	%r28414, 0;
	setp.eq.s16 	%p9283, %rs596, 65;
	@%p9283 bra 	$L__BB1_9048;
	setp.ne.s16 	%p9284, %rs596, 84;
	@%p9284 bra 	$L__BB1_9047;
	mov.b32 	%r28414, 1;
	bra.uni 	$L__BB1_9048;
$L__BB1_9047:
	setp.eq.s16 	%p9285, %rs596, 67;
	selp.b32 	%r28414, 2, 3, %p9285;
$L__BB1_9048:
	shl.b32 	%r16844, %r28412, 2;
	or.b32  	%r28415, %r16844, %r28414;
$L__BB1_9049:
	ld.param.u64 	%rd15855, [_Z16candidate_primerPcPiS0_S0_PfS1_S1_iffiiPdS_S0__param_4];
	cvta.to.global.u64 	%rd1108, %rd15855;
	mul.wide.u32 	%rd9068, %r28415, 4;
	add.s64 	%rd9069, %rd1108, %rd9068;
	ld.global.f32 	%f597, [%rd9069];
	setp.lt.f32 	%p9287, %f597, 0f40800000;
	mov.pred 	%p18199, 0;
	@%p9287 bra 	$L__BB1_9115;
	ld.param.u32 	%r26746, [_Z16candidate_primerPcPiS0_S0_PfS1_S1_iffiiPdS_S0__param_7];
	mov.b32 	%r28416, 0;
	setp.eq.s32 	%p9288, %r26746, 1;
	@%p9288 bra 	$L__BB1_9055;
	setp.eq.s16 	%p9289, %rs607, 65;
	@%p9289 bra 	$L__BB1_9059;
	setp.ne.s16 	%p9290, %rs607, 84;
	@%p9290 bra 	$L__BB1_9054;
	mov.b32 	%r28416, 1;
	bra.uni 	$L__BB1_9059;
$L__BB1_9054:
	setp.eq.s16 	%p9291, %rs607, 67;
	selp.b32 	%r28416, 2, 3, %p9291;
	bra.uni 	$L__BB1_9059;
$L__BB1_9055:
	setp.eq.s16 	%p9292, %rs591, 65;
	@%p9292 bra 	$L__BB1_9059;
	setp.ne.s16 	%p9293, %rs591, 84;
	@%p9293 bra 	$L__BB1_9058;
	mov.b32 	%r28416, 1;
	bra.uni 	$L__BB1_9059;
$L__BB1_9058:
	setp.eq.s16 	%p9294, %rs591, 67;
	selp.b32 	%r28416, 2, 3, %p9294;
$L__BB1_9059:
	ld.param.u32 	%r26747, [_Z16candidate_primerPcPiS0_S0_PfS1_S1_iffiiPdS_S0__param_7];
	setp.eq.s32 	%p9295, %r26747, 1;
	@%p9295 bra 	$L__BB1_9065;
	mov.b32 	%r28417, 0;
	setp.eq.s16 	%p9296, %rs608, 65;
	@%p9296 bra 	$L__BB1_9064;
	setp.ne.s16 	%p9297, %rs608, 84;
	@%p9297 bra 	$L__BB1_9063;
	mov.b32 	%r28417, 1;
	bra.uni 	$L__BB1_9064;
$L__BB1_9063:
	setp.eq.s16 	%p9298, %rs608, 67;
	selp.b32 	%r28417, 2, 3, %p9298;
$L__BB1_9064:
	shl.b32 	%r16851, %r28416, 2;
	or.b32  	%r28419, %r16851, %r28417;
	bra.uni 	$L__BB1_9070;
$L__BB1_9065:
	mov.b32 	%r28418, 0;
	setp.eq.s16 	%p9299, %rs592, 65;
	@%p9299 bra 	$L__BB1_9069;
	setp.ne.s16 	%p9300, %rs592, 84;
	@%p9300 bra 	$L__BB1_9068;
	mov.b32 	%r28418, 1;
	bra.uni 	$L__BB1_9069;
$L__BB1_9068:
	setp.eq.s16 	%p9301, %rs592, 67;
	selp.b32 	%r28418, 2, 3, %p9301;
$L__BB1_9069:
	shl.b32 	%r16854, %r28416, 2;
	or.b32  	%r28419, %r16854, %r28418;
$L__BB1_9070:
	ld.param.u32 	%r26748, [_Z16candidate_primerPcPiS0_S0_PfS1_S1_iffiiPdS_S0__param_7];
	setp.eq.s32 	%p9302, %r26748, 1;
	@%p9302 bra 	$L__BB1_9076;
	mov.b32 	%r28420, 0;
	setp.eq.s16 	%p9303, %rs609, 65;
	@%p9303 bra 	$L__BB1_9075;
	setp.ne.s16 	%p9304, %rs609, 84;
	@%p9304 bra 	$L__BB1_9074;
	mov.b32 	%r28420, 1;
	bra.uni 	$L__BB1_9075;
$L__BB1_9074:
	setp.eq.s16 	%p9305, %rs609, 67;
	selp.b32 	%r28420, 2, 3, %p9305;
$L__BB1_9075:
	shl.b32 	%r16857, %r28419, 2;
	or.b32  	%r28422, %r16857, %r28420;
	bra.uni 	$L__BB1_9081;
$L__BB1_9076:
	mov.b32 	%r28421, 0;
	setp.eq.s16 	%p9306, %rs593, 65;
	@%p9306 bra 	$L__BB1_9080;
	setp.ne.s16 	%p9307, %rs593, 84;
	@%p9307 bra 	$L__BB1_9079;
	mov.b32 	%r28421, 1;
	bra.uni 	$L__BB1_9080;
$L__BB1_9079:
	setp.eq.s16 	%p9308, %rs593, 67;
	selp.b32 	%r28421, 2, 3, %p9308;
$L__BB1_9080:
	shl.b32 	%r16860, %r28419, 2;
	or.b32  	%r28422, %r16860, %r28421;
$L__BB1_9081:
	ld.param.u32 	%r26749, [_Z16candidate_primerPcPiS0_S0_PfS1_S1_iffiiPdS_S0__param_7];
	setp.eq.s32 	%p9309, %r26749, 1;
	@%p9309 bra 	$L__BB1_9087;
	mov.b32 	%r28423, 0;
	setp.eq.s16 	%p9310, %rs610, 65;
	@%p9310 bra 	$L__BB1_9086;
	setp.ne.s16 	%p9311, %rs610, 84;
	@%p9311 bra 	$L__BB1_9085;
	mov.b32 	%r28423, 1;
	bra.uni 	$L__BB1_9086;
$L__BB1_9085:
	setp.eq.s16 	%p9312, %rs610, 67;
	selp.b32 	%r28423, 2, 3, %p9312;
$L__BB1_9086:
	shl.b32 	%r16863, %r28422, 2;
	or.b32  	%r28425, %r16863, %r28423;
	bra.uni 	$L__BB1_9092;
$L__BB1_9087:
	mov.b32 	%r28424, 0;
	setp.eq.s16 	%p9313, %rs594, 65;
	@%p9313 bra 	$L__BB1_9091;
	setp.ne.s16 	%p9314, %rs594, 84;
	@%p9314 bra 	$L__BB1_9090;
	mov.b32 	%r28424, 1;
	bra.uni 	$L__BB1_9091;
$L__BB1_9090:
	setp.eq.s16 	%p9315, %rs594, 67;
	selp.b32 	%r28424, 2, 3, %p9315;
$L__BB1_9091:
	shl.b32 	%r16866, %r28422, 2;
	or.b32  	%r28425, %r16866, %r28424;
$L__BB1_9092:
	ld.param.u32 	%r26750, [_Z16candidate_primerPcPiS0_S0_PfS1_S1_iffiiPdS_S0__param_7];
	setp.eq.s32 	%p9316, %r26750, 1;
	@%p9316 bra 	$L__BB1_9098;
	mov.b32 	%r28426, 0;
	setp.eq.s16 	%p9317, %rs611, 65;
	@%p9317 bra 	$L__BB1_9097;
	setp.ne.s16 	%p9318, %rs611, 84;
	@%p9318 bra 	$L__BB1_9096;
	mov.b32 	%r28426, 1;
	bra.uni 	$L__BB1_9097;
$L__BB1_9096:
	setp.eq.s16 	%p9319, %rs611, 67;
	selp.b32 	%r28426, 2, 3, %p9319;
$L__BB1_9097:
	shl.b32 	%r16869, %r28425, 2;
	or.b32  	%r28428, %r16869, %r28426;
	bra.uni 	$L__BB1_9103;
$L__BB1_9098:
	mov.b32 	%r28427, 0;
	setp.eq.s16 	%p9320, %rs595, 65;
	@%p9320 bra 	$L__BB1_9102;
	setp.ne.s16 	%p9321, %rs595, 84;
	@%p9321 bra 	$L__BB1_9101;
	mov.b32 	%r28427, 1;
	bra.uni 	$L__BB1_9102;
$L__BB1_9101:
	setp.eq.s16 	%p9322, %rs595, 67;
	selp.b32 	%r28427, 2, 3, %p9322;
$L__BB1_9102:
	shl.b32 	%r16872, %r28425, 2;
	or.b32  	%r28428, %r16872, %r28427;
$L__BB1_9103:
	ld.param.u32 	%r26751, [_Z16candidate_primerPcPiS0_S0_PfS1_S1_iffiiPdS_S0__param_7];
	setp.eq.s32 	%p9323, %r26751, 1;
	@%p9323 bra 	$L__BB1_9109;
	mov.b32 	%r28429, 0;
	setp.eq.s16 	%p9324, %rs612, 65;
	@%p9324 bra 	$L__BB1_9108;
	setp.ne.s16 	%p9325, %rs612, 84;
	@%p9325 bra 	$L__BB1_9107;
	mov.b32 	%r28429, 1;
	bra.uni 	$L__BB1_9108;
$L__BB1_9107:
	setp.eq.s16 	%p9326, %rs612, 67;
	selp.b32 	%r28429, 2, 3, %p9326;
$L__BB1_9108:
	shl.b32 	%r16875, %r28428, 2;
	or.b32  	%r28431, %r16875, %r28429;
	bra.uni 	$L__BB1_9114;
$L__BB1_9109:
	mov.b32 	%r28430, 0;
	setp.eq.s16 	%p9327, %rs596, 65;
	@%p9327 bra 	$L__BB1_9113;
	setp.ne.s16 	%p9328, %rs596, 84;
	@%p9328 bra 	$L__BB1_9112;
	mov.b32 	%r28430, 1;
	bra.uni 	$L__BB1_9113;
$L__BB1_9112:
	setp.eq.s16 	%p9329, %rs596, 67;
	selp.b32 	%r28430, 2, 3, %p9329;
$L__BB1_9113:
	shl.b32 	%r16878, %r28428, 2;
	or.b32  	%r28431, %r16878, %r28430;
$L__BB1_9114:
	mul.wide.u32 	%rd9070, %r28431, 4;
	add.s64 	%rd9071, %rd1108, %rd9070;
	ld.global.f32 	%f598, [%rd9071];
	setp.geu.f32 	%p18199, %f598, 0f40400000;
$L__BB1_9115:
	ld.param.u32 	%r26869, [_Z16candidate_primerPcPiS0_S0_PfS1_S1_iffiiPdS_S0__param_11];
	setp.eq.s32 	%p9330, %r26869, 0;
	selp.u32 	%r28494, 1, 0, %p18199;
	not.pred 	%p9331, %p18199;
	or.pred  	%p9332, %p9330, %p9331;
	@%p9332 bra 	$L__BB1_9479;
	mov.b32 	%r28432, 0;
$L__BB1_9117:
	mov.u32 	%r3544, %r28432;
	cvt.u64.u32 	%rd9072, %r3544;
	add.s64 	%rd1109, %rd1021, %rd9072;
	ld.local.u8 	%rs3863, [%rd1109];
	setp.ne.s16 	%p9333, %rs3863, 0;
	add.s32 	%r28432, %r3544, 1;
	@%p9333 bra 	$L__BB1_9117;
	and.b32  	%r16880, %r3544, 1;
	setp.eq.b32 	%p9334, %r16880, 1;
	@%p9334 bra 	$L__BB1_9141;
	setp.eq.s32 	%p9335, %r3544, 0;
	@%p9335 bra 	$L__BB1_9129;
	shr.u32 	%r16882, %r3544, 1;
	max.u32 	%r3546, %r16882, 1;
	mov.b32 	%r28433, 0;
$L__BB1_9121:
	cvt.u64.u32 	%rd9073, %r28433;
	add.s64 	%rd9074, %rd1021, %rd9073;
	ld.local.u8 	%rs620, [%rd9074];
	setp.ne.s16 	%p9336, %rs620, 65;
	not.b32 	%r16883, %r28433;
	cvt.s64.s32 	%rd9075, %r16883;
	add.s64 	%rd9076, %rd1109, %rd9075;
	ld.local.u8 	%rs621, [%rd9076];
	@%p9336 bra 	$L__BB1_9123;
	setp.ne.s16 	%p9337, %rs621, 84;
	@%p9337 bra 	$L__BB1_9141;
$L__BB1_9123:
	setp.ne.s16 	%p9338, %rs620, 84;
	@%p9338 bra 	$L__BB1_9125;
	setp.ne.s16 	%p9339, %rs621, 65;
	@%p9339 bra 	$L__BB1_9141;
$L__BB1_9125:
	setp.eq.s16 	%p9340, %rs620, 84;
	setp.eq.s16 	%p9341, %rs620, 65;
	setp.ne.s16 	%p9342, %rs621, 65;
	or.pred  	%p9343, %p9342, %p9340;
	setp.ne.s16 	%p9344, %rs621, 84;
	or.pred  	%p9345, %p9344, %p9341;
	and.pred  	%p9346, %p9343, %p9345;
	not.pred 	%p9347, %p9346;
	@%p9347 bra 	$L__BB1_9141;
	setp.eq.s16 	%p9348, %rs620, 67;
	setp.ne.s16 	%p9349, %rs621, 71;
	and.pred  	%p9350, %p9349, %p9348;
	@%p9350 bra 	$L__BB1_9141;
	setp.eq.s16 	%p9353, %rs620, 71;
	setp.ne.s16 	%p9354, %rs621, 67;
	xor.pred  	%p9355, %p9353, %p9354;
	or.pred  	%p9356, %p9349, %p9348;
	and.pred  	%p9357, %p9355, %p9356;
	not.pred 	%p9358, %p9357;
	@%p9358 bra 	$L__BB1_9141;
	add.s32 	%r28433, %r28433, 1;
	setp.ne.s32 	%p9359, %r28433, %r3546;
	@%p9359 bra 	$L__BB1_9121;
$L__BB1_9129:
	mov.b32 	%r28434, 0;
$L__BB1_9130:
	mov.u32 	%r3549, %r28434;
	cvt.u64.u32 	%rd9077, %r3549;
	add.s64 	%rd1110, %rd1021, %rd9077;
	ld.local.u8 	%rs3869, [%rd1110];
	setp.ne.s16 	%p9360, %rs3869, 0;
	add.s32 	%r28434, %r3549, 1;
	@%p9360 bra 	$L__BB1_9130;
	and.b32  	%r16885, %r3549, 1;
	setp.eq.b32 	%p9361, %r16885, 1;
	@%p9361 bra 	$L__BB1_9141;
	setp.eq.s32 	%p9362, %r3549, 0;
	@%p9362 bra 	$L__BB1_9144;
	shr.u32 	%r16887, %r3549, 1;
	max.u32 	%r3551, %r16887, 1;
	mov.b32 	%r28435, 0;
$L__BB1_9134:
	cvt.u64.u32 	%rd9078, %r28435;
	add.s64 	%rd9079, %rd1021, %rd9078;
	ld.local.u8 	%rs622, [%rd9079];
	setp.ne.s16 	%p9363, %rs622, 65;
	not.b32 	%r16888, %r28435;
	cvt.s64.s32 	%rd9080, %r16888;
	add.s64 	%rd9081, %rd1110, %rd9080;
	ld.local.u8 	%rs623, [%rd9081];
	@%p9363 bra 	$L__BB1_9136;
	setp.ne.s16 	%p9364, %rs623, 84;
	@%p9364 bra 	$L__BB1_9141;
$L__BB1_9136:
	setp.ne.s16 	%p9365, %rs622, 84;
	@%p9365 bra 	$L__BB1_9138;
	setp.ne.s16 	%p9366, %rs623, 65;
	@%p9366 bra 	$L__BB1_9141;
$L__BB1_9138:
	setp.eq.s16 	%p9367, %rs622, 84;
	setp.eq.s16 	%p9368, %rs622, 65;
	setp.ne.s16 	%p9369, %rs623, 65;
	or.pred  	%p9370, %p9369, %p9367;
	setp.ne.s16 	%p9371, %rs623, 84;
	or.pred  	%p9372, %p9371, %p9368;
	and.pred  	%p9373, %p9370, %p9372;
	not.pred 	%p9374, %p9373;
	@%p9374 bra 	$L__BB1_9141;
	setp.eq.s16 	%p9375, %rs622, 67;
	setp.ne.s16 	%p9376, %rs623, 71;
	and.pred  	%p9377, %p9376, %p9375;
	@%p9377 bra 	$L__BB1_9141;
	setp.eq.s16 	%p9380, %rs622, 71;
	setp.ne.s16 	%p9381, %rs623, 67;
	xor.pred  	%p9382, %p9380, %p9381;
	or.pred  	%p9383, %p9376, %p9375;
	and.pred  	%p9384, %p9382, %p9383;
	@%p9384 bra 	$L__BB1_9143;
$L__BB1_9141:
	setp.gt.u32 	%p9386, %r2, 2146435070;
	mov.f64 	%fd26584, %fd2;
	@%p9386 bra 	$L__BB1_9146;
	setp.gt.u32 	%p9387, %r4, 1073127582;
	selp.f64 	%fd16648, %fd4, %fd3, %p9387;
	selp.u32 	%r16889, 1, 0, %p9387;
	add.s32 	%r16890, %r3, %r16889;
	add.f64 	%fd16649, %fd16648, 0dBFF0000000000000;
	add.f64 	%fd16650, %fd16648, 0d3FF0000000000000;
	rcp.approx.ftz.f64 	%fd16651, %fd16650;
	neg.f64 	%fd16652, %fd16650;
	fma.rn.f64 	%fd16653, %fd16652, %fd16651, 0d3FF0000000000000;
	fma.rn.f64 	%fd16654, %fd16653, %fd16653, %fd16653;
	fma.rn.f64 	%fd16655, %fd16654, %fd16651, %fd16651;
	mul.f64 	%fd16656, %fd16649, %fd16655;
	fma.rn.f64 	%fd16657, %fd16649, %fd16655, %fd16656;
	mul.f64 	%fd16658, %fd16657, %fd16657;
	fma.rn.f64 	%fd16659, %fd16658, 0d3EB1380B3AE80F1E, 0d3ED0EE258B7A8B04;
	fma.rn.f64 	%fd16660, %fd16659, %fd16658, 0d3EF3B2669F02676F;
	fma.rn.f64 	%fd16661, %fd16660, %fd16658, 0d3F1745CBA9AB0956;
	fma.rn.f64 	%fd16662, %fd16661, %fd16658, 0d3F3C71C72D1B5154;
	fma.rn.f64 	%fd16663, %fd16662, %fd16658, 0d3F624924923BE72D;
	fma.rn.f64 	%fd16664, %fd16663, %fd16658, 0d3F8999999999A3C4;
	fma.rn.f64 	%fd16665, %fd16664, %fd16658, 0d3FB5555555555554;
	sub.f64 	%fd16666, %fd16649, %fd16657;
	add.f64 	%fd16667, %fd16666, %fd16666;
	neg.f64 	%fd16668, %fd16657;
	fma.rn.f64 	%fd16669, %fd16668, %fd16649, %fd16667;
	mul.f64 	%fd16670, %fd16655, %fd16669;
	mul.f64 	%fd16671, %fd16658, %fd16665;
	fma.rn.f64 	%fd16672, %fd16671, %fd16657, %fd16670;
	xor.b32  	%r16891, %r16890, -2147483648;
	mov.b32 	%r16892, 1127219200;
	mov.b64 	%fd16673, {%r16891, %r16892};
	sub.f64 	%fd16674, %fd16673, %fd1;
	fma.rn.f64 	%fd16675, %fd16674, 0d3FE62E42FEFA39EF, %fd16657;
	fma.rn.f64 	%fd16676, %fd16674, 0dBFE62E42FEFA39EF, %fd16675;
	sub.f64 	%fd16677, %fd16676, %fd16657;
	sub.f64 	%fd16678, %fd16672, %fd16677;
	fma.rn.f64 	%fd16679, %fd16674, 0d3C7ABC9E3B39803F, %fd16678;
	add.f64 	%fd26584, %fd16675, %fd16679;
	bra.uni 	$L__BB1_9146;
$L__BB1_9143:
	add.s32 	%r28435, %r28435, 1;
	setp.ne.s32 	%p9385, %r28435, %r3551;
	@%p9385 bra 	$L__BB1_9134;
$L__BB1_9144:
	setp.gt.u32 	%p9388, %r5, 2146435070;
	mov.f64 	%fd26584, %fd5;
	@%p9388 bra 	$L__BB1_9146;
	setp.gt.u32 	%p9389, %r7, 1073127582;
	selp.f64 	%fd16680, %fd7, %fd6, %p9389;
	selp.u32 	%r16893, 1, 0, %p9389;
	add.s32 	%r16894, %r6, %r16893;
	add.f64 	%fd16681, %fd16680, 0dBFF0000000000000;
	add.f64 	%fd16682, %fd16680, 0d3FF0000000000000;
	rcp.approx.ftz.f64 	%fd16683, %fd16682;
	neg.f64 	%fd16684, %fd16682;
	fma.rn.f64 	%fd16685, %fd16684, %fd16683, 0d3FF0000000000000;
	fma.rn.f64 	%fd16686, %fd16685, %fd16685, %fd16685;
	fma.rn.f64 	%fd16687, %fd16686, %fd16683, %fd16683;
	mul.f64 	%fd16688, %fd16681, %fd16687;
	fma.rn.f64 	%fd16689, %fd16681, %fd16687, %fd16688;
	mul.f64 	%fd16690, %fd16689, %fd16689;
	fma.rn.f64 	%fd16691, %fd16690, 0d3EB1380B3AE80F1E, 0d3ED0EE258B7A8B04;
	fma.rn.f64 	%fd16692, %fd16691, %fd16690, 0d3EF3B2669F02676F;
	fma.rn.f64 	%fd16693, %fd16692, %fd16690, 0d3F1745CBA9AB0956;
	fma.rn.f64 	%fd16694, %fd16693, %fd16690, 0d3F3C71C72D1B5154;
	fma.rn.f64 	%fd16695, %fd16694, %fd16690, 0d3F624924923BE72D;
	fma.rn.f64 	%fd16696, %fd16695, %fd16690, 0d3F8999999999A3C4;
	fma.rn.f64 	%fd16697, %fd16696, %fd16690, 0d3FB5555555555554;
	sub.f64 	%fd16698, %fd16681, %fd16689;
	add.f64 	%fd16699, %fd16698, %fd16698;
	neg.f64 	%fd16700, %fd16689;
	fma.rn.f64 	%fd16701, %fd16700, %fd16681, %fd16699;
	mul.f64 	%fd16702, %fd16687, %fd16701;
	mul.f64 	%fd16703, %fd16690, %fd16697;
	fma.rn.f64 	%fd16704, %fd16703, %fd16689, %fd16702;
	xor.b32  	%r16895, %r16894, -2147483648;
	mov.b32 	%r16896, 1127219200;
	mov.b64 	%fd16705, {%r16895, %r16896};
	sub.f64 	%fd16706, %fd16705, %fd1;
	fma.rn.f64 	%fd16707, %fd16706, 0d3FE62E42FEFA39EF, %fd16689;
	fma.rn.f64 	%fd16708, %fd16706, 0dBFE62E42FEFA39EF, %fd16707;
	sub.f64 	%fd16709, %fd16708, %fd16689;
	sub.f64 	%fd16710, %fd16704, %fd16709;
	fma.rn.f64 	%fd16711, %fd16706, 0d3C7ABC9E3B39803F, %fd16710;
	add.f64 	%fd26584, %fd16707, %fd16711;
$L__BB1_9146:
	mul.f64 	%fd4107, %fd26584, 0d3FFFCB923A29C77A;
	mov.b32 	%r28436, 0;
$L__BB1_9147:
	mov.u32 	%r3554, %r28436;
	cvt.u64.u32 	%rd9082, %r3554;
	add.s64 	%rd9083, %rd1021, %rd9082;
	ld.local.u8 	%rs3875, [%rd9083];
	setp.ne.s16 	%p9390, %rs3875, 0;
	add.s32 	%r28436, %r3554, 1;
	@%p9390 bra 	$L__BB1_9147;
	mov.b32 	%r28437, 0;
$L__BB1_9149:
	mov.u32 	%r3556, %r28437;
	cvt.u64.u32 	%rd9084, %r3556;
	add.s64 	%rd9085, %rd1021, %rd9084;
	ld.local.u8 	%rs3876, [%rd9085];
	setp.ne.s16 	%p9391, %rs3876, 0;
	add.s32 	%r28437, %r3556, 1;
	@%p9391 bra 	$L__BB1_9149;
	setp.eq.s32 	%p9392, %r3554, 0;
	@%p9392 bra 	$L__BB1_9221;
	and.b32  	%r3558, %r3554, 3;
	setp.lt.u32 	%p9393, %r3554, 4;
	mov.b32 	%r28439, 1;
	@%p9393 bra 	$L__BB1_9190;
	and.b32  	%r3559, %r3554, 2147483644;
	mov.b32 	%r28439, 1;
$L__BB1_9153:
	mov.u32 	%r3560, %r28439;
	cvt.s64.s32 	%rd9086, %r3560;
	add.s64 	%rd1111, %rd1021, %rd9086;
	ld.local.u8 	%rs3878, [%rd1111+-1];
	mov.b16 	%rs6792, 0;
	setp.gt.s16 	%p9394, %rs3878, 70;
	@%p9394 bra 	$L__BB1_9157;
	setp.eq.s16 	%p9397, %rs3878, 65;
	@%p9397 bra 	$L__BB1_9162;
	setp.eq.s16 	%p9398, %rs3878, 67;
	@%p9398 bra 	$L__BB1_9156;
	bra.uni 	$L__BB1_9161;
$L__BB1_9156:
	mov.b16 	%rs6792, 1;
	bra.uni 	$L__BB1_9162;
$L__BB1_9157:
	setp.eq.s16 	%p9395, %rs3878, 71;
	@%p9395 bra 	$L__BB1_9160;
	setp.ne.s16 	%p9396, %rs3878, 84;
	@%p9396 bra 	$L__BB1_9161;
	mov.b16 	%rs6792, 3;
	bra.uni 	$L__BB1_9162;
$L__BB1_9160:
	mov.b16 	%rs6792, 2;
	bra.uni 	$L__BB1_9162;
$L__BB1_9161:
	mov.b16 	%rs6792, 4;
$L__BB1_9162:
	cvt.u64.u32 	%rd9087, %r3560;
	add.s64 	%rd1112, %rd6, %rd9087;
	st.local.u8 	[%rd1112], %rs6792;
	ld.local.u8 	%rs3884, [%rd1111];
	mov.b16 	%rs6793, 0;
	setp.gt.s16 	%p9399, %rs3884, 70;
	@%p9399 bra 	$L__BB1_9166;
	setp.eq.s16 	%p9402, %rs3884, 65;
	@%p9402 bra 	$L__BB1_9171;
	setp.eq.s16 	%p9403, %rs3884, 67;
	@%p9403 bra 	$L__BB1_9165;
	bra.uni 	$L__BB1_9170;
$L__BB1_9165:
	mov.b16 	%rs6793, 1;
	bra.uni 	$L__BB1_9171;
$L__BB1_9166:
	setp.eq.s16 	%p9400, %rs3884, 71;
	@%p9400 bra 	$L__BB1_9169;
	setp.ne.s16 	%p9401, %rs3884, 84;
	@%p9401 bra 	$L__BB1_9170;
	mov.b16 	%rs6793, 3;
	bra.uni 	$L__BB1_9171;
$L__BB1_9169:
	mov.b16 	%rs6793, 2;
	bra.uni 	$L__BB1_9171;
$L__BB1_9170:
	mov.b16 	%rs6793, 4;
$L__BB1_9171:
	st.local.u8 	[%rd1112+1], %rs6793;
	ld.local.u8 	%rs3890, [%rd1111+1];
	mov.b16 	%rs6794, 0;
	setp.gt.s16 	%p9404, %rs3890, 70;
	@%p9404 bra 	$L__BB1_9175;
	setp.eq.s16 	%p9407, %rs3890, 65;
	@%p9407 bra 	$L__BB1_9180;
	setp.eq.s16 	%p9408, %rs3890, 67;
	@%p9408 bra 	$L__BB1_9174;
	bra.uni 	$L__BB1_9179;
$L__BB1_9174:
	mov.b16 	%rs6794, 1;
	bra.uni 	$L__BB1_9180;
$L__BB1_9175:
	setp.eq.s16 	%p9405, %rs3890, 71;
	@%p9405 bra 	$L__BB1_9178;
	setp.ne.s16 	%p9406, %rs3890, 84;
	@%p9406 bra 	$L__BB1_9179;
	mov.b16 	%rs6794, 3;
	bra.uni 	$L__BB1_9180;
$L__BB1_9178:
	mov.b16 	%rs6794, 2;
	bra.uni 	$L__BB1_9180;
$L__BB1_9179:
	mov.b16 	%rs6794, 4;
$L__BB1_9180:
	st.local.u8 	[%rd1112+2], %rs6794;
	ld.local.u8 	%rs3896, [%rd1111+2];
	mov.b16 	%rs6795, 0;
	setp.gt.s16 	%p9409, %rs3896, 70;
	@%p9409 bra 	$L__BB1_9184;
	setp.eq.s16 	%p9412, %rs3896, 65;
	@%p9412 bra 	$L__BB1_9189;
	setp.eq.s16 	%p9413, %rs3896, 67;
	@%p9413 bra 	$L__BB1_9183;
	bra.uni 	$L__BB1_9188;
$L__BB1_9183:
	mov.b16 	%rs6795, 1;
	bra.uni 	$L__BB1_9189;
$L__BB1_9184:
	setp.eq.s16 	%p9410, %rs3896, 71;
	@%p9410 bra 	$L__BB1_9187;
	setp.ne.s16 	%p9411, %rs3896, 84;
	@%p9411 bra 	$L__BB1_9188;
	mov.b16 	%rs6795, 3;
	bra.uni 	$L__BB1_9189;
$L__BB1_9187:
	mov.b16 	%rs6795, 2;
	bra.uni 	$L__BB1_9189;
$L__BB1_9188:
	mov.b16 	%rs6795, 4;
$L__BB1_9189:
	st.local.u8 	[%rd1112+3], %rs6795;
	add.s32 	%r28439, %r3560, 4;
	add.s32 	%r16901, %r3560, 3;
	setp.ne.s32 	%p9414, %r16901, %r3559;
	@%p9414 bra 	$L__BB1_9153;
$L__BB1_9190:
	setp.eq.s32 	%p9415, %r3558, 0;
	@%p9415 bra 	$L__BB1_9221;
	cvt.s64.s32 	%rd9088, %r28439;
	add.s64 	%rd1113, %rd1021, %rd9088;
	ld.local.u8 	%rs3902, [%rd1113+-1];
	mov.b16 	%rs6796, 0;
	setp.gt.s16 	%p9416, %rs3902, 70;
	@%p9416 bra 	$L__BB1_9195;
	setp.eq.s16 	%p9419, %rs3902, 65;
	@%p9419 bra 	$L__BB1_9200;
	setp.eq.s16 	%p9420, %rs3902, 67;
	@%p9420 bra 	$L__BB1_9194;
	bra.uni 	$L__BB1_9199;
$L__BB1_9194:
	mov.b16 	%rs6796, 1;
	bra.uni 	$L__BB1_9200;
$L__BB1_9195:
	setp.eq.s16 	%p9417, %rs3902, 71;
	@%p9417 bra 	$L__BB1_9198;
	setp.ne.s16 	%p9418, %rs3902, 84;
	@%p9418 bra 	$L__BB1_9199;
	mov.b16 	%rs6796, 3;
	bra.uni 	$L__BB1_9200;
$L__BB1_9198:
	mov.b16 	%rs6796, 2;
	bra.uni 	$L__BB1_9200;
$L__BB1_9199:
	mov.b16 	%rs6796, 4;
$L__BB1_9200:
	cvt.u64.u32 	%rd9089, %r28439;
	add.s64 	%rd1114, %rd6, %rd9089;
	st.local.u8 	[%rd1114], %rs6796;
	setp.eq.s32 	%p9421, %r3558, 1;
	@%p9421 bra 	$L__BB1_9221;
	ld.local.u8 	%rs3908, [%rd1113];
	mov.b16 	%rs6797, 0;
	setp.gt.s16 	%p9422, %rs3908, 70;
	@%p9422 bra 	$L__BB1_9205;
	setp.eq.s16 	%p9425, %rs3908, 65;
	@%p9425 bra 	$L__BB1_9210;
	setp.eq.s16 	%p9426, %rs3908, 67;
	@%p9426 bra 	$L__BB1_9204;
	bra.uni 	$L__BB1_9209;
$L__BB1_9204:
	mov.b16 	%rs6797, 1;
	bra.uni 	$L__BB1_9210;
$L__BB1_9205:
	setp.eq.s16 	%p9423, %rs3908, 71;
	@%p9423 bra 	$L__BB1_9208;
	setp.ne.s16 	%p9424, %rs3908, 84;
	@%p9424 bra 	$L__BB1_9209;
	mov.b16 	%rs6797, 3;
	bra.uni 	$L__BB1_9210;
$L__BB1_9208:
	mov.b16 	%rs6797, 2;
	bra.uni 	$L__BB1_9210;
$L__BB1_9209:
	mov.b16 	%rs6797, 4;
$L__BB1_9210:
	add.s32 	%r16902, %r28439, 1;
	cvt.u64.u32 	%rd9090, %r16902;
	add.s64 	%rd9091, %rd6, %rd9090;
	st.local.u8 	[%rd9091], %rs6797;
	setp.eq.s32 	%p9427, %r3558, 2;
	@%p9427 bra 	$L__BB1_9221;
	ld.local.u8 	%rs3914, [%rd1113+1];
	mov.b16 	%rs6798, 0;
	setp.gt.s16 	%p9428, %rs3914, 70;
	@%p9428 bra 	$L__BB1_9215;
	setp.eq.s16 	%p9431, %rs3914, 65;
	@%p9431 bra 	$L__BB1_9220;
	setp.eq.s16 	%p9432, %rs3914, 67;
	@%p9432 bra 	$L__BB1_9214;
	bra.uni 	$L__BB1_9219;
$L__BB1_9214:
	mov.b16 	%rs6798, 1;
	bra.uni 	$L__BB1_9220;
$L__BB1_9215:
	setp.eq.s16 	%p9429, %rs3914, 71;
	@%p9429 bra 	$L__BB1_9218;
	setp.ne.s16 	%p9430, %rs3914, 84;
	@%p9430 bra 	$L__BB1_9219;
	mov.b16 	%rs6798, 3;
	bra.uni 	$L__BB1_9220;
$L__BB1_9218:
	mov.b16 	%rs6798, 2;
	bra.uni 	$L__BB1_9220;
$L__BB1_9219:
	mov.b16 	%rs6798, 4;
$L__BB1_9220:
	st.local.u8 	[%rd1114+2], %rs6798;
$L__BB1_9221:
	setp.eq.s32 	%p9433, %r3556, 0;
	@%p9433 bra 	$L__BB1_9292;
	and.b32  	%r3563, %r3556, 3;
	setp.lt.u32 	%p9434, %r3556, 4;
	mov.b32 	%r28441, 1;
	@%p9434 bra 	$L__BB1_9261;
	and.b32  	%r3564, %r3556, 2147483644;
	mov.b32 	%r28441, 1;
$L__BB1_9224:
	sub.s32 	%r16905, %r3556, %r28441;
	cvt.u64.u32 	%rd9092, %r16905;
	add.s64 	%rd9093, %rd1021, %rd9092;
	ld.local.u8 	%rs3920, [%rd9093];
	mov.b16 	%rs6799, 0;
	setp.gt.s16 	%p9435, %rs3920, 70;
	@%p9435 bra 	$L__BB1_9228;
	setp.eq.s16 	%p9438, %rs3920, 65;
	@%p9438 bra 	$L__BB1_9233;
	setp.eq.s16 	%p9439, %rs3920, 67;
	@%p9439 bra 	$L__BB1_9227;
	bra.uni 	$L__BB1_9232;
$L__BB1_9227:
	mov.b16 	%rs6799, 1;
	bra.uni 	$L__BB1_9233;
$L__BB1_9228:
	setp.eq.s16 	%p9436, %rs3920, 71;
	@%p9436 bra 	$L__BB1_9231;
	setp.ne.s16 	%p9437, %rs3920, 84;
	@%p9437 bra 	$L__BB1_9232;
	mov.b16 	%rs6799, 3;
	bra.uni 	$L__BB1_9233;
$L__BB1_9231:
	mov.b16 	%rs6799, 2;
	bra.uni 	$L__BB1_9233;
$L__BB1_9232:
	mov.b16 	%rs6799, 4;
$L__BB1_9233:
	cvt.u64.u32 	%rd9094, %r28441;
	add.s64 	%rd1115, %rd7, %rd9094;
	st.local.u8 	[%rd1115], %rs6799;
	not.b32 	%r16906, %r28441;
	add.s32 	%r16907, %r3556, %r16906;
	cvt.u64.u32 	%rd9095, %r16907;
	add.s64 	%rd9096, %rd1021, %rd9095;
	ld.local.u8 	%rs3926, [%rd9096];
	mov.b16 	%rs6800, 0;
	setp.gt.s16 	%p9440, %rs3926, 70;
	@%p9440 bra 	$L__BB1_9237;
	setp.eq.s16 	%p9443, %rs3926, 65;
	@%p9443 bra 	$L__BB1_9242;
	setp.eq.s16 	%p9444, %rs3926, 67;
	@%p9444 bra 	$L__BB1_9236;
	bra.uni 	$L__BB1_9241;
$L__BB1_9236:
	mov.b16 	%rs6800, 1;
	bra.uni 	$L__BB1_9242;
$L__BB1_9237:
	setp.eq.s16 	%p9441, %rs3926, 71;
	@%p9441 bra 	$L__BB1_9240;
	setp.ne.s16 	%p9442, %rs3926, 84;
	@%p9442 bra 	$L__BB1_9241;
	mov.b16 	%rs6800, 3;
	bra.uni 	$L__BB1_9242;
$L__BB1_9240:
	mov.b16 	%rs6800, 2;
	bra.uni 	$L__BB1_9242;
$L__BB1_9241:
	mov.b16 	%rs6800, 4;
$L__BB1_9242:
	st.local.u8 	[%rd1115+1], %rs6800;
	sub.s32 	%r16908, %r3556, %r28441;
	add.s32 	%r16909, %r16908, -2;
	cvt.u64.u32 	%rd9097, %r16909;
	add.s64 	%rd9098, %rd1021, %rd9097;
	ld.local.u8 	%rs3932, [%rd9098];
	mov.b16 	%rs6801, 0;
	setp.gt.s16 	%p9445, %rs3932, 70;
	@%p9445 bra 	$L__BB1_9246;
	setp.eq.s16 	%p9448, %rs3932, 65;
	@%p9448 bra 	$L__BB1_9251;
	setp.eq.s16 	%p9449, %rs3932, 67;
	@%p9449 bra 	$L__BB1_9245;
	bra.uni 	$L__BB1_9250;
$L__BB1_9245:
	mov.b16 	%rs6801, 1;
	bra.uni 	$L__BB1_9251;
$L__BB1_9246:
	setp.eq.s16 	%p9446, %rs3932, 71;
	@%p9446 bra 	$L__BB1_9249;
	setp.ne.s16 	%p9447, %rs3932, 84;
	@%p9447 bra 	$L__BB1_9250;
	mov.b16 	%rs6801, 3;
	bra.uni 	$L__BB1_9251;
$L__BB1_9249:
	mov.b16 	%rs6801, 2;
	bra.uni 	$L__BB1_9251;
$L__BB1_9250:
	mov.b16 	%rs6801, 4;
$L__BB1_9251:
	st.local.u8 	[%rd1115+2], %rs6801;
	add.s32 	%r3566, %r28441, 3;
	sub.s32 	%r16910, %r3556, %r3566;
	cvt.u64.u32 	%rd9099, %r16910;
	add.s64 	%rd9100, %rd1021, %rd9099;
	ld.local.u8 	%rs3938, [%rd9100];
	mov.b16 	%rs6802, 0;
	setp.gt.s16 	%p9450, %rs3938, 70;
	@%p9450 bra 	$L__BB1_9255;
	setp.eq.s16 	%p9453, %rs3938, 65;
	@%p9453 bra 	$L__BB1_9260;
	setp.eq.s16 	%p9454, %rs3938, 67;
	@%p9454 bra 	$L__BB1_9254;
	bra.uni 	$L__BB1_9259;
$L__BB1_9254:
	mov.b16 	%rs6802, 1;
	bra.uni 	$L__BB1_9260;
$L__BB1_9255:
	setp.eq.s16 	%p9451, %rs3938, 71;
	@%p9451 bra 	$L__BB1_9258;
	setp.ne.s16 	%p9452, %rs3938, 84;
	@%p9452 bra 	$L__BB1_9259;
	mov.b16 	%rs6802, 3;
	bra.uni 	$L__BB1_9260;
$L__BB1_9258:
	mov.b16 	%rs6802, 2;
	bra.uni 	$L__BB1_9260;
$L__BB1_9259:
	mov.b16 	%rs6802, 4;
$L__BB1_9260:
	st.local.u8 	[%rd1115+3], %rs6802;
	add.s32 	%r28441, %r28441, 4;
	setp.ne.s32 	%p9455, %r3566, %r3564;
	@%p9455 bra 	$L__BB1_9224;
$L__BB1_9261:
	setp.eq.s32 	%p9456, %r3563, 0;
	@%p9456 bra 	$L__BB1_9292;
	sub.s32 	%r16911, %r3556, %r28441;
	cvt.u64.u32 	%rd9101, %r16911;
	add.s64 	%rd9102, %rd1021, %rd9101;
	ld.local.u8 	%rs3944, [%rd9102];
	mov.b16 	%rs6803, 0;
	setp.gt.s16 	%p9457, %rs3944, 70;
	@%p9457 bra 	$L__BB1_9266;
	setp.eq.s16 	%p9460, %rs3944, 65;
	@%p9460 bra 	$L__BB1_9271;
	setp.eq.s16 	%p9461, %rs3944, 67;
	@%p9461 bra 	$L__BB1_9265;
	bra.uni 	$L__BB1_9270;
$L__BB1_9265:
	mov.b16 	%rs6803, 1;
	bra.uni 	$L__BB1_9271;
$L__BB1_9266:
	setp.eq.s16 	%p9458, %rs3944, 71;
	@%p9458 bra 	$L__BB1_9269;
	setp.ne.s16 	%p9459, %rs3944, 84;
	@%p9459 bra 	$L__BB1_9270;
	mov.b16 	%rs6803, 3;
	bra.uni 	$L__BB1_9271;
$L__BB1_9269:
	mov.b16 	%rs6803, 2;
	bra.uni 	$L__BB1_9271;
$L__BB1_9270:
	mov.b16 	%rs6803, 4;
$L__BB1_9271:
	cvt.u64.u32 	%rd9103, %r28441;
	add.s64 	%rd1116, %rd7, %rd9103;
	st.local.u8 	[%rd1116], %rs6803;
	setp.eq.s32 	%p9462, %r3563, 1;
	@%p9462 bra 	$L__BB1_9292;
	not.b32 	%r16912, %r28441;
	add.s32 	%r16913, %r3556, %r16912;
	cvt.u64.u32 	%rd9104, %r16913;
	add.s64 	%rd9105, %rd1021, %rd9104;
	ld.local.u8 	%rs3950, [%rd9105];
	mov.b16 	%rs6804, 0;
	setp.gt.s16 	%p9463, %rs3950, 70;
	@%p9463 bra 	$L__BB1_9276;
	setp.eq.s16 	%p9466, %rs3950, 65;
	@%p9466 bra 	$L__BB1_9281;
	setp.eq.s16 	%p9467, %rs3950, 67;
	@%p9467 bra 	$L__BB1_9275;
	bra.uni 	$L__BB1_9280;
$L__BB1_9275:
	mov.b16 	%rs6804, 1;
	bra.uni 	$L__BB1_9281;
$L__BB1_9276:
	setp.eq.s16 	%p9464, %rs3950, 71;
	@%p9464 bra 	$L__BB1_9279;
	setp.ne.s16 	%p9465, %rs3950, 84;
	@%p9465 bra 	$L__BB1_9280;
	mov.b16 	%rs6804, 3;
	bra.uni 	$L__BB1_9281;
$L__BB1_9279:
	mov.b16 	%rs6804, 2;
	bra.uni 	$L__BB1_9281;
$L__BB1_9280:
	mov.b16 	%rs6804, 4;
$L__BB1_9281:
	st.local.u8 	[%rd1116+1], %rs6804;
	setp.eq.s32 	%p9468, %r3563, 2;
	@%p9468 bra 	$L__BB1_9292;
	sub.s32 	%r16914, %r3556, %r28441;
	add.s32 	%r16915, %r16914, -2;
	cvt.u64.u32 	%rd9106, %r16915;
	add.s64 	%rd9107, %rd1021, %rd9106;
	ld.local.u8 	%rs3956, [%rd9107];
	mov.b16 	%rs6805, 0;
	setp.gt.s16 	%p9469, %rs3956, 70;
	@%p9469 bra 	$L__BB1_9286;
	setp.eq.s16 	%p9472, %rs3956, 65;
	@%p9472 bra 	$L__BB1_9291;
	setp.eq.s16 	%p9473, %rs3956, 67;
	@%p9473 bra 	$L__BB1_9285;
	bra.uni 	$L__BB1_9290;
$L__BB1_9285:
	mov.b16 	%rs6805, 1;
	bra.uni 	$L__BB1_9291;
$L__BB1_9286:
	setp.eq.s16 	%p9470, %rs3956, 71;
	@%p9470 bra 	$L__BB1_9289;
	setp.ne.s16 	%p9471, %rs3956, 84;
	@%p9471 bra 	$L__BB1_9290;
	mov.b16 	%rs6805, 3;
	bra.uni 	$L__BB1_9291;
$L__BB1_9289:
	mov.b16 	%rs6805, 2;
	bra.uni 	$L__BB1_9291;
$L__BB1_9290:
	mov.b16 	%rs6805, 4;
$L__BB1_9291:
	st.local.u8 	[%rd1116+2], %rs6805;
$L__BB1_9292:
	cvt.u64.u32 	%rd9108, %r3556;
	cvt.u64.u32 	%rd9109, %r3554;
	add.s64 	%rd9110, %rd7, %rd9108;
	mov.b16 	%rs3961, 4;
	st.local.u8 	[%rd9110+1], %rs3961;
	st.local.u8 	[%rd7], %rs3961;
	add.s64 	%rd9111, %rd6, %rd9109;
	st.local.u8 	[%rd9111+1], %rs3961;
	st.local.u8 	[%rd6], %rs3961;
	mov.b32 	%r28456, 0;
	mov.f64 	%fd26651, 0dFFF0000000000000;
	mov.u32 	%r28457, %r28456;
	@%p9392 bra 	$L__BB1_9389;
	and.b32  	%r3569, %r3556, 3;
	and.b32  	%r3570, %r3556, 2147483644;
	mov.b32 	%r28442, 1;
$L__BB1_9294:
	mov.u32 	%r3571, %r28442;
	@%p9433 bra 	$L__BB1_9322;
	setp.lt.u32 	%p9476, %r3556, 4;
	cvt.u64.u32 	%rd9112, %r3571;
	add.s64 	%rd9113, %rd6, %rd9112;
	ld.local.s8 	%r3572, [%rd9113];
	add.s32 	%r16919, %r3571, -1;
	mul.lo.s32 	%r3573, %r16919, %r3556;
	add.s32 	%r3574, %r3573, -1;
	mov.b32 	%r28444, 1;
	@%p9476 bra 	$L__BB1_9310;
	mov.b32 	%r28444, 1;
$L__BB1_9297:
	cvt.u64.u32 	%rd9114, %r28444;
	add.s64 	%rd1117, %rd7, %rd9114;
	ld.local.s8 	%r16921, [%rd1117];
	add.s32 	%r16922, %r16921, %r3572;
	setp.eq.s32 	%p9477, %r16922, 3;
	@%p9477 bra 	$L__BB1_9299;
	add.s32 	%r16923, %r3574, %r28444;
	mul.wide.s32 	%rd9115, %r16923, 8;
	add.s64 	%rd9116, %rd2, %rd9115;
	mov.b64 	%rd9117, 9218868437227405312;
	st.local.u64 	[%rd9116], %rd9117;
	add.s64 	%rd9118, %rd3, %rd9115;
	mov.b64 	%rd9119, -4616189618054758400;
	st.local.u64 	[%rd9118], %rd9119;
	bra.uni 	$L__BB1_9300;
$L__BB1_9299:
	add.s32 	%r16924, %r3574, %r28444;
	mul.wide.s32 	%rd9120, %r16924, 8;
	add.s64 	%rd9121, %rd2, %rd9120;
	mov.b64 	%rd9122, 0;
	st.local.u64 	[%rd9121], %rd9122;
	add.s64 	%rd9123, %rd3, %rd9120;
	mov.b64 	%rd9124, -4564063970805153792;
	st.local.u64 	[%rd9123], %rd9124;
$L__BB1_9300:
	ld.local.s8 	%r16925, [%rd1117+1];
	add.s32 	%r16926, %r16925, %r3572;
	setp.eq.s32 	%p9478, %r16926, 3;
	@%p9478 bra 	$L__BB1_9302;
	add.s32 	%r16927, %r3573, %r28444;
	mul.wide.s32 	%rd9125, %r16927, 8;
	add.s64 	%rd9126, %rd2, %rd9125;
	mov.b64 	%rd9127, 9218868437227405312;
	st.local.u64 	[%rd9126], %rd9127;
	add.s64 	%rd9128, %rd3, %rd9125;
	mov.b64 	%rd9129, -4616189618054758400;
	st.local.u64 	[%rd9128], %rd9129;
	bra.uni 	$L__BB1_9303;
$L__BB1_9302:
	add.s32 	%r16928, %r3573, %r28444;
	mul.wide.s32 	%rd9130, %r16928, 8;
	add.s64 	%rd9131, %rd2, %rd9130;
	mov.b64 	%rd9132, 0;
	st.local.u64 	[%rd9131], %rd9132;
	add.s64 	%rd9133, %rd3, %rd9130;
	mov.b64 	%rd9134, -4564063970805153792;
	st.local.u64 	[%rd9133], %rd9134;
$L__BB1_9303:
	add.s32 	%r3576, %r28444, 2;
	ld.local.s8 	%r16929, [%rd1117+2];
	add.s32 	%r16930, %r16929, %r3572;
	setp.eq.s32 	%p9479, %r16930, 3;
	@%p9479 bra 	$L__BB1_9305;
	add.s32 	%r16931, %r3574, %r3576;
	mul.wide.s32 	%rd9135, %r16931, 8;
	add.s64 	%rd9136, %rd2, %rd9135;
	mov.b64 	%rd9137, 9218868437227405312;
	st.local.u64 	[%rd9136], %rd9137;
	add.s64 	%rd9138, %rd3, %rd9135;
	mov.b64 	%rd9139, -4616189618054758400;
	st.local.u64 	[%rd9138], %rd9139;
	bra.uni 	$L__BB1_9306;
$L__BB1_9305:
	add.s32 	%r16932, %r3574, %r3576;
	mul.wide.s32 	%rd9140, %r16932, 8;
	add.s64 	%rd9141, %rd2, %rd9140;
	mov.b64 	%rd9142, 0;
	st.local.u64 	[%rd9141], %rd9142;
	add.s64 	%rd9143, %rd3, %rd9140;
	mov.b64 	%rd9144, -4564063970805153792;
	st.local.u64 	[%rd9143], %rd9144;
$L__BB1_9306:
	add.s32 	%r3577, %r28444, 3;
	ld.local.s8 	%r16933, [%rd1117+3];
	add.s32 	%r16934, %r16933, %r3572;
	setp.eq.s32 	%p9480, %r16934, 3;
	@%p9480 bra 	$L__BB1_9308;
	add.s32 	%r16935, %r3574, %r3577;
	mul.wide.s32 	%rd9145, %r16935, 8;
	add.s64 	%rd9146, %rd2, %rd9145;
	mov.b64 	%rd9147, 9218868437227405312;
	st.local.u64 	[%rd9146], %rd9147;
	add.s64 	%rd9148, %rd3, %rd9145;
	mov.b64 	%rd9149, -4616189618054758400;
	st.local.u64 	[%rd9148], %rd9149;
	bra.uni 	$L__BB1_9309;
$L__BB1_9308:
	add.s32 	%r16936, %r3574, %r3577;
	mul.wide.s32 	%rd9150, %r16936, 8;
	add.s64 	%rd9151, %rd2, %rd9150;
	mov.b64 	%rd9152, 0;
	st.local.u64 	[%rd9151], %rd9152;
	add.s64 	%rd9153, %rd3, %rd9150;
	mov.b64 	%rd9154, -4564063970805153792;
	st.local.u64 	[%rd9153], %rd9154;
$L__BB1_9309:
	add.s32 	%r28444, %r28444, 4;
	setp.ne.s32 	%p9481, %r3577, %r3570;
	@%p9481 bra 	$L__BB1_9297;
$L__BB1_9310:
	setp.eq.s32 	%p9482, %r3569, 0;
	@%p9482 bra 	$L__BB1_9322;
	cvt.u64.u32 	%rd9155, %r28444;
	add.s64 	%rd1118, %rd7, %rd9155;
	ld.local.s8 	%r16937, [%rd1118];
	add.s32 	%r16938, %r16937, %r3572;
	setp.eq.s32 	%p9483, %r16938, 3;
	@%p9483 bra 	$L__BB1_9313;
	add.s32 	%r16939, %r3574, %r28444;
	mul.wide.s32 	%rd9156, %r16939, 8;
	add.s64 	%rd9157, %rd2, %rd9156;
	mov.b64 	%rd9158, 9218868437227405312;
	st.local.u64 	[%rd9157], %rd9158;
	add.s64 	%rd9159, %rd3, %rd9156;
	mov.b64 	%rd9160, -4616189618054758400;
	st.local.u64 	[%rd9159], %rd9160;
	bra.uni 	$L__BB1_9314;
$L__BB1_9313:
	add.s32 	%r16940, %r3574, %r28444;
	mul.wide.s32 	%rd9161, %r16940, 8;
	add.s64 	%rd9162, %rd2, %rd9161;
	mov.b64 	%rd9163, 0;
	st.local.u64 	[%rd9162], %rd9163;
	add.s64 	%rd9164, %rd3, %rd9161;
	mov.b64 	%rd9165, -4564063970805153792;
	st.local.u64 	[%rd9164], %rd9165;
$L__BB1_9314:
	setp.eq.s32 	%p9484, %r3569, 1;
	@%p9484 bra 	$L__BB1_9322;
	ld.local.s8 	%r16941, [%rd1118+1];
	add.s32 	%r16942, %r16941, %r3572;
	setp.eq.s32 	%p9485, %r16942, 3;
	@%p9485 bra 	$L__BB1_9317;
	add.s32 	%r16943, %r3573, %r28444;
	mul.wide.s32 	%rd9166, %r16943, 8;
	add.s64 	%rd9167, %rd2, %rd9166;
	mov.b64 	%rd9168, 9218868437227405312;
	st.local.u64 	[%rd9167], %rd9168;
	add.s64 	%rd9169, %rd3, %rd9166;
	mov.b64 	%rd9170, -4616189618054758400;
	st.local.u64 	[%rd9169], %rd9170;
	bra.uni 	$L__BB1_9318;
$L__BB1_9317:
	add.s32 	%r16944, %r3573, %r28444;
	mul.wide.s32 	%rd9171, %r16944, 8;
	add.s64 	%rd9172, %rd2, %rd9171;
	mov.b64 	%rd9173, 0;
	st.local.u64 	[%rd9172], %rd9173;
	add.s64 	%rd9174, %rd3, %rd9171;
	mov.b64 	%rd9175, -4564063970805153792;
	st.local.u64 	[%rd9174], %rd9175;
$L__BB1_9318:
	setp.eq.s32 	%p9486, %r3569, 2;
	add.s32 	%r3580, %r28444, 2;
	@%p9486 bra 	$L__BB1_9322;
	ld.local.s8 	%r16945, [%rd1118+2];
	add.s32 	%r16946, %r16945, %r3572;
	setp.eq.s32 	%p9487, %r16946, 3;
	@%p9487 bra 	$L__BB1_9321;
	add.s32 	%r16947, %r3574, %r3580;
	mul.wide.s32 	%rd9176, %r16947, 8;
	add.s64 	%rd9177, %rd2, %rd9176;
	mov.b64 	%rd9178, 9218868437227405312;
	st.local.u64 	[%rd9177], %rd9178;
	add.s64 	%rd9179, %rd3, %rd9176;
	mov.b64 	%rd9180, -4616189618054758400;
	st.local.u64 	[%rd9179], %rd9180;
	bra.uni 	$L__BB1_9322;
$L__BB1_9321:
	add.s32 	%r16948, %r3574, %r3580;
	mul.wide.s32 	%rd9181, %r16948, 8;
	add.s64 	%rd9182, %rd2, %rd9181;
	mov.b64 	%rd9183, 0;
	st.local.u64 	[%rd9182], %rd9183;
	add.s64 	%rd9184, %rd3, %rd9181;
	mov.b64 	%rd9185, -4564063970805153792;
	st.local.u64 	[%rd9184], %rd9185;
$L__BB1_9322:
	add.s32 	%r28442, %r3571, 1;
	setp.ne.s32 	%p9488, %r3571, %r3554;
	@%p9488 bra 	$L__BB1_9294;
	mov.b32 	%r28445, 1;
$L__BB1_9324:
	@%p9433 bra 	$L__BB1_9370;
	mov.b32 	%r28446, 1;
$L__BB1_9326:
	mov.u32 	%r3583, %r28446;
	add.s32 	%r16951, %r28445, -1;
	mad.lo.s32 	%r16952, %r16951, %r3556, %r3583;
	add.s32 	%r3584, %r16952, -1;
	mul.wide.s32 	%rd9186, %r3584, 8;
	add.s64 	%rd1119, %rd2, %rd9186;
	ld.local.f64 	%fd26619, [%rd1119];
	abs.f64 	%fd16713, %fd26619;
	setp.geu.f64 	%p9490, %fd16713, 0d41CDCD64FF800000;
	@%p9490 bra 	$L__BB1_9369;
	cvt.u64.u32 	%rd9187, %r28445;
	add.s64 	%rd1120, %rd6, %rd9187;
	ld.local.u8 	%rs638, [%rd1120];
	cvt.u32.u16 	%r16953, %rs638;
	cvt.s32.s8 	%r16954, %r16953;
	cvt.u64.u32 	%rd9188, %r3583;
	add.s64 	%rd1121, %rd7, %rd9188;
	ld.local.u8 	%rs639, [%rd1121];
	cvt.u32.u16 	%r16955, %rs639;
	cvt.s32.s8 	%r16956, %r16955;
	add.s32 	%r16957, %r16956, %r16954;
	setp.eq.s32 	%p9491, %r16957, 3;
	mul.wide.s32 	%rd9189, %r3584, 8;
	add.s64 	%rd1122, %rd3, %rd9189;
	@%p9491 bra 	$L__BB1_9329;
	mov.b64 	%rd9190, -4616189618054758400;
	st.local.u64 	[%rd1122], %rd9190;
	mov.b64 	%rd9191, 9218868437227405312;
	st.local.u64 	[%rd1119], %rd9191;
	mov.f64 	%fd26589, 0dBFF0000000000000;
	mov.f64 	%fd26619, 0d7FF0000000000000;
	mov.f64 	%fd26590, %fd26619;
	bra.uni 	$L__BB1_9340;
$L__BB1_9329:
	cvt.s32.s8 	%r16959, %r16953;
	mul.wide.s32 	%rd9192, %r16959, 5;
	cvt.u64.u16 	%rd9193, %rs639;
	cvt.s64.s8 	%rd9194, %rd9193;
	add.s64 	%rd1123, %rd9192, %rd9194;
	shl.b64 	%rd9195, %rd1123, 3;
	add.s64 	%rd9196, %rd1, %rd9195;
	ld.global.f64 	%fd26589, [%rd9196+45440];
	ld.local.u8 	%rs3962, [%rd1120+-1];
	cvt.u64.u16 	%rd9197, %rs3962;
	cvt.s64.s8 	%rd1124, %rd9197;
	cvt.u32.u16 	%r16960, %rs639;
	ld.local.s8 	%rs3963, [%rd1121+-1];
	cvt.u32.u16 	%r16961, %rs3963;
	prmt.b32 	%r16962, %r16961, %r16960, 0x3340U;
	prmt.b32 	%r16963, %r16953, 0, 0x3340U;
	prmt.b32 	%r16964, %r16962, %r16963, 0x5410U;
	cvt.u32.u16 	%r16965, %rs3962;
	cvt.s32.s8 	%r16966, %r16965;
	mov.b32 	%r16967, 359705;
	dp4a.s32.u32 	%r16968, %r16964, %r16967, %r16966;
	mul.wide.s32 	%rd9198, %r16968, 8;
	add.s64 	%rd9199, %rd1, %rd9198;
	ld.global.f64 	%fd16716, [%rd9199+35440];
	add.f64 	%fd16717, %fd26589, %fd16716;
	ld.global.f64 	%fd26590, [%rd9196+45640];
	ld.global.f64 	%fd16718, [%rd9199+40440];
	add.f64 	%fd16719, %fd26590, %fd16718;
	abs.f64 	%fd16720, %fd16719;
	setp.gt.f64 	%p9492, %fd16720, 0d41CDCD64FF800000;
	selp.f64 	%fd4111, 0dBFF0000000000000, %fd16717, %p9492;
	selp.f64 	%fd4112, 0d7FF0000000000000, %fd16719, %p9492;
	cvt.s16.s8 	%rs3964, %rs639;
	mov.b32 	%r16969, {%rs3963, %rs3964};
	mov.b32 	%r16970, 6405;
	dp2a.lo.s32.u32 	%r16971, %r16969, %r16970, %r16959;
	mul.wide.s32 	%rd9200, %r16971, 8;
	add.s64 	%rd1125, %rd1, %rd9200;
	ld.global.f64 	%fd4113, [%rd1125+21000];
	abs.f64 	%fd16721, %fd4113;
	setp.geu.f64 	%p9493, %fd16721, 0d41CDCD64FF800000;
	@%p9493 bra 	$L__BB1_9333;
	cvt.u32.u16 	%r16974, %rs639;
	cvt.s32.s8 	%r16975, %r16974;
	mul.wide.s32 	%rd9205, %r16975, 24;
	add.s64 	%rd9206, %rd1123, %rd9205;
	add.s64 	%rd9207, %rd9206, %rd1124;
	shl.b64 	%rd9208, %rd9207, 3;
	add.s64 	%rd1126, %rd1, %rd9208;
	ld.global.f64 	%fd4114, [%rd1126+23000];
	abs.f64 	%fd16736, %fd4114;
	setp.lt.f64 	%p9498, %fd16736, 0d41CDCD64FF800000;
	@%p9498 bra 	$L__BB1_9336;
	ld.global.f64 	%fd16737, [%rd1125+20000];
	add.f64 	%fd16738, %fd26589, %fd16737;
	add.f64 	%fd16739, %fd26590, %fd4113;
	abs.f64 	%fd16740, %fd16739;
	setp.gt.f64 	%p9499, %fd16740, 0d41CDCD64FF800000;
	selp.f64 	%fd26585, 0dBFF0000000000000, %fd16738, %p9499;
	selp.f64 	%fd26586, 0d7FF0000000000000, %fd16739, %p9499;
	add.f64 	%fd16741, %fd26586, 0d4069000000000000;
	add.f64 	%fd16742, %fd26585, 0dC016CCCCCCCCCCCD;
	add.f64 	%fd16743, %fd4107, %fd16742;
	div.rn.f64 	%fd26587, %fd16741, %fd16743;
	abs.f64 	%fd16744, %fd4112;
	setp.geu.f64 	%p9500, %fd16744, 0d41CDCD64FF800000;
	@%p9500 bra 	$L__BB1_9338;
	add.f64 	%fd16745, %fd4112, 0d4069000000000000;
	add.f64 	%fd16746, %fd4111, 0dC016CCCCCCCCCCCD;
	add.f64 	%fd16747, %fd4107, %fd16746;
	div.rn.f64 	%fd16748, %fd16745, %fd16747;
	setp.lt.f64 	%p9501, %fd16748, %fd26587;
	selp.f64 	%fd26585, %fd26585, %fd4111, %p9501;
	selp.f64 	%fd26586, %fd26586, %fd4112, %p9501;
	selp.f64 	%fd26587, %fd26587, %fd16748, %p9501;
	bra.uni 	$L__BB1_9338;
$L__BB1_9333:
	cvt.u32.u16 	%r16972, %rs639;
	cvt.s32.s8 	%r16973, %r16972;
	mul.wide.s32 	%rd9201, %r16973, 24;
	add.s64 	%rd9202, %rd1123, %rd9201;
	add.s64 	%rd9203, %rd9202, %rd1124;
	shl.b64 	%rd9204, %rd9203, 3;
	add.s64 	%rd1127, %rd1, %rd9204;
	ld.global.f64 	%fd4115, [%rd1127+23000];
	abs.f64 	%fd16723, %fd4115;
	setp.geu.f64 	%p9494, %fd16723, 0d41CDCD64FF800000;
	mov.f64 	%fd26585, %fd4111;
	mov.f64 	%fd26586, %fd4112;
	@%p9494 bra 	$L__BB1_9338;
	ld.global.f64 	%fd16724, [%rd1127+22000];
	add.f64 	%fd16725, %fd26589, %fd16724;
	add.f64 	%fd16726, %fd26590, %fd4115;
	abs.f64 	%fd16727, %fd16726;
	setp.gt.f64 	%p9495, %fd16727, 0d41CDCD64FF800000;
	selp.f64 	%fd26585, 0dBFF0000000000000, %fd16725, %p9495;
	selp.f64 	%fd26586, 0d7FF0000000000000, %fd16726, %p9495;
	add.f64 	%fd16728, %fd26586, 0d4069000000000000;
	add.f64 	%fd16729, %fd26585, 0dC016CCCCCCCCCCCD;
	add.f64 	%fd16730, %fd4107, %fd16729;
	div.rn.f64 	%fd26587, %fd16728, %fd16730;
	abs.f64 	%fd16731, %fd4112;
	setp.geu.f64 	%p9496, %fd16731, 0d41CDCD64FF800000;
	@%p9496 bra 	$L__BB1_9338;
	add.f64 	%fd16732, %fd4112, 0d4069000000000000;
	add.f64 	%fd16733, %fd4111, 0dC016CCCCCCCCCCCD;
	add.f64 	%fd16734, %fd4107, %fd16733;
	div.rn.f64 	%fd16735, %fd16732, %fd16734;
	setp.lt.f64 	%p9497, %fd16735, %fd26587;
	selp.f64 	%fd26585, %fd26585, %fd4111, %p9497;
	selp.f64 	%fd26586, %fd26586, %fd4112, %p9497;
	selp.f64 	%fd26587, %fd26587, %fd16735, %p9497;
	bra.uni 	$L__BB1_9338;
$L__BB1_9336:
	ld.global.f64 	%fd16749, [%rd1125+20000];
	add.f64 	%fd16750, %fd26589, %fd16749;
	ld.global.f64 	%fd16751, [%rd1126+22000];
	add.f64 	%fd16752, %fd16750, %fd16751;
	add.f64 	%fd16753, %fd26590, %fd4113;
	add.f64 	%fd16754, %fd16753, %fd4114;
	abs.f64 	%fd16755, %fd16754;
	setp.gt.f64 	%p9502, %fd16755, 0d41CDCD64FF800000;
	selp.f64 	%fd26585, 0dBFF0000000000000, %fd16752, %p9502;
	selp.f64 	%fd26586, 0d7FF0000000000000, %fd16754, %p9502;
	add.f64 	%fd16756, %fd26586, 0d4069000000000000;
	add.f64 	%fd16757, %fd26585, 0dC016CCCCCCCCCCCD;
	add.f64 	%fd16758, %fd4107, %fd16757;
	div.rn.f64 	%fd26587, %fd16756, %fd16758;
	abs.f64 	%fd16759, %fd4112;
	setp.geu.f64 	%p9503, %fd16759, 0d41CDCD64FF800000;
	@%p9503 bra 	$L__BB1_9338;
	add.f64 	%fd16760, %fd4112, 0d4069000000000000;
	add.f64 	%fd16761, %fd4111, 0dC016CCCCCCCCCCCD;
	add.f64 	%fd16762, %fd4107, %fd16761;
	div.rn.f64 	%fd16763, %fd16760, %fd16762;
	setp.lt.f64 	%p9504, %fd16763, %fd26587;
	selp.f64 	%fd26585, %fd26585, %fd4111, %p9504;
	selp.f64 	%fd26586, %fd26586, %fd4112, %p9504;
	selp.f64 	%fd26587, %fd26587, %fd16763, %p9504;
$L__BB1_9338:
	abs.f64 	%fd16764, %fd26586;
	setp.geu.f64 	%p9505, %fd16764, 0d41CDCD64FF800000;
	@%p9505 bra 	$L__BB1_9340;
	add.f64 	%fd16765, %fd26590, 0d4069000000000000;
	add.f64 	%fd16766, %fd26589, 0dC016CCCCCCCCCCCD;
	add.f64 	%fd16767, %fd4107, %fd16766;
	div.rn.f64 	%fd16768, %fd16765, %fd16767;
	setp.lt.f64 	%p9506, %fd26587, %fd16768;
	selp.f64 	%fd26589, %fd26589, %fd26585, %p9506;
	selp.f64 	%fd26590, %fd26590, %fd26586, %p9506;
$L__BB1_9340:
	abs.f64 	%fd16769, %fd26590;
	setp.geu.f64 	%p9507, %fd16769, 0d41CDCD64FF800000;
	@%p9507 bra 	$L__BB1_9342;
	st.local.f64 	[%rd1122], %fd26589;
	st.local.f64 	[%rd1119], %fd26590;
	mov.f64 	%fd26619, %fd26590;
$L__BB1_9342:
	min.u32 	%r16976, %r28445, %r3583;
	setp.lt.u32 	%p9508, %r16976, 2;
	mov.f64 	%fd26592, 0dBFF0000000000000;
	mov.f64 	%fd26593, 0d7FF0000000000000;
	@%p9508 bra 	$L__BB1_9369;
	ld.local.f64 	%fd26618, [%rd1122];
	add.f64 	%fd16772, %fd26619, 0d4069000000000000;
	add.f64 	%fd16773, %fd26618, 0dC016CCCCCCCCCCCD;
	add.f64 	%fd16774, %fd4107, %fd16773;
	div.rn.f64 	%fd4144, %fd16772, %fd16774;
	add.s32 	%r16977, %r28445, -1;
	mul.lo.s32 	%r16978, %r16977, %r3556;
	sub.s32 	%r16979, %r16978, %r3556;
	add.s32 	%r16980, %r16979, %r3583;
	add.s32 	%r3585, %r16980, -2;
	mul.wide.s32 	%rd9209, %r3585, 8;
	add.s64 	%rd9210, %rd2, %rd9209;
	ld.local.f64 	%fd4145, [%rd9210];
	abs.f64 	%fd16775, %fd4145;
	setp.geu.f64 	%p9509, %fd16775, 0d41CDCD64FF800000;
	@%p9509 bra 	$L__BB1_9346;
	cvt.u64.u32 	%rd9211, %r28445;
	add.s64 	%rd9212, %rd6, %rd9211;
	ld.local.u8 	%r16981, [%rd9212+-1];
	prmt.b32 	%r16983, %r16981, %r16953, 0x3340U;
	ld.local.u8 	%r16984, [%rd1121+-1];
	prmt.b32 	%r16985, %r16984, 0, 0x3340U;
	prmt.b32 	%r16986, %r16983, %r16985, 0x5410U;
	cvt.u32.u16 	%r16987, %rs639;
	cvt.s32.s8 	%r16988, %r16987;
	mov.b32 	%r16989, 334205;
	dp4a.s32.u32 	%r16990, %r16986, %r16989, %r16988;
	mul.wide.s32 	%rd9213, %r16990, 8;
	add.s64 	%rd1128, %rd1, %rd9213;
	ld.global.f64 	%fd4146, [%rd1128+5000];
	abs.f64 	%fd16778, %fd4146;
	setp.geu.f64 	%p9510, %fd16778, 0d41CDCD64FF800000;
	@%p9510 bra 	$L__BB1_9346;
	mul.wide.s32 	%rd9214, %r3585, 8;
	add.s64 	%rd9215, %rd3, %rd9214;
	ld.local.f64 	%fd16779, [%rd9215];
	ld.global.f64 	%fd16780, [%rd1128];
	add.f64 	%fd26592, %fd16779, %fd16780;
	add.f64 	%fd26593, %fd4145, %fd4146;
$L__BB1_9346:
	add.f64 	%fd16781, %fd26593, 0d4069000000000000;
	add.f64 	%fd16782, %fd26592, 0dC016CCCCCCCCCCCD;
	add.f64 	%fd16783, %fd4107, %fd16782;
	div.rn.f64 	%fd4151, %fd16781, %fd16783;
	setp.lt.f64 	%p9511, %fd26592, 0dC0A3880000000000;
	selp.f64 	%fd4152, 0dC0A9300000000000, %fd26592, %p9511;
	selp.f64 	%fd4153, 0d0000000000000000, %fd26593, %p9511;
	setp.gt.f64 	%p9512, %fd4151, %fd4144;
	@%p9512 bra 	$L__BB1_9350;
	setp.lt.f64 	%p9513, %fd26618, 0dC0A3880000000000;
	selp.f64 	%fd4154, 0dC0A9300000000000, %fd26618, %p9513;
	setp.gt.f64 	%p9514, %fd4154, 0d0000000000000000;
	selp.f64 	%fd16784, 0d0000000000000000, %fd26619, %p9513;
	setp.gt.f64 	%p9515, %fd16784, 0d0000000000000000;
	and.pred  	%p9516, %p9514, %p9515;
	@%p9516 bra 	$L__BB1_9350;
	setp.ltu.f64 	%p9517, %fd4144, %fd4151;
	@%p9517 bra 	$L__BB1_9351;
	st.local.f64 	[%rd1122], %fd4154;
	st.local.f64 	[%rd1119], %fd16784;
	mov.f64 	%fd26618, %fd4154;
	mov.f64 	%fd26619, %fd16784;
	bra.uni 	$L__BB1_9351;
$L__BB1_9350:
	st.local.f64 	[%rd1122], %fd4152;
	st.local.f64 	[%rd1119], %fd4153;
	mov.f64 	%fd26618, %fd4152;
	mov.f64 	%fd26619, %fd4153;
$L__BB1_9351:
	mov.b32 	%r28447, 3;
$L__BB1_9352:
	sub.s32 	%r16992, %r3583, %r28447;
	add.s32 	%r16993, %r16992, 1;
	setp.gt.u32 	%p9518, %r16992, 2147483646;
	selp.b32 	%r16994, %r16992, 0, %p9518;
	add.s32 	%r16995, %r28445, %r16994;
	add.s32 	%r28449, %r16995, -1;
	selp.b32 	%r28448, 1, %r16993, %p9518;
	setp.lt.s32 	%p9519, %r28449, 1;
	setp.ge.s32 	%p9520, %r28448, %r3583;
	or.pred  	%p9521, %p9519, %p9520;
	@%p9521 bra 	$L__BB1_9368;
$L__BB1_9353:
	mov.u32 	%r3590, %r28449;
	add.s32 	%r28449, %r3590, -1;
	mad.lo.s32 	%r16997, %r28449, %r3556, %r28448;
	add.s32 	%r3592, %r16997, -1;
	mul.wide.s32 	%rd9216, %r3592, 8;
	add.s64 	%rd9217, %rd2, %rd9216;
	ld.local.f64 	%fd4174, [%rd9217];
	abs.f64 	%fd16785, %fd4174;
	setp.geu.f64 	%p9522, %fd16785, 0d41CDCD64FF800000;
	@%p9522 bra 	$L__BB1_9367;
	not.b32 	%r16998, %r3590;
	add.s32 	%r3593, %r28445, %r16998;
	not.b32 	%r16999, %r28448;
	add.s32 	%r3594, %r3583, %r16999;
	setp.eq.s32 	%p9523, %r3593, 0;
	setp.gt.s32 	%p9524, %r3594, 0;
	and.pred  	%p9525, %p9523, %p9524;
	@%p9525 bra 	$L__BB1_9360;
	setp.eq.s32 	%p9526, %r3594, 0;
	setp.gt.s32 	%p9527, %r3593, 0;
	and.pred  	%p9528, %p9527, %p9526;
	@%p9528 bra 	$L__BB1_9360;
	setp.eq.s32 	%p9529, %r3593, 1;
	setp.eq.s32 	%p9530, %r3594, 1;
	and.pred  	%p9531, %p9529, %p9530;
	@%p9531 bra 	$L__BB1_9358;
	add.s32 	%r17000, %r3594, %r3593;
	mul.wide.s32 	%rd9218, %r17000, 8;
	add.s64 	%rd9219, %rd1, %rd9218;
	ld.global.f64 	%fd16786, [%rd9219+24952];
	cvt.u64.u32 	%rd9220, %r3590;
	add.s64 	%rd9221, %rd6, %rd9220;
	cvt.s64.s32 	%rd9222, %r28448;
	add.s64 	%rd9223, %rd7, %rd9222;
	ld.local.s8 	%r17001, [%rd9223+1];
	ld.local.u8 	%r17002, [%rd9221+1];
	ld.local.u8 	%r17003, [%rd9221];
	prmt.b32 	%r17004, %r17003, %r17002, 0x3340U;
	ld.local.u8 	%r17005, [%rd9223];
	prmt.b32 	%r17006, %r17005, 0, 0x3340U;
	prmt.b32 	%r17007, %r17004, %r17006, 0x5410U;
	mov.b32 	%r17008, 334205;
	dp4a.s32.u32 	%r17009, %r17007, %r17008, %r17001;
	mul.wide.s32 	%rd9224, %r17009, 8;
	add.s64 	%rd9225, %rd1, %rd9224;
	ld.global.f64 	%fd16787, [%rd9225+30440];
	add.f64 	%fd16788, %fd16786, %fd16787;
	cvt.u64.u32 	%rd9226, %r28445;
	add.s64 	%rd9227, %rd6, %rd9226;
	ld.local.s8 	%r17010, [%rd9227+-1];
	cvt.u32.u16 	%r17011, %rs639;
	ld.local.u8 	%r17012, [%rd1121+-1];
	prmt.b32 	%r17013, %r17012, %r17011, 0x3340U;
	prmt.b32 	%r17015, %r16953, 0, 0x3340U;
	prmt.b32 	%r17016, %r17013, %r17015, 0x5410U;
	mov.b32 	%r17017, 359705;
	dp4a.s32.u32 	%r17018, %r17016, %r17017, %r17010;
	mul.wide.s32 	%rd9228, %r17018, 8;
	add.s64 	%rd9229, %rd1, %rd9228;
	ld.global.f64 	%fd16789, [%rd9229+30440];
	add.f64 	%fd16790, %fd16788, %fd16789;
	add.f64 	%fd16791, %fd16790, %fd4174;
	ld.global.f64 	%fd16792, [%rd9219+24232];
	ld.global.f64 	%fd16793, [%rd9225+25440];
	add.f64 	%fd16794, %fd16792, %fd16793;
	ld.global.f64 	%fd16795, [%rd9229+25440];
	add.f64 	%fd16796, %fd16794, %fd16795;
	sub.s32 	%r17019, %r3593, %r3594;
	abs.s32 	%r17020, %r17019;
	cvt.rn.f64.s32 	%fd16797, %r17020;
	fma.rn.f64 	%fd16798, %fd16797, 0dBFEEF3E864B31D04, %fd16796;
	mul.wide.s32 	%rd9230, %r3592, 8;
	add.s64 	%rd9231, %rd3, %rd9230;
	ld.local.f64 	%fd16799, [%rd9231];
	add.f64 	%fd16800, %fd16799, %fd16798;
	abs.f64 	%fd16801, %fd16791;
	setp.gt.f64 	%p9532, %fd16801, 0d41CDCD64FF800000;
	selp.f64 	%fd16802, 0dBFF0000000000000, %fd16800, %p9532;
	selp.f64 	%fd16803, 0d7FF0000000000000, %fd16791, %p9532;
	add.f64 	%fd16804, %fd16803, 0d4069000000000000;
	add.f64 	%fd16805, %fd16802, 0dC016CCCCCCCCCCCD;
	add.f64 	%fd16806, %fd4107, %fd16805;
	div.rn.f64 	%fd16807, %fd16804, %fd16806;
	add.f64 	%fd16808, %fd26619, 0d4069000000000000;
	add.f64 	%fd16809, %fd26618, 0dC016CCCCCCCCCCCD;
	add.f64 	%fd16810, %fd4107, %fd16809;
	div.rn.f64 	%fd16811, %fd16808, %fd16810;
	setp.gt.f64 	%p9533, %fd16807, %fd16811;
	selp.f64 	%fd26620, %fd16802, 0dBFF0000000000000, %p9533;
	selp.f64 	%fd26621, %fd16803, 0d7FF0000000000000, %p9533;
	bra.uni 	$L__BB1_9365;
$L__BB1_9358:
	cvt.u64.u32 	%rd9232, %r3590;
	add.s64 	%rd9233, %rd6, %rd9232;
	cvt.s64.s32 	%rd9234, %r28448;
	add.s64 	%rd9235, %rd7, %rd9234;
	ld.local.s8 	%r17021, [%rd9235+1];
	ld.local.u8 	%r17022, [%rd9233+1];
	ld.local.u8 	%r17023, [%rd9233];
	prmt.b32 	%r17024, %r17023, %r17022, 0x3340U;
	ld.local.u8 	%r17025, [%rd9235];
	prmt.b32 	%r17026, %r17025, 0, 0x3340U;
	prmt.b32 	%r17027, %r17024, %r17026, 0x5410U;
	mov.b32 	%r17028, 334205;
	dp4a.s32.u32 	%r17029, %r17027, %r17028, %r17021;
	mul.wide.s32 	%rd9236, %r17029, 8;
	add.s64 	%rd9237, %rd1, %rd9236;
	ld.global.f64 	%fd16814, [%rd9237+10000];
	cvt.u64.u32 	%rd9238, %r28445;
	add.s64 	%rd9239, %rd6, %rd9238;
	ld.local.s8 	%r17030, [%rd9239+-1];
	cvt.u32.u16 	%r17031, %rs639;
	ld.local.u8 	%r17032, [%rd1121+-1];
	prmt.b32 	%r17033, %r17032, %r17031, 0x3340U;
	prmt.b32 	%r17035, %r16953, 0, 0x3340U;
	prmt.b32 	%r17036, %r17033, %r17035, 0x5410U;
	mov.b32 	%r17037, 359705;
	dp4a.s32.u32 	%r17038, %r17036, %r17037, %r17030;
	mul.wide.s32 	%rd9240, %r17038, 8;
	add.s64 	%rd9241, %rd1, %rd9240;
	ld.global.f64 	%fd16815, [%rd9241+10000];
	add.f64 	%fd16816, %fd16814, %fd16815;
	mul.wide.s32 	%rd9242, %r3592, 8;
	add.s64 	%rd9243, %rd3, %rd9242;
	ld.local.f64 	%fd16817, [%rd9243];
	add.f64 	%fd16818, %fd16816, %fd16817;
	ld.global.f64 	%fd16819, [%rd9237+15000];
	ld.global.f64 	%fd16820, [%rd9241+15000];
	add.f64 	%fd16821, %fd16819, %fd16820;
	add.f64 	%fd16822, %fd16821, %fd4174;
	abs.f64 	%fd16823, %fd16822;
	setp.gt.f64 	%p9534, %fd16823, 0d41CDCD64FF800000;
	selp.f64 	%fd4177, 0dBFF0000000000000, %fd16818, %p9534;
	selp.f64 	%fd4178, 0d7FF0000000000000, %fd16822, %p9534;
	add.f64 	%fd16824, %fd4178, 0d4069000000000000;
	add.f64 	%fd16825, %fd4177, 0dC016CCCCCCCCCCCD;
	add.f64 	%fd16826, %fd4107, %fd16825;
	div.rn.f64 	%fd4179, %fd16824, %fd16826;
	add.f64 	%fd16827, %fd26619, 0d4069000000000000;
	add.f64 	%fd16828, %fd26618, 0dC016CCCCCCCCCCCD;
	add.f64 	%fd16829, %fd4107, %fd16828;
	div.rn.f64 	%fd4180, %fd16827, %fd16829;
	sub.f64 	%fd16830, %fd4179, %fd4180;
	setp.ltu.f64 	%p9535, %fd16830, 0d3EB0C6F7A0B5ED8D;
	mov.f64 	%fd26621, 0d7FF0000000000000;
	mov.f64 	%fd26620, 0dBFF0000000000000;
	@%p9535 bra 	$L__BB1_9365;
	setp.gt.f64 	%p9536, %fd4179, %fd4180;
	selp.f64 	%fd26620, %fd4177, 0dBFF0000000000000, %p9536;
	selp.f64 	%fd26621, %fd4178, 0d7FF0000000000000, %p9536;
	bra.uni 	$L__BB1_9365;
$L__BB1_9360:
	setp.eq.s32 	%p9537, %r3594, 1;
	setp.eq.s32 	%p9538, %r3593, 1;
	or.pred  	%p9539, %p9538, %p9537;
	@%p9539 bra 	$L__BB1_9362;
	not.b32 	%r17039, %r28448;
	add.s32 	%r17040, %r3583, %r17039;
	not.b32 	%r17041, %r3590;
	add.s32 	%r17042, %r28445, %r17041;
	add.s32 	%r17043, %r17040, %r17042;
	mul.wide.s32 	%rd9244, %r17043, 8;
	add.s64 	%rd9245, %rd1, %rd9244;
	ld.global.f64 	%fd16831, [%rd9245+25192];
	cvt.u64.u32 	%rd9246, %r3590;
	add.s64 	%rd9247, %rd6, %rd9246;
	ld.local.s8 	%r17044, [%rd9247];
	mul.wide.s32 	%rd9248, %r17044, 5;
	cvt.s64.s32 	%rd9249, %r28448;
	add.s64 	%rd9250, %rd7, %rd9249;
	ld.local.s8 	%rd9251, [%rd9250];
	add.s64 	%rd9252, %rd9248, %rd9251;
	shl.b64 	%rd9253, %rd9252, 3;
	add.s64 	%rd9254, %rd1, %rd9253;
	ld.global.f64 	%fd16832, [%rd9254+45640];
	add.f64 	%fd16833, %fd16831, %fd16832;
	cvt.s32.s8 	%r17046, %r16953;
	mul.wide.s32 	%rd9255, %r17046, 5;
	cvt.u64.u16 	%rd9256, %rs639;
	cvt.s64.s8 	%rd9257, %rd9256;
	add.s64 	%rd9258, %rd9255, %rd9257;
	shl.b64 	%rd9259, %rd9258, 3;
	add.s64 	%rd9260, %rd1, %rd9259;
	ld.global.f64 	%fd16834, [%rd9260+45640];
	add.f64 	%fd16835, %fd16833, %fd16834;
	add.f64 	%fd16836, %fd16835, %fd4174;
	ld.global.f64 	%fd16837, [%rd9245+24472];
	ld.global.f64 	%fd16838, [%rd9254+45440];
	add.f64 	%fd16839, %fd16837, %fd16838;
	ld.global.f64 	%fd16840, [%rd9260+45440];
	add.f64 	%fd16841, %fd16839, %fd16840;
	mul.wide.s32 	%rd9261, %r3592, 8;
	add.s64 	%rd9262, %rd3, %rd9261;
	ld.local.f64 	%fd16842, [%rd9262];
	add.f64 	%fd16843, %fd16841, %fd16842;
	abs.f64 	%fd16844, %fd16836;
	setp.gt.f64 	%p9540, %fd16844, 0d41CDCD64FF800000;
	selp.f64 	%fd16845, 0dBFF0000000000000, %fd16843, %p9540;
	selp.f64 	%fd16846, 0d7FF0000000000000, %fd16836, %p9540;
	add.f64 	%fd16847, %fd16846, 0d4069000000000000;
	add.f64 	%fd16848, %fd16845, 0dC016CCCCCCCCCCCD;
	add.f64 	%fd16849, %fd4107, %fd16848;
	div.rn.f64 	%fd16850, %fd16847, %fd16849;
	add.f64 	%fd16851, %fd26619, 0d4069000000000000;
	add.f64 	%fd16852, %fd26618, 0dC016CCCCCCCCCCCD;
	add.f64 	%fd16853, %fd4107, %fd16852;
	div.rn.f64 	%fd16854, %fd16851, %fd16853;
	setp.gt.f64 	%p9541, %fd16850, %fd16854;
	selp.f64 	%fd26620, %fd16845, 0dBFF0000000000000, %p9541;
	selp.f64 	%fd26621, %fd16846, 0d7FF0000000000000, %p9541;
	bra.uni 	$L__BB1_9365;
$L__BB1_9362:
	and.pred  	%p9545, %p9523, %p9537;
	setp.eq.s32 	%p9546, %r3594, 0;
	and.pred  	%p9547, %p9538, %p9546;
	or.pred  	%p9548, %p9545, %p9547;
	mov.f64 	%fd26613, 0d0000000000000000;
	mov.f64 	%fd26612, 0dC0A9300000000000;
	not.pred 	%p9549, %p9548;
	@%p9549 bra 	$L__BB1_9364;
	not.b32 	%r17047, %r28448;
	add.s32 	%r17048, %r3583, %r17047;
	not.b32 	%r17049, %r3590;
	add.s32 	%r17050, %r28445, %r17049;
	add.s32 	%r17051, %r17048, %r17050;
	mul.wide.u32 	%rd9263, %r17051, 8;
	add.s64 	%rd9264, %rd1, %rd9263;
	ld.global.f64 	%fd16857, [%rd9264+25192];
	cvt.u64.u32 	%rd9265, %r3590;
	add.s64 	%rd9266, %rd6, %rd9265;
	cvt.s64.s32 	%rd9267, %r28448;
	add.s64 	%rd9268, %rd7, %rd9267;
	ld.local.u8 	%r17052, [%rd9266];
	prmt.b32 	%r17054, %r17052, %r16953, 0x3340U;
	ld.local.u8 	%r17055, [%rd9268];
	prmt.b32 	%r17056, %r17055, 0, 0x3340U;
	prmt.b32 	%r17057, %r17054, %r17056, 0x5410U;
	cvt.u32.u16 	%r17058, %rs639;
	cvt.s32.s8 	%r17059, %r17058;
	mov.b32 	%r17060, 334205;
	dp4a.s32.u32 	%r17061, %r17057, %r17060, %r17059;
	mul.wide.s32 	%rd9269, %r17061, 8;
	add.s64 	%rd9270, %rd1, %rd9269;
	ld.global.f64 	%fd16858, [%rd9270+5000];
	add.f64 	%fd26613, %fd16857, %fd16858;
	ld.global.f64 	%fd16859, [%rd9264+24472];
	ld.global.f64 	%fd16860, [%rd9270];
	add.f64 	%fd26612, %fd16859, %fd16860;
$L__BB1_9364:
	add.f64 	%fd16861, %fd26613, %fd4174;
	mul.wide.s32 	%rd9271, %r3592, 8;
	add.s64 	%rd9272, %rd3, %rd9271;
	ld.local.f64 	%fd16862, [%rd9272];
	add.f64 	%fd16863, %fd26612, %fd16862;
	abs.f64 	%fd16864, %fd16861;
	setp.gt.f64 	%p9550, %fd16864, 0d41CDCD64FF800000;
	selp.f64 	%fd16865, 0dBFF0000000000000, %fd16863, %p9550;
	selp.f64 	%fd16866, 0d7FF0000000000000, %fd16861, %p9550;
	add.f64 	%fd16867, %fd16866, 0d4069000000000000;
	add.f64 	%fd16868, %fd16865, 0dC016CCCCCCCCCCCD;
	add.f64 	%fd16869, %fd4107, %fd16868;
	div.rn.f64 	%fd16870, %fd16867, %fd16869;
	add.f64 	%fd16871, %fd26619, 0d4069000000000000;
	add.f64 	%fd16872, %fd26618, 0dC016CCCCCCCCCCCD;
	add.f64 	%fd16873, %fd4107, %fd16872;
	div.rn.f64 	%fd16874, %fd16871, %fd16873;
	setp.gt.f64 	%p9551, %fd16870, %fd16874;
	selp.f64 	%fd26620, %fd16865, 0dBFF0000000000000, %p9551;
	selp.f64 	%fd26621, %fd16866, 0d7FF0000000000000, %p9551;
$L__BB1_9365:
	setp.lt.f64 	%p9552, %fd26620, 0dC0A3880000000000;
	selp.f64 	%fd4199, 0dC0A9300000000000, %fd26620, %p9552;
	selp.f64 	%fd4200, 0d0000000000000000, %fd26621, %p9552;
	abs.f64 	%fd16875, %fd4200;
	setp.geu.f64 	%p9553, %fd16875, 0d41CDCD64FF800000;
	@%p9553 bra 	$L__BB1_9367;
	st.local.f64 	[%rd1119], %fd4200;
	st.local.f64 	[%rd1122], %fd4199;
	mov.f64 	%fd26618, %fd4199;
	mov.f64 	%fd26619, %fd4200;
$L__BB1_9367:
	add.s32 	%r28448, %r28448, 1;
	setp.gt.u32 	%p9554, %r3590, 1;
	setp.lt.s32 	%p9555, %r28448, %r3583;
	and.pred  	%p9556, %p9554, %p9555;
	@%p9556 bra 	$L__BB1_9353;
$L__BB1_9368:
	add.s32 	%r28447, %r28447, 1;
	setp.ne.s32 	%p9557, %r28447, 33;
	@%p9557 bra 	$L__BB1_9352;
$L__BB1_9369:
	add.s32 	%r28446, %r3583, 1;
	setp.ne.s32 	%p9558, %r3583, %r3556;
	@%p9558 bra 	$L__BB1_9326;
$L__BB1_9370:
	add.s32 	%r3598, %r28445, 1;
	setp.ne.s32 	%p9559, %r28445, %r3554;
	mov.u32 	%r28445, %r3598;
	@%p9559 bra 	$L__BB1_9324;
	mov.f64 	%fd26651, 0dFFF0000000000000;
	mov.b32 	%r28457, 0;
	mov.b32 	%r28450, 1;
	mov.u32 	%r28456, %r28457;
$L__BB1_9372:
	setp.eq.s32 	%p9560, %r3556, 0;
	@%p9560 bra 	$L__BB1_9388;
	cvt.u64.u32 	%rd9273, %r28450;
	add.s64 	%rd9274, %rd6, %rd9273;
	ld.local.u8 	%rs640, [%rd9274];
	mov.b32 	%r28453, 1;
$L__BB1_9374:
	mov.u32 	%r3602, %r28453;
	cvt.u64.u32 	%rd9275, %r3602;
	add.s64 	%rd1129, %rd7, %rd9275;
	ld.local.u8 	%rs641, [%rd1129];
	cvt.u32.u16 	%r17065, %rs641;
	cvt.s32.s8 	%r17066, %r17065;
	cvt.u32.u16 	%r17067, %rs640;
	cvt.s32.s8 	%r17068, %r17067;
	add.s32 	%r17069, %r17066, %r17068;
	setp.ne.s32 	%p9561, %r17069, 3;
	mov.f64 	%fd26650, 0d7FF0000000000000;
	mov.f64 	%fd26649, 0dBFF0000000000000;
	@%p9561 bra 	$L__BB1_9387;
	cvt.u32.u16 	%r17070, %rs641;
	cvt.u64.u16 	%rd9276, %rs641;
	cvt.s64.s8 	%rd9277, %rd9276;
	cvt.u32.u16 	%r17071, %rs640;
	cvt.s32.s8 	%r17072, %r17071;
	mul.wide.s32 	%rd9278, %r17072, 5;
	add.s64 	%rd9279, %rd9278, %rd9277;
	shl.b64 	%rd9280, %rd9279, 3;
	add.s64 	%rd9281, %rd1, %rd9280;
	ld.global.f64 	%fd26649, [%rd9281+45440];
	cvt.u64.u32 	%rd9282, %r28450;
	add.s64 	%rd9283, %rd6, %rd9282;
	ld.local.s8 	%r17073, [%rd1129+1];
	ld.local.s8 	%rs3965, [%rd9283+1];
	cvt.u32.u16 	%r17074, %rs3965;
	prmt.b32 	%r17075, %r17071, %r17074, 0x3340U;
	prmt.b32 	%r17076, %r17070, 0, 0x3340U;
	prmt.b32 	%r17077, %r17075, %r17076, 0x5410U;
	mov.b32 	%r17078, 334205;
	dp4a.s32.u32 	%r17079, %r17077, %r17078, %r17073;
	mul.wide.s32 	%rd9284, %r17079, 8;
	add.s64 	%rd9285, %rd1, %rd9284;
	ld.global.f64 	%fd16880, [%rd9285+35440];
	add.f64 	%fd16881, %fd26649, %fd16880;
	ld.global.f64 	%fd26650, [%rd9281+45640];
	ld.global.f64 	%fd16882, [%rd9285+40440];
	add.f64 	%fd16883, %fd26650, %fd16882;
	abs.f64 	%fd16884, %fd16883;
	setp.gt.f64 	%p9562, %fd16884, 0d41CDCD64FF800000;
	selp.f64 	%fd4221, 0dBFF0000000000000, %fd16881, %p9562;
	selp.f64 	%fd4222, 0d7FF0000000000000, %fd16883, %p9562;
	cvt.s16.s8 	%rs3966, %rs640;
	mov.b32 	%r17080, {%rs3966, %rs3965};
	cvt.s32.s8 	%r17081, %r17070;
	mov.b32 	%r17082, 1305;
	dp2a.lo.s32.u32 	%r17083, %r17080, %r17082, %r17081;
	mul.wide.s32 	%rd9286, %r17083, 8;
	add.s64 	%rd1130, %rd1, %rd9286;
	ld.global.f64 	%fd4223, [%rd1130+21000];
	abs.f64 	%fd4224, %fd4223;
	setp.geu.f64 	%p9563, %fd4224, 0d41CDCD64FF800000;
	cvt.s16.s8 	%rs3967, %rs641;
	mov.b32 	%r17084, {%rs3966, %rs3967};
	dp2a.lo.s32.u32 	%r3605, %r17084, %r17082, %r17073;
	mul.wide.s32 	%rd9287, %r3605, 8;
	add.s64 	%rd1131, %rd1, %rd9287;
	mov.f64 	%fd26640, %fd4221;
	mov.f64 	%fd26641, %fd4222;
	@%p9563 bra 	$L__BB1_9379;
	ld.global.f64 	%fd4225, [%rd1131+23000];
	abs.f64 	%fd16886, %fd4225;
	setp.geu.f64 	%p9564, %fd16886, 0d41CDCD64FF800000;
	mov.f64 	%fd26640, %fd4221;
	mov.f64 	%fd26641, %fd4222;
	@%p9564 bra 	$L__BB1_9379;
	ld.global.f64 	%fd16887, [%rd1130+20000];
	add.f64 	%fd16888, %fd26649, %fd16887;
	mul.wide.s32 	%rd9288, %r3605, 8;
	add.s64 	%rd9289, %rd1, %rd9288;
	ld.global.f64 	%fd16889, [%rd9289+22000];
	add.f64 	%fd16890, %fd16888, %fd16889;
	add.f64 	%fd16891, %fd26650, %fd4223;
	add.f64 	%fd16892, %fd16891, %fd4225;
	abs.f64 	%fd16893, %fd16892;
	setp.gt.f64 	%p9565, %fd16893, 0d41CDCD64FF800000;
	selp.f64 	%fd26640, 0dBFF0000000000000, %fd16890, %p9565;
	selp.f64 	%fd26641, 0d7FF0000000000000, %fd16892, %p9565;
	add.f64 	%fd16894, %fd26641, 0d4069000000000000;
	add.f64 	%fd16895, %fd26640, 0dC016CCCCCCCCCCCD;
	add.f64 	%fd16896, %fd4107, %fd16895;
	div.rn.f64 	%fd26642, %fd16894, %fd16896;
	abs.f64 	%fd16897, %fd4222;
	setp.geu.f64 	%p9566, %fd16897, 0d41CDCD64FF800000;
	@%p9566 bra 	$L__BB1_9379;
	add.f64 	%fd16898, %fd4222, 0d4069000000000000;
	add.f64 	%fd16899, %fd4221, 0dC016CCCCCCCCCCCD;
	add.f64 	%fd16900, %fd4107, %fd16899;
	div.rn.f64 	%fd16901, %fd16898, %fd16900;
	setp.lt.f64 	%p9567, %fd16901, %fd26642;
	selp.f64 	%fd26640, %fd26640, %fd4221, %p9567;
	selp.f64 	%fd26641, %fd26641, %fd4222, %p9567;
	selp.f64 	%fd26642, %fd26642, %fd16901, %p9567;
$L__BB1_9379:
	mov.f64 	%fd26643, %fd26640;
	mov.f64 	%fd26644, %fd26641;
	@%p9563 bra 	$L__BB1_9382;
	ld.global.f64 	%fd16902, [%rd1130+20000];
	add.f64 	%fd16903, %fd26649, %fd16902;
	add.f64 	%fd16904, %fd26650, %fd4223;
	abs.f64 	%fd16905, %fd16904;
	setp.gt.f64 	%p9569, %fd16905, 0d41CDCD64FF800000;
	selp.f64 	%fd26643, 0dBFF0000000000000, %fd16903, %p9569;
	selp.f64 	%fd26644, 0d7FF0000000000000, %fd16904, %p9569;
	add.f64 	%fd16906, %fd26644, 0d4069000000000000;
	add.f64 	%fd16907, %fd26643, 0dC016CCCCCCCCCCCD;
	add.f64 	%fd16908, %fd4107, %fd16907;
	div.rn.f64 	%fd26642, %fd16906, %fd16908;
	abs.f64 	%fd16909, %fd26641;
	setp.geu.f64 	%p9570, %fd16909, 0d41CDCD64FF800000;
	@%p9570 bra 	$L__BB1_9382;
	add.f64 	%fd16910, %fd26641, 0d4069000000000000;
	add.f64 	%fd16911, %fd26640, 0dC016CCCCCCCCCCCD;
	add.f64 	%fd16912, %fd4107, %fd16911;
	div.rn.f64 	%fd16913, %fd16910, %fd16912;
	setp.lt.f64 	%p9571, %fd16913, %fd26642;
	selp.f64 	%fd26643, %fd26643, %fd26640, %p9571;
	selp.f64 	%fd26644, %fd26644, %fd26641, %p9571;
	selp.f64 	%fd26642, %fd26642, %fd16913, %p9571;
$L__BB1_9382:
	mul.wide.s32 	%rd9290, %r3605, 8;
	add.s64 	%rd1132, %rd1, %rd9290;
	ld.global.f64 	%fd4244, [%rd1132+23000];
	abs.f64 	%fd16914, %fd4244;
	setp.geu.f64 	%p9572, %fd16914, 0d41CDCD64FF800000;
	mov.f64 	%fd26646, %fd26643;
	mov.f64 	%fd26647, %fd26644;
	@%p9572 bra 	$L__BB1_9385;
	ld.global.f64 	%fd16915, [%rd1132+22000];
	add.f64 	%fd16916, %fd26649, %fd16915;
	add.f64 	%fd16917, %fd26650, %fd4244;
	abs.f64 	%fd16918, %fd16917;
	setp.gt.f64 	%p9573, %fd16918, 0d41CDCD64FF800000;
	selp.f64 	%fd26646, 0dBFF0000000000000, %fd16916, %p9573;
	selp.f64 	%fd26647, 0d7FF0000000000000, %fd16917, %p9573;
	add.f64 	%fd16919, %fd26647, 0d4069000000000000;
	add.f64 	%fd16920, %fd26646, 0dC016CCCCCCCCCCCD;
	add.f64 	%fd16921, %fd4107, %fd16920;
	div.rn.f64 	%fd26642, %fd16919, %fd16921;
	abs.f64 	%fd16922, %fd26644;
	setp.geu.f64 	%p9574, %fd16922, 0d41CDCD64FF800000;
	@%p9574 bra 	$L__BB1_9385;
	add.f64 	%fd16923, %fd26644, 0d4069000000000000;
	add.f64 	%fd16924, %fd26643, 0dC016CCCCCCCCCCCD;
	add.f64 	%fd16925, %fd4107, %fd16924;
	div.rn.f64 	%fd16926, %fd16923, %fd16925;
	setp.lt.f64 	%p9575, %fd16926, %fd26642;
	selp.f64 	%fd26646, %fd26646, %fd26643, %p9575;
	selp.f64 	%fd26647, %fd26647, %fd26644, %p9575;
	selp.f64 	%fd26642, %fd26642, %fd16926, %p9575;
$L__BB1_9385:
	abs.f64 	%fd16927, %fd26647;
	setp.geu.f64 	%p9576, %fd16927, 0d41CDCD64FF800000;
	@%p9576 bra 	$L__BB1_9387;
	add.f64 	%fd16928, %fd26650, 0d4069000000000000;
	add.f64 	%fd16929, %fd26649, 0dC016CCCCCCCCCCCD;
	add.f64 	%fd16930, %fd4107, %fd16929;
	div.rn.f64 	%fd16931, %fd16928, %fd16930;
	setp.lt.f64 	%p9577, %fd26642, %fd16931;
	selp.f64 	%fd26649, %fd26649, %fd26646, %p9577;
	selp.f64 	%fd26650, %fd26650, %fd26647, %p9577;
$L__BB1_9387:
	add.f64 	%fd16932, %fd26649, 0d3EB0C6F7A0B5ED8D;
	add.f64 	%fd16933, %fd26650, 0d3EB0C6F7A0B5ED8D;
	add.s32 	%r17085, %r28450, -1;
	mad.lo.s32 	%r17086, %r17085, %r3556, %r3602;
	add.s32 	%r17087, %r17086, -1;
	mul.wide.s32 	%rd9291, %r17087, 8;
	add.s64 	%rd9292, %rd2, %rd9291;
	ld.local.f64 	%fd16934, [%rd9292];
	add.f64 	%fd16935, %fd16934, %fd16933;
	add.f64 	%fd16936, %fd16935, 0d4069000000000000;
	add.s64 	%rd9293, %rd3, %rd9291;
	ld.local.f64 	%fd16937, [%rd9293];
	add.f64 	%fd16938, %fd16932, %fd16937;
	add.f64 	%fd16939, %fd16938, 0dC016CCCCCCCCCCCD;
	add.f64 	%fd16940, %fd4107, %fd16939;
	div.rn.f64 	%fd16941, %fd16936, %fd16940;
	add.f64 	%fd16942, %fd16941, 0dC071126666666666;
	setp.gt.f64 	%p9578, %fd16942, %fd26651;
	setp.lt.f64 	%p9579, %fd16938, 0d0000000000000000;
	setp.lt.f64 	%p9580, %fd16935, 0d0000000000000000;
	and.pred  	%p9581, %p9579, %p9580;
	and.pred  	%p9582, %p9581, %p9578;
	selp.f64 	%fd26651, %fd16942, %fd26651, %p9582;
	selp.b32 	%r28456, %r3602, %r28456, %p9582;
	selp.b32 	%r28457, %r28450, %r28457, %p9582;
	add.s32 	%r28453, %r3602, 1;
	setp.ne.s32 	%p9583, %r3602, %r3556;
	@%p9583 bra 	$L__BB1_9374;
$L__BB1_9388:
	add.s32 	%r3611, %r28450, 1;
	setp.ne.s32 	%p9584, %r28450, %r3554;
	mov.u32 	%r28450, %r3611;
	@%p9584 bra 	$L__BB1_9372;
$L__BB1_9389:
	abs.f64 	%fd4261, %fd26651;
	setp.gt.f64 	%p9585, %fd4261, 0d41CDCD64FF800000;
	selp.b32 	%r28756, 1, %r28456, %p9585;
	selp.b32 	%r28757, 1, %r28457, %p9585;
	cvt.s64.s32 	%rd9294, %r28757;
	add.s64 	%rd1133, %rd6, %rd9294;
	ld.local.u8 	%rs6807, [%rd1133];
	cvt.u32.u16 	%r17088, %rs6807;
	cvt.s32.s8 	%r17089, %r17088;
	cvt.s64.s32 	%rd9295, %r28756;
	add.s64 	%rd1134, %rd7, %rd9295;
	ld.local.u8 	%rs6806, [%rd1134];
	cvt.u32.u16 	%r17090, %rs6806;
	cvt.s32.s8 	%r17091, %r17090;
	add.s32 	%r17092, %r17091, %r17089;
	setp.ne.s32 	%p9586, %r17092, 3;
	mov.f64 	%fd26663, 0d7FF0000000000000;
	mov.f64 	%fd26662, 0dBFF0000000000000;
	@%p9586 bra 	$L__BB1_9402;
	cvt.u32.u16 	%r17093, %rs6807;
	cvt.u32.u16 	%r17094, %rs6806;
	cvt.u64.u16 	%rd9296, %rs6806;
	cvt.s64.s8 	%rd9297, %rd9296;
	cvt.s32.s8 	%r17095, %r17093;
	mul.wide.s32 	%rd9298, %r17095, 5;
	add.s64 	%rd9299, %rd9298, %rd9297;
	shl.b64 	%rd9300, %rd9299, 3;
	add.s64 	%rd9301, %rd1, %rd9300;
	ld.global.f64 	%fd26662, [%rd9301+45440];
	ld.local.s8 	%r17096, [%rd1134+1];
	ld.local.s8 	%rs3968, [%rd1133+1];
	cvt.u32.u16 	%r17097, %rs3968;
	prmt.b32 	%r17098, %r17093, %r17097, 0x3340U;
	prmt.b32 	%r17099, %r17094, 0, 0x3340U;
	prmt.b32 	%r17100, %r17098, %r17099, 0x5410U;
	mov.b32 	%r17101, 334205;
	dp4a.s32.u32 	%r17102, %r17100, %r17101, %r17096;
	mul.wide.s32 	%rd9302, %r17102, 8;
	add.s64 	%rd9303, %rd1, %rd9302;
	ld.global.f64 	%fd16946, [%rd9303+35440];
	add.f64 	%fd16947, %fd26662, %fd16946;
	ld.global.f64 	%fd26663, [%rd9301+45640];
	ld.global.f64 	%fd16948, [%rd9303+40440];
	add.f64 	%fd16949, %fd26663, %fd16948;
	abs.f64 	%fd16950, %fd16949;
	setp.gt.f64 	%p9587, %fd16950, 0d41CDCD64FF800000;
	selp.f64 	%fd4264, 0dBFF0000000000000, %fd16947, %p9587;
	selp.f64 	%fd4265, 0d7FF0000000000000, %fd16949, %p9587;
	cvt.s16.s8 	%rs3969, %rs6807;
	mov.b32 	%r17103, {%rs3969, %rs3968};
	cvt.s32.s8 	%r17104, %r17094;
	mov.b32 	%r17105, 1305;
	dp2a.lo.s32.u32 	%r17106, %r17103, %r17105, %r17104;
	mul.wide.s32 	%rd9304, %r17106, 8;
	add.s64 	%rd1135, %rd1, %rd9304;
	ld.global.f64 	%fd4266, [%rd1135+21000];
	abs.f64 	%fd4267, %fd4266;
	setp.geu.f64 	%p9588, %fd4267, 0d41CDCD64FF800000;
	cvt.s16.s8 	%rs3970, %rs6806;
	mov.b32 	%r17107, {%rs3969, %rs3970};
	dp2a.lo.s32.u32 	%r3616, %r17107, %r17105, %r17096;
	mul.wide.s32 	%rd9305, %r3616, 8;
	add.s64 	%rd1136, %rd1, %rd9305;
	mov.f64 	%fd26653, %fd4264;
	mov.f64 	%fd26654, %fd4265;
	@%p9588 bra 	$L__BB1_9394;
	ld.global.f64 	%fd4268, [%rd1136+23000];
	abs.f64 	%fd16952, %fd4268;
	setp.geu.f64 	%p9589, %fd16952, 0d41CDCD64FF800000;
	mov.f64 	%fd26653, %fd4264;
	mov.f64 	%fd26654, %fd4265;
	@%p9589 bra 	$L__BB1_9394;
	ld.global.f64 	%fd16953, [%rd1135+20000];
	add.f64 	%fd16954, %fd26662, %fd16953;
	ld.global.f64 	%fd16955, [%rd1136+22000];
	add.f64 	%fd16956, %fd16954, %fd16955;
	add.f64 	%fd16957, %fd26663, %fd4266;
	add.f64 	%fd16958, %fd16957, %fd4268;
	abs.f64 	%fd16959, %fd16958;
	setp.gt.f64 	%p9590, %fd16959, 0d41CDCD64FF800000;
	selp.f64 	%fd26653, 0dBFF0000000000000, %fd16956, %p9590;
	selp.f64 	%fd26654, 0d7FF0000000000000, %fd16958, %p9590;
	add.f64 	%fd16960, %fd26654, 0d4069000000000000;
	add.f64 	%fd16961, %fd26653, 0dC016CCCCCCCCCCCD;
	add.f64 	%fd16962, %fd4107, %fd16961;
	div.rn.f64 	%fd26655, %fd16960, %fd16962;
	abs.f64 	%fd16963, %fd4265;
	setp.geu.f64 	%p9591, %fd16963, 0d41CDCD64FF800000;
	@%p9591 bra 	$L__BB1_9394;
	add.f64 	%fd16964, %fd4265, 0d4069000000000000;
	add.f64 	%fd16965, %fd4264, 0dC016CCCCCCCCCCCD;
	add.f64 	%fd16966, %fd4107, %fd16965;
	div.rn.f64 	%fd16967, %fd16964, %fd16966;
	setp.lt.f64 	%p9592, %fd16967, %fd26655;
	selp.f64 	%fd26653, %fd26653, %fd4264, %p9592;
	selp.f64 	%fd26654, %fd26654, %fd4265, %p9592;
	selp.f64 	%fd26655, %fd26655, %fd16967, %p9592;
$L__BB1_9394:
	mov.f64 	%fd26656, %fd26653;
	mov.f64 	%fd26657, %fd26654;
	@%p9588 bra 	$L__BB1_9397;
	ld.global.f64 	%fd16968, [%rd1135+20000];
	add.f64 	%fd16969, %fd26662, %fd16968;
	add.f64 	%fd16970, %fd26663, %fd4266;
	abs.f64 	%fd16971, %fd16970;
	setp.gt.f64 	%p9594, %fd16971, 0d41CDCD64FF800000;
	selp.f64 	%fd26656, 0dBFF0000000000000, %fd16969, %p9594;
	selp.f64 	%fd26657, 0d7FF0000000000000, %fd16970, %p9594;
	add.f64 	%fd16972, %fd26657, 0d4069000000000000;
	add.f64 	%fd16973, %fd26656, 0dC016CCCCCCCCCCCD;
	add.f64 	%fd16974, %fd4107, %fd16973;
	div.rn.f64 	%fd26655, %fd16972, %fd16974;
	abs.f64 	%fd16975, %fd26654;
	setp.geu.f64 	%p9595, %fd16975, 0d41CDCD64FF800000;
	@%p9595 bra 	$L__BB1_9397;
	add.f64 	%fd16976, %fd26654, 0d4069000000000000;
	add.f64 	%fd16977, %fd26653, 0dC016CCCCCCCCCCCD;
	add.f64 	%fd16978, %fd4107, %fd16977;
	div.rn.f64 	%fd16979, %fd16976, %fd16978;
	setp.lt.f64 	%p9596, %fd16979, %fd26655;
	selp.f64 	%fd26656, %fd26656, %fd26653, %p9596;
	selp.f64 	%fd26657, %fd26657, %fd26654, %p9596;
	selp.f64 	%fd26655, %fd26655, %fd16979, %p9596;
$L__BB1_9397:
	mul.wide.s32 	%rd9306, %r3616, 8;
	add.s64 	%rd1137, %rd1, %rd9306;
	ld.global.f64 	%fd4287, [%rd1137+23000];
	abs.f64 	%fd16980, %fd4287;
	setp.geu.f64 	%p9597, %fd16980, 0d41CDCD64FF800000;
	mov.f64 	%fd26659, %fd26656;
	mov.f64 	%fd26660, %fd26657;
	@%p9597 bra 	$L__BB1_9400;
	ld.global.f64 	%fd16981, [%rd1137+22000];
	add.f64 	%fd16982, %fd26662, %fd16981;
	add.f64 	%fd16983, %fd26663, %fd4287;
	abs.f64 	%fd16984, %fd16983;
	setp.gt.f64 	%p9598, %fd16984, 0d41CDCD64FF800000;
	selp.f64 	%fd26659, 0dBFF0000000000000, %fd16982, %p9598;
	selp.f64 	%fd26660, 0d7FF0000000000000, %fd16983, %p9598;
	add.f64 	%fd16985, %fd26660, 0d4069000000000000;
	add.f64 	%fd16986, %fd26659, 0dC016CCCCCCCCCCCD;
	add.f64 	%fd16987, %fd4107, %fd16986;
	div.rn.f64 	%fd26655, %fd16985, %fd16987;
	abs.f64 	%fd16988, %fd26657;
	setp.geu.f64 	%p9599, %fd16988, 0d41CDCD64FF800000;
	@%p9599 bra 	$L__BB1_9400;
	add.f64 	%fd16989, %fd26657, 0d4069000000000000;
	add.f64 	%fd16990, %fd26656, 0dC016CCCCCCCCCCCD;
	add.f64 	%fd16991, %fd4107, %fd16990;
	div.rn.f64 	%fd16992, %fd16989, %fd16991;
	setp.lt.f64 	%p9600, %fd16992, %fd26655;
	selp.f64 	%fd26659, %fd26659, %fd26656, %p9600;
	selp.f64 	%fd26660, %fd26660, %fd26657, %p9600;
	selp.f64 	%fd26655, %fd26655, %fd16992, %p9600;
$L__BB1_9400:
	add.f64 	%fd16993, %fd26662, 0dC016CCCCCCCCCCCD;
	add.f64 	%fd4297, %fd4107, %fd16993;
	abs.f64 	%fd16994, %fd26660;
	setp.geu.f64 	%p9601, %fd16994, 0d41CDCD64FF800000;
	@%p9601 bra 	$L__BB1_9402;
	add.f64 	%fd16995, %fd26663, 0d4069000000000000;
	div.rn.f64 	%fd16996, %fd16995, %fd4297;
	setp.lt.f64 	%p9602, %fd26655, %fd16996;
	selp.f64 	%fd26662, %fd26662, %fd26659, %p9602;
	selp.f64 	%fd26663, %fd26663, %fd26660, %p9602;
$L__BB1_9402:
	setp.eq.s32 	%p9603, %r3554, 0;
	@%p9603 bra 	$L__BB1_9416;
	and.b32  	%r3617, %r3554, 15;
	setp.lt.u32 	%p9604, %r3554, 16;
	mov.b32 	%r28462, 0;
	@%p9604 bra 	$L__BB1_9406;
	and.b32  	%r28462, %r3554, 2147483632;
	mov.b32 	%r28460, 0;
$L__BB1_9405:
	.pragma "nounroll";
	mul.wide.u32 	%rd9307, %r28460, 4;
	add.s64 	%rd9308, %rd4, %rd9307;
	mov.b32 	%r17110, 0;
	st.local.u32 	[%rd9308], %r17110;
	st.local.u32 	[%rd9308+4], %r17110;
	st.local.u32 	[%rd9308+8], %r17110;
	st.local.u32 	[%rd9308+12], %r17110;
	st.local.u32 	[%rd9308+16], %r17110;
	st.local.u32 	[%rd9308+20], %r17110;
	st.local.u32 	[%rd9308+24], %r17110;
	st.local.u32 	[%rd9308+28], %r17110;
	st.local.u32 	[%rd9308+32], %r17110;
	st.local.u32 	[%rd9308+36], %r17110;
	st.local.u32 	[%rd9308+40], %r17110;
	st.local.u32 	[%rd9308+44], %r17110;
	st.local.u32 	[%rd9308+48], %r17110;
	st.local.u32 	[%rd9308+52], %r17110;
	st.local.u32 	[%rd9308+56], %r17110;
	st.local.u32 	[%rd9308+60], %r17110;
	add.s32 	%r28460, %r28460, 16;
	setp.ne.s32 	%p9605, %r28460, %r28462;
	@%p9605 bra 	$L__BB1_9405;
$L__BB1_9406:
	setp.eq.s32 	%p9606, %r3617, 0;
	@%p9606 bra 	$L__BB1_9416;
	and.b32  	%r3622, %r3554, 7;
	setp.lt.u32 	%p9607, %r3617, 8;
	@%p9607 bra 	$L__BB1_9409;
	mul.wide.u32 	%rd9309, %r28462, 4;
	add.s64 	%rd9310, %rd4, %rd9309;
	mov.b32 	%r17111, 0;
	st.local.u32 	[%rd9310], %r17111;
	st.local.u32 	[%rd9310+4], %r17111;
	st.local.u32 	[%rd9310+8], %r17111;
	st.local.u32 	[%rd9310+12], %r17111;
	st.local.u32 	[%rd9310+16], %r17111;
	st.local.u32 	[%rd9310+20], %r17111;
	st.local.u32 	[%rd9310+24], %r17111;
	st.local.u32 	[%rd9310+28], %r17111;
	add.s32 	%r28462, %r28462, 8;
$L__BB1_9409:
	setp.eq.s32 	%p9608, %r3622, 0;
	@%p9608 bra 	$L__BB1_9416;
	and.b32  	%r3625, %r3554, 3;
	setp.lt.u32 	%p9609, %r3622, 4;
	@%p9609 bra 	$L__BB1_9412;
	mul.wide.u32 	%rd9311, %r28462, 4;
	add.s64 	%rd9312, %rd4, %rd9311;
	mov.b32 	%r17112, 0;
	st.local.u32 	[%rd9312], %r17112;
	st.local.u32 	[%rd9312+4], %r17112;
	st.local.u32 	[%rd9312+8], %r17112;
	st.local.u32 	[%rd9312+12], %r17112;
	add.s32 	%r28462, %r28462, 4;
$L__BB1_9412:
	setp.eq.s32 	%p9610, %r3625, 0;
	@%p9610 bra 	$L__BB1_9416;
	mul.wide.u32 	%rd9313, %r28462, 4;
	add.s64 	%rd1138, %rd4, %rd9313;
	mov.b32 	%r17113, 0;
	st.local.u32 	[%rd1138], %r17113;
	setp.eq.s32 	%p9611, %r3625, 1;
	@%p9611 bra 	$L__BB1_9416;
	mov.b32 	%r17114, 0;
	st.local.u32 	[%rd1138+4], %r17114;
	setp.eq.s32 	%p9612, %r3625, 2;
	@%p9612 bra 	$L__BB1_9416;
	mov.b32 	%r17115, 0;
	st.local.u32 	[%rd1138+8], %r17115;
$L__BB1_9416:
	setp.eq.s32 	%p9613, %r3556, 0;
	@%p9613 bra 	$L__BB1_9430;
	and.b32  	%r3628, %r3556, 15;
	setp.lt.u32 	%p9614, %r3556, 16;
	mov.b32 	%r28466, 0;
	@%p9614 bra 	$L__BB1_9420;
	and.b32  	%r28466, %r3556, 2147483632;
	mov.b32 	%r28464, 0;
$L__BB1_9419:
	.pragma "nounroll";
	mul.wide.u32 	%rd9314, %r28464, 4;
	add.s64 	%rd9315, %rd5, %rd9314;
	mov.b32 	%r17118, 0;
	st.local.u32 	[%rd9315], %r17118;
	st.local.u32 	[%rd9315+4], %r17118;
	st.local.u32 	[%rd9315+8], %r17118;
	st.local.u32 	[%rd9315+12], %r17118;
	st.local.u32 	[%rd9315+16], %r17118;
	st.local.u32 	[%rd9315+20], %r17118;
	st.local.u32 	[%rd9315+24], %r17118;
	st.local.u32 	[%rd9315+28], %r17118;
	st.local.u32 	[%rd9315+32], %r17118;
	st.local.u32 	[%rd9315+36], %r17118;
	st.local.u32 	[%rd9315+40], %r17118;
	st.local.u32 	[%rd9315+44], %r17118;
	st.local.u32 	[%rd9315+48], %r17118;
	st.local.u32 	[%rd9315+52], %r17118;
	st.local.u32 	[%rd9315+56], %r17118;
	st.local.u32 	[%rd9315+60], %r17118;
	add.s32 	%r28464, %r28464, 16;
	setp.ne.s32 	%p9615, %r28464, %r28466;
	@%p9615 bra 	$L__BB1_9419;
$L__BB1_9420:
	setp.eq.s32 	%p9616, %r3628, 0;
	@%p9616 bra 	$L__BB1_9430;
	and.b32  	%r3633, %r3556, 7;
	setp.lt.u32 	%p9617, %r3628, 8;
	@%p9617 bra 	$L__BB1_9423;
	mul.wide.u32 	%rd9316, %r28466, 4;
	add.s64 	%rd9317, %rd5, %rd9316;
	mov.b32 	%r17119, 0;
	st.local.u32 	[%rd9317], %r17119;
	st.local.u32 	[%rd9317+4], %r17119;
	st.local.u32 	[%rd9317+8], %r17119;
	st.local.u32 	[%rd9317+12], %r17119;
	st.local.u32 	[%rd9317+16], %r17119;
	st.local.u32 	[%rd9317+20], %r17119;
	st.local.u32 	[%rd9317+24], %r17119;
	st.local.u32 	[%rd9317+28], %r17119;
	add.s32 	%r28466, %r28466, 8;
$L__BB1_9423:
	setp.eq.s32 	%p9618, %r3633, 0;
	@%p9618 bra 	$L__BB1_9430;
	and.b32  	%r3636, %r3556, 3;
	setp.lt.u32 	%p9619, %r3633, 4;
	@%p9619 bra 	$L__BB1_9426;
	mul.wide.u32 	%rd9318, %r28466, 4;
	add.s64 	%rd9319, %rd5, %rd9318;
	mov.b32 	%r17120, 0;
	st.local.u32 	[%rd9319], %r17120;
	st.local.u32 	[%rd9319+4], %r17120;
	st.local.u32 	[%rd9319+8], %r17120;
	st.local.u32 	[%rd9319+12], %r17120;
	add.s32 	%r28466, %r28466, 4;
$L__BB1_9426:
	setp.eq.s32 	%p9620, %r3636, 0;
	@%p9620 bra 	$L__BB1_9430;
	mul.wide.u32 	%rd9320, %r28466, 4;
	add.s64 	%rd1139, %rd5, %rd9320;
	mov.b32 	%r17121, 0;
	st.local.u32 	[%rd1139], %r17121;
	setp.eq.s32 	%p9621, %r3636, 1;
	@%p9621 bra 	$L__BB1_9430;
	mov.b32 	%r17122, 0;
	st.local.u32 	[%rd1139+4], %r17122;
	setp.eq.s32 	%p9622, %r3636, 2;
	@%p9622 bra 	$L__BB1_9430;
	mov.b32 	%r17123, 0;
	st.local.u32 	[%rd1139+8], %r17123;
$L__BB1_9430:
	add.s32 	%r17124, %r28757, -1;
	add.s32 	%r3639, %r28756, -1;
	mad.lo.s32 	%r3640, %r17124, %r3556, %r3639;
	mul.wide.s32 	%rd9321, %r3640, 8;
	add.s64 	%rd9322, %rd2, %rd9321;
	ld.local.f64 	%fd16998, [%rd9322];
	abs.f64 	%fd16999, %fd16998;
	setp.geu.f64 	%p9623, %fd16999, 0d41CDCD64FF800000;
	mov.f64 	%fd26670, 0d0000000000000000;
	@%p9623 bra 	$L__BB1_9478;
	mul.wide.s32 	%rd9323, %r28757, 4;
	add.s64 	%rd9324, %rd4, %rd9323;
	st.local.u32 	[%rd9324+-4], %r28756;
	mul.wide.s32 	%rd9325, %r3639, 4;
	add.s64 	%rd9326, %rd5, %rd9325;
	st.local.u32 	[%rd9326], %r28757;
$L__BB1_9432:
	cvt.u32.u16 	%r17125, %rs6807;
	cvt.s32.s8 	%r17126, %r17125;
	cvt.u32.u16 	%r17127, %rs6806;
	cvt.s32.s8 	%r17128, %r17127;
	add.s32 	%r17129, %r17128, %r17126;
	setp.eq.s32 	%p9624, %r17129, 3;
	@%p9624 bra 	$L__BB1_9434;
	add.s32 	%r17130, %r28757, -1;
	mad.lo.s32 	%r17131, %r17130, %r3556, %r28756;
	add.s32 	%r17132, %r17131, -1;
	mul.wide.s32 	%rd9327, %r17132, 8;
	add.s64 	%rd9328, %rd3, %rd9327;
	mov.b64 	%rd9329, -4616189618054758400;
	st.local.u64 	[%rd9328], %rd9329;
	add.s64 	%rd9330, %rd2, %rd9327;
	mov.b64 	%rd9331, 9218868437227405312;
	st.local.u64 	[%rd9330], %rd9331;
	mov.f64 	%fd26668, 0d7FF0000000000000;
	mov.f64 	%fd26667, 0dBFF0000000000000;
	bra.uni 	$L__BB1_9445;
$L__BB1_9434:
	cvt.s32.s8 	%r17134, %r17125;
	mul.wide.s32 	%rd9332, %r17134, 5;
	cvt.u64.u16 	%rd9333, %rs6806;
	cvt.s64.s8 	%rd1140, %rd9333;
	add.s64 	%rd1141, %rd9332, %rd1140;
	shl.b64 	%rd9334, %rd1141, 3;
	add.s64 	%rd9335, %rd1, %rd9334;
	ld.global.f64 	%fd26667, [%rd9335+45440];
	cvt.s64.s32 	%rd9336, %r28756;
	add.s64 	%rd9337, %rd7, %rd9336;
	cvt.s64.s32 	%rd9338, %r28757;
	add.s64 	%rd9339, %rd6, %rd9338;
	ld.local.u8 	%rs3971, [%rd9339+-1];
	cvt.u64.u16 	%rd9340, %rs3971;
	cvt.s64.s8 	%rd1142, %rd9340;
	ld.local.s8 	%rs3972, [%rd9337+-1];
	cvt.u32.u16 	%r17135, %rs3972;
	cvt.u32.u16 	%r17136, %rs6806;
	prmt.b32 	%r17137, %r17136, %r17135, 0x3340U;
	prmt.b32 	%r17138, %r17125, 0, 0x3340U;
	prmt.b32 	%r17139, %r17137, %r17138, 0x5410U;
	cvt.u32.u16 	%r17140, %rs3971;
	cvt.s32.s8 	%r17141, %r17140;
	mov.b32 	%r17142, 334205;
	dp4a.s32.u32 	%r17143, %r17139, %r17142, %r17141;
	mul.wide.s32 	%rd9341, %r17143, 8;
	add.s64 	%rd9342, %rd1, %rd9341;
	ld.global.f64 	%fd17002, [%rd9342+35440];
	add.f64 	%fd17003, %fd26667, %fd17002;
	ld.global.f64 	%fd26668, [%rd9335+45640];
	ld.global.f64 	%fd17004, [%rd9342+40440];
	add.f64 	%fd17005, %fd26668, %fd17004;
	abs.f64 	%fd17006, %fd17005;
	setp.gt.f64 	%p9625, %fd17006, 0d41CDCD64FF800000;
	selp.f64 	%fd4304, 0dBFF0000000000000, %fd17003, %p9625;
	selp.f64 	%fd4305, 0d7FF0000000000000, %fd17005, %p9625;
	cvt.s16.s8 	%rs3973, %rs6806;
	mov.b32 	%r17144, {%rs3973, %rs3972};
	mov.b32 	%r17145, 1305;
	dp2a.lo.s32.u32 	%r17146, %r17144, %r17145, %r17134;
	mul.wide.s32 	%rd9343, %r17146, 8;
	add.s64 	%rd1143, %rd1, %rd9343;
	ld.global.f64 	%fd4306, [%rd1143+21000];
	abs.f64 	%fd17007, %fd4306;
	setp.geu.f64 	%p9626, %fd17007, 0d41CDCD64FF800000;
	@%p9626 bra 	$L__BB1_9438;
	mad.lo.s64 	%rd9347, %rd1140, 24, %rd1141;
	add.s64 	%rd9348, %rd9347, %rd1142;
	shl.b64 	%rd9349, %rd9348, 3;
	add.s64 	%rd1144, %rd1, %rd9349;
	ld.global.f64 	%fd4307, [%rd1144+23000];
	abs.f64 	%fd17022, %fd4307;
	setp.lt.f64 	%p9631, %fd17022, 0d41CDCD64FF800000;
	@%p9631 bra 	$L__BB1_9441;
	ld.global.f64 	%fd17023, [%rd1143+20000];
	add.f64 	%fd17024, %fd26667, %fd17023;
	add.f64 	%fd17025, %fd26668, %fd4306;
	abs.f64 	%fd17026, %fd17025;
	setp.gt.f64 	%p9632, %fd17026, 0d41CDCD64FF800000;
	selp.f64 	%fd26664, 0dBFF0000000000000, %fd17024, %p9632;
	selp.f64 	%fd26665, 0d7FF0000000000000, %fd17025, %p9632;
	add.f64 	%fd17027, %fd26665, 0d4069000000000000;
	add.f64 	%fd17028, %fd26664, 0dC016CCCCCCCCCCCD;
	add.f64 	%fd17029, %fd4107, %fd17028;
	div.rn.f64 	%fd26666, %fd17027, %fd17029;
	abs.f64 	%fd17030, %fd4305;
	setp.geu.f64 	%p9633, %fd17030, 0d41CDCD64FF800000;
	@%p9633 bra 	$L__BB1_9443;
	add.f64 	%fd17031, %fd4305, 0d4069000000000000;
	add.f64 	%fd17032, %fd4304, 0dC016CCCCCCCCCCCD;
	add.f64 	%fd17033, %fd4107, %fd17032;
	div.rn.f64 	%fd17034, %fd17031, %fd17033;
	setp.lt.f64 	%p9634, %fd17034, %fd26666;
	selp.f64 	%fd26664, %fd26664, %fd4304, %p9634;
	selp.f64 	%fd26665, %fd26665, %fd4305, %p9634;
	selp.f64 	%fd26666, %fd26666, %fd17034, %p9634;
	bra.uni 	$L__BB1_9443;
$L__BB1_9438:
	mad.lo.s64 	%rd9344, %rd1140, 24, %rd1141;
	add.s64 	%rd9345, %rd9344, %rd1142;
	shl.b64 	%rd9346, %rd9345, 3;
	add.s64 	%rd1145, %rd1, %rd9346;
	ld.global.f64 	%fd4308, [%rd1145+23000];
	abs.f64 	%fd17009, %fd4308;
	setp.geu.f64 	%p9627, %fd17009, 0d41CDCD64FF800000;
	mov.f64 	%fd26664, %fd4304;
	mov.f64 	%fd26665, %fd4305;
	@%p9627 bra 	$L__BB1_9443;
	ld.global.f64 	%fd17010, [%rd1145+22000];
	add.f64 	%fd17011, %fd26667, %fd17010;
	add.f64 	%fd17012, %fd26668, %fd4308;
	abs.f64 	%fd17013, %fd17012;
	setp.gt.f64 	%p9628, %fd17013, 0d41CDCD64FF800000;
	selp.f64 	%fd26664, 0dBFF0000000000000, %fd17011, %p9628;
	selp.f64 	%fd26665, 0d7FF0000000000000, %fd17012, %p9628;
	add.f64 	%fd17014, %fd26665, 0d4069000000000000;
	add.f64 	%fd17015, %fd26664, 0dC016CCCCCCCCCCCD;
	add.f64 	%fd17016, %fd4107, %fd17015;
	div.rn.f64 	%fd26666, %fd17014, %fd17016;
	abs.f64 	%fd17017, %fd4305;
	setp.geu.f64 	%p9629, %fd17017, 0d41CDCD64FF800000;
	@%p9629 bra 	$L__BB1_9443;
	add.f64 	%fd17018, %fd4305, 0d4069000000000000;
	add.f64 	%fd17019, %fd4304, 0dC016CCCCCCCCCCCD;
	add.f64 	%fd17020, %fd4107, %fd17019;
	div.rn.f64 	%fd17021, %fd17018, %fd17020;
	setp.lt.f64 	%p9630, %fd17021, %fd26666;
	selp.f64 	%fd26664, %fd26664, %fd4304, %p9630;
	selp.f64 	%fd26665, %fd26665, %fd4305, %p9630;
	selp.f64 	%fd26666, %fd26666, %fd17021, %p9630;
	bra.uni 	$L__BB1_9443;
$L__BB1_9441:
	ld.global.f64 	%fd17035, [%rd1143+20000];
	add.f64 	%fd17036, %fd26667, %fd17035;
	ld.global.f64 	%fd17037, [%rd1144+22000];
	add.f64 	%fd17038, %fd17036, %fd17037;
	add.f64 	%fd17039, %fd26668, %fd4306;
	add.f64 	%fd17040, %fd17039, %fd4307;
	abs.f64 	%fd17041, %fd17040;
	setp.gt.f64 	%p9635, %fd17041, 0d41CDCD64FF800000;
	selp.f64 	%fd26664, 0dBFF0000000000000, %fd17038, %p9635;
	selp.f64 	%fd26665, 0d7FF0000000000000, %fd17040, %p9635;
	add.f64 	%fd17042, %fd26665, 0d4069000000000000;
	add.f64 	%fd17043, %fd26664, 0dC016CCCCCCCCCCCD;
	add.f64 	%fd17044, %fd4107, %fd17043;
	div.rn.f64 	%fd26666, %fd17042, %fd17044;
	abs.f64 	%fd17045, %fd4305;
	setp.geu.f64 	%p9636, %fd17045, 0d41CDCD64FF800000;
	@%p9636 bra 	$L__BB1_9443;
	add.f64 	%fd17046, %fd4305, 0d4069000000000000;
	add.f64 	%fd17047, %fd4304, 0dC016CCCCCCCCCCCD;
	add.f64 	%fd17048, %fd4107, %fd17047;
	div.rn.f64 	%fd17049, %fd17046, %fd17048;
	setp.lt.f64 	%p9637, %fd17049, %fd26666;
	selp.f64 	%fd26664, %fd26664, %fd4304, %p9637;
	selp.f64 	%fd26665, %fd26665, %fd4305, %p9637;
	selp.f64 	%fd26666, %fd26666, %fd17049, %p9637;
$L__BB1_9443:
	abs.f64 	%fd17050, %fd26665;
	setp.geu.f64 	%p9638, %fd17050, 0d41CDCD64FF800000;
	@%p9638 bra 	$L__BB1_9445;
	add.f64 	%fd17051, %fd26668, 0d4069000000000000;
	add.f64 	%fd17052, %fd26667, 0dC016CCCCCCCCCCCD;
	add.f64 	%fd17053, %fd4107, %fd17052;
	div.rn.f64 	%fd17054, %fd17051, %fd17053;
	setp.lt.f64 	%p9639, %fd26666, %fd17054;
	selp.f64 	%fd26667, %fd26667, %fd26664, %p9639;
	selp.f64 	%fd26668, %fd26668, %fd26665, %p9639;
$L__BB1_9445:
	add.s32 	%r3643, %r28757, -1;
	mul.lo.s32 	%r3644, %r3643, %r3556;
	add.s32 	%r3645, %r28756, -1;
	add.s32 	%r3646, %r3645, %r3644;
	mul.wide.s32 	%rd9350, %r3646, 8;
	add.s64 	%rd9351, %rd3, %rd9350;
	ld.local.f64 	%fd4334, [%rd9351];
	abs.f64 	%fd4335, %fd4334;
	abs.f64 	%fd17055, %fd26667;
	max.f64 	%fd17057, %fd4335, %fd17055;
	setp.gt.f64 	%p9640, %fd17057, 0d41CDCD64FF800000;
	sub.f64 	%fd17058, %fd4334, %fd26667;
	abs.f64 	%fd17059, %fd17058;
	setp.geu.f64 	%p9641, %fd17059, 0d3EE4F8B588E368F1;
	or.pred  	%p9642, %p9640, %p9641;
	@%p9642 bra 	$L__BB1_10926;
	mul.wide.s32 	%rd9352, %r3646, 8;
	add.s64 	%rd9353, %rd2, %rd9352;
	ld.local.f64 	%fd17061, [%rd9353];
	abs.f64 	%fd17062, %fd17061;
	abs.f64 	%fd17063, %fd26668;
	max.f64 	%fd17065, %fd17062, %fd17063;
	setp.gt.f64 	%p9643, %fd17065, 0d41CDCD64FF800000;
	sub.f64 	%fd17066, %fd17061, %fd26668;
	abs.f64 	%fd17067, %fd17066;
	setp.geu.f64 	%p9644, %fd17067, 0d3EE4F8B588E368F1;
	or.pred  	%p9645, %p9643, %p9644;
	@%p9645 bra 	$L__BB1_10926;
	mul.wide.s32 	%rd9354, %r3640, 8;
	add.s64 	%rd9355, %rd2, %rd9354;
	ld.local.f64 	%fd17070, [%rd9355];
	add.f64 	%fd4336, %fd26663, %fd17070;
	add.s64 	%rd9356, %rd3, %rd9354;
	ld.local.f64 	%fd17071, [%rd9356];
	add.f64 	%fd4337, %fd26662, %fd17071;
	mov.f64 	%fd26669, 0d3FE0000000000000;
	@%p9585 bra 	$L__BB1_9477;
	mov.b32 	%r28493, 0;
	@%p9603 bra 	$L__BB1_9462;
	and.b32  	%r3647, %r3554, 15;
	setp.lt.u32 	%p9648, %r3554, 16;
	mov.b32 	%r28493, 0;
	mov.u32 	%r28477, %r28493;
	@%p9648 bra 	$L__BB1_9452;
	and.b32  	%r28477, %r3554, 2147483632;
	mov.b32 	%r28493, 0;
	mov.u32 	%r28471, %r28493;
$L__BB1_9451:
	.pragma "nounroll";
	mul.wide.u32 	%rd9357, %r28471, 4;
	add.s64 	%rd9358, %rd4, %rd9357;
	ld.local.u32 	%r17151, [%rd9358];
	setp.gt.s32 	%p9649, %r17151, 0;
	selp.u32 	%r17152, 1, 0, %p9649;
	add.s32 	%r17153, %r28493, %r17152;
	ld.local.u32 	%r17154, [%rd9358+4];
	setp.gt.s32 	%p9650, %r17154, 0;
	selp.u32 	%r17155, 1, 0, %p9650;
	add.s32 	%r17156, %r17153, %r17155;
	ld.local.u32 	%r17157, [%rd9358+8];
	setp.gt.s32 	%p9651, %r17157, 0;
	selp.u32 	%r17158, 1, 0, %p9651;
	add.s32 	%r17159, %r17156, %r17158;
	ld.local.u32 	%r17160, [%rd9358+12];
	setp.gt.s32 	%p9652, %r17160, 0;
	selp.u32 	%r17161, 1, 0, %p9652;
	add.s32 	%r17162, %r17159, %r17161;
	ld.local.u32 	%r17163, [%rd9358+16];
	setp.gt.s32 	%p9653, %r17163, 0;
	selp.u32 	%r17164, 1, 0, %p9653;
	add.s32 	%r17165, %r17162, %r17164;
	ld.local.u32 	%r17166, [%rd9358+20];
	setp.gt.s32 	%p9654, %r17166, 0;
	selp.u32 	%r17167, 1, 0, %p9654;
	add.s32 	%r17168, %r17165, %r17167;
	ld.local.u32 	%r17169, [%rd9358+24];
	setp.gt.s32 	%p9655, %r17169, 0;
	selp.u32 	%r17170, 1, 0, %p9655;
	add.s32 	%r17171, %r17168, %r17170;
	ld.local.u32 	%r17172, [%rd9358+28];
	setp.gt.s32 	%p9656, %r17172, 0;
	selp.u32 	%r17173, 1, 0, %p9656;
	add.s32 	%r17174, %r17171, %r17173;
	ld.local.u32 	%r17175, [%rd9358+32];
	setp.gt.s32 	%p9657, %r17175, 0;
	selp.u32 	%r17176, 1, 0, %p9657;
	add.s32 	%r17177, %r17174, %r17176;
	ld.local.u32 	%r17178, [%rd9358+36];
	setp.gt.s32 	%p9658, %r17178, 0;
	selp.u32 	%r17179, 1, 0, %p9658;
	add.s32 	%r17180, %r17177, %r17179;
	ld.local.u32 	%r17181, [%rd9358+40];
	setp.gt.s32 	%p9659, %r17181, 0;
	selp.u32 	%r17182, 1, 0, %p9659;
	add.s32 	%r17183, %r17180, %r17182;
	ld.local.u32 	%r17184, [%rd9358+44];
	setp.gt.s32 	%p9660, %r17184, 0;
	selp.u32 	%r17185, 1, 0, %p9660;
	add.s32 	%r17186, %r17183, %r17185;
	ld.local.u32 	%r17187, [%rd9358+48];
	setp.gt.s32 	%p9661, %r17187, 0;
	selp.u32 	%r17188, 1, 0, %p9661;
	add.s32 	%r17189, %r17186, %r17188;
	ld.local.u32 	%r17190, [%rd9358+52];
	setp.gt.s32 	%p9662, %r17190, 0;
	selp.u32 	%r17191, 1, 0, %p9662;
	add.s32 	%r17192, %r17189, %r17191;
	ld.local.u32 	%r17193, [%rd9358+56];
	setp.gt.s32 	%p9663, %r17193, 0;
	selp.u32 	%r17194, 1, 0, %p9663;
	add.s32 	%r17195, %r17192, %r17194;
	ld.local.u32 	%r17196, [%rd9358+60];
	setp.gt.s32 	%p9664, %r17196, 0;
	selp.u32 	%r17197, 1, 0, %p9664;
	add.s32 	%r28493, %r17195, %r17197;
	add.s32 	%r28471, %r28471, 16;
	setp.ne.s32 	%p9665, %r28471, %r28477;
	@%p9665 bra 	$L__BB1_9451;
$L__BB1_9452:
	setp.eq.s32 	%p9666, %r3647, 0;
	@%p9666 bra 	$L__BB1_9462;
	and.b32  	%r3656, %r3554, 7;
	setp.lt.u32 	%p9667, %r3647, 8;
	@%p9667 bra 	$L__BB1_9455;
	mul.wide.u32 	%rd9359, %r28477, 4;
	add.s64 	%rd9360, %rd4, %rd9359;
	ld.local.u32 	%r17199, [%rd9360];
	setp.gt.s32 	%p9668, %r17199, 0;
	selp.u32 	%r17200, 1, 0, %p9668;
	add.s32 	%r17201, %r28493, %r17200;
	ld.local.u32 	%r17202, [%rd9360+4];
	setp.gt.s32 	%p9669, %r17202, 0;
	selp.u32 	%r17203, 1, 0, %p9669;
	add.s32 	%r17204, %r17201, %r17203;
	ld.local.u32 	%r17205, [%rd9360+8];
	setp.gt.s32 	%p9670, %r17205, 0;
	selp.u32 	%r17206, 1, 0, %p9670;
	add.s32 	%r17207, %r17204, %r17206;
	ld.local.u32 	%r17208, [%rd9360+12];
	setp.gt.s32 	%p9671, %r17208, 0;
	selp.u32 	%r17209, 1, 0, %p9671;
	add.s32 	%r17210, %r17207, %r17209;
	ld.local.u32 	%r17211, [%rd9360+16];
	setp.gt.s32 	%p9672, %r17211, 0;
	selp.u32 	%r17212, 1, 0, %p9672;
	add.s32 	%r17213, %r17210, %r17212;
	ld.local.u32 	%r17214, [%rd9360+20];
	setp.gt.s32 	%p9673, %r17214, 0;
	selp.u32 	%r17215, 1, 0, %p9673;
	add.s32 	%r17216, %r17213, %r17215;
	ld.local.u32 	%r17217, [%rd9360+24];
	setp.gt.s32 	%p9674, %r17217, 0;
	selp.u32 	%r17218, 1, 0, %p9674;
	add.s32 	%r17219, %r17216, %r17218;
	ld.local.u32 	%r17220, [%rd9360+28];
	setp.gt.s32 	%p9675, %r17220, 0;
	selp.u32 	%r17221, 1, 0, %p9675;
	add.s32 	%r28493, %r17219, %r17221;
	add.s32 	%r28477, %r28477, 8;
$L__BB1_9455:
	setp.eq.s32 	%p9676, %r3656, 0;
	@%p9676 bra 	$L__BB1_9462;
	and.b32  	%r3662, %r3554, 3;
	setp.lt.u32 	%p9677, %r3656, 4;
	@%p9677 bra 	$L__BB1_9458;
	mul.wide.u32 	%rd9361, %r28477, 4;
	add.s64 	%rd9362, %rd4, %rd9361;
	ld.local.u32 	%r17223, [%rd9362];
	setp.gt.s32 	%p9678, %r17223, 0;
	selp.u32 	%r17224, 1, 0, %p9678;
	add.s32 	%r17225, %r28493, %r17224;
	ld.local.u32 	%r17226, [%rd9362+4];
	setp.gt.s32 	%p9679, %r17226, 0;
	selp.u32 	%r17227, 1, 0, %p9679;
	add.s32 	%r17228, %r17225, %r17227;
	ld.local.u32 	%r17229, [%rd9362+8];
	setp.gt.s32 	%p9680, %r17229, 0;
	selp.u32 	%r17230, 1, 0, %p9680;
	add.s32 	%r17231, %r17228, %r17230;
	ld.local.u32 	%r17232, [%rd9362+12];
	setp.gt.s32 	%p9681, %r17232, 0;
	selp.u32 	%r17233, 1, 0, %p9681;
	add.s32 	%r28493, %r17231, %r17233;
	add.s32 	%r28477, %r28477, 4;
$L__BB1_9458:
	setp.eq.s32 	%p9682, %r3662, 0;
	@%p9682 bra 	$L__BB1_9462;
	mul.wide.u32 	%rd9363, %r28477, 4;
	add.s64 	%rd1146, %rd4, %rd9363;
	ld.local.u32 	%r17234, [%rd1146];
	setp.gt.s32 	%p9683, %r17234, 0;
	selp.u32 	%r17235, 1, 0, %p9683;
	add.s32 	%r28493, %r28493, %r17235;
	setp.eq.s32 	%p9684, %r3662, 1;
	@%p9684 bra 	$L__BB1_9462;
	ld.local.u32 	%r17236, [%rd1146+4];
	setp.gt.s32 	%p9685, %r17236, 0;
	selp.u32 	%r17237, 1, 0, %p9685;
	add.s32 	%r28493, %r28493, %r17237;
	setp.eq.s32 	%p9686, %r3662, 2;
	@%p9686 bra 	$L__BB1_9462;
	ld.local.u32 	%r17238, [%rd1146+8];
	setp.gt.s32 	%p9687, %r17238, 0;
	selp.u32 	%r17239, 1, 0, %p9687;
	add.s32 	%r28493, %r28493, %r17239;
$L__BB1_9462:
	@%p9613 bra 	$L__BB1_9476;
	and.b32  	%r3672, %r3556, 15;
	setp.lt.u32 	%p9689, %r3556, 16;
	mov.b32 	%r28489, 0;
	@%p9689 bra 	$L__BB1_9466;
	and.b32  	%r28489, %r3556, 2147483632;
	mov.b32 	%r28483, 0;
$L__BB1_9465:
	.pragma "nounroll";
	mul.wide.u32 	%rd9364, %r28483, 4;
	add.s64 	%rd9365, %rd5, %rd9364;
	ld.local.u32 	%r17243, [%rd9365];
	setp.gt.s32 	%p9690, %r17243, 0;
	selp.u32 	%r17244, 1, 0, %p9690;
	add.s32 	%r17245, %r28493, %r17244;
	ld.local.u32 	%r17246, [%rd9365+4];
	setp.gt.s32 	%p9691, %r17246, 0;
	selp.u32 	%r17247, 1, 0, %p9691;
	add.s32 	%r17248, %r17245, %r17247;
	ld.local.u32 	%r17249, [%rd9365+8];
	setp.gt.s32 	%p9692, %r17249, 0;
	selp.u32 	%r17250, 1, 0, %p9692;
	add.s32 	%r17251, %r17248, %r17250;
	ld.local.u32 	%r17252, [%rd9365+12];
	setp.gt.s32 	%p9693, %r17252, 0;
	selp.u32 	%r17253, 1, 0, %p9693;
	add.s32 	%r17254, %r17251, %r17253;
	ld.local.u32 	%r17255, [%rd9365+16];
	setp.gt.s32 	%p9694, %r17255, 0;
	selp.u32 	%r17256, 1, 0, %p9694;
	add.s32 	%r17257, %r17254, %r17256;
	ld.local.u32 	%r17258, [%rd9365+20];
	setp.gt.s32 	%p9695, %r17258, 0;
	selp.u32 	%r17259, 1, 0, %p9695;
	add.s32 	%r17260, %r17257, %r17259;
	ld.local.u32 	%r17261, [%rd9365+24];
	setp.gt.s32 	%p9696, %r17261, 0;
	selp.u32 	%r17262, 1, 0, %p9696;
	add.s32 	%r17263, %r17260, %r17262;
	ld.local.u32 	%r17264, [%rd9365+28];
	setp.gt.s32 	%p9697, %r17264, 0;
	selp.u32 	%r17265, 1, 0, %p9697;
	add.s32 	%r17266, %r17263, %r17265;
	ld.local.u32 	%r17267, [%rd9365+32];
	setp.gt.s32 	%p9698, %r17267, 0;
	selp.u32 	%r17268, 1, 0, %p9698;
	add.s32 	%r17269, %r17266, %r17268;
	ld.local.u32 	%r17270, [%rd9365+36];
	setp.gt.s32 	%p9699, %r17270, 0;
	selp.u32 	%r17271, 1, 0, %p9699;
	add.s32 	%r17272, %r17269, %r17271;
	ld.local.u32 	%r17273, [%rd9365+40];
	setp.gt.s32 	%p9700, %r17273, 0;
	selp.u32 	%r17274, 1, 0, %p9700;
	add.s32 	%r17275, %r17272, %r17274;
	ld.local.u32 	%r17276, [%rd9365+44];
	setp.gt.s32 	%p9701, %r17276, 0;
	selp.u32 	%r17277, 1, 0, %p9701;
	add.s32 	%r17278, %r17275, %r17277;
	ld.local.u32 	%r17279, [%rd9365+48];
	setp.gt.s32 	%p9702, %r17279, 0;
	selp.u32 	%r17280, 1, 0, %p9702;
	add.s32 	%r17281, %r17278, %r17280;
	ld.local.u32 	%r17282, [%rd9365+52];
	setp.gt.s32 	%p9703, %r17282, 0;
	selp.u32 	%r17283, 1, 0, %p9703;
	add.s32 	%r17284, %r17281, %r17283;
	ld.local.u32 	%r17285, [%rd9365+56];
	setp.gt.s32 	%p9704, %r17285, 0;
	selp.u32 	%r17286, 1, 0, %p9704;
	add.s32 	%r17287, %r17284, %r17286;
	ld.local.u32 	%r17288, [%rd9365+60];
	setp.gt.s32 	%p9705, %r17288, 0;
	selp.u32 	%r17289, 1, 0, %p9705;
	add.s32 	%r28493, %r17287, %r17289;
	add.s32 	%r28483, %r28483, 16;
	setp.ne.s32 	%p9706, %r28483, %r28489;
	@%p9706 bra 	$L__BB1_9465;
$L__BB1_9466:
	setp.eq.s32 	%p9707, %r3672, 0;
	@%p9707 bra 	$L__BB1_9476;
	and.b32  	%r3681, %r3556, 7;
	setp.lt.u32 	%p9708, %r3672, 8;
	@%p9708 bra 	$L__BB1_9469;
	mul.wide.u32 	%rd9366, %r28489, 4;
	add.s64 	%rd9367, %rd5, %rd9366;
	ld.local.u32 	%r17291, [%rd9367];
	setp.gt.s32 	%p9709, %r17291, 0;
	selp.u32 	%r17292, 1, 0, %p9709;
	add.s32 	%r17293, %r28493, %r17292;
	ld.local.u32 	%r17294, [%rd9367+4];
	setp.gt.s32 	%p9710, %r17294, 0;
	selp.u32 	%r17295, 1, 0, %p9710;
	add.s32 	%r17296, %r17293, %r17295;
	ld.local.u32 	%r17297, [%rd9367+8];
	setp.gt.s32 	%p9711, %r17297, 0;
	selp.u32 	%r17298, 1, 0, %p9711;
	add.s32 	%r17299, %r17296, %r17298;
	ld.local.u32 	%r17300, [%rd9367+12];
	setp.gt.s32 	%p9712, %r17300, 0;
	selp.u32 	%r17301, 1, 0, %p9712;
	add.s32 	%r17302, %r17299, %r17301;
	ld.local.u32 	%r17303, [%rd9367+16];
	setp.gt.s32 	%p9713, %r17303, 0;
	selp.u32 	%r17304, 1, 0, %p9713;
	add.s32 	%r17305, %r17302, %r17304;
	ld.local.u32 	%r17306, [%rd9367+20];
	setp.gt.s32 	%p9714, %r17306, 0;
	selp.u32 	%r17307, 1, 0, %p9714;
	add.s32 	%r17308, %r17305, %r17307;
	ld.local.u32 	%r17309, [%rd9367+24];
	setp.gt.s32 	%p9715, %r17309, 0;
	selp.u32 	%r17310, 1, 0, %p9715;
	add.s32 	%r17311, %r17308, %r17310;
	ld.local.u32 	%r17312, [%rd9367+28];
	setp.gt.s32 	%p9716, %r17312, 0;
	selp.u32 	%r17313, 1, 0, %p9716;
	add.s32 	%r28493, %r17311, %r17313;
	add.s32 	%r28489, %r28489, 8;
$L__BB1_9469:
	setp.eq.s32 	%p9717, %r3681, 0;
	@%p9717 bra 	$L__BB1_9476;
	and.b32  	%r3687, %r3556, 3;
	setp.lt.u32 	%p9718, %r3681, 4;
	@%p9718 bra 	$L__BB1_9472;
	mul.wide.u32 	%rd9368, %r28489, 4;
	add.s64 	%rd9369, %rd5, %rd9368;
	ld.local.u32 	%r17315, [%rd9369];
	setp.gt.s32 	%p9719, %r17315, 0;
	selp.u32 	%r17316, 1, 0, %p9719;
	add.s32 	%r17317, %r28493, %r17316;
	ld.local.u32 	%r17318, [%rd9369+4];
	setp.gt.s32 	%p9720, %r17318, 0;
	selp.u32 	%r17319, 1, 0, %p9720;
	add.s32 	%r17320, %r17317, %r17319;
	ld.local.u32 	%r17321, [%rd9369+8];
	setp.gt.s32 	%p9721, %r17321, 0;
	selp.u32 	%r17322, 1, 0, %p9721;
	add.s32 	%r17323, %r17320, %r17322;
	ld.local.u32 	%r17324, [%rd9369+12];
	setp.gt.s32 	%p9722, %r17324, 0;
	selp.u32 	%r17325, 1, 0, %p9722;
	add.s32 	%r28493, %r17323, %r17325;
	add.s32 	%r28489, %r28489, 4;
$L__BB1_9472:
	setp.eq.s32 	%p9723, %r3687, 0;
	@%p9723 bra 	$L__BB1_9476;
	mul.wide.u32 	%rd9370, %r28489, 4;
	add.s64 	%rd1147, %rd5, %rd9370;
	ld.local.u32 	%r17326, [%rd1147];
	setp.gt.s32 	%p9724, %r17326, 0;
	selp.u32 	%r17327, 1, 0, %p9724;
	add.s32 	%r28493, %r28493, %r17327;
	setp.eq.s32 	%p9725, %r3687, 1;
	@%p9725 bra 	$L__BB1_9476;
	ld.local.u32 	%r17328, [%rd1147+4];
	setp.gt.s32 	%p9726, %r17328, 0;
	selp.u32 	%r17329, 1, 0, %p9726;
	add.s32 	%r28493, %r28493, %r17329;
	setp.eq.s32 	%p9727, %r3687, 2;
	@%p9727 bra 	$L__BB1_9476;
	ld.local.u32 	%r17330, [%rd1147+8];
	setp.gt.s32 	%p9728, %r17330, 0;
	selp.u32 	%r17331, 1, 0, %p9728;
	add.s32 	%r28493, %r28493, %r17331;
$L__BB1_9476:
	shr.u32 	%r17332, %r28493, 1;
	add.s32 	%r17333, %r17332, -1;
	cvt.rn.f64.s32 	%fd17072, %r17333;
	add.f64 	%fd17073, %fd4337, 0dC016CCCCCCCCCCCD;
	fma.rn.f64 	%fd17074, %fd17072, 0dBFE0A2B1704FF434, %fd17073;
	add.f64 	%fd17075, %fd4107, %fd17074;
	add.f64 	%fd17076, %fd4336, 0d4069000000000000;
	div.rn.f64 	%fd17077, %fd17076, %fd17075;
	add.f64 	%fd17078, %fd17077, 0dC071126666666666;
	fma.rn.f64 	%fd26669, %fd17078, 0d4059000000000000, 0d3FE0000000000000;
$L__BB1_9477:
	cvt.rzi.s32.f64 	%r17334, %fd26669;
	cvt.rn.f64.s32 	%fd17079, %r17334;
	div.rn.f64 	%fd26670, %fd17079, 0d4059000000000000;
$L__BB1_9478:
	ld.param.f32 	%f824, [_Z16candidate_primerPcPiS0_S0_PfS1_S1_iffiiPdS_S0__param_9];
	add.f32 	%f599, %f824, 0fC1200000;
	cvt.f64.f32 	%fd17080, %f599;
	setp.gt.f64 	%p9729, %fd26670, %fd17080;
	selp.b32 	%r28494, 0, %r28494, %p9729;
$L__BB1_9479:
	ld.param.u32 	%r26870, [_Z16candidate_primerPcPiS0_S0_PfS1_S1_iffiiPdS_S0__param_11];
	setp.eq.s32 	%p9730, %r26870, 0;
	setp.eq.s32 	%p9731, %r28494, 0;
	or.pred  	%p9732, %p9730, %p9731;
	@%p9732 bra 	$L__BB1_9841;
	mov.b32 	%r28495, 0;
$L__BB1_9481:
	mov.u32 	%r3699, %r28495;
	cvt.u64.u32 	%rd9371, %r3699;
	add.u64 	%rd1148, %SPL, 10254;
	add.s64 	%rd1149, %rd1148, %rd9371;
	ld.local.u8 	%rs3974, [%rd1149];
	setp.ne.s16 	%p9733, %rs3974, 0;
	add.s32 	%r28495, %r3699, 1;
	@%p9733 bra 	$L__BB1_9481;
	and.b32  	%r17337, %r3699, 1;
	setp.eq.b32 	%p9734, %r17337, 1;
	@%p9734 bra 	$L__BB1_9505;
	setp.eq.s32 	%p9735, %r3699, 0;
	@%p9735 bra 	$L__BB1_9493;
	shr.u32 	%r17339, %r3699, 1;
	max.u32 	%r3701, %r17339, 1;
	mov.b32 	%r28496, 0;
$L__BB1_9485:
	cvt.u64.u32 	%rd9373, %r28496;
	add.s64 	%rd9374, %rd1148, %rd9373;
	ld.local.u8 	%rs646, [%rd9374];
	setp.ne.s16 	%p9736, %rs646, 65;
	not.b32 	%r17340, %r28496;
	cvt.s64.s32 	%rd9375, %r17340;
	add.s64 	%rd9376, %rd1149, %rd9375;
	ld.local.u8 	%rs647, [%rd9376];
	@%p9736 bra 	$L__BB1_9487;
	setp.ne.s16 	%p9737, %rs647, 84;
	@%p9737 bra 	$L__BB1_9505;
$L__BB1_9487:
	setp.ne.s16 	%p9738, %rs646, 84;
	@%p9738 bra 	$L__BB1_9489;
	setp.ne.s16 	%p9739, %rs647, 65;
	@%p9739 bra 	$L__BB1_9505;
$L__BB1_9489:
	setp.eq.s16 	%p9740, %rs646, 84;
	setp.eq.s16 	%p9741, %rs646, 65;
	setp.ne.s16 	%p9742, %rs647, 65;
	or.pred  	%p9743, %p9742, %p9740;
	setp.ne.s16 	%p9744, %rs647, 84;
	or.pred  	%p9745, %p9744, %p9741;
	and.pred  	%p9746, %p9743, %p9745;
	not.pred 	%p9747, %p9746;
	@%p9747 bra 	$L__BB1_9505;
	setp.eq.s16 	%p9748, %rs646, 67;
	setp.ne.s16 	%p9749, %rs647, 71;
	and.pred  	%p9750, %p9749, %p9748;
	@%p9750 bra 	$L__BB1_9505;
	setp.eq.s16 	%p9753, %rs646, 71;
	setp.ne.s16 	%p9754, %rs647, 67;
	xor.pred  	%p9755, %p9753, %p9754;
	or.pred  	%p9756, %p9749, %p9748;
	and.pred  	%p9757, %p9755, %p9756;
	not.pred 	%p9758, %p9757;
	@%p9758 bra 	$L__BB1_9505;
	add.s32 	%r28496, %r28496, 1;
	setp.ne.s32 	%p9759, %r28496, %r3701;
	@%p9759 bra 	$L__BB1_9485;
$L__BB1_9493:
	mov.b32 	%r28497, 0;
$L__BB1_9494:
	mov.u32 	%r3704, %r28497;
	cvt.u64.u32 	%rd9377, %r3704;
	add.s64 	%rd1150, %rd1148, %rd9377;
	ld.local.u8 	%rs3980, [%rd1150];
	setp.ne.s16 	%p9760, %rs3980, 0;
	add.s32 	%r28497, %r3704, 1;
	@%p9760 bra 	$L__BB1_9494;
	and.b32  	%r17342, %r3704, 1;
	setp.eq.b32 	%p9761, %r17342, 1;
	@%p9761 bra 	$L__BB1_9505;
	setp.eq.s32 	%p9762, %r3704, 0;
	@%p9762 bra 	$L__BB1_9508;
	shr.u32 	%r17344, %r3704, 1;
	max.u32 	%r3706, %r17344, 1;
	mov.b32 	%r28498, 0;
$L__BB1_9498:
	cvt.u64.u32 	%rd9378, %r28498;
	add.s64 	%rd9379, %rd1148, %rd9378;
	ld.local.u8 	%rs648, [%rd9379];
	setp.ne.s16 	%p9763, %rs648, 65;
	not.b32 	%r17345, %r28498;
	cvt.s64.s32 	%rd9380, %r17345;
	add.s64 	%rd9381, %rd1150, %rd9380;
	ld.local.u8 	%rs649, [%rd9381];
	@%p9763 bra 	$L__BB1_9500;
	setp.ne.s16 	%p9764, %rs649, 84;
	@%p9764 bra 	$L__BB1_9505;
$L__BB1_9500:
	setp.ne.s16 	%p9765, %rs648, 84;
	@%p9765 bra 	$L__BB1_9502;
	setp.ne.s16 	%p9766, %rs649, 65;
	@%p9766 bra 	$L__BB1_9505;
$L__BB1_9502:
	setp.eq.s16 	%p9767, %rs648, 84;
	setp.eq.s16 	%p9768, %rs648, 65;
	setp.ne.s16 	%p9769, %rs649, 65;
	or.pred  	%p9770, %p9769, %p9767;
	setp.ne.s16 	%p9771, %rs649, 84;
	or.pred  	%p9772, %p9771, %p9768;
	and.pred  	%p9773, %p9770, %p9772;
	not.pred 	%p9774, %p9773;
	@%p9774 bra 	$L__BB1_9505;
	setp.eq.s16 	%p9775, %rs648, 67;
	setp.ne.s16 	%p9776, %rs649, 71;
	and.pred  	%p9777, %p9776, %p9775;
	@%p9777 bra 	$L__BB1_9505;
	setp.eq.s16 	%p9780, %rs648, 71;
	setp.ne.s16 	%p9781, %rs649, 67;
	xor.pred  	%p9782, %p9780, %p9781;
	or.pred  	%p9783, %p9776, %p9775;
	and.pred  	%p9784, %p9782, %p9783;
	@%p9784 bra 	$L__BB1_9507;
$L__BB1_9505:
	setp.gt.u32 	%p9786, %r2, 2146435070;
	mov.f64 	%fd26671, %fd2;
	@%p9786 bra 	$L__BB1_9510;
	setp.gt.u32 	%p9787, %r4, 1073127582;
	selp.f64 	%fd17081, %fd4, %fd3, %p9787;
	selp.u32 	%r17346, 1, 0, %p9787;
	add.s32 	%r17347, %r3, %r17346;
	add.f64 	%fd17082, %fd17081, 0dBFF0000000000000;
	add.f64 	%fd17083, %fd17081, 0d3FF0000000000000;
	rcp.approx.ftz.f64 	%fd17084, %fd17083;
	neg.f64 	%fd17085, %fd17083;
	fma.rn.f64 	%fd17086, %fd17085, %fd17084, 0d3FF0000000000000;
	fma.rn.f64 	%fd17087, %fd17086, %fd17086, %fd17086;
	fma.rn.f64 	%fd17088, %fd17087, %fd17084, %fd17084;
	mul.f64 	%fd17089, %fd17082, %fd17088;
	fma.rn.f64 	%fd17090, %fd17082, %fd17088, %fd17089;
	mul.f64 	%fd17091, %fd17090, %fd17090;
	fma.rn.f64 	%fd17092, %fd17091, 0d3EB1380B3AE80F1E, 0d3ED0EE258B7A8B04;
	fma.rn.f64 	%fd17093, %fd17092, %fd17091, 0d3EF3B2669F02676F;
	fma.rn.f64 	%fd17094, %fd17093, %fd17091, 0d3F1745CBA9AB0956;
	fma.rn.f64 	%fd17095, %fd17094, %fd17091, 0d3F3C71C72D1B5154;
	fma.rn.f64 	%fd17096, %fd17095, %fd17091, 0d3F624924923BE72D;
	fma.rn.f64 	%fd17097, %fd17096, %fd17091, 0d3F8999999999A3C4;
	fma.rn.f64 	%fd17098, %fd17097, %fd17091, 0d3FB5555555555554;
	sub.f64 	%fd17099, %fd17082, %fd17090;
	add.f64 	%fd17100, %fd17099, %fd17099;
	neg.f64 	%fd17101, %fd17090;
	fma.rn.f64 	%fd17102, %fd17101, %fd17082, %fd17100;
	mul.f64 	%fd17103, %fd17088, %fd17102;
	mul.f64 	%fd17104, %fd17091, %fd17098;
	fma.rn.f64 	%fd17105, %fd17104, %fd17090, %fd17103;
	xor.b32  	%r17348, %r17347, -2147483648;
	mov.b32 	%r17349, 1127219200;
	mov.b64 	%fd17106, {%r17348, %r17349};
	sub.f64 	%fd17107, %fd17106, %fd1;
	fma.rn.f64 	%fd17108, %fd17107, 0d3FE62E42FEFA39EF, %fd17090;
	fma.rn.f64 	%fd17109, %fd17107, 0dBFE62E42FEFA39EF, %fd17108;
	sub.f64 	%fd17110, %fd17109, %fd17090;
	sub.f64 	%fd17111, %fd17105, %fd17110;
	fma.rn.f64 	%fd17112, %fd17107, 0d3C7ABC9E3B39803F, %fd17111;
	add.f64 	%fd26671, %fd17108, %fd17112;
	bra.uni 	$L__BB1_9510;
$L__BB1_9507:
	add.s32 	%r28498, %r28498, 1;
	setp.ne.s32 	%p9785, %r28498, %r3706;
	@%p9785 bra 	$L__BB1_9498;
$L__BB1_9508:
	setp.gt.u32 	%p9788, %r5, 2146435070;
	mov.f64 	%fd26671, %fd5;
	@%p9788 bra 	$L__BB1_9510;
	setp.gt.u32 	%p9789, %r7, 1073127582;
	selp.f64 	%fd17113, %fd7, %fd6, %p9789;
	selp.u32 	%r17350, 1, 0, %p9789;
	add.s32 	%r17351, %r6, %r17350;
	add.f64 	%fd17114, %fd17113, 0dBFF0000000000000;
	add.f64 	%fd17115, %fd17113, 0d3FF0000000000000;
	rcp.approx.ftz.f64 	%fd17116, %fd17115;
	neg.f64 	%fd17117, %fd17115;
	fma.rn.f64 	%fd17118, %fd17117, %fd17116, 0d3FF0000000000000;
	fma.rn.f64 	%fd17119, %fd17118, %fd17118, %fd17118;
	fma.rn.f64 	%fd17120, %fd17119, %fd17116, %fd17116;
	mul.f64 	%fd17121, %fd17114, %fd17120;
	fma.rn.f64 	%fd17122, %fd17114, %fd17120, %fd17121;
	mul.f64 	%fd17123, %fd17122, %fd17122;
	fma.rn.f64 	%fd17124, %fd17123, 0d3EB1380B3AE80F1E, 0d3ED0EE258B7A8B04;
	fma.rn.f64 	%fd17125, %fd17124, %fd17123, 0d3EF3B2669F02676F;
	fma.rn.f64 	%fd17126, %fd17125, %fd17123, 0d3F1745CBA9AB0956;
	fma.rn.f64 	%fd17127, %fd17126, %fd17123, 0d3F3C71C72D1B5154;
	fma.rn.f64 	%fd17128, %fd17127, %fd17123, 0d3F624924923BE72D;
	fma.rn.f64 	%fd17129, %fd17128, %fd17123, 0d3F8999999999A3C4;
	fma.rn.f64 	%fd17130, %fd17129, %fd17123, 0d3FB5555555555554;
	sub.f64 	%fd17131, %fd17114, %fd17122;
	add.f64 	%fd17132, %fd17131, %fd17131;
	neg.f64 	%fd17133, %fd17122;
	fma.rn.f64 	%fd17134, %fd17133, %fd17114, %fd17132;
	mul.f64 	%fd17135, %fd17120, %fd17134;
	mul.f64 	%fd17136, %fd17123, %fd17130;
	fma.rn.f64 	%fd17137, %fd17136, %fd17122, %fd17135;
	xor.b32  	%r17352, %r17351, -2147483648;
	mov.b32 	%r17353, 1127219200;
	mov.b64 	%fd17138, {%r17352, %r17353};
	sub.f64 	%fd17139, %fd17138, %fd1;
	fma.rn.f64 	%fd17140, %fd17139, 0d3FE62E42FEFA39EF, %fd17122;
	fma.rn.f64 	%fd17141, %fd17139, 0dBFE62E42FEFA39EF, %fd17140;
	sub.f64 	%fd17142, %fd17141, %fd17122;
	sub.f64 	%fd17143, %fd17137, %fd17142;
	fma.rn.f64 	%fd17144, %fd17139, 0d3C7ABC9E3B39803F, %fd17143;
	add.f64 	%fd26671, %fd17140, %fd17144;
$L__BB1_9510:
	mul.f64 	%fd4345, %fd26671, 0d3FFFCB923A29C77A;
	mov.b32 	%r28499, 0;
$L__BB1_9511:
	mov.u32 	%r3709, %r28499;
	cvt.u64.u32 	%rd9382, %r3709;
	add.s64 	%rd9383, %rd1148, %rd9382;
	ld.local.u8 	%rs3986, [%rd9383];
	setp.ne.s16 	%p9790, %rs3986, 0;
	add.s32 	%r28499, %r3709, 1;
	@%p9790 bra 	$L__BB1_9511;
	mov.b32 	%r28500, 0;
$L__BB1_9513:
	mov.u32 	%r3711, %r28500;
	cvt.u64.u32 	%rd9384, %r3711;
	add.s64 	%rd9385, %rd1148, %rd9384;
	ld.local.u8 	%rs3987, [%rd9385];
	setp.ne.s16 	%p9791, %rs3987, 0;
	add.s32 	%r28500, %r3711, 1;
	@%p9791 bra 	$L__BB1_9513;
	setp.eq.s32 	%p9792, %r3709, 0;
	@%p9792 bra 	$L__BB1_9585;
	and.b32  	%r3713, %r3709, 3;
	setp.lt.u32 	%p9793, %r3709, 4;
	mov.b32 	%r28502, 1;
	@%p9793 bra 	$L__BB1_9554;
	and.b32  	%r3714, %r3709, 2147483644;
	mov.b32 	%r28502, 1;
$L__BB1_9517:
	mov.u32 	%r3715, %r28502;
	cvt.s64.s32 	%rd9386, %r3715;
	add.s64 	%rd1151, %rd1148, %rd9386;
	ld.local.u8 	%rs3989, [%rd1151+-1];
	mov.b16 	%rs6808, 0;
	setp.gt.s16 	%p9794, %rs3989, 70;
	@%p9794 bra 	$L__BB1_9521;
	setp.eq.s16 	%p9797, %rs3989, 65;
	@%p9797 bra 	$L__BB1_9526;
	setp.eq.s16 	%p9798, %rs3989, 67;
	@%p9798 bra 	$L__BB1_9520;
	bra.uni 	$L__BB1_9525;
$L__BB1_9520:
	mov.b16 	%rs6808, 1;
	bra.uni 	$L__BB1_9526;
$L__BB1_9521:
	setp.eq.s16 	%p9795, %rs3989, 71;
	@%p9795 bra 	$L__BB1_9524;
	setp.ne.s16 	%p9796, %rs3989, 84;
	@%p9796 bra 	$L__BB1_9525;
	mov.b16 	%rs6808, 3;
	bra.uni 	$L__BB1_9526;
$L__BB1_9524:
	mov.b16 	%rs6808, 2;
	bra.uni 	$L__BB1_9526;
$L__BB1_9525:
	mov.b16 	%rs6808, 4;
$L__BB1_9526:
	cvt.u64.u32 	%rd9387, %r3715;
	add.s64 	%rd1152, %rd12, %rd9387;
	st.local.u8 	[%rd1152], %rs6808;
	ld.local.u8 	%rs3995, [%rd1151];
	mov.b16 	%rs6809, 0;
	setp.gt.s16 	%p9799, %rs3995, 70;
	@%p9799 bra 	$L__BB1_9530;
	setp.eq.s16 	%p9802, %rs3995, 65;
	@%p9802 bra 	$L__BB1_9535;
	setp.eq.s16 	%p9803, %rs3995, 67;
	@%p9803 bra 	$L__BB1_9529;
	bra.uni 	$L__BB1_9534;
$L__BB1_9529:
	mov.b16 	%rs6809, 1;
	bra.uni 	$L__BB1_9535;
$L__BB1_9530:
	setp.eq.s16 	%p9800, %rs3995, 71;
	@%p9800 bra 	$L__BB1_9533;
	setp.ne.s16 	%p9801, %rs3995, 84;
	@%p9801 bra 	$L__BB1_9534;
	mov.b16 	%rs6809, 3;
	bra.uni 	$L__BB1_9535;
$L__BB1_9533:
	mov.b16 	%rs6809, 2;
	bra.uni 	$L__BB1_9535;
$L__BB1_9534:
	mov.b16 	%rs6809, 4;
$L__BB1_9535:
	st.local.u8 	[%rd1152+1], %rs6809;
	ld.local.u8 	%rs4001, [%rd1151+1];
	mov.b16 	%rs6810, 0;
	setp.gt.s16 	%p9804, %rs4001, 70;
	@%p9804 bra 	$L__BB1_9539;
	setp.eq.s16 	%p9807, %rs4001, 65;
	@%p9807 bra 	$L__BB1_9544;
	setp.eq.s16 	%p9808, %rs4001, 67;
	@%p9808 bra 	$L__BB1_9538;
	bra.uni 	$L__BB1_9543;
$L__BB1_9538:
	mov.b16 	%rs6810, 1;
	bra.uni 	$L__BB1_9544;
$L__BB1_9539:
	setp.eq.s16 	%p9805, %rs4001, 71;
	@%p9805 bra 	$L__BB1_9542;
	setp.ne.s16 	%p9806, %rs4001, 84;
	@%p9806 bra 	$L__BB1_9543;
	mov.b16 	%rs6810, 3;
	bra.uni 	$L__BB1_9544;
$L__BB1_9542:
	mov.b16 	%rs6810, 2;
	bra.uni 	$L__BB1_9544;
$L__BB1_9543:
	mov.b16 	%rs6810, 4;
$L__BB1_9544:
	st.local.u8 	[%rd1152+2], %rs6810;
	ld.local.u8 	%rs4007, [%rd1151+2];
	mov.b16 	%rs6811, 0;
	setp.gt.s16 	%p9809, %rs4007, 70;
	@%p9809 bra 	$L__BB1_9548;
	setp.eq.s16 	%p9812, %rs4007, 65;
	@%p9812 bra 	$L__BB1_9553;
	setp.eq.s16 	%p9813, %rs4007, 67;
	@%p9813 bra 	$L__BB1_9547;
	bra.uni 	$L__BB1_9552;
$L__BB1_9547:
	mov.b16 	%rs6811, 1;
	bra.uni 	$L__BB1_9553;
$L__BB1_9548:
	setp.eq.s16 	%p9810, %rs4007, 71;
	@%p9810 bra 	$L__BB1_9551;
	setp.ne.s16 	%p9811, %rs4007, 84;
	@%p9811 bra 	$L__BB1_9552;
	mov.b16 	%rs6811, 3;
	bra.uni 	$L__BB1_9553;
$L__BB1_9551:
	mov.b16 	%rs6811, 2;
	bra.uni 	$L__BB1_9553;
$L__BB1_9552:
	mov.b16 	%rs6811, 4;
$L__BB1_9553:
	st.local.u8 	[%rd1152+3], %rs6811;
	add.s32 	%r28502, %r3715, 4;
	add.s32 	%r17358, %r3715, 3;
	setp.ne.s32 	%p9814, %r17358, %r3714;
	@%p9814 bra 	$L__BB1_9517;
$L__BB1_9554:
	setp.eq.s32 	%p9815, %r3713, 0;
	@%p9815 bra 	$L__BB1_9585;
	cvt.s64.s32 	%rd9388, %r28502;
	add.s64 	%rd1153, %rd1148, %rd9388;
	ld.local.u8 	%rs4013, [%rd1153+-1];
	mov.b16 	%rs6812, 0;
	setp.gt.s16 	%p9816, %rs4013, 70;
	@%p9816 bra 	$L__BB1_9559;
	setp.eq.s16 	%p9819, %rs4013, 65;
	@%p9819 bra 	$L__BB1_9564;
	setp.eq.s16 	%p9820, %rs4013, 67;
	@%p9820 bra 	$L__BB1_9558;
	bra.uni 	$L__BB1_9563;
$L__BB1_9558:
	mov.b16 	%rs6812, 1;
	bra.uni 	$L__BB1_9564;
$L__BB1_9559:
	setp.eq.s16 	%p9817, %rs4013, 71;
	@%p9817 bra 	$L__BB1_9562;
	setp.ne.s16 	%p9818, %rs4013, 84;
	@%p9818 bra 	$L__BB1_9563;
	mov.b16 	%rs6812, 3;
	bra.uni 	$L__BB1_9564;
$L__BB1_9562:
	mov.b16 	%rs6812, 2;
	bra.uni 	$L__BB1_9564;
$L__BB1_9563:
	mov.b16 	%rs6812, 4;
$L__BB1_9564:
	cvt.u64.u32 	%rd9389, %r28502;
	add.s64 	%rd1154, %rd12, %rd9389;
	st.local.u8 	[%rd1154], %rs6812;
	setp.eq.s32 	%p9821, %r3713, 1;
	@%p9821 bra 	$L__BB1_9585;
	ld.local.u8 	%rs4019, [%rd1153];
	mov.b16 	%rs6813, 0;
	setp.gt.s16 	%p9822, %rs4019, 70;
	@%p9822 bra 	$L__BB1_9569;
	setp.eq.s16 	%p9825, %rs4019, 65;
	@%p9825 bra 	$L__BB1_9574;
	setp.eq.s16 	%p9826, %rs4019, 67;
	@%p9826 bra 	$L__BB1_9568;
	bra.uni 	$L__BB1_9573;
$L__BB1_9568:
	mov.b16 	%rs6813, 1;
	bra.uni 	$L__BB1_9574;
$L__BB1_9569:
	setp.eq.s16 	%p9823, %rs4019, 71;
	@%p9823 bra 	$L__BB1_9572;
	setp.ne.s16 	%p9824, %rs4019, 84;
	@%p9824 bra 	$L__BB1_9573;
	mov.b16 	%rs6813, 3;
	bra.uni 	$L__BB1_9574;
$L__BB1_9572:
	mov.b16 	%rs6813, 2;
	bra.uni 	$L__BB1_9574;
$L__BB1_9573:
	mov.b16 	%rs6813, 4;
$L__BB1_9574:
	add.s32 	%r17359, %r28502, 1;
	cvt.u64.u32 	%rd9390, %r17359;
	add.s64 	%rd9391, %rd12, %rd9390;
	st.local.u8 	[%rd9391], %rs6813;
	setp.eq.s32 	%p9827, %r3713, 2;
	@%p9827 bra 	$L__BB1_9585;
	ld.local.u8 	%rs4025, [%rd1153+1];
	mov.b16 	%rs6814, 0;
	setp.gt.s16 	%p9828, %rs4025, 70;
	@%p9828 bra 	$L__BB1_9579;
	setp.eq.s16 	%p9831, %rs4025, 65;
	@%p9831 bra 	$L__BB1_9584;
	setp.eq.s16 	%p9832, %rs4025, 67;
	@%p9832 bra 	$L__BB1_9578;
	bra.uni 	$L__BB1_9583;
$L__BB1_9578:
	mov.b16 	%rs6814, 1;
	bra.uni 	$L__BB1_9584;
$L__BB1_9579:
	setp.eq.s16 	%p9829, %rs4025, 71;
	@%p9829 bra 	$L__BB1_9582;
	setp.ne.s16 	%p9830, %rs4025, 84;
	@%p9830 bra 	$L__BB1_9583;
	mov.b16 	%rs6814, 3;
	bra.uni 	$L__BB1_9584;
$L__BB1_9582:
	mov.b16 	%rs6814, 2;
	bra.uni 	$L__BB1_9584;
$L__BB1_9583:
	mov.b16 	%rs6814, 4;
$L__BB1_9584:
	st.local.u8 	[%rd1154+2], %rs6814;
$L__BB1_9585:
	setp.eq.s32 	%p9833, %r3711, 0;
	@%p9833 bra 	$L__BB1_9656;
	and.b32  	%r3718, %r3711, 3;
	setp.lt.u32 	%p9834, %r3711, 4;
	mov.b32 	%r28504, 1;
	@%p9834 bra 	$L__BB1_9625;
	and.b32  	%r3719, %r3711, 2147483644;
	mov.b32 	%r28504, 1;
$L__BB1_9588:
	sub.s32 	%r17362, %r3711, %r28504;
	cvt.u64.u32 	%rd9392, %r17362;
	add.s64 	%rd9393, %rd1148, %rd9392;
	ld.local.u8 	%rs4031, [%rd9393];
	mov.b16 	%rs6815, 0;
	setp.gt.s16 	%p9835, %rs4031, 70;
	@%p9835 bra 	$L__BB1_9592;
	setp.eq.s16 	%p9838, %rs4031, 65;
	@%p9838 bra 	$L__BB1_9597;
	setp.eq.s16 	%p9839, %rs4031, 67;
	@%p9839 bra 	$L__BB1_9591;
	bra.uni 	$L__BB1_9596;
$L__BB1_9591:
	mov.b16 	%rs6815, 1;
	bra.uni 	$L__BB1_9597;
$L__BB1_9592:
	setp.eq.s16 	%p9836, %rs4031, 71;
	@%p9836 bra 	$L__BB1_9595;
	setp.ne.s16 	%p9837, %rs4031, 84;
	@%p9837 bra 	$L__BB1_9596;
	mov.b16 	%rs6815, 3;
	bra.uni 	$L__BB1_9597;
$L__BB1_9595:
	mov.b16 	%rs6815, 2;
	bra.uni 	$L__BB1_9597;
$L__BB1_9596:
	mov.b16 	%rs6815, 4;
$L__BB1_9597:
	cvt.u64.u32 	%rd9394, %r28504;
	add.s64 	%rd1155, %rd13, %rd9394;
	st.local.u8 	[%rd1155], %rs6815;
	not.b32 	%r17363, %r28504;
	add.s32 	%r17364, %r3711, %r17363;
	cvt.u64.u32 	%rd9395, %r17364;
	add.s64 	%rd9396, %rd1148, %rd9395;
	ld.local.u8 	%rs4037, [%rd9396];
	mov.b16 	%rs6816, 0;
	setp.gt.s16 	%p9840, %rs4037, 70;
	@%p9840 bra 	$L__BB1_9601;
	setp.eq.s16 	%p9843, %rs4037, 65;
	@%p9843 bra 	$L__BB1_9606;
	setp.eq.s16 	%p9844, %rs4037, 67;
	@%p9844 bra 	$L__BB1_9600;
	bra.uni 	$L__BB1_9605;
$L__BB1_9600:
	mov.b16 	%rs6816, 1;
	bra.uni 	$L__BB1_9606;
$L__BB1_9601:
	setp.eq.s16 	%p9841, %rs4037, 71;
	@%p9841 bra 	$L__BB1_9604;
	setp.ne.s16 	%p9842, %rs4037, 84;
	@%p9842 bra 	$L__BB1_9605;
	mov.b16 	%rs6816, 3;
	bra.uni 	$L__BB1_9606;
$L__BB1_9604:
	mov.b16 	%rs6816, 2;
	bra.uni 	$L__BB1_9606;
$L__BB1_9605:
	mov.b16 	%rs6816, 4;
$L__BB1_9606:
	st.local.u8 	[%rd1155+1], %rs6816;
	sub.s32 	%r17365, %r3711, %r28504;
	add.s32 	%r17366, %r17365, -2;
	cvt.u64.u32 	%rd9397, %r17366;
	add.s64 	%rd9398, %rd1148, %rd9397;
	ld.local.u8 	%rs4043, [%rd9398];
	mov.b16 	%rs6817, 0;
	setp.gt.s16 	%p9845, %rs4043, 70;
	@%p9845 bra 	$L__BB1_9610;
	setp.eq.s16 	%p9848, %rs4043, 65;
	@%p9848 bra 	$L__BB1_9615;
	setp.eq.s16 	%p9849, %rs4043, 67;
	@%p9849 bra 	$L__BB1_9609;
	bra.uni 	$L__BB1_9614;
$L__BB1_9609:
	mov.b16 	%rs6817, 1;
	bra.uni 	$L__BB1_9615;
$L__BB1_9610:
	setp.eq.s16 	%p9846, %rs4043, 71;
	@%p9846 bra 	$L__BB1_9613;
	setp.ne.s16 	%p9847, %rs4043, 84;
	@%p9847 bra 	$L__BB1_9614;
	mov.b16 	%rs6817, 3;
	bra.uni 	$L__BB1_9615;
$L__BB1_9613:
	mov.b16 	%rs6817, 2;
	bra.uni 	$L__BB1_9615;
$L__BB1_9614:
	mov.b16 	%rs6817, 4;
$L__BB1_9615:
	st.local.u8 	[%rd1155+2], %rs6817;
	add.s32 	%r3721, %r28504, 3;
	sub.s32 	%r17367, %r3711, %r3721;
	cvt.u64.u32 	%rd9399, %r17367;
	add.s64 	%rd9400, %rd1148, %rd9399;
	ld.local.u8 	%rs4049, [%rd9400];
	mov.b16 	%rs6818, 0;
	setp.gt.s16 	%p9850, %rs4049, 70;
	@%p9850 bra 	$L__BB1_9619;
	setp.eq.s16 	%p9853, %rs4049, 65;
	@%p9853 bra 	$L__BB1_9624;
	setp.eq.s16 	%p9854, %rs4049, 67;
	@%p9854 bra 	$L__BB1_9618;
	bra.uni 	$L__BB1_9623;
$L__BB1_9618:
	mov.b16 	%rs6818, 1;
	bra.uni 	$L__BB1_9624;
$L__BB1_9619:
	setp.eq.s16 	%p9851, %rs4049, 71;
	@%p9851 bra 	$L__BB1_9622;
	setp.ne.s16 	%p9852, %rs4049, 84;
	@%p9852 bra 	$L__BB1_9623;
	mov.b16 	%rs6818, 3;
	bra.uni 	$L__BB1_9624;
$L__BB1_9622:
	mov.b16 	%rs6818, 2;
	bra.uni 	$L__BB1_9624;
$L__BB1_9623:
	mov.b16 	%rs6818, 4;
$L__BB1_9624:
	st.local.u8 	[%rd1155+3], %rs6818;
	add.s32 	%r28504, %r28504, 4;
	setp.ne.s32 	%p9855, %r3721, %r3719;
	@%p9855 bra 	$L__BB1_9588;
$L__BB1_9625:
	setp.eq.s32 	%p9856, %r3718, 0;
	@%p9856 bra 	$L__BB1_9656;
	sub.s32 	%r17368, %r3711, %r28504;
	cvt.u64.u32 	%rd9401, %r17368;
	add.s64 	%rd9402, %rd1148, %rd9401;
	ld.local.u8 	%rs4055, [%rd9402];
	mov.b16 	%rs6819, 0;
	setp.gt.s16 	%p9857, %rs4055, 70;
	@%p9857 bra 	$L__BB1_9630;
	setp.eq.s16 	%p9860, %rs4055, 65;
	@%p9860 bra 	$L__BB1_9635;
	setp.eq.s16 	%p9861, %rs4055, 67;
	@%p9861 bra 	$L__BB1_9629;
	bra.uni 	$L__BB1_9634;
$L__BB1_9629:
	mov.b16 	%rs6819, 1;
	bra.uni 	$L__BB1_9635;
$L__BB1_9630:
	setp.eq.s16 	%p9858, %rs4055, 71;
	@%p9858 bra 	$L__BB1_9633;
	setp.ne.s16 	%p9859, %rs4055, 84;
	@%p9859 bra 	$L__BB1_9634;
	mov.b16 	%rs6819, 3;
	bra.uni 	$L__BB1_9635;
$L__BB1_9633:
	mov.b16 	%rs6819, 2;
	bra.uni 	$L__BB1_9635;
$L__BB1_9634:
	mov.b16 	%rs6819, 4;
$L__BB1_9635:
	cvt.u64.u32 	%rd9403, %r28504;
	add.s64 	%rd1156, %rd13, %rd9403;
	st.local.u8 	[%rd1156], %rs6819;
	setp.eq.s32 	%p9862, %r3718, 1;
	@%p9862 bra 	$L__BB1_9656;
	not.b32 	%r17369, %r28504;
	add.s32 	%r17370, %r3711, %r17369;
	cvt.u64.u32 	%rd9404, %r17370;
	add.s64 	%rd9405, %rd1148, %rd9404;
	ld.local.u8 	%rs4061, [%rd9405];
	mov.b16 	%rs6820, 0;
	setp.gt.s16 	%p9863, %rs4061, 70;
	@%p9863 bra 	$L__BB1_9640;
	setp.eq.s16 	%p9866, %rs4061, 65;
	@%p9866 bra 	$L__BB1_9645;
	setp.eq.s16 	%p9867, %rs4061, 67;
	@%p9867 bra 	$L__BB1_9639;
	bra.uni 	$L__BB1_9644;
$L__BB1_9639:
	mov.b16 	%rs6820, 1;
	bra.uni 	$L__BB1_9645;
$L__BB1_9640:
	setp.eq.s16 	%p9864, %rs4061, 71;
	@%p9864 bra 	$L__BB1_9643;
	setp.ne.s16 	%p9865, %rs4061, 84;
	@%p9865 bra 	$L__BB1_9644;
	mov.b16 	%rs6820, 3;
	bra.uni 	$L__BB1_9645;
$L__BB1_9643:
	mov.b16 	%rs6820, 2;
	bra.uni 	$L__BB1_9645;
$L__BB1_9644:
	mov.b16 	%rs6820, 4;
$L__BB1_9645:
	st.local.u8 	[%rd1156+1], %rs6820;
	setp.eq.s32 	%p9868, %r3718, 2;
	@%p9868 bra 	$L__BB1_9656;
	sub.s32 	%r17371, %r3711, %r28504;
	add.s32 	%r17372, %r17371, -2;
	cvt.u64.u32 	%rd9406, %r17372;
	add.s64 	%rd9407, %rd1148, %rd9406;
	ld.local.u8 	%rs4067, [%rd9407];
	mov.b16 	%rs6821, 0;
	setp.gt.s16 	%p9869, %rs4067, 70;
	@%p9869 bra 	$L__BB1_9650;
	setp.eq.s16 	%p9872, %rs4067, 65;
	@%p9872 bra 	$L__BB1_9655;
	setp.eq.s16 	%p9873, %rs4067, 67;
	@%p9873 bra 	$L__BB1_9649;
	bra.uni 	$L__BB1_9654;
$L__BB1_9649:
	mov.b16 	%rs6821, 1;
	bra.uni 	$L__BB1_9655;
$L__BB1_9650:
	setp.eq.s16 	%p9870, %rs4067, 71;
	@%p9870 bra 	$L__BB1_9653;
	setp.ne.s16 	%p9871, %rs4067, 84;
	@%p9871 bra 	$L__BB1_9654;
	mov.b16 	%rs6821, 3;
	bra.uni 	$L__BB1_9655;
$L__BB1_9653:
	mov.b16 	%rs6821, 2;
	bra.uni 	$L__BB1_9655;
$L__BB1_9654:
	mov.b16 	%rs6821, 4;
$L__BB1_9655:
	st.local.u8 	[%rd1156+2], %rs6821;
$L__BB1_9656:
	cvt.u64.u32 	%rd9408, %r3711;
	cvt.u64.u32 	%rd9409, %r3709;
	add.s64 	%rd9410, %rd13, %rd9408;
	mov.b16 	%rs4072, 4;
	st.local.u8 	[%rd9410+1], %rs4072;
	st.local.u8 	[%rd13], %rs4072;
	add.s64 	%rd9411, %rd12, %rd9409;
	st.local.u8 	[%rd9411+1], %rs4072;
	st.local.u8 	[%rd12], %rs4072;
	@%p9792 bra 	$L__BB1_9735;
	and.b32  	%r3724, %r3711, 3;
	and.b32  	%r3725, %r3711, 2147483644;
	mov.b32 	%r28505, 1;
$L__BB1_9658:
	mov.u32 	%r3726, %r28505;
	@%p9833 bra 	$L__BB1_9686;
	setp.lt.u32 	%p9876, %r3711, 4;
	cvt.u64.u32 	%rd9412, %r3726;
	add.s64 	%rd9413, %rd12, %rd9412;
	ld.local.s8 	%r3727, [%rd9413];
	add.s32 	%r17375, %r3726, -1;
	mul.lo.s32 	%r3728, %r17375, %r3711;
	add.s32 	%r3729, %r3728, -1;
	mov.b32 	%r28507, 1;
	@%p9876 bra 	$L__BB1_9674;
	mov.b32 	%r28507, 1;
$L__BB1_9661:
	cvt.u64.u32 	%rd9414, %r28507;
	add.s64 	%rd1157, %rd13, %rd9414;
	ld.local.s8 	%r17377, [%rd1157];
	add.s32 	%r17378, %r17377, %r3727;
	setp.eq.s32 	%p9877, %r17378, 3;
	@%p9877 bra 	$L__BB1_9663;
	add.s32 	%r17379, %r3729, %r28507;
	mul.wide.s32 	%rd9415, %r17379, 8;
	add.s64 	%rd9416, %rd8, %rd9415;
	mov.b64 	%rd9417, 9218868437227405312;
	st.local.u64 	[%rd9416], %rd9417;
	add.s64 	%rd9418, %rd9, %rd9415;
	mov.b64 	%rd9419, -4616189618054758400;
	st.local.u64 	[%rd9418], %rd9419;
	bra.uni 	$L__BB1_9664;
$L__BB1_9663:
	add.s32 	%r17380, %r3729, %r28507;
	mul.wide.s32 	%rd9420, %r17380, 8;
	add.s64 	%rd9421, %rd8, %rd9420;
	mov.b64 	%rd9422, 0;
	st.local.u64 	[%rd9421], %rd9422;
	add.s64 	%rd9423, %rd9, %rd9420;
	mov.b64 	%rd9424, -4564063970805153792;
	st.local.u64 	[%rd9423], %rd9424;
$L__BB1_9664:
	ld.local.s8 	%r17381, [%rd1157+1];
	add.s32 	%r17382, %r17381, %r3727;
	setp.eq.s32 	%p9878, %r17382, 3;
	@%p9878 bra 	$L__BB1_9666;
	add.s32 	%r17383, %r3728, %r28507;
	mul.wide.s32 	%rd9425, %r17383, 8;
	add.s64 	%rd9426, %rd8, %rd9425;
	mov.b64 	%rd9427, 9218868437227405312;
	st.local.u64 	[%rd9426], %rd9427;
	add.s64 	%rd9428, %rd9, %rd9425;
	mov.b64 	%rd9429, -4616189618054758400;
	st.local.u64 	[%rd9428], %rd9429;
	bra.uni 	$L__BB1_9667;
$L__BB1_9666:
	add.s32 	%r17384, %r3728, %r28507;
	mul.wide.s32 	%rd9430, %r17384, 8;
	add.s64 	%rd9431, %rd8, %rd9430;
	mov.b64 	%rd9432, 0;
	st.local.u64 	[%rd9431], %rd9432;
	add.s64 	%rd9433, %rd9, %rd9430;
	mov.b64 	%rd9434, -4564063970805153792;
	st.local.u64 	[%rd9433], %rd9434;
$L__BB1_9667:
	add.s32 	%r3731, %r28507, 2;
	ld.local.s8 	%r17385, [%rd1157+2];
	add.s32 	%r17386, %r17385, %r3727;
	setp.eq.s32 	%p9879, %r17386, 3;
	@%p9879 bra 	$L__BB1_9669;
	add.s32 	%r17387, %r3729, %r3731;
	mul.wide.s32 	%rd9435, %r17387, 8;
	add.s64 	%rd9436, %rd8, %rd9435;
	mov.b64 	%rd9437, 9218868437227405312;
	st.local.u64 	[%rd9436], %rd9437;
	add.s64 	%rd9438, %rd9, %rd9435;
	mov.b64 	%rd9439, -4616189618054758400;
	st.local.u64 	[%rd9438], %rd9439;
	bra.uni 	$L__BB1_9670;
$L__BB1_9669:
	add.s32 	%r17388, %r3729, %r3731;
	mul.wide.s32 	%rd9440, %r17388, 8;
	add.s64 	%rd9441, %rd8, %rd9440;
	mov.b64 	%rd9442, 0;
	st.local.u64 	[%rd9441], %rd9442;
	add.s64 	%rd9443, %rd9, %rd9440;
	mov.b64 	%rd9444, -4564063970805153792;
	st.local.u64 	[%rd9443], %rd9444;
$L__BB1_9670:
	add.s32 	%r3732, %r28507, 3;
	ld.local.s8 	%r17389, [%rd1157+3];
	add.s32 	%r17390, %r17389, %r3727;
	setp.eq.s32 	%p9880, %r17390, 3;
	@%p9880 bra 	$L__BB1_9672;
	add.s32 	%r17391, %r3729, %r3732;
	mul.wide.s32 	%rd9445, %r17391, 8;
	add.s64 	%rd9446, %rd8, %rd9445;
	mov.b64 	%rd9447, 9218868437227405312;
	st.local.u64 	[%rd9446], %rd9447;
	add.s64 	%rd9448, %rd9, %rd9445;
	mov.b64 	%rd9449, -4616189618054758400;
	st.local.u64 	[%rd9448], %rd9449;
	bra.uni 	$L__BB1_9673;
$L__BB1_9672:
	add.s32 	%r17392, %r3729, %r3732;
	mul.wide.s32 	%rd9450, %r17392, 8;
	add.s64 	%rd9451, %rd8, %rd9450;
	mov.b64 	%rd9452, 0;
	st.local.u64 	[%rd9451], %rd9452;
	add.s64 	%rd9453, %rd9, %rd9450;
	mov.b64 	%rd9454, -4564063970805153792;
	st.local.u64 	[%rd9453], %rd9454;
$L__BB1_9673:
	add.s32 	%r28507, %r28507, 4;
	setp.ne.s32 	%p9881, %r3732, %r3725;
	@%p9881 bra 	$L__BB1_9661;
$L__BB1_9674:
	setp.eq.s32 	%p9882, %r3724, 0;
	@%p9882 bra 	$L__BB1_9686;
	cvt.u64.u32 	%rd9455, %r28507;
	add.s64 	%rd1158, %rd13, %rd9455;
	ld.local.s8 	%r17393, [%rd1158];
	add.s32 	%r17394, %r17393, %r3727;
	setp.eq.s32 	%p9883, %r17394, 3;
	@%p9883 bra 	$L__BB1_9677;
	add.s32 	%r17395, %r3729, %r28507;
	mul.wide.s32 	%rd9456, %r17395, 8;
	add.s64 	%rd9457, %rd8, %rd9456;
	mov.b64 	%rd9458, 9218868437227405312;
	st.local.u64 	[%rd9457], %rd9458;
	add.s64 	%rd9459, %rd9, %rd9456;
	mov.b64 	%rd9460, -4616189618054758400;
	st.local.u64 	[%rd9459], %rd9460;
	bra.uni 	$L__BB1_9678;
$L__BB1_9677:
	add.s32 	%r17396, %r3729, %r28507;
	mul.wide.s32 	%rd9461, %r17396, 8;
	add.s64 	%rd9462, %rd8, %rd9461;
	mov.b64 	%rd9463, 0;
	st.local.u64 	[%rd9462], %rd9463;
	add.s64 	%rd9464, %rd9, %rd9461;
	mov.b64 	%rd9465, -4564063970805153792;
	st.local.u64 	[%rd9464], %rd9465;
$L__BB1_9678:
	setp.eq.s32 	%p9884, %r3724, 1;
	@%p9884 bra 	$L__BB1_9686;
	ld.local.s8 	%r17397, [%rd1158+1];
	add.s32 	%r17398, %r17397, %r3727;
	setp.eq.s32 	%p9885, %r17398, 3;
	@%p9885 bra 	$L__BB1_9681;
	add.s32 	%r17399, %r3728, %r28507;
	mul.wide.s32 	%rd9466, %r17399, 8;
	add.s64 	%rd9467, %rd8, %rd9466;
	mov.b64 	%rd9468, 9218868437227405312;
	st.local.u64 	[%rd9467], %rd9468;
	add.s64 	%rd9469, %rd9, %rd9466;
	mov.b64 	%rd9470, -4616189618054758400;
	st.local.u64 	[%rd9469], %rd9470;
	bra.uni 	$L__BB1_9682;
$L__BB1_9681:
	add.s32 	%r17400, %r3728, %r28507;
	mul.wide.s32 	%rd9471, %r17400, 8;
	add.s64 	%rd9472, %rd8, %rd9471;
	mov.b64 	%rd9473, 0;
	st.local.u64 	[%rd9472], %rd9473;
	add.s64 	%rd9474, %rd9, %rd9471;
	mov.b64 	%rd9475, -4564063970805153792;
	st.local.u64 	[%rd9474], %rd9475;
$L__BB1_9682:
	setp.eq.s32 	%p9886, %r3724, 2;
	add.s32 	%r3735, %r28507, 2;
	@%p9886 bra 	$L__BB1_9686;
	ld.local.s8 	%r17401, [%rd1158+2];
	add.s32 	%r17402, %r17401, %r3727;
	setp.eq.s32 	%p9887, %r17402, 3;
	@%p9887 bra 	$L__BB1_9685;
	add.s32 	%r17403, %r3729, %r3735;
	mul.wide.s32 	%rd9476, %r17403, 8;
	add.s64 	%rd9477, %rd8, %rd9476;
	mov.b64 	%rd9478, 9218868437227405312;
	st.local.u64 	[%rd9477], %rd9478;
	add.s64 	%rd9479, %rd9, %rd9476;
	mov.b64 	%rd9480, -4616189618054758400;
	st.local.u64 	[%rd9479], %rd9480;
	bra.uni 	$L__BB1_9686;
$L__BB1_9685:
	add.s32 	%r17404, %r3729, %r3735;
	mul.wide.s32 	%rd9481, %r17404, 8;
	add.s64 	%rd9482, %rd8, %rd9481;
	mov.b64 	%rd9483, 0;
	st.local.u64 	[%rd9482], %rd9483;
	add.s64 	%rd9484, %rd9, %rd9481;
	mov.b64 	%rd9485, -4564063970805153792;
	st.local.u64 	[%rd9484], %rd9485;
$L__BB1_9686:
	add.s32 	%r28505, %r3726, 1;
	setp.ne.s32 	%p9888, %r3726, %r3709;
	@%p9888 bra 	$L__BB1_9658;
	mov.b32 	%r28508, 1;
$L__BB1_9688:
	@%p9833 bra 	$L__BB1_9734;
	mov.b32 	%r28509, 1;
$L__BB1_9690:
	mov.u32 	%r3738, %r28509;
	add.s32 	%r17407, %r28508, -1;
	mad.lo.s32 	%r17408, %r17407, %r3711, %r3738;
	add.s32 	%r3739, %r17408, -1;
	mul.wide.s32 	%rd9486, %r3739, 8;
	add.s64 	%rd1159, %rd8, %rd9486;
	ld.local.f64 	%fd26706, [%rd1159];
	abs.f64 	%fd17145, %fd26706;
	setp.geu.f64 	%p9890, %fd17145, 0d41CDCD64FF800000;
	@%p9890 bra 	$L__BB1_9733;
	cvt.u64.u32 	%rd9487, %r28508;
	add.s64 	%rd1160, %rd12, %rd9487;
	ld.local.u8 	%rs664, [%rd1160];
	cvt.u32.u16 	%r17409, %rs664;
	cvt.s32.s8 	%r17410, %r17409;
	cvt.u64.u32 	%rd9488, %r3738;
	add.s64 	%rd1161, %rd13, %rd9488;
	ld.local.u8 	%rs665, [%rd1161];
	cvt.u32.u16 	%r17411, %rs665;
	cvt.s32.s8 	%r17412, %r17411;
	add.s32 	%r17413, %r17412, %r17410;
	setp.eq.s32 	%p9891, %r17413, 3;
	mul.wide.s32 	%rd9489, %r3739, 8;
	add.s64 	%rd1162, %rd9, %rd9489;
	@%p9891 bra 	$L__BB1_9693;
	mov.b64 	%rd9490, -4616189618054758400;
	st.local.u64 	[%rd1162], %rd9490;
	mov.b64 	%rd9491, 9218868437227405312;
	st.local.u64 	[%rd1159], %rd9491;
	mov.f64 	%fd26677, 0dBFF0000000000000;
	mov.f64 	%fd26706, 0d7FF0000000000000;
	mov.f64 	%fd26676, %fd26706;
	bra.uni 	$L__BB1_9704;
$L__BB1_9693:
	cvt.s32.s8 	%r17415, %r17409;
	mul.wide.s32 	%rd9492, %r17415, 5;
	cvt.u64.u16 	%rd9493, %rs665;
	cvt.s64.s8 	%rd9494, %rd9493;
	add.s64 	%rd1163, %rd9492, %rd9494;
	shl.b64 	%rd9495, %rd1163, 3;
	add.s64 	%rd9496, %rd1, %rd9495;
	ld.global.f64 	%fd26677, [%rd9496+45440];
	ld.local.u8 	%rs4073, [%rd1160+-1];
	cvt.u64.u16 	%rd9497, %rs4073;
	cvt.s64.s8 	%rd1164, %rd9497;
	cvt.u32.u16 	%r17416, %rs665;
	ld.local.s8 	%rs4074, [%rd1161+-1];
	cvt.u32.u16 	%r17417, %rs4074;
	prmt.b32 	%r17418, %r17417, %r17416, 0x3340U;
	prmt.b32 	%r17419, %r17409, 0, 0x3340U;
	prmt.b32 	%r17420, %r17418, %r17419, 0x5410U;
	cvt.u32.u16 	%r17421, %rs4073;
	cvt.s32.s8 	%r17422, %r17421;
	mov.b32 	%r17423, 359705;
	dp4a.s32.u32 	%r17424, %r17420, %r17423, %r17422;
	mul.wide.s32 	%rd9498, %r17424, 8;
	add.s64 	%rd9499, %rd1, %rd9498;
	ld.global.f64 	%fd17148, [%rd9499+35440];
	add.f64 	%fd17149, %fd26677, %fd17148;
	ld.global.f64 	%fd26676, [%rd9496+45640];
	ld.global.f64 	%fd17150, [%rd9499+40440];
	add.f64 	%fd17151, %fd26676, %fd17150;
	abs.f64 	%fd17152, %fd17151;
	setp.gt.f64 	%p9892, %fd17152, 0d41CDCD64FF800000;
	selp.f64 	%fd4349, 0dBFF0000000000000, %fd17149, %p9892;
	selp.f64 	%fd4350, 0d7FF0000000000000, %fd17151, %p9892;
	cvt.s16.s8 	%rs4075, %rs665;
	mov.b32 	%r17425, {%rs4074, %rs4075};
	mov.b32 	%r17426, 6405;
	dp2a.lo.s32.u32 	%r17427, %r17425, %r17426, %r17415;
	mul.wide.s32 	%rd9500, %r17427, 8;
	add.s64 	%rd1165, %rd1, %rd9500;
	ld.global.f64 	%fd4351, [%rd1165+21000];
	abs.f64 	%fd17153, %fd4351;
	setp.geu.f64 	%p9893, %fd17153, 0d41CDCD64FF800000;
	@%p9893 bra 	$L__BB1_9697;
	cvt.u32.u16 	%r17430, %rs665;
	cvt.s32.s8 	%r17431, %r17430;
	mul.wide.s32 	%rd9505, %r17431, 24;
	add.s64 	%rd9506, %rd1163, %rd9505;
	add.s64 	%rd9507, %rd9506, %rd1164;
	shl.b64 	%rd9508, %rd9507, 3;
	add.s64 	%rd1166, %rd1, %rd9508;
	ld.global.f64 	%fd4352, [%rd1166+23000];
	abs.f64 	%fd17168, %fd4352;
	setp.lt.f64 	%p9898, %fd17168, 0d41CDCD64FF800000;
	@%p9898 bra 	$L__BB1_9700;
	ld.global.f64 	%fd17169, [%rd1165+20000];
	add.f64 	%fd17170, %fd26677, %fd17169;
	add.f64 	%fd17171, %fd26676, %fd4351;
	abs.f64 	%fd17172, %fd17171;
	setp.gt.f64 	%p9899, %fd17172, 0d41CDCD64FF800000;
	selp.f64 	%fd26672, 0dBFF0000000000000, %fd17170, %p9899;
	selp.f64 	%fd26673, 0d7FF0000000000000, %fd17171, %p9899;
	add.f64 	%fd17173, %fd26673, 0d4069000000000000;
	add.f64 	%fd17174, %fd26672, 0dC016CCCCCCCCCCCD;
	add.f64 	%fd17175, %fd4345, %fd17174;
	div.rn.f64 	%fd26674, %fd17173, %fd17175;
	abs.f64 	%fd17176, %fd4350;
	setp.geu.f64 	%p9900, %fd17176, 0d41CDCD64FF800000;
	@%p9900 bra 	$L__BB1_9702;
	add.f64 	%fd17177, %fd4350, 0d4069000000000000;
	add.f64 	%fd17178, %fd4349, 0dC016CCCCCCCCCCCD;
	add.f64 	%fd17179, %fd4345, %fd17178;
	div.rn.f64 	%fd17180, %fd17177, %fd17179;
	setp.lt.f64 	%p9901, %fd17180, %fd26674;
	selp.f64 	%fd26672, %fd26672, %fd4349, %p9901;
	selp.f64 	%fd26673, %fd26673, %fd4350, %p9901;
	selp.f64 	%fd26674, %fd26674, %fd17180, %p9901;
	bra.uni 	$L__BB1_9702;
$L__BB1_9697:
	cvt.u32.u16 	%r17428, %rs665;
	cvt.s32.s8 	%r17429, %r17428;
	mul.wide.s32 	%rd9501, %r17429, 24;
	add.s64 	%rd9502, %rd1163, %rd9501;
	add.s64 	%rd9503, %rd9502, %rd1164;
	shl.b64 	%rd9504, %rd9503, 3;
	add.s64 	%rd1167, %rd1, %rd9504;
	ld.global.f64 	%fd4353, [%rd1167+23000];
	abs.f64 	%fd17155, %fd4353;
	setp.geu.f64 	%p9894, %fd17155, 0d41CDCD64FF800000;
	mov.f64 	%fd26672, %fd4349;
	mov.f64 	%fd26673, %fd4350;
	@%p9894 bra 	$L__BB1_9702;
	ld.global.f64 	%fd17156, [%rd1167+22000];
	add.f64 	%fd17157, %fd26677, %fd17156;
	add.f64 	%fd17158, %fd26676, %fd4353;
	abs.f64 	%fd17159, %fd17158;
	setp.gt.f64 	%p9895, %fd17159, 0d41CDCD64FF800000;
	selp.f64 	%fd26672, 0dBFF0000000000000, %fd17157, %p9895;
	selp.f64 	%fd26673, 0d7FF0000000000000, %fd17158, %p9895;
	add.f64 	%fd17160, %fd26673, 0d4069000000000000;
	add.f64 	%fd17161, %fd26672, 0dC016CCCCCCCCCCCD;
	add.f64 	%fd17162, %fd4345, %fd17161;
	div.rn.f64 	%fd26674, %fd17160, %fd17162;
	abs.f64 	%fd17163, %fd4350;
	setp.geu.f64 	%p9896, %fd17163, 0d41CDCD64FF800000;
	@%p9896 bra 	$L__BB1_9702;
	add.f64 	%fd17164, %fd4350, 0d4069000000000000;
	add.f64 	%fd17165, %fd4349, 0dC016CCCCCCCCCCCD;
	add.f64 	%fd17166, %fd4345, %fd17165;
	div.rn.f64 	%fd17167, %fd17164, %fd17166;
	setp.lt.f64 	%p9897, %fd17167, %fd26674;
	selp.f64 	%fd26672, %fd26672, %fd4349, %p9897;
	selp.f64 	%fd26673, %fd26673, %fd4350, %p9897;
	selp.f64 	%fd26674, %fd26674, %fd17167, %p9897;
	bra.uni 	$L__BB1_9702;
$L__BB1_9700:
	ld.global.f64 	%fd17181, [%rd1165+20000];
	add.f64 	%fd17182, %fd26677, %fd17181;
	ld.global.f64 	%fd17183, [%rd1166+22000];
	add.f64 	%fd17184, %fd17182, %fd17183;
	add.f64 	%fd17185, %fd26676, %fd4351;
	add.f64 	%fd17186, %fd17185, %fd4352;
	abs.f64 	%fd17187, %fd17186;
	setp.gt.f64 	%p9902, %fd17187, 0d41CDCD64FF800000;
	selp.f64 	%fd26672, 0dBFF0000000000000, %fd17184, %p9902;
	selp.f64 	%fd26673, 0d7FF0000000000000, %fd17186, %p9902;
	add.f64 	%fd17188, %fd26673, 0d4069000000000000;
	add.f64 	%fd17189, %fd26672, 0dC016CCCCCCCCCCCD;
	add.f64 	%fd17190, %fd4345, %fd17189;
	div.rn.f64 	%fd26674, %fd17188, %fd17190;
	abs.f64 	%fd17191, %fd4350;
	setp.geu.f64 	%p9903, %fd17191, 0d41CDCD64FF800000;
	@%p9903 bra 	$L__BB1_9702;
	add.f64 	%fd17192, %fd4350, 0d4069000000000000;
	add.f64 	%fd17193, %fd4349, 0dC016CCCCCCCCCCCD;
	add.f64 	%fd17194, %fd4345, %fd17193;
	div.rn.f64 	%fd17195, %fd17192, %fd17194;
	setp.lt.f64 	%p9904, %fd17195, %fd26674;
	selp.f64 	%fd26672, %fd26672, %fd4349, %p9904;
	selp.f64 	%fd26673, %fd26673, %fd4350, %p9904;
	selp.f64 	%fd26674, %fd26674, %fd17195, %p9904;
$L__BB1_9702:
	abs.f64 	%fd17196, %fd26673;
	setp.geu.f64 	%p9905, %fd17196, 0d41CDCD64FF800000;
	@%p9905 bra 	$L__BB1_9704;
	add.f64 	%fd17197, %fd26676, 0d4069000000000000;
	add.f64 	%fd17198, %fd26677, 0dC016CCCCCCCCCCCD;
	add.f64 	%fd17199, %fd4345, %fd17198;
	div.rn.f64 	%fd17200, %fd17197, %fd17199;
	setp.lt.f64 	%p9906, %fd26674, %fd17200;
	selp.f64 	%fd26676, %fd26676, %fd26673, %p9906;
	selp.f64 	%fd26677, %fd26677, %fd26672, %p9906;
$L__BB1_9704:
	abs.f64 	%fd17201, %fd26676;
	setp.geu.f64 	%p9907, %fd17201, 0d41CDCD64FF800000;
	@%p9907 bra 	$L__BB1_9706;
	st.local.f64 	[%rd1162], %fd26677;
	st.local.f64 	[%rd1159], %fd26676;
	mov.f64 	%fd26706, %fd26676;
$L__BB1_9706:
	min.u32 	%r17432, %r28508, %r3738;
	setp.lt.u32 	%p9908, %r17432, 2;
	mov.f64 	%fd26679, 0dBFF0000000000000;
	mov.f64 	%fd26680, 0d7FF0000000000000;
	@%p9908 bra 	$L__BB1_9733;
	ld.local.f64 	%fd26705, [%rd1162];
	add.f64 	%fd17204, %fd26706, 0d4069000000000000;
	add.f64 	%fd17205, %fd26705, 0dC016CCCCCCCCCCCD;
	add.f64 	%fd17206, %fd4345, %fd17205;
	div.rn.f64 	%fd4382, %fd17204, %fd17206;
	add.s32 	%r17433, %r28508, -1;
	mul.lo.s32 	%r17434, %r17433, %r3711;
	sub.s32 	%r17435, %r17434, %r3711;
	add.s32 	%r17436, %r17435, %r3738;
	add.s32 	%r3740, %r17436, -2;
	mul.wide.s32 	%rd9509, %r3740, 8;
	add.s64 	%rd9510, %rd8, %rd9509;
	ld.local.f64 	%fd4383, [%rd9510];
	abs.f64 	%fd17207, %fd4383;
	setp.geu.f64 	%p9909, %fd17207, 0d41CDCD64FF800000;
	@%p9909 bra 	$L__BB1_9710;
	ld.local.u8 	%r17438, [%rd1160+-1];
	prmt.b32 	%r17439, %r17438, %r17409, 0x3340U;
	ld.local.u8 	%r17440, [%rd1161+-1];
	prmt.b32 	%r17441, %r17440, 0, 0x3340U;
	prmt.b32 	%r17442, %r17439, %r17441, 0x5410U;
	cvt.u32.u16 	%r17443, %rs665;
	cvt.s32.s8 	%r17444, %r17443;
	mov.b32 	%r17445, 334205;
	dp4a.s32.u32 	%r17446, %r17442, %r17445, %r17444;
	mul.wide.s32 	%rd9511, %r17446, 8;
	add.s64 	%rd1168, %rd1, %rd9511;
	ld.global.f64 	%fd4384, [%rd1168+5000];
	abs.f64 	%fd17210, %fd4384;
	setp.geu.f64 	%p9910, %fd17210, 0d41CDCD64FF800000;
	@%p9910 bra 	$L__BB1_9710;
	mul.wide.s32 	%rd9512, %r3740, 8;
	add.s64 	%rd9513, %rd9, %rd9512;
	ld.local.f64 	%fd17211, [%rd9513];
	ld.global.f64 	%fd17212, [%rd1168];
	add.f64 	%fd26679, %fd17211, %fd17212;
	add.f64 	%fd26680, %fd4383, %fd4384;
$L__BB1_9710:
	add.f64 	%fd17213, %fd26680, 0d4069000000000000;
	add.f64 	%fd17214, %fd26679, 0dC016CCCCCCCCCCCD;
	add.f64 	%fd17215, %fd4345, %fd17214;
	div.rn.f64 	%fd4389, %fd17213, %fd17215;
	setp.lt.f64 	%p9911, %fd26679, 0dC0A3880000000000;
	selp.f64 	%fd4390, 0dC0A9300000000000, %fd26679, %p9911;
	selp.f64 	%fd4391, 0d0000000000000000, %fd26680, %p9911;
	setp.lt.f64 	%p9912, %fd26705, 0dC0A3880000000000;
	selp.f64 	%fd4392, 0d0000000000000000, %fd26706, %p9912;
	setp.gt.f64 	%p9913, %fd4389, %fd4382;
	@%p9913 bra 	$L__BB1_9714;
	selp.f64 	%fd4393, 0dC0A9300000000000, %fd26705, %p9912;
	setp.gt.f64 	%p9915, %fd4393, 0d0000000000000000;
	setp.gt.f64 	%p9916, %fd4392, 0d0000000000000000;
	and.pred  	%p9917, %p9915, %p9916;
	@%p9917 bra 	$L__BB1_9714;
	setp.ltu.f64 	%p9918, %fd4382, %fd4389;
	@%p9918 bra 	$L__BB1_9715;
	st.local.f64 	[%rd1162], %fd4393;
	st.local.f64 	[%rd1159], %fd4392;
	mov.f64 	%fd26705, %fd4393;
	mov.f64 	%fd26706, %fd4392;
	bra.uni 	$L__BB1_9715;
$L__BB1_9714:
	st.local.f64 	[%rd1162], %fd4390;
	st.local.f64 	[%rd1159], %fd4391;
	mov.f64 	%fd26705, %fd4390;
	mov.f64 	%fd26706, %fd4391;
$L__BB1_9715:
	mov.b32 	%r28510, 3;
$L__BB1_9716:
	sub.s32 	%r17448, %r3738, %r28510;
	add.s32 	%r17449, %r17448, 1;
	setp.gt.u32 	%p9919, %r17448, 2147483646;
	selp.b32 	%r17450, %r17448, 0, %p9919;
	add.s32 	%r17451, %r28508, %r17450;
	add.s32 	%r28512, %r17451, -1;
	selp.b32 	%r28511, 1, %r17449, %p9919;
	setp.lt.s32 	%p9920, %r28512, 1;
	setp.ge.s32 	%p9921, %r28511, %r3738;
	or.pred  	%p9922, %p9920, %p9921;
	@%p9922 bra 	$L__BB1_9732;
$L__BB1_9717:
	mov.u32 	%r3745, %r28512;
	add.s32 	%r28512, %r3745, -1;
	mad.lo.s32 	%r17453, %r28512, %r3711, %r28511;
	add.s32 	%r3747, %r17453, -1;
	mul.wide.s32 	%rd9514, %r3747, 8;
	add.s64 	%rd9515, %rd8, %rd9514;
	ld.local.f64 	%fd4412, [%rd9515];
	abs.f64 	%fd17216, %fd4412;
	setp.geu.f64 	%p9923, %fd17216, 0d41CDCD64FF800000;
	@%p9923 bra 	$L__BB1_9731;
	not.b32 	%r17454, %r3745;
	add.s32 	%r3748, %r28508, %r17454;
	not.b32 	%r17455, %r28511;
	add.s32 	%r3749, %r3738, %r17455;
	setp.eq.s32 	%p9924, %r3748, 0;
	setp.gt.s32 	%p9925, %r3749, 0;
	and.pred  	%p9926, %p9924, %p9925;
	@%p9926 bra 	$L__BB1_9724;
	setp.eq.s32 	%p9927, %r3749, 0;
	setp.gt.s32 	%p9928, %r3748, 0;
	and.pred  	%p9929, %p9928, %p9927;
	@%p9929 bra 	$L__BB1_9724;
	setp.eq.s32 	%p9930, %r3748, 1;
	setp.eq.s32 	%p9931, %r3749, 1;
	and.pred  	%p9932, %p9930, %p9931;
	@%p9932 bra 	$L__BB1_9722;
	add.s32 	%r17456, %r3749, %r3748;
	mul.wide.s32 	%rd9516, %r17456, 8;
	add.s64 	%rd9517, %rd1, %rd9516;
	ld.global.f64 	%fd17217, [%rd9517+24952];
	cvt.u64.u32 	%rd9518, %r3745;
	add.s64 	%rd9519, %rd12, %rd9518;
	cvt.s64.s32 	%rd9520, %r28511;
	add.s64 	%rd9521, %rd13, %rd9520;
	ld.local.s8 	%r17457, [%rd9521+1];
	ld.local.u8 	%r17458, [%rd9519+1];
	ld.local.u8 	%r17459, [%rd9519];
	prmt.b32 	%r17460, %r17459, %r17458, 0x3340U;
	ld.local.u8 	%r17461, [%rd9521];
	prmt.b32 	%r17462, %r17461, 0, 0x3340U;
	prmt.b32 	%r17463, %r17460, %r17462, 0x5410U;
	mov.b32 	%r17464, 334205;
	dp4a.s32.u32 	%r17465, %r17463, %r17464, %r17457;
	mul.wide.s32 	%rd9522, %r17465, 8;
	add.s64 	%rd9523, %rd1, %rd9522;
	ld.global.f64 	%fd17218, [%rd9523+30440];
	add.f64 	%fd17219, %fd17217, %fd17218;
	cvt.u64.u32 	%rd9524, %r28508;
	add.s64 	%rd9525, %rd12, %rd9524;
	ld.local.s8 	%r17466, [%rd9525+-1];
	cvt.u32.u16 	%r17467, %rs665;
	ld.local.u8 	%r17468, [%rd1161+-1];
	prmt.b32 	%r17469, %r17468, %r17467, 0x3340U;
	prmt.b32 	%r17471, %r17409, 0, 0x3340U;
	prmt.b32 	%r17472, %r17469, %r17471, 0x5410U;
	mov.b32 	%r17473, 359705;
	dp4a.s32.u32 	%r17474, %r17472, %r17473, %r17466;
	mul.wide.s32 	%rd9526, %r17474, 8;
	add.s64 	%rd9527, %rd1, %rd9526;
	ld.global.f64 	%fd17220, [%rd9527+30440];
	add.f64 	%fd17221, %fd17219, %fd17220;
	add.f64 	%fd17222, %fd17221, %fd4412;
	ld.global.f64 	%fd17223, [%rd9517+24232];
	ld.global.f64 	%fd17224, [%rd9523+25440];
	add.f64 	%fd17225, %fd17223, %fd17224;
	ld.global.f64 	%fd17226, [%rd9527+25440];
	add.f64 	%fd17227, %fd17225, %fd17226;
	sub.s32 	%r17475, %r3748, %r3749;
	abs.s32 	%r17476, %r17475;
	cvt.rn.f64.s32 	%fd17228, %r17476;
	fma.rn.f64 	%fd17229, %fd17228, 0dBFEEF3E864B31D04, %fd17227;
	mul.wide.s32 	%rd9528, %r3747, 8;
	add.s64 	%rd9529, %rd9, %rd9528;
	ld.local.f64 	%fd17230, [%rd9529];
	add.f64 	%fd17231, %fd17230, %fd17229;
	abs.f64 	%fd17232, %fd17222;
	setp.gt.f64 	%p9933, %fd17232, 0d41CDCD64FF800000;
	selp.f64 	%fd17233, 0dBFF0000000000000, %fd17231, %p9933;
	selp.f64 	%fd17234, 0d7FF0000000000000, %fd17222, %p9933;
	add.f64 	%fd17235, %fd17234, 0d4069000000000000;
	add.f64 	%fd17236, %fd17233, 0dC016CCCCCCCCCCCD;
	add.f64 	%fd17237, %fd4345, %fd17236;
	div.rn.f64 	%fd17238, %fd17235, %fd17237;
	add.f64 	%fd17239, %fd26706, 0d4069000000000000;
	add.f64 	%fd17240, %fd26705, 0dC016CCCCCCCCCCCD;
	add.f64 	%fd17241, %fd4345, %fd17240;
	div.rn.f64 	%fd17242, %fd17239, %fd17241;
	setp.gt.f64 	%p9934, %fd17238, %fd17242;
	selp.f64 	%fd26707, %fd17234, 0d7FF0000000000000, %p9934;
	selp.f64 	%fd26708, %fd17233, 0dBFF0000000000000, %p9934;
	bra.uni 	$L__BB1_9729;
$L__BB1_9722:
	cvt.u64.u32 	%rd9530, %r3745;
	add.s64 	%rd9531, %rd12, %rd9530;
	cvt.s64.s32 	%rd9532, %r28511;
	add.s64 	%rd9533, %rd13, %rd9532;
	ld.local.s8 	%r17477, [%rd9533+1];
	ld.local.u8 	%r17478, [%rd9531+1];
	ld.local.u8 	%r17479, [%rd9531];
	prmt.b32 	%r17480, %r17479, %r17478, 0x3340U;
	ld.local.u8 	%r17481, [%rd9533];
	prmt.b32 	%r17482, %r17481, 0, 0x3340U;
	prmt.b32 	%r17483, %r17480, %r17482, 0x5410U;
	mov.b32 	%r17484, 334205;
	dp4a.s32.u32 	%r17485, %r17483, %r17484, %r17477;
	mul.wide.s32 	%rd9534, %r17485, 8;
	add.s64 	%rd9535, %rd1, %rd9534;
	ld.global.f64 	%fd17245, [%rd9535+10000];
	cvt.u64.u32 	%rd9536, %r28508;
	add.s64 	%rd9537, %rd12, %rd9536;
	ld.local.s8 	%r17486, [%rd9537+-1];
	cvt.u32.u16 	%r17487, %rs665;
	ld.local.u8 	%r17488, [%rd1161+-1];
	prmt.b32 	%r17489, %r17488, %r17487, 0x3340U;
	prmt.b32 	%r17491, %r17409, 0, 0x3340U;
	prmt.b32 	%r17492, %r17489, %r17491, 0x5410U;
	mov.b32 	%r17493, 359705;
	dp4a.s32.u32 	%r17494, %r17492, %r17493, %r17486;
	mul.wide.s32 	%rd9538, %r17494, 8;
	add.s64 	%rd9539, %rd1, %rd9538;
	ld.global.f64 	%fd17246, [%rd9539+10000];
	add.f64 	%fd17247, %fd17245, %fd17246;
	mul.wide.s32 	%rd9540, %r3747, 8;
	add.s64 	%rd9541, %rd9, %rd9540;
	ld.local.f64 	%fd17248, [%rd9541];
	add.f64 	%fd17249, %fd17247, %fd17248;
	ld.global.f64 	%fd17250, [%rd9535+15000];
	ld.global.f64 	%fd17251, [%rd9539+15000];
	add.f64 	%fd17252, %fd17250, %fd17251;
	add.f64 	%fd17253, %fd17252, %fd4412;
	abs.f64 	%fd17254, %fd17253;
	setp.gt.f64 	%p9935, %fd17254, 0d41CDCD64FF800000;
	selp.f64 	%fd4415, 0dBFF0000000000000, %fd17249, %p9935;
	selp.f64 	%fd4416, 0d7FF0000000000000, %fd17253, %p9935;
	add.f64 	%fd17255, %fd4416, 0d4069000000000000;
	add.f64 	%fd17256, %fd4415, 0dC016CCCCCCCCCCCD;
	add.f64 	%fd17257, %fd4345, %fd17256;
	div.rn.f64 	%fd4417, %fd17255, %fd17257;
	add.f64 	%fd17258, %fd26706, 0d4069000000000000;
	add.f64 	%fd17259, %fd26705, 0dC016CCCCCCCCCCCD;
	add.f64 	%fd17260, %fd4345, %fd17259;
	div.rn.f64 	%fd4418, %fd17258, %fd17260;
	sub.f64 	%fd17261, %fd4417, %fd4418;
	setp.ltu.f64 	%p9936, %fd17261, 0d3EB0C6F7A0B5ED8D;
	mov.f64 	%fd26708, 0dBFF0000000000000;
	mov.f64 	%fd26707, 0d7FF0000000000000;
	@%p9936 bra 	$L__BB1_9729;
	setp.gt.f64 	%p9937, %fd4417, %fd4418;
	selp.f64 	%fd26707, %fd4416, 0d7FF0000000000000, %p9937;
	selp.f64 	%fd26708, %fd4415, 0dBFF0000000000000, %p9937;
	bra.uni 	$L__BB1_9729;
$L__BB1_9724:
	setp.eq.s32 	%p9938, %r3749, 1;
	setp.eq.s32 	%p9939, %r3748, 1;
	or.pred  	%p9940, %p9939, %p9938;
	@%p9940 bra 	$L__BB1_9726;
	not.b32 	%r17495, %r28511;
	add.s32 	%r17496, %r3738, %r17495;
	not.b32 	%r17497, %r3745;
	add.s32 	%r17498, %r28508, %r17497;
	add.s32 	%r17499, %r17496, %r17498;
	mul.wide.s32 	%rd9542, %r17499, 8;
	add.s64 	%rd9543, %rd1, %rd9542;
	ld.global.f64 	%fd17262, [%rd9543+25192];
	cvt.u64.u32 	%rd9544, %r3745;
	add.s64 	%rd9545, %rd12, %rd9544;
	ld.local.s8 	%r17500, [%rd9545];
	mul.wide.s32 	%rd9546, %r17500, 5;
	cvt.s64.s32 	%rd9547, %r28511;
	add.s64 	%rd9548, %rd13, %rd9547;
	ld.local.s8 	%rd9549, [%rd9548];
	add.s64 	%rd9550, %rd9546, %rd9549;
	shl.b64 	%rd9551, %rd9550, 3;
	add.s64 	%rd9552, %rd1, %rd9551;
	ld.global.f64 	%fd17263, [%rd9552+45640];
	add.f64 	%fd17264, %fd17262, %fd17263;
	cvt.s32.s8 	%r17502, %r17409;
	mul.wide.s32 	%rd9553, %r17502, 5;
	cvt.u64.u16 	%rd9554, %rs665;
	cvt.s64.s8 	%rd9555, %rd9554;
	add.s64 	%rd9556, %rd9553, %rd9555;
	shl.b64 	%rd9557, %rd9556, 3;
	add.s64 	%rd9558, %rd1, %rd9557;
	ld.global.f64 	%fd17265, [%rd9558+45640];
	add.f64 	%fd17266, %fd17264, %fd17265;
	add.f64 	%fd17267, %fd17266, %fd4412;
	ld.global.f64 	%fd17268, [%rd9543+24472];
	ld.global.f64 	%fd17269, [%rd9552+45440];
	add.f64 	%fd17270, %fd17268, %fd17269;
	ld.global.f64 	%fd17271, [%rd9558+45440];
	add.f64 	%fd17272, %fd17270, %fd17271;
	mul.wide.s32 	%rd9559, %r3747, 8;
	add.s64 	%rd9560, %rd9, %rd9559;
	ld.local.f64 	%fd17273, [%rd9560];
	add.f64 	%fd17274, %fd17272, %fd17273;
	abs.f64 	%fd17275, %fd17267;
	setp.gt.f64 	%p9941, %fd17275, 0d41CDCD64FF800000;
	selp.f64 	%fd17276, 0dBFF0000000000000, %fd17274, %p9941;
	selp.f64 	%fd17277, 0d7FF0000000000000, %fd17267, %p9941;
	add.f64 	%fd17278, %fd17277, 0d4069000000000000;
	add.f64 	%fd17279, %fd17276, 0dC016CCCCCCCCCCCD;
	add.f64 	%fd17280, %fd4345, %fd17279;
	div.rn.f64 	%fd17281, %fd17278, %fd17280;
	add.f64 	%fd17282, %fd26706, 0d4069000000000000;
	add.f64 	%fd17283, %fd26705, 0dC016CCCCCCCCCCCD;
	add.f64 	%fd17284, %fd4345, %fd17283;
	div.rn.f64 	%fd17285, %fd17282, %fd17284;
	setp.gt.f64 	%p9942, %fd17281, %fd17285;
	selp.f64 	%fd26707, %fd17277, 0d7FF0000000000000, %p9942;
	selp.f64 	%fd26708, %fd17276, 0dBFF0000000000000, %p9942;
	bra.uni 	$L__BB1_9729;
$L__BB1_9726:
	and.pred  	%p9946, %p9924, %p9938;
	setp.eq.s32 	%p9947, %r3749, 0;
	and.pred  	%p9948, %p9939, %p9947;
	or.pred  	%p9949, %p9946, %p9948;
	mov.f64 	%fd26700, 0d0000000000000000;
	mov.f64 	%fd26699, 0dC0A9300000000000;
	not.pred 	%p9950, %p9949;
	@%p9950 bra 	$L__BB1_9728;
	not.b32 	%r17503, %r28511;
	add.s32 	%r17504, %r3738, %r17503;
	not.b32 	%r17505, %r3745;
	add.s32 	%r17506, %r28508, %r17505;
	add.s32 	%r17507, %r17504, %r17506;
	mul.wide.u32 	%rd9561, %r17507, 8;
	add.s64 	%rd9562, %rd1, %rd9561;
	ld.global.f64 	%fd17288, [%rd9562+25192];
	cvt.u64.u32 	%rd9563, %r3745;
	add.s64 	%rd9564, %rd12, %rd9563;
	cvt.s64.s32 	%rd9565, %r28511;
	add.s64 	%rd9566, %rd13, %rd9565;
	ld.local.u8 	%r17508, [%rd9564];
	prmt.b32 	%r17510, %r17508, %r17409, 0x3340U;
	ld.local.u8 	%r17511, [%rd9566];
	prmt.b32 	%r17512, %r17511, 0, 0x3340U;
	prmt.b32 	%r17513, %r17510, %r17512, 0x5410U;
	cvt.u32.u16 	%r17514, %rs665;
	cvt.s32.s8 	%r17515, %r17514;
	mov.b32 	%r17516, 334205;
	dp4a.s32.u32 	%r17517, %r17513, %r17516, %r17515;
	mul.wide.s32 	%rd9567, %r17517, 8;
	add.s64 	%rd9568, %rd1, %rd9567;
	ld.global.f64 	%fd17289, [%rd9568+5000];
	add.f64 	%fd26700, %fd17288, %fd17289;
	ld.global.f64 	%fd17290, [%rd9562+24472];
	ld.global.f64 	%fd17291, [%rd9568];
	add.f64 	%fd26699, %fd17290, %fd17291;
$L__BB1_9728:
	add.f64 	%fd17292, %fd26700, %fd4412;
	mul.wide.s32 	%rd9569, %r3747, 8;
	add.s64 	%rd9570, %rd9, %rd9569;
	ld.local.f64 	%fd17293, [%rd9570];
	add.f64 	%fd17294, %fd26699, %fd17293;
	abs.f64 	%fd17295, %fd17292;
	setp.gt.f64 	%p9951, %fd17295, 0d41CDCD64FF800000;
	selp.f64 	%fd17296, 0dBFF0000000000000, %fd17294, %p9951;
	selp.f64 	%fd17297, 0d7FF0000000000000, %fd17292, %p9951;
	add.f64 	%fd17298, %fd17297, 0d4069000000000000;
	add.f64 	%fd17299, %fd17296, 0dC016CCCCCCCCCCCD;
	add.f64 	%fd17300, %fd4345, %fd17299;
	div.rn.f64 	%fd17301, %fd17298, %fd17300;
	add.f64 	%fd17302, %fd26706, 0d4069000000000000;
	add.f64 	%fd17303, %fd26705, 0dC016CCCCCCCCCCCD;
	add.f64 	%fd17304, %fd4345, %fd17303;
	div.rn.f64 	%fd17305, %fd17302, %fd17304;
	setp.gt.f64 	%p9952, %fd17301, %fd17305;
	selp.f64 	%fd26707, %fd17297, 0d7FF0000000000000, %p9952;
	selp.f64 	%fd26708, %fd17296, 0dBFF0000000000000, %p9952;
$L__BB1_9729:
	setp.lt.f64 	%p9953, %fd26708, 0dC0A3880000000000;
	selp.f64 	%fd4437, 0d0000000000000000, %fd26707, %p9953;
	selp.f64 	%fd4438, 0dC0A9300000000000, %fd26708, %p9953;
	abs.f64 	%fd17306, %fd4437;
	setp.geu.f64 	%p9954, %fd17306, 0d41CDCD64FF800000;
	@%p9954 bra 	$L__BB1_9731;
	st.local.f64 	[%rd1159], %fd4437;
	st.local.f64 	[%rd1162], %fd4438;
	mov.f64 	%fd26705, %fd4438;
	mov.f64 	%fd26706, %fd4437;
$L__BB1_9731:
	add.s32 	%r28511, %r28511, 1;
	setp.gt.u32 	%p9955, %r3745, 1;
	setp.lt.s32 	%p9956, %r28511, %r3738;
	and.pred  	%p9957, %p9955, %p9956;
	@%p9957 bra 	$L__BB1_9717;
$L__BB1_9732:
	add.s32 	%r28510, %r28510, 1;
	setp.ne.s32 	%p9958, %r28510, 33;
	@%p9958 bra 	$L__BB1_9716;
$L__BB1_9733:
	add.s32 	%r28509, %r3738, 1;
	setp.ne.s32 	%p9959, %r3738, %r3711;
	@%p9959 bra 	$L__BB1_9690;
$L__BB1_9734:
	add.s32 	%r3753, %r28508, 1;
	setp.ne.s32 	%p9960, %r28508, %r3709;
	mov.u32 	%r28508, %r3753;
	@%p9960 bra 	$L__BB1_9688;
$L__BB1_9735:
	setp.eq.s32 	%p9961, %r3711, 0;
	mov.b32 	%r28515, 0;
	mov.f64 	%fd26737, 0dFFF0000000000000;
	@%p9961 bra 	$L__BB1_9751;
	cvt.u64.u32 	%rd9571, %r3709;
	add.s64 	%rd9572, %rd12, %rd9571;
	ld.local.u8 	%rs666, [%rd9572];
	cvt.u32.u16 	%r17521, %rs666;
	cvt.s32.s8 	%r3754, %r17521;
	mov.f64 	%fd26737, 0dFFF0000000000000;
	mov.b32 	%r28515, 0;
	mov.b32 	%r28513, 1;
$L__BB1_9737:
	mov.u32 	%r3755, %r28513;
	cvt.u64.u32 	%rd9573, %r3755;
	add.s64 	%rd1169, %rd13, %rd9573;
	ld.local.u8 	%rs667, [%rd1169];
	cvt.u32.u16 	%r17522, %rs667;
	cvt.s32.s8 	%r17523, %r17522;
	add.s32 	%r17524, %r17523, %r3754;
	setp.ne.s32 	%p9962, %r17524, 3;
	mov.f64 	%fd26736, 0dBFF0000000000000;
	mov.f64 	%fd26735, 0d7FF0000000000000;
	@%p9962 bra 	$L__BB1_9750;
	cvt.u64.u16 	%rd9574, %rs667;
	cvt.s64.s8 	%rd9575, %rd9574;
	cvt.u32.u16 	%r17525, %rs666;
	cvt.s32.s8 	%r17526, %r17525;
	mul.wide.s32 	%rd9576, %r17526, 5;
	add.s64 	%rd9577, %rd9576, %rd9575;
	shl.b64 	%rd9578, %rd9577, 3;
	add.s64 	%rd9579, %rd1, %rd9578;
	ld.global.f64 	%fd26736, [%rd9579+45440];
	ld.local.s8 	%r17527, [%rd1169+1];
	cvt.s16.s8 	%rs4076, %rs666;
	cvt.s16.s8 	%rs4077, %rs667;
	mov.b32 	%r17528, {%rs4076, %rs4077};
	mov.b32 	%r17529, 1405;
	dp2a.lo.s32.u32 	%r17530, %r17528, %r17529, %r17527;
	mul.wide.s32 	%rd9580, %r17530, 8;
	add.s64 	%rd9581, %rd1, %rd9580;
	ld.global.f64 	%fd17312, [%rd9581+36240];
	add.f64 	%fd17313, %fd26736, %fd17312;
	ld.global.f64 	%fd26735, [%rd9579+45640];
	ld.global.f64 	%fd17314, [%rd9581+41240];
	add.f64 	%fd17315, %fd26735, %fd17314;
	abs.f64 	%fd17316, %fd17315;
	setp.gt.f64 	%p9963, %fd17316, 0d41CDCD64FF800000;
	selp.f64 	%fd4458, 0dBFF0000000000000, %fd17313, %p9963;
	selp.f64 	%fd4459, 0d7FF0000000000000, %fd17315, %p9963;
	mul.wide.s32 	%rd9582, %r17526, 160;
	add.s64 	%rd1170, %rd9579, %rd9582;
	ld.global.f64 	%fd4460, [%rd1170+21160];
	abs.f64 	%fd4461, %fd4460;
	setp.geu.f64 	%p9964, %fd4461, 0d41CDCD64FF800000;
	mul.wide.s32 	%rd9583, %r17526, -800;
	add.s64 	%rd1171, %rd9581, %rd9583;
	mov.f64 	%fd26726, %fd4458;
	mov.f64 	%fd26727, %fd4459;
	@%p9964 bra 	$L__BB1_9742;
	ld.global.f64 	%fd4462, [%rd1171+23000];
	abs.f64 	%fd17318, %fd4462;
	setp.geu.f64 	%p9965, %fd17318, 0d41CDCD64FF800000;
	mov.f64 	%fd26726, %fd4458;
	mov.f64 	%fd26727, %fd4459;
	@%p9965 bra 	$L__BB1_9742;
	ld.global.f64 	%fd17319, [%rd1170+20160];
	add.f64 	%fd17320, %fd26736, %fd17319;
	ld.global.f64 	%fd17321, [%rd1171+22000];
	add.f64 	%fd17322, %fd17320, %fd17321;
	add.f64 	%fd17323, %fd26735, %fd4460;
	add.f64 	%fd17324, %fd17323, %fd4462;
	abs.f64 	%fd17325, %fd17324;
	setp.gt.f64 	%p9966, %fd17325, 0d41CDCD64FF800000;
	selp.f64 	%fd26726, 0dBFF0000000000000, %fd17322, %p9966;
	selp.f64 	%fd26727, 0d7FF0000000000000, %fd17324, %p9966;
	add.f64 	%fd17326, %fd26727, 0d4069000000000000;
	add.f64 	%fd17327, %fd26726, 0dC016CCCCCCCCCCCD;
	add.f64 	%fd17328, %fd4345, %fd17327;
	div.rn.f64 	%fd26728, %fd17326, %fd17328;
	abs.f64 	%fd17329, %fd4459;
	setp.geu.f64 	%p9967, %fd17329, 0d41CDCD64FF800000;
	@%p9967 bra 	$L__BB1_9742;
	add.f64 	%fd17330, %fd4459, 0d4069000000000000;
	add.f64 	%fd17331, %fd4458, 0dC016CCCCCCCCCCCD;
	add.f64 	%fd17332, %fd4345, %fd17331;
	div.rn.f64 	%fd17333, %fd17330, %fd17332;
	setp.lt.f64 	%p9968, %fd17333, %fd26728;
	selp.f64 	%fd26726, %fd26726, %fd4458, %p9968;
	selp.f64 	%fd26727, %fd26727, %fd4459, %p9968;
	selp.f64 	%fd26728, %fd26728, %fd17333, %p9968;
$L__BB1_9742:
	mov.f64 	%fd26729, %fd26726;
	mov.f64 	%fd26730, %fd26727;
	@%p9964 bra 	$L__BB1_9745;
	ld.global.f64 	%fd17334, [%rd1170+20160];
	add.f64 	%fd17335, %fd26736, %fd17334;
	add.f64 	%fd17336, %fd26735, %fd4460;
	abs.f64 	%fd17337, %fd17336;
	setp.gt.f64 	%p9970, %fd17337, 0d41CDCD64FF800000;
	selp.f64 	%fd26729, 0dBFF0000000000000, %fd17335, %p9970;
	selp.f64 	%fd26730, 0d7FF0000000000000, %fd17336, %p9970;
	add.f64 	%fd17338, %fd26730, 0d4069000000000000;
	add.f64 	%fd17339, %fd26729, 0dC016CCCCCCCCCCCD;
	add.f64 	%fd17340, %fd4345, %fd17339;
	div.rn.f64 	%fd26728, %fd17338, %fd17340;
	abs.f64 	%fd17341, %fd26727;
	setp.geu.f64 	%p9971, %fd17341, 0d41CDCD64FF800000;
	@%p9971 bra 	$L__BB1_9745;
	add.f64 	%fd17342, %fd26727, 0d4069000000000000;
	add.f64 	%fd17343, %fd26726, 0dC016CCCCCCCCCCCD;
	add.f64 	%fd17344, %fd4345, %fd17343;
	div.rn.f64 	%fd17345, %fd17342, %fd17344;
	setp.lt.f64 	%p9972, %fd17345, %fd26728;
	selp.f64 	%fd26729, %fd26729, %fd26726, %p9972;
	selp.f64 	%fd26730, %fd26730, %fd26727, %p9972;
	selp.f64 	%fd26728, %fd26728, %fd17345, %p9972;
$L__BB1_9745:
	ld.global.f64 	%fd4481, [%rd1171+23000];
	abs.f64 	%fd17346, %fd4481;
	setp.geu.f64 	%p9973, %fd17346, 0d41CDCD64FF800000;
	mov.f64 	%fd26732, %fd26729;
	mov.f64 	%fd26733, %fd26730;
	@%p9973 bra 	$L__BB1_9748;
	ld.global.f64 	%fd17347, [%rd1171+22000];
	add.f64 	%fd17348, %fd26736, %fd17347;
	add.f64 	%fd17349, %fd26735, %fd4481;
	abs.f64 	%fd17350, %fd17349;
	setp.gt.f64 	%p9974, %fd17350, 0d41CDCD64FF800000;
	selp.f64 	%fd26732, 0dBFF0000000000000, %fd17348, %p9974;
	selp.f64 	%fd26733, 0d7FF0000000000000, %fd17349, %p9974;
	add.f64 	%fd17351, %fd26733, 0d4069000000000000;
	add.f64 	%fd17352, %fd26732, 0dC016CCCCCCCCCCCD;
	add.f64 	%fd17353, %fd4345, %fd17352;
	div.rn.f64 	%fd26728, %fd17351, %fd17353;
	abs.f64 	%fd17354, %fd26730;
	setp.geu.f64 	%p9975, %fd17354, 0d41CDCD64FF800000;
	@%p9975 bra 	$L__BB1_9748;
	add.f64 	%fd17355, %fd26730, 0d4069000000000000;
	add.f64 	%fd17356, %fd26729, 0dC016CCCCCCCCCCCD;
	add.f64 	%fd17357, %fd4345, %fd17356;
	div.rn.f64 	%fd17358, %fd17355, %fd17357;
	setp.lt.f64 	%p9976, %fd17358, %fd26728;
	selp.f64 	%fd26732, %fd26732, %fd26729, %p9976;
	selp.f64 	%fd26733, %fd26733, %fd26730, %p9976;
	selp.f64 	%fd26728, %fd26728, %fd17358, %p9976;
$L__BB1_9748:
	add.f64 	%fd17359, %fd26736, 0dC016CCCCCCCCCCCD;
	add.f64 	%fd4491, %fd4345, %fd17359;
	abs.f64 	%fd17360, %fd26733;
	setp.geu.f64 	%p9977, %fd17360, 0d41CDCD64FF800000;
	@%p9977 bra 	$L__BB1_9750;
	add.f64 	%fd17361, %fd26735, 0d4069000000000000;
	div.rn.f64 	%fd17362, %fd17361, %fd4491;
	setp.lt.f64 	%p9978, %fd26728, %fd17362;
	selp.f64 	%fd26735, %fd26735, %fd26733, %p9978;
	selp.f64 	%fd26736, %fd26736, %fd26732, %p9978;
$L__BB1_9750:
	add.f64 	%fd17363, %fd26736, 0d3EB0C6F7A0B5ED8D;
	add.f64 	%fd17364, %fd26735, 0d3EB0C6F7A0B5ED8D;
	add.s32 	%r17531, %r3709, -1;
	mad.lo.s32 	%r17532, %r3711, %r17531, %r3755;
	add.s32 	%r17533, %r17532, -1;
	mul.wide.s32 	%rd9584, %r17533, 8;
	add.s64 	%rd9585, %rd8, %rd9584;
	ld.local.f64 	%fd17365, [%rd9585];
	add.f64 	%fd17366, %fd17364, %fd17365;
	add.f64 	%fd17367, %fd17366, 0d4069000000000000;
	add.s64 	%rd9586, %rd9, %rd9584;
	ld.local.f64 	%fd17368, [%rd9586];
	add.f64 	%fd17369, %fd17363, %fd17368;
	add.f64 	%fd17370, %fd17369, 0dC016CCCCCCCCCCCD;
	add.f64 	%fd17371, %fd4345, %fd17370;
	div.rn.f64 	%fd17372, %fd17367, %fd17371;
	add.f64 	%fd17373, %fd17372, 0dC071126666666666;
	setp.gt.f64 	%p9979, %fd17373, %fd26737;
	setp.lt.f64 	%p9980, %fd17369, 0d0000000000000000;
	setp.lt.f64 	%p9981, %fd17366, 0d0000000000000000;
	and.pred  	%p9982, %p9980, %p9981;
	and.pred  	%p9983, %p9982, %p9979;
	selp.f64 	%fd26737, %fd17373, %fd26737, %p9983;
	selp.b32 	%r28515, %r3755, %r28515, %p9983;
	add.s32 	%r28513, %r3755, 1;
	setp.ne.s32 	%p9984, %r3755, %r3711;
	@%p9984 bra 	$L__BB1_9737;
$L__BB1_9751:
	abs.f64 	%fd4498, %fd26737;
	setp.gt.f64 	%p9985, %fd4498, 0d41CDCD64FF800000;
	selp.b32 	%r28745, 1, %r28515, %p9985;
	selp.b32 	%r28746, 1, %r3709, %p9985;
	cvt.u64.u32 	%rd9587, %r28746;
	add.s64 	%rd1172, %rd12, %rd9587;
	ld.local.u8 	%rs668, [%rd1172];
	cvt.u32.u16 	%r17534, %rs668;
	cvt.s32.s8 	%r17535, %r17534;
	cvt.s64.s32 	%rd9588, %r28745;
	add.s64 	%rd1173, %rd13, %rd9588;
	ld.local.u8 	%rs6822, [%rd1173];
	cvt.u32.u16 	%r17536, %rs6822;
	cvt.s32.s8 	%r17537, %r17536;
	add.s32 	%r17538, %r17537, %r17535;
	setp.ne.s32 	%p9986, %r17538, 3;
	mov.f64 	%fd26748, 0dBFF0000000000000;
	mov.f64 	%fd26747, 0d7FF0000000000000;
	@%p9986 bra 	$L__BB1_9764;
	cvt.u32.u16 	%r17539, %rs668;
	cvt.u32.u16 	%r17540, %rs6822;
	cvt.u64.u16 	%rd9589, %rs6822;
	cvt.s64.s8 	%rd9590, %rd9589;
	cvt.s32.s8 	%r17541, %r17539;
	mul.wide.s32 	%rd9591, %r17541, 5;
	add.s64 	%rd9592, %rd9591, %rd9590;
	shl.b64 	%rd9593, %rd9592, 3;
	add.s64 	%rd9594, %rd1, %rd9593;
	ld.global.f64 	%fd26748, [%rd9594+45440];
	ld.local.s8 	%r17542, [%rd1173+1];
	ld.local.s8 	%rs4078, [%rd1172+1];
	cvt.u32.u16 	%r17543, %rs4078;
	prmt.b32 	%r17544, %r17539, %r17543, 0x3340U;
	prmt.b32 	%r17545, %r17540, 0, 0x3340U;
	prmt.b32 	%r17546, %r17544, %r17545, 0x5410U;
	mov.b32 	%r17547, 334205;
	dp4a.s32.u32 	%r17548, %r17546, %r17547, %r17542;
	mul.wide.s32 	%rd9595, %r17548, 8;
	add.s64 	%rd9596, %rd1, %rd9595;
	ld.global.f64 	%fd17377, [%rd9596+35440];
	add.f64 	%fd17378, %fd26748, %fd17377;
	ld.global.f64 	%fd26747, [%rd9594+45640];
	ld.global.f64 	%fd17379, [%rd9596+40440];
	add.f64 	%fd17380, %fd26747, %fd17379;
	abs.f64 	%fd17381, %fd17380;
	setp.gt.f64 	%p9987, %fd17381, 0d41CDCD64FF800000;
	selp.f64 	%fd4501, 0dBFF0000000000000, %fd17378, %p9987;
	selp.f64 	%fd4502, 0d7FF0000000000000, %fd17380, %p9987;
	cvt.s16.s8 	%rs4079, %rs668;
	mov.b32 	%r17549, {%rs4079, %rs4078};
	cvt.s32.s8 	%r17550, %r17540;
	mov.b32 	%r17551, 1305;
	dp2a.lo.s32.u32 	%r17552, %r17549, %r17551, %r17550;
	mul.wide.s32 	%rd9597, %r17552, 8;
	add.s64 	%rd1174, %rd1, %rd9597;
	ld.global.f64 	%fd4503, [%rd1174+21000];
	abs.f64 	%fd4504, %fd4503;
	setp.geu.f64 	%p9988, %fd4504, 0d41CDCD64FF800000;
	cvt.s16.s8 	%rs4080, %rs6822;
	mov.b32 	%r17553, {%rs4079, %rs4080};
	dp2a.lo.s32.u32 	%r17554, %r17553, %r17551, %r17542;
	mul.wide.s32 	%rd9598, %r17554, 8;
	add.s64 	%rd1175, %rd1, %rd9598;
	mov.f64 	%fd26738, %fd4501;
	mov.f64 	%fd26739, %fd4502;
	@%p9988 bra 	$L__BB1_9756;
	ld.global.f64 	%fd4505, [%rd1175+23000];
	abs.f64 	%fd17383, %fd4505;
	setp.geu.f64 	%p9989, %fd17383, 0d41CDCD64FF800000;
	mov.f64 	%fd26738, %fd4501;
	mov.f64 	%fd26739, %fd4502;
	@%p9989 bra 	$L__BB1_9756;
	ld.global.f64 	%fd17384, [%rd1174+20000];
	add.f64 	%fd17385, %fd26748, %fd17384;
	ld.global.f64 	%fd17386, [%rd1175+22000];
	add.f64 	%fd17387, %fd17385, %fd17386;
	add.f64 	%fd17388, %fd26747, %fd4503;
	add.f64 	%fd17389, %fd17388, %fd4505;
	abs.f64 	%fd17390, %fd17389;
	setp.gt.f64 	%p9990, %fd17390, 0d41CDCD64FF800000;
	selp.f64 	%fd26738, 0dBFF0000000000000, %fd17387, %p9990;
	selp.f64 	%fd26739, 0d7FF0000000000000, %fd17389, %p9990;
	add.f64 	%fd17391, %fd26739, 0d4069000000000000;
	add.f64 	%fd17392, %fd26738, 0dC016CCCCCCCCCCCD;
	add.f64 	%fd17393, %fd4345, %fd17392;
	div.rn.f64 	%fd26740, %fd17391, %fd17393;
	abs.f64 	%fd17394, %fd4502;
	setp.geu.f64 	%p9991, %fd17394, 0d41CDCD64FF800000;
	@%p9991 bra 	$L__BB1_9756;
	add.f64 	%fd17395, %fd4502, 0d4069000000000000;
	add.f64 	%fd17396, %fd4501, 0dC016CCCCCCCCCCCD;
	add.f64 	%fd17397, %fd4345, %fd17396;
	div.rn.f64 	%fd17398, %fd17395, %fd17397;
	setp.lt.f64 	%p9992, %fd17398, %fd26740;
	selp.f64 	%fd26738, %fd26738, %fd4501, %p9992;
	selp.f64 	%fd26739, %fd26739, %fd4502, %p9992;
	selp.f64 	%fd26740, %fd26740, %fd17398, %p9992;
$L__BB1_9756:
	mov.f64 	%fd26741, %fd26738;
	mov.f64 	%fd26742, %fd26739;
	@%p9988 bra 	$L__BB1_9759;
	ld.global.f64 	%fd17399, [%rd1174+20000];
	add.f64 	%fd17400, %fd26748, %fd17399;
	add.f64 	%fd17401, %fd26747, %fd4503;
	abs.f64 	%fd17402, %fd17401;
	setp.gt.f64 	%p9994, %fd17402, 0d41CDCD64FF800000;
	selp.f64 	%fd26741, 0dBFF0000000000000, %fd17400, %p9994;
	selp.f64 	%fd26742, 0d7FF0000000000000, %fd17401, %p9994;
	add.f64 	%fd17403, %fd26742, 0d4069000000000000;
	add.f64 	%fd17404, %fd26741, 0dC016CCCCCCCCCCCD;
	add.f64 	%fd17405, %fd4345, %fd17404;
	div.rn.f64 	%fd26740, %fd17403, %fd17405;
	abs.f64 	%fd17406, %fd26739;
	setp.geu.f64 	%p9995, %fd17406, 0d41CDCD64FF800000;
	@%p9995 bra 	$L__BB1_9759;
	add.f64 	%fd17407, %fd26739, 0d4069000000000000;
	add.f64 	%fd17408, %fd26738, 0dC016CCCCCCCCCCCD;
	add.f64 	%fd17409, %fd4345, %fd17408;
	div.rn.f64 	%fd17410, %fd17407, %fd17409;
	setp.lt.f64 	%p9996, %fd17410, %fd26740;
	selp.f64 	%fd26741, %fd26741, %fd26738, %p9996;
	selp.f64 	%fd26742, %fd26742, %fd26739, %p9996;
	selp.f64 	%fd26740, %fd26740, %fd17410, %p9996;
$L__BB1_9759:
	ld.global.f64 	%fd4524, [%rd1175+23000];
	abs.f64 	%fd17411, %fd4524;
	setp.geu.f64 	%p9997, %fd17411, 0d41CDCD64FF800000;
	mov.f64 	%fd26744, %fd26741;
	mov.f64 	%fd26745, %fd26742;
	@%p9997 bra 	$L__BB1_9762;
	ld.global.f64 	%fd17412, [%rd1175+22000];
	add.f64 	%fd17413, %fd26748, %fd17412;
	add.f64 	%fd17414, %fd26747, %fd4524;
	abs.f64 	%fd17415, %fd17414;
	setp.gt.f64 	%p9998, %fd17415, 0d41CDCD64FF800000;
	selp.f64 	%fd26744, 0dBFF0000000000000, %fd17413, %p9998;
	selp.f64 	%fd26745, 0d7FF0000000000000, %fd17414, %p9998;
	add.f64 	%fd17416, %fd26745, 0d4069000000000000;
	add.f64 	%fd17417, %fd26744, 0dC016CCCCCCCCCCCD;
	add.f64 	%fd17418, %fd4345, %fd17417;
	div.rn.f64 	%fd26740, %fd17416, %fd17418;
	abs.f64 	%fd17419, %fd26742;
	setp.geu.f64 	%p9999, %fd17419, 0d41CDCD64FF800000;
	@%p9999 bra 	$L__BB1_9762;
	add.f64 	%fd17420, %fd26742, 0d4069000000000000;
	add.f64 	%fd17421, %fd26741, 0dC016CCCCCCCCCCCD;
	add.f64 	%fd17422, %fd4345, %fd17421;
	div.rn.f64 	%fd17423, %fd17420, %fd17422;
	setp.lt.f64 	%p10000, %fd17423, %fd26740;
	selp.f64 	%fd26744, %fd26744, %fd26741, %p10000;
	selp.f64 	%fd26745, %fd26745, %fd26742, %p10000;
	selp.f64 	%fd26740, %fd26740, %fd17423, %p10000;
$L__BB1_9762:
	add.f64 	%fd17424, %fd26748, 0dC016CCCCCCCCCCCD;
	add.f64 	%fd4534, %fd4345, %fd17424;
	abs.f64 	%fd17425, %fd26745;
	setp.geu.f64 	%p10001, %fd17425, 0d41CDCD64FF800000;
	@%p10001 bra 	$L__BB1_9764;
	add.f64 	%fd17426, %fd26747, 0d4069000000000000;
	div.rn.f64 	%fd17427, %fd17426, %fd4534;
	setp.lt.f64 	%p10002, %fd26740, %fd17427;
	selp.f64 	%fd26747, %fd26747, %fd26745, %p10002;
	selp.f64 	%fd26748, %fd26748, %fd26744, %p10002;
$L__BB1_9764:
	setp.eq.s32 	%p10003, %r3709, 0;
	@%p10003 bra 	$L__BB1_9778;
	and.b32  	%r3762, %r3709, 15;
	setp.lt.u32 	%p10004, %r3709, 16;
	mov.b32 	%r28518, 0;
	@%p10004 bra 	$L__BB1_9768;
	and.b32  	%r28518, %r3709, 2147483632;
	mov.b32 	%r28516, 0;
$L__BB1_9767:
	.pragma "nounroll";
	mul.wide.u32 	%rd9599, %r28516, 4;
	add.s64 	%rd9600, %rd10, %rd9599;
	mov.b32 	%r17557, 0;
	st.local.u32 	[%rd9600], %r17557;
	st.local.u32 	[%rd9600+4], %r17557;
	st.local.u32 	[%rd9600+8], %r17557;
	st.local.u32 	[%rd9600+12], %r17557;
	st.local.u32 	[%rd9600+16], %r17557;
	st.local.u32 	[%rd9600+20], %r17557;
	st.local.u32 	[%rd9600+24], %r17557;
	st.local.u32 	[%rd9600+28], %r17557;
	st.local.u32 	[%rd9600+32], %r17557;
	st.local.u32 	[%rd9600+36], %r17557;
	st.local.u32 	[%rd9600+40], %r17557;
	st.local.u32 	[%rd9600+44], %r17557;
	st.local.u32 	[%rd9600+48], %r17557;
	st.local.u32 	[%rd9600+52], %r17557;
	st.local.u32 	[%rd9600+56], %r17557;
	st.local.u32 	[%rd9600+60], %r17557;
	add.s32 	%r28516, %r28516, 16;
	setp.ne.s32 	%p10005, %r28516, %r28518;
	@%p10005 bra 	$L__BB1_9767;
$L__BB1_9768:
	setp.eq.s32 	%p10006, %r3762, 0;
	@%p10006 bra 	$L__BB1_9778;
	and.b32  	%r3767, %r3709, 7;
	setp.lt.u32 	%p10007, %r3762, 8;
	@%p10007 bra 	$L__BB1_9771;
	mul.wide.u32 	%rd9601, %r28518, 4;
	add.s64 	%rd9602, %rd10, %rd9601;
	mov.b32 	%r17558, 0;
	st.local.u32 	[%rd9602], %r17558;
	st.local.u32 	[%rd9602+4], %r17558;
	st.local.u32 	[%rd9602+8], %r17558;
	st.local.u32 	[%rd9602+12], %r17558;
	st.local.u32 	[%rd9602+16], %r17558;
	st.local.u32 	[%rd9602+20], %r17558;
	st.local.u32 	[%rd9602+24], %r17558;
	st.local.u32 	[%rd9602+28], %r17558;
	add.s32 	%r28518, %r28518, 8;
$L__BB1_9771:
	setp.eq.s32 	%p10008, %r3767, 0;
	@%p10008 bra 	$L__BB1_9778;
	and.b32  	%r3770, %r3709, 3;
	setp.lt.u32 	%p10009, %r3767, 4;
	@%p10009 bra 	$L__BB1_9774;
	mul.wide.u32 	%rd9603, %r28518, 4;
	add.s64 	%rd9604, %rd10, %rd9603;
	mov.b32 	%r17559, 0;
	st.local.u32 	[%rd9604], %r17559;
	st.local.u32 	[%rd9604+4], %r17559;
	st.local.u32 	[%rd9604+8], %r17559;
	st.local.u32 	[%rd9604+12], %r17559;
	add.s32 	%r28518, %r28518, 4;
$L__BB1_9774:
	setp.eq.s32 	%p10010, %r3770, 0;
	@%p10010 bra 	$L__BB1_9778;
	mul.wide.u32 	%rd9605, %r28518, 4;
	add.s64 	%rd1176, %rd10, %rd9605;
	mov.b32 	%r17560, 0;
	st.local.u32 	[%rd1176], %r17560;
	setp.eq.s32 	%p10011, %r3770, 1;
	@%p10011 bra 	$L__BB1_9778;
	mov.b32 	%r17561, 0;
	st.local.u32 	[%rd1176+4], %r17561;
	setp.eq.s32 	%p10012, %r3770, 2;
	@%p10012 bra 	$L__BB1_9778;
	mov.b32 	%r17562, 0;
	st.local.u32 	[%rd1176+8], %r17562;
$L__BB1_9778:
	@%p9961 bra 	$L__BB1_9792;
	and.b32  	%r3773, %r3711, 15;
	setp.lt.u32 	%p10014, %r3711, 16;
	mov.b32 	%r28522, 0;
	@%p10014 bra 	$L__BB1_9782;
	and.b32  	%r28522, %r3711, 2147483632;
	mov.b32 	%r28520, 0;
$L__BB1_9781:
	.pragma "nounroll";
	mul.wide.u32 	%rd9606, %r28520, 4;
	add.s64 	%rd9607, %rd11, %rd9606;
	mov.b32 	%r17565, 0;
	st.local.u32 	[%rd9607], %r17565;
	st.local.u32 	[%rd9607+4], %r17565;
	st.local.u32 	[%rd9607+8], %r17565;
	st.local.u32 	[%rd9607+12], %r17565;
	st.local.u32 	[%rd9607+16], %r17565;
	st.local.u32 	[%rd9607+20], %r17565;
	st.local.u32 	[%rd9607+24], %r17565;
	st.local.u32 	[%rd9607+28], %r17565;
	st.local.u32 	[%rd9607+32], %r17565;
	st.local.u32 	[%rd9607+36], %r17565;
	st.local.u32 	[%rd9607+40], %r17565;
	st.local.u32 	[%rd9607+44], %r17565;
	st.local.u32 	[%rd9607+48], %r17565;
	st.local.u32 	[%rd9607+52], %r17565;
	st.local.u32 	[%rd9607+56], %r17565;
	st.local.u32 	[%rd9607+60], %r17565;
	add.s32 	%r28520, %r28520, 16;
	setp.ne.s32 	%p10015, %r28520, %r28522;
	@%p10015 bra 	$L__BB1_9781;
$L__BB1_9782:
	setp.eq.s32 	%p10016, %r3773, 0;
	@%p10016 bra 	$L__BB1_9792;
	and.b32  	%r3778, %r3711, 7;
	setp.lt.u32 	%p10017, %r3773, 8;
	@%p10017 bra 	$L__BB1_9785;
	mul.wide.u32 	%rd9608, %r28522, 4;
	add.s64 	%rd9609, %rd11, %rd9608;
	mov.b32 	%r17566, 0;
	st.local.u32 	[%rd9609], %r17566;
	st.local.u32 	[%rd9609+4], %r17566;
	st.local.u32 	[%rd9609+8], %r17566;
	st.local.u32 	[%rd9609+12], %r17566;
	st.local.u32 	[%rd9609+16], %r17566;
	st.local.u32 	[%rd9609+20], %r17566;
	st.local.u32 	[%rd9609+24], %r17566;
	st.local.u32 	[%rd9609+28], %r17566;
	add.s32 	%r28522, %r28522, 8;
$L__BB1_9785:
	setp.eq.s32 	%p10018, %r3778, 0;
	@%p10018 bra 	$L__BB1_9792;
	and.b32  	%r3781, %r3711, 3;
	setp.lt.u32 	%p10019, %r3778, 4;
	@%p10019 bra 	$L__BB1_9788;
	mul.wide.u32 	%rd9610, %r28522, 4;
	add.s64 	%rd9611, %rd11, %rd9610;
	mov.b32 	%r17567, 0;
	st.local.u32 	[%rd9611], %r17567;
	st.local.u32 	[%rd9611+4], %r17567;
	st.local.u32 	[%rd9611+8], %r17567;
	st.local.u32 	[%rd9611+12], %r17567;
	add.s32 	%r28522, %r28522, 4;
$L__BB1_9788:
	setp.eq.s32 	%p10020, %r3781, 0;
	@%p10020 bra 	$L__BB1_9792;
	mul.wide.u32 	%rd9612, %r28522, 4;
	add.s64 	%rd1177, %rd11, %rd9612;
	mov.b32 	%r17568, 0;
	st.local.u32 	[%rd1177], %r17568;
	setp.eq.s32 	%p10021, %r3781, 1;
	@%p10021 bra 	$L__BB1_9792;
	mov.b32 	%r17569, 0;
	st.local.u32 	[%rd1177+4], %r17569;
	setp.eq.s32 	%p10022, %r3781, 2;
	@%p10022 bra 	$L__BB1_9792;
	mov.b32 	%r17570, 0;
	st.local.u32 	[%rd1177+8], %r17570;
$L__BB1_9792:
	add.s32 	%r17571, %r28746, -1;
	add.s32 	%r3784, %r28745, -1;
	mad.lo.s32 	%r3785, %r17571, %r3711, %r3784;
	mul.wide.s32 	%rd9613, %r3785, 8;
	add.s64 	%rd9614, %rd8, %rd9613;
	ld.local.f64 	%fd17429, [%rd9614];
	abs.f64 	%fd17430, %fd17429;
	setp.geu.f64 	%p10023, %fd17430, 0d41CDCD64FF800000;
	mov.f64 	%fd26755, 0d0000000000000000;
	@%p10023 bra 	$L__BB1_9840;
	mul.wide.u32 	%rd9615, %r28746, 4;
	add.s64 	%rd9616, %rd10, %rd9615;
	st.local.u32 	[%rd9616+-4], %r28745;
	mul.wide.s32 	%rd9617, %r3784, 4;
	add.s64 	%rd9618, %rd11, %rd9617;
	st.local.u32 	[%rd9618], %r28746;
$L__BB1_9794:
	cvt.s64.s32 	%rd9619, %r28746;
	add.s64 	%rd1178, %rd12, %rd9619;
	ld.local.u8 	%rs671, [%rd1178];
	cvt.u32.u16 	%r17572, %rs671;
	cvt.s32.s8 	%r17573, %r17572;
	cvt.u32.u16 	%r17574, %rs6822;
	cvt.s32.s8 	%r17575, %r17574;
	add.s32 	%r17576, %r17575, %r17573;
	setp.eq.s32 	%p10024, %r17576, 3;
	@%p10024 bra 	$L__BB1_9796;
	add.s32 	%r17577, %r28746, -1;
	mad.lo.s32 	%r17578, %r17577, %r3711, %r28745;
	add.s32 	%r17579, %r17578, -1;
	mul.wide.s32 	%rd9620, %r17579, 8;
	add.s64 	%rd9621, %rd9, %rd9620;
	mov.b64 	%rd9622, -4616189618054758400;
	st.local.u64 	[%rd9621], %rd9622;
	add.s64 	%rd9623, %rd8, %rd9620;
	mov.b64 	%rd9624, 9218868437227405312;
	st.local.u64 	[%rd9623], %rd9624;
	mov.f64 	%fd26753, 0dBFF0000000000000;
	mov.f64 	%fd26752, 0d7FF0000000000000;
	bra.uni 	$L__BB1_9807;
$L__BB1_9796:
	cvt.s32.s8 	%r17581, %r17572;
	mul.wide.s32 	%rd9625, %r17581, 5;
	cvt.u64.u16 	%rd9626, %rs6822;
	cvt.s64.s8 	%rd1179, %rd9626;
	add.s64 	%rd1180, %rd9625, %rd1179;
	shl.b64 	%rd9627, %rd1180, 3;
	add.s64 	%rd9628, %rd1, %rd9627;
	ld.global.f64 	%fd26753, [%rd9628+45440];
	cvt.s64.s32 	%rd9629, %r28745;
	add.s64 	%rd9630, %rd13, %rd9629;
	ld.local.u8 	%rs4081, [%rd1178+-1];
	cvt.u64.u16 	%rd9631, %rs4081;
	cvt.s64.s8 	%rd1181, %rd9631;
	ld.local.s8 	%rs4082, [%rd9630+-1];
	cvt.u32.u16 	%r17582, %rs4082;
	cvt.u32.u16 	%r17583, %rs6822;
	prmt.b32 	%r17584, %r17583, %r17582, 0x3340U;
	prmt.b32 	%r17585, %r17572, 0, 0x3340U;
	prmt.b32 	%r17586, %r17584, %r17585, 0x5410U;
	cvt.u32.u16 	%r17587, %rs4081;
	cvt.s32.s8 	%r17588, %r17587;
	mov.b32 	%r17589, 334205;
	dp4a.s32.u32 	%r17590, %r17586, %r17589, %r17588;
	mul.wide.s32 	%rd9632, %r17590, 8;
	add.s64 	%rd9633, %rd1, %rd9632;
	ld.global.f64 	%fd17433, [%rd9633+35440];
	add.f64 	%fd17434, %fd26753, %fd17433;
	ld.global.f64 	%fd26752, [%rd9628+45640];
	ld.global.f64 	%fd17435, [%rd9633+40440];
	add.f64 	%fd17436, %fd26752, %fd17435;
	abs.f64 	%fd17437, %fd17436;
	setp.gt.f64 	%p10025, %fd17437, 0d41CDCD64FF800000;
	selp.f64 	%fd4541, 0dBFF0000000000000, %fd17434, %p10025;
	selp.f64 	%fd4542, 0d7FF0000000000000, %fd17436, %p10025;
	cvt.s16.s8 	%rs4083, %rs6822;
	mov.b32 	%r17591, {%rs4083, %rs4082};
	mov.b32 	%r17592, 1305;
	dp2a.lo.s32.u32 	%r17593, %r17591, %r17592, %r17581;
	mul.wide.s32 	%rd9634, %r17593, 8;
	add.s64 	%rd1182, %rd1, %rd9634;
	ld.global.f64 	%fd4543, [%rd1182+21000];
	abs.f64 	%fd17438, %fd4543;
	setp.geu.f64 	%p10026, %fd17438, 0d41CDCD64FF800000;
	@%p10026 bra 	$L__BB1_9800;
	mad.lo.s64 	%rd9638, %rd1179, 24, %rd1180;
	add.s64 	%rd9639, %rd9638, %rd1181;
	shl.b64 	%rd9640, %rd9639, 3;
	add.s64 	%rd1183, %rd1, %rd9640;
	ld.global.f64 	%fd4544, [%rd1183+23000];
	abs.f64 	%fd17453, %fd4544;
	setp.lt.f64 	%p10031, %fd17453, 0d41CDCD64FF800000;
	@%p10031 bra 	$L__BB1_9803;
	ld.global.f64 	%fd17454, [%rd1182+20000];
	add.f64 	%fd17455, %fd26753, %fd17454;
	add.f64 	%fd17456, %fd26752, %fd4543;
	abs.f64 	%fd17457, %fd17456;
	setp.gt.f64 	%p10032, %fd17457, 0d41CDCD64FF800000;
	selp.f64 	%fd26749, 0dBFF0000000000000, %fd17455, %p10032;
	selp.f64 	%fd26750, 0d7FF0000000000000, %fd17456, %p10032;
	add.f64 	%fd17458, %fd26750, 0d4069000000000000;
	add.f64 	%fd17459, %fd26749, 0dC016CCCCCCCCCCCD;
	add.f64 	%fd17460, %fd4345, %fd17459;
	div.rn.f64 	%fd26751, %fd17458, %fd17460;
	abs.f64 	%fd17461, %fd4542;
	setp.geu.f64 	%p10033, %fd17461, 0d41CDCD64FF800000;
	@%p10033 bra 	$L__BB1_9805;
	add.f64 	%fd17462, %fd4542, 0d4069000000000000;
	add.f64 	%fd17463, %fd4541, 0dC016CCCCCCCCCCCD;
	add.f64 	%fd17464, %fd4345, %fd17463;
	div.rn.f64 	%fd17465, %fd17462, %fd17464;
	setp.lt.f64 	%p10034, %fd17465, %fd26751;
	selp.f64 	%fd26749, %fd26749, %fd4541, %p10034;
	selp.f64 	%fd26750, %fd26750, %fd4542, %p10034;
	selp.f64 	%fd26751, %fd26751, %fd17465, %p10034;
	bra.uni 	$L__BB1_9805;
$L__BB1_9800:
	mad.lo.s64 	%rd9635, %rd1179, 24, %rd1180;
	add.s64 	%rd9636, %rd9635, %rd1181;
	shl.b64 	%rd9637, %rd9636, 3;
	add.s64 	%rd1184, %rd1, %rd9637;
	ld.global.f64 	%fd4545, [%rd1184+23000];
	abs.f64 	%fd17440, %fd4545;
	setp.geu.f64 	%p10027, %fd17440, 0d41CDCD64FF800000;
	mov.f64 	%fd26749, %fd4541;
	mov.f64 	%fd26750, %fd4542;
	@%p10027 bra 	$L__BB1_9805;
	ld.global.f64 	%fd17441, [%rd1184+22000];
	add.f64 	%fd17442, %fd26753, %fd17441;
	add.f64 	%fd17443, %fd26752, %fd4545;
	abs.f64 	%fd17444, %fd17443;
	setp.gt.f64 	%p10028, %fd17444, 0d41CDCD64FF800000;
	selp.f64 	%fd26749, 0dBFF0000000000000, %fd17442, %p10028;
	selp.f64 	%fd26750, 0d7FF0000000000000, %fd17443, %p10028;
	add.f64 	%fd17445, %fd26750, 0d4069000000000000;
	add.f64 	%fd17446, %fd26749, 0dC016CCCCCCCCCCCD;
	add.f64 	%fd17447, %fd4345, %fd17446;
	div.rn.f64 	%fd26751, %fd17445, %fd17447;
	abs.f64 	%fd17448, %fd4542;
	setp.geu.f64 	%p10029, %fd17448, 0d41CDCD64FF800000;
	@%p10029 bra 	$L__BB1_9805;
	add.f64 	%fd17449, %fd4542, 0d4069000000000000;
	add.f64 	%fd17450, %fd4541, 0dC016CCCCCCCCCCCD;
	add.f64 	%fd17451, %fd4345, %fd17450;
	div.rn.f64 	%fd17452, %fd17449, %fd17451;
	setp.lt.f64 	%p10030, %fd17452, %fd26751;
	selp.f64 	%fd26749, %fd26749, %fd4541, %p10030;
	selp.f64 	%fd26750, %fd26750, %fd4542, %p10030;
	selp.f64 	%fd26751, %fd26751, %fd17452, %p10030;
	bra.uni 	$L__BB1_9805;
$L__BB1_9803:
	ld.global.f64 	%fd17466, [%rd1182+20000];
	add.f64 	%fd17467, %fd26753, %fd17466;
	ld.global.f64 	%fd17468, [%rd1183+22000];
	add.f64 	%fd17469, %fd17467, %fd17468;
	add.f64 	%fd17470, %fd26752, %fd4543;
	add.f64 	%fd17471, %fd17470, %fd4544;
	abs.f64 	%fd17472, %fd17471;
	setp.gt.f64 	%p10035, %fd17472, 0d41CDCD64FF800000;
	selp.f64 	%fd26749, 0dBFF0000000000000, %fd17469, %p10035;
	selp.f64 	%fd26750, 0d7FF0000000000000, %fd17471, %p10035;
	add.f64 	%fd17473, %fd26750, 0d4069000000000000;
	add.f64 	%fd17474, %fd26749, 0dC016CCCCCCCCCCCD;
	add.f64 	%fd17475, %fd4345, %fd17474;
	div.rn.f64 	%fd26751, %fd17473, %fd17475;
	abs.f64 	%fd17476, %fd4542;
	setp.geu.f64 	%p10036, %fd17476, 0d41CDCD64FF800000;
	@%p10036 bra 	$L__BB1_9805;
	add.f64 	%fd17477, %fd4542, 0d4069000000000000;
	add.f64 	%fd17478, %fd4541, 0dC016CCCCCCCCCCCD;
	add.f64 	%fd17479, %fd4345, %fd17478;
	div.rn.f64 	%fd17480, %fd17477, %fd17479;
	setp.lt.f64 	%p10037, %fd17480, %fd26751;
	selp.f64 	%fd26749, %fd26749, %fd4541, %p10037;
	selp.f64 	%fd26750, %fd26750, %fd4542, %p10037;
	selp.f64 	%fd26751, %fd26751, %fd17480, %p10037;
$L__BB1_9805:
	abs.f64 	%fd17481, %fd26750;
	setp.geu.f64 	%p10038, %fd17481, 0d41CDCD64FF800000;
	@%p10038 bra 	$L__BB1_9807;
	add.f64 	%fd17482, %fd26752, 0d4069000000000000;
	add.f64 	%fd17483, %fd26753, 0dC016CCCCCCCCCCCD;
	add.f64 	%fd17484, %fd4345, %fd17483;
	div.rn.f64 	%fd17485, %fd17482, %fd17484;
	setp.lt.f64 	%p10039, %fd26751, %fd17485;
	selp.f64 	%fd26752, %fd26752, %fd26750, %p10039;
	selp.f64 	%fd26753, %fd26753, %fd26749, %p10039;
$L__BB1_9807:
	add.s32 	%r3788, %r28746, -1;
	mul.lo.s32 	%r3789, %r3788, %r3711;
	add.s32 	%r3790, %r28745, -1;
	add.s32 	%r3791, %r3790, %r3789;
	mul.wide.s32 	%rd9641, %r3791, 8;
	add.s64 	%rd9642, %rd9, %rd9641;
	ld.local.f64 	%fd4571, [%rd9642];
	abs.f64 	%fd4572, %fd4571;
	abs.f64 	%fd17486, %fd26753;
	max.f64 	%fd17488, %fd4572, %fd17486;
	setp.gt.f64 	%p10040, %fd17488, 0d41CDCD64FF800000;
	sub.f64 	%fd17489, %fd4571, %fd26753;
	abs.f64 	%fd17490, %fd17489;
	setp.geu.f64 	%p10041, %fd17490, 0d3EE4F8B588E368F1;
	or.pred  	%p10042, %p10040, %p10041;
	@%p10042 bra 	$L__BB1_10903;
	mul.wide.s32 	%rd9643, %r3791, 8;
	add.s64 	%rd9644, %rd8, %rd9643;
	ld.local.f64 	%fd17492, [%rd9644];
	abs.f64 	%fd17493, %fd17492;
	abs.f64 	%fd17494, %fd26752;
	max.f64 	%fd17496, %fd17493, %fd17494;
	setp.gt.f64 	%p10043, %fd17496, 0d41CDCD64FF800000;
	sub.f64 	%fd17497, %fd17492, %fd26752;
	abs.f64 	%fd17498, %fd17497;
	setp.geu.f64 	%p10044, %fd17498, 0d3EE4F8B588E368F1;
	or.pred  	%p10045, %p10043, %p10044;
	@%p10045 bra 	$L__BB1_10903;
	mul.wide.s32 	%rd9645, %r3785, 8;
	add.s64 	%rd9646, %rd8, %rd9645;
	ld.local.f64 	%fd17501, [%rd9646];
	add.f64 	%fd4573, %fd26747, %fd17501;
	add.s64 	%rd9647, %rd9, %rd9645;
	ld.local.f64 	%fd17502, [%rd9647];
	add.f64 	%fd4574, %fd26748, %fd17502;
	mov.f64 	%fd26754, 0d3FE0000000000000;
	@%p9985 bra 	$L__BB1_9839;
	mov.b32 	%r28549, 0;
	@%p10003 bra 	$L__BB1_9824;
	and.b32  	%r3792, %r3709, 15;
	setp.lt.u32 	%p10048, %r3709, 16;
	mov.b32 	%r28549, 0;
	mov.u32 	%r28533, %r28549;
	@%p10048 bra 	$L__BB1_9814;
	and.b32  	%r28533, %r3709, 2147483632;
	mov.b32 	%r28549, 0;
	mov.u32 	%r28527, %r28549;
$L__BB1_9813:
	.pragma "nounroll";
	mul.wide.u32 	%rd9648, %r28527, 4;
	add.s64 	%rd9649, %rd10, %rd9648;
	ld.local.u32 	%r17598, [%rd9649];
	setp.gt.s32 	%p10049, %r17598, 0;
	selp.u32 	%r17599, 1, 0, %p10049;
	add.s32 	%r17600, %r28549, %r17599;
	ld.local.u32 	%r17601, [%rd9649+4];
	setp.gt.s32 	%p10050, %r17601, 0;
	selp.u32 	%r17602, 1, 0, %p10050;
	add.s32 	%r17603, %r17600, %r17602;
	ld.local.u32 	%r17604, [%rd9649+8];
	setp.gt.s32 	%p10051, %r17604, 0;
	selp.u32 	%r17605, 1, 0, %p10051;
	add.s32 	%r17606, %r17603, %r17605;
	ld.local.u32 	%r17607, [%rd9649+12];
	setp.gt.s32 	%p10052, %r17607, 0;
	selp.u32 	%r17608, 1, 0, %p10052;
	add.s32 	%r17609, %r17606, %r17608;
	ld.local.u32 	%r17610, [%rd9649+16];
	setp.gt.s32 	%p10053, %r17610, 0;
	selp.u32 	%r17611, 1, 0, %p10053;
	add.s32 	%r17612, %r17609, %r17611;
	ld.local.u32 	%r17613, [%rd9649+20];
	setp.gt.s32 	%p10054, %r17613, 0;
	selp.u32 	%r17614, 1, 0, %p10054;
	add.s32 	%r17615, %r17612, %r17614;
	ld.local.u32 	%r17616, [%rd9649+24];
	setp.gt.s32 	%p10055, %r17616, 0;
	selp.u32 	%r17617, 1, 0, %p10055;
	add.s32 	%r17618, %r17615, %r17617;
	ld.local.u32 	%r17619, [%rd9649+28];
	setp.gt.s32 	%p10056, %r17619, 0;
	selp.u32 	%r17620, 1, 0, %p10056;
	add.s32 	%r17621, %r17618, %r17620;
	ld.local.u32 	%r17622, [%rd9649+32];
	setp.gt.s32 	%p10057, %r17622, 0;
	selp.u32 	%r17623, 1, 0, %p10057;
	add.s32 	%r17624, %r17621, %r17623;
	ld.local.u32 	%r17625, [%rd9649+36];
	setp.gt.s32 	%p10058, %r17625, 0;
	selp.u32 	%r17626, 1, 0, %p10058;
	add.s32 	%r17627, %r17624, %r17626;
	ld.local.u32 	%r17628, [%rd9649+40];
	setp.gt.s32 	%p10059, %r17628, 0;
	selp.u32 	%r17629, 1, 0, %p10059;
	add.s32 	%r17630, %r17627, %r17629;
	ld.local.u32 	%r17631, [%rd9649+44];
	setp.gt.s32 	%p10060, %r17631, 0;
	selp.u32 	%r17632, 1, 0, %p10060;
	add.s32 	%r17633, %r17630, %r17632;
	ld.local.u32 	%r17634, [%rd9649+48];
	setp.gt.s32 	%p10061, %r17634, 0;
	selp.u32 	%r17635, 1, 0, %p10061;
	add.s32 	%r17636, %r17633, %r17635;
	ld.local.u32 	%r17637, [%rd9649+52];
	setp.gt.s32 	%p10062, %r17637, 0;
	selp.u32 	%r17638, 1, 0, %p10062;
	add.s32 	%r17639, %r17636, %r17638;
	ld.local.u32 	%r17640, [%rd9649+56];
	setp.gt.s32 	%p10063, %r17640, 0;
	selp.u32 	%r17641, 1, 0, %p10063;
	add.s32 	%r17642, %r17639, %r17641;
	ld.local.u32 	%r17643, [%rd9649+60];
	setp.gt.s32 	%p10064, %r17643, 0;
	selp.u32 	%r17644, 1, 0, %p10064;
	add.s32 	%r28549, %r17642, %r17644;
	add.s32 	%r28527, %r28527, 16;
	setp.ne.s32 	%p10065, %r28527, %r28533;
	@%p10065 bra 	$L__BB1_9813;
$L__BB1_9814:
	setp.eq.s32 	%p10066, %r3792, 0;
	@%p10066 bra 	$L__BB1_9824;
	and.b32  	%r3801, %r3709, 7;
	setp.lt.u32 	%p10067, %r3792, 8;
	@%p10067 bra 	$L__BB1_9817;
	mul.wide.u32 	%rd9650, %r28533, 4;
	add.s64 	%rd9651, %rd10, %rd9650;
	ld.local.u32 	%r17646, [%rd9651];
	setp.gt.s32 	%p10068, %r17646, 0;
	selp.u32 	%r17647, 1, 0, %p10068;
	add.s32 	%r17648, %r28549, %r17647;
	ld.local.u32 	%r17649, [%rd9651+4];
	setp.gt.s32 	%p10069, %r17649, 0;
	selp.u32 	%r17650, 1, 0, %p10069;
	add.s32 	%r17651, %r17648, %r17650;
	ld.local.u32 	%r17652, [%rd9651+8];
	setp.gt.s32 	%p10070, %r17652, 0;
	selp.u32 	%r17653, 1, 0, %p10070;
	add.s32 	%r17654, %r17651, %r17653;
	ld.local.u32 	%r17655, [%rd9651+12];
	setp.gt.s32 	%p10071, %r17655, 0;
	selp.u32 	%r17656, 1, 0, %p10071;
	add.s32 	%r17657, %r17654, %r17656;
	ld.local.u32 	%r17658, [%rd9651+16];
	setp.gt.s32 	%p10072, %r17658, 0;
	selp.u32 	%r17659, 1, 0, %p10072;
	add.s32 	%r17660, %r17657, %r17659;
	ld.local.u32 	%r17661, [%rd9651+20];
	setp.gt.s32 	%p10073, %r17661, 0;
	selp.u32 	%r17662, 1, 0, %p10073;
	add.s32 	%r17663, %r17660, %r17662;
	ld.local.u32 	%r17664, [%rd9651+24];
	setp.gt.s32 	%p10074, %r17664, 0;
	selp.u32 	%r17665, 1, 0, %p10074;
	add.s32 	%r17666, %r17663, %r17665;
	ld.local.u32 	%r17667, [%rd9651+28];
	setp.gt.s32 	%p10075, %r17667, 0;
	selp.u32 	%r17668, 1, 0, %p10075;
	add.s32 	%r28549, %r17666, %r17668;
	add.s32 	%r28533, %r28533, 8;
$L__BB1_9817:
	setp.eq.s32 	%p10076, %r3801, 0;
	@%p10076 bra 	$L__BB1_9824;
	and.b32  	%r3807, %r3709, 3;
	setp.lt.u32 	%p10077, %r3801, 4;
	@%p10077 bra 	$L__BB1_9820;
	mul.wide.u32 	%rd9652, %r28533, 4;
	add.s64 	%rd9653, %rd10, %rd9652;
	ld.local.u32 	%r17670, [%rd9653];
	setp.gt.s32 	%p10078, %r17670, 0;
	selp.u32 	%r17671, 1, 0, %p10078;
	add.s32 	%r17672, %r28549, %r17671;
	ld.local.u32 	%r17673, [%rd9653+4];
	setp.gt.s32 	%p10079, %r17673, 0;
	selp.u32 	%r17674, 1, 0, %p10079;
	add.s32 	%r17675, %r17672, %r17674;
	ld.local.u32 	%r17676, [%rd9653+8];
	setp.gt.s32 	%p10080, %r17676, 0;
	selp.u32 	%r17677, 1, 0, %p10080;
	add.s32 	%r17678, %r17675, %r17677;
	ld.local.u32 	%r17679, [%rd9653+12];
	setp.gt.s32 	%p10081, %r17679, 0;
	selp.u32 	%r17680, 1, 0, %p10081;
	add.s32 	%r28549, %r17678, %r17680;
	add.s32 	%r28533, %r28533, 4;
$L__BB1_9820:
	setp.eq.s32 	%p10082, %r3807, 0;
	@%p10082 bra 	$L__BB1_9824;
	mul.wide.u32 	%rd9654, %r28533, 4;
	add.s64 	%rd1185, %rd10, %rd9654;
	ld.local.u32 	%r17681, [%rd1185];
	setp.gt.s32 	%p10083, %r17681, 0;
	selp.u32 	%r17682, 1, 0, %p10083;
	add.s32 	%r28549, %r28549, %r17682;
	setp.eq.s32 	%p10084, %r3807, 1;
	@%p10084 bra 	$L__BB1_9824;
	ld.local.u32 	%r17683, [%rd1185+4];
	setp.gt.s32 	%p10085, %r17683, 0;
	selp.u32 	%r17684, 1, 0, %p10085;
	add.s32 	%r28549, %r28549, %r17684;
	setp.eq.s32 	%p10086, %r3807, 2;
	@%p10086 bra 	$L__BB1_9824;
	ld.local.u32 	%r17685, [%rd1185+8];
	setp.gt.s32 	%p10087, %r17685, 0;
	selp.u32 	%r17686, 1, 0, %p10087;
	add.s32 	%r28549, %r28549, %r17686;
$L__BB1_9824:
	@%p9961 bra 	$L__BB1_9838;
	and.b32  	%r3817, %r3711, 15;
	setp.lt.u32 	%p10089, %r3711, 16;
	mov.b32 	%r28545, 0;
	@%p10089 bra 	$L__BB1_9828;
	and.b32  	%r28545, %r3711, 2147483632;
	mov.b32 	%r28539, 0;
$L__BB1_9827:
	.pragma "nounroll";
	mul.wide.u32 	%rd9655, %r28539, 4;
	add.s64 	%rd9656, %rd11, %rd9655;
	ld.local.u32 	%r17690, [%rd9656];
	setp.gt.s32 	%p10090, %r17690, 0;
	selp.u32 	%r17691, 1, 0, %p10090;
	add.s32 	%r17692, %r28549, %r17691;
	ld.local.u32 	%r17693, [%rd9656+4];
	setp.gt.s32 	%p10091, %r17693, 0;
	selp.u32 	%r17694, 1, 0, %p10091;
	add.s32 	%r17695, %r17692, %r17694;
	ld.local.u32 	%r17696, [%rd9656+8];
	setp.gt.s32 	%p10092, %r17696, 0;
	selp.u32 	%r17697, 1, 0, %p10092;
	add.s32 	%r17698, %r17695, %r17697;
	ld.local.u32 	%r17699, [%rd9656+12];
	setp.gt.s32 	%p10093, %r17699, 0;
	selp.u32 	%r17700, 1, 0, %p10093;
	add.s32 	%r17701, %r17698, %r17700;
	ld.local.u32 	%r17702, [%rd9656+16];
	setp.gt.s32 	%p10094, %r17702, 0;
	selp.u32 	%r17703, 1, 0, %p10094;
	add.s32 	%r17704, %r17701, %r17703;
	ld.local.u32 	%r17705, [%rd9656+20];
	setp.gt.s32 	%p10095, %r17705, 0;
	selp.u32 	%r17706, 1, 0, %p10095;
	add.s32 	%r17707, %r17704, %r17706;
	ld.local.u32 	%r17708, [%rd9656+24];
	setp.gt.s32 	%p10096, %r17708, 0;
	selp.u32 	%r17709, 1, 0, %p10096;
	add.s32 	%r17710, %r17707, %r17709;
	ld.local.u32 	%r17711, [%rd9656+28];
	setp.gt.s32 	%p10097, %r17711, 0;
	selp.u32 	%r17712, 1, 0, %p10097;
	add.s32 	%r17713, %r17710, %r17712;
	ld.local.u32 	%r17714, [%rd9656+32];
	setp.gt.s32 	%p10098, %r17714, 0;
	selp.u32 	%r17715, 1, 0, %p10098;
	add.s32 	%r17716, %r17713, %r17715;
	ld.local.u32 	%r17717, [%rd9656+36];
	setp.gt.s32 	%p10099, %r17717, 0;
	selp.u32 	%r17718, 1, 0, %p10099;
	add.s32 	%r17719, %r17716, %r17718;
	ld.local.u32 	%r17720, [%rd9656+40];
	setp.gt.s32 	%p10100, %r17720, 0;
	selp.u32 	%r17721, 1, 0, %p10100;
	add.s32 	%r17722, %r17719, %r17721;
	ld.local.u32 	%r17723, [%rd9656+44];
	setp.gt.s32 	%p10101, %r17723, 0;
	selp.u32 	%r17724, 1, 0, %p10101;
	add.s32 	%r17725, %r17722, %r17724;
	ld.local.u32 	%r17726, [%rd9656+48];
	setp.gt.s32 	%p10102, %r17726, 0;
	selp.u32 	%r17727, 1, 0, %p10102;
	add.s32 	%r17728, %r17725, %r17727;
	ld.local.u32 	%r17729, [%rd9656+52];
	setp.gt.s32 	%p10103, %r17729, 0;
	selp.u32 	%r17730, 1, 0, %p10103;
	add.s32 	%r17731, %r17728, %r17730;
	ld.local.u32 	%r17732, [%rd9656+56];
	setp.gt.s32 	%p10104, %r17732, 0;
	selp.u32 	%r17733, 1, 0, %p10104;
	add.s32 	%r17734, %r17731, %r17733;
	ld.local.u32 	%r17735, [%rd9656+60];
	setp.gt.s32 	%p10105, %r17735, 0;
	selp.u32 	%r17736, 1, 0, %p10105;
	add.s32 	%r28549, %r17734, %r17736;
	add.s32 	%r28539, %r28539, 16;
	setp.ne.s32 	%p10106, %r28539, %r28545;
	@%p10106 bra 	$L__BB1_9827;
$L__BB1_9828:
	setp.eq.s32 	%p10107, %r3817, 0;
	@%p10107 bra 	$L__BB1_9838;
	and.b32  	%r3826, %r3711, 7;
	setp.lt.u32 	%p10108, %r3817, 8;
	@%p10108 bra 	$L__BB1_9831;
	mul.wide.u32 	%rd9657, %r28545, 4;
	add.s64 	%rd9658, %rd11, %rd9657;
	ld.local.u32 	%r17738, [%rd9658];
	setp.gt.s32 	%p10109, %r17738, 0;
	selp.u32 	%r17739, 1, 0, %p10109;
	add.s32 	%r17740, %r28549, %r17739;
	ld.local.u32 	%r17741, [%rd9658+4];
	setp.gt.s32 	%p10110, %r17741, 0;
	selp.u32 	%r17742, 1, 0, %p10110;
	add.s32 	%r17743, %r17740, %r17742;
	ld.local.u32 	%r17744, [%rd9658+8];
	setp.gt.s32 	%p10111, %r17744, 0;
	selp.u32 	%r17745, 1, 0, %p10111;
	add.s32 	%r17746, %r17743, %r17745;
	ld.local.u32 	%r17747, [%rd9658+12];
	setp.gt.s32 	%p10112, %r17747, 0;
	selp.u32 	%r17748, 1, 0, %p10112;
	add.s32 	%r17749, %r17746, %r17748;
	ld.local.u32 	%r17750, [%rd9658+16];
	setp.gt.s32 	%p10113, %r17750, 0;
	selp.u32 	%r17751, 1, 0, %p10113;
	add.s32 	%r17752, %r17749, %r17751;
	ld.local.u32 	%r17753, [%rd9658+20];
	setp.gt.s32 	%p10114, %r17753, 0;
	selp.u32 	%r17754, 1, 0, %p10114;
	add.s32 	%r17755, %r17752, %r17754;
	ld.local.u32 	%r17756, [%rd9658+24];
	setp.gt.s32 	%p10115, %r17756, 0;
	selp.u32 	%r17757, 1, 0, %p10115;
	add.s32 	%r17758, %r17755, %r17757;
	ld.local.u32 	%r17759, [%rd9658+28];
	setp.gt.s32 	%p10116, %r17759, 0;
	selp.u32 	%r17760, 1, 0, %p10116;
	add.s32 	%r28549, %r17758, %r17760;
	add.s32 	%r28545, %r28545, 8;
$L__BB1_9831:
	setp.eq.s32 	%p10117, %r3826, 0;
	@%p10117 bra 	$L__BB1_9838;
	and.b32  	%r3832, %r3711, 3;
	setp.lt.u32 	%p10118, %r3826, 4;
	@%p10118 bra 	$L__BB1_9834;
	mul.wide.u32 	%rd9659, %r28545, 4;
	add.s64 	%rd9660, %rd11, %rd9659;
	ld.local.u32 	%r17762, [%rd9660];
	setp.gt.s32 	%p10119, %r17762, 0;
	selp.u32 	%r17763, 1, 0, %p10119;
	add.s32 	%r17764, %r28549, %r17763;
	ld.local.u32 	%r17765, [%rd9660+4];
	setp.gt.s32 	%p10120, %r17765, 0;
	selp.u32 	%r17766, 1, 0, %p10120;
	add.s32 	%r17767, %r17764, %r17766;
	ld.local.u32 	%r17768, [%rd9660+8];
	setp.gt.s32 	%p10121, %r17768, 0;
	selp.u32 	%r17769, 1, 0, %p10121;
	add.s32 	%r17770, %r17767, %r17769;
	ld.local.u32 	%r17771, [%rd9660+12];
	setp.gt.s32 	%p10122, %r17771, 0;
	selp.u32 	%r17772, 1, 0, %p10122;
	add.s32 	%r28549, %r17770, %r17772;
	add.s32 	%r28545, %r28545, 4;
$L__BB1_9834:
	setp.eq.s32 	%p10123, %r3832, 0;
	@%p10123 bra 	$L__BB1_9838;
	mul.wide.u32 	%rd9661, %r28545, 4;
	add.s64 	%rd1186, %rd11, %rd9661;
	ld.local.u32 	%r17773, [%rd1186];
	setp.gt.s32 	%p10124, %r17773, 0;
	selp.u32 	%r17774, 1, 0, %p10124;
	add.s32 	%r28549, %r28549, %r17774;
	setp.eq.s32 	%p10125, %r3832, 1;
	@%p10125 bra 	$L__BB1_9838;
	ld.local.u32 	%r17775, [%rd1186+4];
	setp.gt.s32 	%p10126, %r17775, 0;
	selp.u32 	%r17776, 1, 0, %p10126;
	add.s32 	%r28549, %r28549, %r17776;
	setp.eq.s32 	%p10127, %r3832, 2;
	@%p10127 bra 	$L__BB1_9838;
	ld.local.u32 	%r17777, [%rd1186+8];
	setp.gt.s32 	%p10128, %r17777, 0;
	selp.u32 	%r17778, 1, 0, %p10128;
	add.s32 	%r28549, %r28549, %r17778;
$L__BB1_9838:
	shr.u32 	%r17779, %r28549, 1;
	add.s32 	%r17780, %r17779, -1;
	cvt.rn.f64.s32 	%fd17503, %r17780;
	add.f64 	%fd17504, %fd4574, 0dC016CCCCCCCCCCCD;
	fma.rn.f64 	%fd17505, %fd17503, 0dBFE0A2B1704FF434, %fd17504;
	add.f64 	%fd17506, %fd4345, %fd17505;
	add.f64 	%fd17507, %fd4573, 0d4069000000000000;
	div.rn.f64 	%fd17508, %fd17507, %fd17506;
	add.f64 	%fd17509, %fd17508, 0dC071126666666666;
	fma.rn.f64 	%fd26754, %fd17509, 0d4059000000000000, 0d3FE0000000000000;
$L__BB1_9839:
	cvt.rzi.s32.f64 	%r17781, %fd26754;
	cvt.rn.f64.s32 	%fd17510, %r17781;
	div.rn.f64 	%fd26755, %fd17510, 0d4059000000000000;
$L__BB1_9840:
	ld.param.f32 	%f825, [_Z16candidate_primerPcPiS0_S0_PfS1_S1_iffiiPdS_S0__param_9];
	add.f32 	%f600, %f825, 0fC1200000;
	cvt.f64.f32 	%fd17511, %f600;
	setp.leu.f64 	%p10129, %fd26755, %fd17511;
	selp.u32 	%r28494, 1, 0, %p10129;
$L__BB1_9841:
	ld.param.u32 	%r26871, [_Z16candidate_primerPcPiS0_S0_PfS1_S1_iffiiPdS_S0__param_11];
	setp.eq.s32 	%p10130, %r26871, 0;
	setp.eq.s32 	%p10131, %r28494, 0;
	or.pred  	%p10132, %p10130, %p10131;
	@%p10132 bra 	$L__BB1_9843;
	ld.param.u64 	%rd15919, [_Z16candidate_primerPcPiS0_S0_PfS1_S1_iffiiPdS_S0__param_14];
	ld.param.u64 	%rd15903, [_Z16candidate_primerPcPiS0_S0_PfS1_S1_iffiiPdS_S0__param_13];
	ld.param.u64 	%rd15887, [_Z16candidate_primerPcPiS0_S0_PfS1_S1_iffiiPdS_S0__param_12];
	ld.param.f32 	%f826, [_Z16candidate_primerPcPiS0_S0_PfS1_S1_iffiiPdS_S0__param_9];
	add.u64 	%rd9662, %SP, 10254;
	{ // callseq 8, 0
	.param .b64 param0;
	st.param.b64 	[param0], %rd9662;
	.param .b64 param1;
	st.param.b64 	[param1], %rd9662;
	.param .b32 param2;
	st.param.b32 	[param2], 4;
	.param .b64 param3;
	st.param.b64 	[param3], %rd15887;
	.param .b64 param4;
	st.param.b64 	[param4], %rd15903;
	.param .b64 param5;
	st.param.b64 	[param5], %rd15919;
	.param .b64 retval0;
	call.uni (retval0), 
	_Z4thalPcS_iPdS_Pi, 
	(
	param0, 
	param1, 
	param2, 
	param3, 
	param4, 
	param5
	);
	ld.param.f64 	%fd17512, [retval0];
	} // callseq 8
	add.f32 	%f601, %f826, 0fC1200000;
	cvt.f64.f32 	%fd17514, %f601;
	setp.leu.f64 	%p10133, %fd17512, %fd17514;
	selp.u32 	%r28494, 1, 0, %p10133;
$L__BB1_9843:
	setp.eq.s32 	%p10134, %r28494, 0;
	@%p10134 bra 	$L__BB1_9845;
	ld.param.u64 	%rd15832, [_Z16candidate_primerPcPiS0_S0_PfS1_S1_iffiiPdS_S0__param_2];
	cvta.to.global.u64 	%rd9663, %rd15832;
	shl.b32 	%r17783, %r26893, 3;
	mul.wide.s32 	%rd9664, %r17783, 4;
	add.s64 	%rd9665, %rd9663, %rd9664;
	mov.b32 	%r17784, 1;
	st.global.u32 	[%rd9665+16], %r17784;
$L__BB1_9845:
	add.u64 	%rd1187, %SPL, 10284;
	add.u64 	%rd1188, %SPL, 10254;
	ld.local.u8 	%rs4084, [%rd1188+21];
	setp.eq.s16 	%p10135, %rs4084, 65;
	@%p10135 bra 	$L__BB1_9851;
	setp.eq.s16 	%p10136, %rs4084, 67;
	@%p10136 bra 	$L__BB1_9849;
	setp.eq.s16 	%p10137, %rs4084, 84;
	@%p10137 bra 	$L__BB1_9850;
	mov.b16 	%rs6823, 67;
	st.local.u8 	[%rd1187], %rs6823;
	mov.b32 	%r28552, 2;
	bra.uni 	$L__BB1_9852;
$L__BB1_9849:
	mov.b16 	%rs6823, 71;
	st.local.u8 	[%rd1187], %rs6823;
	mov.b32 	%r28552, 3;
	bra.uni 	$L__BB1_9852;
$L__BB1_9850:
	mov.b16 	%rs6823, 65;
	st.local.u8 	[%rd1187], %rs6823;
	mov.b32 	%r28552, 3;
	bra.uni 	$L__BB1_9852;
$L__BB1_9851:
	mov.b16 	%rs6823, 84;
	st.local.u8 	[%rd1187], %rs6823;
	mov.b32 	%r28552, 3;
$L__BB1_9852:
	ld.local.u8 	%rs4089, [%rd1188+20];
	setp.eq.s16 	%p10138, %rs4089, 65;
	@%p10138 bra 	$L__BB1_9858;
	setp.eq.s16 	%p10139, %rs4089, 67;
	@%p10139 bra 	$L__BB1_9856;
	setp.eq.s16 	%p10140, %rs4089, 84;
	@%p10140 bra 	$L__BB1_9857;
	mov.b16 	%rs6824, 67;
	st.local.u8 	[%rd1187+1], %rs6824;
	mov.b32 	%r28553, 2;
	bra.uni 	$L__BB1_9859;
$L__BB1_9856:
	mov.b16 	%rs6824, 71;
	st.local.u8 	[%rd1187+1], %rs6824;
	mov.b32 	%r28553, 3;
	bra.uni 	$L__BB1_9859;
$L__BB1_9857:
	mov.b16 	%rs6824, 65;
	st.local.u8 	[%rd1187+1], %rs6824;
	mov.b32 	%r28553, 3;
	bra.uni 	$L__BB1_9859;
$L__BB1_9858:
	mov.b16 	%rs6824, 84;
	st.local.u8 	[%rd1187+1], %rs6824;
	mov.b32 	%r28553, 3;
$L__BB1_9859:
	ld.local.u8 	%rs4094, [%rd1188+19];
	setp.eq.s16 	%p10141, %rs4094, 65;
	@%p10141 bra 	$L__BB1_9865;
	setp.eq.s16 	%p10142, %rs4094, 67;
	@%p10142 bra 	$L__BB1_9863;
	setp.eq.s16 	%p10143, %rs4094, 84;
	@%p10143 bra 	$L__BB1_9864;
	mov.b16 	%rs6825, 67;
	st.local.u8 	[%rd1187+2], %rs6825;
	mov.b32 	%r28554, 2;
	bra.uni 	$L__BB1_9866;
$L__BB1_9863:
	mov.b16 	%rs6825, 71;
	st.local.u8 	[%rd1187+2], %rs6825;
	mov.b32 	%r28554, 3;
	bra.uni 	$L__BB1_9866;
$L__BB1_9864:
	mov.b16 	%rs6825, 65;
	st.local.u8 	[%rd1187+2], %rs6825;
	mov.b32 	%r28554, 3;
	bra.uni 	$L__BB1_9866;
$L__BB1_9865:
	mov.b16 	%rs6825, 84;
	st.local.u8 	[%rd1187+2], %rs6825;
	mov.b32 	%r28554, 3;
$L__BB1_9866:
	ld.local.u8 	%rs4099, [%rd1188+18];
	setp.eq.s16 	%p10144, %rs4099, 65;
	@%p10144 bra 	$L__BB1_9872;
	setp.eq.s16 	%p10145, %rs4099, 67;
	@%p10145 bra 	$L__BB1_9870;
	setp.eq.s16 	%p10146, %rs4099, 84;
	@%p10146 bra 	$L__BB1_9871;
	mov.b16 	%rs6826, 67;
	st.local.u8 	[%rd1187+3], %rs6826;
	mov.b32 	%r28555, 2;
	bra.uni 	$L__BB1_9873;
$L__BB1_9870:
	mov.b16 	%rs6826, 71;
	st.local.u8 	[%rd1187+3], %rs6826;
	mov.b32 	%r28555, 3;
	bra.uni 	$L__BB1_9873;
$L__BB1_9871:
	mov.b16 	%rs6826, 65;
	st.local.u8 	[%rd1187+3], %rs6826;
	mov.b32 	%r28555, 3;
	bra.uni 	$L__BB1_9873;
$L__BB1_9872:
	mov.b16 	%rs6826, 84;
	st.local.u8 	[%rd1187+3], %rs6826;
	mov.b32 	%r28555, 3;
$L__BB1_9873:
	ld.local.u8 	%rs4104, [%rd1188+17];
	setp.eq.s16 	%p10147, %rs4104, 65;
	@%p10147 bra 	$L__BB1_9879;
	setp.eq.s16 	%p10148, %rs4104, 67;
	@%p10148 bra 	$L__BB1_9877;
	setp.eq.s16 	%p10149, %rs4104, 84;
	@%p10149 bra 	$L__BB1_9878;
	mov.b16 	%rs6827, 67;
	st.local.u8 	[%rd1187+4], %rs6827;
	mov.b32 	%r28556, 2;
	bra.uni 	$L__BB1_9880;
$L__BB1_9877:
	mov.b16 	%rs6827, 71;
	st.local.u8 	[%rd1187+4], %rs6827;
	mov.b32 	%r28556, 3;
	bra.uni 	$L__BB1_9880;
$L__BB1_9878:
	mov.b16 	%rs6827, 65;
	st.local.u8 	[%rd1187+4], %rs6827;
	mov.b32 	%r28556, 3;
	bra.uni 	$L__BB1_9880;
$L__BB1_9879:
	mov.b16 	%rs6827, 84;
	st.local.u8 	[%rd1187+4], %rs6827;
	mov.b32 	%r28556, 3;
$L__BB1_9880:
	ld.local.u8 	%rs4109, [%rd1188+16];
	setp.eq.s16 	%p10150, %rs4109, 65;
	@%p10150 bra 	$L__BB1_9886;
	setp.eq.s16 	%p10151, %rs4109, 67;
	@%p10151 bra 	$L__BB1_9884;
	setp.eq.s16 	%p10152, %rs4109, 84;
	@%p10152 bra 	$L__BB1_9885;
	mov.b16 	%rs6828, 67;
	st.local.u8 	[%rd1187+5], %rs6828;
	mov.b32 	%r28557, 2;
	bra.uni 	$L__BB1_9887;
$L__BB1_9884:
	mov.b16 	%rs6828, 71;
	st.local.u8 	[%rd1187+5], %rs6828;
	mov.b32 	%r28557, 3;
	bra.uni 	$L__BB1_9887;
$L__BB1_9885:
	mov.b16 	%rs6828, 65;
	st.local.u8 	[%rd1187+5], %rs6828;
	mov.b32 	%r28557, 3;
	bra.uni 	$L__BB1_9887;
$L__BB1_9886:
	mov.b16 	%rs6828, 84;
	st.local.u8 	[%rd1187+5], %rs6828;
	mov.b32 	%r28557, 3;
$L__BB1_9887:
	ld.local.u8 	%rs4114, [%rd1188+15];
	setp.eq.s16 	%p10153, %rs4114, 65;
	@%p10153 bra 	$L__BB1_9893;
	setp.eq.s16 	%p10154, %rs4114, 67;
	@%p10154 bra 	$L__BB1_9891;
	setp.eq.s16 	%p10155, %rs4114, 84;
	@%p10155 bra 	$L__BB1_9892;
	mov.b16 	%rs4118, 67;
	st.local.u8 	[%rd1187+6], %rs4118;
	bra.uni 	$L__BB1_9894;
$L__BB1_9891:
	mov.b16 	%rs4115, 71;
	st.local.u8 	[%rd1187+6], %rs4115;
	bra.uni 	$L__BB1_9894;
$L__BB1_9892:
	mov.b16 	%rs4116, 65;
	st.local.u8 	[%rd1187+6], %rs4116;
	bra.uni 	$L__BB1_9894;
$L__BB1_9893:
	mov.b16 	%rs4117, 84;
	st.local.u8 	[%rd1187+6], %rs4117;
$L__BB1_9894:
	ld.local.u8 	%rs4119, [%rd1188+14];
	setp.eq.s16 	%p10156, %rs4119, 65;
	@%p10156 bra 	$L__BB1_9900;
	setp.eq.s16 	%p10157, %rs4119, 67;
	@%p10157 bra 	$L__BB1_9898;
	setp.eq.s16 	%p10158, %rs4119, 84;
	@%p10158 bra 	$L__BB1_9899;
	mov.b16 	%rs4123, 67;
	st.local.u8 	[%rd1187+7], %rs4123;
	bra.uni 	$L__BB1_9901;
$L__BB1_9898:
	mov.b16 	%rs4120, 71;
	st.local.u8 	[%rd1187+7], %rs4120;
	bra.uni 	$L__BB1_9901;
$L__BB1_9899:
	mov.b16 	%rs4121, 65;
	st.local.u8 	[%rd1187+7], %rs4121;
	bra.uni 	$L__BB1_9901;
$L__BB1_9900:
	mov.b16 	%rs4122, 84;
	st.local.u8 	[%rd1187+7], %rs4122;
$L__BB1_9901:
	ld.local.u8 	%rs4124, [%rd1188+13];
	setp.eq.s16 	%p10159, %rs4124, 65;
	@%p10159 bra 	$L__BB1_9907;
	setp.eq.s16 	%p10160, %rs4124, 67;
	@%p10160 bra 	$L__BB1_9905;
	setp.eq.s16 	%p10161, %rs4124, 84;
	@%p10161 bra 	$L__BB1_9906;
	mov.b16 	%rs4128, 67;
	st.local.u8 	[%rd1187+8], %rs4128;
	bra.uni 	$L__BB1_9908;
$L__BB1_9905:
	mov.b16 	%rs4125, 71;
	st.local.u8 	[%rd1187+8], %rs4125;
	bra.uni 	$L__BB1_9908;
$L__BB1_9906:
	mov.b16 	%rs4126, 65;
	st.local.u8 	[%rd1187+8], %rs4126;
	bra.uni 	$L__BB1_9908;
$L__BB1_9907:
	mov.b16 	%rs4127, 84;
	st.local.u8 	[%rd1187+8], %rs4127;
$L__BB1_9908:
	ld.local.u8 	%rs4129, [%rd1188+12];
	setp.eq.s16 	%p10162, %rs4129, 65;
	@%p10162 bra 	$L__BB1_9914;
	setp.eq.s16 	%p10163, %rs4129, 67;
	@%p10163 bra 	$L__BB1_9912;
	setp.eq.s16 	%p10164, %rs4129, 84;
	@%p10164 bra 	$L__BB1_9913;
	mov.b16 	%rs4133, 67;
	st.local.u8 	[%rd1187+9], %rs4133;
	bra.uni 	$L__BB1_9915;
$L__BB1_9912:
	mov.b16 	%rs4130, 71;
	st.local.u8 	[%rd1187+9], %rs4130;
	bra.uni 	$L__BB1_9915;
$L__BB1_9913:
	mov.b16 	%rs4131, 65;
	st.local.u8 	[%rd1187+9], %rs4131;
	bra.uni 	$L__BB1_9915;
$L__BB1_9914:
	mov.b16 	%rs4132, 84;
	st.local.u8 	[%rd1187+9], %rs4132;
$L__BB1_9915:
	ld.local.u8 	%rs4134, [%rd1188+11];
	setp.eq.s16 	%p10165, %rs4134, 65;
	@%p10165 bra 	$L__BB1_9921;
	setp.eq.s16 	%p10166, %rs4134, 67;
	@%p10166 bra 	$L__BB1_9919;
	setp.eq.s16 	%p10167, %rs4134, 84;
	@%p10167 bra 	$L__BB1_9920;
	mov.b16 	%rs4138, 67;
	st.local.u8 	[%rd1187+10], %rs4138;
	bra.uni 	$L__BB1_9922;
$L__BB1_9919:
	mov.b16 	%rs4135, 71;
	st.local.u8 	[%rd1187+10], %rs4135;
	bra.uni 	$L__BB1_9922;
$L__BB1_9920:
	mov.b16 	%rs4136, 65;
	st.local.u8 	[%rd1187+10], %rs4136;
	bra.uni 	$L__BB1_9922;
$L__BB1_9921:
	mov.b16 	%rs4137, 84;
	st.local.u8 	[%rd1187+10], %rs4137;
$L__BB1_9922:
	ld.local.u8 	%rs4139, [%rd1188+10];
	setp.eq.s16 	%p10168, %rs4139, 65;
	@%p10168 bra 	$L__BB1_9928;
	setp.eq.s16 	%p10169, %rs4139, 67;
	@%p10169 bra 	$L__BB1_9926;
	setp.eq.s16 	%p10170, %rs4139, 84;
	@%p10170 bra 	$L__BB1_9927;
	mov.b16 	%rs4143, 67;
	st.local.u8 	[%rd1187+11], %rs4143;
	bra.uni 	$L__BB1_9929;
$L__BB1_9926:
	mov.b16 	%rs4140, 71;
	st.local.u8 	[%rd1187+11], %rs4140;
	bra.uni 	$L__BB1_9929;
$L__BB1_9927:
	mov.b16 	%rs4141, 65;
	st.local.u8 	[%rd1187+11], %rs4141;
	bra.uni 	$L__BB1_9929;
$L__BB1_9928:
	mov.b16 	%rs4142, 84;
	st.local.u8 	[%rd1187+11], %rs4142;
$L__BB1_9929:
	ld.local.u8 	%rs4144, [%rd1188+9];
	setp.eq.s16 	%p10171, %rs4144, 65;
	@%p10171 bra 	$L__BB1_9935;
	setp.eq.s16 	%p10172, %rs4144, 67;
	@%p10172 bra 	$L__BB1_9933;
	setp.eq.s16 	%p10173, %rs4144, 84;
	@%p10173 bra 	$L__BB1_9934;
	mov.b16 	%rs4148, 67;
	st.local.u8 	[%rd1187+12], %rs4148;
	bra.uni 	$L__BB1_9936;
$L__BB1_9933:
	mov.b16 	%rs4145, 71;
	st.local.u8 	[%rd1187+12], %rs4145;
	bra.uni 	$L__BB1_9936;
$L__BB1_9934:
	mov.b16 	%rs4146, 65;
	st.local.u8 	[%rd1187+12], %rs4146;
	bra.uni 	$L__BB1_9936;
$L__BB1_9935:
	mov.b16 	%rs4147, 84;
	st.local.u8 	[%rd1187+12], %rs4147;
$L__BB1_9936:
	ld.local.u8 	%rs4149, [%rd1188+8];
	setp.eq.s16 	%p10174, %rs4149, 65;
	@%p10174 bra 	$L__BB1_9942;
	setp.eq.s16 	%p10175, %rs4149, 67;
	@%p10175 bra 	$L__BB1_9940;
	setp.eq.s16 	%p10176, %rs4149, 84;
	@%p10176 bra 	$L__BB1_9941;
	mov.b16 	%rs4153, 67;
	st.local.u8 	[%rd1187+13], %rs4153;
	bra.uni 	$L__BB1_9943;
$L__BB1_9940:
	mov.b16 	%rs4150, 71;
	st.local.u8 	[%rd1187+13], %rs4150;
	bra.uni 	$L__BB1_9943;
$L__BB1_9941:
	mov.b16 	%rs4151, 65;
	st.local.u8 	[%rd1187+13], %rs4151;
	bra.uni 	$L__BB1_9943;
$L__BB1_9942:
	mov.b16 	%rs4152, 84;
	st.local.u8 	[%rd1187+13], %rs4152;
$L__BB1_9943:
	ld.local.u8 	%rs4154, [%rd1188+7];
	setp.eq.s16 	%p10177, %rs4154, 65;
	@%p10177 bra 	$L__BB1_9949;
	setp.eq.s16 	%p10178, %rs4154, 67;
	@%p10178 bra 	$L__BB1_9947;
	setp.eq.s16 	%p10179, %rs4154, 84;
	@%p10179 bra 	$L__BB1_9948;
	mov.b16 	%rs4158, 67;
	st.local.u8 	[%rd1187+14], %rs4158;
	bra.uni 	$L__BB1_9950;
$L__BB1_9947:
	mov.b16 	%rs4155, 71;
	st.local.u8 	[%rd1187+14], %rs4155;
	bra.uni 	$L__BB1_9950;
$L__BB1_9948:
	mov.b16 	%rs4156, 65;
	st.local.u8 	[%rd1187+14], %rs4156;
	bra.uni 	$L__BB1_9950;
$L__BB1_9949:
	mov.b16 	%rs4157, 84;
	st.local.u8 	[%rd1187+14], %rs4157;
$L__BB1_9950:
	ld.local.u8 	%rs4159, [%rd1188+6];
	setp.eq.s16 	%p10180, %rs4159, 65;
	@%p10180 bra 	$L__BB1_9956;
	setp.eq.s16 	%p10181, %rs4159, 67;
	@%p10181 bra 	$L__BB1_9954;
	setp.eq.s16 	%p10182, %rs4159, 84;
	@%p10182 bra 	$L__BB1_9955;
	mov.b16 	%rs4163, 67;
	st.local.u8 	[%rd1187+15], %rs4163;
	bra.uni 	$L__BB1_9957;
$L__BB1_9954:
	mov.b16 	%rs4160, 71;
	st.local.u8 	[%rd1187+15], %rs4160;
	bra.uni 	$L__BB1_9957;
$L__BB1_9955:
	mov.b16 	%rs4161, 65;
	st.local.u8 	[%rd1187+15], %rs4161;
	bra.uni 	$L__BB1_9957;
$L__BB1_9956:
	mov.b16 	%rs4162, 84;
	st.local.u8 	[%rd1187+15], %rs4162;
$L__BB1_9957:
	ld.local.u8 	%rs4164, [%rd1188+5];
	setp.eq.s16 	%p10183, %rs4164, 65;
	@%p10183 bra 	$L__BB1_9963;
	setp.eq.s16 	%p10184, %rs4164, 67;
	@%p10184 bra 	$L__BB1_9961;
	setp.eq.s16 	%p10185, %rs4164, 84;
	@%p10185 bra 	$L__BB1_9962;
	mov.b16 	%rs6829, 67;
	st.local.u8 	[%rd1187+16], %rs6829;
	mov.b32 	%r28558, 2;
	bra.uni 	$L__BB1_9964;
$L__BB1_9961:
	mov.b16 	%rs6829, 71;
	st.local.u8 	[%rd1187+16], %rs6829;
	mov.b32 	%r28558, 3;
	bra.uni 	$L__BB1_9964;
$L__BB1_9962:
	mov.b16 	%rs6829, 65;
	st.local.u8 	[%rd1187+16], %rs6829;
	mov.b32 	%r28558, 3;
	bra.uni 	$L__BB1_9964;
$L__BB1_9963:
	mov.b16 	%rs6829, 84;
	st.local.u8 	[%rd1187+16], %rs6829;
	mov.b32 	%r28558, 3;
$L__BB1_9964:
	ld.local.u8 	%rs4169, [%rd1188+4];
	setp.eq.s16 	%p10186, %rs4169, 65;
	@%p10186 bra 	$L__BB1_9970;
	setp.eq.s16 	%p10187, %rs4169, 67;
	@%p10187 bra 	$L__BB1_9968;
	setp.eq.s16 	%p10188, %rs4169, 84;
	@%p10188 bra 	$L__BB1_9969;
	mov.b16 	%rs6830, 67;
	st.local.u8 	[%rd1187+17], %rs6830;
	mov.b32 	%r28559, 2;
	bra.uni 	$L__BB1_9971;
$L__BB1_9968:
	mov.b16 	%rs6830, 71;
	st.local.u8 	[%rd1187+17], %rs6830;
	mov.b32 	%r28559, 3;
	bra.uni 	$L__BB1_9971;
$L__BB1_9969:
	mov.b16 	%rs6830, 65;
	st.local.u8 	[%rd1187+17], %rs6830;
	mov.b32 	%r28559, 3;
	bra.uni 	$L__BB1_9971;
$L__BB1_9970:
	mov.b16 	%rs6830, 84;
	st.local.u8 	[%rd1187+17], %rs6830;
	mov.b32 	%r28559, 3;
$L__BB1_9971:
	ld.local.u8 	%rs4174, [%rd1188+3];
	setp.eq.s16 	%p10189, %rs4174, 65;
	@%p10189 bra 	$L__BB1_9977;
	setp.eq.s16 	%p10190, %rs4174, 67;
	@%p10190 bra 	$L__BB1_9975;
	setp.eq.s16 	%p10191, %rs4174, 84;
	@%p10191 bra 	$L__BB1_9976;
	mov.b16 	%rs6831, 67;
	st.local.u8 	[%rd1187+18], %rs6831;
	mov.b32 	%r28560, 2;
	bra.uni 	$L__BB1_9978;
$L__BB1_9975:
	mov.b16 	%rs6831, 71;
	st.local.u8 	[%rd1187+18], %rs6831;
	mov.b32 	%r28560, 3;
	bra.uni 	$L__BB1_9978;
$L__BB1_9976:
	mov.b16 	%rs6831, 65;
	st.local.u8 	[%rd1187+18], %rs6831;
	mov.b32 	%r28560, 3;
	bra.uni 	$L__BB1_9978;
$L__BB1_9977:
	mov.b16 	%rs6831, 84;
	st.local.u8 	[%rd1187+18], %rs6831;
	mov.b32 	%r28560, 3;
$L__BB1_9978:
	ld.local.u8 	%rs4179, [%rd1188+2];
	setp.eq.s16 	%p10192, %rs4179, 65;
	@%p10192 bra 	$L__BB1_9984;
	setp.eq.s16 	%p10193, %rs4179, 67;
	@%p10193 bra 	$L__BB1_9982;
	setp.eq.s16 	%p10194, %rs4179, 84;
	@%p10194 bra 	$L__BB1_9983;
	mov.b16 	%rs6832, 67;
	st.local.u8 	[%rd1187+19], %rs6832;
	mov.b32 	%r28561, 2;
	bra.uni 	$L__BB1_9985;
$L__BB1_9982:
	mov.b16 	%rs6832, 71;
	st.local.u8 	[%rd1187+19], %rs6832;
	mov.b32 	%r28561, 3;
	bra.uni 	$L__BB1_9985;
$L__BB1_9983:
	mov.b16 	%rs6832, 65;
	st.local.u8 	[%rd1187+19], %rs6832;
	mov.b32 	%r28561, 3;
	bra.uni 	$L__BB1_9985;
$L__BB1_9984:
	mov.b16 	%rs6832, 84;
	st.local.u8 	[%rd1187+19], %rs6832;
	mov.b32 	%r28561, 3;
$L__BB1_9985:
	ld.local.u8 	%rs4184, [%rd1188+1];
	setp.eq.s16 	%p10195, %rs4184, 65;
	@%p10195 bra 	$L__BB1_9991;
	setp.eq.s16 	%p10196, %rs4184, 67;
	@%p10196 bra 	$L__BB1_9989;
	setp.eq.s16 	%p10197, %rs4184, 84;
	@%p10197 bra 	$L__BB1_9990;
	mov.b16 	%rs6833, 67;
	st.local.u8 	[%rd1187+20], %rs6833;
	mov.b32 	%r28562, 2;
	bra.uni 	$L__BB1_9992;
$L__BB1_9989:
	mov.b16 	%rs6833, 71;
	st.local.u8 	[%rd1187+20], %rs6833;
	mov.b32 	%r28562, 3;
	bra.uni 	$L__BB1_9992;
$L__BB1_9990:
	mov.b16 	%rs6833, 65;
	st.local.u8 	[%rd1187+20], %rs6833;
	mov.b32 	%r28562, 3;
	bra.uni 	$L__BB1_9992;
$L__BB1_9991:
	mov.b16 	%rs6833, 84;
	st.local.u8 	[%rd1187+20], %rs6833;
	mov.b32 	%r28562, 3;
$L__BB1_9992:
	ld.local.u8 	%rs4189, [%rd1188];
	setp.eq.s16 	%p10198, %rs4189, 65;
	@%p10198 bra 	$L__BB1_9998;
	setp.eq.s16 	%p10199, %rs4189, 67;
	@%p10199 bra 	$L__BB1_9996;
	setp.eq.s16 	%p10200, %rs4189, 84;
	@%p10200 bra 	$L__BB1_9997;
	mov.b16 	%rs6834, 67;
	st.local.u8 	[%rd1187+21], %rs6834;
	mov.b32 	%r28563, 2;
	bra.uni 	$L__BB1_9999;
$L__BB1_9996:
	mov.b16 	%rs6834, 71;
	st.local.u8 	[%rd1187+21], %rs6834;
	mov.b32 	%r28563, 3;
	bra.uni 	$L__BB1_9999;
$L__BB1_9997:
	mov.b16 	%rs6834, 65;
	st.local.u8 	[%rd1187+21], %rs6834;
	mov.b32 	%r28563, 3;
	bra.uni 	$L__BB1_9999;
$L__BB1_9998:
	mov.b16 	%rs6834, 84;
	st.local.u8 	[%rd1187+21], %rs6834;
	mov.b32 	%r28563, 3;
$L__BB1_9999:
	ld.param.u32 	%r26752, [_Z16candidate_primerPcPiS0_S0_PfS1_S1_iffiiPdS_S0__param_7];
	setp.eq.s32 	%p10201, %r26752, 0;
	mov.b16 	%rs4194, 0;
	st.local.u8 	[%rd1187+22], %rs4194;
	mov.b32 	%r28564, 0;
	@%p10201 bra 	$L__BB1_10003;
	setp.eq.s16 	%p10202, %rs6829, 65;
	@%p10202 bra 	$L__BB1_10007;
	setp.ne.s16 	%p10203, %rs6829, 84;
	mov.u32 	%r28564, %r28558;
	@%p10203 bra 	$L__BB1_10007;
	mov.b32 	%r28564, 1;
	bra.uni 	$L__BB1_10007;
$L__BB1_10003:
	setp.eq.s16 	%p10204, %rs6823, 65;
	@%p10204 bra 	$L__BB1_10007;
	setp.ne.s16 	%p10205, %rs6823, 84;
	@%p10205 bra 	$L__BB1_10006;
	mov.b32 	%r28564, 1;
	bra.uni 	$L__BB1_10007;
$L__BB1_10006:
	mov.u32 	%r28564, %r28552;
$L__BB1_10007:
	ld.param.u32 	%r26753, [_Z16candidate_primerPcPiS0_S0_PfS1_S1_iffiiPdS_S0__param_7];
	setp.eq.s32 	%p10206, %r26753, 0;
	@%p10206 bra 	$L__BB1_10013;
	mov.b32 	%r28565, 0;
	setp.eq.s16 	%p10207, %rs6830, 65;
	@%p10207 bra 	$L__BB1_10012;
	setp.ne.s16 	%p10208, %rs6830, 84;
	@%p10208 bra 	$L__BB1_10011;
	mov.b32 	%r28565, 1;
	bra.uni 	$L__BB1_10012;
$L__BB1_10011:
	mov.u32 	%r28565, %r28559;
$L__BB1_10012:
	shl.b32 	%r17839, %r28564, 2;
	or.b32  	%r28567, %r17839, %r28565;
	bra.uni 	$L__BB1_10018;
$L__BB1_10013:
	mov.b32 	%r28566, 0;
	setp.eq.s16 	%p10209, %rs6824, 65;
	@%p10209 bra 	$L__BB1_10017;
	setp.ne.s16 	%p10210, %rs6824, 84;
	@%p10210 bra 	$L__BB1_10016;
	mov.b32 	%r28566, 1;
	bra.uni 	$L__BB1_10017;
$L__BB1_10016:
	mov.u32 	%r28566, %r28553;
$L__BB1_10017:
	shl.b32 	%r17842, %r28564, 2;
	or.b32  	%r28567, %r17842, %r28566;
$L__BB1_10018:
	ld.param.u32 	%r26754, [_Z16candidate_primerPcPiS0_S0_PfS1_S1_iffiiPdS_S0__param_7];
	setp.eq.s32 	%p10211, %r26754, 0;
	@%p10211 bra 	$L__BB1_10024;
	mov.b32 	%r28568, 0;
	setp.eq.s16 	%p10212, %rs6831, 65;
	@%p10212 bra 	$L__BB1_10023;
	setp.ne.s16 	%p10213, %rs6831, 84;
	@%p10213 bra 	$L__BB1_10022;
	mov.b32 	%r28568, 1;
	bra.uni 	$L__BB1_10023;
$L__BB1_10022:
	mov.u32 	%r28568, %r28560;
$L__BB1_10023:
	shl.b32 	%r17845, %r28567, 2;
	or.b32  	%r28570, %r17845, %r28568;
	bra.uni 	$L__BB1_10029;
$L__BB1_10024:
	mov.b32 	%r28569, 0;
	setp.eq.s16 	%p10214, %rs6825, 65;
	@%p10214 bra 	$L__BB1_10028;
	setp.ne.s16 	%p10215, %rs6825, 84;
	@%p10215 bra 	$L__BB1_10027;
	mov.b32 	%r28569, 1;
	bra.uni 	$L__BB1_10028;
$L__BB1_10027:
	mov.u32 	%r28569, %r28554;
$L__BB1_10028:
	shl.b32 	%r17848, %r28567, 2;
	or.b32  	%r28570, %r17848, %r28569;
$L__BB1_10029:
	ld.param.u32 	%r26755, [_Z16candidate_primerPcPiS0_S0_PfS1_S1_iffiiPdS_S0__param_7];
	setp.eq.s32 	%p10216, %r26755, 0;
	@%p10216 bra 	$L__BB1_10035;
	mov.b32 	%r28571, 0;
	setp.eq.s16 	%p10217, %rs6832, 65;
	@%p10217 bra 	$L__BB1_10034;
	setp.ne.s16 	%p10218, %rs6832, 84;
	@%p10218 bra 	$L__BB1_10033;
	mov.b32 	%r28571, 1;
	bra.uni 	$L__BB1_10034;
$L__BB1_10033:
	mov.u32 	%r28571, %r28561;
$L__BB1_10034:
	shl.b32 	%r17851, %r28570, 2;
	or.b32  	%r28573, %r17851, %r28571;
	bra.uni 	$L__BB1_10040;
$L__BB1_10035:
	mov.b32 	%r28572, 0;
	setp.eq.s16 	%p10219, %rs6826, 65;
	@%p10219 bra 	$L__BB1_10039;
	setp.ne.s16 	%p10220, %rs6826, 84;
	@%p10220 bra 	$L__BB1_10038;
	mov.b32 	%r28572, 1;
	bra.uni 	$L__BB1_10039;
$L__BB1_10038:
	mov.u32 	%r28572, %r28555;
$L__BB1_10039:
	shl.b32 	%r17854, %r28570, 2;
	or.b32  	%r28573, %r17854, %r28572;
$L__BB1_10040:
	ld.param.u32 	%r26756, [_Z16candidate_primerPcPiS0_S0_PfS1_S1_iffiiPdS_S0__param_7];
	setp.eq.s32 	%p10221, %r26756, 0;
	@%p10221 bra 	$L__BB1_10046;
	mov.b32 	%r28574, 0;
	setp.eq.s16 	%p10222, %rs6833, 65;
	@%p10222 bra 	$L__BB1_10045;
	setp.ne.s16 	%p10223, %rs6833, 84;
	@%p10223 bra 	$L__BB1_10044;
	mov.b32 	%r28574, 1;
	bra.uni 	$L__BB1_10045;
$L__BB1_10044:
	mov.u32 	%r28574, %r28562;
$L__BB1_10045:
	shl.b32 	%r17857, %r28573, 2;
	or.b32  	%r28576, %r17857, %r28574;
	bra.uni 	$L__BB1_10051;
$L__BB1_10046:
	mov.b32 	%r28575, 0;
	setp.eq.s16 	%p10224, %rs6827, 65;
	@%p10224 bra 	$L__BB1_10050;
	setp.ne.s16 	%p10225, %rs6827, 84;
	@%p10225 bra 	$L__BB1_10049;
	mov.b32 	%r28575, 1;
	bra.uni 	$L__BB1_10050;
$L__BB1_10049:
	mov.u32 	%r28575, %r28556;
$L__BB1_10050:
	shl.b32 	%r17860, %r28573, 2;
	or.b32  	%r28576, %r17860, %r28575;
$L__BB1_10051:
	ld.param.u32 	%r26757, [_Z16candidate_primerPcPiS0_S0_PfS1_S1_iffiiPdS_S0__param_7];
	setp.eq.s32 	%p10226, %r26757, 0;
	@%p10226 bra 	$L__BB1_10057;
	mov.b32 	%r28577, 0;
	setp.eq.s16 	%p10227, %rs6834, 65;
	@%p10227 bra 	$L__BB1_10056;
	setp.ne.s16 	%p10228, %rs6834, 84;
	@%p10228 bra 	$L__BB1_10055;
	mov.b32 	%r28577, 1;
	bra.uni 	$L__BB1_10056;
$L__BB1_10055:
	mov.u32 	%r28577, %r28563;
$L__BB1_10056:
	shl.b32 	%r17863, %r28576, 2;
	or.b32  	%r28579, %r17863, %r28577;
	bra.uni 	$L__BB1_10062;
$L__BB1_10057:
	mov.b32 	%r28578, 0;
	setp.eq.s16 	%p10229, %rs6828, 65;
	@%p10229 bra 	$L__BB1_10061;
	setp.ne.s16 	%p10230, %rs6828, 84;
	@%p10230 bra 	$L__BB1_10060;
	mov.b32 	%r28578, 1;
	bra.uni 	$L__BB1_10061;
$L__BB1_10060:
	mov.u32 	%r28578, %r28557;
$L__BB1_10061:
	shl.b32 	%r17866, %r28576, 2;
	or.b32  	%r28579, %r17866, %r28578;
$L__BB1_10062:
	ld.param.u64 	%rd15856, [_Z16candidate_primerPcPiS0_S0_PfS1_S1_iffiiPdS_S0__param_4];
	cvta.to.global.u64 	%rd1189, %rd15856;
	mul.wide.u32 	%rd9668, %r28579, 4;
	add.s64 	%rd9669, %rd1189, %rd9668;
	ld.global.f32 	%f602, [%rd9669];
	setp.lt.f32 	%p10232, %f602, 0f40800000;
	mov.pred 	%p18200, 0;
	@%p10232 bra 	$L__BB1_10127;
	ld.param.u32 	%r26758, [_Z16candidate_primerPcPiS0_S0_PfS1_S1_iffiiPdS_S0__param_7];
	mov.b32 	%r28580, 0;
	setp.eq.s32 	%p10233, %r26758, 1;
	@%p10233 bra 	$L__BB1_10067;
	setp.eq.s16 	%p10234, %rs6829, 65;
	@%p10234 bra 	$L__BB1_10071;
	setp.ne.s16 	%p10235, %rs6829, 84;
	mov.u32 	%r28580, %r28558;
	@%p10235 bra 	$L__BB1_10071;
	mov.b32 	%r28580, 1;
	bra.uni 	$L__BB1_10071;
$L__BB1_10067:
	setp.eq.s16 	%p10236, %rs6823, 65;
	@%p10236 bra 	$L__BB1_10071;
	setp.ne.s16 	%p10237, %rs6823, 84;
	@%p10237 bra 	$L__BB1_10070;
	mov.b32 	%r28580, 1;
	bra.uni 	$L__BB1_10071;
$L__BB1_10070:
	mov.u32 	%r28580, %r28552;
$L__BB1_10071:
	ld.param.u32 	%r26759, [_Z16candidate_primerPcPiS0_S0_PfS1_S1_iffiiPdS_S0__param_7];
	setp.eq.s32 	%p10238, %r26759, 1;
	@%p10238 bra 	$L__BB1_10077;
	mov.b32 	%r28581, 0;
	setp.eq.s16 	%p10239, %rs6830, 65;
	@%p10239 bra 	$L__BB1_10076;
	setp.ne.s16 	%p10240, %rs6830, 84;
	@%p10240 bra 	$L__BB1_10075;
	mov.b32 	%r28581, 1;
	bra.uni 	$L__BB1_10076;
$L__BB1_10075:
	mov.u32 	%r28581, %r28559;
$L__BB1_10076:
	shl.b32 	%r17873, %r28580, 2;
	or.b32  	%r28583, %r17873, %r28581;
	bra.uni 	$L__BB1_10082;
$L__BB1_10077:
	mov.b32 	%r28582, 0;
	setp.eq.s16 	%p10241, %rs6824, 65;
	@%p10241 bra 	$L__BB1_10081;
	setp.ne.s16 	%p10242, %rs6824, 84;
	@%p10242 bra 	$L__BB1_10080;
	mov.b32 	%r28582, 1;
	bra.uni 	$L__BB1_10081;
$L__BB1_10080:
	mov.u32 	%r28582, %r28553;
$L__BB1_10081:
	shl.b32 	%r17876, %r28580, 2;
	or.b32  	%r28583, %r17876, %r28582;
$L__BB1_10082:
	ld.param.u32 	%r26760, [_Z16candidate_primerPcPiS0_S0_PfS1_S1_iffiiPdS_S0__param_7];
	setp.eq.s32 	%p10243, %r26760, 1;
	@%p10243 bra 	$L__BB1_10088;
	mov.b32 	%r28584, 0;
	setp.eq.s16 	%p10244, %rs6831, 65;
	@%p10244 bra 	$L__BB1_10087;
	setp.ne.s16 	%p10245, %rs6831, 84;
	@%p10245 bra 	$L__BB1_10086;
	mov.b32 	%r28584, 1;
	bra.uni 	$L__BB1_10087;
$L__BB1_10086:
	mov.u32 	%r28584, %r28560;
$L__BB1_10087:
	shl.b32 	%r17879, %r28583, 2;
	or.b32  	%r28586, %r17879, %r28584;
	bra.uni 	$L__BB1_10093;
$L__BB1_10088:
	mov.b32 	%r28585, 0;
	setp.eq.s16 	%p10246, %rs6825, 65;
	@%p10246 bra 	$L__BB1_10092;
	setp.ne.s16 	%p10247, %rs6825, 84;
	@%p10247 bra 	$L__BB1_10091;
	mov.b32 	%r28585, 1;
	bra.uni 	$L__BB1_10092;
$L__BB1_10091:
	mov.u32 	%r28585, %r28554;
$L__BB1_10092:
	shl.b32 	%r17882, %r28583, 2;
	or.b32  	%r28586, %r17882, %r28585;
$L__BB1_10093:
	ld.param.u32 	%r26761, [_Z16candidate_primerPcPiS0_S0_PfS1_S1_iffiiPdS_S0__param_7];
	setp.eq.s32 	%p10248, %r26761, 1;
	@%p10248 bra 	$L__BB1_10099;
	mov.b32 	%r28587, 0;
	setp.eq.s16 	%p10249, %rs6832, 65;
	@%p10249 bra 	$L__BB1_10098;
	setp.ne.s16 	%p10250, %rs6832, 84;
	@%p10250 bra 	$L__BB1_10097;
	mov.b32 	%r28587, 1;
	bra.uni 	$L__BB1_10098;
$L__BB1_10097:
	mov.u32 	%r28587, %r28561;
$L__BB1_10098:
	shl.b32 	%r17885, %r28586, 2;
	or.b32  	%r28589, %r17885, %r28587;
	bra.uni 	$L__BB1_10104;
$L__BB1_10099:
	mov.b32 	%r28588, 0;
	setp.eq.s16 	%p10251, %rs6826, 65;
	@%p10251 bra 	$L__BB1_10103;
	setp.ne.s16 	%p10252, %rs6826, 84;
	@%p10252 bra 	$L__BB1_10102;
	mov.b32 	%r28588, 1;
	bra.uni 	$L__BB1_10103;
$L__BB1_10102:
	mov.u32 	%r28588, %r28555;
$L__BB1_10103:
	shl.b32 	%r17888, %r28586, 2;
	or.b32  	%r28589, %r17888, %r28588;
$L__BB1_10104:
	ld.param.u32 	%r26762, [_Z16candidate_primerPcPiS0_S0_PfS1_S1_iffiiPdS_S0__param_7];
	setp.eq.s32 	%p10253, %r26762, 1;
	@%p10253 bra 	$L__BB1_10110;
	mov.b32 	%r28590, 0;
	setp.eq.s16 	%p10254, %rs6833, 65;
	@%p10254 bra 	$L__BB1_10109;
	setp.ne.s16 	%p10255, %rs6833, 84;
	@%p10255 bra 	$L__BB1_10108;
	mov.b32 	%r28590, 1;
	bra.uni 	$L__BB1_10109;
$L__BB1_10108:
	mov.u32 	%r28590, %r28562;
$L__BB1_10109:
	shl.b32 	%r17891, %r28589, 2;
	or.b32  	%r28592, %r17891, %r28590;
	bra.uni 	$L__BB1_10115;
$L__BB1_10110:
	mov.b32 	%r28591, 0;
	setp.eq.s16 	%p10256, %rs6827, 65;
	@%p10256 bra 	$L__BB1_10114;
	setp.ne.s16 	%p10257, %rs6827, 84;
	@%p10257 bra 	$L__BB1_10113;
	mov.b32 	%r28591, 1;
	bra.uni 	$L__BB1_10114;
$L__BB1_10113:
	mov.u32 	%r28591, %r28556;
$L__BB1_10114:
	shl.b32 	%r17894, %r28589, 2;
	or.b32  	%r28592, %r17894, %r28591;
$L__BB1_10115:
	ld.param.u32 	%r26763, [_Z16candidate_primerPcPiS0_S0_PfS1_S1_iffiiPdS_S0__param_7];
	setp.eq.s32 	%p10258, %r26763, 1;
	@%p10258 bra 	$L__BB1_10121;
	mov.b32 	%r28593, 0;
	setp.eq.s16 	%p10259, %rs6834, 65;
	@%p10259 bra 	$L__BB1_10120;
	setp.ne.s16 	%p10260, %rs6834, 84;
	@%p10260 bra 	$L__BB1_10119;
	mov.b32 	%r28593, 1;
	bra.uni 	$L__BB1_10120;
$L__BB1_10119:
	mov.u32 	%r28593, %r28563;
$L__BB1_10120:
	shl.b32 	%r17897, %r28592, 2;
	or.b32  	%r28595, %r17897, %r28593;
	bra.uni 	$L__BB1_10126;
$L__BB1_10121:
	mov.b32 	%r28594, 0;
	setp.eq.s16 	%p10261, %rs6828, 65;
	@%p10261 bra 	$L__BB1_10125;
	setp.ne.s16 	%p10262, %rs6828, 84;
	@%p10262 bra 	$L__BB1_10124;
	mov.b32 	%r28594, 1;
	bra.uni 	$L__BB1_10125;
$L__BB1_10124:
	mov.u32 	%r28594, %r28557;
$L__BB1_10125:
	shl.b32 	%r17900, %r28592, 2;
	or.b32  	%r28595, %r17900, %r28594;
$L__BB1_10126:
	mul.wide.u32 	%rd9670, %r28595, 4;
	add.s64 	%rd9671, %rd1189, %rd9670;
	ld.global.f32 	%f603, [%rd9671];
	setp.geu.f32 	%p18200, %f603, 0f40400000;
$L__BB1_10127:
	ld.param.u32 	%r26872, [_Z16candidate_primerPcPiS0_S0_PfS1_S1_iffiiPdS_S0__param_11];
	setp.eq.s32 	%p10263, %r26872, 0;
	selp.u32 	%r28658, 1, 0, %p18200;
	not.pred 	%p10264, %p18200;
	or.pred  	%p10265, %p10263, %p10264;
	@%p10265 bra 	$L__BB1_10491;
	mov.b32 	%r28596, 0;
$L__BB1_10129:
	mov.u32 	%r3911, %r28596;
	cvt.u64.u32 	%rd9672, %r3911;
	add.s64 	%rd1190, %rd1187, %rd9672;
	ld.local.u8 	%rs4219, [%rd1190];
	setp.ne.s16 	%p10266, %rs4219, 0;
	add.s32 	%r28596, %r3911, 1;
	@%p10266 bra 	$L__BB1_10129;
	and.b32  	%r17902, %r3911, 1;
	setp.eq.b32 	%p10267, %r17902, 1;
	@%p10267 bra 	$L__BB1_10153;
	setp.eq.s32 	%p10268, %r3911, 0;
	@%p10268 bra 	$L__BB1_10141;
	shr.u32 	%r17904, %r3911, 1;
	max.u32 	%r3913, %r17904, 1;
	mov.b32 	%r28597, 0;
$L__BB1_10133:
	cvt.u64.u32 	%rd9673, %r28597;
	add.s64 	%rd9674, %rd1187, %rd9673;
	ld.local.u8 	%rs684, [%rd9674];
	setp.ne.s16 	%p10269, %rs684, 65;
	not.b32 	%r17905, %r28597;
	cvt.s64.s32 	%rd9675, %r17905;
	add.s64 	%rd9676, %rd1190, %rd9675;
	ld.local.u8 	%rs685, [%rd9676];
	@%p10269 bra 	$L__BB1_10135;
	setp.ne.s16 	%p10270, %rs685, 84;
	@%p10270 bra 	$L__BB1_10153;
$L__BB1_10135:
	setp.ne.s16 	%p10271, %rs684, 84;
	@%p10271 bra 	$L__BB1_10137;
	setp.ne.s16 	%p10272, %rs685, 65;
	@%p10272 bra 	$L__BB1_10153;
$L__BB1_10137:
	setp.eq.s16 	%p10273, %rs684, 84;
	setp.eq.s16 	%p10274, %rs684, 65;
	setp.ne.s16 	%p10275, %rs685, 65;
	or.pred  	%p10276, %p10275, %p10273;
	setp.ne.s16 	%p10277, %rs685, 84;
	or.pred  	%p10278, %p10277, %p10274;
	and.pred  	%p10279, %p10276, %p10278;
	not.pred 	%p10280, %p10279;
	@%p10280 bra 	$L__BB1_10153;
	setp.eq.s16 	%p10281, %rs684, 67;
	setp.ne.s16 	%p10282, %rs685, 71;
	and.pred  	%p10283, %p10282, %p10281;
	@%p10283 bra 	$L__BB1_10153;
	setp.eq.s16 	%p10286, %rs684, 71;
	setp.ne.s16 	%p10287, %rs685, 67;
	xor.pred  	%p10288, %p10286, %p10287;
	or.pred  	%p10289, %p10282, %p10281;
	and.pred  	%p10290, %p10288, %p10289;
	not.pred 	%p10291, %p10290;
	@%p10291 bra 	$L__BB1_10153;
	add.s32 	%r28597, %r28597, 1;
	setp.ne.s32 	%p10292, %r28597, %r3913;
	@%p10292 bra 	$L__BB1_10133;
$L__BB1_10141:
	mov.b32 	%r28598, 0;
$L__BB1_10142:
	mov.u32 	%r3916, %r28598;
	cvt.u64.u32 	%rd9677, %r3916;
	add.s64 	%rd1191, %rd1187, %rd9677;
	ld.local.u8 	%rs4225, [%rd1191];
	setp.ne.s16 	%p10293, %rs4225, 0;
	add.s32 	%r28598, %r3916, 1;
	@%p10293 bra 	$L__BB1_10142;
	and.b32  	%r17907, %r3916, 1;
	setp.eq.b32 	%p10294, %r17907, 1;
	@%p10294 bra 	$L__BB1_10153;
	setp.eq.s32 	%p10295, %r3916, 0;
	@%p10295 bra 	$L__BB1_10156;
	shr.u32 	%r17909, %r3916, 1;
	max.u32 	%r3918, %r17909, 1;
	mov.b32 	%r28599, 0;
$L__BB1_10146:
	cvt.u64.u32 	%rd9678, %r28599;
	add.s64 	%rd9679, %rd1187, %rd9678;
	ld.local.u8 	%rs686, [%rd9679];
	setp.ne.s16 	%p10296, %rs686, 65;
	not.b32 	%r17910, %r28599;
	cvt.s64.s32 	%rd9680, %r17910;
	add.s64 	%rd9681, %rd1191, %rd9680;
	ld.local.u8 	%rs687, [%rd9681];
	@%p10296 bra 	$L__BB1_10148;
	setp.ne.s16 	%p10297, %rs687, 84;
	@%p10297 bra 	$L__BB1_10153;
$L__BB1_10148:
	setp.ne.s16 	%p10298, %rs686, 84;
	@%p10298 bra 	$L__BB1_10150;
	setp.ne.s16 	%p10299, %rs687, 65;
	@%p10299 bra 	$L__BB1_10153;
$L__BB1_10150:
	setp.eq.s16 	%p10300, %rs686, 84;
	setp.eq.s16 	%p10301, %rs686, 65;
	setp.ne.s16 	%p10302, %rs687, 65;
	or.pred  	%p10303, %p10302, %p10300;
	setp.ne.s16 	%p10304, %rs687, 84;
	or.pred  	%p10305, %p10304, %p10301;
	and.pred  	%p10306, %p10303, %p10305;
	not.pred 	%p10307, %p10306;
	@%p10307 bra 	$L__BB1_10153;
	setp.eq.s16 	%p10308, %rs686, 67;
	setp.ne.s16 	%p10309, %rs687, 71;
	and.pred  	%p10310, %p10309, %p10308;
	@%p10310 bra 	$L__BB1_10153;
	setp.eq.s16 	%p10313, %rs686, 71;
	setp.ne.s16 	%p10314, %rs687, 67;
	xor.pred  	%p10315, %p10313, %p10314;
	or.pred  	%p10316, %p10309, %p10308;
	and.pred  	%p10317, %p10315, %p10316;
	@%p10317 bra 	$L__BB1_10155;
$L__BB1_10153:
	setp.gt.u32 	%p10319, %r2, 2146435070;
	mov.f64 	%fd26756, %fd2;
	@%p10319 bra 	$L__BB1_10158;
	setp.gt.u32 	%p10320, %r4, 1073127582;
	selp.f64 	%fd17515, %fd4, %fd3, %p10320;
	selp.u32 	%r17911, 1, 0, %p10320;
	add.s32 	%r17912, %r3, %r17911;
	add.f64 	%fd17516, %fd17515, 0dBFF0000000000000;
	add.f64 	%fd17517, %fd17515, 0d3FF0000000000000;
	rcp.approx.ftz.f64 	%fd17518, %fd17517;
	neg.f64 	%fd17519, %fd17517;
	fma.rn.f64 	%fd17520, %fd17519, %fd17518, 0d3FF0000000000000;
	fma.rn.f64 	%fd17521, %fd17520, %fd17520, %fd17520;
	fma.rn.f64 	%fd17522, %fd17521, %fd17518, %fd17518;
	mul.f64 	%fd17523, %fd17516, %fd17522;
	fma.rn.f64 	%fd17524, %fd17516, %fd17522, %fd17523;
	mul.f64 	%fd17525, %fd17524, %fd17524;
	fma.rn.f64 	%fd17526, %fd17525, 0d3EB1380B3AE80F1E, 0d3ED0EE258B7A8B04;
	fma.rn.f64 	%fd17527, %fd17526, %fd17525, 0d3EF3B2669F02676F;
	fma.rn.f64 	%fd17528, %fd17527, %fd17525, 0d3F1745CBA9AB0956;
	fma.rn.f64 	%fd17529, %fd17528, %fd17525, 0d3F3C71C72D1B5154;
	fma.rn.f64 	%fd17530, %fd17529, %fd17525, 0d3F624924923BE72D;
	fma.rn.f64 	%fd17531, %fd17530, %fd17525, 0d3F8999999999A3C4;
	fma.rn.f64 	%fd17532, %fd17531, %fd17525, 0d3FB5555555555554;
	sub.f64 	%fd17533, %fd17516, %fd17524;
	add.f64 	%fd17534, %fd17533, %fd17533;
	neg.f64 	%fd17535, %fd17524;
	fma.rn.f64 	%fd17536, %fd17535, %fd17516, %fd17534;
	mul.f64 	%fd17537, %fd17522, %fd17536;
	mul.f64 	%fd17538, %fd17525, %fd17532;
	fma.rn.f64 	%fd17539, %fd17538, %fd17524, %fd17537;
	xor.b32  	%r17913, %r17912, -2147483648;
	mov.b32 	%r17914, 1127219200;
	mov.b64 	%fd17540, {%r17913, %r17914};
	sub.f64 	%fd17541, %fd17540, %fd1;
	fma.rn.f64 	%fd17542, %fd17541, 0d3FE62E42FEFA39EF, %fd17524;
	fma.rn.f64 	%fd17543, %fd17541, 0dBFE62E42FEFA39EF, %fd17542;
	sub.f64 	%fd17544, %fd17543, %fd17524;
	sub.f64 	%fd17545, %fd17539, %fd17544;
	fma.rn.f64 	%fd17546, %fd17541, 0d3C7ABC9E3B39803F, %fd17545;
	add.f64 	%fd26756, %fd17542, %fd17546;
	bra.uni 	$L__BB1_10158;
$L__BB1_10155:
	add.s32 	%r28599, %r28599, 1;
	setp.ne.s32 	%p10318, %r28599, %r3918;
	@%p10318 bra 	$L__BB1_10146;
$L__BB1_10156:
	setp.gt.u32 	%p10321, %r5, 2146435070;
	mov.f64 	%fd26756, %fd5;
	@%p10321 bra 	$L__BB1_10158;
	setp.gt.u32 	%p10322, %r7, 1073127582;
	selp.f64 	%fd17547, %fd7, %fd6, %p10322;
	selp.u32 	%r17915, 1, 0, %p10322;
	add.s32 	%r17916, %r6, %r17915;
	add.f64 	%fd17548, %fd17547, 0dBFF0000000000000;
	add.f64 	%fd17549, %fd17547, 0d3FF0000000000000;
	rcp.approx.ftz.f64 	%fd17550, %fd17549;
	neg.f64 	%fd17551, %fd17549;
	fma.rn.f64 	%fd17552, %fd17551, %fd17550, 0d3FF0000000000000;
	fma.rn.f64 	%fd17553, %fd17552, %fd17552, %fd17552;
	fma.rn.f64 	%fd17554, %fd17553, %fd17550, %fd17550;
	mul.f64 	%fd17555, %fd17548, %fd17554;
	fma.rn.f64 	%fd17556, %fd17548, %fd17554, %fd17555;
	mul.f64 	%fd17557, %fd17556, %fd17556;
	fma.rn.f64 	%fd17558, %fd17557, 0d3EB1380B3AE80F1E, 0d3ED0EE258B7A8B04;
	fma.rn.f64 	%fd17559, %fd17558, %fd17557, 0d3EF3B2669F02676F;
	fma.rn.f64 	%fd17560, %fd17559, %fd17557, 0d3F1745CBA9AB0956;
	fma.rn.f64 	%fd17561, %fd17560, %fd17557, 0d3F3C71C72D1B5154;
	fma.rn.f64 	%fd17562, %fd17561, %fd17557, 0d3F624924923BE72D;
	fma.rn.f64 	%fd17563, %fd17562, %fd17557, 0d3F8999999999A3C4;
	fma.rn.f64 	%fd17564, %fd17563, %fd17557, 0d3FB5555555555554;
	sub.f64 	%fd17565, %fd17548, %fd17556;
	add.f64 	%fd17566, %fd17565, %fd17565;
	neg.f64 	%fd17567, %fd17556;
	fma.rn.f64 	%fd17568, %fd17567, %fd17548, %fd17566;
	mul.f64 	%fd17569, %fd17554, %fd17568;
	mul.f64 	%fd17570, %fd17557, %fd17564;
	fma.rn.f64 	%fd17571, %fd17570, %fd17556, %fd17569;
	xor.b32  	%r17917, %r17916, -2147483648;
	mov.b32 	%r17918, 1127219200;
	mov.b64 	%fd17572, {%r17917, %r17918};
	sub.f64 	%fd17573, %fd17572, %fd1;
	fma.rn.f64 	%fd17574, %fd17573, 0d3FE62E42FEFA39EF, %fd17556;
	fma.rn.f64 	%fd17575, %fd17573, 0dBFE62E42FEFA39EF, %fd17574;
	sub.f64 	%fd17576, %fd17575, %fd17556;
	sub.f64 	%fd17577, %fd17571, %fd17576;
	fma.rn.f64 	%fd17578, %fd17573, 0d3C7ABC9E3B39803F, %fd17577;
	add.f64 	%fd26756, %fd17574, %fd17578;
$L__BB1_10158:
	mul.f64 	%fd4582, %fd26756, 0d3FFFCB923A29C77A;
	mov.b32 	%r28600, 0;
$L__BB1_10159:
	mov.u32 	%r3921, %r28600;
	cvt.u64.u32 	%rd9682, %r3921;
	add.s64 	%rd9683, %rd1187, %rd9682;
	ld.local.u8 	%rs4231, [%rd9683];
	setp.ne.s16 	%p10323, %rs4231, 0;
	add.s32 	%r28600, %r3921, 1;
	@%p10323 bra 	$L__BB1_10159;
	mov.b32 	%r28601, 0;
$L__BB1_10161:
	mov.u32 	%r3923, %r28601;
	cvt.u64.u32 	%rd9684, %r3923;
	add.s64 	%rd9685, %rd1187, %rd9684;
	ld.local.u8 	%rs4232, [%rd9685];
	setp.ne.s16 	%p10324, %rs4232, 0;
	add.s32 	%r28601, %r3923, 1;
	@%p10324 bra 	$L__BB1_10161;
	setp.eq.s32 	%p10325, %r3921, 0;
	@%p10325 bra 	$L__BB1_10233;
	and.b32  	%r3925, %r3921, 3;
	setp.lt.u32 	%p10326, %r3921, 4;
	mov.b32 	%r28603, 1;
	@%p10326 bra 	$L__BB1_10202;
	and.b32  	%r3926, %r3921, 2147483644;
	mov.b32 	%r28603, 1;
$L__BB1_10165:
	mov.u32 	%r3927, %r28603;
	cvt.s64.s32 	%rd9686, %r3927;
	add.s64 	%rd1192, %rd1187, %rd9686;
	ld.local.u8 	%rs4234, [%rd1192+-1];
	mov.b16 	%rs6835, 0;
	setp.gt.s16 	%p10327, %rs4234, 70;
	@%p10327 bra 	$L__BB1_10169;
	setp.eq.s16 	%p10330, %rs4234, 65;
	@%p10330 bra 	$L__BB1_10174;
	setp.eq.s16 	%p10331, %rs4234, 67;
	@%p10331 bra 	$L__BB1_10168;
	bra.uni 	$L__BB1_10173;
$L__BB1_10168:
	mov.b16 	%rs6835, 1;
	bra.uni 	$L__BB1_10174;
$L__BB1_10169:
	setp.eq.s16 	%p10328, %rs4234, 71;
	@%p10328 bra 	$L__BB1_10172;
	setp.ne.s16 	%p10329, %rs4234, 84;
	@%p10329 bra 	$L__BB1_10173;
	mov.b16 	%rs6835, 3;
	bra.uni 	$L__BB1_10174;
$L__BB1_10172:
	mov.b16 	%rs6835, 2;
	bra.uni 	$L__BB1_10174;
$L__BB1_10173:
	mov.b16 	%rs6835, 4;
$L__BB1_10174:
	cvt.u64.u32 	%rd9687, %r3927;
	add.s64 	%rd1193, %rd18, %rd9687;
	st.local.u8 	[%rd1193], %rs6835;
	ld.local.u8 	%rs4240, [%rd1192];
	mov.b16 	%rs6836, 0;
	setp.gt.s16 	%p10332, %rs4240, 70;
	@%p10332 bra 	$L__BB1_10178;
	setp.eq.s16 	%p10335, %rs4240, 65;
	@%p10335 bra 	$L__BB1_10183;
	setp.eq.s16 	%p10336, %rs4240, 67;
	@%p10336 bra 	$L__BB1_10177;
	bra.uni 	$L__BB1_10182;
$L__BB1_10177:
	mov.b16 	%rs6836, 1;
	bra.uni 	$L__BB1_10183;
$L__BB1_10178:
	setp.eq.s16 	%p10333, %rs4240, 71;
	@%p10333 bra 	$L__BB1_10181;
	setp.ne.s16 	%p10334, %rs4240, 84;
	@%p10334 bra 	$L__BB1_10182;
	mov.b16 	%rs6836, 3;
	bra.uni 	$L__BB1_10183;
$L__BB1_10181:
	mov.b16 	%rs6836, 2;
	bra.uni 	$L__BB1_10183;
$L__BB1_10182:
	mov.b16 	%rs6836, 4;
$L__BB1_10183:
	st.local.u8 	[%rd1193+1], %rs6836;
	ld.local.u8 	%rs4246, [%rd1192+1];
	mov.b16 	%rs6837, 0;
	setp.gt.s16 	%p10337, %rs4246, 70;
	@%p10337 bra 	$L__BB1_10187;
	setp.eq.s16 	%p10340, %rs4246, 65;
	@%p10340 bra 	$L__BB1_10192;
	setp.eq.s16 	%p10341, %rs4246, 67;
	@%p10341 bra 	$L__BB1_10186;
	bra.uni 	$L__BB1_10191;
$L__BB1_10186:
	mov.b16 	%rs6837, 1;
	bra.uni 	$L__BB1_10192;
$L__BB1_10187:
	setp.eq.s16 	%p10338, %rs4246, 71;
	@%p10338 bra 	$L__BB1_10190;
	setp.ne.s16 	%p10339, %rs4246, 84;
	@%p10339 bra 	$L__BB1_10191;
	mov.b16 	%rs6837, 3;
	bra.uni 	$L__BB1_10192;
$L__BB1_10190:
	mov.b16 	%rs6837, 2;
	bra.uni 	$L__BB1_10192;
$L__BB1_10191:
	mov.b16 	%rs6837, 4;
$L__BB1_10192:
	st.local.u8 	[%rd1193+2], %rs6837;
	ld.local.u8 	%rs4252, [%rd1192+2];
	mov.b16 	%rs6838, 0;
	setp.gt.s16 	%p10342, %rs4252, 70;
	@%p10342 bra 	$L__BB1_10196;
	setp.eq.s16 	%p10345, %rs4252, 65;
	@%p10345 bra 	$L__BB1_10201;
	setp.eq.s16 	%p10346, %rs4252, 67;
	@%p10346 bra 	$L__BB1_10195;
	bra.uni 	$L__BB1_10200;
$L__BB1_10195:
	mov.b16 	%rs6838, 1;
	bra.uni 	$L__BB1_10201;
$L__BB1_10196:
	setp.eq.s16 	%p10343, %rs4252, 71;
	@%p10343 bra 	$L__BB1_10199;
	setp.ne.s16 	%p10344, %rs4252, 84;
	@%p10344 bra 	$L__BB1_10200;
	mov.b16 	%rs6838, 3;
	bra.uni 	$L__BB1_10201;
$L__BB1_10199:
	mov.b16 	%rs6838, 2;
	bra.uni 	$L__BB1_10201;
$L__BB1_10200:
	mov.b16 	%rs6838, 4;
$L__BB1_10201:
	st.local.u8 	[%rd1193+3], %rs6838;
	add.s32 	%r28603, %r3927, 4;
	add.s32 	%r17923, %r3927, 3;
	setp.ne.s32 	%p10347, %r17923, %r3926;
	@%p10347 bra 	$L__BB1_10165;
$L__BB1_10202:
	setp.eq.s32 	%p10348, %r3925, 0;
	@%p10348 bra 	$L__BB1_10233;
	cvt.s64.s32 	%rd9688, %r28603;
	add.s64 	%rd1194, %rd1187, %rd9688;
	ld.local.u8 	%rs4258, [%rd1194+-1];
	mov.b16 	%rs6839, 0;
	setp.gt.s16 	%p10349, %rs4258, 70;
	@%p10349 bra 	$L__BB1_10207;
	setp.eq.s16 	%p10352, %rs4258, 65;
	@%p10352 bra 	$L__BB1_10212;
	setp.eq.s16 	%p10353, %rs4258, 67;
	@%p10353 bra 	$L__BB1_10206;
	bra.uni 	$L__BB1_10211;
$L__BB1_10206:
	mov.b16 	%rs6839, 1;
	bra.uni 	$L__BB1_10212;
$L__BB1_10207:
	setp.eq.s16 	%p10350, %rs4258, 71;
	@%p10350 bra 	$L__BB1_10210;
	setp.ne.s16 	%p10351, %rs4258, 84;
	@%p10351 bra 	$L__BB1_10211;
	mov.b16 	%rs6839, 3;
	bra.uni 	$L__BB1_10212;
$L__BB1_10210:
	mov.b16 	%rs6839, 2;
	bra.uni 	$L__BB1_10212;
$L__BB1_10211:
	mov.b16 	%rs6839, 4;
$L__BB1_10212:
	cvt.u64.u32 	%rd9689, %r28603;
	add.s64 	%rd1195, %rd18, %rd9689;
	st.local.u8 	[%rd1195], %rs6839;
	setp.eq.s32 	%p10354, %r3925, 1;
	@%p10354 bra 	$L__BB1_10233;
	ld.local.u8 	%rs4264, [%rd1194];
	mov.b16 	%rs6840, 0;
	setp.gt.s16 	%p10355, %rs4264, 70;
	@%p10355 bra 	$L__BB1_10217;
	setp.eq.s16 	%p10358, %rs4264, 65;
	@%p10358 bra 	$L__BB1_10222;
	setp.eq.s16 	%p10359, %rs4264, 67;
	@%p10359 bra 	$L__BB1_10216;
	bra.uni 	$L__BB1_10221;
$L__BB1_10216:
	mov.b16 	%rs6840, 1;
	bra.uni 	$L__BB1_10222;
$L__BB1_10217:
	setp.eq.s16 	%p10356, %rs4264, 71;
	@%p10356 bra 	$L__BB1_10220;
	setp.ne.s16 	%p10357, %rs4264, 84;
	@%p10357 bra 	$L__BB1_10221;
	mov.b16 	%rs6840, 3;
	bra.uni 	$L__BB1_10222;
$L__BB1_10220:
	mov.b16 	%rs6840, 2;
	bra.uni 	$L__BB1_10222;
$L__BB1_10221:
	mov.b16 	%rs6840, 4;
$L__BB1_10222:
	add.s32 	%r17924, %r28603, 1;
	cvt.u64.u32 	%rd9690, %r17924;
	add.s64 	%rd9691, %rd18, %rd9690;
	st.local.u8 	[%rd9691], %rs6840;
	setp.eq.s32 	%p10360, %r3925, 2;
	@%p10360 bra 	$L__BB1_10233;
	ld.local.u8 	%rs4270, [%rd1194+1];
	mov.b16 	%rs6841, 0;
	setp.gt.s16 	%p10361, %rs4270, 70;
	@%p10361 bra 	$L__BB1_10227;
	setp.eq.s16 	%p10364, %rs4270, 65;
	@%p10364 bra 	$L__BB1_10232;
	setp.eq.s16 	%p10365, %rs4270, 67;
	@%p10365 bra 	$L__BB1_10226;
	bra.uni 	$L__BB1_10231;
$L__BB1_10226:
	mov.b16 	%rs6841, 1;
	bra.uni 	$L__BB1_10232;
$L__BB1_10227:
	setp.eq.s16 	%p10362, %rs4270, 71;
	@%p10362 bra 	$L__BB1_10230;
	setp.ne.s16 	%p10363, %rs4270, 84;
	@%p10363 bra 	$L__BB1_10231;
	mov.b16 	%rs6841, 3;
	bra.uni 	$L__BB1_10232;
$L__BB1_10230:
	mov.b16 	%rs6841, 2;
	bra.uni 	$L__BB1_10232;
$L__BB1_10231:
	mov.b16 	%rs6841, 4;
$L__BB1_10232:
	st.local.u8 	[%rd1195+2], %rs6841;
$L__BB1_10233:
	setp.eq.s32 	%p10366, %r3923, 0;
	@%p10366 bra 	$L__BB1_10304;
	and.b32  	%r3930, %r3923, 3;
	setp.lt.u32 	%p10367, %r3923, 4;
	mov.b32 	%r28605, 1;
	@%p10367 bra 	$L__BB1_10273;
	and.b32  	%r3931, %r3923, 2147483644;
	mov.b32 	%r28605, 1;
$L__BB1_10236:
	sub.s32 	%r17927, %r3923, %r28605;
	cvt.u64.u32 	%rd9692, %r17927;
	add.s64 	%rd9693, %rd1187, %rd9692;
	ld.local.u8 	%rs4276, [%rd9693];
	mov.b16 	%rs6842, 0;
	setp.gt.s16 	%p10368, %rs4276, 70;
	@%p10368 bra 	$L__BB1_10240;
	setp.eq.s16 	%p10371, %rs4276, 65;
	@%p10371 bra 	$L__BB1_10245;
	setp.eq.s16 	%p10372, %rs4276, 67;
	@%p10372 bra 	$L__BB1_10239;
	bra.uni 	$L__BB1_10244;
$L__BB1_10239:
	mov.b16 	%rs6842, 1;
	bra.uni 	$L__BB1_10245;
$L__BB1_10240:
	setp.eq.s16 	%p10369, %rs4276, 71;
	@%p10369 bra 	$L__BB1_10243;
	setp.ne.s16 	%p10370, %rs4276, 84;
	@%p10370 bra 	$L__BB1_10244;
	mov.b16 	%rs6842, 3;
	bra.uni 	$L__BB1_10245;
$L__BB1_10243:
	mov.b16 	%rs6842, 2;
	bra.uni 	$L__BB1_10245;
$L__BB1_10244:
	mov.b16 	%rs6842, 4;
$L__BB1_10245:
	cvt.u64.u32 	%rd9694, %r28605;
	add.s64 	%rd1196, %rd19, %rd9694;
	st.local.u8 	[%rd1196], %rs6842;
	not.b32 	%r17928, %r28605;
	add.s32 	%r17929, %r3923, %r17928;
	cvt.u64.u32 	%rd9695, %r17929;
	add.s64 	%rd9696, %rd1187, %rd9695;
	ld.local.u8 	%rs4282, [%rd9696];
	mov.b16 	%rs6843, 0;
	setp.gt.s16 	%p10373, %rs4282, 70;
	@%p10373 bra 	$L__BB1_10249;
	setp.eq.s16 	%p10376, %rs4282, 65;
	@%p10376 bra 	$L__BB1_10254;
	setp.eq.s16 	%p10377, %rs4282, 67;
	@%p10377 bra 	$L__BB1_10248;
	bra.uni 	$L__BB1_10253;
$L__BB1_10248:
	mov.b16 	%rs6843, 1;
	bra.uni 	$L__BB1_10254;
$L__BB1_10249:
	setp.eq.s16 	%p10374, %rs4282, 71;
	@%p10374 bra 	$L__BB1_10252;
	setp.ne.s16 	%p10375, %rs4282, 84;
	@%p10375 bra 	$L__BB1_10253;
	mov.b16 	%rs6843, 3;
	bra.uni 	$L__BB1_10254;
$L__BB1_10252:
	mov.b16 	%rs6843, 2;
	bra.uni 	$L__BB1_10254;
$L__BB1_10253:
	mov.b16 	%rs6843, 4;
$L__BB1_10254:
	st.local.u8 	[%rd1196+1], %rs6843;
	sub.s32 	%r17930, %r3923, %r28605;
	add.s32 	%r17931, %r17930, -2;
	cvt.u64.u32 	%rd9697, %r17931;
	add.s64 	%rd9698, %rd1187, %rd9697;
	ld.local.u8 	%rs4288, [%rd9698];
	mov.b16 	%rs6844, 0;
	setp.gt.s16 	%p10378, %rs4288, 70;
	@%p10378 bra 	$L__BB1_10258;
	setp.eq.s16 	%p10381, %rs4288, 65;
	@%p10381 bra 	$L__BB1_10263;
	setp.eq.s16 	%p10382, %rs4288, 67;
	@%p10382 bra 	$L__BB1_10257;
	bra.uni 	$L__BB1_10262;
$L__BB1_10257:
	mov.b16 	%rs6844, 1;
	bra.uni 	$L__BB1_10263;
$L__BB1_10258:
	setp.eq.s16 	%p10379, %rs4288, 71;
	@%p10379 bra 	$L__BB1_10261;
	setp.ne.s16 	%p10380, %rs4288, 84;
	@%p10380 bra 	$L__BB1_10262;
	mov.b16 	%rs6844, 3;
	bra.uni 	$L__BB1_10263;
$L__BB1_10261:
	mov.b16 	%rs6844, 2;
	bra.uni 	$L__BB1_10263;
$L__BB1_10262:
	mov.b16 	%rs6844, 4;
$L__BB1_10263:
	st.local.u8 	[%rd1196+2], %rs6844;
	add.s32 	%r3933, %r28605, 3;
	sub.s32 	%r17932, %r3923, %r3933;
	cvt.u64.u32 	%rd9699, %r17932;
	add.s64 	%rd9700, %rd1187, %rd9699;
	ld.local.u8 	%rs4294, [%rd9700];
	mov.b16 	%rs6845, 0;
	setp.gt.s16 	%p10383, %rs4294, 70;
	@%p10383 bra 	$L__BB1_10267;
	setp.eq.s16 	%p10386, %rs4294, 65;
	@%p10386 bra 	$L__BB1_10272;
	setp.eq.s16 	%p10387, %rs4294, 67;
	@%p10387 bra 	$L__BB1_10266;
	bra.uni 	$L__BB1_10271;
$L__BB1_10266:
	mov.b16 	%rs6845, 1;
	bra.uni 	$L__BB1_10272;
$L__BB1_10267:
	setp.eq.s16 	%p10384, %rs4294, 71;
	@%p10384 bra 	$L__BB1_10270;
	setp.ne.s16 	%p10385, %rs4294, 84;
	@%p10385 bra 	$L__BB1_10271;
	mov.b16 	%rs6845, 3;
	bra.uni 	$L__BB1_10272;
$L__BB1_10270:
	mov.b16 	%rs6845, 2;
	bra.uni 	$L__BB1_10272;
$L__BB1_10271:
	mov.b16 	%rs6845, 4;
$L__BB1_10272:
	st.local.u8 	[%rd1196+3], %rs6845;
	add.s32 	%r28605, %r28605, 4;
	setp.ne.s32 	%p10388, %r3933, %r3931;
	@%p10388 bra 	$L__BB1_10236;
$L__BB1_10273:
	setp.eq.s32 	%p10389, %r3930, 0;
	@%p10389 bra 	$L__BB1_10304;
	sub.s32 	%r17933, %r3923, %r28605;
	cvt.u64.u32 	%rd9701, %r17933;
	add.s64 	%rd9702, %rd1187, %rd9701;
	ld.local.u8 	%rs4300, [%rd9702];
	mov.b16 	%rs6846, 0;
	setp.gt.s16 	%p10390, %rs4300, 70;
	@%p10390 bra 	$L__BB1_10278;
	setp.eq.s16 	%p10393, %rs4300, 65;
	@%p10393 bra 	$L__BB1_10283;
	setp.eq.s16 	%p10394, %rs4300, 67;
	@%p10394 bra 	$L__BB1_10277;
	bra.uni 	$L__BB1_10282;
$L__BB1_10277:
	mov.b16 	%rs6846, 1;
	bra.uni 	$L__BB1_10283;
$L__BB1_10278:
	setp.eq.s16 	%p10391, %rs4300, 71;
	@%p10391 bra 	$L__BB1_10281;
	setp.ne.s16 	%p10392, %rs4300, 84;
	@%p10392 bra 	$L__BB1_10282;
	mov.b16 	%rs6846, 3;
	bra.uni 	$L__BB1_10283;
$L__BB1_10281:
	mov.b16 	%rs6846, 2;
	bra.uni 	$L__BB1_10283;
$L__BB1_10282:
	mov.b16 	%rs6846, 4;
$L__BB1_10283:
	cvt.u64.u32 	%rd9703, %r28605;
	add.s64 	%rd1197, %rd19, %rd9703;
	st.local.u8 	[%rd1197], %rs6846;
	setp.eq.s32 	%p10395, %r3930, 1;
	@%p10395 bra 	$L__BB1_10304;
	not.b32 	%r17934, %r28605;
	add.s32 	%r17935, %r3923, %r17934;
	cvt.u64.u32 	%rd9704, %r17935;
	add.s64 	%rd9705, %rd1187, %rd9704;
	ld.local.u8 	%rs4306, [%rd9705];
	mov.b16 	%rs6847, 0;
	setp.gt.s16 	%p10396, %rs4306, 70;
	@%p10396 bra 	$L__BB1_10288;
	setp.eq.s16 	%p10399, %rs4306, 65;
	@%p10399 bra 	$L__BB1_10293;
	setp.eq.s16 	%p10400, %rs4306, 67;
	@%p10400 bra 	$L__BB1_10287;
	bra.uni 	$L__BB1_10292;
$L__BB1_10287:
	mov.b16 	%rs6847, 1;
	bra.uni 	$L__BB1_10293;
$L__BB1_10288:
	setp.eq.s16 	%p10397, %rs4306, 71;
	@%p10397 bra 	$L__BB1_10291;
	setp.ne.s16 	%p10398, %rs4306, 84;
	@%p10398 bra 	$L__BB1_10292;
	mov.b16 	%rs6847, 3;
	bra.uni 	$L__BB1_10293;
$L__BB1_10291:
	mov.b16 	%rs6847, 2;
	bra.uni 	$L__BB1_10293;
$L__BB1_10292:
	mov.b16 	%rs6847, 4;
$L__BB1_10293:
	st.local.u8 	[%rd1197+1], %rs6847;
	setp.eq.s32 	%p10401, %r3930, 2;
	@%p10401 bra 	$L__BB1_10304;
	sub.s32 	%r17936, %r3923, %r28605;
	add.s32 	%r17937, %r17936, -2;
	cvt.u64.u32 	%rd9706, %r17937;
	add.s64 	%rd9707, %rd1187, %rd9706;
	ld.local.u8 	%rs4312, [%rd9707];
	mov.b16 	%rs6848, 0;
	setp.gt.s16 	%p10402, %rs4312, 70;
	@%p10402 bra 	$L__BB1_10298;
	setp.eq.s16 	%p10405, %rs4312, 65;
	@%p10405 bra 	$L__BB1_10303;
	setp.eq.s16 	%p10406, %rs4312, 67;
	@%p10406 bra 	$L__BB1_10297;
	bra.uni 	$L__BB1_10302;
$L__BB1_10297:
	mov.b16 	%rs6848, 1;
	bra.uni 	$L__BB1_10303;
$L__BB1_10298:
	setp.eq.s16 	%p10403, %rs4312, 71;
	@%p10403 bra 	$L__BB1_10301;
	setp.ne.s16 	%p10404, %rs4312, 84;
	@%p10404 bra 	$L__BB1_10302;
	mov.b16 	%rs6848, 3;
	bra.uni 	$L__BB1_10303;
$L__BB1_10301:
	mov.b16 	%rs6848, 2;
	bra.uni 	$L__BB1_10303;
$L__BB1_10302:
	mov.b16 	%rs6848, 4;
$L__BB1_10303:
	st.local.u8 	[%rd1197+2], %rs6848;
$L__BB1_10304:
	cvt.u64.u32 	%rd9708, %r3923;
	cvt.u64.u32 	%rd9709, %r3921;
	add.s64 	%rd9710, %rd19, %rd9708;
	mov.b16 	%rs4317, 4;
	st.local.u8 	[%rd9710+1], %rs4317;
	st.local.u8 	[%rd19], %rs4317;
	add.s64 	%rd9711, %rd18, %rd9709;
	st.local.u8 	[%rd9711+1], %rs4317;
	st.local.u8 	[%rd18], %rs4317;
	mov.b32 	%r28620, 0;
	mov.f64 	%fd26823, 0dFFF0000000000000;
	mov.u32 	%r28621, %r28620;
	@%p10325 bra 	$L__BB1_10401;
	and.b32  	%r3936, %r3923, 3;
	and.b32  	%r3937, %r3923, 2147483644;
	mov.b32 	%r28606, 1;
$L__BB1_10306:
	mov.u32 	%r3938, %r28606;
	@%p10366 bra 	$L__BB1_10334;
	setp.lt.u32 	%p10409, %r3923, 4;
	cvt.u64.u32 	%rd9712, %r3938;
	add.s64 	%rd9713, %rd18, %rd9712;
	ld.local.s8 	%r3939, [%rd9713];
	add.s32 	%r17941, %r3938, -1;
	mul.lo.s32 	%r3940, %r17941, %r3923;
	add.s32 	%r3941, %r3940, -1;
	mov.b32 	%r28608, 1;
	@%p10409 bra 	$L__BB1_10322;
	mov.b32 	%r28608, 1;
$L__BB1_10309:
	cvt.u64.u32 	%rd9714, %r28608;
	add.s64 	%rd1198, %rd19, %rd9714;
	ld.local.s8 	%r17943, [%rd1198];
	add.s32 	%r17944, %r17943, %r3939;
	setp.eq.s32 	%p10410, %r17944, 3;
	@%p10410 bra 	$L__BB1_10311;
	add.s32 	%r17945, %r3941, %r28608;
	mul.wide.s32 	%rd9715, %r17945, 8;
	add.s64 	%rd9716, %rd14, %rd9715;
	mov.b64 	%rd9717, 9218868437227405312;
	st.local.u64 	[%rd9716], %rd9717;
	add.s64 	%rd9718, %rd15, %rd9715;
	mov.b64 	%rd9719, -4616189618054758400;
	st.local.u64 	[%rd9718], %rd9719;
	bra.uni 	$L__BB1_10312;
$L__BB1_10311:
	add.s32 	%r17946, %r3941, %r28608;
	mul.wide.s32 	%rd9720, %r17946, 8;
	add.s64 	%rd9721, %rd14, %rd9720;
	mov.b64 	%rd9722, 0;
	st.local.u64 	[%rd9721], %rd9722;
	add.s64 	%rd9723, %rd15, %rd9720;
	mov.b64 	%rd9724, -4564063970805153792;
	st.local.u64 	[%rd9723], %rd9724;
$L__BB1_10312:
	ld.local.s8 	%r17947, [%rd1198+1];
	add.s32 	%r17948, %r17947, %r3939;
	setp.eq.s32 	%p10411, %r17948, 3;
	@%p10411 bra 	$L__BB1_10314;
	add.s32 	%r17949, %r3940, %r28608;
	mul.wide.s32 	%rd9725, %r17949, 8;
	add.s64 	%rd9726, %rd14, %rd9725;
	mov.b64 	%rd9727, 9218868437227405312;
	st.local.u64 	[%rd9726], %rd9727;
	add.s64 	%rd9728, %rd15, %rd9725;
	mov.b64 	%rd9729, -4616189618054758400;
	st.local.u64 	[%rd9728], %rd9729;
	bra.uni 	$L__BB1_10315;
$L__BB1_10314:
	add.s32 	%r17950, %r3940, %r28608;
	mul.wide.s32 	%rd9730, %r17950, 8;
	add.s64 	%rd9731, %rd14, %rd9730;
	mov.b64 	%rd9732, 0;
	st.local.u64 	[%rd9731], %rd9732;
	add.s64 	%rd9733, %rd15, %rd9730;
	mov.b64 	%rd9734, -4564063970805153792;
	st.local.u64 	[%rd9733], %rd9734;
$L__BB1_10315:
	add.s32 	%r3943, %r28608, 2;
	ld.local.s8 	%r17951, [%rd1198+2];
	add.s32 	%r17952, %r17951, %r3939;
	setp.eq.s32 	%p10412, %r17952, 3;
	@%p10412 bra 	$L__BB1_10317;
	add.s32 	%r17953, %r3941, %r3943;
	mul.wide.s32 	%rd9735, %r17953, 8;
	add.s64 	%rd9736, %rd14, %rd9735;
	mov.b64 	%rd9737, 9218868437227405312;
	st.local.u64 	[%rd9736], %rd9737;
	add.s64 	%rd9738, %rd15, %rd9735;
	mov.b64 	%rd9739, -4616189618054758400;
	st.local.u64 	[%rd9738], %rd9739;
	bra.uni 	$L__BB1_10318;
$L__BB1_10317:
	add.s32 	%r17954, %r3941, %r3943;
	mul.wide.s32 	%rd9740, %r17954, 8;
	add.s64 	%rd9741, %rd14, %rd9740;
	mov.b64 	%rd9742, 0;
	st.local.u64 	[%rd9741], %rd9742;
	add.s64 	%rd9743, %rd15, %rd9740;
	mov.b64 	%rd9744, -4564063970805153792;
	st.local.u64 	[%rd9743], %rd9744;
$L__BB1_10318:
	add.s32 	%r3944, %r28608, 3;
	ld.local.s8 	%r17955, [%rd1198+3];
	add.s32 	%r17956, %r17955, %r3939;
	setp.eq.s32 	%p10413, %r17956, 3;
	@%p10413 bra 	$L__BB1_10320;
	add.s32 	%r17957, %r3941, %r3944;
	mul.wide.s32 	%rd9745, %r17957, 8;
	add.s64 	%rd9746, %rd14, %rd9745;
	mov.b64 	%rd9747, 9218868437227405312;
	st.local.u64 	[%rd9746], %rd9747;
	add.s64 	%rd9748, %rd15, %rd9745;
	mov.b64 	%rd9749, -4616189618054758400;
	st.local.u64 	[%rd9748], %rd9749;
	bra.uni 	$L__BB1_10321;
$L__BB1_10320:
	add.s32 	%r17958, %r3941, %r3944;
	mul.wide.s32 	%rd9750, %r17958, 8;
	add.s64 	%rd9751, %rd14, %rd9750;
	mov.b64 	%rd9752, 0;
	st.local.u64 	[%rd9751], %rd9752;
	add.s64 	%rd9753, %rd15, %rd9750;
	mov.b64 	%rd9754, -4564063970805153792;
	st.local.u64 	[%rd9753], %rd9754;
$L__BB1_10321:
	add.s32 	%r28608, %r28608, 4;
	setp.ne.s32 	%p10414, %r3944, %r3937;
	@%p10414 bra 	$L__BB1_10309;
$L__BB1_10322:
	setp.eq.s32 	%p10415, %r3936, 0;
	@%p10415 bra 	$L__BB1_10334;
	cvt.u64.u32 	%rd9755, %r28608;
	add.s64 	%rd1199, %rd19, %rd9755;
	ld.local.s8 	%r17959, [%rd1199];
	add.s32 	%r17960, %r17959, %r3939;
	setp.eq.s32 	%p10416, %r17960, 3;
	@%p10416 bra 	$L__BB1_10325;
	add.s32 	%r17961, %r3941, %r28608;
	mul.wide.s32 	%rd9756, %r17961, 8;
	add.s64 	%rd9757, %rd14, %rd9756;
	mov.b64 	%rd9758, 9218868437227405312;
	st.local.u64 	[%rd9757], %rd9758;
	add.s64 	%rd9759, %rd15, %rd9756;
	mov.b64 	%rd9760, -4616189618054758400;
	st.local.u64 	[%rd9759], %rd9760;
	bra.uni 	$L__BB1_10326;
$L__BB1_10325:
	add.s32 	%r17962, %r3941, %r28608;
	mul.wide.s32 	%rd9761, %r17962, 8;
	add.s64 	%rd9762, %rd14, %rd9761;
	mov.b64 	%rd9763, 0;
	st.local.u64 	[%rd9762], %rd9763;
	add.s64 	%rd9764, %rd15, %rd9761;
	mov.b64 	%rd9765, -4564063970805153792;
	st.local.u64 	[%rd9764], %rd9765;
$L__BB1_10326:
	setp.eq.s32 	%p10417, %r3936, 1;
	@%p10417 bra 	$L__BB1_10334;
	ld.local.s8 	%r17963, [%rd1199+1];
	add.s32 	%r17964, %r17963, %r3939;
	setp.eq.s32 	%p10418, %r17964, 3;
	@%p10418 bra 	$L__BB1_10329;
	add.s32 	%r17965, %r3940, %r28608;
	mul.wide.s32 	%rd9766, %r17965, 8;
	add.s64 	%rd9767, %rd14, %rd9766;
	mov.b64 	%rd9768, 9218868437227405312;
	st.local.u64 	[%rd9767], %rd9768;
	add.s64 	%rd9769, %rd15, %rd9766;
	mov.b64 	%rd9770, -4616189618054758400;
	st.local.u64 	[%rd9769], %rd9770;
	bra.uni 	$L__BB1_10330;
$L__BB1_10329:
	add.s32 	%r17966, %r3940, %r28608;
	mul.wide.s32 	%rd9771, %r17966, 8;
	add.s64 	%rd9772, %rd14, %rd9771;
	mov.b64 	%rd9773, 0;
	st.local.u64 	[%rd9772], %rd9773;
	add.s64 	%rd9774, %rd15, %rd9771;
	mov.b64 	%rd9775, -4564063970805153792;
	st.local.u64 	[%rd9774], %rd9775;
$L__BB1_10330:
	setp.eq.s32 	%p10419, %r3936, 2;
	add.s32 	%r3947, %r28608, 2;
	@%p10419 bra 	$L__BB1_10334;
	ld.local.s8 	%r17967, [%rd1199+2];
	add.s32 	%r17968, %r17967, %r3939;
	setp.eq.s32 	%p10420, %r17968, 3;
	@%p10420 bra 	$L__BB1_10333;
	add.s32 	%r17969, %r3941, %r3947;
	mul.wide.s32 	%rd9776, %r17969, 8;
	add.s64 	%rd9777, %rd14, %rd9776;
	mov.b64 	%rd9778, 9218868437227405312;
	st.local.u64 	[%rd9777], %rd9778;
	add.s64 	%rd9779, %rd15, %rd9776;
	mov.b64 	%rd9780, -4616189618054758400;
	st.local.u64 	[%rd9779], %rd9780;
	bra.uni 	$L__BB1_10334;
$L__BB1_10333:
	add.s32 	%r17970, %r3941, %r3947;
	mul.wide.s32 	%rd9781, %r17970, 8;
	add.s64 	%rd9782, %rd14, %rd9781;
	mov.b64 	%rd9783, 0;
	st.local.u64 	[%rd9782], %rd9783;
	add.s64 	%rd9784, %rd15, %rd9781;
	mov.b64 	%rd9785, -4564063970805153792;
	st.local.u64 	[%rd9784], %rd9785;
$L__BB1_10334:
	add.s32 	%r28606, %r3938, 1;
	setp.ne.s32 	%p10421, %r3938, %r3921;
	@%p10421 bra 	$L__BB1_10306;
	mov.b32 	%r28609, 1;
$L__BB1_10336:
	@%p10366 bra 	$L__BB1_10382;
	mov.b32 	%r28610, 1;
$L__BB1_10338:
	mov.u32 	%r3950, %r28610;
	add.s32 	%r17973, %r28609, -1;
	mad.lo.s32 	%r17974, %r17973, %r3923, %r3950;
	add.s32 	%r3951, %r17974, -1;
	mul.wide.s32 	%rd9786, %r3951, 8;
	add.s64 	%rd1200, %rd14, %rd9786;
	ld.local.f64 	%fd26791, [%rd1200];
	abs.f64 	%fd17580, %fd26791;
	setp.geu.f64 	%p10423, %fd17580, 0d41CDCD64FF800000;
	@%p10423 bra 	$L__BB1_10381;
	cvt.u64.u32 	%rd9787, %r28609;
	add.s64 	%rd1201, %rd18, %rd9787;
	ld.local.u8 	%rs702, [%rd1201];
	cvt.u32.u16 	%r17975, %rs702;
	cvt.s32.s8 	%r17976, %r17975;
	cvt.u64.u32 	%rd9788, %r3950;
	add.s64 	%rd1202, %rd19, %rd9788;
	ld.local.u8 	%rs703, [%rd1202];
	cvt.u32.u16 	%r17977, %rs703;
	cvt.s32.s8 	%r17978, %r17977;
	add.s32 	%r17979, %r17978, %r17976;
	setp.eq.s32 	%p10424, %r17979, 3;
	mul.wide.s32 	%rd9789, %r3951, 8;
	add.s64 	%rd1203, %rd15, %rd9789;
	@%p10424 bra 	$L__BB1_10341;
	mov.b64 	%rd9790, -4616189618054758400;
	st.local.u64 	[%rd1203], %rd9790;
	mov.b64 	%rd9791, 9218868437227405312;
	st.local.u64 	[%rd1200], %rd9791;
	mov.f64 	%fd26762, 0dBFF0000000000000;
	mov.f64 	%fd26791, 0d7FF0000000000000;
	mov.f64 	%fd26761, %fd26791;
	bra.uni 	$L__BB1_10352;
$L__BB1_10341:
	cvt.s32.s8 	%r17981, %r17975;
	mul.wide.s32 	%rd9792, %r17981, 5;
	cvt.u64.u16 	%rd9793, %rs703;
	cvt.s64.s8 	%rd9794, %rd9793;
	add.s64 	%rd1204, %rd9792, %rd9794;
	shl.b64 	%rd9795, %rd1204, 3;
	add.s64 	%rd9796, %rd1, %rd9795;
	ld.global.f64 	%fd26762, [%rd9796+45440];
	ld.local.u8 	%rs4318, [%rd1201+-1];
	cvt.u64.u16 	%rd9797, %rs4318;
	cvt.s64.s8 	%rd1205, %rd9797;
	cvt.u32.u16 	%r17982, %rs703;
	ld.local.s8 	%rs4319, [%rd1202+-1];
	cvt.u32.u16 	%r17983, %rs4319;
	prmt.b32 	%r17984, %r17983, %r17982, 0x3340U;
	prmt.b32 	%r17985, %r17975, 0, 0x3340U;
	prmt.b32 	%r17986, %r17984, %r17985, 0x5410U;
	cvt.u32.u16 	%r17987, %rs4318;
	cvt.s32.s8 	%r17988, %r17987;
	mov.b32 	%r17989, 359705;
	dp4a.s32.u32 	%r17990, %r17986, %r17989, %r17988;
	mul.wide.s32 	%rd9798, %r17990, 8;
	add.s64 	%rd9799, %rd1, %rd9798;
	ld.global.f64 	%fd17583, [%rd9799+35440];
	add.f64 	%fd17584, %fd26762, %fd17583;
	ld.global.f64 	%fd26761, [%rd9796+45640];
	ld.global.f64 	%fd17585, [%rd9799+40440];
	add.f64 	%fd17586, %fd26761, %fd17585;
	abs.f64 	%fd17587, %fd17586;
	setp.gt.f64 	%p10425, %fd17587, 0d41CDCD64FF800000;
	selp.f64 	%fd4586, 0dBFF0000000000000, %fd17584, %p10425;
	selp.f64 	%fd4587, 0d7FF0000000000000, %fd17586, %p10425;
	cvt.s16.s8 	%rs4320, %rs703;
	mov.b32 	%r17991, {%rs4319, %rs4320};
	mov.b32 	%r17992, 6405;
	dp2a.lo.s32.u32 	%r17993, %r17991, %r17992, %r17981;
	mul.wide.s32 	%rd9800, %r17993, 8;
	add.s64 	%rd1206, %rd1, %rd9800;
	ld.global.f64 	%fd4588, [%rd1206+21000];
	abs.f64 	%fd17588, %fd4588;
	setp.geu.f64 	%p10426, %fd17588, 0d41CDCD64FF800000;
	@%p10426 bra 	$L__BB1_10345;
	cvt.u32.u16 	%r17996, %rs703;
	cvt.s32.s8 	%r17997, %r17996;
	mul.wide.s32 	%rd9805, %r17997, 24;
	add.s64 	%rd9806, %rd1204, %rd9805;
	add.s64 	%rd9807, %rd9806, %rd1205;
	shl.b64 	%rd9808, %rd9807, 3;
	add.s64 	%rd1207, %rd1, %rd9808;
	ld.global.f64 	%fd4589, [%rd1207+23000];
	abs.f64 	%fd17603, %fd4589;
	setp.lt.f64 	%p10431, %fd17603, 0d41CDCD64FF800000;
	@%p10431 bra 	$L__BB1_10348;
	ld.global.f64 	%fd17604, [%rd1206+20000];
	add.f64 	%fd17605, %fd26762, %fd17604;
	add.f64 	%fd17606, %fd26761, %fd4588;
	abs.f64 	%fd17607, %fd17606;
	setp.gt.f64 	%p10432, %fd17607, 0d41CDCD64FF800000;
	selp.f64 	%fd26757, 0dBFF0000000000000, %fd17605, %p10432;
	selp.f64 	%fd26758, 0d7FF0000000000000, %fd17606, %p10432;
	add.f64 	%fd17608, %fd26758, 0d4069000000000000;
	add.f64 	%fd17609, %fd26757, 0dC016CCCCCCCCCCCD;
	add.f64 	%fd17610, %fd4582, %fd17609;
	div.rn.f64 	%fd26759, %fd17608, %fd17610;
	abs.f64 	%fd17611, %fd4587;
	setp.geu.f64 	%p10433, %fd17611, 0d41CDCD64FF800000;
	@%p10433 bra 	$L__BB1_10350;
	add.f64 	%fd17612, %fd4587, 0d4069000000000000;
	add.f64 	%fd17613, %fd4586, 0dC016CCCCCCCCCCCD;
	add.f64 	%fd17614, %fd4582, %fd17613;
	div.rn.f64 	%fd17615, %fd17612, %fd17614;
	setp.lt.f64 	%p10434, %fd17615, %fd26759;
	selp.f64 	%fd26757, %fd26757, %fd4586, %p10434;
	selp.f64 	%fd26758, %fd26758, %fd4587, %p10434;
	selp.f64 	%fd26759, %fd26759, %fd17615, %p10434;
	bra.uni 	$L__BB1_10350;
$L__BB1_10345:
	cvt.u32.u16 	%r17994, %rs703;
	cvt.s32.s8 	%r17995, %r17994;
	mul.wide.s32 	%rd9801, %r17995, 24;
	add.s64 	%rd9802, %rd1204, %rd9801;
	add.s64 	%rd9803, %rd9802, %rd1205;
	shl.b64 	%rd9804, %rd9803, 3;
	add.s64 	%rd1208, %rd1, %rd9804;
	ld.global.f64 	%fd4590, [%rd1208+23000];
	abs.f64 	%fd17590, %fd4590;
	setp.geu.f64 	%p10427, %fd17590, 0d41CDCD64FF800000;
	mov.f64 	%fd26757, %fd4586;
	mov.f64 	%fd26758, %fd4587;
	@%p10427 bra 	$L__BB1_10350;
	ld.global.f64 	%fd17591, [%rd1208+22000];
	add.f64 	%fd17592, %fd26762, %fd17591;
	add.f64 	%fd17593, %fd26761, %fd4590;
	abs.f64 	%fd17594, %fd17593;
	setp.gt.f64 	%p10428, %fd17594, 0d41CDCD64FF800000;
	selp.f64 	%fd26757, 0dBFF0000000000000, %fd17592, %p10428;
	selp.f64 	%fd26758, 0d7FF0000000000000, %fd17593, %p10428;
	add.f64 	%fd17595, %fd26758, 0d4069000000000000;
	add.f64 	%fd17596, %fd26757, 0dC016CCCCCCCCCCCD;
	add.f64 	%fd17597, %fd4582, %fd17596;
	div.rn.f64 	%fd26759, %fd17595, %fd17597;
	abs.f64 	%fd17598, %fd4587;
	setp.geu.f64 	%p10429, %fd17598, 0d41CDCD64FF800000;
	@%p10429 bra 	$L__BB1_10350;
	add.f64 	%fd17599, %fd4587, 0d4069000000000000;
	add.f64 	%fd17600, %fd4586, 0dC016CCCCCCCCCCCD;
	add.f64 	%fd17601, %fd4582, %fd17600;
	div.rn.f64 	%fd17602, %fd17599, %fd17601;
	setp.lt.f64 	%p10430, %fd17602, %fd26759;
	selp.f64 	%fd26757, %fd26757, %fd4586, %p10430;
	selp.f64 	%fd26758, %fd26758, %fd4587, %p10430;
	selp.f64 	%fd26759, %fd26759, %fd17602, %p10430;
	bra.uni 	$L__BB1_10350;
$L__BB1_10348:
	ld.global.f64 	%fd17616, [%rd1206+20000];
	add.f64 	%fd17617, %fd26762, %fd17616;
	ld.global.f64 	%fd17618, [%rd1207+22000];
	add.f64 	%fd17619, %fd17617, %fd17618;
	add.f64 	%fd17620, %fd26761, %fd4588;
	add.f64 	%fd17621, %fd17620, %fd4589;
	abs.f64 	%fd17622, %fd17621;
	setp.gt.f64 	%p10435, %fd17622, 0d41CDCD64FF800000;
	selp.f64 	%fd26757, 0dBFF0000000000000, %fd17619, %p10435;
	selp.f64 	%fd26758, 0d7FF0000000000000, %fd17621, %p10435;
	add.f64 	%fd17623, %fd26758, 0d4069000000000000;
	add.f64 	%fd17624, %fd26757, 0dC016CCCCCCCCCCCD;
	add.f64 	%fd17625, %fd4582, %fd17624;
	div.rn.f64 	%fd26759, %fd17623, %fd17625;
	abs.f64 	%fd17626, %fd4587;
	setp.geu.f64 	%p10436, %fd17626, 0d41CDCD64FF800000;
	@%p10436 bra 	$L__BB1_10350;
	add.f64 	%fd17627, %fd4587, 0d4069000000000000;
	add.f64 	%fd17628, %fd4586, 0dC016CCCCCCCCCCCD;
	add.f64 	%fd17629, %fd4582, %fd17628;
	div.rn.f64 	%fd17630, %fd17627, %fd17629;
	setp.lt.f64 	%p10437, %fd17630, %fd26759;
	selp.f64 	%fd26757, %fd26757, %fd4586, %p10437;
	selp.f64 	%fd26758, %fd26758, %fd4587, %p10437;
	selp.f64 	%fd26759, %fd26759, %fd17630, %p10437;
$L__BB1_10350:
	abs.f64 	%fd17631, %fd26758;
	setp.geu.f64 	%p10438, %fd17631, 0d41CDCD64FF800000;
	@%p10438 bra 	$L__BB1_10352;
	add.f64 	%fd17632, %fd26761, 0d4069000000000000;
	add.f64 	%fd17633, %fd26762, 0dC016CCCCCCCCCCCD;
	add.f64 	%fd17634, %fd4582, %fd17633;
	div.rn.f64 	%fd17635, %fd17632, %fd17634;
	setp.lt.f64 	%p10439, %fd26759, %fd17635;
	selp.f64 	%fd26761, %fd26761, %fd26758, %p10439;
	selp.f64 	%fd26762, %fd26762, %fd26757, %p10439;
$L__BB1_10352:
	abs.f64 	%fd17636, %fd26761;
	setp.geu.f64 	%p10440, %fd17636, 0d41CDCD64FF800000;
	@%p10440 bra 	$L__BB1_10354;
	st.local.f64 	[%rd1203], %fd26762;
	st.local.f64 	[%rd1200], %fd26761;
	mov.f64 	%fd26791, %fd26761;
$L__BB1_10354:
	min.u32 	%r17998, %r28609, %r3950;
	setp.lt.u32 	%p10441, %r17998, 2;
	mov.f64 	%fd26764, 0dBFF0000000000000;
	mov.f64 	%fd26765, 0d7FF0000000000000;
	@%p10441 bra 	$L__BB1_10381;
	ld.local.f64 	%fd26790, [%rd1203];
	add.f64 	%fd17639, %fd26791, 0d4069000000000000;
	add.f64 	%fd17640, %fd26790, 0dC016CCCCCCCCCCCD;
	add.f64 	%fd17641, %fd4582, %fd17640;
	div.rn.f64 	%fd4619, %fd17639, %fd17641;
	add.s32 	%r17999, %r28609, -1;
	mul.lo.s32 	%r18000, %r17999, %r3923;
	sub.s32 	%r18001, %r18000, %r3923;
	add.s32 	%r18002, %r18001, %r3950;
	add.s32 	%r3952, %r18002, -2;
	mul.wide.s32 	%rd9809, %r3952, 8;
	add.s64 	%rd9810, %rd14, %rd9809;
	ld.local.f64 	%fd4620, [%rd9810];
	abs.f64 	%fd17642, %fd4620;
	setp.geu.f64 	%p10442, %fd17642, 0d41CDCD64FF800000;
	@%p10442 bra 	$L__BB1_10358;
	cvt.u64.u32 	%rd9811, %r28609;
	add.s64 	%rd9812, %rd18, %rd9811;
	ld.local.u8 	%r18003, [%rd9812+-1];
	prmt.b32 	%r18005, %r18003, %r17975, 0x3340U;
	ld.local.u8 	%r18006, [%rd1202+-1];
	prmt.b32 	%r18007, %r18006, 0, 0x3340U;
	prmt.b32 	%r18008, %r18005, %r18007, 0x5410U;
	cvt.u32.u16 	%r18009, %rs703;
	cvt.s32.s8 	%r18010, %r18009;
	mov.b32 	%r18011, 334205;
	dp4a.s32.u32 	%r18012, %r18008, %r18011, %r18010;
	mul.wide.s32 	%rd9813, %r18012, 8;
	add.s64 	%rd1209, %rd1, %rd9813;
	ld.global.f64 	%fd4621, [%rd1209+5000];
	abs.f64 	%fd17645, %fd4621;
	setp.geu.f64 	%p10443, %fd17645, 0d41CDCD64FF800000;
	@%p10443 bra 	$L__BB1_10358;
	mul.wide.s32 	%rd9814, %r3952, 8;
	add.s64 	%rd9815, %rd15, %rd9814;
	ld.local.f64 	%fd17646, [%rd9815];
	ld.global.f64 	%fd17647, [%rd1209];
	add.f64 	%fd26764, %fd17646, %fd17647;
	add.f64 	%fd26765, %fd4620, %fd4621;
$L__BB1_10358:
	add.f64 	%fd17648, %fd26765, 0d4069000000000000;
	add.f64 	%fd17649, %fd26764, 0dC016CCCCCCCCCCCD;
	add.f64 	%fd17650, %fd4582, %fd17649;
	div.rn.f64 	%fd4626, %fd17648, %fd17650;
	setp.lt.f64 	%p10444, %fd26764, 0dC0A3880000000000;
	selp.f64 	%fd4627, 0dC0A9300000000000, %fd26764, %p10444;
	selp.f64 	%fd4628, 0d0000000000000000, %fd26765, %p10444;
	setp.gt.f64 	%p10445, %fd4626, %fd4619;
	@%p10445 bra 	$L__BB1_10362;
	setp.lt.f64 	%p10446, %fd26790, 0dC0A3880000000000;
	selp.f64 	%fd4629, 0dC0A9300000000000, %fd26790, %p10446;
	setp.gt.f64 	%p10447, %fd4629, 0d0000000000000000;
	selp.f64 	%fd17651, 0d0000000000000000, %fd26791, %p10446;
	setp.gt.f64 	%p10448, %fd17651, 0d0000000000000000;
	and.pred  	%p10449, %p10447, %p10448;
	@%p10449 bra 	$L__BB1_10362;
	setp.ltu.f64 	%p10450, %fd4619, %fd4626;
	@%p10450 bra 	$L__BB1_10363;
	st.local.f64 	[%rd1203], %fd4629;
	st.local.f64 	[%rd1200], %fd17651;
	mov.f64 	%fd26790, %fd4629;
	mov.f64 	%fd26791, %fd17651;
	bra.uni 	$L__BB1_10363;
$L__BB1_10362:
	st.local.f64 	[%rd1203], %fd4627;
	st.local.f64 	[%rd1200], %fd4628;
	mov.f64 	%fd26790, %fd4627;
	mov.f64 	%fd26791, %fd4628;
$L__BB1_10363:
	mov.b32 	%r28611, 3;
$L__BB1_10364:
	sub.s32 	%r18014, %r3950, %r28611;
	add.s32 	%r18015, %r18014, 1;
	setp.gt.u32 	%p10451, %r18014, 2147483646;
	selp.b32 	%r18016, %r18014, 0, %p10451;
	add.s32 	%r18017, %r28609, %r18016;
	add.s32 	%r28613, %r18017, -1;
	selp.b32 	%r28612, 1, %r18015, %p10451;
	setp.lt.s32 	%p10452, %r28613, 1;
	setp.ge.s32 	%p10453, %r28612, %r3950;
	or.pred  	%p10454, %p10452, %p10453;
	@%p10454 bra 	$L__BB1_10380;
$L__BB1_10365:
	mov.u32 	%r3957, %r28613;
	add.s32 	%r28613, %r3957, -1;
	mad.lo.s32 	%r18019, %r28613, %r3923, %r28612;
	add.s32 	%r3959, %r18019, -1;
	mul.wide.s32 	%rd9816, %r3959, 8;
	add.s64 	%rd9817, %rd14, %rd9816;
	ld.local.f64 	%fd4649, [%rd9817];
	abs.f64 	%fd17652, %fd4649;
	setp.geu.f64 	%p10455, %fd17652, 0d41CDCD64FF800000;
	@%p10455 bra 	$L__BB1_10379;
	not.b32 	%r18020, %r3957;
	add.s32 	%r3960, %r28609, %r18020;
	not.b32 	%r18021, %r28612;
	add.s32 	%r3961, %r3950, %r18021;
	setp.eq.s32 	%p10456, %r3960, 0;
	setp.gt.s32 	%p10457, %r3961, 0;
	and.pred  	%p10458, %p10456, %p10457;
	@%p10458 bra 	$L__BB1_10372;
	setp.eq.s32 	%p10459, %r3961, 0;
	setp.gt.s32 	%p10460, %r3960, 0;
	and.pred  	%p10461, %p10460, %p10459;
	@%p10461 bra 	$L__BB1_10372;
	setp.eq.s32 	%p10462, %r3960, 1;
	setp.eq.s32 	%p10463, %r3961, 1;
	and.pred  	%p10464, %p10462, %p10463;
	@%p10464 bra 	$L__BB1_10370;
	add.s32 	%r18022, %r3961, %r3960;
	mul.wide.s32 	%rd9818, %r18022, 8;
	add.s64 	%rd9819, %rd1, %rd9818;
	ld.global.f64 	%fd17653, [%rd9819+24952];
	cvt.u64.u32 	%rd9820, %r3957;
	add.s64 	%rd9821, %rd18, %rd9820;
	cvt.s64.s32 	%rd9822, %r28612;
	add.s64 	%rd9823, %rd19, %rd9822;
	ld.local.s8 	%r18023, [%rd9823+1];
	ld.local.u8 	%r18024, [%rd9821+1];
	ld.local.u8 	%r18025, [%rd9821];
	prmt.b32 	%r18026, %r18025, %r18024, 0x3340U;
	ld.local.u8 	%r18027, [%rd9823];
	prmt.b32 	%r18028, %r18027, 0, 0x3340U;
	prmt.b32 	%r18029, %r18026, %r18028, 0x5410U;
	mov.b32 	%r18030, 334205;
	dp4a.s32.u32 	%r18031, %r18029, %r18030, %r18023;
	mul.wide.s32 	%rd9824, %r18031, 8;
	add.s64 	%rd9825, %rd1, %rd9824;
	ld.global.f64 	%fd17654, [%rd9825+30440];
	add.f64 	%fd17655, %fd17653, %fd17654;
	cvt.u64.u32 	%rd9826, %r28609;
	add.s64 	%rd9827, %rd18, %rd9826;
	ld.local.s8 	%r18032, [%rd9827+-1];
	cvt.u32.u16 	%r18033, %rs703;
	ld.local.u8 	%r18034, [%rd1202+-1];
	prmt.b32 	%r18035, %r18034, %r18033, 0x3340U;
	prmt.b32 	%r18037, %r17975, 0, 0x3340U;
	prmt.b32 	%r18038, %r18035, %r18037, 0x5410U;
	mov.b32 	%r18039, 359705;
	dp4a.s32.u32 	%r18040, %r18038, %r18039, %r18032;
	mul.wide.s32 	%rd9828, %r18040, 8;
	add.s64 	%rd9829, %rd1, %rd9828;
	ld.global.f64 	%fd17656, [%rd9829+30440];
	add.f64 	%fd17657, %fd17655, %fd17656;
	add.f64 	%fd17658, %fd17657, %fd4649;
	ld.global.f64 	%fd17659, [%rd9819+24232];
	ld.global.f64 	%fd17660, [%rd9825+25440];
	add.f64 	%fd17661, %fd17659, %fd17660;
	ld.global.f64 	%fd17662, [%rd9829+25440];
	add.f64 	%fd17663, %fd17661, %fd17662;
	sub.s32 	%r18041, %r3960, %r3961;
	abs.s32 	%r18042, %r18041;
	cvt.rn.f64.s32 	%fd17664, %r18042;
	fma.rn.f64 	%fd17665, %fd17664, 0dBFEEF3E864B31D04, %fd17663;
	mul.wide.s32 	%rd9830, %r3959, 8;
	add.s64 	%rd9831, %rd15, %rd9830;
	ld.local.f64 	%fd17666, [%rd9831];
	add.f64 	%fd17667, %fd17666, %fd17665;
	abs.f64 	%fd17668, %fd17658;
	setp.gt.f64 	%p10465, %fd17668, 0d41CDCD64FF800000;
	selp.f64 	%fd17669, 0dBFF0000000000000, %fd17667, %p10465;
	selp.f64 	%fd17670, 0d7FF0000000000000, %fd17658, %p10465;
	add.f64 	%fd17671, %fd17670, 0d4069000000000000;
	add.f64 	%fd17672, %fd17669, 0dC016CCCCCCCCCCCD;
	add.f64 	%fd17673, %fd4582, %fd17672;
	div.rn.f64 	%fd17674, %fd17671, %fd17673;
	add.f64 	%fd17675, %fd26791, 0d4069000000000000;
	add.f64 	%fd17676, %fd26790, 0dC016CCCCCCCCCCCD;
	add.f64 	%fd17677, %fd4582, %fd17676;
	div.rn.f64 	%fd17678, %fd17675, %fd17677;
	setp.gt.f64 	%p10466, %fd17674, %fd17678;
	selp.f64 	%fd26792, %fd17670, 0d7FF0000000000000, %p10466;
	selp.f64 	%fd26793, %fd17669, 0dBFF0000000000000, %p10466;
	bra.uni 	$L__BB1_10377;
$L__BB1_10370:
	cvt.u64.u32 	%rd9832, %r3957;
	add.s64 	%rd9833, %rd18, %rd9832;
	cvt.s64.s32 	%rd9834, %r28612;
	add.s64 	%rd9835, %rd19, %rd9834;
	ld.local.s8 	%r18043, [%rd9835+1];
	ld.local.u8 	%r18044, [%rd9833+1];
	ld.local.u8 	%r18045, [%rd9833];
	prmt.b32 	%r18046, %r18045, %r18044, 0x3340U;
	ld.local.u8 	%r18047, [%rd9835];
	prmt.b32 	%r18048, %r18047, 0, 0x3340U;
	prmt.b32 	%r18049, %r18046, %r18048, 0x5410U;
	mov.b32 	%r18050, 334205;
	dp4a.s32.u32 	%r18051, %r18049, %r18050, %r18043;
	mul.wide.s32 	%rd9836, %r18051, 8;
	add.s64 	%rd9837, %rd1, %rd9836;
	ld.global.f64 	%fd17681, [%rd9837+10000];
	cvt.u64.u32 	%rd9838, %r28609;
	add.s64 	%rd9839, %rd18, %rd9838;
	ld.local.s8 	%r18052, [%rd9839+-1];
	cvt.u32.u16 	%r18053, %rs703;
	ld.local.u8 	%r18054, [%rd1202+-1];
	prmt.b32 	%r18055, %r18054, %r18053, 0x3340U;
	prmt.b32 	%r18057, %r17975, 0, 0x3340U;
	prmt.b32 	%r18058, %r18055, %r18057, 0x5410U;
	mov.b32 	%r18059, 359705;
	dp4a.s32.u32 	%r18060, %r18058, %r18059, %r18052;
	mul.wide.s32 	%rd9840, %r18060, 8;
	add.s64 	%rd9841, %rd1, %rd9840;
	ld.global.f64 	%fd17682, [%rd9841+10000];
	add.f64 	%fd17683, %fd17681, %fd17682;
	mul.wide.s32 	%rd9842, %r3959, 8;
	add.s64 	%rd9843, %rd15, %rd9842;
	ld.local.f64 	%fd17684, [%rd9843];
	add.f64 	%fd17685, %fd17683, %fd17684;
	ld.global.f64 	%fd17686, [%rd9837+15000];
	ld.global.f64 	%fd17687, [%rd9841+15000];
	add.f64 	%fd17688, %fd17686, %fd17687;
	add.f64 	%fd17689, %fd17688, %fd4649;
	abs.f64 	%fd17690, %fd17689;
	setp.gt.f64 	%p10467, %fd17690, 0d41CDCD64FF800000;
	selp.f64 	%fd4652, 0dBFF0000000000000, %fd17685, %p10467;
	selp.f64 	%fd4653, 0d7FF0000000000000, %fd17689, %p10467;
	add.f64 	%fd17691, %fd4653, 0d4069000000000000;
	add.f64 	%fd17692, %fd4652, 0dC016CCCCCCCCCCCD;
	add.f64 	%fd17693, %fd4582, %fd17692;
	div.rn.f64 	%fd4654, %fd17691, %fd17693;
	add.f64 	%fd17694, %fd26791, 0d4069000000000000;
	add.f64 	%fd17695, %fd26790, 0dC016CCCCCCCCCCCD;
	add.f64 	%fd17696, %fd4582, %fd17695;
	div.rn.f64 	%fd4655, %fd17694, %fd17696;
	sub.f64 	%fd17697, %fd4654, %fd4655;
	setp.ltu.f64 	%p10468, %fd17697, 0d3EB0C6F7A0B5ED8D;
	mov.f64 	%fd26793, 0dBFF0000000000000;
	mov.f64 	%fd26792, 0d7FF0000000000000;
	@%p10468 bra 	$L__BB1_10377;
	setp.gt.f64 	%p10469, %fd4654, %fd4655;
	selp.f64 	%fd26792, %fd4653, 0d7FF0000000000000, %p10469;
	selp.f64 	%fd26793, %fd4652, 0dBFF0000000000000, %p10469;
	bra.uni 	$L__BB1_10377;
$L__BB1_10372:
	setp.eq.s32 	%p10470, %r3961, 1;
	setp.eq.s32 	%p10471, %r3960, 1;
	or.pred  	%p10472, %p10471, %p10470;
	@%p10472 bra 	$L__BB1_10374;
	not.b32 	%r18061, %r28612;
	add.s32 	%r18062, %r3950, %r18061;
	not.b32 	%r18063, %r3957;
	add.s32 	%r18064, %r28609, %r18063;
	add.s32 	%r18065, %r18062, %r18064;
	mul.wide.s32 	%rd9844, %r18065, 8;
	add.s64 	%rd9845, %rd1, %rd9844;
	ld.global.f64 	%fd17698, [%rd9845+25192];
	cvt.u64.u32 	%rd9846, %r3957;
	add.s64 	%rd9847, %rd18, %rd9846;
	ld.local.s8 	%r18066, [%rd9847];
	mul.wide.s32 	%rd9848, %r18066, 5;
	cvt.s64.s32 	%rd9849, %r28612;
	add.s64 	%rd9850, %rd19, %rd9849;
	ld.local.s8 	%rd9851, [%rd9850];
	add.s64 	%rd9852, %rd9848, %rd9851;
	shl.b64 	%rd9853, %rd9852, 3;
	add.s64 	%rd9854, %rd1, %rd9853;
	ld.global.f64 	%fd17699, [%rd9854+45640];
	add.f64 	%fd17700, %fd17698, %fd17699;
	cvt.s32.s8 	%r18068, %r17975;
	mul.wide.s32 	%rd9855, %r18068, 5;
	cvt.u64.u16 	%rd9856, %rs703;
	cvt.s64.s8 	%rd9857, %rd9856;
	add.s64 	%rd9858, %rd9855, %rd9857;
	shl.b64 	%rd9859, %rd9858, 3;
	add.s64 	%rd9860, %rd1, %rd9859;
	ld.global.f64 	%fd17701, [%rd9860+45640];
	add.f64 	%fd17702, %fd17700, %fd17701;
	add.f64 	%fd17703, %fd17702, %fd4649;
	ld.global.f64 	%fd17704, [%rd9845+24472];
	ld.global.f64 	%fd17705, [%rd9854+45440];
	add.f64 	%fd17706, %fd17704, %fd17705;
	ld.global.f64 	%fd17707, [%rd9860+45440];
	add.f64 	%fd17708, %fd17706, %fd17707;
	mul.wide.s32 	%rd9861, %r3959, 8;
	add.s64 	%rd9862, %rd15, %rd9861;
	ld.local.f64 	%fd17709, [%rd9862];
	add.f64 	%fd17710, %fd17708, %fd17709;
	abs.f64 	%fd17711, %fd17703;
	setp.gt.f64 	%p10473, %fd17711, 0d41CDCD64FF800000;
	selp.f64 	%fd17712, 0dBFF0000000000000, %fd17710, %p10473;
	selp.f64 	%fd17713, 0d7FF0000000000000, %fd17703, %p10473;
	add.f64 	%fd17714, %fd17713, 0d4069000000000000;
	add.f64 	%fd17715, %fd17712, 0dC016CCCCCCCCCCCD;
	add.f64 	%fd17716, %fd4582, %fd17715;
	div.rn.f64 	%fd17717, %fd17714, %fd17716;
	add.f64 	%fd17718, %fd26791, 0d4069000000000000;
	add.f64 	%fd17719, %fd26790, 0dC016CCCCCCCCCCCD;
	add.f64 	%fd17720, %fd4582, %fd17719;
	div.rn.f64 	%fd17721, %fd17718, %fd17720;
	setp.gt.f64 	%p10474, %fd17717, %fd17721;
	selp.f64 	%fd26792, %fd17713, 0d7FF0000000000000, %p10474;
	selp.f64 	%fd26793, %fd17712, 0dBFF0000000000000, %p10474;
	bra.uni 	$L__BB1_10377;
$L__BB1_10374:
	and.pred  	%p10478, %p10456, %p10470;
	setp.eq.s32 	%p10479, %r3961, 0;
	and.pred  	%p10480, %p10471, %p10479;
	or.pred  	%p10481, %p10478, %p10480;
	mov.f64 	%fd26785, 0d0000000000000000;
	mov.f64 	%fd26784, 0dC0A9300000000000;
	not.pred 	%p10482, %p10481;
	@%p10482 bra 	$L__BB1_10376;
	not.b32 	%r18069, %r28612;
	add.s32 	%r18070, %r3950, %r18069;
	not.b32 	%r18071, %r3957;
	add.s32 	%r18072, %r28609, %r18071;
	add.s32 	%r18073, %r18070, %r18072;
	mul.wide.u32 	%rd9863, %r18073, 8;
	add.s64 	%rd9864, %rd1, %rd9863;
	ld.global.f64 	%fd17724, [%rd9864+25192];
	cvt.u64.u32 	%rd9865, %r3957;
	add.s64 	%rd9866, %rd18, %rd9865;
	cvt.s64.s32 	%rd9867, %r28612;
	add.s64 	%rd9868, %rd19, %rd9867;
	ld.local.u8 	%r18074, [%rd9866];
	prmt.b32 	%r18076, %r18074, %r17975, 0x3340U;
	ld.local.u8 	%r18077, [%rd9868];
	prmt.b32 	%r18078, %r18077, 0, 0x3340U;
	prmt.b32 	%r18079, %r18076, %r18078, 0x5410U;
	cvt.u32.u16 	%r18080, %rs703;
	cvt.s32.s8 	%r18081, %r18080;
	mov.b32 	%r18082, 334205;
	dp4a.s32.u32 	%r18083, %r18079, %r18082, %r18081;
	mul.wide.s32 	%rd9869, %r18083, 8;
	add.s64 	%rd9870, %rd1, %rd9869;
	ld.global.f64 	%fd17725, [%rd9870+5000];
	add.f64 	%fd26785, %fd17724, %fd17725;
	ld.global.f64 	%fd17726, [%rd9864+24472];
	ld.global.f64 	%fd17727, [%rd9870];
	add.f64 	%fd26784, %fd17726, %fd17727;
$L__BB1_10376:
	add.f64 	%fd17728, %fd26785, %fd4649;
	mul.wide.s32 	%rd9871, %r3959, 8;
	add.s64 	%rd9872, %rd15, %rd9871;
	ld.local.f64 	%fd17729, [%rd9872];
	add.f64 	%fd17730, %fd26784, %fd17729;
	abs.f64 	%fd17731, %fd17728;
	setp.gt.f64 	%p10483, %fd17731, 0d41CDCD64FF800000;
	selp.f64 	%fd17732, 0dBFF0000000000000, %fd17730, %p10483;
	selp.f64 	%fd17733, 0d7FF0000000000000, %fd17728, %p10483;
	add.f64 	%fd17734, %fd17733, 0d4069000000000000;
	add.f64 	%fd17735, %fd17732, 0dC016CCCCCCCCCCCD;
	add.f64 	%fd17736, %fd4582, %fd17735;
	div.rn.f64 	%fd17737, %fd17734, %fd17736;
	add.f64 	%fd17738, %fd26791, 0d4069000000000000;
	add.f64 	%fd17739, %fd26790, 0dC016CCCCCCCCCCCD;
	add.f64 	%fd17740, %fd4582, %fd17739;
	div.rn.f64 	%fd17741, %fd17738, %fd17740;
	setp.gt.f64 	%p10484, %fd17737, %fd17741;
	selp.f64 	%fd26792, %fd17733, 0d7FF0000000000000, %p10484;
	selp.f64 	%fd26793, %fd17732, 0dBFF0000000000000, %p10484;
$L__BB1_10377:
	setp.lt.f64 	%p10485, %fd26793, 0dC0A3880000000000;
	selp.f64 	%fd4674, 0d0000000000000000, %fd26792, %p10485;
	selp.f64 	%fd4675, 0dC0A9300000000000, %fd26793, %p10485;
	abs.f64 	%fd17742, %fd4674;
	setp.geu.f64 	%p10486, %fd17742, 0d41CDCD64FF800000;
	@%p10486 bra 	$L__BB1_10379;
	st.local.f64 	[%rd1200], %fd4674;
	st.local.f64 	[%rd1203], %fd4675;
	mov.f64 	%fd26790, %fd4675;
	mov.f64 	%fd26791, %fd4674;
$L__BB1_10379:
	add.s32 	%r28612, %r28612, 1;
	setp.gt.u32 	%p10487, %r3957, 1;
	setp.lt.s32 	%p10488, %r28612, %r3950;
	and.pred  	%p10489, %p10487, %p10488;
	@%p10489 bra 	$L__BB1_10365;
$L__BB1_10380:
	add.s32 	%r28611, %r28611, 1;
	setp.ne.s32 	%p10490, %r28611, 33;
	@%p10490 bra 	$L__BB1_10364;
$L__BB1_10381:
	add.s32 	%r28610, %r3950, 1;
	setp.ne.s32 	%p10491, %r3950, %r3923;
	@%p10491 bra 	$L__BB1_10338;
$L__BB1_10382:
	add.s32 	%r3965, %r28609, 1;
	setp.ne.s32 	%p10492, %r28609, %r3921;
	mov.u32 	%r28609, %r3965;
	@%p10492 bra 	$L__BB1_10336;
	mov.f64 	%fd26823, 0dFFF0000000000000;
	mov.b32 	%r28621, 0;
	mov.b32 	%r28614, 1;
	mov.u32 	%r28620, %r28621;
$L__BB1_10384:
	setp.eq.s32 	%p10493, %r3923, 0;
	@%p10493 bra 	$L__BB1_10400;
	cvt.u64.u32 	%rd9873, %r28614;
	add.s64 	%rd9874, %rd18, %rd9873;
	ld.local.u8 	%rs704, [%rd9874];
	mov.b32 	%r28617, 1;
$L__BB1_10386:
	mov.u32 	%r3969, %r28617;
	cvt.u64.u32 	%rd9875, %r3969;
	add.s64 	%rd1210, %rd19, %rd9875;
	ld.local.u8 	%rs705, [%rd1210];
	cvt.u32.u16 	%r18087, %rs705;
	cvt.s32.s8 	%r18088, %r18087;
	cvt.u32.u16 	%r18089, %rs704;
	cvt.s32.s8 	%r18090, %r18089;
	add.s32 	%r18091, %r18088, %r18090;
	setp.ne.s32 	%p10494, %r18091, 3;
	mov.f64 	%fd26822, 0dBFF0000000000000;
	mov.f64 	%fd26821, 0d7FF0000000000000;
	@%p10494 bra 	$L__BB1_10399;
	cvt.u32.u16 	%r18092, %rs705;
	cvt.u64.u16 	%rd9876, %rs705;
	cvt.s64.s8 	%rd9877, %rd9876;
	cvt.u32.u16 	%r18093, %rs704;
	cvt.s32.s8 	%r18094, %r18093;
	mul.wide.s32 	%rd9878, %r18094, 5;
	add.s64 	%rd9879, %rd9878, %rd9877;
	shl.b64 	%rd9880, %rd9879, 3;
	add.s64 	%rd9881, %rd1, %rd9880;
	ld.global.f64 	%fd26822, [%rd9881+45440];
	cvt.u64.u32 	%rd9882, %r28614;
	add.s64 	%rd9883, %rd18, %rd9882;
	ld.local.s8 	%r18095, [%rd1210+1];
	ld.local.s8 	%rs4321, [%rd9883+1];
	cvt.u32.u16 	%r18096, %rs4321;
	prmt.b32 	%r18097, %r18093, %r18096, 0x3340U;
	prmt.b32 	%r18098, %r18092, 0, 0x3340U;
	prmt.b32 	%r18099, %r18097, %r18098, 0x5410U;
	mov.b32 	%r18100, 334205;
	dp4a.s32.u32 	%r18101, %r18099, %r18100, %r18095;
	mul.wide.s32 	%rd9884, %r18101, 8;
	add.s64 	%rd9885, %rd1, %rd9884;
	ld.global.f64 	%fd17747, [%rd9885+35440];
	add.f64 	%fd17748, %fd26822, %fd17747;
	ld.global.f64 	%fd26821, [%rd9881+45640];
	ld.global.f64 	%fd17749, [%rd9885+40440];
	add.f64 	%fd17750, %fd26821, %fd17749;
	abs.f64 	%fd17751, %fd17750;
	setp.gt.f64 	%p10495, %fd17751, 0d41CDCD64FF800000;
	selp.f64 	%fd4696, 0dBFF0000000000000, %fd17748, %p10495;
	selp.f64 	%fd4697, 0d7FF0000000000000, %fd17750, %p10495;
	cvt.s16.s8 	%rs4322, %rs704;
	mov.b32 	%r18102, {%rs4322, %rs4321};
	cvt.s32.s8 	%r18103, %r18092;
	mov.b32 	%r18104, 1305;
	dp2a.lo.s32.u32 	%r18105, %r18102, %r18104, %r18103;
	mul.wide.s32 	%rd9886, %r18105, 8;
	add.s64 	%rd1211, %rd1, %rd9886;
	ld.global.f64 	%fd4698, [%rd1211+21000];
	abs.f64 	%fd4699, %fd4698;
	setp.geu.f64 	%p10496, %fd4699, 0d41CDCD64FF800000;
	cvt.s16.s8 	%rs4323, %rs705;
	mov.b32 	%r18106, {%rs4322, %rs4323};
	dp2a.lo.s32.u32 	%r3972, %r18106, %r18104, %r18095;
	mul.wide.s32 	%rd9887, %r3972, 8;
	add.s64 	%rd1212, %rd1, %rd9887;
	mov.f64 	%fd26812, %fd4696;
	mov.f64 	%fd26813, %fd4697;
	@%p10496 bra 	$L__BB1_10391;
	ld.global.f64 	%fd4700, [%rd1212+23000];
	abs.f64 	%fd17753, %fd4700;
	setp.geu.f64 	%p10497, %fd17753, 0d41CDCD64FF800000;
	mov.f64 	%fd26812, %fd4696;
	mov.f64 	%fd26813, %fd4697;
	@%p10497 bra 	$L__BB1_10391;
	ld.global.f64 	%fd17754, [%rd1211+20000];
	add.f64 	%fd17755, %fd26822, %fd17754;
	mul.wide.s32 	%rd9888, %r3972, 8;
	add.s64 	%rd9889, %rd1, %rd9888;
	ld.global.f64 	%fd17756, [%rd9889+22000];
	add.f64 	%fd17757, %fd17755, %fd17756;
	add.f64 	%fd17758, %fd26821, %fd4698;
	add.f64 	%fd17759, %fd17758, %fd4700;
	abs.f64 	%fd17760, %fd17759;
	setp.gt.f64 	%p10498, %fd17760, 0d41CDCD64FF800000;
	selp.f64 	%fd26812, 0dBFF0000000000000, %fd17757, %p10498;
	selp.f64 	%fd26813, 0d7FF0000000000000, %fd17759, %p10498;
	add.f64 	%fd17761, %fd26813, 0d4069000000000000;
	add.f64 	%fd17762, %fd26812, 0dC016CCCCCCCCCCCD;
	add.f64 	%fd17763, %fd4582, %fd17762;
	div.rn.f64 	%fd26814, %fd17761, %fd17763;
	abs.f64 	%fd17764, %fd4697;
	setp.geu.f64 	%p10499, %fd17764, 0d41CDCD64FF800000;
	@%p10499 bra 	$L__BB1_10391;
	add.f64 	%fd17765, %fd4697, 0d4069000000000000;
	add.f64 	%fd17766, %fd4696, 0dC016CCCCCCCCCCCD;
	add.f64 	%fd17767, %fd4582, %fd17766;
	div.rn.f64 	%fd17768, %fd17765, %fd17767;
	setp.lt.f64 	%p10500, %fd17768, %fd26814;
	selp.f64 	%fd26812, %fd26812, %fd4696, %p10500;
	selp.f64 	%fd26813, %fd26813, %fd4697, %p10500;
	selp.f64 	%fd26814, %fd26814, %fd17768, %p10500;
$L__BB1_10391:
	mov.f64 	%fd26815, %fd26812;
	mov.f64 	%fd26816, %fd26813;
	@%p10496 bra 	$L__BB1_10394;
	ld.global.f64 	%fd17769, [%rd1211+20000];
	add.f64 	%fd17770, %fd26822, %fd17769;
	add.f64 	%fd17771, %fd26821, %fd4698;
	abs.f64 	%fd17772, %fd17771;
	setp.gt.f64 	%p10502, %fd17772, 0d41CDCD64FF800000;
	selp.f64 	%fd26815, 0dBFF0000000000000, %fd17770, %p10502;
	selp.f64 	%fd26816, 0d7FF0000000000000, %fd17771, %p10502;
	add.f64 	%fd17773, %fd26816, 0d4069000000000000;
	add.f64 	%fd17774, %fd26815, 0dC016CCCCCCCCCCCD;
	add.f64 	%fd17775, %fd4582, %fd17774;
	div.rn.f64 	%fd26814, %fd17773, %fd17775;
	abs.f64 	%fd17776, %fd26813;
	setp.geu.f64 	%p10503, %fd17776, 0d41CDCD64FF800000;
	@%p10503 bra 	$L__BB1_10394;
	add.f64 	%fd17777, %fd26813, 0d4069000000000000;
	add.f64 	%fd17778, %fd26812, 0dC016CCCCCCCCCCCD;
	add.f64 	%fd17779, %fd4582, %fd17778;
	div.rn.f64 	%fd17780, %fd17777, %fd17779;
	setp.lt.f64 	%p10504, %fd17780, %fd26814;
	selp.f64 	%fd26815, %fd26815, %fd26812, %p10504;
	selp.f64 	%fd26816, %fd26816, %fd26813, %p10504;
	selp.f64 	%fd26814, %fd26814, %fd17780, %p10504;
$L__BB1_10394:
	mul.wide.s32 	%rd9890, %r3972, 8;
	add.s64 	%rd1213, %rd1, %rd9890;
	ld.global.f64 	%fd4719, [%rd1213+23000];
	abs.f64 	%fd17781, %fd4719;
	setp.geu.f64 	%p10505, %fd17781, 0d41CDCD64FF800000;
	mov.f64 	%fd26818, %fd26815;
	mov.f64 	%fd26819, %fd26816;
	@%p10505 bra 	$L__BB1_10397;
	ld.global.f64 	%fd17782, [%rd1213+22000];
	add.f64 	%fd17783, %fd26822, %fd17782;
	add.f64 	%fd17784, %fd26821, %fd4719;
	abs.f64 	%fd17785, %fd17784;
	setp.gt.f64 	%p10506, %fd17785, 0d41CDCD64FF800000;
	selp.f64 	%fd26818, 0dBFF0000000000000, %fd17783, %p10506;
	selp.f64 	%fd26819, 0d7FF0000000000000, %fd17784, %p10506;
	add.f64 	%fd17786, %fd26819, 0d4069000000000000;
	add.f64 	%fd17787, %fd26818, 0dC016CCCCCCCCCCCD;
	add.f64 	%fd17788, %fd4582, %fd17787;
	div.rn.f64 	%fd26814, %fd17786, %fd17788;
	abs.f64 	%fd17789, %fd26816;
	setp.geu.f64 	%p10507, %fd17789, 0d41CDCD64FF800000;
	@%p10507 bra 	$L__BB1_10397;
	add.f64 	%fd17790, %fd26816, 0d4069000000000000;
	add.f64 	%fd17791, %fd26815, 0dC016CCCCCCCCCCCD;
	add.f64 	%fd17792, %fd4582, %fd17791;
	div.rn.f64 	%fd17793, %fd17790, %fd17792;
	setp.lt.f64 	%p10508, %fd17793, %fd26814;
	selp.f64 	%fd26818, %fd26818, %fd26815, %p10508;
	selp.f64 	%fd26819, %fd26819, %fd26816, %p10508;
	selp.f64 	%fd26814, %fd26814, %fd17793, %p10508;
$L__BB1_10397:
	abs.f64 	%fd17794, %fd26819;
	setp.geu.f64 	%p10509, %fd17794, 0d41CDCD64FF800000;
	@%p10509 bra 	$L__BB1_10399;
	add.f64 	%fd17795, %fd26821, 0d4069000000000000;
	add.f64 	%fd17796, %fd26822, 0dC016CCCCCCCCCCCD;
	add.f64 	%fd17797, %fd4582, %fd17796;
	div.rn.f64 	%fd17798, %fd17795, %fd17797;
	setp.lt.f64 	%p10510, %fd26814, %fd17798;
	selp.f64 	%fd26821, %fd26821, %fd26819, %p10510;
	selp.f64 	%fd26822, %fd26822, %fd26818, %p10510;
$L__BB1_10399:
	add.f64 	%fd17799, %fd26822, 0d3EB0C6F7A0B5ED8D;
	add.f64 	%fd17800, %fd26821, 0d3EB0C6F7A0B5ED8D;
	add.s32 	%r18107, %r28614, -1;
	mad.lo.s32 	%r18108, %r18107, %r3923, %r3969;
	add.s32 	%r18109, %r18108, -1;
	mul.wide.s32 	%rd9891, %r18109, 8;
	add.s64 	%rd9892, %rd14, %rd9891;
	ld.local.f64 	%fd17801, [%rd9892];
	add.f64 	%fd17802, %fd17800, %fd17801;
	add.f64 	%fd17803, %fd17802, 0d4069000000000000;
	add.s64 	%rd9893, %rd15, %rd9891;
	ld.local.f64 	%fd17804, [%rd9893];
	add.f64 	%fd17805, %fd17799, %fd17804;
	add.f64 	%fd17806, %fd17805, 0dC016CCCCCCCCCCCD;
	add.f64 	%fd17807, %fd4582, %fd17806;
	div.rn.f64 	%fd17808, %fd17803, %fd17807;
	add.f64 	%fd17809, %fd17808, 0dC071126666666666;
	setp.gt.f64 	%p10511, %fd17809, %fd26823;
	setp.lt.f64 	%p10512, %fd17805, 0d0000000000000000;
	setp.lt.f64 	%p10513, %fd17802, 0d0000000000000000;
	and.pred  	%p10514, %p10512, %p10513;
	and.pred  	%p10515, %p10514, %p10511;
	selp.f64 	%fd26823, %fd17809, %fd26823, %p10515;
	selp.b32 	%r28620, %r3969, %r28620, %p10515;
	selp.b32 	%r28621, %r28614, %r28621, %p10515;
	add.s32 	%r28617, %r3969, 1;
	setp.ne.s32 	%p10516, %r3969, %r3923;
	@%p10516 bra 	$L__BB1_10386;
$L__BB1_10400:
	add.s32 	%r3978, %r28614, 1;
	setp.ne.s32 	%p10517, %r28614, %r3921;
	mov.u32 	%r28614, %r3978;
	@%p10517 bra 	$L__BB1_10384;
$L__BB1_10401:
	abs.f64 	%fd4736, %fd26823;
	setp.gt.f64 	%p10518, %fd4736, 0d41CDCD64FF800000;
	selp.b32 	%r28734, 1, %r28620, %p10518;
	selp.b32 	%r28735, 1, %r28621, %p10518;
	cvt.s64.s32 	%rd9894, %r28735;
	add.s64 	%rd1214, %rd18, %rd9894;
	ld.local.u8 	%rs6850, [%rd1214];
	cvt.u32.u16 	%r18110, %rs6850;
	cvt.s32.s8 	%r18111, %r18110;
	cvt.s64.s32 	%rd9895, %r28734;
	add.s64 	%rd1215, %rd19, %rd9895;
	ld.local.u8 	%rs6849, [%rd1215];
	cvt.u32.u16 	%r18112, %rs6849;
	cvt.s32.s8 	%r18113, %r18112;
	add.s32 	%r18114, %r18113, %r18111;
	setp.ne.s32 	%p10519, %r18114, 3;
	mov.f64 	%fd26835, 0dBFF0000000000000;
	mov.f64 	%fd26834, 0d7FF0000000000000;
	@%p10519 bra 	$L__BB1_10414;
	cvt.u32.u16 	%r18115, %rs6850;
	cvt.u32.u16 	%r18116, %rs6849;
	cvt.u64.u16 	%rd9896, %rs6849;
	cvt.s64.s8 	%rd9897, %rd9896;
	cvt.s32.s8 	%r18117, %r18115;
	mul.wide.s32 	%rd9898, %r18117, 5;
	add.s64 	%rd9899, %rd9898, %rd9897;
	shl.b64 	%rd9900, %rd9899, 3;
	add.s64 	%rd9901, %rd1, %rd9900;
	ld.global.f64 	%fd26835, [%rd9901+45440];
	ld.local.s8 	%r18118, [%rd1215+1];
	ld.local.s8 	%rs4324, [%rd1214+1];
	cvt.u32.u16 	%r18119, %rs4324;
	prmt.b32 	%r18120, %r18115, %r18119, 0x3340U;
	prmt.b32 	%r18121, %r18116, 0, 0x3340U;
	prmt.b32 	%r18122, %r18120, %r18121, 0x5410U;
	mov.b32 	%r18123, 334205;
	dp4a.s32.u32 	%r18124, %r18122, %r18123, %r18118;
	mul.wide.s32 	%rd9902, %r18124, 8;
	add.s64 	%rd9903, %rd1, %rd9902;
	ld.global.f64 	%fd17813, [%rd9903+35440];
	add.f64 	%fd17814, %fd26835, %fd17813;
	ld.global.f64 	%fd26834, [%rd9901+45640];
	ld.global.f64 	%fd17815, [%rd9903+40440];
	add.f64 	%fd17816, %fd26834, %fd17815;
	abs.f64 	%fd17817, %fd17816;
	setp.gt.f64 	%p10520, %fd17817, 0d41CDCD64FF800000;
	selp.f64 	%fd4739, 0dBFF0000000000000, %fd17814, %p10520;
	selp.f64 	%fd4740, 0d7FF0000000000000, %fd17816, %p10520;
	cvt.s16.s8 	%rs4325, %rs6850;
	mov.b32 	%r18125, {%rs4325, %rs4324};
	cvt.s32.s8 	%r18126, %r18116;
	mov.b32 	%r18127, 1305;
	dp2a.lo.s32.u32 	%r18128, %r18125, %r18127, %r18126;
	mul.wide.s32 	%rd9904, %r18128, 8;
	add.s64 	%rd1216, %rd1, %rd9904;
	ld.global.f64 	%fd4741, [%rd1216+21000];
	abs.f64 	%fd4742, %fd4741;
	setp.geu.f64 	%p10521, %fd4742, 0d41CDCD64FF800000;
	cvt.s16.s8 	%rs4326, %rs6849;
	mov.b32 	%r18129, {%rs4325, %rs4326};
	dp2a.lo.s32.u32 	%r3983, %r18129, %r18127, %r18118;
	mul.wide.s32 	%rd9905, %r3983, 8;
	add.s64 	%rd1217, %rd1, %rd9905;
	mov.f64 	%fd26825, %fd4739;
	mov.f64 	%fd26826, %fd4740;
	@%p10521 bra 	$L__BB1_10406;
	ld.global.f64 	%fd4743, [%rd1217+23000];
	abs.f64 	%fd17819, %fd4743;
	setp.geu.f64 	%p10522, %fd17819, 0d41CDCD64FF800000;
	mov.f64 	%fd26825, %fd4739;
	mov.f64 	%fd26826, %fd4740;
	@%p10522 bra 	$L__BB1_10406;
	ld.global.f64 	%fd17820, [%rd1216+20000];
	add.f64 	%fd17821, %fd26835, %fd17820;
	ld.global.f64 	%fd17822, [%rd1217+22000];
	add.f64 	%fd17823, %fd17821, %fd17822;
	add.f64 	%fd17824, %fd26834, %fd4741;
	add.f64 	%fd17825, %fd17824, %fd4743;
	abs.f64 	%fd17826, %fd17825;
	setp.gt.f64 	%p10523, %fd17826, 0d41CDCD64FF800000;
	selp.f64 	%fd26825, 0dBFF0000000000000, %fd17823, %p10523;
	selp.f64 	%fd26826, 0d7FF0000000000000, %fd17825, %p10523;
	add.f64 	%fd17827, %fd26826, 0d4069000000000000;
	add.f64 	%fd17828, %fd26825, 0dC016CCCCCCCCCCCD;
	add.f64 	%fd17829, %fd4582, %fd17828;
	div.rn.f64 	%fd26827, %fd17827, %fd17829;
	abs.f64 	%fd17830, %fd4740;
	setp.geu.f64 	%p10524, %fd17830, 0d41CDCD64FF800000;
	@%p10524 bra 	$L__BB1_10406;
	add.f64 	%fd17831, %fd4740, 0d4069000000000000;
	add.f64 	%fd17832, %fd4739, 0dC016CCCCCCCCCCCD;
	add.f64 	%fd17833, %fd4582, %fd17832;
	div.rn.f64 	%fd17834, %fd17831, %fd17833;
	setp.lt.f64 	%p10525, %fd17834, %fd26827;
	selp.f64 	%fd26825, %fd26825, %fd4739, %p10525;
	selp.f64 	%fd26826, %fd26826, %fd4740, %p10525;
	selp.f64 	%fd26827, %fd26827, %fd17834, %p10525;
$L__BB1_10406:
	mov.f64 	%fd26828, %fd26825;
	mov.f64 	%fd26829, %fd26826;
	@%p10521 bra 	$L__BB1_10409;
	ld.global.f64 	%fd17835, [%rd1216+20000];
	add.f64 	%fd17836, %fd26835, %fd17835;
	add.f64 	%fd17837, %fd26834, %fd4741;
	abs.f64 	%fd17838, %fd17837;
	setp.gt.f64 	%p10527, %fd17838, 0d41CDCD64FF800000;
	selp.f64 	%fd26828, 0dBFF0000000000000, %fd17836, %p10527;
	selp.f64 	%fd26829, 0d7FF0000000000000, %fd17837, %p10527;
	add.f64 	%fd17839, %fd26829, 0d4069000000000000;
	add.f64 	%fd17840, %fd26828, 0dC016CCCCCCCCCCCD;
	add.f64 	%fd17841, %fd4582, %fd17840;
	div.rn.f64 	%fd26827, %fd17839, %fd17841;
	abs.f64 	%fd17842, %fd26826;
	setp.geu.f64 	%p10528, %fd17842, 0d41CDCD64FF800000;
	@%p10528 bra 	$L__BB1_10409;
	add.f64 	%fd17843, %fd26826, 0d4069000000000000;
	add.f64 	%fd17844, %fd26825, 0dC016CCCCCCCCCCCD;
	add.f64 	%fd17845, %fd4582, %fd17844;
	div.rn.f64 	%fd17846, %fd17843, %fd17845;
	setp.lt.f64 	%p10529, %fd17846, %fd26827;
	selp.f64 	%fd26828, %fd26828, %fd26825, %p10529;
	selp.f64 	%fd26829, %fd26829, %fd26826, %p10529;
	selp.f64 	%fd26827, %fd26827, %fd17846, %p10529;
$L__BB1_10409:
	mul.wide.s32 	%rd9906, %r3983, 8;
	add.s64 	%rd1218, %rd1, %rd9906;
	ld.global.f64 	%fd4762, [%rd1218+23000];
	abs.f64 	%fd17847, %fd4762;
	setp.geu.f64 	%p10530, %fd17847, 0d41CDCD64FF800000;
	mov.f64 	%fd26831, %fd26828;
	mov.f64 	%fd26832, %fd26829;
	@%p10530 bra 	$L__BB1_10412;
	ld.global.f64 	%fd17848, [%rd1218+22000];
	add.f64 	%fd17849, %fd26835, %fd17848;
	add.f64 	%fd17850, %fd26834, %fd4762;
	abs.f64 	%fd17851, %fd17850;
	setp.gt.f64 	%p10531, %fd17851, 0d41CDCD64FF800000;
	selp.f64 	%fd26831, 0dBFF0000000000000, %fd17849, %p10531;
	selp.f64 	%fd26832, 0d7FF0000000000000, %fd17850, %p10531;
	add.f64 	%fd17852, %fd26832, 0d4069000000000000;
	add.f64 	%fd17853, %fd26831, 0dC016CCCCCCCCCCCD;
	add.f64 	%fd17854, %fd4582, %fd17853;
	div.rn.f64 	%fd26827, %fd17852, %fd17854;
	abs.f64 	%fd17855, %fd26829;
	setp.geu.f64 	%p10532, %fd17855, 0d41CDCD64FF800000;
	@%p10532 bra 	$L__BB1_10412;
	add.f64 	%fd17856, %fd26829, 0d4069000000000000;
	add.f64 	%fd17857, %fd26828, 0dC016CCCCCCCCCCCD;
	add.f64 	%fd17858, %fd4582, %fd17857;
	div.rn.f64 	%fd17859, %fd17856, %fd17858;
	setp.lt.f64 	%p10533, %fd17859, %fd26827;
	selp.f64 	%fd26831, %fd26831, %fd26828, %p10533;
	selp.f64 	%fd26832, %fd26832, %fd26829, %p10533;
	selp.f64 	%fd26827, %fd26827, %fd17859, %p10533;
$L__BB1_10412:
	add.f64 	%fd17860, %fd26835, 0dC016CCCCCCCCCCCD;
	add.f64 	%fd4772, %fd4582, %fd17860;
	abs.f64 	%fd17861, %fd26832;
	setp.geu.f64 	%p10534, %fd17861, 0d41CDCD64FF800000;
	@%p10534 bra 	$L__BB1_10414;
	add.f64 	%fd17862, %fd26834, 0d4069000000000000;
	div.rn.f64 	%fd17863, %fd17862, %fd4772;
	setp.lt.f64 	%p10535, %fd26827, %fd17863;
	selp.f64 	%fd26834, %fd26834, %fd26832, %p10535;
	selp.f64 	%fd26835, %fd26835, %fd26831, %p10535;
$L__BB1_10414:
	setp.eq.s32 	%p10536, %r3921, 0;
	@%p10536 bra 	$L__BB1_10428;
	and.b32  	%r3984, %r3921, 15;
	setp.lt.u32 	%p10537, %r3921, 16;
	mov.b32 	%r28626, 0;
	@%p10537 bra 	$L__BB1_10418;
	and.b32  	%r28626, %r3921, 2147483632;
	mov.b32 	%r28624, 0;
$L__BB1_10417:
	.pragma "nounroll";
	mul.wide.u32 	%rd9907, %r28624, 4;
	add.s64 	%rd9908, %rd16, %rd9907;
	mov.b32 	%r18132, 0;
	st.local.u32 	[%rd9908], %r18132;
	st.local.u32 	[%rd9908+4], %r18132;
	st.local.u32 	[%rd9908+8], %r18132;
	st.local.u32 	[%rd9908+12], %r18132;
	st.local.u32 	[%rd9908+16], %r18132;
	st.local.u32 	[%rd9908+20], %r18132;
	st.local.u32 	[%rd9908+24], %r18132;
	st.local.u32 	[%rd9908+28], %r18132;
	st.local.u32 	[%rd9908+32], %r18132;
	st.local.u32 	[%rd9908+36], %r18132;
	st.local.u32 	[%rd9908+40], %r18132;
	st.local.u32 	[%rd9908+44], %r18132;
	st.local.u32 	[%rd9908+48], %r18132;
	st.local.u32 	[%rd9908+52], %r18132;
	st.local.u32 	[%rd9908+56], %r18132;
	st.local.u32 	[%rd9908+60], %r18132;
	add.s32 	%r28624, %r28624, 16;
	setp.ne.s32 	%p10538, %r28624, %r28626;
	@%p10538 bra 	$L__BB1_10417;
$L__BB1_10418:
	setp.eq.s32 	%p10539, %r3984, 0;
	@%p10539 bra 	$L__BB1_10428;
	and.b32  	%r3989, %r3921, 7;
	setp.lt.u32 	%p10540, %r3984, 8;
	@%p10540 bra 	$L__BB1_10421;
	mul.wide.u32 	%rd9909, %r28626, 4;
	add.s64 	%rd9910, %rd16, %rd9909;
	mov.b32 	%r18133, 0;
	st.local.u32 	[%rd9910], %r18133;
	st.local.u32 	[%rd9910+4], %r18133;
	st.local.u32 	[%rd9910+8], %r18133;
	st.local.u32 	[%rd9910+12], %r18133;
	st.local.u32 	[%rd9910+16], %r18133;
	st.local.u32 	[%rd9910+20], %r18133;
	st.local.u32 	[%rd9910+24], %r18133;
	st.local.u32 	[%rd9910+28], %r18133;
	add.s32 	%r28626, %r28626, 8;
$L__BB1_10421:
	setp.eq.s32 	%p10541, %r3989, 0;
	@%p10541 bra 	$L__BB1_10428;
	and.b32  	%r3992, %r3921, 3;
	setp.lt.u32 	%p10542, %r3989, 4;
	@%p10542 bra 	$L__BB1_10424;
	mul.wide.u32 	%rd9911, %r28626, 4;
	add.s64 	%rd9912, %rd16, %rd9911;
	mov.b32 	%r18134, 0;
	st.local.u32 	[%rd9912], %r18134;
	st.local.u32 	[%rd9912+4], %r18134;
	st.local.u32 	[%rd9912+8], %r18134;
	st.local.u32 	[%rd9912+12], %r18134;
	add.s32 	%r28626, %r28626, 4;
$L__BB1_10424:
	setp.eq.s32 	%p10543, %r3992, 0;
	@%p10543 bra 	$L__BB1_10428;
	mul.wide.u32 	%rd9913, %r28626, 4;
	add.s64 	%rd1219, %rd16, %rd9913;
	mov.b32 	%r18135, 0;
	st.local.u32 	[%rd1219], %r18135;
	setp.eq.s32 	%p10544, %r3992, 1;
	@%p10544 bra 	$L__BB1_10428;
	mov.b32 	%r18136, 0;
	st.local.u32 	[%rd1219+4], %r18136;
	setp.eq.s32 	%p10545, %r3992, 2;
	@%p10545 bra 	$L__BB1_10428;
	mov.b32 	%r18137, 0;
	st.local.u32 	[%rd1219+8], %r18137;
$L__BB1_10428:
	setp.eq.s32 	%p10546, %r3923, 0;
	@%p10546 bra 	$L__BB1_10442;
	and.b32  	%r3995, %r3923, 15;
	setp.lt.u32 	%p10547, %r3923, 16;
	mov.b32 	%r28630, 0;
	@%p10547 bra 	$L__BB1_10432;
	and.b32  	%r28630, %r3923, 2147483632;
	mov.b32 	%r28628, 0;
$L__BB1_10431:
	.pragma "nounroll";
	mul.wide.u32 	%rd9914, %r28628, 4;
	add.s64 	%rd9915, %rd17, %rd9914;
	mov.b32 	%r18140, 0;
	st.local.u32 	[%rd9915], %r18140;
	st.local.u32 	[%rd9915+4], %r18140;
	st.local.u32 	[%rd9915+8], %r18140;
	st.local.u32 	[%rd9915+12], %r18140;
	st.local.u32 	[%rd9915+16], %r18140;
	st.local.u32 	[%rd9915+20], %r18140;
	st.local.u32 	[%rd9915+24], %r18140;
	st.local.u32 	[%rd9915+28], %r18140;
	st.local.u32 	[%rd9915+32], %r18140;
	st.local.u32 	[%rd9915+36], %r18140;
	st.local.u32 	[%rd9915+40], %r18140;
	st.local.u32 	[%rd9915+44], %r18140;
	st.local.u32 	[%rd9915+48], %r18140;
	st.local.u32 	[%rd9915+52], %r18140;
	st.local.u32 	[%rd9915+56], %r18140;
	st.local.u32 	[%rd9915+60], %r18140;
	add.s32 	%r28628, %r28628, 16;
	setp.ne.s32 	%p10548, %r28628, %r28630;
	@%p10548 bra 	$L__BB1_10431;
$L__BB1_10432:
	setp.eq.s32 	%p10549, %r3995, 0;
	@%p10549 bra 	$L__BB1_10442;
	and.b32  	%r4000, %r3923, 7;
	setp.lt.u32 	%p10550, %r3995, 8;
	@%p10550 bra 	$L__BB1_10435;
	mul.wide.u32 	%rd9916, %r28630, 4;
	add.s64 	%rd9917, %rd17, %rd9916;
	mov.b32 	%r18141, 0;
	st.local.u32 	[%rd9917], %r18141;
	st.local.u32 	[%rd9917+4], %r18141;
	st.local.u32 	[%rd9917+8], %r18141;
	st.local.u32 	[%rd9917+12], %r18141;
	st.local.u32 	[%rd9917+16], %r18141;
	st.local.u32 	[%rd9917+20], %r18141;
	st.local.u32 	[%rd9917+24], %r18141;
	st.local.u32 	[%rd9917+28], %r18141;
	add.s32 	%r28630, %r28630, 8;
$L__BB1_10435:
	setp.eq.s32 	%p10551, %r4000, 0;
	@%p10551 bra 	$L__BB1_10442;
	and.b32  	%r4003, %r3923, 3;
	setp.lt.u32 	%p10552, %r4000, 4;
	@%p10552 bra 	$L__BB1_10438;
	mul.wide.u32 	%rd9918, %r28630, 4;
	add.s64 	%rd9919, %rd17, %rd9918;
	mov.b32 	%r18142, 0;
	st.local.u32 	[%rd9919], %r18142;
	st.local.u32 	[%rd9919+4], %r18142;
	st.local.u32 	[%rd9919+8], %r18142;
	st.local.u32 	[%rd9919+12], %r18142;
	add.s32 	%r28630, %r28630, 4;
$L__BB1_10438:
	setp.eq.s32 	%p10553, %r4003, 0;
	@%p10553 bra 	$L__BB1_10442;
	mul.wide.u32 	%rd9920, %r28630, 4;
	add.s64 	%rd1220, %rd17, %rd9920;
	mov.b32 	%r18143, 0;
	st.local.u32 	[%rd1220], %r18143;
	setp.eq.s32 	%p10554, %r4003, 1;
	@%p10554 bra 	$L__BB1_10442;
	mov.b32 	%r18144, 0;
	st.local.u32 	[%rd1220+4], %r18144;
	setp.eq.s32 	%p10555, %r4003, 2;
	@%p10555 bra 	$L__BB1_10442;
	mov.b32 	%r18145, 0;
	st.local.u32 	[%rd1220+8], %r18145;
$L__BB1_10442:
	add.s32 	%r18146, %r28735, -1;
	add.s32 	%r4006, %r28734, -1;
	mad.lo.s32 	%r4007, %r18146, %r3923, %r4006;
	mul.wide.s32 	%rd9921, %r4007, 8;
	add.s64 	%rd9922, %rd14, %rd9921;
	ld.local.f64 	%fd17865, [%rd9922];
	abs.f64 	%fd17866, %fd17865;
	setp.geu.f64 	%p10556, %fd17866, 0d41CDCD64FF800000;
	mov.f64 	%fd26842, 0d0000000000000000;
	@%p10556 bra 	$L__BB1_10490;
	mul.wide.s32 	%rd9923, %r28735, 4;
	add.s64 	%rd9924, %rd16, %rd9923;
	st.local.u32 	[%rd9924+-4], %r28734;
	mul.wide.s32 	%rd9925, %r4006, 4;
	add.s64 	%rd9926, %rd17, %rd9925;
	st.local.u32 	[%rd9926], %r28735;
$L__BB1_10444:
	cvt.u32.u16 	%r18147, %rs6850;
	cvt.s32.s8 	%r18148, %r18147;
	cvt.u32.u16 	%r18149, %rs6849;
	cvt.s32.s8 	%r18150, %r18149;
	add.s32 	%r18151, %r18150, %r18148;
	setp.eq.s32 	%p10557, %r18151, 3;
	@%p10557 bra 	$L__BB1_10446;
	add.s32 	%r18152, %r28735, -1;
	mad.lo.s32 	%r18153, %r18152, %r3923, %r28734;
	add.s32 	%r18154, %r18153, -1;
	mul.wide.s32 	%rd9927, %r18154, 8;
	add.s64 	%rd9928, %rd15, %rd9927;
	mov.b64 	%rd9929, -4616189618054758400;
	st.local.u64 	[%rd9928], %rd9929;
	add.s64 	%rd9930, %rd14, %rd9927;
	mov.b64 	%rd9931, 9218868437227405312;
	st.local.u64 	[%rd9930], %rd9931;
	mov.f64 	%fd26840, 0dBFF0000000000000;
	mov.f64 	%fd26839, 0d7FF0000000000000;
	bra.uni 	$L__BB1_10457;
$L__BB1_10446:
	cvt.s32.s8 	%r18156, %r18147;
	mul.wide.s32 	%rd9932, %r18156, 5;
	cvt.u64.u16 	%rd9933, %rs6849;
	cvt.s64.s8 	%rd1221, %rd9933;
	add.s64 	%rd1222, %rd9932, %rd1221;
	shl.b64 	%rd9934, %rd1222, 3;
	add.s64 	%rd9935, %rd1, %rd9934;
	ld.global.f64 	%fd26840, [%rd9935+45440];
	cvt.s64.s32 	%rd9936, %r28734;
	add.s64 	%rd9937, %rd19, %rd9936;
	cvt.s64.s32 	%rd9938, %r28735;
	add.s64 	%rd9939, %rd18, %rd9938;
	ld.local.u8 	%rs4327, [%rd9939+-1];
	cvt.u64.u16 	%rd9940, %rs4327;
	cvt.s64.s8 	%rd1223, %rd9940;
	ld.local.s8 	%rs4328, [%rd9937+-1];
	cvt.u32.u16 	%r18157, %rs4328;
	cvt.u32.u16 	%r18158, %rs6849;
	prmt.b32 	%r18159, %r18158, %r18157, 0x3340U;
	prmt.b32 	%r18160, %r18147, 0, 0x3340U;
	prmt.b32 	%r18161, %r18159, %r18160, 0x5410U;
	cvt.u32.u16 	%r18162, %rs4327;
	cvt.s32.s8 	%r18163, %r18162;
	mov.b32 	%r18164, 334205;
	dp4a.s32.u32 	%r18165, %r18161, %r18164, %r18163;
	mul.wide.s32 	%rd9941, %r18165, 8;
	add.s64 	%rd9942, %rd1, %rd9941;
	ld.global.f64 	%fd17869, [%rd9942+35440];
	add.f64 	%fd17870, %fd26840, %fd17869;
	ld.global.f64 	%fd26839, [%rd9935+45640];
	ld.global.f64 	%fd17871, [%rd9942+40440];
	add.f64 	%fd17872, %fd26839, %fd17871;
	abs.f64 	%fd17873, %fd17872;
	setp.gt.f64 	%p10558, %fd17873, 0d41CDCD64FF800000;
	selp.f64 	%fd4779, 0dBFF0000000000000, %fd17870, %p10558;
	selp.f64 	%fd4780, 0d7FF0000000000000, %fd17872, %p10558;
	cvt.s16.s8 	%rs4329, %rs6849;
	mov.b32 	%r18166, {%rs4329, %rs4328};
	mov.b32 	%r18167, 1305;
	dp2a.lo.s32.u32 	%r18168, %r18166, %r18167, %r18156;
	mul.wide.s32 	%rd9943, %r18168, 8;
	add.s64 	%rd1224, %rd1, %rd9943;
	ld.global.f64 	%fd4781, [%rd1224+21000];
	abs.f64 	%fd17874, %fd4781;
	setp.geu.f64 	%p10559, %fd17874, 0d41CDCD64FF800000;
	@%p10559 bra 	$L__BB1_10450;
	mad.lo.s64 	%rd9947, %rd1221, 24, %rd1222;
	add.s64 	%rd9948, %rd9947, %rd1223;
	shl.b64 	%rd9949, %rd9948, 3;
	add.s64 	%rd1225, %rd1, %rd9949;
	ld.global.f64 	%fd4782, [%rd1225+23000];
	abs.f64 	%fd17889, %fd4782;
	setp.lt.f64 	%p10564, %fd17889, 0d41CDCD64FF800000;
	@%p10564 bra 	$L__BB1_10453;
	ld.global.f64 	%fd17890, [%rd1224+20000];
	add.f64 	%fd17891, %fd26840, %fd17890;
	add.f64 	%fd17892, %fd26839, %fd4781;
	abs.f64 	%fd17893, %fd17892;
	setp.gt.f64 	%p10565, %fd17893, 0d41CDCD64FF800000;
	selp.f64 	%fd26836, 0dBFF0000000000000, %fd17891, %p10565;
	selp.f64 	%fd26837, 0d7FF0000000000000, %fd17892, %p10565;
	add.f64 	%fd17894, %fd26837, 0d4069000000000000;
	add.f64 	%fd17895, %fd26836, 0dC016CCCCCCCCCCCD;
	add.f64 	%fd17896, %fd4582, %fd17895;
	div.rn.f64 	%fd26838, %fd17894, %fd17896;
	abs.f64 	%fd17897, %fd4780;
	setp.geu.f64 	%p10566, %fd17897, 0d41CDCD64FF800000;
	@%p10566 bra 	$L__BB1_10455;
	add.f64 	%fd17898, %fd4780, 0d4069000000000000;
	add.f64 	%fd17899, %fd4779, 0dC016CCCCCCCCCCCD;
	add.f64 	%fd17900, %fd4582, %fd17899;
	div.rn.f64 	%fd17901, %fd17898, %fd17900;
	setp.lt.f64 	%p10567, %fd17901, %fd26838;
	selp.f64 	%fd26836, %fd26836, %fd4779, %p10567;
	selp.f64 	%fd26837, %fd26837, %fd4780, %p10567;
	selp.f64 	%fd26838, %fd26838, %fd17901, %p10567;
	bra.uni 	$L__BB1_10455;
$L__BB1_10450:
	mad.lo.s64 	%rd9944, %rd1221, 24, %rd1222;
	add.s64 	%rd9945, %rd9944, %rd1223;
	shl.b64 	%rd9946, %rd9945, 3;
	add.s64 	%rd1226, %rd1, %rd9946;
	ld.global.f64 	%fd4783, [%rd1226+23000];
	abs.f64 	%fd17876, %fd4783;
	setp.geu.f64 	%p10560, %fd17876, 0d41CDCD64FF800000;
	mov.f64 	%fd26836, %fd4779;
	mov.f64 	%fd26837, %fd4780;
	@%p10560 bra 	$L__BB1_10455;
	ld.global.f64 	%fd17877, [%rd1226+22000];
	add.f64 	%fd17878, %fd26840, %fd17877;
	add.f64 	%fd17879, %fd26839, %fd4783;
	abs.f64 	%fd17880, %fd17879;
	setp.gt.f64 	%p10561, %fd17880, 0d41CDCD64FF800000;
	selp.f64 	%fd26836, 0dBFF0000000000000, %fd17878, %p10561;
	selp.f64 	%fd26837, 0d7FF0000000000000, %fd17879, %p10561;
	add.f64 	%fd17881, %fd26837, 0d4069000000000000;
	add.f64 	%fd17882, %fd26836, 0dC016CCCCCCCCCCCD;
	add.f64 	%fd17883, %fd4582, %fd17882;
	div.rn.f64 	%fd26838, %fd17881, %fd17883;
	abs.f64 	%fd17884, %fd4780;
	setp.geu.f64 	%p10562, %fd17884, 0d41CDCD64FF800000;
	@%p10562 bra 	$L__BB1_10455;
	add.f64 	%fd17885, %fd4780, 0d4069000000000000;
	add.f64 	%fd17886, %fd4779, 0dC016CCCCCCCCCCCD;
	add.f64 	%fd17887, %fd4582, %fd17886;
	div.rn.f64 	%fd17888, %fd17885, %fd17887;
	setp.lt.f64 	%p10563, %fd17888, %fd26838;
	selp.f64 	%fd26836, %fd26836, %fd4779, %p10563;
	selp.f64 	%fd26837, %fd26837, %fd4780, %p10563;
	selp.f64 	%fd26838, %fd26838, %fd17888, %p10563;
	bra.uni 	$L__BB1_10455;
$L__BB1_10453:
	ld.global.f64 	%fd17902, [%rd1224+20000];
	add.f64 	%fd17903, %fd26840, %fd17902;
	ld.global.f64 	%fd17904, [%rd1225+22000];
	add.f64 	%fd17905, %fd17903, %fd17904;
	add.f64 	%fd17906, %fd26839, %fd4781;
	add.f64 	%fd17907, %fd17906, %fd4782;
	abs.f64 	%fd17908, %fd17907;
	setp.gt.f64 	%p10568, %fd17908, 0d41CDCD64FF800000;
	selp.f64 	%fd26836, 0dBFF0000000000000, %fd17905, %p10568;
	selp.f64 	%fd26837, 0d7FF0000000000000, %fd17907, %p10568;
	add.f64 	%fd17909, %fd26837, 0d4069000000000000;
	add.f64 	%fd17910, %fd26836, 0dC016CCCCCCCCCCCD;
	add.f64 	%fd17911, %fd4582, %fd17910;
	div.rn.f64 	%fd26838, %fd17909, %fd17911;
	abs.f64 	%fd17912, %fd4780;
	setp.geu.f64 	%p10569, %fd17912, 0d41CDCD64FF800000;
	@%p10569 bra 	$L__BB1_10455;
	add.f64 	%fd17913, %fd4780, 0d4069000000000000;
	add.f64 	%fd17914, %fd4779, 0dC016CCCCCCCCCCCD;
	add.f64 	%fd17915, %fd4582, %fd17914;
	div.rn.f64 	%fd17916, %fd17913, %fd17915;
	setp.lt.f64 	%p10570, %fd17916, %fd26838;
	selp.f64 	%fd26836, %fd26836, %fd4779, %p10570;
	selp.f64 	%fd26837, %fd26837, %fd4780, %p10570;
	selp.f64 	%fd26838, %fd26838, %fd17916, %p10570;
$L__BB1_10455:
	abs.f64 	%fd17917, %fd26837;
	setp.geu.f64 	%p10571, %fd17917, 0d41CDCD64FF800000;
	@%p10571 bra 	$L__BB1_10457;
	add.f64 	%fd17918, %fd26839, 0d4069000000000000;
	add.f64 	%fd17919, %fd26840, 0dC016CCCCCCCCCCCD;
	add.f64 	%fd17920, %fd4582, %fd17919;
	div.rn.f64 	%fd17921, %fd17918, %fd17920;
	setp.lt.f64 	%p10572, %fd26838, %fd17921;
	selp.f64 	%fd26839, %fd26839, %fd26837, %p10572;
	selp.f64 	%fd26840, %fd26840, %fd26836, %p10572;
$L__BB1_10457:
	add.s32 	%r4010, %r28735, -1;
	mul.lo.s32 	%r4011, %r4010, %r3923;
	add.s32 	%r4012, %r28734, -1;
	add.s32 	%r4013, %r4012, %r4011;
	mul.wide.s32 	%rd9950, %r4013, 8;
	add.s64 	%rd9951, %rd15, %rd9950;
	ld.local.f64 	%fd4809, [%rd9951];
	abs.f64 	%fd4810, %fd4809;
	abs.f64 	%fd17922, %fd26840;
	max.f64 	%fd17924, %fd4810, %fd17922;
	setp.gt.f64 	%p10573, %fd17924, 0d41CDCD64FF800000;
	sub.f64 	%fd17925, %fd4809, %fd26840;
	abs.f64 	%fd17926, %fd17925;
	setp.geu.f64 	%p10574, %fd17926, 0d3EE4F8B588E368F1;
	or.pred  	%p10575, %p10573, %p10574;
	@%p10575 bra 	$L__BB1_10880;
	mul.wide.s32 	%rd9952, %r4013, 8;
	add.s64 	%rd9953, %rd14, %rd9952;
	ld.local.f64 	%fd17928, [%rd9953];
	abs.f64 	%fd17929, %fd17928;
	abs.f64 	%fd17930, %fd26839;
	max.f64 	%fd17932, %fd17929, %fd17930;
	setp.gt.f64 	%p10576, %fd17932, 0d41CDCD64FF800000;
	sub.f64 	%fd17933, %fd17928, %fd26839;
	abs.f64 	%fd17934, %fd17933;
	setp.geu.f64 	%p10577, %fd17934, 0d3EE4F8B588E368F1;
	or.pred  	%p10578, %p10576, %p10577;
	@%p10578 bra 	$L__BB1_10880;
	mul.wide.s32 	%rd9954, %r4007, 8;
	add.s64 	%rd9955, %rd14, %rd9954;
	ld.local.f64 	%fd17937, [%rd9955];
	add.f64 	%fd4811, %fd26834, %fd17937;
	add.s64 	%rd9956, %rd15, %rd9954;
	ld.local.f64 	%fd17938, [%rd9956];
	add.f64 	%fd4812, %fd26835, %fd17938;
	mov.f64 	%fd26841, 0d3FE0000000000000;
	@%p10518 bra 	$L__BB1_10489;
	mov.b32 	%r28657, 0;
	@%p10536 bra 	$L__BB1_10474;
	and.b32  	%r4014, %r3921, 15;
	setp.lt.u32 	%p10581, %r3921, 16;
	mov.b32 	%r28657, 0;
	mov.u32 	%r28641, %r28657;
	@%p10581 bra 	$L__BB1_10464;
	and.b32  	%r28641, %r3921, 2147483632;
	mov.b32 	%r28657, 0;
	mov.u32 	%r28635, %r28657;
$L__BB1_10463:
	.pragma "nounroll";
	mul.wide.u32 	%rd9957, %r28635, 4;
	add.s64 	%rd9958, %rd16, %rd9957;
	ld.local.u32 	%r18173, [%rd9958];
	setp.gt.s32 	%p10582, %r18173, 0;
	selp.u32 	%r18174, 1, 0, %p10582;
	add.s32 	%r18175, %r28657, %r18174;
	ld.local.u32 	%r18176, [%rd9958+4];
	setp.gt.s32 	%p10583, %r18176, 0;
	selp.u32 	%r18177, 1, 0, %p10583;
	add.s32 	%r18178, %r18175, %r18177;
	ld.local.u32 	%r18179, [%rd9958+8];
	setp.gt.s32 	%p10584, %r18179, 0;
	selp.u32 	%r18180, 1, 0, %p10584;
	add.s32 	%r18181, %r18178, %r18180;
	ld.local.u32 	%r18182, [%rd9958+12];
	setp.gt.s32 	%p10585, %r18182, 0;
	selp.u32 	%r18183, 1, 0, %p10585;
	add.s32 	%r18184, %r18181, %r18183;
	ld.local.u32 	%r18185, [%rd9958+16];
	setp.gt.s32 	%p10586, %r18185, 0;
	selp.u32 	%r18186, 1, 0, %p10586;
	add.s32 	%r18187, %r18184, %r18186;
	ld.local.u32 	%r18188, [%rd9958+20];
	setp.gt.s32 	%p10587, %r18188, 0;
	selp.u32 	%r18189, 1, 0, %p10587;
	add.s32 	%r18190, %r18187, %r18189;
	ld.local.u32 	%r18191, [%rd9958+24];
	setp.gt.s32 	%p10588, %r18191, 0;
	selp.u32 	%r18192, 1, 0, %p10588;
	add.s32 	%r18193, %r18190, %r18192;
	ld.local.u32 	%r18194, [%rd9958+28];
	setp.gt.s32 	%p10589, %r18194, 0;
	selp.u32 	%r18195, 1, 0, %p10589;
	add.s32 	%r18196, %r18193, %r18195;
	ld.local.u32 	%r18197, [%rd9958+32];
	setp.gt.s32 	%p10590, %r18197, 0;
	selp.u32 	%r18198, 1, 0, %p10590;
	add.s32 	%r18199, %r18196, %r18198;
	ld.local.u32 	%r18200, [%rd9958+36];
	setp.gt.s32 	%p10591, %r18200, 0;
	selp.u32 	%r18201, 1, 0, %p10591;
	add.s32 	%r18202, %r18199, %r18201;
	ld.local.u32 	%r18203, [%rd9958+40];
	setp.gt.s32 	%p10592, %r18203, 0;
	selp.u32 	%r18204, 1, 0, %p10592;
	add.s32 	%r18205, %r18202, %r18204;
	ld.local.u32 	%r18206, [%rd9958+44];
	setp.gt.s32 	%p10593, %r18206, 0;
	selp.u32 	%r18207, 1, 0, %p10593;
	add.s32 	%r18208, %r18205, %r18207;
	ld.local.u32 	%r18209, [%rd9958+48];
	setp.gt.s32 	%p10594, %r18209, 0;
	selp.u32 	%r18210, 1, 0, %p10594;
	add.s32 	%r18211, %r18208, %r18210;
	ld.local.u32 	%r18212, [%rd9958+52];
	setp.gt.s32 	%p10595, %r18212, 0;
	selp.u32 	%r18213, 1, 0, %p10595;
	add.s32 	%r18214, %r18211, %r18213;
	ld.local.u32 	%r18215, [%rd9958+56];
	setp.gt.s32 	%p10596, %r18215, 0;
	selp.u32 	%r18216, 1, 0, %p10596;
	add.s32 	%r18217, %r18214, %r18216;
	ld.local.u32 	%r18218, [%rd9958+60];
	setp.gt.s32 	%p10597, %r18218, 0;
	selp.u32 	%r18219, 1, 0, %p10597;
	add.s32 	%r28657, %r18217, %r18219;
	add.s32 	%r28635, %r28635, 16;
	setp.ne.s32 	%p10598, %r28635, %r28641;
	@%p10598 bra 	$L__BB1_10463;
$L__BB1_10464:
	setp.eq.s32 	%p10599, %r4014, 0;
	@%p10599 bra 	$L__BB1_10474;
	and.b32  	%r4023, %r3921, 7;
	setp.lt.u32 	%p10600, %r4014, 8;
	@%p10600 bra 	$L__BB1_10467;
	mul.wide.u32 	%rd9959, %r28641, 4;
	add.s64 	%rd9960, %rd16, %rd9959;
	ld.local.u32 	%r18221, [%rd9960];
	setp.gt.s32 	%p10601, %r18221, 0;
	selp.u32 	%r18222, 1, 0, %p10601;
	add.s32 	%r18223, %r28657, %r18222;
	ld.local.u32 	%r18224, [%rd9960+4];
	setp.gt.s32 	%p10602, %r18224, 0;
	selp.u32 	%r18225, 1, 0, %p10602;
	add.s32 	%r18226, %r18223, %r18225;
	ld.local.u32 	%r18227, [%rd9960+8];
	setp.gt.s32 	%p10603, %r18227, 0;
	selp.u32 	%r18228, 1, 0, %p10603;
	add.s32 	%r18229, %r18226, %r18228;
	ld.local.u32 	%r18230, [%rd9960+12];
	setp.gt.s32 	%p10604, %r18230, 0;
	selp.u32 	%r18231, 1, 0, %p10604;
	add.s32 	%r18232, %r18229, %r18231;
	ld.local.u32 	%r18233, [%rd9960+16];
	setp.gt.s32 	%p10605, %r18233, 0;
	selp.u32 	%r18234, 1, 0, %p10605;
	add.s32 	%r18235, %r18232, %r18234;
	ld.local.u32 	%r18236, [%rd9960+20];
	setp.gt.s32 	%p10606, %r18236, 0;
	selp.u32 	%r18237, 1, 0, %p10606;
	add.s32 	%r18238, %r18235, %r18237;
	ld.local.u32 	%r18239, [%rd9960+24];
	setp.gt.s32 	%p10607, %r18239, 0;
	selp.u32 	%r18240, 1, 0, %p10607;
	add.s32 	%r18241, %r18238, %r18240;
	ld.local.u32 	%r18242, [%rd9960+28];
	setp.gt.s32 	%p10608, %r18242, 0;
	selp.u32 	%r18243, 1, 0, %p10608;
	add.s32 	%r28657, %r18241, %r18243;
	add.s32 	%r28641, %r28641, 8;
$L__BB1_10467:
	setp.eq.s32 	%p10609, %r4023, 0;
	@%p10609 bra 	$L__BB1_10474;
	and.b32  	%r4029, %r3921, 3;
	setp.lt.u32 	%p10610, %r4023, 4;
	@%p10610 bra 	$L__BB1_10470;
	mul.wide.u32 	%rd9961, %r28641, 4;
	add.s64 	%rd9962, %rd16, %rd9961;
	ld.local.u32 	%r18245, [%rd9962];
	setp.gt.s32 	%p10611, %r18245, 0;
	selp.u32 	%r18246, 1, 0, %p10611;
	add.s32 	%r18247, %r28657, %r18246;
	ld.local.u32 	%r18248, [%rd9962+4];
	setp.gt.s32 	%p10612, %r18248, 0;
	selp.u32 	%r18249, 1, 0, %p10612;
	add.s32 	%r18250, %r18247, %r18249;
	ld.local.u32 	%r18251, [%rd9962+8];
	setp.gt.s32 	%p10613, %r18251, 0;
	selp.u32 	%r18252, 1, 0, %p10613;
	add.s32 	%r18253, %r18250, %r18252;
	ld.local.u32 	%r18254, [%rd9962+12];
	setp.gt.s32 	%p10614, %r18254, 0;
	selp.u32 	%r18255, 1, 0, %p10614;
	add.s32 	%r28657, %r18253, %r18255;
	add.s32 	%r28641, %r28641, 4;
$L__BB1_10470:
	setp.eq.s32 	%p10615, %r4029, 0;
	@%p10615 bra 	$L__BB1_10474;
	mul.wide.u32 	%rd9963, %r28641, 4;
	add.s64 	%rd1227, %rd16, %rd9963;
	ld.local.u32 	%r18256, [%rd1227];
	setp.gt.s32 	%p10616, %r18256, 0;
	selp.u32 	%r18257, 1, 0, %p10616;
	add.s32 	%r28657, %r28657, %r18257;
	setp.eq.s32 	%p10617, %r4029, 1;
	@%p10617 bra 	$L__BB1_10474;
	ld.local.u32 	%r18258, [%rd1227+4];
	setp.gt.s32 	%p10618, %r18258, 0;
	selp.u32 	%r18259, 1, 0, %p10618;
	add.s32 	%r28657, %r28657, %r18259;
	setp.eq.s32 	%p10619, %r4029, 2;
	@%p10619 bra 	$L__BB1_10474;
	ld.local.u32 	%r18260, [%rd1227+8];
	setp.gt.s32 	%p10620, %r18260, 0;
	selp.u32 	%r18261, 1, 0, %p10620;
	add.s32 	%r28657, %r28657, %r18261;
$L__BB1_10474:
	@%p10546 bra 	$L__BB1_10488;
	and.b32  	%r4039, %r3923, 15;
	setp.lt.u32 	%p10622, %r3923, 16;
	mov.b32 	%r28653, 0;
	@%p10622 bra 	$L__BB1_10478;
	and.b32  	%r28653, %r3923, 2147483632;
	mov.b32 	%r28647, 0;
$L__BB1_10477:
	.pragma "nounroll";
	mul.wide.u32 	%rd9964, %r28647, 4;
	add.s64 	%rd9965, %rd17, %rd9964;
	ld.local.u32 	%r18265, [%rd9965];
	setp.gt.s32 	%p10623, %r18265, 0;
	selp.u32 	%r18266, 1, 0, %p10623;
	add.s32 	%r18267, %r28657, %r18266;
	ld.local.u32 	%r18268, [%rd9965+4];
	setp.gt.s32 	%p10624, %r18268, 0;
	selp.u32 	%r18269, 1, 0, %p10624;
	add.s32 	%r18270, %r18267, %r18269;
	ld.local.u32 	%r18271, [%rd9965+8];
	setp.gt.s32 	%p10625, %r18271, 0;
	selp.u32 	%r18272, 1, 0, %p10625;
	add.s32 	%r18273, %r18270, %r18272;
	ld.local.u32 	%r18274, [%rd9965+12];
	setp.gt.s32 	%p10626, %r18274, 0;
	selp.u32 	%r18275, 1, 0, %p10626;
	add.s32 	%r18276, %r18273, %r18275;
	ld.local.u32 	%r18277, [%rd9965+16];
	setp.gt.s32 	%p10627, %r18277, 0;
	selp.u32 	%r18278, 1, 0, %p10627;
	add.s32 	%r18279, %r18276, %r18278;
	ld.local.u32 	%r18280, [%rd9965+20];
	setp.gt.s32 	%p10628, %r18280, 0;
	selp.u32 	%r18281, 1, 0, %p10628;
	add.s32 	%r18282, %r18279, %r18281;
	ld.local.u32 	%r18283, [%rd9965+24];
	setp.gt.s32 	%p10629, %r18283, 0;
	selp.u32 	%r18284, 1, 0, %p10629;
	add.s32 	%r18285, %r18282, %r18284;
	ld.local.u32 	%r18286, [%rd9965+28];
	setp.gt.s32 	%p10630, %r18286, 0;
	selp.u32 	%r18287, 1, 0, %p10630;
	add.s32 	%r18288, %r18285, %r18287;
	ld.local.u32 	%r18289, [%rd9965+32];
	setp.gt.s32 	%p10631, %r18289, 0;
	selp.u32 	%r18290, 1, 0, %p10631;
	add.s32 	%r18291, %r18288, %r18290;
	ld.local.u32 	%r18292, [%rd9965+36];
	setp.gt.s32 	%p10632, %r18292, 0;
	selp.u32 	%r18293, 1, 0, %p10632;
	add.s32 	%r18294, %r18291, %r18293;
	ld.local.u32 	%r18295, [%rd9965+40];
	setp.gt.s32 	%p10633, %r18295, 0;
	selp.u32 	%r18296, 1, 0, %p10633;
	add.s32 	%r18297, %r18294, %r18296;
	ld.local.u32 	%r18298, [%rd9965+44];
	setp.gt.s32 	%p10634, %r18298, 0;
	selp.u32 	%r18299, 1, 0, %p10634;
	add.s32 	%r18300, %r18297, %r18299;
	ld.local.u32 	%r18301, [%rd9965+48];
	setp.gt.s32 	%p10635, %r18301, 0;
	selp.u32 	%r18302, 1, 0, %p10635;
	add.s32 	%r18303, %r18300, %r18302;
	ld.local.u32 	%r18304, [%rd9965+52];
	setp.gt.s32 	%p10636, %r18304, 0;
	selp.u32 	%r18305, 1, 0, %p10636;
	add.s32 	%r18306, %r18303, %r18305;
	ld.local.u32 	%r18307, [%rd9965+56];
	setp.gt.s32 	%p10637, %r18307, 0;
	selp.u32 	%r18308, 1, 0, %p10637;
	add.s32 	%r18309, %r18306, %r18308;
	ld.local.u32 	%r18310, [%rd9965+60];
	setp.gt.s32 	%p10638, %r18310, 0;
	selp.u32 	%r18311, 1, 0, %p10638;
	add.s32 	%r28657, %r18309, %r18311;
	add.s32 	%r28647, %r28647, 16;
	setp.ne.s32 	%p10639, %r28647, %r28653;
	@%p10639 bra 	$L__BB1_10477;
$L__BB1_10478:
	setp.eq.s32 	%p10640, %r4039, 0;
	@%p10640 bra 	$L__BB1_10488;
	and.b32  	%r4048, %r3923, 7;
	setp.lt.u32 	%p10641, %r4039, 8;
	@%p10641 bra 	$L__BB1_10481;
	mul.wide.u32 	%rd9966, %r28653, 4;
	add.s64 	%rd9967, %rd17, %rd9966;
	ld.local.u32 	%r18313, [%rd9967];
	setp.gt.s32 	%p10642, %r18313, 0;
	selp.u32 	%r18314, 1, 0, %p10642;
	add.s32 	%r18315, %r28657, %r18314;
	ld.local.u32 	%r18316, [%rd9967+4];
	setp.gt.s32 	%p10643, %r18316, 0;
	selp.u32 	%r18317, 1, 0, %p10643;
	add.s32 	%r18318, %r18315, %r18317;
	ld.local.u32 	%r18319, [%rd9967+8];
	setp.gt.s32 	%p10644, %r18319, 0;
	selp.u32 	%r18320, 1, 0, %p10644;
	add.s32 	%r18321, %r18318, %r18320;
	ld.local.u32 	%r18322, [%rd9967+12];
	setp.gt.s32 	%p10645, %r18322, 0;
	selp.u32 	%r18323, 1, 0, %p10645;
	add.s32 	%r18324, %r18321, %r18323;
	ld.local.u32 	%r18325, [%rd9967+16];
	setp.gt.s32 	%p10646, %r18325, 0;
	selp.u32 	%r18326, 1, 0, %p10646;
	add.s32 	%r18327, %r18324, %r18326;
	ld.local.u32 	%r18328, [%rd9967+20];
	setp.gt.s32 	%p10647, %r18328, 0;
	selp.u32 	%r18329, 1, 0, %p10647;
	add.s32 	%r18330, %r18327, %r18329;
	ld.local.u32 	%r18331, [%rd9967+24];
	setp.gt.s32 	%p10648, %r18331, 0;
	selp.u32 	%r18332, 1, 0, %p10648;
	add.s32 	%r18333, %r18330, %r18332;
	ld.local.u32 	%r18334, [%rd9967+28];
	setp.gt.s32 	%p10649, %r18334, 0;
	selp.u32 	%r18335, 1, 0, %p10649;
	add.s32 	%r28657, %r18333, %r18335;
	add.s32 	%r28653, %r28653, 8;
$L__BB1_10481:
	setp.eq.s32 	%p10650, %r4048, 0;
	@%p10650 bra 	$L__BB1_10488;
	and.b32  	%r4054, %r3923, 3;
	setp.lt.u32 	%p10651, %r4048, 4;
	@%p10651 bra 	$L__BB1_10484;
	mul.wide.u32 	%rd9968, %r28653, 4;
	add.s64 	%rd9969, %rd17, %rd9968;
	ld.local.u32 	%r18337, [%rd9969];
	setp.gt.s32 	%p10652, %r18337, 0;
	selp.u32 	%r18338, 1, 0, %p10652;
	add.s32 	%r18339, %r28657, %r18338;
	ld.local.u32 	%r18340, [%rd9969+4];
	setp.gt.s32 	%p10653, %r18340, 0;
	selp.u32 	%r18341, 1, 0, %p10653;
	add.s32 	%r18342, %r18339, %r18341;
	ld.local.u32 	%r18343, [%rd9969+8];
	setp.gt.s32 	%p10654, %r18343, 0;
	selp.u32 	%r18344, 1, 0, %p10654;
	add.s32 	%r18345, %r18342, %r18344;
	ld.local.u32 	%r18346, [%rd9969+12];
	setp.gt.s32 	%p10655, %r18346, 0;
	selp.u32 	%r18347, 1, 0, %p10655;
	add.s32 	%r28657, %r18345, %r18347;
	add.s32 	%r28653, %r28653, 4;
$L__BB1_10484:
	setp.eq.s32 	%p10656, %r4054, 0;
	@%p10656 bra 	$L__BB1_10488;
	mul.wide.u32 	%rd9970, %r28653, 4;
	add.s64 	%rd1228, %rd17, %rd9970;
	ld.local.u32 	%r18348, [%rd1228];
	setp.gt.s32 	%p10657, %r18348, 0;
	selp.u32 	%r18349, 1, 0, %p10657;
	add.s32 	%r28657, %r28657, %r18349;
	setp.eq.s32 	%p10658, %r4054, 1;
	@%p10658 bra 	$L__BB1_10488;
	ld.local.u32 	%r18350, [%rd1228+4];
	setp.gt.s32 	%p10659, %r18350, 0;
	selp.u32 	%r18351, 1, 0, %p10659;
	add.s32 	%r28657, %r28657, %r18351;
	setp.eq.s32 	%p10660, %r4054, 2;
	@%p10660 bra 	$L__BB1_10488;
	ld.local.u32 	%r18352, [%rd1228+8];
	setp.gt.s32 	%p10661, %r18352, 0;
	selp.u32 	%r18353, 1, 0, %p10661;
	add.s32 	%r28657, %r28657, %r18353;
$L__BB1_10488:
	shr.u32 	%r18354, %r28657, 1;
	add.s32 	%r18355, %r18354, -1;
	cvt.rn.f64.s32 	%fd17939, %r18355;
	add.f64 	%fd17940, %fd4812, 0dC016CCCCCCCCCCCD;
	fma.rn.f64 	%fd17941, %fd17939, 0dBFE0A2B1704FF434, %fd17940;
	add.f64 	%fd17942, %fd4582, %fd17941;
	add.f64 	%fd17943, %fd4811, 0d4069000000000000;
	div.rn.f64 	%fd17944, %fd17943, %fd17942;
	add.f64 	%fd17945, %fd17944, 0dC071126666666666;
	fma.rn.f64 	%fd26841, %fd17945, 0d4059000000000000, 0d3FE0000000000000;
$L__BB1_10489:
	cvt.rzi.s32.f64 	%r18356, %fd26841;
	cvt.rn.f64.s32 	%fd17946, %r18356;
	div.rn.f64 	%fd26842, %fd17946, 0d4059000000000000;
$L__BB1_10490:
	ld.param.f32 	%f827, [_Z16candidate_primerPcPiS0_S0_PfS1_S1_iffiiPdS_S0__param_9];
	add.f32 	%f604, %f827, 0fC1200000;
	cvt.f64.f32 	%fd17947, %f604;
	setp.gt.f64 	%p10662, %fd26842, %fd17947;
	selp.b32 	%r28658, 0, %r28658, %p10662;
$L__BB1_10491:
	ld.param.u32 	%r26873, [_Z16candidate_primerPcPiS0_S0_PfS1_S1_iffiiPdS_S0__param_11];
	setp.eq.s32 	%p10663, %r26873, 0;
	setp.eq.s32 	%p10664, %r28658, 0;
	or.pred  	%p10665, %p10663, %p10664;
	@%p10665 bra 	$L__BB1_10853;
	mov.b32 	%r28659, 0;
$L__BB1_10493:
	mov.u32 	%r4066, %r28659;
	cvt.u64.u32 	%rd9971, %r4066;
	add.u64 	%rd1229, %SPL, 10284;
	add.s64 	%rd1230, %rd1229, %rd9971;
	ld.local.u8 	%rs4330, [%rd1230];
	setp.ne.s16 	%p10666, %rs4330, 0;
	add.s32 	%r28659, %r4066, 1;
	@%p10666 bra 	$L__BB1_10493;
	and.b32  	%r18359, %r4066, 1;
	setp.eq.b32 	%p10667, %r18359, 1;
	@%p10667 bra 	$L__BB1_10517;
	setp.eq.s32 	%p10668, %r4066, 0;
	@%p10668 bra 	$L__BB1_10505;
	shr.u32 	%r18361, %r4066, 1;
	max.u32 	%r4068, %r18361, 1;
	mov.b32 	%r28660, 0;
$L__BB1_10497:
	cvt.u64.u32 	%rd9973, %r28660;
	add.s64 	%rd9974, %rd1229, %rd9973;
	ld.local.u8 	%rs710, [%rd9974];
	setp.ne.s16 	%p10669, %rs710, 65;
	not.b32 	%r18362, %r28660;
	cvt.s64.s32 	%rd9975, %r18362;
	add.s64 	%rd9976, %rd1230, %rd9975;
	ld.local.u8 	%rs711, [%rd9976];
	@%p10669 bra 	$L__BB1_10499;
	setp.ne.s16 	%p10670, %rs711, 84;
	@%p10670 bra 	$L__BB1_10517;
$L__BB1_10499:
	setp.ne.s16 	%p10671, %rs710, 84;
	@%p10671 bra 	$L__BB1_10501;
	setp.ne.s16 	%p10672, %rs711, 65;
	@%p10672 bra 	$L__BB1_10517;
$L__BB1_10501:
	setp.eq.s16 	%p10673, %rs710, 84;
	setp.eq.s16 	%p10674, %rs710, 65;
	setp.ne.s16 	%p10675, %rs711, 65;
	or.pred  	%p10676, %p10675, %p10673;
	setp.ne.s16 	%p10677, %rs711, 84;
	or.pred  	%p10678, %p10677, %p10674;
	and.pred  	%p10679, %p10676, %p10678;
	not.pred 	%p10680, %p10679;
	@%p10680 bra 	$L__BB1_10517;
	setp.eq.s16 	%p10681, %rs710, 67;
	setp.ne.s16 	%p10682, %rs711, 71;
	and.pred  	%p10683, %p10682, %p10681;
	@%p10683 bra 	$L__BB1_10517;
	setp.eq.s16 	%p10686, %rs710, 71;
	setp.ne.s16 	%p10687, %rs711, 67;
	xor.pred  	%p10688, %p10686, %p10687;
	or.pred  	%p10689, %p10682, %p10681;
	and.pred  	%p10690, %p10688, %p10689;
	not.pred 	%p10691, %p10690;
	@%p10691 bra 	$L__BB1_10517;
	add.s32 	%r28660, %r28660, 1;
	setp.ne.s32 	%p10692, %r28660, %r4068;
	@%p10692 bra 	$L__BB1_10497;
$L__BB1_10505:
	mov.b32 	%r28661, 0;
$L__BB1_10506:
	mov.u32 	%r4071, %r28661;
	cvt.u64.u32 	%rd9977, %r4071;
	add.s64 	%rd1231, %rd1229, %rd9977;
	ld.local.u8 	%rs4336, [%rd1231];
	setp.ne.s16 	%p10693, %rs4336, 0;
	add.s32 	%r28661, %r4071, 1;
	@%p10693 bra 	$L__BB1_10506;
	and.b32  	%r18364, %r4071, 1;
	setp.eq.b32 	%p10694, %r18364, 1;
	@%p10694 bra 	$L__BB1_10517;
	setp.eq.s32 	%p10695, %r4071, 0;
	@%p10695 bra 	$L__BB1_10520;
	shr.u32 	%r18366, %r4071, 1;
	max.u32 	%r4073, %r18366, 1;
	mov.b32 	%r28662, 0;
$L__BB1_10510:
	cvt.u64.u32 	%rd9978, %r28662;
	add.s64 	%rd9979, %rd1229, %rd9978;
	ld.local.u8 	%rs712, [%rd9979];
	setp.ne.s16 	%p10696, %rs712, 65;
	not.b32 	%r18367, %r28662;
	cvt.s64.s32 	%rd9980, %r18367;
	add.s64 	%rd9981, %rd1231, %rd9980;
	ld.local.u8 	%rs713, [%rd9981];
	@%p10696 bra 	$L__BB1_10512;
	setp.ne.s16 	%p10697, %rs713, 84;
	@%p10697 bra 	$L__BB1_10517;
$L__BB1_10512:
	setp.ne.s16 	%p10698, %rs712, 84;
	@%p10698 bra 	$L__BB1_10514;
	setp.ne.s16 	%p10699, %rs713, 65;
	@%p10699 bra 	$L__BB1_10517;
$L__BB1_10514:
	setp.eq.s16 	%p10700, %rs712, 84;
	setp.eq.s16 	%p10701, %rs712, 65;
	setp.ne.s16 	%p10702, %rs713, 65;
	or.pred  	%p10703, %p10702, %p10700;
	setp.ne.s16 	%p10704, %rs713, 84;
	or.pred  	%p10705, %p10704, %p10701;
	and.pred  	%p10706, %p10703, %p10705;
	not.pred 	%p10707, %p10706;
	@%p10707 bra 	$L__BB1_10517;
	setp.eq.s16 	%p10708, %rs712, 67;
	setp.ne.s16 	%p10709, %rs713, 71;
	and.pred  	%p10710, %p10709, %p10708;
	@%p10710 bra 	$L__BB1_10517;
	setp.eq.s16 	%p10713, %rs712, 71;
	setp.ne.s16 	%p10714, %rs713, 67;
	xor.pred  	%p10715, %p10713, %p10714;
	or.pred  	%p10716, %p10709, %p10708;
	and.pred  	%p10717, %p10715, %p10716;
	@%p10717 bra 	$L__BB1_10519;
$L__BB1_10517:
	setp.gt.u32 	%p10719, %r2, 2146435070;
	mov.f64 	%fd26843, %fd2;
	@%p10719 bra 	$L__BB1_10522;
	setp.gt.u32 	%p10720, %r4, 1073127582;
	selp.f64 	%fd17948, %fd4, %fd3, %p10720;
	selp.u32 	%r18368, 1, 0, %p10720;
	add.s32 	%r18369, %r3, %r18368;
	add.f64 	%fd17949, %fd17948, 0dBFF0000000000000;
	add.f64 	%fd17950, %fd17948, 0d3FF0000000000000;
	rcp.approx.ftz.f64 	%fd17951, %fd17950;
	neg.f64 	%fd17952, %fd17950;
	fma.rn.f64 	%fd17953, %fd17952, %fd17951, 0d3FF0000000000000;
	fma.rn.f64 	%fd17954, %fd17953, %fd17953, %fd17953;
	fma.rn.f64 	%fd17955, %fd17954, %fd17951, %fd17951;
	mul.f64 	%fd17956, %fd17949, %fd17955;
	fma.rn.f64 	%fd17957, %fd17949, %fd17955, %fd17956;
	mul.f64 	%fd17958, %fd17957, %fd17957;
	fma.rn.f64 	%fd17959, %fd17958, 0d3EB1380B3AE80F1E, 0d3ED0EE258B7A8B04;
	fma.rn.f64 	%fd17960, %fd17959, %fd17958, 0d3EF3B2669F02676F;
	fma.rn.f64 	%fd17961, %fd17960, %fd17958, 0d3F1745CBA9AB0956;
	fma.rn.f64 	%fd17962, %fd17961, %fd17958, 0d3F3C71C72D1B5154;
	fma.rn.f64 	%fd17963, %fd17962, %fd17958, 0d3F624924923BE72D;
	fma.rn.f64 	%fd17964, %fd17963, %fd17958, 0d3F8999999999A3C4;
	fma.rn.f64 	%fd17965, %fd17964, %fd17958, 0d3FB5555555555554;
	sub.f64 	%fd17966, %fd17949, %fd17957;
	add.f64 	%fd17967, %fd17966, %fd17966;
	neg.f64 	%fd17968, %fd17957;
	fma.rn.f64 	%fd17969, %fd17968, %fd17949, %fd17967;
	mul.f64 	%fd17970, %fd17955, %fd17969;
	mul.f64 	%fd17971, %fd17958, %fd17965;
	fma.rn.f64 	%fd17972, %fd17971, %fd17957, %fd17970;
	xor.b32  	%r18370, %r18369, -2147483648;
	mov.b32 	%r18371, 1127219200;
	mov.b64 	%fd17973, {%r18370, %r18371};
	sub.f64 	%fd17974, %fd17973, %fd1;
	fma.rn.f64 	%fd17975, %fd17974, 0d3FE62E42FEFA39EF, %fd17957;
	fma.rn.f64 	%fd17976, %fd17974, 0dBFE62E42FEFA39EF, %fd17975;
	sub.f64 	%fd17977, %fd17976, %fd17957;
	sub.f64 	%fd17978, %fd17972, %fd17977;
	fma.rn.f64 	%fd17979, %fd17974, 0d3C7ABC9E3B39803F, %fd17978;
	add.f64 	%fd26843, %fd17975, %fd17979;
	bra.uni 	$L__BB1_10522;
$L__BB1_10519:
	add.s32 	%r28662, %r28662, 1;
	setp.ne.s32 	%p10718, %r28662, %r4073;
	@%p10718 bra 	$L__BB1_10510;
$L__BB1_10520:
	setp.gt.u32 	%p10721, %r5, 2146435070;
	mov.f64 	%fd26843, %fd5;
	@%p10721 bra 	$L__BB1_10522;
	setp.gt.u32 	%p10722, %r7, 1073127582;
	selp.f64 	%fd17980, %fd7, %fd6, %p10722;
	selp.u32 	%r18372, 1, 0, %p10722;
	add.s32 	%r18373, %r6, %r18372;
	add.f64 	%fd17981, %fd17980, 0dBFF0000000000000;
	add.f64 	%fd17982, %fd17980, 0d3FF0000000000000;
	rcp.approx.ftz.f64 	%fd17983, %fd17982;
	neg.f64 	%fd17984, %fd17982;
	fma.rn.f64 	%fd17985, %fd17984, %fd17983, 0d3FF0000000000000;
	fma.rn.f64 	%fd17986, %fd17985, %fd17985, %fd17985;
	fma.rn.f64 	%fd17987, %fd17986, %fd17983, %fd17983;
	mul.f64 	%fd17988, %fd17981, %fd17987;
	fma.rn.f64 	%fd17989, %fd17981, %fd17987, %fd17988;
	mul.f64 	%fd17990, %fd17989, %fd17989;
	fma.rn.f64 	%fd17991, %fd17990, 0d3EB1380B3AE80F1E, 0d3ED0EE258B7A8B04;
	fma.rn.f64 	%fd17992, %fd17991, %fd17990, 0d3EF3B2669F02676F;
	fma.rn.f64 	%fd17993, %fd17992, %fd17990, 0d3F1745CBA9AB0956;
	fma.rn.f64 	%fd17994, %fd17993, %fd17990, 0d3F3C71C72D1B5154;
	fma.rn.f64 	%fd17995, %fd17994, %fd17990, 0d3F624924923BE72D;
	fma.rn.f64 	%fd17996, %fd17995, %fd17990, 0d3F8999999999A3C4;
	fma.rn.f64 	%fd17997, %fd17996, %fd17990, 0d3FB5555555555554;
	sub.f64 	%fd17998, %fd17981, %fd17989;
	add.f64 	%fd17999, %fd17998, %fd17998;
	neg.f64 	%fd18000, %fd17989;
	fma.rn.f64 	%fd18001, %fd18000, %fd17981, %fd17999;
	mul.f64 	%fd18002, %fd17987, %fd18001;
	mul.f64 	%fd18003, %fd17990, %fd17997;
	fma.rn.f64 	%fd18004, %fd18003, %fd17989, %fd18002;
	xor.b32  	%r18374, %r18373, -2147483648;
	mov.b32 	%r18375, 1127219200;
	mov.b64 	%fd18005, {%r18374, %r18375};
	sub.f64 	%fd18006, %fd18005, %fd1;
	fma.rn.f64 	%fd18007, %fd18006, 0d3FE62E42FEFA39EF, %fd17989;
	fma.rn.f64 	%fd18008, %fd18006, 0dBFE62E42FEFA39EF, %fd18007;
	sub.f64 	%fd18009, %fd18008, %fd17989;
	sub.f64 	%fd18010, %fd18004, %fd18009;
	fma.rn.f64 	%fd18011, %fd18006, 0d3C7ABC9E3B39803F, %fd18010;
	add.f64 	%fd26843, %fd18007, %fd18011;
$L__BB1_10522:
	mul.f64 	%fd4820, %fd26843, 0d3FFFCB923A29C77A;
	mov.b32 	%r28663, 0;
$L__BB1_10523:
	mov.u32 	%r4076, %r28663;
	cvt.u64.u32 	%rd9982, %r4076;
	add.s64 	%rd9983, %rd1229, %rd9982;
	ld.local.u8 	%rs4342, [%rd9983];
	setp.ne.s16 	%p10723, %rs4342, 0;
	add.s32 	%r28663, %r4076, 1;
	@%p10723 bra 	$L__BB1_10523;
	mov.b32 	%r28664, 0;
$L__BB1_10525:
	mov.u32 	%r4078, %r28664;
	cvt.u64.u32 	%rd9984, %r4078;
	add.s64 	%rd9985, %rd1229, %rd9984;
	ld.local.u8 	%rs4343, [%rd9985];
	setp.ne.s16 	%p10724, %rs4343, 0;
	add.s32 	%r28664, %r4078, 1;
	@%p10724 bra 	$L__BB1_10525;
	setp.eq.s32 	%p10725, %r4076, 0;
	@%p10725 bra 	$L__BB1_10597;
	and.b32  	%r4080, %r4076, 3;
	setp.lt.u32 	%p10726, %r4076, 4;
	mov.b32 	%r28666, 1;
	@%p10726 bra 	$L__BB1_10566;
	and.b32  	%r4081, %r4076, 2147483644;
	mov.b32 	%r28666, 1;
$L__BB1_10529:
	mov.u32 	%r4082, %r28666;
	cvt.s64.s32 	%rd9986, %r4082;
	add.s64 	%rd1232, %rd1229, %rd9986;
	ld.local.u8 	%rs4345, [%rd1232+-1];
	mov.b16 	%rs6851, 0;
	setp.gt.s16 	%p10727, %rs4345, 70;
	@%p10727 bra 	$L__BB1_10533;
	setp.eq.s16 	%p10730, %rs4345, 65;
	@%p10730 bra 	$L__BB1_10538;
	setp.eq.s16 	%p10731, %rs4345, 67;
	@%p10731 bra 	$L__BB1_10532;
	bra.uni 	$L__BB1_10537;
$L__BB1_10532:
	mov.b16 	%rs6851, 1;
	bra.uni 	$L__BB1_10538;
$L__BB1_10533:
	setp.eq.s16 	%p10728, %rs4345, 71;
	@%p10728 bra 	$L__BB1_10536;
	setp.ne.s16 	%p10729, %rs4345, 84;
	@%p10729 bra 	$L__BB1_10537;
	mov.b16 	%rs6851, 3;
	bra.uni 	$L__BB1_10538;
$L__BB1_10536:
	mov.b16 	%rs6851, 2;
	bra.uni 	$L__BB1_10538;
$L__BB1_10537:
	mov.b16 	%rs6851, 4;
$L__BB1_10538:
	cvt.u64.u32 	%rd9987, %r4082;
	add.s64 	%rd1233, %rd24, %rd9987;
	st.local.u8 	[%rd1233], %rs6851;
	ld.local.u8 	%rs4351, [%rd1232];
	mov.b16 	%rs6852, 0;
	setp.gt.s16 	%p10732, %rs4351, 70;
	@%p10732 bra 	$L__BB1_10542;
	setp.eq.s16 	%p10735, %rs4351, 65;
	@%p10735 bra 	$L__BB1_10547;
	setp.eq.s16 	%p10736, %rs4351, 67;
	@%p10736 bra 	$L__BB1_10541;
	bra.uni 	$L__BB1_10546;
$L__BB1_10541:
	mov.b16 	%rs6852, 1;
	bra.uni 	$L__BB1_10547;
$L__BB1_10542:
	setp.eq.s16 	%p10733, %rs4351, 71;
	@%p10733 bra 	$L__BB1_10545;
	setp.ne.s16 	%p10734, %rs4351, 84;
	@%p10734 bra 	$L__BB1_10546;
	mov.b16 	%rs6852, 3;
	bra.uni 	$L__BB1_10547;
$L__BB1_10545:
	mov.b16 	%rs6852, 2;
	bra.uni 	$L__BB1_10547;
$L__BB1_10546:
	mov.b16 	%rs6852, 4;
$L__BB1_10547:
	st.local.u8 	[%rd1233+1], %rs6852;
	ld.local.u8 	%rs4357, [%rd1232+1];
	mov.b16 	%rs6853, 0;
	setp.gt.s16 	%p10737, %rs4357, 70;
	@%p10737 bra 	$L__BB1_10551;
	setp.eq.s16 	%p10740, %rs4357, 65;
	@%p10740 bra 	$L__BB1_10556;
	setp.eq.s16 	%p10741, %rs4357, 67;
	@%p10741 bra 	$L__BB1_10550;
	bra.uni 	$L__BB1_10555;
$L__BB1_10550:
	mov.b16 	%rs6853, 1;
	bra.uni 	$L__BB1_10556;
$L__BB1_10551:
	setp.eq.s16 	%p10738, %rs4357, 71;
	@%p10738 bra 	$L__BB1_10554;
	setp.ne.s16 	%p10739, %rs4357, 84;
	@%p10739 bra 	$L__BB1_10555;
	mov.b16 	%rs6853, 3;
	bra.uni 	$L__BB1_10556;
$L__BB1_10554:
	mov.b16 	%rs6853, 2;
	bra.uni 	$L__BB1_10556;
$L__BB1_10555:
	mov.b16 	%rs6853, 4;
$L__BB1_10556:
	st.local.u8 	[%rd1233+2], %rs6853;
	ld.local.u8 	%rs4363, [%rd1232+2];
	mov.b16 	%rs6854, 0;
	setp.gt.s16 	%p10742, %rs4363, 70;
	@%p10742 bra 	$L__BB1_10560;
	setp.eq.s16 	%p10745, %rs4363, 65;
	@%p10745 bra 	$L__BB1_10565;
	setp.eq.s16 	%p10746, %rs4363, 67;
	@%p10746 bra 	$L__BB1_10559;
	bra.uni 	$L__BB1_10564;
$L__BB1_10559:
	mov.b16 	%rs6854, 1;
	bra.uni 	$L__BB1_10565;
$L__BB1_10560:
	setp.eq.s16 	%p10743, %rs4363, 71;
	@%p10743 bra 	$L__BB1_10563;
	setp.ne.s16 	%p10744, %rs4363, 84;
	@%p10744 bra 	$L__BB1_10564;
	mov.b16 	%rs6854, 3;
	bra.uni 	$L__BB1_10565;
$L__BB1_10563:
	mov.b16 	%rs6854, 2;
	bra.uni 	$L__BB1_10565;
$L__BB1_10564:
	mov.b16 	%rs6854, 4;
$L__BB1_10565:
	st.local.u8 	[%rd1233+3], %rs6854;
	add.s32 	%r28666, %r4082, 4;
	add.s32 	%r18380, %r4082, 3;
	setp.ne.s32 	%p10747, %r18380, %r4081;
	@%p10747 bra 	$L__BB1_10529;
$L__BB1_10566:
	setp.eq.s32 	%p10748, %r4080, 0;
	@%p10748 bra 	$L__BB1_10597;
	cvt.s64.s32 	%rd9988, %r28666;
	add.s64 	%rd1234, %rd1229, %rd9988;
	ld.local.u8 	%rs4369, [%rd1234+-1];
	mov.b16 	%rs6855, 0;
	setp.gt.s16 	%p10749, %rs4369, 70;
	@%p10749 bra 	$L__BB1_10571;
	setp.eq.s16 	%p10752, %rs4369, 65;
	@%p10752 bra 	$L__BB1_10576;
	setp.eq.s16 	%p10753, %rs4369, 67;
	@%p10753 bra 	$L__BB1_10570;
	bra.uni 	$L__BB1_10575;
$L__BB1_10570:
	mov.b16 	%rs6855, 1;
	bra.uni 	$L__BB1_10576;
$L__BB1_10571:
	setp.eq.s16 	%p10750, %rs4369, 71;
	@%p10750 bra 	$L__BB1_10574;
	setp.ne.s16 	%p10751, %rs4369, 84;
	@%p10751 bra 	$L__BB1_10575;
	mov.b16 	%rs6855, 3;
	bra.uni 	$L__BB1_10576;
$L__BB1_10574:
	mov.b16 	%rs6855, 2;
	bra.uni 	$L__BB1_10576;
$L__BB1_10575:
	mov.b16 	%rs6855, 4;
$L__BB1_10576:
	cvt.u64.u32 	%rd9989, %r28666;
	add.s64 	%rd1235, %rd24, %rd9989;
	st.local.u8 	[%rd1235], %rs6855;
	setp.eq.s32 	%p10754, %r4080, 1;
	@%p10754 bra 	$L__BB1_10597;
	ld.local.u8 	%rs4375, [%rd1234];
	mov.b16 	%rs6856, 0;
	setp.gt.s16 	%p10755, %rs4375, 70;
	@%p10755 bra 	$L__BB1_10581;
	setp.eq.s16 	%p10758, %rs4375, 65;
	@%p10758 bra 	$L__BB1_10586;
	setp.eq.s16 	%p10759, %rs4375, 67;
	@%p10759 bra 	$L__BB1_10580;
	bra.uni 	$L__BB1_10585;
$L__BB1_10580:
	mov.b16 	%rs6856, 1;
	bra.uni 	$L__BB1_10586;
$L__BB1_10581:
	setp.eq.s16 	%p10756, %rs4375, 71;
	@%p10756 bra 	$L__BB1_10584;
	setp.ne.s16 	%p10757, %rs4375, 84;
	@%p10757 bra 	$L__BB1_10585;
	mov.b16 	%rs6856, 3;
	bra.uni 	$L__BB1_10586;
$L__BB1_10584:
	mov.b16 	%rs6856, 2;
	bra.uni 	$L__BB1_10586;
$L__BB1_10585:
	mov.b16 	%rs6856, 4;
$L__BB1_10586:
	add.s32 	%r18381, %r28666, 1;
	cvt.u64.u32 	%rd9990, %r18381;
	add.s64 	%rd9991, %rd24, %rd9990;
	st.local.u8 	[%rd9991], %rs6856;
	setp.eq.s32 	%p10760, %r4080, 2;
	@%p10760 bra 	$L__BB1_10597;
	ld.local.u8 	%rs4381, [%rd1234+1];
	mov.b16 	%rs6857, 0;
	setp.gt.s16 	%p10761, %rs4381, 70;
	@%p10761 bra 	$L__BB1_10591;
	setp.eq.s16 	%p10764, %rs4381, 65;
	@%p10764 bra 	$L__BB1_10596;
	setp.eq.s16 	%p10765, %rs4381, 67;
	@%p10765 bra 	$L__BB1_10590;
	bra.uni 	$L__BB1_10595;
$L__BB1_10590:
	mov.b16 	%rs6857, 1;
	bra.uni 	$L__BB1_10596;
$L__BB1_10591:
	setp.eq.s16 	%p10762, %rs4381, 71;
	@%p10762 bra 	$L__BB1_10594;
	setp.ne.s16 	%p10763, %rs4381, 84;
	@%p10763 bra 	$L__BB1_10595;
	mov.b16 	%rs6857, 3;
	bra.uni 	$L__BB1_10596;
$L__BB1_10594:
	mov.b16 	%rs6857, 2;
	bra.uni 	$L__BB1_10596;
$L__BB1_10595:
	mov.b16 	%rs6857, 4;
$L__BB1_10596:
	st.local.u8 	[%rd1235+2], %rs6857;
$L__BB1_10597:
	setp.eq.s32 	%p10766, %r4078, 0;
	@%p10766 bra 	$L__BB1_10668;
	and.b32  	%r4085, %r4078, 3;
	setp.lt.u32 	%p10767, %r4078, 4;
	mov.b32 	%r28668, 1;
	@%p10767 bra 	$L__BB1_10637;
	and.b32  	%r4086, %r4078, 2147483644;
	mov.b32 	%r28668, 1;
$L__BB1_10600:
	sub.s32 	%r18384, %r4078, %r28668;
	cvt.u64.u32 	%rd9992, %r18384;
	add.s64 	%rd9993, %rd1229, %rd9992;
	ld.local.u8 	%rs4387, [%rd9993];
	mov.b16 	%rs6858, 0;
	setp.gt.s16 	%p10768, %rs4387, 70;
	@%p10768 bra 	$L__BB1_10604;
	setp.eq.s16 	%p10771, %rs4387, 65;
	@%p10771 bra 	$L__BB1_10609;
	setp.eq.s16 	%p10772, %rs4387, 67;
	@%p10772 bra 	$L__BB1_10603;
	bra.uni 	$L__BB1_10608;
$L__BB1_10603:
	mov.b16 	%rs6858, 1;
	bra.uni 	$L__BB1_10609;
$L__BB1_10604:
	setp.eq.s16 	%p10769, %rs4387, 71;
	@%p10769 bra 	$L__BB1_10607;
	setp.ne.s16 	%p10770, %rs4387, 84;
	@%p10770 bra 	$L__BB1_10608;
	mov.b16 	%rs6858, 3;
	bra.uni 	$L__BB1_10609;
$L__BB1_10607:
	mov.b16 	%rs6858, 2;
	bra.uni 	$L__BB1_10609;
$L__BB1_10608:
	mov.b16 	%rs6858, 4;
$L__BB1_10609:
	cvt.u64.u32 	%rd9994, %r28668;
	add.s64 	%rd1236, %rd25, %rd9994;
	st.local.u8 	[%rd1236], %rs6858;
	not.b32 	%r18385, %r28668;
	add.s32 	%r18386, %r4078, %r18385;
	cvt.u64.u32 	%rd9995, %r18386;
	add.s64 	%rd9996, %rd1229, %rd9995;
	ld.local.u8 	%rs4393, [%rd9996];
	mov.b16 	%rs6859, 0;
	setp.gt.s16 	%p10773, %rs4393, 70;
	@%p10773 bra 	$L__BB1_10613;
	setp.eq.s16 	%p10776, %rs4393, 65;
	@%p10776 bra 	$L__BB1_10618;
	setp.eq.s16 	%p10777, %rs4393, 67;
	@%p10777 bra 	$L__BB1_10612;
	bra.uni 	$L__BB1_10617;
$L__BB1_10612:
	mov.b16 	%rs6859, 1;
	bra.uni 	$L__BB1_10618;
$L__BB1_10613:
	setp.eq.s16 	%p10774, %rs4393, 71;
	@%p10774 bra 	$L__BB1_10616;
	setp.ne.s16 	%p10775, %rs4393, 84;
	@%p10775 bra 	$L__BB1_10617;
	mov.b16 	%rs6859, 3;
	bra.uni 	$L__BB1_10618;
$L__BB1_10616:
	mov.b16 	%rs6859, 2;
	bra.uni 	$L__BB1_10618;
$L__BB1_10617:
	mov.b16 	%rs6859, 4;
$L__BB1_10618:
	st.local.u8 	[%rd1236+1], %rs6859;
	sub.s32 	%r18387, %r4078, %r28668;
	add.s32 	%r18388, %r18387, -2;
	cvt.u64.u32 	%rd9997, %r18388;
	add.s64 	%rd9998, %rd1229, %rd9997;
	ld.local.u8 	%rs4399, [%rd9998];
	mov.b16 	%rs6860, 0;
	setp.gt.s16 	%p10778, %rs4399, 70;
	@%p10778 bra 	$L__BB1_10622;
	setp.eq.s16 	%p10781, %rs4399, 65;
	@%p10781 bra 	$L__BB1_10627;
	setp.eq.s16 	%p10782, %rs4399, 67;
	@%p10782 bra 	$L__BB1_10621;
	bra.uni 	$L__BB1_10626;
$L__BB1_10621:
	mov.b16 	%rs6860, 1;
	bra.uni 	$L__BB1_10627;
$L__BB1_10622:
	setp.eq.s16 	%p10779, %rs4399, 71;
	@%p10779 bra 	$L__BB1_10625;
	setp.ne.s16 	%p10780, %rs4399, 84;
	@%p10780 bra 	$L__BB1_10626;
	mov.b16 	%rs6860, 3;
	bra.uni 	$L__BB1_10627;
$L__BB1_10625:
	mov.b16 	%rs6860, 2;
	bra.uni 	$L__BB1_10627;
$L__BB1_10626:
	mov.b16 	%rs6860, 4;
$L__BB1_10627:
	st.local.u8 	[%rd1236+2], %rs6860;
	add.s32 	%r4088, %r28668, 3;
	sub.s32 	%r18389, %r4078, %r4088;
	cvt.u64.u32 	%rd9999, %r18389;
	add.s64 	%rd10000, %rd1229, %rd9999;
	ld.local.u8 	%rs4405, [%rd10000];
	mov.b16 	%rs6861, 0;
	setp.gt.s16 	%p10783, %rs4405, 70;
	@%p10783 bra 	$L__BB1_10631;
	setp.eq.s16 	%p10786, %rs4405, 65;
	@%p10786 bra 	$L__BB1_10636;
	setp.eq.s16 	%p10787, %rs4405, 67;
	@%p10787 bra 	$L__BB1_10630;
	bra.uni 	$L__BB1_10635;
$L__BB1_10630:
	mov.b16 	%rs6861, 1;
	bra.uni 	$L__BB1_10636;
$L__BB1_10631:
	setp.eq.s16 	%p10784, %rs4405, 71;
	@%p10784 bra 	$L__BB1_10634;
	setp.ne.s16 	%p10785, %rs4405, 84;
	@%p10785 bra 	$L__BB1_10635;
	mov.b16 	%rs6861, 3;
	bra.uni 	$L__BB1_10636;
$L__BB1_10634:
	mov.b16 	%rs6861, 2;
	bra.uni 	$L__BB1_10636;
$L__BB1_10635:
	mov.b16 	%rs6861, 4;
$L__BB1_10636:
	st.local.u8 	[%rd1236+3], %rs6861;
	add.s32 	%r28668, %r28668, 4;
	setp.ne.s32 	%p10788, %r4088, %r4086;
	@%p10788 bra 	$L__BB1_10600;
$L__BB1_10637:
	setp.eq.s32 	%p10789, %r4085, 0;
	@%p10789 bra 	$L__BB1_10668;
	sub.s32 	%r18390, %r4078, %r28668;
	cvt.u64.u32 	%rd10001, %r18390;
	add.s64 	%rd10002, %rd1229, %rd10001;
	ld.local.u8 	%rs4411, [%rd10002];
	mov.b16 	%rs6862, 0;
	setp.gt.s16 	%p10790, %rs4411, 70;
	@%p10790 bra 	$L__BB1_10642;
	setp.eq.s16 	%p10793, %rs4411, 65;
	@%p10793 bra 	$L__BB1_10647;
	setp.eq.s16 	%p10794, %rs4411, 67;
	@%p10794 bra 	$L__BB1_10641;
	bra.uni 	$L__BB1_10646;
$L__BB1_10641:
	mov.b16 	%rs6862, 1;
	bra.uni 	$L__BB1_10647;
$L__BB1_10642:
	setp.eq.s16 	%p10791, %rs4411, 71;
	@%p10791 bra 	$L__BB1_10645;
	setp.ne.s16 	%p10792, %rs4411, 84;
	@%p10792 bra 	$L__BB1_10646;
	mov.b16 	%rs6862, 3;
	bra.uni 	$L__BB1_10647;
$L__BB1_10645:
	mov.b16 	%rs6862, 2;
	bra.uni 	$L__BB1_10647;
$L__BB1_10646:
	mov.b16 	%rs6862, 4;
$L__BB1_10647:
	cvt.u64.u32 	%rd10003, %r28668;
	add.s64 	%rd1237, %rd25, %rd10003;
	st.local.u8 	[%rd1237], %rs6862;
	setp.eq.s32 	%p10795, %r4085, 1;
	@%p10795 bra 	$L__BB1_10668;
	not.b32 	%r18391, %r28668;
	add.s32 	%r18392, %r4078, %r18391;
	cvt.u64.u32 	%rd10004, %r18392;
	add.s64 	%rd10005, %rd1229, %rd10004;
	ld.local.u8 	%rs4417, [%rd10005];
	mov.b16 	%rs6863, 0;
	setp.gt.s16 	%p10796, %rs4417, 70;
	@%p10796 bra 	$L__BB1_10652;
	setp.eq.s16 	%p10799, %rs4417, 65;
	@%p10799 bra 	$L__BB1_10657;
	setp.eq.s16 	%p10800, %rs4417, 67;
	@%p10800 bra 	$L__BB1_10651;
	bra.uni 	$L__BB1_10656;
$L__BB1_10651:
	mov.b16 	%rs6863, 1;
	bra.uni 	$L__BB1_10657;
$L__BB1_10652:
	setp.eq.s16 	%p10797, %rs4417, 71;
	@%p10797 bra 	$L__BB1_10655;
	setp.ne.s16 	%p10798, %rs4417, 84;
	@%p10798 bra 	$L__BB1_10656;
	mov.b16 	%rs6863, 3;
	bra.uni 	$L__BB1_10657;
$L__BB1_10655:
	mov.b16 	%rs6863, 2;
	bra.uni 	$L__BB1_10657;
$L__BB1_10656:
	mov.b16 	%rs6863, 4;
$L__BB1_10657:
	st.local.u8 	[%rd1237+1], %rs6863;
	setp.eq.s32 	%p10801, %r4085, 2;
	@%p10801 bra 	$L__BB1_10668;
	sub.s32 	%r18393, %r4078, %r28668;
	add.s32 	%r18394, %r18393, -2;
	cvt.u64.u32 	%rd10006, %r18394;
	add.s64 	%rd10007, %rd1229, %rd10006;
	ld.local.u8 	%rs4423, [%rd10007];
	mov.b16 	%rs6864, 0;
	setp.gt.s16 	%p10802, %rs4423, 70;
	@%p10802 bra 	$L__BB1_10662;
	setp.eq.s16 	%p10805, %rs4423, 65;
	@%p10805 bra 	$L__BB1_10667;
	setp.eq.s16 	%p10806, %rs4423, 67;
	@%p10806 bra 	$L__BB1_10661;
	bra.uni 	$L__BB1_10666;
$L__BB1_10661:
	mov.b16 	%rs6864, 1;
	bra.uni 	$L__BB1_10667;
$L__BB1_10662:
	setp.eq.s16 	%p10803, %rs4423, 71;
	@%p10803 bra 	$L__BB1_10665;
	setp.ne.s16 	%p10804, %rs4423, 84;
	@%p10804 bra 	$L__BB1_10666;
	mov.b16 	%rs6864, 3;
	bra.uni 	$L__BB1_10667;
$L__BB1_10665:
	mov.b16 	%rs6864, 2;
	bra.uni 	$L__BB1_10667;
$L__BB1_10666:
	mov.b16 	%rs6864, 4;
$L__BB1_10667:
	st.local.u8 	[%rd1237+2], %rs6864;
$L__BB1_10668:
	cvt.u64.u32 	%rd10008, %r4078;
	cvt.u64.u32 	%rd10009, %r4076;
	add.s64 	%rd10010, %rd25, %rd10008;
	mov.b16 	%rs4428, 4;
	st.local.u8 	[%rd10010+1], %rs4428;
	st.local.u8 	[%rd25], %rs4428;
	add.s64 	%rd10011, %rd24, %rd10009;
	st.local.u8 	[%rd10011+1], %rs4428;
	st.local.u8 	[%rd24], %rs4428;
	@%p10725 bra 	$L__BB1_10747;
	and.b32  	%r4091, %r4078, 3;
	and.b32  	%r4092, %r4078, 2147483644;
	mov.b32 	%r28669, 1;
$L__BB1_10670:
	mov.u32 	%r4093, %r28669;
	@%p10766 bra 	$L__BB1_10698;
	setp.lt.u32 	%p10809, %r4078, 4;
	cvt.u64.u32 	%rd10012, %r4093;
	add.s64 	%rd10013, %rd24, %rd10012;
	ld.local.s8 	%r4094, [%rd10013];
	add.s32 	%r18397, %r4093, -1;
	mul.lo.s32 	%r4095, %r18397, %r4078;
	add.s32 	%r4096, %r4095, -1;
	mov.b32 	%r28671, 1;
	@%p10809 bra 	$L__BB1_10686;
	mov.b32 	%r28671, 1;
$L__BB1_10673:
	cvt.u64.u32 	%rd10014, %r28671;
	add.s64 	%rd1238, %rd25, %rd10014;
	ld.local.s8 	%r18399, [%rd1238];
	add.s32 	%r18400, %r18399, %r4094;
	setp.eq.s32 	%p10810, %r18400, 3;
	@%p10810 bra 	$L__BB1_10675;
	add.s32 	%r18401, %r4096, %r28671;
	mul.wide.s32 	%rd10015, %r18401, 8;
	add.s64 	%rd10016, %rd20, %rd10015;
	mov.b64 	%rd10017, 9218868437227405312;
	st.local.u64 	[%rd10016], %rd10017;
	add.s64 	%rd10018, %rd21, %rd10015;
	mov.b64 	%rd10019, -4616189618054758400;
	st.local.u64 	[%rd10018], %rd10019;
	bra.uni 	$L__BB1_10676;
$L__BB1_10675:
	add.s32 	%r18402, %r4096, %r28671;
	mul.wide.s32 	%rd10020, %r18402, 8;
	add.s64 	%rd10021, %rd20, %rd10020;
	mov.b64 	%rd10022, 0;
	st.local.u64 	[%rd10021], %rd10022;
	add.s64 	%rd10023, %rd21, %rd10020;
	mov.b64 	%rd10024, -4564063970805153792;
	st.local.u64 	[%rd10023], %rd10024;
$L__BB1_10676:
	ld.local.s8 	%r18403, [%rd1238+1];
	add.s32 	%r18404, %r18403, %r4094;
	setp.eq.s32 	%p10811, %r18404, 3;
	@%p10811 bra 	$L__BB1_10678;
	add.s32 	%r18405, %r4095, %r28671;
	mul.wide.s32 	%rd10025, %r18405, 8;
	add.s64 	%rd10026, %rd20, %rd10025;
	mov.b64 	%rd10027, 9218868437227405312;
	st.local.u64 	[%rd10026], %rd10027;
	add.s64 	%rd10028, %rd21, %rd10025;
	mov.b64 	%rd10029, -4616189618054758400;
	st.local.u64 	[%rd10028], %rd10029;
	bra.uni 	$L__BB1_10679;
$L__BB1_10678:
	add.s32 	%r18406, %r4095, %r28671;
	mul.wide.s32 	%rd10030, %r18406, 8;
	add.s64 	%rd10031, %rd20, %rd10030;
	mov.b64 	%rd10032, 0;
	st.local.u64 	[%rd10031], %rd10032;
	add.s64 	%rd10033, %rd21, %rd10030;
	mov.b64 	%rd10034, -4564063970805153792;
	st.local.u64 	[%rd10033], %rd10034;
$L__BB1_10679:
	add.s32 	%r4098, %r28671, 2;
	ld.local.s8 	%r18407, [%rd1238+2];
	add.s32 	%r18408, %r18407, %r4094;
	setp.eq.s32 	%p10812, %r18408, 3;
	@%p10812 bra 	$L__BB1_10681;
	add.s32 	%r18409, %r4096, %r4098;
	mul.wide.s32 	%rd10035, %r18409, 8;
	add.s64 	%rd10036, %rd20, %rd10035;
	mov.b64 	%rd10037, 9218868437227405312;
	st.local.u64 	[%rd10036], %rd10037;
	add.s64 	%rd10038, %rd21, %rd10035;
	mov.b64 	%rd10039, -4616189618054758400;
	st.local.u64 	[%rd10038], %rd10039;
	bra.uni 	$L__BB1_10682;
$L__BB1_10681:
	add.s32 	%r18410, %r4096, %r4098;
	mul.wide.s32 	%rd10040, %r18410, 8;
	add.s64 	%rd10041, %rd20, %rd10040;
	mov.b64 	%rd10042, 0;
	st.local.u64 	[%rd10041], %rd10042;
	add.s64 	%rd10043, %rd21, %rd10040;
	mov.b64 	%rd10044, -4564063970805153792;
	st.local.u64 	[%rd10043], %rd10044;
$L__BB1_10682:
	add.s32 	%r4099, %r28671, 3;
	ld.local.s8 	%r18411, [%rd1238+3];
	add.s32 	%r18412, %r18411, %r4094;
	setp.eq.s32 	%p10813, %r18412, 3;
	@%p10813 bra 	$L__BB1_10684;
	add.s32 	%r18413, %r4096, %r4099;
	mul.wide.s32 	%rd10045, %r18413, 8;
	add.s64 	%rd10046, %rd20, %rd10045;
	mov.b64 	%rd10047, 9218868437227405312;
	st.local.u64 	[%rd10046], %rd10047;
	add.s64 	%rd10048, %rd21, %rd10045;
	mov.b64 	%rd10049, -4616189618054758400;
	st.local.u64 	[%rd10048], %rd10049;
	bra.uni 	$L__BB1_10685;
$L__BB1_10684:
	add.s32 	%r18414, %r4096, %r4099;
	mul.wide.s32 	%rd10050, %r18414, 8;
	add.s64 	%rd10051, %rd20, %rd10050;
	mov.b64 	%rd10052, 0;
	st.local.u64 	[%rd10051], %rd10052;
	add.s64 	%rd10053, %rd21, %rd10050;
	mov.b64 	%rd10054, -4564063970805153792;
	st.local.u64 	[%rd10053], %rd10054;
$L__BB1_10685:
	add.s32 	%r28671, %r28671, 4;
	setp.ne.s32 	%p10814, %r4099, %r4092;
	@%p10814 bra 	$L__BB1_10673;
$L__BB1_10686:
	setp.eq.s32 	%p10815, %r4091, 0;
	@%p10815 bra 	$L__BB1_10698;
	cvt.u64.u32 	%rd10055, %r28671;
	add.s64 	%rd1239, %rd25, %rd10055;
	ld.local.s8 	%r18415, [%rd1239];
	add.s32 	%r18416, %r18415, %r4094;
	setp.eq.s32 	%p10816, %r18416, 3;
	@%p10816 bra 	$L__BB1_10689;
	add.s32 	%r18417, %r4096, %r28671;
	mul.wide.s32 	%rd10056, %r18417, 8;
	add.s64 	%rd10057, %rd20, %rd10056;
	mov.b64 	%rd10058, 9218868437227405312;
	st.local.u64 	[%rd10057], %rd10058;
	add.s64 	%rd10059, %rd21, %rd10056;
	mov.b64 	%rd10060, -4616189618054758400;
	st.local.u64 	[%rd10059], %rd10060;
	bra.uni 	$L__BB1_10690;
$L__BB1_10689:
	add.s32 	%r18418, %r4096, %r28671;
	mul.wide.s32 	%rd10061, %r18418, 8;
	add.s64 	%rd10062, %rd20, %rd10061;
	mov.b64 	%rd10063, 0;
	st.local.u64 	[%rd10062], %rd10063;
	add.s64 	%rd10064, %rd21, %rd10061;
	mov.b64 	%rd10065, -4564063970805153792;
	st.local.u64 	[%rd10064], %rd10065;
$L__BB1_10690:
	setp.eq.s32 	%p10817, %r4091, 1;
	@%p10817 bra 	$L__BB1_10698;
	ld.local.s8 	%r18419, [%rd1239+1];
	add.s32 	%r18420, %r18419, %r4094;
	setp.eq.s32 	%p10818, %r18420, 3;
	@%p10818 bra 	$L__BB1_10693;
	add.s32 	%r18421, %r4095, %r28671;
	mul.wide.s32 	%rd10066, %r18421, 8;
	add.s64 	%rd10067, %rd20, %rd10066;
	mov.b64 	%rd10068, 9218868437227405312;
	st.local.u64 	[%rd10067], %rd10068;
	add.s64 	%rd10069, %rd21, %rd10066;
	mov.b64 	%rd10070, -4616189618054758400;
	st.local.u64 	[%rd10069], %rd10070;
	bra.uni 	$L__BB1_10694;
$L__BB1_10693:
	add.s32 	%r18422, %r4095, %r28671;
	mul.wide.s32 	%rd10071, %r18422, 8;
	add.s64 	%rd10072, %rd20, %rd10071;
	mov.b64 	%rd10073, 0;
	st.local.u64 	[%rd10072], %rd10073;
	add.s64 	%rd10074, %rd21, %rd10071;
	mov.b64 	%rd10075, -4564063970805153792;
	st.local.u64 	[%rd10074], %rd10075;
$L__BB1_10694:
	setp.eq.s32 	%p10819, %r4091, 2;
	add.s32 	%r4102, %r28671, 2;
	@%p10819 bra 	$L__BB1_10698;
	ld.local.s8 	%r18423, [%rd1239+2];
	add.s32 	%r18424, %r18423, %r4094;
	setp.eq.s32 	%p10820, %r18424, 3;
	@%p10820 bra 	$L__BB1_10697;
	add.s32 	%r18425, %r4096, %r4102;
	mul.wide.s32 	%rd10076, %r18425, 8;
	add.s64 	%rd10077, %rd20, %rd10076;
	mov.b64 	%rd10078, 9218868437227405312;
	st.local.u64 	[%rd10077], %rd10078;
	add.s64 	%rd10079, %rd21, %rd10076;
	mov.b64 	%rd10080, -4616189618054758400;
	st.local.u64 	[%rd10079], %rd10080;
	bra.uni 	$L__BB1_10698;
$L__BB1_10697:
	add.s32 	%r18426, %r4096, %r4102;
	mul.wide.s32 	%rd10081, %r18426, 8;
	add.s64 	%rd10082, %rd20, %rd10081;
	mov.b64 	%rd10083, 0;
	st.local.u64 	[%rd10082], %rd10083;
	add.s64 	%rd10084, %rd21, %rd10081;
	mov.b64 	%rd10085, -4564063970805153792;
	st.local.u64 	[%rd10084], %rd10085;
$L__BB1_10698:
	add.s32 	%r28669, %r4093, 1;
	setp.ne.s32 	%p10821, %r4093, %r4076;
	@%p10821 bra 	$L__BB1_10670;
	mov.b32 	%r28672, 1;
$L__BB1_10700:
	@%p10766 bra 	$L__BB1_10746;
	mov.b32 	%r28673, 1;
$L__BB1_10702:
	mov.u32 	%r4105, %r28673;
	add.s32 	%r18429, %r28672, -1;
	mad.lo.s32 	%r18430, %r18429, %r4078, %r4105;
	add.s32 	%r4106, %r18430, -1;
	mul.wide.s32 	%rd10086, %r4106, 8;
	add.s64 	%rd1240, %rd20, %rd10086;
	ld.local.f64 	%fd26878, [%rd1240];
	abs.f64 	%fd18012, %fd26878;
	setp.geu.f64 	%p10823, %fd18012, 0d41CDCD64FF800000;
	@%p10823 bra 	$L__BB1_10745;
	cvt.u64.u32 	%rd10087, %r28672;
	add.s64 	%rd1241, %rd24, %rd10087;
	ld.local.u8 	%rs728, [%rd1241];
	cvt.u32.u16 	%r18431, %rs728;
	cvt.s32.s8 	%r18432, %r18431;
	cvt.u64.u32 	%rd10088, %r4105;
	add.s64 	%rd1242, %rd25, %rd10088;
	ld.local.u8 	%rs729, [%rd1242];
	cvt.u32.u16 	%r18433, %rs729;
	cvt.s32.s8 	%r18434, %r18433;
	add.s32 	%r18435, %r18434, %r18432;
	setp.eq.s32 	%p10824, %r18435, 3;
	mul.wide.s32 	%rd10089, %r4106, 8;
	add.s64 	%rd1243, %rd21, %rd10089;
	@%p10824 bra 	$L__BB1_10705;
	mov.b64 	%rd10090, -4616189618054758400;
	st.local.u64 	[%rd1243], %rd10090;
	mov.b64 	%rd10091, 9218868437227405312;
	st.local.u64 	[%rd1240], %rd10091;
	mov.f64 	%fd26849, 0dBFF0000000000000;
	mov.f64 	%fd26878, 0d7FF0000000000000;
	mov.f64 	%fd26848, %fd26878;
	bra.uni 	$L__BB1_10716;
$L__BB1_10705:
	cvt.s32.s8 	%r18437, %r18431;
	mul.wide.s32 	%rd10092, %r18437, 5;
	cvt.u64.u16 	%rd10093, %rs729;
	cvt.s64.s8 	%rd10094, %rd10093;
	add.s64 	%rd1244, %rd10092, %rd10094;
	shl.b64 	%rd10095, %rd1244, 3;
	add.s64 	%rd10096, %rd1, %rd10095;
	ld.global.f64 	%fd26849, [%rd10096+45440];
	ld.local.u8 	%rs4429, [%rd1241+-1];
	cvt.u64.u16 	%rd10097, %rs4429;
	cvt.s64.s8 	%rd1245, %rd10097;
	cvt.u32.u16 	%r18438, %rs729;
	ld.local.s8 	%rs4430, [%rd1242+-1];
	cvt.u32.u16 	%r18439, %rs4430;
	prmt.b32 	%r18440, %r18439, %r18438, 0x3340U;
	prmt.b32 	%r18441, %r18431, 0, 0x3340U;
	prmt.b32 	%r18442, %r18440, %r18441, 0x5410U;
	cvt.u32.u16 	%r18443, %rs4429;
	cvt.s32.s8 	%r18444, %r18443;
	mov.b32 	%r18445, 359705;
	dp4a.s32.u32 	%r18446, %r18442, %r18445, %r18444;
	mul.wide.s32 	%rd10098, %r18446, 8;
	add.s64 	%rd10099, %rd1, %rd10098;
	ld.global.f64 	%fd18015, [%rd10099+35440];
	add.f64 	%fd18016, %fd26849, %fd18015;
	ld.global.f64 	%fd26848, [%rd10096+45640];
	ld.global.f64 	%fd18017, [%rd10099+40440];
	add.f64 	%fd18018, %fd26848, %fd18017;
	abs.f64 	%fd18019, %fd18018;
	setp.gt.f64 	%p10825, %fd18019, 0d41CDCD64FF800000;
	selp.f64 	%fd4824, 0dBFF0000000000000, %fd18016, %p10825;
	selp.f64 	%fd4825, 0d7FF0000000000000, %fd18018, %p10825;
	cvt.s16.s8 	%rs4431, %rs729;
	mov.b32 	%r18447, {%rs4430, %rs4431};
	mov.b32 	%r18448, 6405;
	dp2a.lo.s32.u32 	%r18449, %r18447, %r18448, %r18437;
	mul.wide.s32 	%rd10100, %r18449, 8;
	add.s64 	%rd1246, %rd1, %rd10100;
	ld.global.f64 	%fd4826, [%rd1246+21000];
	abs.f64 	%fd18020, %fd4826;
	setp.geu.f64 	%p10826, %fd18020, 0d41CDCD64FF800000;
	@%p10826 bra 	$L__BB1_10709;
	cvt.u32.u16 	%r18452, %rs729;
	cvt.s32.s8 	%r18453, %r18452;
	mul.wide.s32 	%rd10105, %r18453, 24;
	add.s64 	%rd10106, %rd1244, %rd10105;
	add.s64 	%rd10107, %rd10106, %rd1245;
	shl.b64 	%rd10108, %rd10107, 3;
	add.s64 	%rd1247, %rd1, %rd10108;
	ld.global.f64 	%fd4827, [%rd1247+23000];
	abs.f64 	%fd18035, %fd4827;
	setp.lt.f64 	%p10831, %fd18035, 0d41CDCD64FF800000;
	@%p10831 bra 	$L__BB1_10712;
	ld.global.f64 	%fd18036, [%rd1246+20000];
	add.f64 	%fd18037, %fd26849, %fd18036;
	add.f64 	%fd18038, %fd26848, %fd4826;
	abs.f64 	%fd18039, %fd18038;
	setp.gt.f64 	%p10832, %fd18039, 0d41CDCD64FF800000;
	selp.f64 	%fd26844, 0dBFF0000000000000, %fd18037, %p10832;
	selp.f64 	%fd26845, 0d7FF0000000000000, %fd18038, %p10832;
	add.f64 	%fd18040, %fd26845, 0d4069000000000000;
	add.f64 	%fd18041, %fd26844, 0dC016CCCCCCCCCCCD;
	add.f64 	%fd18042, %fd4820, %fd18041;
	div.rn.f64 	%fd26846, %fd18040, %fd18042;
	abs.f64 	%fd18043, %fd4825;
	setp.geu.f64 	%p10833, %fd18043, 0d41CDCD64FF800000;
	@%p10833 bra 	$L__BB1_10714;
	add.f64 	%fd18044, %fd4825, 0d4069000000000000;
	add.f64 	%fd18045, %fd4824, 0dC016CCCCCCCCCCCD;
	add.f64 	%fd18046, %fd4820, %fd18045;
	div.rn.f64 	%fd18047, %fd18044, %fd18046;
	setp.lt.f64 	%p10834, %fd18047, %fd26846;
	selp.f64 	%fd26844, %fd26844, %fd4824, %p10834;
	selp.f64 	%fd26845, %fd26845, %fd4825, %p10834;
	selp.f64 	%fd26846, %fd26846, %fd18047, %p10834;
	bra.uni 	$L__BB1_10714;
$L__BB1_10709:
	cvt.u32.u16 	%r18450, %rs729;
	cvt.s32.s8 	%r18451, %r18450;
	mul.wide.s32 	%rd10101, %r18451, 24;
	add.s64 	%rd10102, %rd1244, %rd10101;
	add.s64 	%rd10103, %rd10102, %rd1245;
	shl.b64 	%rd10104, %rd10103, 3;
	add.s64 	%rd1248, %rd1, %rd10104;
	ld.global.f64 	%fd4828, [%rd1248+23000];
	abs.f64 	%fd18022, %fd4828;
	setp.geu.f64 	%p10827, %fd18022, 0d41CDCD64FF800000;
	mov.f64 	%fd26844, %fd4824;
	mov.f64 	%fd26845, %fd4825;
	@%p10827 bra 	$L__BB1_10714;
	ld.global.f64 	%fd18023, [%rd1248+22000];
	add.f64 	%fd18024, %fd26849, %fd18023;
	add.f64 	%fd18025, %fd26848, %fd4828;
	abs.f64 	%fd18026, %fd18025;
	setp.gt.f64 	%p10828, %fd18026, 0d41CDCD64FF800000;
	selp.f64 	%fd26844, 0dBFF0000000000000, %fd18024, %p10828;
	selp.f64 	%fd26845, 0d7FF0000000000000, %fd18025, %p10828;
	add.f64 	%fd18027, %fd26845, 0d4069000000000000;
	add.f64 	%fd18028, %fd26844, 0dC016CCCCCCCCCCCD;
	add.f64 	%fd18029, %fd4820, %fd18028;
	div.rn.f64 	%fd26846, %fd18027, %fd18029;
	abs.f64 	%fd18030, %fd4825;
	setp.geu.f64 	%p10829, %fd18030, 0d41CDCD64FF800000;
	@%p10829 bra 	$L__BB1_10714;
	add.f64 	%fd18031, %fd4825, 0d4069000000000000;
	add.f64 	%fd18032, %fd4824, 0dC016CCCCCCCCCCCD;
	add.f64 	%fd18033, %fd4820, %fd18032;
	div.rn.f64 	%fd18034, %fd18031, %fd18033;
	setp.lt.f64 	%p10830, %fd18034, %fd26846;
	selp.f64 	%fd26844, %fd26844, %fd4824, %p10830;
	selp.f64 	%fd26845, %fd26845, %fd4825, %p10830;
	selp.f64 	%fd26846, %fd26846, %fd18034, %p10830;
	bra.uni 	$L__BB1_10714;
$L__BB1_10712:
	ld.global.f64 	%fd18048, [%rd1246+20000];
	add.f64 	%fd18049, %fd26849, %fd18048;
	ld.global.f64 	%fd18050, [%rd1247+22000];
	add.f64 	%fd18051, %fd18049, %fd18050;
	add.f64 	%fd18052, %fd26848, %fd4826;
	add.f64 	%fd18053, %fd18052, %fd4827;
	abs.f64 	%fd18054, %fd18053;
	setp.gt.f64 	%p10835, %fd18054, 0d41CDCD64FF800000;
	selp.f64 	%fd26844, 0dBFF0000000000000, %fd18051, %p10835;
	selp.f64 	%fd26845, 0d7FF0000000000000, %fd18053, %p10835;
	add.f64 	%fd18055, %fd26845, 0d4069000000000000;
	add.f64 	%fd18056, %fd26844, 0dC016CCCCCCCCCCCD;
	add.f64 	%fd18057, %fd4820, %fd18056;
	div.rn.f64 	%fd26846, %fd18055, %fd18057;
	abs.f64 	%fd18058, %fd4825;
	setp.geu.f64 	%p10836, %fd18058, 0d41CDCD64FF800000;
	@%p10836 bra 	$L__BB1_10714;
	add.f64 	%fd18059, %fd4825, 0d4069000000000000;
	add.f64 	%fd18060, %fd4824, 0dC016CCCCCCCCCCCD;
	add.f64 	%fd18061, %fd4820, %fd18060;
	div.rn.f64 	%fd18062, %fd18059, %fd18061;
	setp.lt.f64 	%p10837, %fd18062, %fd26846;
	selp.f64 	%fd26844, %fd26844, %fd4824, %p10837;
	selp.f64 	%fd26845, %fd26845, %fd4825, %p10837;
	selp.f64 	%fd26846, %fd26846, %fd18062, %p10837;
$L__BB1_10714:
	abs.f64 	%fd18063, %fd26845;
	setp.geu.f64 	%p10838, %fd18063, 0d41CDCD64FF800000;
	@%p10838 bra 	$L__BB1_10716;
	add.f64 	%fd18064, %fd26848, 0d4069000000000000;
	add.f64 	%fd18065, %fd26849, 0dC016CCCCCCCCCCCD;
	add.f64 	%fd18066, %fd4820, %fd18065;
	div.rn.f64 	%fd18067, %fd18064, %fd18066;
	setp.lt.f64 	%p10839, %fd26846, %fd18067;
	selp.f64 	%fd26848, %fd26848, %fd26845, %p10839;
	selp.f64 	%fd26849, %fd26849, %fd26844, %p10839;
$L__BB1_10716:
	abs.f64 	%fd18068, %fd26848;
	setp.geu.f64 	%p10840, %fd18068, 0d41CDCD64FF800000;
	@%p10840 bra 	$L__BB1_10718;
	st.local.f64 	[%rd1243], %fd26849;
	st.local.f64 	[%rd1240], %fd26848;
	mov.f64 	%fd26878, %fd26848;
$L__BB1_10718:
	min.u32 	%r18454, %r28672, %r4105;
	setp.lt.u32 	%p10841, %r18454, 2;
	mov.f64 	%fd26851, 0dBFF0000000000000;
	mov.f64 	%fd26852, 0d7FF0000000000000;
	@%p10841 bra 	$L__BB1_10745;
	ld.local.f64 	%fd26877, [%rd1243];
	add.f64 	%fd18071, %fd26878, 0d4069000000000000;
	add.f64 	%fd18072, %fd26877, 0dC016CCCCCCCCCCCD;
	add.f64 	%fd18073, %fd4820, %fd18072;
	div.rn.f64 	%fd4857, %fd18071, %fd18073;
	add.s32 	%r18455, %r28672, -1;
	mul.lo.s32 	%r18456, %r18455, %r4078;
	sub.s32 	%r18457, %r18456, %r4078;
	add.s32 	%r18458, %r18457, %r4105;
	add.s32 	%r4107, %r18458, -2;
	mul.wide.s32 	%rd10109, %r4107, 8;
	add.s64 	%rd10110, %rd20, %rd10109;
	ld.local.f64 	%fd4858, [%rd10110];
	abs.f64 	%fd18074, %fd4858;
	setp.geu.f64 	%p10842, %fd18074, 0d41CDCD64FF800000;
	@%p10842 bra 	$L__BB1_10722;
	ld.local.u8 	%r18460, [%rd1241+-1];
	prmt.b32 	%r18461, %r18460, %r18431, 0x3340U;
	ld.local.u8 	%r18462, [%rd1242+-1];
	prmt.b32 	%r18463, %r18462, 0, 0x3340U;
	prmt.b32 	%r18464, %r18461, %r18463, 0x5410U;
	cvt.u32.u16 	%r18465, %rs729;
	cvt.s32.s8 	%r18466, %r18465;
	mov.b32 	%r18467, 334205;
	dp4a.s32.u32 	%r18468, %r18464, %r18467, %r18466;
	mul.wide.s32 	%rd10111, %r18468, 8;
	add.s64 	%rd1249, %rd1, %rd10111;
	ld.global.f64 	%fd4859, [%rd1249+5000];
	abs.f64 	%fd18077, %fd4859;
	setp.geu.f64 	%p10843, %fd18077, 0d41CDCD64FF800000;
	@%p10843 bra 	$L__BB1_10722;
	mul.wide.s32 	%rd10112, %r4107, 8;
	add.s64 	%rd10113, %rd21, %rd10112;
	ld.local.f64 	%fd18078, [%rd10113];
	ld.global.f64 	%fd18079, [%rd1249];
	add.f64 	%fd26851, %fd18078, %fd18079;
	add.f64 	%fd26852, %fd4858, %fd4859;
$L__BB1_10722:
	add.f64 	%fd18080, %fd26852, 0d4069000000000000;
	add.f64 	%fd18081, %fd26851, 0dC016CCCCCCCCCCCD;
	add.f64 	%fd18082, %fd4820, %fd18081;
	div.rn.f64 	%fd4864, %fd18080, %fd18082;
	setp.lt.f64 	%p10844, %fd26851, 0dC0A3880000000000;
	selp.f64 	%fd4865, 0dC0A9300000000000, %fd26851, %p10844;
	selp.f64 	%fd4866, 0d0000000000000000, %fd26852, %p10844;
	setp.lt.f64 	%p10845, %fd26877, 0dC0A3880000000000;
	selp.f64 	%fd4867, 0d0000000000000000, %fd26878, %p10845;
	setp.gt.f64 	%p10846, %fd4864, %fd4857;
	@%p10846 bra 	$L__BB1_10726;
	selp.f64 	%fd4868, 0dC0A9300000000000, %fd26877, %p10845;
	setp.gt.f64 	%p10848, %fd4868, 0d0000000000000000;
	setp.gt.f64 	%p10849, %fd4867, 0d0000000000000000;
	and.pred  	%p10850, %p10848, %p10849;
	@%p10850 bra 	$L__BB1_10726;
	setp.ltu.f64 	%p10851, %fd4857, %fd4864;
	@%p10851 bra 	$L__BB1_10727;
	st.local.f64 	[%rd1243], %fd4868;
	st.local.f64 	[%rd1240], %fd4867;
	mov.f64 	%fd26877, %fd4868;
	mov.f64 	%fd26878, %fd4867;
	bra.uni 	$L__BB1_10727;
$L__BB1_10726:
	st.local.f64 	[%rd1243], %fd4865;
	st.local.f64 	[%rd1240], %fd4866;
	mov.f64 	%fd26877, %fd4865;
	mov.f64 	%fd26878, %fd4866;
$L__BB1_10727:
	mov.b32 	%r28674, 3;
$L__BB1_10728:
	sub.s32 	%r18470, %r4105, %r28674;
	add.s32 	%r18471, %r18470, 1;
	setp.gt.u32 	%p10852, %r18470, 2147483646;
	selp.b32 	%r18472, %r18470, 0, %p10852;
	add.s32 	%r18473, %r28672, %r18472;
	add.s32 	%r28676, %r18473, -1;
	selp.b32 	%r28675, 1, %r18471, %p10852;
	setp.lt.s32 	%p10853, %r28676, 1;
	setp.ge.s32 	%p10854, %r28675, %r4105;
	or.pred  	%p10855, %p10853, %p10854;
	@%p10855 bra 	$L__BB1_10744;
$L__BB1_10729:
	mov.u32 	%r4112, %r28676;
	add.s32 	%r28676, %r4112, -1;
	mad.lo.s32 	%r18475, %r28676, %r4078, %r28675;
	add.s32 	%r4114, %r18475, -1;
	mul.wide.s32 	%rd10114, %r4114, 8;
	add.s64 	%rd10115, %rd20, %rd10114;
	ld.local.f64 	%fd4887, [%rd10115];
	abs.f64 	%fd18083, %fd4887;
	setp.geu.f64 	%p10856, %fd18083, 0d41CDCD64FF800000;
	@%p10856 bra 	$L__BB1_10743;
	not.b32 	%r18476, %r4112;
	add.s32 	%r4115, %r28672, %r18476;
	not.b32 	%r18477, %r28675;
	add.s32 	%r4116, %r4105, %r18477;
	setp.eq.s32 	%p10857, %r4115, 0;
	setp.gt.s32 	%p10858, %r4116, 0;
	and.pred  	%p10859, %p10857, %p10858;
	@%p10859 bra 	$L__BB1_10736;
	setp.eq.s32 	%p10860, %r4116, 0;
	setp.gt.s32 	%p10861, %r4115, 0;
	and.pred  	%p10862, %p10861, %p10860;
	@%p10862 bra 	$L__BB1_10736;
	setp.eq.s32 	%p10863, %r4115, 1;
	setp.eq.s32 	%p10864, %r4116, 1;
	and.pred  	%p10865, %p10863, %p10864;
	@%p10865 bra 	$L__BB1_10734;
	add.s32 	%r18478, %r4116, %r4115;
	mul.wide.s32 	%rd10116, %r18478, 8;
	add.s64 	%rd10117, %rd1, %rd10116;
	ld.global.f64 	%fd18084, [%rd10117+24952];
	cvt.u64.u32 	%rd10118, %r4112;
	add.s64 	%rd10119, %rd24, %rd10118;
	cvt.s64.s32 	%rd10120, %r28675;
	add.s64 	%rd10121, %rd25, %rd10120;
	ld.local.s8 	%r18479, [%rd10121+1];
	ld.local.u8 	%r18480, [%rd10119+1];
	ld.local.u8 	%r18481, [%rd10119];
	prmt.b32 	%r18482, %r18481, %r18480, 0x3340U;
	ld.local.u8 	%r18483, [%rd10121];
	prmt.b32 	%r18484, %r18483, 0, 0x3340U;
	prmt.b32 	%r18485, %r18482, %r18484, 0x5410U;
	mov.b32 	%r18486, 334205;
	dp4a.s32.u32 	%r18487, %r18485, %r18486, %r18479;
	mul.wide.s32 	%rd10122, %r18487, 8;
	add.s64 	%rd10123, %rd1, %rd10122;
	ld.global.f64 	%fd18085, [%rd10123+30440];
	add.f64 	%fd18086, %fd18084, %fd18085;
	cvt.u64.u32 	%rd10124, %r28672;
	add.s64 	%rd10125, %rd24, %rd10124;
	ld.local.s8 	%r18488, [%rd10125+-1];
	cvt.u32.u16 	%r18489, %rs729;
	ld.local.u8 	%r18490, [%rd1242+-1];
	prmt.b32 	%r18491, %r18490, %r18489, 0x3340U;
	prmt.b32 	%r18493, %r18431, 0, 0x3340U;
	prmt.b32 	%r18494, %r18491, %r18493, 0x5410U;
	mov.b32 	%r18495, 359705;
	dp4a.s32.u32 	%r18496, %r18494, %r18495, %r18488;
	mul.wide.s32 	%rd10126, %r18496, 8;
	add.s64 	%rd10127, %rd1, %rd10126;
	ld.global.f64 	%fd18087, [%rd10127+30440];
	add.f64 	%fd18088, %fd18086, %fd18087;
	add.f64 	%fd18089, %fd18088, %fd4887;
	ld.global.f64 	%fd18090, [%rd10117+24232];
	ld.global.f64 	%fd18091, [%rd10123+25440];
	add.f64 	%fd18092, %fd18090, %fd18091;
	ld.global.f64 	%fd18093, [%rd10127+25440];
	add.f64 	%fd18094, %fd18092, %fd18093;
	sub.s32 	%r18497, %r4115, %r4116;
	abs.s32 	%r18498, %r18497;
	cvt.rn.f64.s32 	%fd18095, %r18498;
	fma.rn.f64 	%fd18096, %fd18095, 0dBFEEF3E864B31D04, %fd18094;
	mul.wide.s32 	%rd10128, %r4114, 8;
	add.s64 	%rd10129, %rd21, %rd10128;
	ld.local.f64 	%fd18097, [%rd10129];
	add.f64 	%fd18098, %fd18097, %fd18096;
	abs.f64 	%fd18099, %fd18089;
	setp.gt.f64 	%p10866, %fd18099, 0d41CDCD64FF800000;
	selp.f64 	%fd18100, 0dBFF0000000000000, %fd18098, %p10866;
	selp.f64 	%fd18101, 0d7FF0000000000000, %fd18089, %p10866;
	add.f64 	%fd18102, %fd18101, 0d4069000000000000;
	add.f64 	%fd18103, %fd18100, 0dC016CCCCCCCCCCCD;
	add.f64 	%fd18104, %fd4820, %fd18103;
	div.rn.f64 	%fd18105, %fd18102, %fd18104;
	add.f64 	%fd18106, %fd26878, 0d4069000000000000;
	add.f64 	%fd18107, %fd26877, 0dC016CCCCCCCCCCCD;
	add.f64 	%fd18108, %fd4820, %fd18107;
	div.rn.f64 	%fd18109, %fd18106, %fd18108;
	setp.gt.f64 	%p10867, %fd18105, %fd18109;
	selp.f64 	%fd26879, %fd18101, 0d7FF0000000000000, %p10867;
	selp.f64 	%fd26880, %fd18100, 0dBFF0000000000000, %p10867;
	bra.uni 	$L__BB1_10741;
$L__BB1_10734:
	cvt.u64.u32 	%rd10130, %r4112;
	add.s64 	%rd10131, %rd24, %rd10130;
	cvt.s64.s32 	%rd10132, %r28675;
	add.s64 	%rd10133, %rd25, %rd10132;
	ld.local.s8 	%r18499, [%rd10133+1];
	ld.local.u8 	%r18500, [%rd10131+1];
	ld.local.u8 	%r18501, [%rd10131];
	prmt.b32 	%r18502, %r18501, %r18500, 0x3340U;
	ld.local.u8 	%r18503, [%rd10133];
	prmt.b32 	%r18504, %r18503, 0, 0x3340U;
	prmt.b32 	%r18505, %r18502, %r18504, 0x5410U;
	mov.b32 	%r18506, 334205;
	dp4a.s32.u32 	%r18507, %r18505, %r18506, %r18499;
	mul.wide.s32 	%rd10134, %r18507, 8;
	add.s64 	%rd10135, %rd1, %rd10134;
	ld.global.f64 	%fd18112, [%rd10135+10000];
	cvt.u64.u32 	%rd10136, %r28672;
	add.s64 	%rd10137, %rd24, %rd10136;
	ld.local.s8 	%r18508, [%rd10137+-1];
	cvt.u32.u16 	%r18509, %rs729;
	ld.local.u8 	%r18510, [%rd1242+-1];
	prmt.b32 	%r18511, %r18510, %r18509, 0x3340U;
	prmt.b32 	%r18513, %r18431, 0, 0x3340U;
	prmt.b32 	%r18514, %r18511, %r18513, 0x5410U;
	mov.b32 	%r18515, 359705;
	dp4a.s32.u32 	%r18516, %r18514, %r18515, %r18508;
	mul.wide.s32 	%rd10138, %r18516, 8;
	add.s64 	%rd10139, %rd1, %rd10138;
	ld.global.f64 	%fd18113, [%rd10139+10000];
	add.f64 	%fd18114, %fd18112, %fd18113;
	mul.wide.s32 	%rd10140, %r4114, 8;
	add.s64 	%rd10141, %rd21, %rd10140;
	ld.local.f64 	%fd18115, [%rd10141];
	add.f64 	%fd18116, %fd18114, %fd18115;
	ld.global.f64 	%fd18117, [%rd10135+15000];
	ld.global.f64 	%fd18118, [%rd10139+15000];
	add.f64 	%fd18119, %fd18117, %fd18118;
	add.f64 	%fd18120, %fd18119, %fd4887;
	abs.f64 	%fd18121, %fd18120;
	setp.gt.f64 	%p10868, %fd18121, 0d41CDCD64FF800000;
	selp.f64 	%fd4890, 0dBFF0000000000000, %fd18116, %p10868;
	selp.f64 	%fd4891, 0d7FF0000000000000, %fd18120, %p10868;
	add.f64 	%fd18122, %fd4891, 0d4069000000000000;
	add.f64 	%fd18123, %fd4890, 0dC016CCCCCCCCCCCD;
	add.f64 	%fd18124, %fd4820, %fd18123;
	div.rn.f64 	%fd4892, %fd18122, %fd18124;
	add.f64 	%fd18125, %fd26878, 0d4069000000000000;
	add.f64 	%fd18126, %fd26877, 0dC016CCCCCCCCCCCD;
	add.f64 	%fd18127, %fd4820, %fd18126;
	div.rn.f64 	%fd4893, %fd18125, %fd18127;
	sub.f64 	%fd18128, %fd4892, %fd4893;
	setp.ltu.f64 	%p10869, %fd18128, 0d3EB0C6F7A0B5ED8D;
	mov.f64 	%fd26880, 0dBFF0000000000000;
	mov.f64 	%fd26879, 0d7FF0000000000000;
	@%p10869 bra 	$L__BB1_10741;
	setp.gt.f64 	%p10870, %fd4892, %fd4893;
	selp.f64 	%fd26879, %fd4891, 0d7FF0000000000000, %p10870;
	selp.f64 	%fd26880, %fd4890, 0dBFF0000000000000, %p10870;
	bra.uni 	$L__BB1_10741;
$L__BB1_10736:
	setp.eq.s32 	%p10871, %r4116, 1;
	setp.eq.s32 	%p10872, %r4115, 1;
	or.pred  	%p10873, %p10872, %p10871;
	@%p10873 bra 	$L__BB1_10738;
	not.b32 	%r18517, %r28675;
	add.s32 	%r18518, %r4105, %r18517;
	not.b32 	%r18519, %r4112;
	add.s32 	%r18520, %r28672, %r18519;
	add.s32 	%r18521, %r18518, %r18520;
	mul.wide.s32 	%rd10142, %r18521, 8;
	add.s64 	%rd10143, %rd1, %rd10142;
	ld.global.f64 	%fd18129, [%rd10143+25192];
	cvt.u64.u32 	%rd10144, %r4112;
	add.s64 	%rd10145, %rd24, %rd10144;
	ld.local.s8 	%r18522, [%rd10145];
	mul.wide.s32 	%rd10146, %r18522, 5;
	cvt.s64.s32 	%rd10147, %r28675;
	add.s64 	%rd10148, %rd25, %rd10147;
	ld.local.s8 	%rd10149, [%rd10148];
	add.s64 	%rd10150, %rd10146, %rd10149;
	shl.b64 	%rd10151, %rd10150, 3;
	add.s64 	%rd10152, %rd1, %rd10151;
	ld.global.f64 	%fd18130, [%rd10152+45640];
	add.f64 	%fd18131, %fd18129, %fd18130;
	cvt.s32.s8 	%r18524, %r18431;
	mul.wide.s32 	%rd10153, %r18524, 5;
	cvt.u64.u16 	%rd10154, %rs729;
	cvt.s64.s8 	%rd10155, %rd10154;
	add.s64 	%rd10156, %rd10153, %rd10155;
	shl.b64 	%rd10157, %rd10156, 3;
	add.s64 	%rd10158, %rd1, %rd10157;
	ld.global.f64 	%fd18132, [%rd10158+45640];
	add.f64 	%fd18133, %fd18131, %fd18132;
	add.f64 	%fd18134, %fd18133, %fd4887;
	ld.global.f64 	%fd18135, [%rd10143+24472];
	ld.global.f64 	%fd18136, [%rd10152+45440];
	add.f64 	%fd18137, %fd18135, %fd18136;
	ld.global.f64 	%fd18138, [%rd10158+45440];
	add.f64 	%fd18139, %fd18137, %fd18138;
	mul.wide.s32 	%rd10159, %r4114, 8;
	add.s64 	%rd10160, %rd21, %rd10159;
	ld.local.f64 	%fd18140, [%rd10160];
	add.f64 	%fd18141, %fd18139, %fd18140;
	abs.f64 	%fd18142, %fd18134;
	setp.gt.f64 	%p10874, %fd18142, 0d41CDCD64FF800000;
	selp.f64 	%fd18143, 0dBFF0000000000000, %fd18141, %p10874;
	selp.f64 	%fd18144, 0d7FF0000000000000, %fd18134, %p10874;
	add.f64 	%fd18145, %fd18144, 0d4069000000000000;
	add.f64 	%fd18146, %fd18143, 0dC016CCCCCCCCCCCD;
	add.f64 	%fd18147, %fd4820, %fd18146;
	div.rn.f64 	%fd18148, %fd18145, %fd18147;
	add.f64 	%fd18149, %fd26878, 0d4069000000000000;
	add.f64 	%fd18150, %fd26877, 0dC016CCCCCCCCCCCD;
	add.f64 	%fd18151, %fd4820, %fd18150;
	div.rn.f64 	%fd18152, %fd18149, %fd18151;
	setp.gt.f64 	%p10875, %fd18148, %fd18152;
	selp.f64 	%fd26879, %fd18144, 0d7FF0000000000000, %p10875;
	selp.f64 	%fd26880, %fd18143, 0dBFF0000000000000, %p10875;
	bra.uni 	$L__BB1_10741;
$L__BB1_10738:
	and.pred  	%p10879, %p10857, %p10871;
	setp.eq.s32 	%p10880, %r4116, 0;
	and.pred  	%p10881, %p10872, %p10880;
	or.pred  	%p10882, %p10879, %p10881;
	mov.f64 	%fd26872, 0d0000000000000000;
	mov.f64 	%fd26871, 0dC0A9300000000000;
	not.pred 	%p10883, %p10882;
	@%p10883 bra 	$L__BB1_10740;
	not.b32 	%r18525, %r28675;
	add.s32 	%r18526, %r4105, %r18525;
	not.b32 	%r18527, %r4112;
	add.s32 	%r18528, %r28672, %r18527;
	add.s32 	%r18529, %r18526, %r18528;
	mul.wide.u32 	%rd10161, %r18529, 8;
	add.s64 	%rd10162, %rd1, %rd10161;
	ld.global.f64 	%fd18155, [%rd10162+25192];
	cvt.u64.u32 	%rd10163, %r4112;
	add.s64 	%rd10164, %rd24, %rd10163;
	cvt.s64.s32 	%rd10165, %r28675;
	add.s64 	%rd10166, %rd25, %rd10165;
	ld.local.u8 	%r18530, [%rd10164];
	prmt.b32 	%r18532, %r18530, %r18431, 0x3340U;
	ld.local.u8 	%r18533, [%rd10166];
	prmt.b32 	%r18534, %r18533, 0, 0x3340U;
	prmt.b32 	%r18535, %r18532, %r18534, 0x5410U;
	cvt.u32.u16 	%r18536, %rs729;
	cvt.s32.s8 	%r18537, %r18536;
	mov.b32 	%r18538, 334205;
	dp4a.s32.u32 	%r18539, %r18535, %r18538, %r18537;
	mul.wide.s32 	%rd10167, %r18539, 8;
	add.s64 	%rd10168, %rd1, %rd10167;
	ld.global.f64 	%fd18156, [%rd10168+5000];
	add.f64 	%fd26872, %fd18155, %fd18156;
	ld.global.f64 	%fd18157, [%rd10162+24472];
	ld.global.f64 	%fd18158, [%rd10168];
	add.f64 	%fd26871, %fd18157, %fd18158;
$L__BB1_10740:
	add.f64 	%fd18159, %fd26872, %fd4887;
	mul.wide.s32 	%rd10169, %r4114, 8;
	add.s64 	%rd10170, %rd21, %rd10169;
	ld.local.f64 	%fd18160, [%rd10170];
	add.f64 	%fd18161, %fd26871, %fd18160;
	abs.f64 	%fd18162, %fd18159;
	setp.gt.f64 	%p10884, %fd18162, 0d41CDCD64FF800000;
	selp.f64 	%fd18163, 0dBFF0000000000000, %fd18161, %p10884;
	selp.f64 	%fd18164, 0d7FF0000000000000, %fd18159, %p10884;
	add.f64 	%fd18165, %fd18164, 0d4069000000000000;
	add.f64 	%fd18166, %fd18163, 0dC016CCCCCCCCCCCD;
	add.f64 	%fd18167, %fd4820, %fd18166;
	div.rn.f64 	%fd18168, %fd18165, %fd18167;
	add.f64 	%fd18169, %fd26878, 0d4069000000000000;
	add.f64 	%fd18170, %fd26877, 0dC016CCCCCCCCCCCD;
	add.f64 	%fd18171, %fd4820, %fd18170;
	div.rn.f64 	%fd18172, %fd18169, %fd18171;
	setp.gt.f64 	%p10885, %fd18168, %fd18172;
	selp.f64 	%fd26879, %fd18164, 0d7FF0000000000000, %p10885;
	selp.f64 	%fd26880, %fd18163, 0dBFF0000000000000, %p10885;
$L__BB1_10741:
	setp.lt.f64 	%p10886, %fd26880, 0dC0A3880000000000;
	selp.f64 	%fd4912, 0d0000000000000000, %fd26879, %p10886;
	selp.f64 	%fd4913, 0dC0A9300000000000, %fd26880, %p10886;
	abs.f64 	%fd18173, %fd4912;
	setp.geu.f64 	%p10887, %fd18173, 0d41CDCD64FF800000;
	@%p10887 bra 	$L__BB1_10743;
	st.local.f64 	[%rd1240], %fd4912;
	st.local.f64 	[%rd1243], %fd4913;
	mov.f64 	%fd26877, %fd4913;
	mov.f64 	%fd26878, %fd4912;
$L__BB1_10743:
	add.s32 	%r28675, %r28675, 1;
	setp.gt.u32 	%p10888, %r4112, 1;
	setp.lt.s32 	%p10889, %r28675, %r4105;
	and.pred  	%p10890, %p10888, %p10889;
	@%p10890 bra 	$L__BB1_10729;
$L__BB1_10744:
	add.s32 	%r28674, %r28674, 1;
	setp.ne.s32 	%p10891, %r28674, 33;
	@%p10891 bra 	$L__BB1_10728;
$L__BB1_10745:
	add.s32 	%r28673, %r4105, 1;
	setp.ne.s32 	%p10892, %r4105, %r4078;
	@%p10892 bra 	$L__BB1_10702;
$L__BB1_10746:
	add.s32 	%r4120, %r28672, 1;
	setp.ne.s32 	%p10893, %r28672, %r4076;
	mov.u32 	%r28672, %r4120;
	@%p10893 bra 	$L__BB1_10700;
$L__BB1_10747:
	setp.eq.s32 	%p10894, %r4078, 0;
	mov.b32 	%r28679, 0;
	mov.f64 	%fd26909, 0dFFF0000000000000;
	@%p10894 bra 	$L__BB1_10763;
	cvt.u64.u32 	%rd10171, %r4076;
	add.s64 	%rd10172, %rd24, %rd10171;
	ld.local.u8 	%rs730, [%rd10172];
	cvt.u32.u16 	%r18543, %rs730;
	cvt.s32.s8 	%r4121, %r18543;
	mov.f64 	%fd26909, 0dFFF0000000000000;
	mov.b32 	%r28679, 0;
	mov.b32 	%r28677, 1;
$L__BB1_10749:
	mov.u32 	%r4122, %r28677;
	cvt.u64.u32 	%rd10173, %r4122;
	add.s64 	%rd1250, %rd25, %rd10173;
	ld.local.u8 	%rs731, [%rd1250];
	cvt.u32.u16 	%r18544, %rs731;
	cvt.s32.s8 	%r18545, %r18544;
	add.s32 	%r18546, %r18545, %r4121;
	setp.ne.s32 	%p10895, %r18546, 3;
	mov.f64 	%fd26908, 0dBFF0000000000000;
	mov.f64 	%fd26907, 0d7FF0000000000000;
	@%p10895 bra 	$L__BB1_10762;
	cvt.u64.u16 	%rd10174, %rs731;
	cvt.s64.s8 	%rd10175, %rd10174;
	cvt.u32.u16 	%r18547, %rs730;
	cvt.s32.s8 	%r18548, %r18547;
	mul.wide.s32 	%rd10176, %r18548, 5;
	add.s64 	%rd10177, %rd10176, %rd10175;
	shl.b64 	%rd10178, %rd10177, 3;
	add.s64 	%rd10179, %rd1, %rd10178;
	ld.global.f64 	%fd26908, [%rd10179+45440];
	ld.local.s8 	%r18549, [%rd1250+1];
	cvt.s16.s8 	%rs4432, %rs730;
	cvt.s16.s8 	%rs4433, %rs731;
	mov.b32 	%r18550, {%rs4432, %rs4433};
	mov.b32 	%r18551, 1405;
	dp2a.lo.s32.u32 	%r18552, %r18550, %r18551, %r18549;
	mul.wide.s32 	%rd10180, %r18552, 8;
	add.s64 	%rd10181, %rd1, %rd10180;
	ld.global.f64 	%fd18179, [%rd10181+36240];
	add.f64 	%fd18180, %fd26908, %fd18179;
	ld.global.f64 	%fd26907, [%rd10179+45640];
	ld.global.f64 	%fd18181, [%rd10181+41240];
	add.f64 	%fd18182, %fd26907, %fd18181;
	abs.f64 	%fd18183, %fd18182;
	setp.gt.f64 	%p10896, %fd18183, 0d41CDCD64FF800000;
	selp.f64 	%fd4933, 0dBFF0000000000000, %fd18180, %p10896;
	selp.f64 	%fd4934, 0d7FF0000000000000, %fd18182, %p10896;
	mul.wide.s32 	%rd10182, %r18548, 160;
	add.s64 	%rd1251, %rd10179, %rd10182;
	ld.global.f64 	%fd4935, [%rd1251+21160];
	abs.f64 	%fd4936, %fd4935;
	setp.geu.f64 	%p10897, %fd4936, 0d41CDCD64FF800000;
	mul.wide.s32 	%rd10183, %r18548, -800;
	add.s64 	%rd1252, %rd10181, %rd10183;
	mov.f64 	%fd26898, %fd4933;
	mov.f64 	%fd26899, %fd4934;
	@%p10897 bra 	$L__BB1_10754;
	ld.global.f64 	%fd4937, [%rd1252+23000];
	abs.f64 	%fd18185, %fd4937;
	setp.geu.f64 	%p10898, %fd18185, 0d41CDCD64FF800000;
	mov.f64 	%fd26898, %fd4933;
	mov.f64 	%fd26899, %fd4934;
	@%p10898 bra 	$L__BB1_10754;
	ld.global.f64 	%fd18186, [%rd1251+20160];
	add.f64 	%fd18187, %fd26908, %fd18186;
	ld.global.f64 	%fd18188, [%rd1252+22000];
	add.f64 	%fd18189, %fd18187, %fd18188;
	add.f64 	%fd18190, %fd26907, %fd4935;
	add.f64 	%fd18191, %fd18190, %fd4937;
	abs.f64 	%fd18192, %fd18191;
	setp.gt.f64 	%p10899, %fd18192, 0d41CDCD64FF800000;
	selp.f64 	%fd26898, 0dBFF0000000000000, %fd18189, %p10899;
	selp.f64 	%fd26899, 0d7FF0000000000000, %fd18191, %p10899;
	add.f64 	%fd18193, %fd26899, 0d4069000000000000;
	add.f64 	%fd18194, %fd26898, 0dC016CCCCCCCCCCCD;
	add.f64 	%fd18195, %fd4820, %fd18194;
	div.rn.f64 	%fd26900, %fd18193, %fd18195;
	abs.f64 	%fd18196, %fd4934;
	setp.geu.f64 	%p10900, %fd18196, 0d41CDCD64FF800000;
	@%p10900 bra 	$L__BB1_10754;
	add.f64 	%fd18197, %fd4934, 0d4069000000000000;
	add.f64 	%fd18198, %fd4933, 0dC016CCCCCCCCCCCD;
	add.f64 	%fd18199, %fd4820, %fd18198;
	div.rn.f64 	%fd18200, %fd18197, %fd18199;
	setp.lt.f64 	%p10901, %fd18200, %fd26900;
	selp.f64 	%fd26898, %fd26898, %fd4933, %p10901;
	selp.f64 	%fd26899, %fd26899, %fd4934, %p10901;
	selp.f64 	%fd26900, %fd26900, %fd18200, %p10901;
$L__BB1_10754:
	mov.f64 	%fd26901, %fd26898;
	mov.f64 	%fd26902, %fd26899;
	@%p10897 bra 	$L__BB1_10757;
	ld.global.f64 	%fd18201, [%rd1251+20160];
	add.f64 	%fd18202, %fd26908, %fd18201;
	add.f64 	%fd18203, %fd26907, %fd4935;
	abs.f64 	%fd18204, %fd18203;
	setp.gt.f64 	%p10903, %fd18204, 0d41CDCD64FF800000;
	selp.f64 	%fd26901, 0dBFF0000000000000, %fd18202, %p10903;
	selp.f64 	%fd26902, 0d7FF0000000000000, %fd18203, %p10903;
	add.f64 	%fd18205, %fd26902, 0d4069000000000000;
	add.f64 	%fd18206, %fd26901, 0dC016CCCCCCCCCCCD;
	add.f64 	%fd18207, %fd4820, %fd18206;
	div.rn.f64 	%fd26900, %fd18205, %fd18207;
	abs.f64 	%fd18208, %fd26899;
	setp.geu.f64 	%p10904, %fd18208, 0d41CDCD64FF800000;
	@%p10904 bra 	$L__BB1_10757;
	add.f64 	%fd18209, %fd26899, 0d4069000000000000;
	add.f64 	%fd18210, %fd26898, 0dC016CCCCCCCCCCCD;
	add.f64 	%fd18211, %fd4820, %fd18210;
	div.rn.f64 	%fd18212, %fd18209, %fd18211;
	setp.lt.f64 	%p10905, %fd18212, %fd26900;
	selp.f64 	%fd26901, %fd26901, %fd26898, %p10905;
	selp.f64 	%fd26902, %fd26902, %fd26899, %p10905;
	selp.f64 	%fd26900, %fd26900, %fd18212, %p10905;
$L__BB1_10757:
	ld.global.f64 	%fd4956, [%rd1252+23000];
	abs.f64 	%fd18213, %fd4956;
	setp.geu.f64 	%p10906, %fd18213, 0d41CDCD64FF800000;
	mov.f64 	%fd26904, %fd26901;
	mov.f64 	%fd26905, %fd26902;
	@%p10906 bra 	$L__BB1_10760;
	ld.global.f64 	%fd18214, [%rd1252+22000];
	add.f64 	%fd18215, %fd26908, %fd18214;
	add.f64 	%fd18216, %fd26907, %fd4956;
	abs.f64 	%fd18217, %fd18216;
	setp.gt.f64 	%p10907, %fd18217, 0d41CDCD64FF800000;
	selp.f64 	%fd26904, 0dBFF0000000000000, %fd18215, %p10907;
	selp.f64 	%fd26905, 0d7FF0000000000000, %fd18216, %p10907;
	add.f64 	%fd18218, %fd26905, 0d4069000000000000;
	add.f64 	%fd18219, %fd26904, 0dC016CCCCCCCCCCCD;
	add.f64 	%fd18220, %fd4820, %fd18219;
	div.rn.f64 	%fd26900, %fd18218, %fd18220;
	abs.f64 	%fd18221, %fd26902;
	setp.geu.f64 	%p10908, %fd18221, 0d41CDCD64FF800000;
	@%p10908 bra 	$L__BB1_10760;
	add.f64 	%fd18222, %fd26902, 0d4069000000000000;
	add.f64 	%fd18223, %fd26901, 0dC016CCCCCCCCCCCD;
	add.f64 	%fd18224, %fd4820, %fd18223;
	div.rn.f64 	%fd18225, %fd18222, %fd18224;
	setp.lt.f64 	%p10909, %fd18225, %fd26900;
	selp.f64 	%fd26904, %fd26904, %fd26901, %p10909;
	selp.f64 	%fd26905, %fd26905, %fd26902, %p10909;
	selp.f64 	%fd26900, %fd26900, %fd18225, %p10909;
$L__BB1_10760:
	add.f64 	%fd18226, %fd26908, 0dC016CCCCCCCCCCCD;
	add.f64 	%fd4966, %fd4820, %fd18226;
	abs.f64 	%fd18227, %fd26905;
	setp.geu.f64 	%p10910, %fd18227, 0d41CDCD64FF800000;
	@%p10910 bra 	$L__BB1_10762;
	add.f64 	%fd18228, %fd26907, 0d4069000000000000;
	div.rn.f64 	%fd18229, %fd18228, %fd4966;
	setp.lt.f64 	%p10911, %fd26900, %fd18229;
	selp.f64 	%fd26907, %fd26907, %fd26905, %p10911;
	selp.f64 	%fd26908, %fd26908, %fd26904, %p10911;
$L__BB1_10762:
	add.f64 	%fd18230, %fd26908, 0d3EB0C6F7A0B5ED8D;
	add.f64 	%fd18231, %fd26907, 0d3EB0C6F7A0B5ED8D;
	add.s32 	%r18553, %r4076, -1;
	mad.lo.s32 	%r18554, %r4078, %r18553, %r4122;
	add.s32 	%r18555, %r18554, -1;
	mul.wide.s32 	%rd10184, %r18555, 8;
	add.s64 	%rd10185, %rd20, %rd10184;
	ld.local.f64 	%fd18232, [%rd10185];
	add.f64 	%fd18233, %fd18231, %fd18232;
	add.f64 	%fd18234, %fd18233, 0d4069000000000000;
	add.s64 	%rd10186, %rd21, %rd10184;
	ld.local.f64 	%fd18235, [%rd10186];
	add.f64 	%fd18236, %fd18230, %fd18235;
	add.f64 	%fd18237, %fd18236, 0dC016CCCCCCCCCCCD;
	add.f64 	%fd18238, %fd4820, %fd18237;
	div.rn.f64 	%fd18239, %fd18234, %fd18238;
	add.f64 	%fd18240, %fd18239, 0dC071126666666666;
	setp.gt.f64 	%p10912, %fd18240, %fd26909;
	setp.lt.f64 	%p10913, %fd18236, 0d0000000000000000;
	setp.lt.f64 	%p10914, %fd18233, 0d0000000000000000;
	and.pred  	%p10915, %p10913, %p10914;
	and.pred  	%p10916, %p10915, %p10912;
	selp.f64 	%fd26909, %fd18240, %fd26909, %p10916;
	selp.b32 	%r28679, %r4122, %r28679, %p10916;
	add.s32 	%r28677, %r4122, 1;
	setp.ne.s32 	%p10917, %r4122, %r4078;
	@%p10917 bra 	$L__BB1_10749;
$L__BB1_10763:
	abs.f64 	%fd4973, %fd26909;
	setp.gt.f64 	%p10918, %fd4973, 0d41CDCD64FF800000;
	selp.b32 	%r28723, 1, %r28679, %p10918;
	selp.b32 	%r28724, 1, %r4076, %p10918;
	cvt.u64.u32 	%rd10187, %r28724;
	add.s64 	%rd1253, %rd24, %rd10187;
	ld.local.u8 	%rs732, [%rd1253];
	cvt.u32.u16 	%r18556, %rs732;
	cvt.s32.s8 	%r18557, %r18556;
	cvt.s64.s32 	%rd10188, %r28723;
	add.s64 	%rd1254, %rd25, %rd10188;
	ld.local.u8 	%rs6865, [%rd1254];
	cvt.u32.u16 	%r18558, %rs6865;
	cvt.s32.s8 	%r18559, %r18558;
	add.s32 	%r18560, %r18559, %r18557;
	setp.ne.s32 	%p10919, %r18560, 3;
	mov.f64 	%fd26920, 0dBFF0000000000000;
	mov.f64 	%fd26919, 0d7FF0000000000000;
	@%p10919 bra 	$L__BB1_10776;
	cvt.u32.u16 	%r18561, %rs732;
	cvt.u32.u16 	%r18562, %rs6865;
	cvt.u64.u16 	%rd10189, %rs6865;
	cvt.s64.s8 	%rd10190, %rd10189;
	cvt.s32.s8 	%r18563, %r18561;
	mul.wide.s32 	%rd10191, %r18563, 5;
	add.s64 	%rd10192, %rd10191, %rd10190;
	shl.b64 	%rd10193, %rd10192, 3;
	add.s64 	%rd10194, %rd1, %rd10193;
	ld.global.f64 	%fd26920, [%rd10194+45440];
	ld.local.s8 	%r18564, [%rd1254+1];
	ld.local.s8 	%rs4434, [%rd1253+1];
	cvt.u32.u16 	%r18565, %rs4434;
	prmt.b32 	%r18566, %r18561, %r18565, 0x3340U;
	prmt.b32 	%r18567, %r18562, 0, 0x3340U;
	prmt.b32 	%r18568, %r18566, %r18567, 0x5410U;
	mov.b32 	%r18569, 334205;
	dp4a.s32.u32 	%r18570, %r18568, %r18569, %r18564;
	mul.wide.s32 	%rd10195, %r18570, 8;
	add.s64 	%rd10196, %rd1, %rd10195;
	ld.global.f64 	%fd18244, [%rd10196+35440];
	add.f64 	%fd18245, %fd26920, %fd18244;
	ld.global.f64 	%fd26919, [%rd10194+45640];
	ld.global.f64 	%fd18246, [%rd10196+40440];
	add.f64 	%fd18247, %fd26919, %fd18246;
	abs.f64 	%fd18248, %fd18247;
	setp.gt.f64 	%p10920, %fd18248, 0d41CDCD64FF800000;
	selp.f64 	%fd4976, 0dBFF0000000000000, %fd18245, %p10920;
	selp.f64 	%fd4977, 0d7FF0000000000000, %fd18247, %p10920;
	cvt.s16.s8 	%rs4435, %rs732;
	mov.b32 	%r18571, {%rs4435, %rs4434};
	cvt.s32.s8 	%r18572, %r18562;
	mov.b32 	%r18573, 1305;
	dp2a.lo.s32.u32 	%r18574, %r18571, %r18573, %r18572;
	mul.wide.s32 	%rd10197, %r18574, 8;
	add.s64 	%rd1255, %rd1, %rd10197;
	ld.global.f64 	%fd4978, [%rd1255+21000];
	abs.f64 	%fd4979, %fd4978;
	setp.geu.f64 	%p10921, %fd4979, 0d41CDCD64FF800000;
	cvt.s16.s8 	%rs4436, %rs6865;
	mov.b32 	%r18575, {%rs4435, %rs4436};
	dp2a.lo.s32.u32 	%r18576, %r18575, %r18573, %r18564;
	mul.wide.s32 	%rd10198, %r18576, 8;
	add.s64 	%rd1256, %rd1, %rd10198;
	mov.f64 	%fd26910, %fd4976;
	mov.f64 	%fd26911, %fd4977;
	@%p10921 bra 	$L__BB1_10768;
	ld.global.f64 	%fd4980, [%rd1256+23000];
	abs.f64 	%fd18250, %fd4980;
	setp.geu.f64 	%p10922, %fd18250, 0d41CDCD64FF800000;
	mov.f64 	%fd26910, %fd4976;
	mov.f64 	%fd26911, %fd4977;
	@%p10922 bra 	$L__BB1_10768;
	ld.global.f64 	%fd18251, [%rd1255+20000];
	add.f64 	%fd18252, %fd26920, %fd18251;
	ld.global.f64 	%fd18253, [%rd1256+22000];
	add.f64 	%fd18254, %fd18252, %fd18253;
	add.f64 	%fd18255, %fd26919, %fd4978;
	add.f64 	%fd18256, %fd18255, %fd4980;
	abs.f64 	%fd18257, %fd18256;
	setp.gt.f64 	%p10923, %fd18257, 0d41CDCD64FF800000;
	selp.f64 	%fd26910, 0dBFF0000000000000, %fd18254, %p10923;
	selp.f64 	%fd26911, 0d7FF0000000000000, %fd18256, %p10923;
	add.f64 	%fd18258, %fd26911, 0d4069000000000000;
	add.f64 	%fd18259, %fd26910, 0dC016CCCCCCCCCCCD;
	add.f64 	%fd18260, %fd4820, %fd18259;
	div.rn.f64 	%fd26912, %fd18258, %fd18260;
	abs.f64 	%fd18261, %fd4977;
	setp.geu.f64 	%p10924, %fd18261, 0d41CDCD64FF800000;
	@%p10924 bra 	$L__BB1_10768;
	add.f64 	%fd18262, %fd4977, 0d4069000000000000;
	add.f64 	%fd18263, %fd4976, 0dC016CCCCCCCCCCCD;
	add.f64 	%fd18264, %fd4820, %fd18263;
	div.rn.f64 	%fd18265, %fd18262, %fd18264;
	setp.lt.f64 	%p10925, %fd18265, %fd26912;
	selp.f64 	%fd26910, %fd26910, %fd4976, %p10925;
	selp.f64 	%fd26911, %fd26911, %fd4977, %p10925;
	selp.f64 	%fd26912, %fd26912, %fd18265, %p10925;
$L__BB1_10768:
	mov.f64 	%fd26913, %fd26910;
	mov.f64 	%fd26914, %fd26911;
	@%p10921 bra 	$L__BB1_10771;
	ld.global.f64 	%fd18266, [%rd1255+20000];
	add.f64 	%fd18267, %fd26920, %fd18266;
	add.f64 	%fd18268, %fd26919, %fd4978;
	abs.f64 	%fd18269, %fd18268;
	setp.gt.f64 	%p10927, %fd18269, 0d41CDCD64FF800000;
	selp.f64 	%fd26913, 0dBFF0000000000000, %fd18267, %p10927;
	selp.f64 	%fd26914, 0d7FF0000000000000, %fd18268, %p10927;
	add.f64 	%fd18270, %fd26914, 0d4069000000000000;
	add.f64 	%fd18271, %fd26913, 0dC016CCCCCCCCCCCD;
	add.f64 	%fd18272, %fd4820, %fd18271;
	div.rn.f64 	%fd26912, %fd18270, %fd18272;
	abs.f64 	%fd18273, %fd26911;
	setp.geu.f64 	%p10928, %fd18273, 0d41CDCD64FF800000;
	@%p10928 bra 	$L__BB1_10771;
	add.f64 	%fd18274, %fd26911, 0d4069000000000000;
	add.f64 	%fd18275, %fd26910, 0dC016CCCCCCCCCCCD;
	add.f64 	%fd18276, %fd4820, %fd18275;
	div.rn.f64 	%fd18277, %fd18274, %fd18276;
	setp.lt.f64 	%p10929, %fd18277, %fd26912;
	selp.f64 	%fd26913, %fd26913, %fd26910, %p10929;
	selp.f64 	%fd26914, %fd26914, %fd26911, %p10929;
	selp.f64 	%fd26912, %fd26912, %fd18277, %p10929;
$L__BB1_10771:
	ld.global.f64 	%fd4999, [%rd1256+23000];
	abs.f64 	%fd18278, %fd4999;
	setp.geu.f64 	%p10930, %fd18278, 0d41CDCD64FF800000;
	mov.f64 	%fd26916, %fd26913;
	mov.f64 	%fd26917, %fd26914;
	@%p10930 bra 	$L__BB1_10774;
	ld.global.f64 	%fd18279, [%rd1256+22000];
	add.f64 	%fd18280, %fd26920, %fd18279;
	add.f64 	%fd18281, %fd26919, %fd4999;
	abs.f64 	%fd18282, %fd18281;
	setp.gt.f64 	%p10931, %fd18282, 0d41CDCD64FF800000;
	selp.f64 	%fd26916, 0dBFF0000000000000, %fd18280, %p10931;
	selp.f64 	%fd26917, 0d7FF0000000000000, %fd18281, %p10931;
	add.f64 	%fd18283, %fd26917, 0d4069000000000000;
	add.f64 	%fd18284, %fd26916, 0dC016CCCCCCCCCCCD;
	add.f64 	%fd18285, %fd4820, %fd18284;
	div.rn.f64 	%fd26912, %fd18283, %fd18285;
	abs.f64 	%fd18286, %fd26914;
	setp.geu.f64 	%p10932, %fd18286, 0d41CDCD64FF800000;
	@%p10932 bra 	$L__BB1_10774;
	add.f64 	%fd18287, %fd26914, 0d4069000000000000;
	add.f64 	%fd18288, %fd26913, 0dC016CCCCCCCCCCCD;
	add.f64 	%fd18289, %fd4820, %fd18288;
	div.rn.f64 	%fd18290, %fd18287, %fd18289;
	setp.lt.f64 	%p10933, %fd18290, %fd26912;
	selp.f64 	%fd26916, %fd26916, %fd26913, %p10933;
	selp.f64 	%fd26917, %fd26917, %fd26914, %p10933;
	selp.f64 	%fd26912, %fd26912, %fd18290, %p10933;
$L__BB1_10774:
	add.f64 	%fd18291, %fd26920, 0dC016CCCCCCCCCCCD;
	add.f64 	%fd5009, %fd4820, %fd18291;
	abs.f64 	%fd18292, %fd26917;
	setp.geu.f64 	%p10934, %fd18292, 0d41CDCD64FF800000;
	@%p10934 bra 	$L__BB1_10776;
	add.f64 	%fd18293, %fd26919, 0d4069000000000000;
	div.rn.f64 	%fd18294, %fd18293, %fd5009;
	setp.lt.f64 	%p10935, %fd26912, %fd18294;
	selp.f64 	%fd26919, %fd26919, %fd26917, %p10935;
	selp.f64 	%fd26920, %fd26920, %fd26916, %p10935;
$L__BB1_10776:
	setp.eq.s32 	%p10936, %r4076, 0;
	@%p10936 bra 	$L__BB1_10790;
	and.b32  	%r4129, %r4076, 15;
	setp.lt.u32 	%p10937, %r4076, 16;
	mov.b32 	%r28682, 0;
	@%p10937 bra 	$L__BB1_10780;
	and.b32  	%r28682, %r4076, 2147483632;
	mov.b32 	%r28680, 0;
$L__BB1_10779:
	.pragma "nounroll";
	mul.wide.u32 	%rd10199, %r28680, 4;
	add.s64 	%rd10200, %rd22, %rd10199;
	mov.b32 	%r18579, 0;
	st.local.u32 	[%rd10200], %r18579;
	st.local.u32 	[%rd10200+4], %r18579;
	st.local.u32 	[%rd10200+8], %r18579;
	st.local.u32 	[%rd10200+12], %r18579;
	st.local.u32 	[%rd10200+16], %r18579;
	st.local.u32 	[%rd10200+20], %r18579;
	st.local.u32 	[%rd10200+24], %r18579;
	st.local.u32 	[%rd10200+28], %r18579;
	st.local.u32 	[%rd10200+32], %r18579;
	st.local.u32 	[%rd10200+36], %r18579;
	st.local.u32 	[%rd10200+40], %r18579;
	st.local.u32 	[%rd10200+44], %r18579;
	st.local.u32 	[%rd10200+48], %r18579;
	st.local.u32 	[%rd10200+52], %r18579;
	st.local.u32 	[%rd10200+56], %r18579;
	st.local.u32 	[%rd10200+60], %r18579;
	add.s32 	%r28680, %r28680, 16;
	setp.ne.s32 	%p10938, %r28680, %r28682;
	@%p10938 bra 	$L__BB1_10779;
$L__BB1_10780:
	setp.eq.s32 	%p10939, %r4129, 0;
	@%p10939 bra 	$L__BB1_10790;
	and.b32  	%r4134, %r4076, 7;
	setp.lt.u32 	%p10940, %r4129, 8;
	@%p10940 bra 	$L__BB1_10783;
	mul.wide.u32 	%rd10201, %r28682, 4;
	add.s64 	%rd10202, %rd22, %rd10201;
	mov.b32 	%r18580, 0;
	st.local.u32 	[%rd10202], %r18580;
	st.local.u32 	[%rd10202+4], %r18580;
	st.local.u32 	[%rd10202+8], %r18580;
	st.local.u32 	[%rd10202+12], %r18580;
	st.local.u32 	[%rd10202+16], %r18580;
	st.local.u32 	[%rd10202+20], %r18580;
	st.local.u32 	[%rd10202+24], %r18580;
	st.local.u32 	[%rd10202+28], %r18580;
	add.s32 	%r28682, %r28682, 8;
$L__BB1_10783:
	setp.eq.s32 	%p10941, %r4134, 0;
	@%p10941 bra 	$L__BB1_10790;
	and.b32  	%r4137, %r4076, 3;
	setp.lt.u32 	%p10942, %r4134, 4;
	@%p10942 bra 	$L__BB1_10786;
	mul.wide.u32 	%rd10203, %r28682, 4;
	add.s64 	%rd10204, %rd22, %rd10203;
	mov.b32 	%r18581, 0;
	st.local.u32 	[%rd10204], %r18581;
	st.local.u32 	[%rd10204+4], %r18581;
	st.local.u32 	[%rd10204+8], %r18581;
	st.local.u32 	[%rd10204+12], %r18581;
	add.s32 	%r28682, %r28682, 4;
$L__BB1_10786:
	setp.eq.s32 	%p10943, %r4137, 0;
	@%p10943 bra 	$L__BB1_10790;
	mul.wide.u32 	%rd10205, %r28682, 4;
	add.s64 	%rd1257, %rd22, %rd10205;
	mov.b32 	%r18582, 0;
	st.local.u32 	[%rd1257], %r18582;
	setp.eq.s32 	%p10944, %r4137, 1;
	@%p10944 bra 	$L__BB1_10790;
	mov.b32 	%r18583, 0;
	st.local.u32 	[%rd1257+4], %r18583;
	setp.eq.s32 	%p10945, %r4137, 2;
	@%p10945 bra 	$L__BB1_10790;
	mov.b32 	%r18584, 0;
	st.local.u32 	[%rd1257+8], %r18584;
$L__BB1_10790:
	@%p10894 bra 	$L__BB1_10804;
	and.b32  	%r4140, %r4078, 15;
	setp.lt.u32 	%p10947, %r4078, 16;
	mov.b32 	%r28686, 0;
	@%p10947 bra 	$L__BB1_10794;
	and.b32  	%r28686, %r4078, 2147483632;
	mov.b32 	%r28684, 0;
$L__BB1_10793:
	.pragma "nounroll";
	mul.wide.u32 	%rd10206, %r28684, 4;
	add.s64 	%rd10207, %rd23, %rd10206;
	mov.b32 	%r18587, 0;
	st.local.u32 	[%rd10207], %r18587;
	st.local.u32 	[%rd10207+4], %r18587;
	st.local.u32 	[%rd10207+8], %r18587;
	st.local.u32 	[%rd10207+12], %r18587;
	st.local.u32 	[%rd10207+16], %r18587;
	st.local.u32 	[%rd10207+20], %r18587;
	st.local.u32 	[%rd10207+24], %r18587;
	st.local.u32 	[%rd10207+28], %r18587;
	st.local.u32 	[%rd10207+32], %r18587;
	st.local.u32 	[%rd10207+36], %r18587;
	st.local.u32 	[%rd10207+40], %r18587;
	st.local.u32 	[%rd10207+44], %r18587;
	st.local.u32 	[%rd10207+48], %r18587;
	st.local.u32 	[%rd10207+52], %r18587;
	st.local.u32 	[%rd10207+56], %r18587;
	st.local.u32 	[%rd10207+60], %r18587;
	add.s32 	%r28684, %r28684, 16;
	setp.ne.s32 	%p10948, %r28684, %r28686;
	@%p10948 bra 	$L__BB1_10793;
$L__BB1_10794:
	setp.eq.s32 	%p10949, %r4140, 0;
	@%p10949 bra 	$L__BB1_10804;
	and.b32  	%r4145, %r4078, 7;
	setp.lt.u32 	%p10950, %r4140, 8;
	@%p10950 bra 	$L__BB1_10797;
	mul.wide.u32 	%rd10208, %r28686, 4;
	add.s64 	%rd10209, %rd23, %rd10208;
	mov.b32 	%r18588, 0;
	st.local.u32 	[%rd10209], %r18588;
	st.local.u32 	[%rd10209+4], %r18588;
	st.local.u32 	[%rd10209+8], %r18588;
	st.local.u32 	[%rd10209+12], %r18588;
	st.local.u32 	[%rd10209+16], %r18588;
	st.local.u32 	[%rd10209+20], %r18588;
	st.local.u32 	[%rd10209+24], %r18588;
	st.local.u32 	[%rd10209+28], %r18588;
	add.s32 	%r28686, %r28686, 8;
$L__BB1_10797:
	setp.eq.s32 	%p10951, %r4145, 0;
	@%p10951 bra 	$L__BB1_10804;
	and.b32  	%r4148, %r4078, 3;
	setp.lt.u32 	%p10952, %r4145, 4;
	@%p10952 bra 	$L__BB1_10800;
	mul.wide.u32 	%rd10210, %r28686, 4;
	add.s64 	%rd10211, %rd23, %rd10210;
	mov.b32 	%r18589, 0;
	st.local.u32 	[%rd10211], %r18589;
	st.local.u32 	[%rd10211+4], %r18589;
	st.local.u32 	[%rd10211+8], %r18589;
	st.local.u32 	[%rd10211+12], %r18589;
	add.s32 	%r28686, %r28686, 4;
$L__BB1_10800:
	setp.eq.s32 	%p10953, %r4148, 0;
	@%p10953 bra 	$L__BB1_10804;
	mul.wide.u32 	%rd10212, %r28686, 4;
	add.s64 	%rd1258, %rd23, %rd10212;
	mov.b32 	%r18590, 0;
	st.local.u32 	[%rd1258], %r18590;
	setp.eq.s32 	%p10954, %r4148, 1;
	@%p10954 bra 	$L__BB1_10804;
	mov.b32 	%r18591, 0;
	st.local.u32 	[%rd1258+4], %r18591;
	setp.eq.s32 	%p10955, %r4148, 2;
	@%p10955 bra 	$L__BB1_10804;
	mov.b32 	%r18592, 0;
	st.local.u32 	[%rd1258+8], %r18592;
$L__BB1_10804:
	add.s32 	%r18593, %r28724, -1;
	add.s32 	%r4151, %r28723, -1;
	mad.lo.s32 	%r4152, %r18593, %r4078, %r4151;
	mul.wide.s32 	%rd10213, %r4152, 8;
	add.s64 	%rd10214, %rd20, %rd10213;
	ld.local.f64 	%fd18296, [%rd10214];
	abs.f64 	%fd18297, %fd18296;
	setp.geu.f64 	%p10956, %fd18297, 0d41CDCD64FF800000;
	mov.f64 	%fd26927, 0d0000000000000000;
	@%p10956 bra 	$L__BB1_10852;
	mul.wide.u32 	%rd10215, %r28724, 4;
	add.s64 	%rd10216, %rd22, %rd10215;
	st.local.u32 	[%rd10216+-4], %r28723;
	mul.wide.s32 	%rd10217, %r4151, 4;
	add.s64 	%rd10218, %rd23, %rd10217;
	st.local.u32 	[%rd10218], %r28724;
$L__BB1_10806:
	cvt.s64.s32 	%rd10219, %r28724;
	add.s64 	%rd1259, %rd24, %rd10219;
	ld.local.u8 	%rs735, [%rd1259];
	cvt.u32.u16 	%r18594, %rs735;
	cvt.s32.s8 	%r18595, %r18594;
	cvt.u32.u16 	%r18596, %rs6865;
	cvt.s32.s8 	%r18597, %r18596;
	add.s32 	%r18598, %r18597, %r18595;
	setp.eq.s32 	%p10957, %r18598, 3;
	@%p10957 bra 	$L__BB1_10808;
	add.s32 	%r18599, %r28724, -1;
	mad.lo.s32 	%r18600, %r18599, %r4078, %r28723;
	add.s32 	%r18601, %r18600, -1;
	mul.wide.s32 	%rd10220, %r18601, 8;
	add.s64 	%rd10221, %rd21, %rd10220;
	mov.b64 	%rd10222, -4616189618054758400;
	st.local.u64 	[%rd10221], %rd10222;
	add.s64 	%rd10223, %rd20, %rd10220;
	mov.b64 	%rd10224, 9218868437227405312;
	st.local.u64 	[%rd10223], %rd10224;
	mov.f64 	%fd26925, 0dBFF0000000000000;
	mov.f64 	%fd26924, 0d7FF0000000000000;
	bra.uni 	$L__BB1_10819;
$L__BB1_10808:
	cvt.s32.s8 	%r18603, %r18594;
	mul.wide.s32 	%rd10225, %r18603, 5;
	cvt.u64.u16 	%rd10226, %rs6865;
	cvt.s64.s8 	%rd1260, %rd10226;
	add.s64 	%rd1261, %rd10225, %rd1260;
	shl.b64 	%rd10227, %rd1261, 3;
	add.s64 	%rd10228, %rd1, %rd10227;
	ld.global.f64 	%fd26925, [%rd10228+45440];
	cvt.s64.s32 	%rd10229, %r28723;
	add.s64 	%rd10230, %rd25, %rd10229;
	ld.local.u8 	%rs4437, [%rd1259+-1];
	cvt.u64.u16 	%rd10231, %rs4437;
	cvt.s64.s8 	%rd1262, %rd10231;
	ld.local.s8 	%rs4438, [%rd10230+-1];
	cvt.u32.u16 	%r18604, %rs4438;
	cvt.u32.u16 	%r18605, %rs6865;
	prmt.b32 	%r18606, %r18605, %r18604, 0x3340U;
	prmt.b32 	%r18607, %r18594, 0, 0x3340U;
	prmt.b32 	%r18608, %r18606, %r18607, 0x5410U;
	cvt.u32.u16 	%r18609, %rs4437;
	cvt.s32.s8 	%r18610, %r18609;
	mov.b32 	%r18611, 334205;
	dp4a.s32.u32 	%r18612, %r18608, %r18611, %r18610;
	mul.wide.s32 	%rd10232, %r18612, 8;
	add.s64 	%rd10233, %rd1, %rd10232;
	ld.global.f64 	%fd18300, [%rd10233+35440];
	add.f64 	%fd18301, %fd26925, %fd18300;
	ld.global.f64 	%fd26924, [%rd10228+45640];
	ld.global.f64 	%fd18302, [%rd10233+40440];
	add.f64 	%fd18303, %fd26924, %fd18302;
	abs.f64 	%fd18304, %fd18303;
	setp.gt.f64 	%p10958, %fd18304, 0d41CDCD64FF800000;
	selp.f64 	%fd5016, 0dBFF0000000000000, %fd18301, %p10958;
	selp.f64 	%fd5017, 0d7FF0000000000000, %fd18303, %p10958;
	cvt.s16.s8 	%rs4439, %rs6865;
	mov.b32 	%r18613, {%rs4439, %rs4438};
	mov.b32 	%r18614, 1305;
	dp2a.lo.s32.u32 	%r18615, %r18613, %r18614, %r18603;
	mul.wide.s32 	%rd10234, %r18615, 8;
	add.s64 	%rd1263, %rd1, %rd10234;
	ld.global.f64 	%fd5018, [%rd1263+21000];
	abs.f64 	%fd18305, %fd5018;
	setp.geu.f64 	%p10959, %fd18305, 0d41CDCD64FF800000;
	@%p10959 bra 	$L__BB1_10812;
	mad.lo.s64 	%rd10238, %rd1260, 24, %rd1261;
	add.s64 	%rd10239, %rd10238, %rd1262;
	shl.b64 	%rd10240, %rd10239, 3;
	add.s64 	%rd1264, %rd1, %rd10240;
	ld.global.f64 	%fd5019, [%rd1264+23000];
	abs.f64 	%fd18320, %fd5019;
	setp.lt.f64 	%p10964, %fd18320, 0d41CDCD64FF800000;
	@%p10964 bra 	$L__BB1_10815;
	ld.global.f64 	%fd18321, [%rd1263+20000];
	add.f64 	%fd18322, %fd26925, %fd18321;
	add.f64 	%fd18323, %fd26924, %fd5018;
	abs.f64 	%fd18324, %fd18323;
	setp.gt.f64 	%p10965, %fd18324, 0d41CDCD64FF800000;
	selp.f64 	%fd26921, 0dBFF0000000000000, %fd18322, %p10965;
	selp.f64 	%fd26922, 0d7FF0000000000000, %fd18323, %p10965;
	add.f64 	%fd18325, %fd26922, 0d4069000000000000;
	add.f64 	%fd18326, %fd26921, 0dC016CCCCCCCCCCCD;
	add.f64 	%fd18327, %fd4820, %fd18326;
	div.rn.f64 	%fd26923, %fd18325, %fd18327;
	abs.f64 	%fd18328, %fd5017;
	setp.geu.f64 	%p10966, %fd18328, 0d41CDCD64FF800000;
	@%p10966 bra 	$L__BB1_10817;
	add.f64 	%fd18329, %fd5017, 0d4069000000000000;
	add.f64 	%fd18330, %fd5016, 0dC016CCCCCCCCCCCD;
	add.f64 	%fd18331, %fd4820, %fd18330;
	div.rn.f64 	%fd18332, %fd18329, %fd18331;
	setp.lt.f64 	%p10967, %fd18332, %fd26923;
	selp.f64 	%fd26921, %fd26921, %fd5016, %p10967;
	selp.f64 	%fd26922, %fd26922, %fd5017, %p10967;
	selp.f64 	%fd26923, %fd26923, %fd18332, %p10967;
	bra.uni 	$L__BB1_10817;
$L__BB1_10812:
	mad.lo.s64 	%rd10235, %rd1260, 24, %rd1261;
	add.s64 	%rd10236, %rd10235, %rd1262;
	shl.b64 	%rd10237, %rd10236, 3;
	add.s64 	%rd1265, %rd1, %rd10237;
	ld.global.f64 	%fd5020, [%rd1265+23000];
	abs.f64 	%fd18307, %fd5020;
	setp.geu.f64 	%p10960, %fd18307, 0d41CDCD64FF800000;
	mov.f64 	%fd26921, %fd5016;
	mov.f64 	%fd26922, %fd5017;
	@%p10960 bra 	$L__BB1_10817;
	ld.global.f64 	%fd18308, [%rd1265+22000];
	add.f64 	%fd18309, %fd26925, %fd18308;
	add.f64 	%fd18310, %fd26924, %fd5020;
	abs.f64 	%fd18311, %fd18310;
	setp.gt.f64 	%p10961, %fd18311, 0d41CDCD64FF800000;
	selp.f64 	%fd26921, 0dBFF0000000000000, %fd18309, %p10961;
	selp.f64 	%fd26922, 0d7FF0000000000000, %fd18310, %p10961;
	add.f64 	%fd18312, %fd26922, 0d4069000000000000;
	add.f64 	%fd18313, %fd26921, 0dC016CCCCCCCCCCCD;
	add.f64 	%fd18314, %fd4820, %fd18313;
	div.rn.f64 	%fd26923, %fd18312, %fd18314;
	abs.f64 	%fd18315, %fd5017;
	setp.geu.f64 	%p10962, %fd18315, 0d41CDCD64FF800000;
	@%p10962 bra 	$L__BB1_10817;
	add.f64 	%fd18316, %fd5017, 0d4069000000000000;
	add.f64 	%fd18317, %fd5016, 0dC016CCCCCCCCCCCD;
	add.f64 	%fd18318, %fd4820, %fd18317;
	div.rn.f64 	%fd18319, %fd18316, %fd18318;
	setp.lt.f64 	%p10963, %fd18319, %fd26923;
	selp.f64 	%fd26921, %fd26921, %fd5016, %p10963;
	selp.f64 	%fd26922, %fd26922, %fd5017, %p10963;
	selp.f64 	%fd26923, %fd26923, %fd18319, %p10963;
	bra.uni 	$L__BB1_10817;
$L__BB1_10815:
	ld.global.f64 	%fd18333, [%rd1263+20000];
	add.f64 	%fd18334, %fd26925, %fd18333;
	ld.global.f64 	%fd18335, [%rd1264+22000];
	add.f64 	%fd18336, %fd18334, %fd18335;
	add.f64 	%fd18337, %fd26924, %fd5018;
	add.f64 	%fd18338, %fd18337, %fd5019;
	abs.f64 	%fd18339, %fd18338;
	setp.gt.f64 	%p10968, %fd18339, 0d41CDCD64FF800000;
	selp.f64 	%fd26921, 0dBFF0000000000000, %fd18336, %p10968;
	selp.f64 	%fd26922, 0d7FF0000000000000, %fd18338, %p10968;
	add.f64 	%fd18340, %fd26922, 0d4069000000000000;
	add.f64 	%fd18341, %fd26921, 0dC016CCCCCCCCCCCD;
	add.f64 	%fd18342, %fd4820, %fd18341;
	div.rn.f64 	%fd26923, %fd18340, %fd18342;
	abs.f64 	%fd18343, %fd5017;
	setp.geu.f64 	%p10969, %fd18343, 0d41CDCD64FF800000;
	@%p10969 bra 	$L__BB1_10817;
	add.f64 	%fd18344, %fd5017, 0d4069000000000000;
	add.f64 	%fd18345, %fd5016, 0dC016CCCCCCCCCCCD;
	add.f64 	%fd18346, %fd4820, %fd18345;
	div.rn.f64 	%fd18347, %fd18344, %fd18346;
	setp.lt.f64 	%p10970, %fd18347, %fd26923;
	selp.f64 	%fd26921, %fd26921, %fd5016, %p10970;
	selp.f64 	%fd26922, %fd26922, %fd5017, %p10970;
	selp.f64 	%fd26923, %fd26923, %fd18347, %p10970;
$L__BB1_10817:
	abs.f64 	%fd18348, %fd26922;
	setp.geu.f64 	%p10971, %fd18348, 0d41CDCD64FF800000;
	@%p10971 bra 	$L__BB1_10819;
	add.f64 	%fd18349, %fd26924, 0d4069000000000000;
	add.f64 	%fd18350, %fd26925, 0dC016CCCCCCCCCCCD;
	add.f64 	%fd18351, %fd4820, %fd18350;
	div.rn.f64 	%fd18352, %fd18349, %fd18351;
	setp.lt.f64 	%p10972, %fd26923, %fd18352;
	selp.f64 	%fd26924, %fd26924, %fd26922, %p10972;
	selp.f64 	%fd26925, %fd26925, %fd26921, %p10972;
$L__BB1_10819:
	add.s32 	%r4155, %r28724, -1;
	mul.lo.s32 	%r4156, %r4155, %r4078;
	add.s32 	%r4157, %r28723, -1;
	add.s32 	%r4158, %r4157, %r4156;
	mul.wide.s32 	%rd10241, %r4158, 8;
	add.s64 	%rd10242, %rd21, %rd10241;
	ld.local.f64 	%fd5046, [%rd10242];
	abs.f64 	%fd5047, %fd5046;
	abs.f64 	%fd18353, %fd26925;
	max.f64 	%fd18355, %fd5047, %fd18353;
	setp.gt.f64 	%p10973, %fd18355, 0d41CDCD64FF800000;
	sub.f64 	%fd18356, %fd5046, %fd26925;
	abs.f64 	%fd18357, %fd18356;
	setp.geu.f64 	%p10974, %fd18357, 0d3EE4F8B588E368F1;
	or.pred  	%p10975, %p10973, %p10974;
	@%p10975 bra 	$L__BB1_10857;
	mul.wide.s32 	%rd10243, %r4158, 8;
	add.s64 	%rd10244, %rd20, %rd10243;
	ld.local.f64 	%fd18359, [%rd10244];
	abs.f64 	%fd18360, %fd18359;
	abs.f64 	%fd18361, %fd26924;
	max.f64 	%fd18363, %fd18360, %fd18361;
	setp.gt.f64 	%p10976, %fd18363, 0d41CDCD64FF800000;
	sub.f64 	%fd18364, %fd18359, %fd26924;
	abs.f64 	%fd18365, %fd18364;
	setp.geu.f64 	%p10977, %fd18365, 0d3EE4F8B588E368F1;
	or.pred  	%p10978, %p10976, %p10977;
	@%p10978 bra 	$L__BB1_10857;
	mul.wide.s32 	%rd10245, %r4152, 8;
	add.s64 	%rd10246, %rd20, %rd10245;
	ld.local.f64 	%fd18368, [%rd10246];
	add.f64 	%fd5048, %fd26919, %fd18368;
	add.s64 	%rd10247, %rd21, %rd10245;
	ld.local.f64 	%fd18369, [%rd10247];
	add.f64 	%fd5049, %fd26920, %fd18369;
	mov.f64 	%fd26926, 0d3FE0000000000000;
	@%p10918 bra 	$L__BB1_10851;
	mov.b32 	%r28713, 0;
	@%p10936 bra 	$L__BB1_10836;
	and.b32  	%r4159, %r4076, 15;
	setp.lt.u32 	%p10981, %r4076, 16;
	mov.b32 	%r28713, 0;
	mov.u32 	%r28697, %r28713;
	@%p10981 bra 	$L__BB1_10826;
	and.b32  	%r28697, %r4076, 2147483632;
	mov.b32 	%r28713, 0;
	mov.u32 	%r28691, %r28713;
$L__BB1_10825:
	.pragma "nounroll";
	mul.wide.u32 	%rd10248, %r28691, 4;
	add.s64 	%rd10249, %rd22, %rd10248;
	ld.local.u32 	%r18620, [%rd10249];
	setp.gt.s32 	%p10982, %r18620, 0;
	selp.u32 	%r18621, 1, 0, %p10982;
	add.s32 	%r18622, %r28713, %r18621;
	ld.local.u32 	%r18623, [%rd10249+4];
	setp.gt.s32 	%p10983, %r18623, 0;
	selp.u32 	%r18624, 1, 0, %p10983;
	add.s32 	%r18625, %r18622, %r18624;
	ld.local.u32 	%r18626, [%rd10249+8];
	setp.gt.s32 	%p10984, %r18626, 0;
	selp.u32 	%r18627, 1, 0, %p10984;
	add.s32 	%r18628, %r18625, %r18627;
	ld.local.u32 	%r18629, [%rd10249+12];
	setp.gt.s32 	%p10985, %r18629, 0;
	selp.u32 	%r18630, 1, 0, %p10985;
	add.s32 	%r18631, %r18628, %r18630;
	ld.local.u32 	%r18632, [%rd10249+16];
	setp.gt.s32 	%p10986, %r18632, 0;
	selp.u32 	%r18633, 1, 0, %p10986;
	add.s32 	%r18634, %r18631, %r18633;
	ld.local.u32 	%r18635, [%rd10249+20];
	setp.gt.s32 	%p10987, %r18635, 0;
	selp.u32 	%r18636, 1, 0, %p10987;
	add.s32 	%r18637, %r18634, %r18636;
	ld.local.u32 	%r18638, [%rd10249+24];
	setp.gt.s32 	%p10988, %r18638, 0;
	selp.u32 	%r18639, 1, 0, %p10988;
	add.s32 	%r18640, %r18637, %r18639;
	ld.local.u32 	%r18641, [%rd10249+28];
	setp.gt.s32 	%p10989, %r18641, 0;
	selp.u32 	%r18642, 1, 0, %p10989;
	add.s32 	%r18643, %r18640, %r18642;
	ld.local.u32 	%r18644, [%rd10249+32];
	setp.gt.s32 	%p10990, %r18644, 0;
	selp.u32 	%r18645, 1, 0, %p10990;
	add.s32 	%r18646, %r18643, %r18645;
	ld.local.u32 	%r18647, [%rd10249+36];
	setp.gt.s32 	%p10991, %r18647, 0;
	selp.u32 	%r18648, 1, 0, %p10991;
	add.s32 	%r18649, %r18646, %r18648;
	ld.local.u32 	%r18650, [%rd10249+40];
	setp.gt.s32 	%p10992, %r18650, 0;
	selp.u32 	%r18651, 1, 0, %p10992;
	add.s32 	%r18652, %r18649, %r18651;
	ld.local.u32 	%r18653, [%rd10249+44];
	setp.gt.s32 	%p10993, %r18653, 0;
	selp.u32 	%r18654, 1, 0, %p10993;
	add.s32 	%r18655, %r18652, %r18654;
	ld.local.u32 	%r18656, [%rd10249+48];
	setp.gt.s32 	%p10994, %r18656, 0;
	selp.u32 	%r18657, 1, 0, %p10994;
	add.s32 	%r18658, %r18655, %r18657;
	ld.local.u32 	%r18659, [%rd10249+52];
	setp.gt.s32 	%p10995, %r18659, 0;
	selp.u32 	%r18660, 1, 0, %p10995;
	add.s32 	%r18661, %r18658, %r18660;
	ld.local.u32 	%r18662, [%rd10249+56];
	setp.gt.s32 	%p10996, %r18662, 0;
	selp.u32 	%r18663, 1, 0, %p10996;
	add.s32 	%r18664, %r18661, %r18663;
	ld.local.u32 	%r18665, [%rd10249+60];
	setp.gt.s32 	%p10997, %r18665, 0;
	selp.u32 	%r18666, 1, 0, %p10997;
	add.s32 	%r28713, %r18664, %r18666;
	add.s32 	%r28691, %r28691, 16;
	setp.ne.s32 	%p10998, %r28691, %r28697;
	@%p10998 bra 	$L__BB1_10825;
$L__BB1_10826:
	setp.eq.s32 	%p10999, %r4159, 0;
	@%p10999 bra 	$L__BB1_10836;
	and.b32  	%r4168, %r4076, 7;
	setp.lt.u32 	%p11000, %r4159, 8;
	@%p11000 bra 	$L__BB1_10829;
	mul.wide.u32 	%rd10250, %r28697, 4;
	add.s64 	%rd10251, %rd22, %rd10250;
	ld.local.u32 	%r18668, [%rd10251];
	setp.gt.s32 	%p11001, %r18668, 0;
	selp.u32 	%r18669, 1, 0, %p11001;
	add.s32 	%r18670, %r28713, %r18669;
	ld.local.u32 	%r18671, [%rd10251+4];
	setp.gt.s32 	%p11002, %r18671, 0;
	selp.u32 	%r18672, 1, 0, %p11002;
	add.s32 	%r18673, %r18670, %r18672;
	ld.local.u32 	%r18674, [%rd10251+8];
	setp.gt.s32 	%p11003, %r18674, 0;
	selp.u32 	%r18675, 1, 0, %p11003;
	add.s32 	%r18676, %r18673, %r18675;
	ld.local.u32 	%r18677, [%rd10251+12];
	setp.gt.s32 	%p11004, %r18677, 0;
	selp.u32 	%r18678, 1, 0, %p11004;
	add.s32 	%r18679, %r18676, %r18678;
	ld.local.u32 	%r18680, [%rd10251+16];
	setp.gt.s32 	%p11005, %r18680, 0;
	selp.u32 	%r18681, 1, 0, %p11005;
	add.s32 	%r18682, %r18679, %r18681;
	ld.local.u32 	%r18683, [%rd10251+20];
	setp.gt.s32 	%p11006, %r18683, 0;
	selp.u32 	%r18684, 1, 0, %p11006;
	add.s32 	%r18685, %r18682, %r18684;
	ld.local.u32 	%r18686, [%rd10251+24];
	setp.gt.s32 	%p11007, %r18686, 0;
	selp.u32 	%r18687, 1, 0, %p11007;
	add.s32 	%r18688, %r18685, %r18687;
	ld.local.u32 	%r18689, [%rd10251+28];
	setp.gt.s32 	%p11008, %r18689, 0;
	selp.u32 	%r18690, 1, 0, %p11008;
	add.s32 	%r28713, %r18688, %r18690;
	add.s32 	%r28697, %r28697, 8;
$L__BB1_10829:
	setp.eq.s32 	%p11009, %r4168, 0;
	@%p11009 bra 	$L__BB1_10836;
	and.b32  	%r4174, %r4076, 3;
	setp.lt.u32 	%p11010, %r4168, 4;
	@%p11010 bra 	$L__BB1_10832;
	mul.wide.u32 	%rd10252, %r28697, 4;
	add.s64 	%rd10253, %rd22, %rd10252;
	ld.local.u32 	%r18692, [%rd10253];
	setp.gt.s32 	%p11011, %r18692, 0;
	selp.u32 	%r18693, 1, 0, %p11011;
	add.s32 	%r18694, %r28713, %r18693;
	ld.local.u32 	%r18695, [%rd10253+4];
	setp.gt.s32 	%p11012, %r18695, 0;
	selp.u32 	%r18696, 1, 0, %p11012;
	add.s32 	%r18697, %r18694, %r18696;
	ld.local.u32 	%r18698, [%rd10253+8];
	setp.gt.s32 	%p11013, %r18698, 0;
	selp.u32 	%r18699, 1, 0, %p11013;
	add.s32 	%r18700, %r18697, %r18699;
	ld.local.u32 	%r18701, [%rd10253+12];
	setp.gt.s32 	%p11014, %r18701, 0;
	selp.u32 	%r18702, 1, 0, %p11014;
	add.s32 	%r28713, %r18700, %r18702;
	add.s32 	%r28697, %r28697, 4;
$L__BB1_10832:
	setp.eq.s32 	%p11015, %r4174, 0;
	@%p11015 bra 	$L__BB1_10836;
	mul.wide.u32 	%rd10254, %r28697, 4;
	add.s64 	%rd1266, %rd22, %rd10254;
	ld.local.u32 	%r18703, [%rd1266];
	setp.gt.s32 	%p11016, %r18703, 0;
	selp.u32 	%r18704, 1, 0, %p11016;
	add.s32 	%r28713, %r28713, %r18704;
	setp.eq.s32 	%p11017, %r4174, 1;
	@%p11017 bra 	$L__BB1_10836;
	ld.local.u32 	%r18705, [%rd1266+4];
	setp.gt.s32 	%p11018, %r18705, 0;
	selp.u32 	%r18706, 1, 0, %p11018;
	add.s32 	%r28713, %r28713, %r18706;
	setp.eq.s32 	%p11019, %r4174, 2;
	@%p11019 bra 	$L__BB1_10836;
	ld.local.u32 	%r18707, [%rd1266+8];
	setp.gt.s32 	%p11020, %r18707, 0;
	selp.u32 	%r18708, 1, 0, %p11020;
	add.s32 	%r28713, %r28713, %r18708;
$L__BB1_10836:
	@%p10894 bra 	$L__BB1_10850;
	and.b32  	%r4184, %r4078, 15;
	setp.lt.u32 	%p11022, %r4078, 16;
	mov.b32 	%r28709, 0;
	@%p11022 bra 	$L__BB1_10840;
	and.b32  	%r28709, %r4078, 2147483632;
	mov.b32 	%r28703, 0;
$L__BB1_10839:
	.pragma "nounroll";
	mul.wide.u32 	%rd10255, %r28703, 4;
	add.s64 	%rd10256, %rd23, %rd10255;
	ld.local.u32 	%r18712, [%rd10256];
	setp.gt.s32 	%p11023, %r18712, 0;
	selp.u32 	%r18713, 1, 0, %p11023;
	add.s32 	%r18714, %r28713, %r18713;
	ld.local.u32 	%r18715, [%rd10256+4];
	setp.gt.s32 	%p11024, %r18715, 0;
	selp.u32 	%r18716, 1, 0, %p11024;
	add.s32 	%r18717, %r18714, %r18716;
	ld.local.u32 	%r18718, [%rd10256+8];
	setp.gt.s32 	%p11025, %r18718, 0;
	selp.u32 	%r18719, 1, 0, %p11025;
	add.s32 	%r18720, %r18717, %r18719;
	ld.local.u32 	%r18721, [%rd10256+12];
	setp.gt.s32 	%p11026, %r18721, 0;
	selp.u32 	%r18722, 1, 0, %p11026;
	add.s32 	%r18723, %r18720, %r18722;
	ld.local.u32 	%r18724, [%rd10256+16];
	setp.gt.s32 	%p11027, %r18724, 0;
	selp.u32 	%r18725, 1, 0, %p11027;
	add.s32 	%r18726, %r18723, %r18725;
	ld.local.u32 	%r18727, [%rd10256+20];
	setp.gt.s32 	%p11028, %r18727, 0;
	selp.u32 	%r18728, 1, 0, %p11028;
	add.s32 	%r18729, %r18726, %r18728;
	ld.local.u32 	%r18730, [%rd10256+24];
	setp.gt.s32 	%p11029, %r18730, 0;
	selp.u32 	%r18731, 1, 0, %p11029;
	add.s32 	%r18732, %r18729, %r18731;
	ld.local.u32 	%r18733, [%rd10256+28];
	setp.gt.s32 	%p11030, %r18733, 0;
	selp.u32 	%r18734, 1, 0, %p11030;
	add.s32 	%r18735, %r18732, %r18734;
	ld.local.u32 	%r18736, [%rd10256+32];
	setp.gt.s32 	%p11031, %r18736, 0;
	selp.u32 	%r18737, 1, 0, %p11031;
	add.s32 	%r18738, %r18735, %r18737;
	ld.local.u32 	%r18739, [%rd10256+36];
	setp.gt.s32 	%p11032, %r18739, 0;
	selp.u32 	%r18740, 1, 0, %p11032;
	add.s32 	%r18741, %r18738, %r18740;
	ld.local.u32 	%r18742, [%rd10256+40];
	setp.gt.s32 	%p11033, %r18742, 0;
	selp.u32 	%r18743, 1, 0, %p11033;
	add.s32 	%r18744, %r18741, %r18743;
	ld.local.u32 	%r18745, [%rd10256+44];
	setp.gt.s32 	%p11034, %r18745, 0;
	selp.u32 	%r18746, 1, 0, %p11034;
	add.s32 	%r18747, %r18744, %r18746;
	ld.local.u32 	%r18748, [%rd10256+48];
	setp.gt.s32 	%p11035, %r18748, 0;
	selp.u32 	%r18749, 1, 0, %p11035;
	add.s32 	%r18750, %r18747, %r18749;
	ld.local.u32 	%r18751, [%rd10256+52];
	setp.gt.s32 	%p11036, %r18751, 0;
	selp.u32 	%r18752, 1, 0, %p11036;
	add.s32 	%r18753, %r18750, %r18752;
	ld.local.u32 	%r18754, [%rd10256+56];
	setp.gt.s32 	%p11037, %r18754, 0;
	selp.u32 	%r18755, 1, 0, %p11037;
	add.s32 	%r18756, %r18753, %r18755;
	ld.local.u32 	%r18757, [%rd10256+60];
	setp.gt.s32 	%p11038, %r18757, 0;
	selp.u32 	%r18758, 1, 0, %p11038;
	add.s32 	%r28713, %r18756, %r18758;
	add.s32 	%r28703, %r28703, 16;
	setp.ne.s32 	%p11039, %r28703, %r28709;
	@%p11039 bra 	$L__BB1_10839;
$L__BB1_10840:
	setp.eq.s32 	%p11040, %r4184, 0;
	@%p11040 bra 	$L__BB1_10850;
	and.b32  	%r4193, %r4078, 7;
	setp.lt.u32 	%p11041, %r4184, 8;
	@%p11041 bra 	$L__BB1_10843;
	mul.wide.u32 	%rd10257, %r28709, 4;
	add.s64 	%rd10258, %rd23, %rd10257;
	ld.local.u32 	%r18760, [%rd10258];
	setp.gt.s32 	%p11042, %r18760, 0;
	selp.u32 	%r18761, 1, 0, %p11042;
	add.s32 	%r18762, %r28713, %r18761;
	ld.local.u32 	%r18763, [%rd10258+4];
	setp.gt.s32 	%p11043, %r18763, 0;
	selp.u32 	%r18764, 1, 0, %p11043;
	add.s32 	%r18765, %r18762, %r18764;
	ld.local.u32 	%r18766, [%rd10258+8];
	setp.gt.s32 	%p11044, %r18766, 0;
	selp.u32 	%r18767, 1, 0, %p11044;
	add.s32 	%r18768, %r18765, %r18767;
	ld.local.u32 	%r18769, [%rd10258+12];
	setp.gt.s32 	%p11045, %r18769, 0;
	selp.u32 	%r18770, 1, 0, %p11045;
	add.s32 	%r18771, %r18768, %r18770;
	ld.local.u32 	%r18772, [%rd10258+16];
	setp.gt.s32 	%p11046, %r18772, 0;
	selp.u32 	%r18773, 1, 0, %p11046;
	add.s32 	%r18774, %r18771, %r18773;
	ld.local.u32 	%r18775, [%rd10258+20];
	setp.gt.s32 	%p11047, %r18775, 0;
	selp.u32 	%r18776, 1, 0, %p11047;
	add.s32 	%r18777, %r18774, %r18776;
	ld.local.u32 	%r18778, [%rd10258+24];
	setp.gt.s32 	%p11048, %r18778, 0;
	selp.u32 	%r18779, 1, 0, %p11048;
	add.s32 	%r18780, %r18777, %r18779;
	ld.local.u32 	%r18781, [%rd10258+28];
	setp.gt.s32 	%p11049, %r18781, 0;
	selp.u32 	%r18782, 1, 0, %p11049;
	add.s32 	%r28713, %r18780, %r18782;
	add.s32 	%r28709, %r28709, 8;
$L__BB1_10843:
	setp.eq.s32 	%p11050, %r4193, 0;
	@%p11050 bra 	$L__BB1_10850;
	and.b32  	%r4199, %r4078, 3;
	setp.lt.u32 	%p11051, %r4193, 4;
	@%p11051 bra 	$L__BB1_10846;
	mul.wide.u32 	%rd10259, %r28709, 4;
	add.s64 	%rd10260, %rd23, %rd10259;
	ld.local.u32 	%r18784, [%rd10260];
	setp.gt.s32 	%p11052, %r18784, 0;
	selp.u32 	%r18785, 1, 0, %p11052;
	add.s32 	%r18786, %r28713, %r18785;
	ld.local.u32 	%r18787, [%rd10260+4];
	setp.gt.s32 	%p11053, %r18787, 0;
	selp.u32 	%r18788, 1, 0, %p11053;
	add.s32 	%r18789, %r18786, %r18788;
	ld.local.u32 	%r18790, [%rd10260+8];
	setp.gt.s32 	%p11054, %r18790, 0;
	selp.u32 	%r18791, 1, 0, %p11054;
	add.s32 	%r18792, %r18789, %r18791;
	ld.local.u32 	%r18793, [%rd10260+12];
	setp.gt.s32 	%p11055, %r18793, 0;
	selp.u32 	%r18794, 1, 0, %p11055;
	add.s32 	%r28713, %r18792, %r18794;
	add.s32 	%r28709, %r28709, 4;
$L__BB1_10846:
	setp.eq.s32 	%p11056, %r4199, 0;
	@%p11056 bra 	$L__BB1_10850;
	mul.wide.u32 	%rd10261, %r28709, 4;
	add.s64 	%rd1267, %rd23, %rd10261;
	ld.local.u32 	%r18795, [%rd1267];
	setp.gt.s32 	%p11057, %r18795, 0;
	selp.u32 	%r18796, 1, 0, %p11057;
	add.s32 	%r28713, %r28713, %r18796;
	setp.eq.s32 	%p11058, %r4199, 1;
	@%p11058 bra 	$L__BB1_10850;
	ld.local.u32 	%r18797, [%rd1267+4];
	setp.gt.s32 	%p11059, %r18797, 0;
	selp.u32 	%r18798, 1, 0, %p11059;
	add.s32 	%r28713, %r28713, %r18798;
	setp.eq.s32 	%p11060, %r4199, 2;
	@%p11060 bra 	$L__BB1_10850;
	ld.local.u32 	%r18799, [%rd1267+8];
	setp.gt.s32 	%p11061, %r18799, 0;
	selp.u32 	%r18800, 1, 0, %p11061;
	add.s32 	%r28713, %r28713, %r18800;
$L__BB1_10850:
	shr.u32 	%r18801, %r28713, 1;
	add.s32 	%r18802, %r18801, -1;
	cvt.rn.f64.s32 	%fd18370, %r18802;
	add.f64 	%fd18371, %fd5049, 0dC016CCCCCCCCCCCD;
	fma.rn.f64 	%fd18372, %fd18370, 0dBFE0A2B1704FF434, %fd18371;
	add.f64 	%fd18373, %fd4820, %fd18372;
	add.f64 	%fd18374, %fd5048, 0d4069000000000000;
	div.rn.f64 	%fd18375, %fd18374, %fd18373;
	add.f64 	%fd18376, %fd18375, 0dC071126666666666;
	fma.rn.f64 	%fd26926, %fd18376, 0d4059000000000000, 0d3FE0000000000000;
$L__BB1_10851:
	cvt.rzi.s32.f64 	%r18803, %fd26926;
	cvt.rn.f64.s32 	%fd18377, %r18803;
	div.rn.f64 	%fd26927, %fd18377, 0d4059000000000000;
$L__BB1_10852:
	ld.param.f32 	%f828, [_Z16candidate_primerPcPiS0_S0_PfS1_S1_iffiiPdS_S0__param_9];
	add.f32 	%f605, %f828, 0fC1200000;
	cvt.f64.f32 	%fd18378, %f605;
	setp.leu.f64 	%p11062, %fd26927, %fd18378;
	selp.u32 	%r28658, 1, 0, %p11062;
$L__BB1_10853:
	ld.param.u32 	%r26874, [_Z16candidate_primerPcPiS0_S0_PfS1_S1_iffiiPdS_S0__param_11];
	setp.eq.s32 	%p11063, %r26874, 0;
	setp.eq.s32 	%p11064, %r28658, 0;
	or.pred  	%p11065, %p11063, %p11064;
	@%p11065 bra 	$L__BB1_10855;
	ld.param.u64 	%rd15920, [_Z16candidate_primerPcPiS0_S0_PfS1_S1_iffiiPdS_S0__param_14];
	ld.param.u64 	%rd15904, [_Z16candidate_primerPcPiS0_S0_PfS1_S1_iffiiPdS_S0__param_13];
	ld.param.u64 	%rd15888, [_Z16candidate_primerPcPiS0_S0_PfS1_S1_iffiiPdS_S0__param_12];
	ld.param.f32 	%f829, [_Z16candidate_primerPcPiS0_S0_PfS1_S1_iffiiPdS_S0__param_9];
	add.u64 	%rd10262, %SP, 10284;
	{ // callseq 9, 0
	.param .b64 param0;
	st.param.b64 	[param0], %rd10262;
	.param .b64 param1;
	st.param.b64 	[param1], %rd10262;
	.param .b32 param2;
	st.param.b32 	[param2], 4;
	.param .b64 param3;
	st.param.b64 	[param3], %rd15888;
	.param .b64 param4;
	st.param.b64 	[param4], %rd15904;
	.param .b64 param5;
	st.param.b64 	[param5], %rd15920;
	.param .b64 retval0;
	call.uni (retval0), 
	_Z4thalPcS_iPdS_Pi, 
	(
	param0, 
	param1, 
	param2, 
	param3, 
	param4, 
	param5
	);
	ld.param.f64 	%fd18379, [retval0];
	} // callseq 9
	add.f32 	%f606, %f829, 0fC1200000;
	cvt.f64.f32 	%fd18381, %f606;
	setp.leu.f64 	%p11066, %fd18379, %fd18381;
	selp.u32 	%r28658, 1, 0, %p11066;
$L__BB1_10855:
	setp.eq.s32 	%p11067, %r28658, 0;
	@%p11067 bra 	$L__BB1_2227;
	ld.param.u64 	%rd15842, [_Z16candidate_primerPcPiS0_S0_PfS1_S1_iffiiPdS_S0__param_3];
	cvta.to.global.u64 	%rd10263, %rd15842;
	shl.b32 	%r18805, %r26893, 3;
	mul.wide.s32 	%rd10264, %r18805, 4;
	add.s64 	%rd10265, %rd10263, %rd10264;
	mov.b32 	%r18806, 1;
	st.global.u32 	[%rd10265+16], %r18806;
	bra.uni 	$L__BB1_2227;
$L__BB1_10857:
	mov.pred 	%p18201, -1;
	min.s32 	%r18807, %r28723, %r28724;
	setp.lt.s32 	%p11069, %r18807, 2;
	@%p11069 bra 	$L__BB1_10860;
	cvt.u64.u32 	%rd10266, %r4155;
	add.s64 	%rd10267, %rd24, %rd10266;
	cvt.u64.u32 	%rd10268, %r4157;
	add.s64 	%rd10269, %rd25, %rd10268;
	cvt.u64.u32 	%rd10270, %r28723;
	add.s64 	%rd10271, %rd25, %rd10270;
	ld.local.s8 	%r18808, [%rd10271];
	ld.local.u8 	%r18809, [%rd10267];
	prmt.b32 	%r18811, %r18594, %r18809, 0x3340U;
	ld.local.u8 	%r18812, [%rd10269];
	prmt.b32 	%r18813, %r18812, 0, 0x3340U;
	prmt.b32 	%r18814, %r18811, %r18813, 0x5410U;
	mov.b32 	%r18815, 359705;
	dp4a.s32.u32 	%r18816, %r18814, %r18815, %r18808;
	mul.wide.s32 	%rd10272, %r18816, 8;
	add.s64 	%rd10273, %rd1, %rd10272;
	ld.global.f64 	%fd18382, [%rd10273];
	sub.s32 	%r18817, %r4156, %r4078;
	add.s32 	%r4213, %r28723, -2;
	add.s32 	%r18818, %r4213, %r18817;
	mul.wide.s32 	%rd10274, %r18818, 8;
	add.s64 	%rd10275, %rd21, %rd10274;
	ld.local.f64 	%fd18383, [%rd10275];
	add.f64 	%fd18384, %fd18382, %fd18383;
	abs.f64 	%fd18385, %fd18384;
	max.f64 	%fd18387, %fd5047, %fd18385;
	setp.gt.f64 	%p11071, %fd18387, 0d41CDCD64FF800000;
	sub.f64 	%fd18388, %fd5046, %fd18384;
	abs.f64 	%fd18389, %fd18388;
	setp.geu.f64 	%p11072, %fd18389, 0d3EE4F8B588E368F1;
	or.pred  	%p11073, %p11071, %p11072;
	@%p11073 bra 	$L__BB1_10860;
	add.s32 	%r18819, %r28724, -2;
	mul.wide.u32 	%rd10276, %r18819, 4;
	add.s64 	%rd10277, %rd22, %rd10276;
	st.local.u32 	[%rd10277], %r4157;
	mul.wide.u32 	%rd10278, %r4213, 4;
	add.s64 	%rd10279, %rd23, %rd10278;
	st.local.u32 	[%rd10279], %r4155;
	mov.pred 	%p18201, 0;
	mov.u32 	%r28723, %r4157;
	mov.u32 	%r28724, %r4155;
$L__BB1_10860:
	not.pred 	%p11075, %p18201;
	@%p11075 bra 	$L__BB1_10879;
	mov.b32 	%r28720, 3;
$L__BB1_10862:
	mov.u32 	%r4218, %r28720;
	add.s32 	%r4219, %r28724, -1;
	sub.s32 	%r18821, %r28723, %r4218;
	add.s32 	%r18822, %r18821, 1;
	setp.gt.u32 	%p11077, %r18821, 2147483646;
	abs.s32 	%r18823, %r18821;
	selp.b32 	%r4220, %r18823, 0, %p11077;
	sub.s32 	%r28722, %r4219, %r4220;
	selp.b32 	%r28721, 1, %r18822, %p11077;
	setp.lt.s32 	%p11078, %r28722, 1;
	setp.ge.s32 	%p11079, %r28721, %r28723;
	mov.pred 	%p18202, -1;
	or.pred  	%p11080, %p11078, %p11079;
	@%p11080 bra 	$L__BB1_10878;
	cvt.s64.s32 	%rd10280, %r28723;
	add.s64 	%rd1268, %rd25, %rd10280;
	add.s32 	%r18825, %r28723, -1;
	mad.lo.s32 	%r18826, %r4219, %r4078, %r18825;
	mul.wide.s32 	%rd10281, %r18826, 8;
	add.s64 	%rd10282, %rd21, %rd10281;
	ld.local.f64 	%fd5054, [%rd10282];
	abs.f64 	%fd5055, %fd5054;
	add.s32 	%r18827, %r18825, %r4220;
	sub.s32 	%r18828, %r18827, %r28721;
	mul.wide.s32 	%rd10283, %r18828, 8;
	add.s64 	%rd1269, %rd1, %rd10283;
$L__BB1_10864:
	cvt.s64.s32 	%rd10284, %r28724;
	add.s64 	%rd1270, %rd24, %rd10284;
	not.b32 	%r18829, %r28722;
	add.s32 	%r4225, %r28724, %r18829;
	not.b32 	%r18830, %r28721;
	add.s32 	%r4226, %r28723, %r18830;
	setp.eq.s32 	%p11081, %r4225, 0;
	setp.gt.s32 	%p11082, %r4226, 0;
	and.pred  	%p11083, %p11081, %p11082;
	@%p11083 bra 	$L__BB1_10869;
	setp.eq.s32 	%p11084, %r4226, 0;
	setp.gt.s32 	%p11085, %r4225, 0;
	and.pred  	%p11086, %p11085, %p11084;
	@%p11086 bra 	$L__BB1_10869;
	setp.eq.s32 	%p11087, %r4225, 1;
	setp.eq.s32 	%p11088, %r4226, 1;
	and.pred  	%p11089, %p11087, %p11088;
	@%p11089 bra 	$L__BB1_10868;
	ld.global.f64 	%fd18391, [%rd1269+24952];
	cvt.u64.u32 	%rd10285, %r28722;
	add.s64 	%rd10286, %rd24, %rd10285;
	cvt.s64.s32 	%rd10287, %r28721;
	add.s64 	%rd10288, %rd25, %rd10287;
	ld.local.s8 	%r18831, [%rd10288+1];
	ld.local.u8 	%r18832, [%rd10286+1];
	ld.local.u8 	%r18833, [%rd10286];
	prmt.b32 	%r18834, %r18833, %r18832, 0x3340U;
	ld.local.u8 	%r18835, [%rd10288];
	prmt.b32 	%r18836, %r18835, 0, 0x3340U;
	prmt.b32 	%r18837, %r18834, %r18836, 0x5410U;
	mov.b32 	%r18838, 334205;
	dp4a.s32.u32 	%r18839, %r18837, %r18838, %r18831;
	mul.wide.s32 	%rd10289, %r18839, 8;
	add.s64 	%rd10290, %rd1, %rd10289;
	ld.global.f64 	%fd18392, [%rd10290+30440];
	add.f64 	%fd18393, %fd18391, %fd18392;
	cvt.s64.s32 	%rd10291, %r28724;
	add.s64 	%rd10292, %rd24, %rd10291;
	ld.local.s8 	%r18840, [%rd10292+-1];
	ld.local.u8 	%r18841, [%rd1268];
	ld.local.u8 	%r18842, [%rd1268+-1];
	prmt.b32 	%r18843, %r18842, %r18841, 0x3340U;
	ld.local.u8 	%r18844, [%rd10292];
	prmt.b32 	%r18845, %r18844, 0, 0x3340U;
	prmt.b32 	%r18846, %r18843, %r18845, 0x5410U;
	mov.b32 	%r18847, 359705;
	dp4a.s32.u32 	%r18848, %r18846, %r18847, %r18840;
	mul.wide.s32 	%rd10293, %r18848, 8;
	add.s64 	%rd10294, %rd1, %rd10293;
	ld.global.f64 	%fd18394, [%rd10294+30440];
	add.f64 	%fd18395, %fd18393, %fd18394;
	add.s32 	%r18849, %r28722, -1;
	mad.lo.s32 	%r18850, %r18849, %r4078, %r28721;
	add.s32 	%r18851, %r18850, -1;
	mul.wide.s32 	%rd10295, %r18851, 8;
	add.s64 	%rd10296, %rd20, %rd10295;
	ld.local.f64 	%fd18396, [%rd10296];
	add.f64 	%fd18397, %fd18395, %fd18396;
	ld.global.f64 	%fd18398, [%rd1269+24232];
	ld.global.f64 	%fd18399, [%rd10290+25440];
	add.f64 	%fd18400, %fd18398, %fd18399;
	ld.global.f64 	%fd18401, [%rd10294+25440];
	add.f64 	%fd18402, %fd18400, %fd18401;
	sub.s32 	%r18852, %r4225, %r4226;
	abs.s32 	%r18853, %r18852;
	cvt.rn.f64.s32 	%fd18403, %r18853;
	fma.rn.f64 	%fd18404, %fd18403, 0dBFEEF3E864B31D04, %fd18402;
	add.s64 	%rd10297, %rd21, %rd10295;
	ld.local.f64 	%fd18405, [%rd10297];
	add.f64 	%fd18406, %fd18405, %fd18404;
	abs.f64 	%fd18407, %fd18397;
	setp.gt.f64 	%p11090, %fd18407, 0d41CDCD64FF800000;
	selp.f64 	%fd26931, 0dBFF0000000000000, %fd18406, %p11090;
	selp.f64 	%fd26930, 0d7FF0000000000000, %fd18397, %p11090;
	bra.uni 	$L__BB1_10874;
$L__BB1_10868:
	cvt.u64.u32 	%rd10298, %r28722;
	add.s64 	%rd10299, %rd24, %rd10298;
	cvt.s64.s32 	%rd10300, %r28721;
	add.s64 	%rd10301, %rd25, %rd10300;
	ld.local.s8 	%r18854, [%rd10301+1];
	ld.local.u8 	%r18855, [%rd10299+1];
	ld.local.u8 	%r18856, [%rd10299];
	prmt.b32 	%r18857, %r18856, %r18855, 0x3340U;
	ld.local.u8 	%r18858, [%rd10301];
	prmt.b32 	%r18859, %r18858, 0, 0x3340U;
	prmt.b32 	%r18860, %r18857, %r18859, 0x5410U;
	mov.b32 	%r18861, 334205;
	dp4a.s32.u32 	%r18862, %r18860, %r18861, %r18854;
	mul.wide.s32 	%rd10302, %r18862, 8;
	add.s64 	%rd10303, %rd1, %rd10302;
	ld.global.f64 	%fd18408, [%rd10303+10000];
	ld.local.s8 	%r18863, [%rd1270+-1];
	ld.local.u8 	%r18864, [%rd1268];
	ld.local.u8 	%r18865, [%rd1268+-1];
	prmt.b32 	%r18866, %r18865, %r18864, 0x3340U;
	ld.local.u8 	%r18867, [%rd1270];
	prmt.b32 	%r18868, %r18867, 0, 0x3340U;
	prmt.b32 	%r18869, %r18866, %r18868, 0x5410U;
	mov.b32 	%r18870, 359705;
	dp4a.s32.u32 	%r18871, %r18869, %r18870, %r18863;
	mul.wide.s32 	%rd10304, %r18871, 8;
	add.s64 	%rd10305, %rd1, %rd10304;
	ld.global.f64 	%fd18409, [%rd10305+10000];
	add.f64 	%fd18410, %fd18408, %fd18409;
	add.s32 	%r18872, %r28722, -1;
	mad.lo.s32 	%r18873, %r18872, %r4078, %r28721;
	add.s32 	%r18874, %r18873, -1;
	mul.wide.s32 	%rd10306, %r18874, 8;
	add.s64 	%rd10307, %rd21, %rd10306;
	ld.local.f64 	%fd18411, [%rd10307];
	add.f64 	%fd18412, %fd18410, %fd18411;
	ld.global.f64 	%fd18413, [%rd10303+15000];
	ld.global.f64 	%fd18414, [%rd10305+15000];
	add.f64 	%fd18415, %fd18413, %fd18414;
	add.s64 	%rd10308, %rd20, %rd10306;
	ld.local.f64 	%fd18416, [%rd10308];
	add.f64 	%fd18417, %fd18415, %fd18416;
	abs.f64 	%fd18418, %fd18417;
	setp.gt.f64 	%p11091, %fd18418, 0d41CDCD64FF800000;
	selp.f64 	%fd18419, 0dBFF0000000000000, %fd18412, %p11091;
	selp.f64 	%fd18420, 0d7FF0000000000000, %fd18417, %p11091;
	add.f64 	%fd18421, %fd18420, 0d4069000000000000;
	add.f64 	%fd18422, %fd18419, 0dC016CCCCCCCCCCCD;
	add.f64 	%fd18423, %fd4820, %fd18422;
	div.rn.f64 	%fd18424, %fd18421, %fd18423;
	add.s32 	%r18875, %r28724, -1;
	mad.lo.s32 	%r18876, %r18875, %r4078, %r28723;
	add.s32 	%r18877, %r18876, -1;
	mul.wide.s32 	%rd10309, %r18877, 8;
	add.s64 	%rd10310, %rd20, %rd10309;
	ld.local.f64 	%fd18425, [%rd10310];
	add.f64 	%fd18426, %fd18425, 0d4069000000000000;
	add.f64 	%fd18427, %fd5054, 0dC016CCCCCCCCCCCD;
	add.f64 	%fd18428, %fd4820, %fd18427;
	div.rn.f64 	%fd18429, %fd18426, %fd18428;
	setp.ltu.f64 	%p11092, %fd18424, %fd18429;
	selp.f64 	%fd26930, 0d7FF0000000000000, %fd18420, %p11092;
	selp.f64 	%fd26931, 0dBFF0000000000000, %fd18419, %p11092;
	bra.uni 	$L__BB1_10874;
$L__BB1_10869:
	setp.eq.s32 	%p11093, %r4226, 1;
	setp.eq.s32 	%p11094, %r4225, 1;
	or.pred  	%p11095, %p11094, %p11093;
	@%p11095 bra 	$L__BB1_10871;
	ld.global.f64 	%fd18430, [%rd1269+25192];
	cvt.u64.u32 	%rd10311, %r28722;
	add.s64 	%rd10312, %rd24, %rd10311;
	ld.local.s8 	%r18878, [%rd10312];
	mul.wide.s32 	%rd10313, %r18878, 5;
	cvt.s64.s32 	%rd10314, %r28721;
	add.s64 	%rd10315, %rd25, %rd10314;
	ld.local.s8 	%rd10316, [%rd10315];
	add.s64 	%rd10317, %rd10313, %rd10316;
	shl.b64 	%rd10318, %rd10317, 3;
	add.s64 	%rd10319, %rd1, %rd10318;
	ld.global.f64 	%fd18431, [%rd10319+45640];
	add.f64 	%fd18432, %fd18430, %fd18431;
	ld.local.s8 	%r18879, [%rd1270];
	mul.wide.s32 	%rd10320, %r18879, 5;
	ld.local.s8 	%rd10321, [%rd1268];
	add.s64 	%rd10322, %rd10320, %rd10321;
	shl.b64 	%rd10323, %rd10322, 3;
	add.s64 	%rd10324, %rd1, %rd10323;
	ld.global.f64 	%fd18433, [%rd10324+45640];
	add.f64 	%fd18434, %fd18432, %fd18433;
	add.s32 	%r18880, %r28722, -1;
	mad.lo.s32 	%r18881, %r18880, %r4078, %r28721;
	add.s32 	%r18882, %r18881, -1;
	mul.wide.s32 	%rd10325, %r18882, 8;
	add.s64 	%rd10326, %rd20, %rd10325;
	ld.local.f64 	%fd18435, [%rd10326];
	add.f64 	%fd18436, %fd18434, %fd18435;
	ld.global.f64 	%fd18437, [%rd1269+24472];
	ld.global.f64 	%fd18438, [%rd10319+45440];
	add.f64 	%fd18439, %fd18437, %fd18438;
	ld.global.f64 	%fd18440, [%rd10324+45440];
	add.f64 	%fd18441, %fd18439, %fd18440;
	add.s64 	%rd10327, %rd21, %rd10325;
	ld.local.f64 	%fd18442, [%rd10327];
	add.f64 	%fd18443, %fd18441, %fd18442;
	abs.f64 	%fd18444, %fd18436;
	setp.gt.f64 	%p11096, %fd18444, 0d41CDCD64FF800000;
	selp.f64 	%fd26931, 0dBFF0000000000000, %fd18443, %p11096;
	selp.f64 	%fd26930, 0d7FF0000000000000, %fd18436, %p11096;
	bra.uni 	$L__BB1_10874;
$L__BB1_10871:
	setp.eq.s32 	%p11097, %r4225, 1;
	setp.eq.s32 	%p11098, %r4226, 1;
	setp.eq.s32 	%p11099, %r4225, 0;
	and.pred  	%p11100, %p11099, %p11098;
	setp.eq.s32 	%p11101, %r4226, 0;
	and.pred  	%p11102, %p11097, %p11101;
	or.pred  	%p11103, %p11100, %p11102;
	mov.f64 	%fd26929, 0d0000000000000000;
	mov.f64 	%fd26928, 0dC0A9300000000000;
	not.pred 	%p11104, %p11103;
	@%p11104 bra 	$L__BB1_10873;
	sub.s32 	%r18883, %r28723, %r4218;
	setp.gt.u32 	%p11105, %r18883, 2147483646;
	abs.s32 	%r18884, %r18883;
	selp.b32 	%r18885, %r18884, 0, %p11105;
	add.s32 	%r18886, %r28723, %r18885;
	add.s32 	%r18887, %r18883, 1;
	selp.b32 	%r18888, 1, %r18887, %p11105;
	not.b32 	%r18889, %r18888;
	add.s32 	%r18890, %r18889, %r18886;
	mul.wide.u32 	%rd10328, %r18890, 8;
	add.s64 	%rd10329, %rd1, %rd10328;
	ld.global.f64 	%fd18447, [%rd10329+25192];
	cvt.u64.u32 	%rd10330, %r28722;
	add.s64 	%rd10331, %rd24, %rd10330;
	cvt.s64.s32 	%rd10332, %r28721;
	add.s64 	%rd10333, %rd25, %rd10332;
	ld.local.s8 	%r18891, [%rd1268];
	ld.local.u8 	%r18892, [%rd10331];
	ld.local.u8 	%r18893, [%rd1270];
	prmt.b32 	%r18894, %r18892, %r18893, 0x3340U;
	ld.local.u8 	%r18895, [%rd10333];
	prmt.b32 	%r18896, %r18895, 0, 0x3340U;
	prmt.b32 	%r18897, %r18894, %r18896, 0x5410U;
	mov.b32 	%r18898, 334205;
	dp4a.s32.u32 	%r18899, %r18897, %r18898, %r18891;
	mul.wide.s32 	%rd10334, %r18899, 8;
	add.s64 	%rd10335, %rd1, %rd10334;
	ld.global.f64 	%fd18448, [%rd10335+5000];
	add.f64 	%fd26929, %fd18447, %fd18448;
	ld.global.f64 	%fd18449, [%rd10329+24472];
	ld.global.f64 	%fd18450, [%rd10335];
	add.f64 	%fd26928, %fd18449, %fd18450;
$L__BB1_10873:
	add.s32 	%r18900, %r28722, -1;
	mad.lo.s32 	%r18901, %r18900, %r4078, %r28721;
	add.s32 	%r18902, %r18901, -1;
	mul.wide.s32 	%rd10336, %r18902, 8;
	add.s64 	%rd10337, %rd20, %rd10336;
	ld.local.f64 	%fd18451, [%rd10337];
	add.f64 	%fd18452, %fd26929, %fd18451;
	add.s64 	%rd10338, %rd21, %rd10336;
	ld.local.f64 	%fd18453, [%rd10338];
	add.f64 	%fd18454, %fd26928, %fd18453;
	abs.f64 	%fd18455, %fd18452;
	setp.gt.f64 	%p11106, %fd18455, 0d41CDCD64FF800000;
	selp.f64 	%fd26931, 0dBFF0000000000000, %fd18454, %p11106;
	selp.f64 	%fd26930, 0d7FF0000000000000, %fd18452, %p11106;
$L__BB1_10874:
	abs.f64 	%fd18456, %fd26931;
	max.f64 	%fd18458, %fd5055, %fd18456;
	setp.gt.f64 	%p11107, %fd18458, 0d41CDCD64FF800000;
	sub.f64 	%fd18459, %fd5054, %fd26931;
	abs.f64 	%fd18460, %fd18459;
	setp.geu.f64 	%p11108, %fd18460, 0d3EE4F8B588E368F1;
	or.pred  	%p11109, %p11107, %p11108;
	@%p11109 bra 	$L__BB1_10877;
	add.s32 	%r18903, %r28724, -1;
	mad.lo.s32 	%r18904, %r18903, %r4078, %r28723;
	add.s32 	%r18905, %r18904, -1;
	mul.wide.s32 	%rd10339, %r18905, 8;
	add.s64 	%rd10340, %rd20, %rd10339;
	ld.local.f64 	%fd18462, [%rd10340];
	abs.f64 	%fd18463, %fd18462;
	abs.f64 	%fd18464, %fd26930;
	max.f64 	%fd18466, %fd18463, %fd18464;
	setp.gt.f64 	%p11110, %fd18466, 0d41CDCD64FF800000;
	sub.f64 	%fd18467, %fd18462, %fd26930;
	abs.f64 	%fd18468, %fd18467;
	setp.geu.f64 	%p11111, %fd18468, 0d3EE4F8B588E368F1;
	or.pred  	%p11112, %p11110, %p11111;
	@%p11112 bra 	$L__BB1_10877;
	add.s32 	%r18906, %r28722, -1;
	mul.wide.u32 	%rd10341, %r18906, 4;
	add.s64 	%rd10342, %rd22, %rd10341;
	st.local.u32 	[%rd10342], %r28721;
	mul.wide.s32 	%rd10343, %r28721, 4;
	add.s64 	%rd10344, %rd23, %rd10343;
	st.local.u32 	[%rd10344+-4], %r28722;
	mov.pred 	%p18202, 0;
	mov.u32 	%r28723, %r28721;
	mov.u32 	%r28724, %r28722;
	bra.uni 	$L__BB1_10878;
$L__BB1_10877:
	add.s32 	%r4227, %r28722, -1;
	add.s32 	%r28721, %r28721, 1;
	setp.gt.s32 	%p11115, %r28722, 1;
	setp.lt.s32 	%p11116, %r28721, %r28723;
	and.pred  	%p11117, %p11115, %p11116;
	mov.u32 	%r28722, %r4227;
	@%p11117 bra 	$L__BB1_10864;
$L__BB1_10878:
	add.s32 	%r28720, %r4218, 1;
	setp.lt.u32 	%p11118, %r4218, 32;
	and.pred  	%p11119, %p18202, %p11118;
	@%p11119 bra 	$L__BB1_10862;
$L__BB1_10879:
	cvt.s64.s32 	%rd10345, %r28723;
	add.s64 	%rd10346, %rd25, %rd10345;
	ld.local.u8 	%rs6865, [%rd10346];
	bra.uni 	$L__BB1_10806;
$L__BB1_10880:
	mov.pred 	%p18203, -1;
	min.s32 	%r18907, %r28734, %r28735;
	setp.lt.s32 	%p11121, %r18907, 2;
	@%p11121 bra 	$L__BB1_10883;
	cvt.u64.u32 	%rd10347, %r4010;
	add.s64 	%rd10348, %rd18, %rd10347;
	cvt.u64.u32 	%rd10349, %r28735;
	add.s64 	%rd10350, %rd18, %rd10349;
	cvt.u64.u32 	%rd10351, %r4012;
	add.s64 	%rd10352, %rd19, %rd10351;
	cvt.u64.u32 	%rd10353, %r28734;
	add.s64 	%rd10354, %rd19, %rd10353;
	ld.local.s8 	%r18908, [%rd10354];
	ld.local.u8 	%r18909, [%rd10348];
	ld.local.u8 	%r18910, [%rd10350];
	prmt.b32 	%r18911, %r18910, %r18909, 0x3340U;
	ld.local.u8 	%r18912, [%rd10352];
	prmt.b32 	%r18913, %r18912, 0, 0x3340U;
	prmt.b32 	%r18914, %r18911, %r18913, 0x5410U;
	mov.b32 	%r18915, 359705;
	dp4a.s32.u32 	%r18916, %r18914, %r18915, %r18908;
	mul.wide.s32 	%rd10355, %r18916, 8;
	add.s64 	%rd10356, %rd1, %rd10355;
	ld.global.f64 	%fd18470, [%rd10356];
	sub.s32 	%r18917, %r4011, %r3923;
	add.s32 	%r4234, %r28734, -2;
	add.s32 	%r18918, %r4234, %r18917;
	mul.wide.s32 	%rd10357, %r18918, 8;
	add.s64 	%rd10358, %rd15, %rd10357;
	ld.local.f64 	%fd18471, [%rd10358];
	add.f64 	%fd18472, %fd18470, %fd18471;
	abs.f64 	%fd18473, %fd18472;
	max.f64 	%fd18475, %fd4810, %fd18473;
	setp.gt.f64 	%p11123, %fd18475, 0d41CDCD64FF800000;
	sub.f64 	%fd18476, %fd4809, %fd18472;
	abs.f64 	%fd18477, %fd18476;
	setp.geu.f64 	%p11124, %fd18477, 0d3EE4F8B588E368F1;
	or.pred  	%p11125, %p11123, %p11124;
	@%p11125 bra 	$L__BB1_10883;
	add.s32 	%r18919, %r28735, -2;
	mul.wide.u32 	%rd10359, %r18919, 4;
	add.s64 	%rd10360, %rd16, %rd10359;
	st.local.u32 	[%rd10360], %r4012;
	mul.wide.u32 	%rd10361, %r4234, 4;
	add.s64 	%rd10362, %rd17, %rd10361;
	st.local.u32 	[%rd10362], %r4010;
	mov.pred 	%p18203, 0;
	mov.u32 	%r28734, %r4012;
	mov.u32 	%r28735, %r4010;
$L__BB1_10883:
	not.pred 	%p11127, %p18203;
	@%p11127 bra 	$L__BB1_10902;
	mov.b32 	%r28731, 3;
$L__BB1_10885:
	mov.u32 	%r4239, %r28731;
	add.s32 	%r4240, %r28735, -1;
	sub.s32 	%r18921, %r28734, %r4239;
	add.s32 	%r18922, %r18921, 1;
	setp.gt.u32 	%p11129, %r18921, 2147483646;
	abs.s32 	%r18923, %r18921;
	selp.b32 	%r4241, %r18923, 0, %p11129;
	sub.s32 	%r28733, %r4240, %r4241;
	selp.b32 	%r28732, 1, %r18922, %p11129;
	setp.lt.s32 	%p11130, %r28733, 1;
	setp.ge.s32 	%p11131, %r28732, %r28734;
	mov.pred 	%p18204, -1;
	or.pred  	%p11132, %p11130, %p11131;
	@%p11132 bra 	$L__BB1_10901;
	add.s32 	%r18925, %r28734, -1;
	mad.lo.s32 	%r18926, %r4240, %r3923, %r18925;
	mul.wide.s32 	%rd10363, %r18926, 8;
	add.s64 	%rd10364, %rd15, %rd10363;
	ld.local.f64 	%fd5070, [%rd10364];
	abs.f64 	%fd5071, %fd5070;
	add.s32 	%r18927, %r18925, %r4241;
	sub.s32 	%r18928, %r18927, %r28732;
	mul.wide.s32 	%rd10365, %r18928, 8;
	add.s64 	%rd1271, %rd1, %rd10365;
$L__BB1_10887:
	cvt.s64.s32 	%rd10366, %r28735;
	add.s64 	%rd1272, %rd18, %rd10366;
	not.b32 	%r18929, %r28733;
	add.s32 	%r4246, %r28735, %r18929;
	not.b32 	%r18930, %r28732;
	add.s32 	%r4247, %r28734, %r18930;
	setp.eq.s32 	%p11133, %r4246, 0;
	setp.gt.s32 	%p11134, %r4247, 0;
	and.pred  	%p11135, %p11133, %p11134;
	@%p11135 bra 	$L__BB1_10892;
	setp.eq.s32 	%p11136, %r4247, 0;
	setp.gt.s32 	%p11137, %r4246, 0;
	and.pred  	%p11138, %p11137, %p11136;
	@%p11138 bra 	$L__BB1_10892;
	setp.eq.s32 	%p11139, %r4246, 1;
	setp.eq.s32 	%p11140, %r4247, 1;
	and.pred  	%p11141, %p11139, %p11140;
	@%p11141 bra 	$L__BB1_10891;
	ld.global.f64 	%fd18479, [%rd1271+24952];
	cvt.u64.u32 	%rd10367, %r28733;
	add.s64 	%rd10368, %rd18, %rd10367;
	cvt.s64.s32 	%rd10369, %r28732;
	add.s64 	%rd10370, %rd19, %rd10369;
	ld.local.s8 	%r18931, [%rd10370+1];
	ld.local.u8 	%r18932, [%rd10368+1];
	ld.local.u8 	%r18933, [%rd10368];
	prmt.b32 	%r18934, %r18933, %r18932, 0x3340U;
	ld.local.u8 	%r18935, [%rd10370];
	prmt.b32 	%r18936, %r18935, 0, 0x3340U;
	prmt.b32 	%r18937, %r18934, %r18936, 0x5410U;
	mov.b32 	%r18938, 334205;
	dp4a.s32.u32 	%r18939, %r18937, %r18938, %r18931;
	mul.wide.s32 	%rd10371, %r18939, 8;
	add.s64 	%rd10372, %rd1, %rd10371;
	ld.global.f64 	%fd18480, [%rd10372+30440];
	add.f64 	%fd18481, %fd18479, %fd18480;
	cvt.s64.s32 	%rd10373, %r28734;
	add.s64 	%rd10374, %rd19, %rd10373;
	cvt.s64.s32 	%rd10375, %r28735;
	add.s64 	%rd10376, %rd18, %rd10375;
	ld.local.s8 	%r18940, [%rd10376+-1];
	ld.local.u8 	%r18941, [%rd10374];
	ld.local.u8 	%r18942, [%rd10374+-1];
	prmt.b32 	%r18943, %r18942, %r18941, 0x3340U;
	ld.local.u8 	%r18944, [%rd10376];
	prmt.b32 	%r18945, %r18944, 0, 0x3340U;
	prmt.b32 	%r18946, %r18943, %r18945, 0x5410U;
	mov.b32 	%r18947, 359705;
	dp4a.s32.u32 	%r18948, %r18946, %r18947, %r18940;
	mul.wide.s32 	%rd10377, %r18948, 8;
	add.s64 	%rd10378, %rd1, %rd10377;
	ld.global.f64 	%fd18482, [%rd10378+30440];
	add.f64 	%fd18483, %fd18481, %fd18482;
	add.s32 	%r18949, %r28733, -1;
	mad.lo.s32 	%r18950, %r18949, %r3923, %r28732;
	add.s32 	%r18951, %r18950, -1;
	mul.wide.s32 	%rd10379, %r18951, 8;
	add.s64 	%rd10380, %rd14, %rd10379;
	ld.local.f64 	%fd18484, [%rd10380];
	add.f64 	%fd18485, %fd18483, %fd18484;
	ld.global.f64 	%fd18486, [%rd1271+24232];
	ld.global.f64 	%fd18487, [%rd10372+25440];
	add.f64 	%fd18488, %fd18486, %fd18487;
	ld.global.f64 	%fd18489, [%rd10378+25440];
	add.f64 	%fd18490, %fd18488, %fd18489;
	sub.s32 	%r18952, %r4246, %r4247;
	abs.s32 	%r18953, %r18952;
	cvt.rn.f64.s32 	%fd18491, %r18953;
	fma.rn.f64 	%fd18492, %fd18491, 0dBFEEF3E864B31D04, %fd18490;
	add.s64 	%rd10381, %rd15, %rd10379;
	ld.local.f64 	%fd18493, [%rd10381];
	add.f64 	%fd18494, %fd18493, %fd18492;
	abs.f64 	%fd18495, %fd18485;
	setp.gt.f64 	%p11142, %fd18495, 0d41CDCD64FF800000;
	selp.f64 	%fd26935, 0dBFF0000000000000, %fd18494, %p11142;
	selp.f64 	%fd26934, 0d7FF0000000000000, %fd18485, %p11142;
	bra.uni 	$L__BB1_10897;
$L__BB1_10891:
	cvt.u64.u32 	%rd10382, %r28733;
	add.s64 	%rd10383, %rd18, %rd10382;
	cvt.s64.s32 	%rd10384, %r28732;
	add.s64 	%rd10385, %rd19, %rd10384;
	ld.local.s8 	%r18954, [%rd10385+1];
	ld.local.u8 	%r18955, [%rd10383+1];
	ld.local.u8 	%r18956, [%rd10383];
	prmt.b32 	%r18957, %r18956, %r18955, 0x3340U;
	ld.local.u8 	%r18958, [%rd10385];
	prmt.b32 	%r18959, %r18958, 0, 0x3340U;
	prmt.b32 	%r18960, %r18957, %r18959, 0x5410U;
	mov.b32 	%r18961, 334205;
	dp4a.s32.u32 	%r18962, %r18960, %r18961, %r18954;
	mul.wide.s32 	%rd10386, %r18962, 8;
	add.s64 	%rd10387, %rd1, %rd10386;
	ld.global.f64 	%fd18496, [%rd10387+10000];
	cvt.s64.s32 	%rd10388, %r28734;
	add.s64 	%rd10389, %rd19, %rd10388;
	ld.local.s8 	%r18963, [%rd1272+-1];
	ld.local.u8 	%r18964, [%rd10389];
	ld.local.u8 	%r18965, [%rd10389+-1];
	prmt.b32 	%r18966, %r18965, %r18964, 0x3340U;
	ld.local.u8 	%r18967, [%rd1272];
	prmt.b32 	%r18968, %r18967, 0, 0x3340U;
	prmt.b32 	%r18969, %r18966, %r18968, 0x5410U;
	mov.b32 	%r18970, 359705;
	dp4a.s32.u32 	%r18971, %r18969, %r18970, %r18963;
	mul.wide.s32 	%rd10390, %r18971, 8;
	add.s64 	%rd10391, %rd1, %rd10390;
	ld.global.f64 	%fd18497, [%rd10391+10000];
	add.f64 	%fd18498, %fd18496, %fd18497;
	add.s32 	%r18972, %r28733, -1;
	mad.lo.s32 	%r18973, %r18972, %r3923, %r28732;
	add.s32 	%r18974, %r18973, -1;
	mul.wide.s32 	%rd10392, %r18974, 8;
	add.s64 	%rd10393, %rd15, %rd10392;
	ld.local.f64 	%fd18499, [%rd10393];
	add.f64 	%fd18500, %fd18498, %fd18499;
	ld.global.f64 	%fd18501, [%rd10387+15000];
	ld.global.f64 	%fd18502, [%rd10391+15000];
	add.f64 	%fd18503, %fd18501, %fd18502;
	add.s64 	%rd10394, %rd14, %rd10392;
	ld.local.f64 	%fd18504, [%rd10394];
	add.f64 	%fd18505, %fd18503, %fd18504;
	abs.f64 	%fd18506, %fd18505;
	setp.gt.f64 	%p11143, %fd18506, 0d41CDCD64FF800000;
	selp.f64 	%fd18507, 0dBFF0000000000000, %fd18500, %p11143;
	selp.f64 	%fd18508, 0d7FF0000000000000, %fd18505, %p11143;
	add.f64 	%fd18509, %fd18508, 0d4069000000000000;
	add.f64 	%fd18510, %fd18507, 0dC016CCCCCCCCCCCD;
	add.f64 	%fd18511, %fd4582, %fd18510;
	div.rn.f64 	%fd18512, %fd18509, %fd18511;
	add.s32 	%r18975, %r28735, -1;
	mad.lo.s32 	%r18976, %r18975, %r3923, %r28734;
	add.s32 	%r18977, %r18976, -1;
	mul.wide.s32 	%rd10395, %r18977, 8;
	add.s64 	%rd10396, %rd14, %rd10395;
	ld.local.f64 	%fd18513, [%rd10396];
	add.f64 	%fd18514, %fd18513, 0d4069000000000000;
	add.f64 	%fd18515, %fd5070, 0dC016CCCCCCCCCCCD;
	add.f64 	%fd18516, %fd4582, %fd18515;
	div.rn.f64 	%fd18517, %fd18514, %fd18516;
	setp.ltu.f64 	%p11144, %fd18512, %fd18517;
	selp.f64 	%fd26934, 0d7FF0000000000000, %fd18508, %p11144;
	selp.f64 	%fd26935, 0dBFF0000000000000, %fd18507, %p11144;
	bra.uni 	$L__BB1_10897;
$L__BB1_10892:
	setp.eq.s32 	%p11145, %r4247, 1;
	setp.eq.s32 	%p11146, %r4246, 1;
	or.pred  	%p11147, %p11146, %p11145;
	@%p11147 bra 	$L__BB1_10894;
	ld.global.f64 	%fd18518, [%rd1271+25192];
	cvt.u64.u32 	%rd10397, %r28733;
	add.s64 	%rd10398, %rd18, %rd10397;
	ld.local.s8 	%r18978, [%rd10398];
	mul.wide.s32 	%rd10399, %r18978, 5;
	cvt.s64.s32 	%rd10400, %r28732;
	add.s64 	%rd10401, %rd19, %rd10400;
	ld.local.s8 	%rd10402, [%rd10401];
	add.s64 	%rd10403, %rd10399, %rd10402;
	shl.b64 	%rd10404, %rd10403, 3;
	add.s64 	%rd10405, %rd1, %rd10404;
	ld.global.f64 	%fd18519, [%rd10405+45640];
	add.f64 	%fd18520, %fd18518, %fd18519;
	ld.local.s8 	%r18979, [%rd1272];
	mul.wide.s32 	%rd10406, %r18979, 5;
	cvt.s64.s32 	%rd10407, %r28734;
	add.s64 	%rd10408, %rd19, %rd10407;
	ld.local.s8 	%rd10409, [%rd10408];
	add.s64 	%rd10410, %rd10406, %rd10409;
	shl.b64 	%rd10411, %rd10410, 3;
	add.s64 	%rd10412, %rd1, %rd10411;
	ld.global.f64 	%fd18521, [%rd10412+45640];
	add.f64 	%fd18522, %fd18520, %fd18521;
	add.s32 	%r18980, %r28733, -1;
	mad.lo.s32 	%r18981, %r18980, %r3923, %r28732;
	add.s32 	%r18982, %r18981, -1;
	mul.wide.s32 	%rd10413, %r18982, 8;
	add.s64 	%rd10414, %rd14, %rd10413;
	ld.local.f64 	%fd18523, [%rd10414];
	add.f64 	%fd18524, %fd18522, %fd18523;
	ld.global.f64 	%fd18525, [%rd1271+24472];
	ld.global.f64 	%fd18526, [%rd10405+45440];
	add.f64 	%fd18527, %fd18525, %fd18526;
	ld.global.f64 	%fd18528, [%rd10412+45440];
	add.f64 	%fd18529, %fd18527, %fd18528;
	add.s64 	%rd10415, %rd15, %rd10413;
	ld.local.f64 	%fd18530, [%rd10415];
	add.f64 	%fd18531, %fd18529, %fd18530;
	abs.f64 	%fd18532, %fd18524;
	setp.gt.f64 	%p11148, %fd18532, 0d41CDCD64FF800000;
	selp.f64 	%fd26935, 0dBFF0000000000000, %fd18531, %p11148;
	selp.f64 	%fd26934, 0d7FF0000000000000, %fd18524, %p11148;
	bra.uni 	$L__BB1_10897;
$L__BB1_10894:
	setp.eq.s32 	%p11149, %r4246, 1;
	setp.eq.s32 	%p11150, %r4247, 1;
	setp.eq.s32 	%p11151, %r4246, 0;
	and.pred  	%p11152, %p11151, %p11150;
	setp.eq.s32 	%p11153, %r4247, 0;
	and.pred  	%p11154, %p11149, %p11153;
	or.pred  	%p11155, %p11152, %p11154;
	mov.f64 	%fd26933, 0d0000000000000000;
	mov.f64 	%fd26932, 0dC0A9300000000000;
	not.pred 	%p11156, %p11155;
	@%p11156 bra 	$L__BB1_10896;
	sub.s32 	%r18983, %r28734, %r4239;
	setp.gt.u32 	%p11157, %r18983, 2147483646;
	abs.s32 	%r18984, %r18983;
	selp.b32 	%r18985, %r18984, 0, %p11157;
	add.s32 	%r18986, %r28734, %r18985;
	add.s32 	%r18987, %r18983, 1;
	selp.b32 	%r18988, 1, %r18987, %p11157;
	not.b32 	%r18989, %r18988;
	add.s32 	%r18990, %r18989, %r18986;
	mul.wide.u32 	%rd10416, %r18990, 8;
	add.s64 	%rd10417, %rd1, %rd10416;
	ld.global.f64 	%fd18535, [%rd10417+25192];
	cvt.u64.u32 	%rd10418, %r28733;
	add.s64 	%rd10419, %rd18, %rd10418;
	cvt.s64.s32 	%rd10420, %r28732;
	add.s64 	%rd10421, %rd19, %rd10420;
	cvt.s64.s32 	%rd10422, %r28734;
	add.s64 	%rd10423, %rd19, %rd10422;
	ld.local.s8 	%r18991, [%rd10423];
	ld.local.u8 	%r18992, [%rd10419];
	ld.local.u8 	%r18993, [%rd1272];
	prmt.b32 	%r18994, %r18992, %r18993, 0x3340U;
	ld.local.u8 	%r18995, [%rd10421];
	prmt.b32 	%r18996, %r18995, 0, 0x3340U;
	prmt.b32 	%r18997, %r18994, %r18996, 0x5410U;
	mov.b32 	%r18998, 334205;
	dp4a.s32.u32 	%r18999, %r18997, %r18998, %r18991;
	mul.wide.s32 	%rd10424, %r18999, 8;
	add.s64 	%rd10425, %rd1, %rd10424;
	ld.global.f64 	%fd18536, [%rd10425+5000];
	add.f64 	%fd26933, %fd18535, %fd18536;
	ld.global.f64 	%fd18537, [%rd10417+24472];
	ld.global.f64 	%fd18538, [%rd10425];
	add.f64 	%fd26932, %fd18537, %fd18538;
$L__BB1_10896:
	add.s32 	%r19000, %r28733, -1;
	mad.lo.s32 	%r19001, %r19000, %r3923, %r28732;
	add.s32 	%r19002, %r19001, -1;
	mul.wide.s32 	%rd10426, %r19002, 8;
	add.s64 	%rd10427, %rd14, %rd10426;
	ld.local.f64 	%fd18539, [%rd10427];
	add.f64 	%fd18540, %fd26933, %fd18539;
	add.s64 	%rd10428, %rd15, %rd10426;
	ld.local.f64 	%fd18541, [%rd10428];
	add.f64 	%fd18542, %fd26932, %fd18541;
	abs.f64 	%fd18543, %fd18540;
	setp.gt.f64 	%p11158, %fd18543, 0d41CDCD64FF800000;
	selp.f64 	%fd26935, 0dBFF0000000000000, %fd18542, %p11158;
	selp.f64 	%fd26934, 0d7FF0000000000000, %fd18540, %p11158;
$L__BB1_10897:
	abs.f64 	%fd18544, %fd26935;
	max.f64 	%fd18546, %fd5071, %fd18544;
	setp.gt.f64 	%p11159, %fd18546, 0d41CDCD64FF800000;
	sub.f64 	%fd18547, %fd5070, %fd26935;
	abs.f64 	%fd18548, %fd18547;
	setp.geu.f64 	%p11160, %fd18548, 0d3EE4F8B588E368F1;
	or.pred  	%p11161, %p11159, %p11160;
	@%p11161 bra 	$L__BB1_10900;
	add.s32 	%r19003, %r28735, -1;
	mad.lo.s32 	%r19004, %r19003, %r3923, %r28734;
	add.s32 	%r19005, %r19004, -1;
	mul.wide.s32 	%rd10429, %r19005, 8;
	add.s64 	%rd10430, %rd14, %rd10429;
	ld.local.f64 	%fd18550, [%rd10430];
	abs.f64 	%fd18551, %fd18550;
	abs.f64 	%fd18552, %fd26934;
	max.f64 	%fd18554, %fd18551, %fd18552;
	setp.gt.f64 	%p11162, %fd18554, 0d41CDCD64FF800000;
	sub.f64 	%fd18555, %fd18550, %fd26934;
	abs.f64 	%fd18556, %fd18555;
	setp.geu.f64 	%p11163, %fd18556, 0d3EE4F8B588E368F1;
	or.pred  	%p11164, %p11162, %p11163;
	@%p11164 bra 	$L__BB1_10900;
	add.s32 	%r19006, %r28733, -1;
	mul.wide.u32 	%rd10431, %r19006, 4;
	add.s64 	%rd10432, %rd16, %rd10431;
	st.local.u32 	[%rd10432], %r28732;
	mul.wide.s32 	%rd10433, %r28732, 4;
	add.s64 	%rd10434, %rd17, %rd10433;
	st.local.u32 	[%rd10434+-4], %r28733;
	mov.pred 	%p18204, 0;
	mov.u32 	%r28734, %r28732;
	mov.u32 	%r28735, %r28733;
	bra.uni 	$L__BB1_10901;
$L__BB1_10900:
	add.s32 	%r4248, %r28733, -1;
	add.s32 	%r28732, %r28732, 1;
	setp.gt.s32 	%p11167, %r28733, 1;
	setp.lt.s32 	%p11168, %r28732, %r28734;
	and.pred  	%p11169, %p11167, %p11168;
	mov.u32 	%r28733, %r4248;
	@%p11169 bra 	$L__BB1_10887;
$L__BB1_10901:
	add.s32 	%r28731, %r4239, 1;
	setp.lt.u32 	%p11170, %r4239, 32;
	and.pred  	%p11171, %p18204, %p11170;
	@%p11171 bra 	$L__BB1_10885;
$L__BB1_10902:
	cvt.s64.s32 	%rd10435, %r28735;
	add.s64 	%rd10436, %rd18, %rd10435;
	ld.local.u8 	%rs6850, [%rd10436];
	cvt.s64.s32 	%rd10437, %r28734;
	add.s64 	%rd10438, %rd19, %rd10437;
	ld.local.u8 	%rs6849, [%rd10438];
	bra.uni 	$L__BB1_10444;
$L__BB1_10903:
	mov.pred 	%p18205, -1;
	min.s32 	%r19007, %r28745, %r28746;
	setp.lt.s32 	%p11173, %r19007, 2;
	@%p11173 bra 	$L__BB1_10906;
	cvt.u64.u32 	%rd10439, %r3788;
	add.s64 	%rd10440, %rd12, %rd10439;
	cvt.u64.u32 	%rd10441, %r3790;
	add.s64 	%rd10442, %rd13, %rd10441;
	cvt.u64.u32 	%rd10443, %r28745;
	add.s64 	%rd10444, %rd13, %rd10443;
	ld.local.s8 	%r19008, [%rd10444];
	ld.local.u8 	%r19009, [%rd10440];
	prmt.b32 	%r19011, %r17572, %r19009, 0x3340U;
	ld.local.u8 	%r19012, [%rd10442];
	prmt.b32 	%r19013, %r19012, 0, 0x3340U;
	prmt.b32 	%r19014, %r19011, %r19013, 0x5410U;
	mov.b32 	%r19015, 359705;
	dp4a.s32.u32 	%r19016, %r19014, %r19015, %r19008;
	mul.wide.s32 	%rd10445, %r19016, 8;
	add.s64 	%rd10446, %rd1, %rd10445;
	ld.global.f64 	%fd18558, [%rd10446];
	sub.s32 	%r19017, %r3789, %r3711;
	add.s32 	%r4255, %r28745, -2;
	add.s32 	%r19018, %r4255, %r19017;
	mul.wide.s32 	%rd10447, %r19018, 8;
	add.s64 	%rd10448, %rd9, %rd10447;
	ld.local.f64 	%fd18559, [%rd10448];
	add.f64 	%fd18560, %fd18558, %fd18559;
	abs.f64 	%fd18561, %fd18560;
	max.f64 	%fd18563, %fd4572, %fd18561;
	setp.gt.f64 	%p11175, %fd18563, 0d41CDCD64FF800000;
	sub.f64 	%fd18564, %fd4571, %fd18560;
	abs.f64 	%fd18565, %fd18564;
	setp.geu.f64 	%p11176, %fd18565, 0d3EE4F8B588E368F1;
	or.pred  	%p11177, %p11175, %p11176;
	@%p11177 bra 	$L__BB1_10906;
	add.s32 	%r19019, %r28746, -2;
	mul.wide.u32 	%rd10449, %r19019, 4;
	add.s64 	%rd10450, %rd10, %rd10449;
	st.local.u32 	[%rd10450], %r3790;
	mul.wide.u32 	%rd10451, %r4255, 4;
	add.s64 	%rd10452, %rd11, %rd10451;
	st.local.u32 	[%rd10452], %r3788;
	mov.pred 	%p18205, 0;
	mov.u32 	%r28745, %r3790;
	mov.u32 	%r28746, %r3788;
$L__BB1_10906:
	not.pred 	%p11179, %p18205;
	@%p11179 bra 	$L__BB1_10925;
	mov.b32 	%r28742, 3;
$L__BB1_10908:
	mov.u32 	%r4260, %r28742;
	add.s32 	%r4261, %r28746, -1;
	sub.s32 	%r19021, %r28745, %r4260;
	add.s32 	%r19022, %r19021, 1;
	setp.gt.u32 	%p11181, %r19021, 2147483646;
	abs.s32 	%r19023, %r19021;
	selp.b32 	%r4262, %r19023, 0, %p11181;
	sub.s32 	%r28744, %r4261, %r4262;
	selp.b32 	%r28743, 1, %r19022, %p11181;
	setp.lt.s32 	%p11182, %r28744, 1;
	setp.ge.s32 	%p11183, %r28743, %r28745;
	mov.pred 	%p18206, -1;
	or.pred  	%p11184, %p11182, %p11183;
	@%p11184 bra 	$L__BB1_10924;
	add.s32 	%r19025, %r28745, -1;
	cvt.s64.s32 	%rd10453, %r28746;
	add.s64 	%rd1273, %rd12, %rd10453;
	mad.lo.s32 	%r19026, %r4261, %r3711, %r19025;
	mul.wide.s32 	%rd10454, %r19026, 8;
	add.s64 	%rd10455, %rd9, %rd10454;
	ld.local.f64 	%fd5086, [%rd10455];
	abs.f64 	%fd5087, %fd5086;
	add.s32 	%r19027, %r19025, %r4262;
	sub.s32 	%r19028, %r19027, %r28743;
	mul.wide.s32 	%rd10456, %r19028, 8;
	add.s64 	%rd1274, %rd1, %rd10456;
$L__BB1_10910:
	cvt.s64.s32 	%rd10457, %r28745;
	add.s64 	%rd1275, %rd13, %rd10457;
	not.b32 	%r19029, %r28744;
	add.s32 	%r4267, %r28746, %r19029;
	not.b32 	%r19030, %r28743;
	add.s32 	%r4268, %r28745, %r19030;
	setp.eq.s32 	%p11185, %r4267, 0;
	setp.gt.s32 	%p11186, %r4268, 0;
	and.pred  	%p11187, %p11185, %p11186;
	@%p11187 bra 	$L__BB1_10915;
	setp.eq.s32 	%p11188, %r4268, 0;
	setp.gt.s32 	%p11189, %r4267, 0;
	and.pred  	%p11190, %p11189, %p11188;
	@%p11190 bra 	$L__BB1_10915;
	setp.eq.s32 	%p11191, %r4267, 1;
	setp.eq.s32 	%p11192, %r4268, 1;
	and.pred  	%p11193, %p11191, %p11192;
	@%p11193 bra 	$L__BB1_10914;
	ld.global.f64 	%fd18567, [%rd1274+24952];
	cvt.u64.u32 	%rd10458, %r28744;
	add.s64 	%rd10459, %rd12, %rd10458;
	cvt.s64.s32 	%rd10460, %r28743;
	add.s64 	%rd10461, %rd13, %rd10460;
	ld.local.s8 	%r19031, [%rd10461+1];
	ld.local.u8 	%r19032, [%rd10459+1];
	ld.local.u8 	%r19033, [%rd10459];
	prmt.b32 	%r19034, %r19033, %r19032, 0x3340U;
	ld.local.u8 	%r19035, [%rd10461];
	prmt.b32 	%r19036, %r19035, 0, 0x3340U;
	prmt.b32 	%r19037, %r19034, %r19036, 0x5410U;
	mov.b32 	%r19038, 334205;
	dp4a.s32.u32 	%r19039, %r19037, %r19038, %r19031;
	mul.wide.s32 	%rd10462, %r19039, 8;
	add.s64 	%rd10463, %rd1, %rd10462;
	ld.global.f64 	%fd18568, [%rd10463+30440];
	add.f64 	%fd18569, %fd18567, %fd18568;
	cvt.s64.s32 	%rd10464, %r28745;
	add.s64 	%rd10465, %rd13, %rd10464;
	ld.local.s8 	%r19040, [%rd1273+-1];
	ld.local.u8 	%r19041, [%rd10465];
	ld.local.u8 	%r19042, [%rd10465+-1];
	prmt.b32 	%r19043, %r19042, %r19041, 0x3340U;
	ld.local.u8 	%r19044, [%rd1273];
	prmt.b32 	%r19045, %r19044, 0, 0x3340U;
	prmt.b32 	%r19046, %r19043, %r19045, 0x5410U;
	mov.b32 	%r19047, 359705;
	dp4a.s32.u32 	%r19048, %r19046, %r19047, %r19040;
	mul.wide.s32 	%rd10466, %r19048, 8;
	add.s64 	%rd10467, %rd1, %rd10466;
	ld.global.f64 	%fd18570, [%rd10467+30440];
	add.f64 	%fd18571, %fd18569, %fd18570;
	add.s32 	%r19049, %r28744, -1;
	mad.lo.s32 	%r19050, %r19049, %r3711, %r28743;
	add.s32 	%r19051, %r19050, -1;
	mul.wide.s32 	%rd10468, %r19051, 8;
	add.s64 	%rd10469, %rd8, %rd10468;
	ld.local.f64 	%fd18572, [%rd10469];
	add.f64 	%fd18573, %fd18571, %fd18572;
	ld.global.f64 	%fd18574, [%rd1274+24232];
	ld.global.f64 	%fd18575, [%rd10463+25440];
	add.f64 	%fd18576, %fd18574, %fd18575;
	ld.global.f64 	%fd18577, [%rd10467+25440];
	add.f64 	%fd18578, %fd18576, %fd18577;
	sub.s32 	%r19052, %r4267, %r4268;
	abs.s32 	%r19053, %r19052;
	cvt.rn.f64.s32 	%fd18579, %r19053;
	fma.rn.f64 	%fd18580, %fd18579, 0dBFEEF3E864B31D04, %fd18578;
	add.s64 	%rd10470, %rd9, %rd10468;
	ld.local.f64 	%fd18581, [%rd10470];
	add.f64 	%fd18582, %fd18581, %fd18580;
	abs.f64 	%fd18583, %fd18573;
	setp.gt.f64 	%p11194, %fd18583, 0d41CDCD64FF800000;
	selp.f64 	%fd26939, 0dBFF0000000000000, %fd18582, %p11194;
	selp.f64 	%fd26938, 0d7FF0000000000000, %fd18573, %p11194;
	bra.uni 	$L__BB1_10920;
$L__BB1_10914:
	cvt.u64.u32 	%rd10471, %r28744;
	add.s64 	%rd10472, %rd12, %rd10471;
	cvt.s64.s32 	%rd10473, %r28743;
	add.s64 	%rd10474, %rd13, %rd10473;
	ld.local.s8 	%r19054, [%rd10474+1];
	ld.local.u8 	%r19055, [%rd10472+1];
	ld.local.u8 	%r19056, [%rd10472];
	prmt.b32 	%r19057, %r19056, %r19055, 0x3340U;
	ld.local.u8 	%r19058, [%rd10474];
	prmt.b32 	%r19059, %r19058, 0, 0x3340U;
	prmt.b32 	%r19060, %r19057, %r19059, 0x5410U;
	mov.b32 	%r19061, 334205;
	dp4a.s32.u32 	%r19062, %r19060, %r19061, %r19054;
	mul.wide.s32 	%rd10475, %r19062, 8;
	add.s64 	%rd10476, %rd1, %rd10475;
	ld.global.f64 	%fd18584, [%rd10476+10000];
	ld.local.s8 	%r19063, [%rd1273+-1];
	ld.local.u8 	%r19064, [%rd1275];
	ld.local.u8 	%r19065, [%rd1275+-1];
	prmt.b32 	%r19066, %r19065, %r19064, 0x3340U;
	ld.local.u8 	%r19067, [%rd1273];
	prmt.b32 	%r19068, %r19067, 0, 0x3340U;
	prmt.b32 	%r19069, %r19066, %r19068, 0x5410U;
	mov.b32 	%r19070, 359705;
	dp4a.s32.u32 	%r19071, %r19069, %r19070, %r19063;
	mul.wide.s32 	%rd10477, %r19071, 8;
	add.s64 	%rd10478, %rd1, %rd10477;
	ld.global.f64 	%fd18585, [%rd10478+10000];
	add.f64 	%fd18586, %fd18584, %fd18585;
	add.s32 	%r19072, %r28744, -1;
	mad.lo.s32 	%r19073, %r19072, %r3711, %r28743;
	add.s32 	%r19074, %r19073, -1;
	mul.wide.s32 	%rd10479, %r19074, 8;
	add.s64 	%rd10480, %rd9, %rd10479;
	ld.local.f64 	%fd18587, [%rd10480];
	add.f64 	%fd18588, %fd18586, %fd18587;
	ld.global.f64 	%fd18589, [%rd10476+15000];
	ld.global.f64 	%fd18590, [%rd10478+15000];
	add.f64 	%fd18591, %fd18589, %fd18590;
	add.s64 	%rd10481, %rd8, %rd10479;
	ld.local.f64 	%fd18592, [%rd10481];
	add.f64 	%fd18593, %fd18591, %fd18592;
	abs.f64 	%fd18594, %fd18593;
	setp.gt.f64 	%p11195, %fd18594, 0d41CDCD64FF800000;
	selp.f64 	%fd18595, 0dBFF0000000000000, %fd18588, %p11195;
	selp.f64 	%fd18596, 0d7FF0000000000000, %fd18593, %p11195;
	add.f64 	%fd18597, %fd18596, 0d4069000000000000;
	add.f64 	%fd18598, %fd18595, 0dC016CCCCCCCCCCCD;
	add.f64 	%fd18599, %fd4345, %fd18598;
	div.rn.f64 	%fd18600, %fd18597, %fd18599;
	add.s32 	%r19075, %r28746, -1;
	mad.lo.s32 	%r19076, %r19075, %r3711, %r28745;
	add.s32 	%r19077, %r19076, -1;
	mul.wide.s32 	%rd10482, %r19077, 8;
	add.s64 	%rd10483, %rd8, %rd10482;
	ld.local.f64 	%fd18601, [%rd10483];
	add.f64 	%fd18602, %fd18601, 0d4069000000000000;
	add.f64 	%fd18603, %fd5086, 0dC016CCCCCCCCCCCD;
	add.f64 	%fd18604, %fd4345, %fd18603;
	div.rn.f64 	%fd18605, %fd18602, %fd18604;
	setp.ltu.f64 	%p11196, %fd18600, %fd18605;
	selp.f64 	%fd26938, 0d7FF0000000000000, %fd18596, %p11196;
	selp.f64 	%fd26939, 0dBFF0000000000000, %fd18595, %p11196;
	bra.uni 	$L__BB1_10920;
$L__BB1_10915:
	setp.eq.s32 	%p11197, %r4268, 1;
	setp.eq.s32 	%p11198, %r4267, 1;
	or.pred  	%p11199, %p11198, %p11197;
	@%p11199 bra 	$L__BB1_10917;
	ld.global.f64 	%fd18606, [%rd1274+25192];
	cvt.u64.u32 	%rd10484, %r28744;
	add.s64 	%rd10485, %rd12, %rd10484;
	ld.local.s8 	%r19078, [%rd10485];
	mul.wide.s32 	%rd10486, %r19078, 5;
	cvt.s64.s32 	%rd10487, %r28743;
	add.s64 	%rd10488, %rd13, %rd10487;
	ld.local.s8 	%rd10489, [%rd10488];
	add.s64 	%rd10490, %rd10486, %rd10489;
	shl.b64 	%rd10491, %rd10490, 3;
	add.s64 	%rd10492, %rd1, %rd10491;
	ld.global.f64 	%fd18607, [%rd10492+45640];
	add.f64 	%fd18608, %fd18606, %fd18607;
	ld.local.s8 	%r19079, [%rd1273];
	mul.wide.s32 	%rd10493, %r19079, 5;
	ld.local.s8 	%rd10494, [%rd1275];
	add.s64 	%rd10495, %rd10493, %rd10494;
	shl.b64 	%rd10496, %rd10495, 3;
	add.s64 	%rd10497, %rd1, %rd10496;
	ld.global.f64 	%fd18609, [%rd10497+45640];
	add.f64 	%fd18610, %fd18608, %fd18609;
	add.s32 	%r19080, %r28744, -1;
	mad.lo.s32 	%r19081, %r19080, %r3711, %r28743;
	add.s32 	%r19082, %r19081, -1;
	mul.wide.s32 	%rd10498, %r19082, 8;
	add.s64 	%rd10499, %rd8, %rd10498;
	ld.local.f64 	%fd18611, [%rd10499];
	add.f64 	%fd18612, %fd18610, %fd18611;
	ld.global.f64 	%fd18613, [%rd1274+24472];
	ld.global.f64 	%fd18614, [%rd10492+45440];
	add.f64 	%fd18615, %fd18613, %fd18614;
	ld.global.f64 	%fd18616, [%rd10497+45440];
	add.f64 	%fd18617, %fd18615, %fd18616;
	add.s64 	%rd10500, %rd9, %rd10498;
	ld.local.f64 	%fd18618, [%rd10500];
	add.f64 	%fd18619, %fd18617, %fd18618;
	abs.f64 	%fd18620, %fd18612;
	setp.gt.f64 	%p11200, %fd18620, 0d41CDCD64FF800000;
	selp.f64 	%fd26939, 0dBFF0000000000000, %fd18619, %p11200;
	selp.f64 	%fd26938, 0d7FF0000000000000, %fd18612, %p11200;
	bra.uni 	$L__BB1_10920;
$L__BB1_10917:
	setp.eq.s32 	%p11201, %r4267, 1;
	setp.eq.s32 	%p11202, %r4268, 1;
	setp.eq.s32 	%p11203, %r4267, 0;
	and.pred  	%p11204, %p11203, %p11202;
	setp.eq.s32 	%p11205, %r4268, 0;
	and.pred  	%p11206, %p11201, %p11205;
	or.pred  	%p11207, %p11204, %p11206;
	mov.f64 	%fd26937, 0d0000000000000000;
	mov.f64 	%fd26936, 0dC0A9300000000000;
	not.pred 	%p11208, %p11207;
	@%p11208 bra 	$L__BB1_10919;
	sub.s32 	%r19083, %r28745, %r4260;
	setp.gt.u32 	%p11209, %r19083, 2147483646;
	abs.s32 	%r19084, %r19083;
	selp.b32 	%r19085, %r19084, 0, %p11209;
	add.s32 	%r19086, %r28745, %r19085;
	add.s32 	%r19087, %r19083, 1;
	selp.b32 	%r19088, 1, %r19087, %p11209;
	not.b32 	%r19089, %r19088;
	add.s32 	%r19090, %r19089, %r19086;
	mul.wide.u32 	%rd10501, %r19090, 8;
	add.s64 	%rd10502, %rd1, %rd10501;
	ld.global.f64 	%fd18623, [%rd10502+25192];
	cvt.u64.u32 	%rd10503, %r28744;
	add.s64 	%rd10504, %rd12, %rd10503;
	cvt.s64.s32 	%rd10505, %r28743;
	add.s64 	%rd10506, %rd13, %rd10505;
	ld.local.s8 	%r19091, [%rd1275];
	ld.local.u8 	%r19092, [%rd10504];
	ld.local.u8 	%r19093, [%rd1273];
	prmt.b32 	%r19094, %r19092, %r19093, 0x3340U;
	ld.local.u8 	%r19095, [%rd10506];
	prmt.b32 	%r19096, %r19095, 0, 0x3340U;
	prmt.b32 	%r19097, %r19094, %r19096, 0x5410U;
	mov.b32 	%r19098, 334205;
	dp4a.s32.u32 	%r19099, %r19097, %r19098, %r19091;
	mul.wide.s32 	%rd10507, %r19099, 8;
	add.s64 	%rd10508, %rd1, %rd10507;
	ld.global.f64 	%fd18624, [%rd10508+5000];
	add.f64 	%fd26937, %fd18623, %fd18624;
	ld.global.f64 	%fd18625, [%rd10502+24472];
	ld.global.f64 	%fd18626, [%rd10508];
	add.f64 	%fd26936, %fd18625, %fd18626;
$L__BB1_10919:
	add.s32 	%r19100, %r28744, -1;
	mad.lo.s32 	%r19101, %r19100, %r3711, %r28743;
	add.s32 	%r19102, %r19101, -1;
	mul.wide.s32 	%rd10509, %r19102, 8;
	add.s64 	%rd10510, %rd8, %rd10509;
	ld.local.f64 	%fd18627, [%rd10510];
	add.f64 	%fd18628, %fd26937, %fd18627;
	add.s64 	%rd10511, %rd9, %rd10509;
	ld.local.f64 	%fd18629, [%rd10511];
	add.f64 	%fd18630, %fd26936, %fd18629;
	abs.f64 	%fd18631, %fd18628;
	setp.gt.f64 	%p11210, %fd18631, 0d41CDCD64FF800000;
	selp.f64 	%fd26939, 0dBFF0000000000000, %fd18630, %p11210;
	selp.f64 	%fd26938, 0d7FF0000000000000, %fd18628, %p11210;
$L__BB1_10920:
	abs.f64 	%fd18632, %fd26939;
	max.f64 	%fd18634, %fd5087, %fd18632;
	setp.gt.f64 	%p11211, %fd18634, 0d41CDCD64FF800000;
	sub.f64 	%fd18635, %fd5086, %fd26939;
	abs.f64 	%fd18636, %fd18635;
	setp.geu.f64 	%p11212, %fd18636, 0d3EE4F8B588E368F1;
	or.pred  	%p11213, %p11211, %p11212;
	@%p11213 bra 	$L__BB1_10923;
	add.s32 	%r19103, %r28746, -1;
	mad.lo.s32 	%r19104, %r19103, %r3711, %r28745;
	add.s32 	%r19105, %r19104, -1;
	mul.wide.s32 	%rd10512, %r19105, 8;
	add.s64 	%rd10513, %rd8, %rd10512;
	ld.local.f64 	%fd18638, [%rd10513];
	abs.f64 	%fd18639, %fd18638;
	abs.f64 	%fd18640, %fd26938;
	max.f64 	%fd18642, %fd18639, %fd18640;
	setp.gt.f64 	%p11214, %fd18642, 0d41CDCD64FF800000;
	sub.f64 	%fd18643, %fd18638, %fd26938;
	abs.f64 	%fd18644, %fd18643;
	setp.geu.f64 	%p11215, %fd18644, 0d3EE4F8B588E368F1;
	or.pred  	%p11216, %p11214, %p11215;
	@%p11216 bra 	$L__BB1_10923;
	add.s32 	%r19106, %r28744, -1;
	mul.wide.u32 	%rd10514, %r19106, 4;
	add.s64 	%rd10515, %rd10, %rd10514;
	st.local.u32 	[%rd10515], %r28743;
	mul.wide.s32 	%rd10516, %r28743, 4;
	add.s64 	%rd10517, %rd11, %rd10516;
	st.local.u32 	[%rd10517+-4], %r28744;
	mov.pred 	%p18206, 0;
	mov.u32 	%r28745, %r28743;
	mov.u32 	%r28746, %r28744;
	bra.uni 	$L__BB1_10924;
$L__BB1_10923:
	add.s32 	%r4269, %r28744, -1;
	add.s32 	%r28743, %r28743, 1;
	setp.gt.s32 	%p11219, %r28744, 1;
	setp.lt.s32 	%p11220, %r28743, %r28745;
	and.pred  	%p11221, %p11219, %p11220;
	mov.u32 	%r28744, %r4269;
	@%p11221 bra 	$L__BB1_10910;
$L__BB1_10924:
	add.s32 	%r28742, %r4260, 1;
	setp.lt.u32 	%p11222, %r4260, 32;
	and.pred  	%p11223, %p18206, %p11222;
	@%p11223 bra 	$L__BB1_10908;
$L__BB1_10925:
	cvt.s64.s32 	%rd10518, %r28745;
	add.s64 	%rd10519, %rd13, %rd10518;
	ld.local.u8 	%rs6822, [%rd10519];
	bra.uni 	$L__BB1_9794;
$L__BB1_10926:
	mov.pred 	%p18207, -1;
	min.s32 	%r19107, %r28756, %r28757;
	setp.lt.s32 	%p11225, %r19107, 2;
	@%p11225 bra 	$L__BB1_10929;
	cvt.u64.u32 	%rd10520, %r3643;
	add.s64 	%rd10521, %rd6, %rd10520;
	cvt.u64.u32 	%rd10522, %r28757;
	add.s64 	%rd10523, %rd6, %rd10522;
	cvt.u64.u32 	%rd10524, %r3645;
	add.s64 	%rd10525, %rd7, %rd10524;
	cvt.u64.u32 	%rd10526, %r28756;
	add.s64 	%rd10527, %rd7, %rd10526;
	ld.local.s8 	%r19108, [%rd10527];
	ld.local.u8 	%r19109, [%rd10521];
	ld.local.u8 	%r19110, [%rd10523];
	prmt.b32 	%r19111, %r19110, %r19109, 0x3340U;
	ld.local.u8 	%r19112, [%rd10525];
	prmt.b32 	%r19113, %r19112, 0, 0x3340U;
	prmt.b32 	%r19114, %r19111, %r19113, 0x5410U;
	mov.b32 	%r19115, 359705;
	dp4a.s32.u32 	%r19116, %r19114, %r19115, %r19108;
	mul.wide.s32 	%rd10528, %r19116, 8;
	add.s64 	%rd10529, %rd1, %rd10528;
	ld.global.f64 	%fd18646, [%rd10529];
	sub.s32 	%r19117, %r3644, %r3556;
	add.s32 	%r4276, %r28756, -2;
	add.s32 	%r19118, %r4276, %r19117;
	mul.wide.s32 	%rd10530, %r19118, 8;
	add.s64 	%rd10531, %rd3, %rd10530;
	ld.local.f64 	%fd18647, [%rd10531];
	add.f64 	%fd18648, %fd18646, %fd18647;
	abs.f64 	%fd18649, %fd18648;
	max.f64 	%fd18651, %fd4335, %fd18649;
	setp.gt.f64 	%p11227, %fd18651, 0d41CDCD64FF800000;
	sub.f64 	%fd18652, %fd4334, %fd18648;
	abs.f64 	%fd18653, %fd18652;
	setp.geu.f64 	%p11228, %fd18653, 0d3EE4F8B588E368F1;
	or.pred  	%p11229, %p11227, %p11228;
	@%p11229 bra 	$L__BB1_10929;
	add.s32 	%r19119, %r28757, -2;
	mul.wide.u32 	%rd10532, %r19119, 4;
	add.s64 	%rd10533, %rd4, %rd10532;
	st.local.u32 	[%rd10533], %r3645;
	mul.wide.u32 	%rd10534, %r4276, 4;
	add.s64 	%rd10535, %rd5, %rd10534;
	st.local.u32 	[%rd10535], %r3643;
	mov.pred 	%p18207, 0;
	mov.u32 	%r28756, %r3645;
	mov.u32 	%r28757, %r3643;
$L__BB1_10929:
	not.pred 	%p11231, %p18207;
	@%p11231 bra 	$L__BB1_10948;
	mov.b32 	%r28753, 3;
$L__BB1_10931:
	mov.u32 	%r4281, %r28753;
	add.s32 	%r4282, %r28757, -1;
	sub.s32 	%r19121, %r28756, %r4281;
	add.s32 	%r19122, %r19121, 1;
	setp.gt.u32 	%p11233, %r19121, 2147483646;
	abs.s32 	%r19123, %r19121;
	selp.b32 	%r4283, %r19123, 0, %p11233;
	sub.s32 	%r28755, %r4282, %r4283;
	selp.b32 	%r28754, 1, %r19122, %p11233;
	setp.lt.s32 	%p11234, %r28755, 1;
	setp.ge.s32 	%p11235, %r28754, %r28756;
	mov.pred 	%p18208, -1;
	or.pred  	%p11236, %p11234, %p11235;
	@%p11236 bra 	$L__BB1_10947;
	add.s32 	%r19125, %r28756, -1;
	mad.lo.s32 	%r19126, %r4282, %r3556, %r19125;
	mul.wide.s32 	%rd10536, %r19126, 8;
	add.s64 	%rd10537, %rd3, %rd10536;
	ld.local.f64 	%fd5102, [%rd10537];
	abs.f64 	%fd5103, %fd5102;
	add.s32 	%r19127, %r19125, %r4283;
	sub.s32 	%r19128, %r19127, %r28754;
	mul.wide.s32 	%rd10538, %r19128, 8;
	add.s64 	%rd1276, %rd1, %rd10538;
$L__BB1_10933:
	cvt.s64.s32 	%rd10539, %r28757;
	add.s64 	%rd1277, %rd6, %rd10539;
	not.b32 	%r19129, %r28755;
	add.s32 	%r4288, %r28757, %r19129;
	not.b32 	%r19130, %r28754;
	add.s32 	%r4289, %r28756, %r19130;
	setp.eq.s32 	%p11237, %r4288, 0;
	setp.gt.s32 	%p11238, %r4289, 0;
	and.pred  	%p11239, %p11237, %p11238;
	@%p11239 bra 	$L__BB1_10938;
	setp.eq.s32 	%p11240, %r4289, 0;
	setp.gt.s32 	%p11241, %r4288, 0;
	and.pred  	%p11242, %p11241, %p11240;
	@%p11242 bra 	$L__BB1_10938;
	setp.eq.s32 	%p11243, %r4288, 1;
	setp.eq.s32 	%p11244, %r4289, 1;
	and.pred  	%p11245, %p11243, %p11244;
	@%p11245 bra 	$L__BB1_10937;
	ld.global.f64 	%fd18655, [%rd1276+24952];
	cvt.u64.u32 	%rd10540, %r28755;
	add.s64 	%rd10541, %rd6, %rd10540;
	cvt.s64.s32 	%rd10542, %r28754;
	add.s64 	%rd10543, %rd7, %rd10542;
	ld.local.s8 	%r19131, [%rd10543+1];
	ld.local.u8 	%r19132, [%rd10541+1];
	ld.local.u8 	%r19133, [%rd10541];
	prmt.b32 	%r19134, %r19133, %r19132, 0x3340U;
	ld.local.u8 	%r19135, [%rd10543];
	prmt.b32 	%r19136, %r19135, 0, 0x3340U;
	prmt.b32 	%r19137, %r19134, %r19136, 0x5410U;
	mov.b32 	%r19138, 334205;
	dp4a.s32.u32 	%r19139, %r19137, %r19138, %r19131;
	mul.wide.s32 	%rd10544, %r19139, 8;
	add.s64 	%rd10545, %rd1, %rd10544;
	ld.global.f64 	%fd18656, [%rd10545+30440];
	add.f64 	%fd18657, %fd18655, %fd18656;
	cvt.s64.s32 	%rd10546, %r28756;
	add.s64 	%rd10547, %rd7, %rd10546;
	cvt.s64.s32 	%rd10548, %r28757;
	add.s64 	%rd10549, %rd6, %rd10548;
	ld.local.s8 	%r19140, [%rd10549+-1];
	ld.local.u8 	%r19141, [%rd10547];
	ld.local.u8 	%r19142, [%rd10547+-1];
	prmt.b32 	%r19143, %r19142, %r19141, 0x3340U;
	ld.local.u8 	%r19144, [%rd10549];
	prmt.b32 	%r19145, %r19144, 0, 0x3340U;
	prmt.b32 	%r19146, %r19143, %r19145, 0x5410U;
	mov.b32 	%r19147, 359705;
	dp4a.s32.u32 	%r19148, %r19146, %r19147, %r19140;
	mul.wide.s32 	%rd10550, %r19148, 8;
	add.s64 	%rd10551, %rd1, %rd10550;
	ld.global.f64 	%fd18658, [%rd10551+30440];
	add.f64 	%fd18659, %fd18657, %fd18658;
	add.s32 	%r19149, %r28755, -1;
	mad.lo.s32 	%r19150, %r19149, %r3556, %r28754;
	add.s32 	%r19151, %r19150, -1;
	mul.wide.s32 	%rd10552, %r19151, 8;
	add.s64 	%rd10553, %rd2, %rd10552;
	ld.local.f64 	%fd18660, [%rd10553];
	add.f64 	%fd18661, %fd18659, %fd18660;
	ld.global.f64 	%fd18662, [%rd1276+24232];
	ld.global.f64 	%fd18663, [%rd10545+25440];
	add.f64 	%fd18664, %fd18662, %fd18663;
	ld.global.f64 	%fd18665, [%rd10551+25440];
	add.f64 	%fd18666, %fd18664, %fd18665;
	sub.s32 	%r19152, %r4288, %r4289;
	abs.s32 	%r19153, %r19152;
	cvt.rn.f64.s32 	%fd18667, %r19153;
	fma.rn.f64 	%fd18668, %fd18667, 0dBFEEF3E864B31D04, %fd18666;
	add.s64 	%rd10554, %rd3, %rd10552;
	ld.local.f64 	%fd18669, [%rd10554];
	add.f64 	%fd18670, %fd18669, %fd18668;
	abs.f64 	%fd18671, %fd18661;
	setp.gt.f64 	%p11246, %fd18671, 0d41CDCD64FF800000;
	selp.f64 	%fd26942, 0dBFF0000000000000, %fd18670, %p11246;
	selp.f64 	%fd26943, 0d7FF0000000000000, %fd18661, %p11246;
	bra.uni 	$L__BB1_10943;
$L__BB1_10937:
	cvt.u64.u32 	%rd10555, %r28755;
	add.s64 	%rd10556, %rd6, %rd10555;
	cvt.s64.s32 	%rd10557, %r28754;
	add.s64 	%rd10558, %rd7, %rd10557;
	ld.local.s8 	%r19154, [%rd10558+1];
	ld.local.u8 	%r19155, [%rd10556+1];
	ld.local.u8 	%r19156, [%rd10556];
	prmt.b32 	%r19157, %r19156, %r19155, 0x3340U;
	ld.local.u8 	%r19158, [%rd10558];
	prmt.b32 	%r19159, %r19158, 0, 0x3340U;
	prmt.b32 	%r19160, %r19157, %r19159, 0x5410U;
	mov.b32 	%r19161, 334205;
	dp4a.s32.u32 	%r19162, %r19160, %r19161, %r19154;
	mul.wide.s32 	%rd10559, %r19162, 8;
	add.s64 	%rd10560, %rd1, %rd10559;
	ld.global.f64 	%fd18672, [%rd10560+10000];
	cvt.s64.s32 	%rd10561, %r28756;
	add.s64 	%rd10562, %rd7, %rd10561;
	ld.local.s8 	%r19163, [%rd1277+-1];
	ld.local.u8 	%r19164, [%rd10562];
	ld.local.u8 	%r19165, [%rd10562+-1];
	prmt.b32 	%r19166, %r19165, %r19164, 0x3340U;
	ld.local.u8 	%r19167, [%rd1277];
	prmt.b32 	%r19168, %r19167, 0, 0x3340U;
	prmt.b32 	%r19169, %r19166, %r19168, 0x5410U;
	mov.b32 	%r19170, 359705;
	dp4a.s32.u32 	%r19171, %r19169, %r19170, %r19163;
	mul.wide.s32 	%rd10563, %r19171, 8;
	add.s64 	%rd10564, %rd1, %rd10563;
	ld.global.f64 	%fd18673, [%rd10564+10000];
	add.f64 	%fd18674, %fd18672, %fd18673;
	add.s32 	%r19172, %r28755, -1;
	mad.lo.s32 	%r19173, %r19172, %r3556, %r28754;
	add.s32 	%r19174, %r19173, -1;
	mul.wide.s32 	%rd10565, %r19174, 8;
	add.s64 	%rd10566, %rd3, %rd10565;
	ld.local.f64 	%fd18675, [%rd10566];
	add.f64 	%fd18676, %fd18674, %fd18675;
	ld.global.f64 	%fd18677, [%rd10560+15000];
	ld.global.f64 	%fd18678, [%rd10564+15000];
	add.f64 	%fd18679, %fd18677, %fd18678;
	add.s64 	%rd10567, %rd2, %rd10565;
	ld.local.f64 	%fd18680, [%rd10567];
	add.f64 	%fd18681, %fd18679, %fd18680;
	abs.f64 	%fd18682, %fd18681;
	setp.gt.f64 	%p11247, %fd18682, 0d41CDCD64FF800000;
	selp.f64 	%fd18683, 0dBFF0000000000000, %fd18676, %p11247;
	selp.f64 	%fd18684, 0d7FF0000000000000, %fd18681, %p11247;
	add.f64 	%fd18685, %fd18684, 0d4069000000000000;
	add.f64 	%fd18686, %fd18683, 0dC016CCCCCCCCCCCD;
	add.f64 	%fd18687, %fd4107, %fd18686;
	div.rn.f64 	%fd18688, %fd18685, %fd18687;
	add.s32 	%r19175, %r28757, -1;
	mad.lo.s32 	%r19176, %r19175, %r3556, %r28756;
	add.s32 	%r19177, %r19176, -1;
	mul.wide.s32 	%rd10568, %r19177, 8;
	add.s64 	%rd10569, %rd2, %rd10568;
	ld.local.f64 	%fd18689, [%rd10569];
	add.f64 	%fd18690, %fd18689, 0d4069000000000000;
	add.f64 	%fd18691, %fd5102, 0dC016CCCCCCCCCCCD;
	add.f64 	%fd18692, %fd4107, %fd18691;
	div.rn.f64 	%fd18693, %fd18690, %fd18692;
	setp.ltu.f64 	%p11248, %fd18688, %fd18693;
	selp.f64 	%fd26942, 0dBFF0000000000000, %fd18683, %p11248;
	selp.f64 	%fd26943, 0d7FF0000000000000, %fd18684, %p11248;
	bra.uni 	$L__BB1_10943;
$L__BB1_10938:
	setp.eq.s32 	%p11249, %r4289, 1;
	setp.eq.s32 	%p11250, %r4288, 1;
	or.pred  	%p11251, %p11250, %p11249;
	@%p11251 bra 	$L__BB1_10940;
	ld.global.f64 	%fd18694, [%rd1276+25192];
	cvt.u64.u32 	%rd10570, %r28755;
	add.s64 	%rd10571, %rd6, %rd10570;
	ld.local.s8 	%r19178, [%rd10571];
	mul.wide.s32 	%rd10572, %r19178, 5;
	cvt.s64.s32 	%rd10573, %r28754;
	add.s64 	%rd10574, %rd7, %rd10573;
	ld.local.s8 	%rd10575, [%rd10574];
	add.s64 	%rd10576, %rd10572, %rd10575;
	shl.b64 	%rd10577, %rd10576, 3;
	add.s64 	%rd10578, %rd1, %rd10577;
	ld.global.f64 	%fd18695, [%rd10578+45640];
	add.f64 	%fd18696, %fd18694, %fd18695;
	ld.local.s8 	%r19179, [%rd1277];
	mul.wide.s32 	%rd10579, %r19179, 5;
	cvt.s64.s32 	%rd10580, %r28756;
	add.s64 	%rd10581, %rd7, %rd10580;
	ld.local.s8 	%rd10582, [%rd10581];
	add.s64 	%rd10583, %rd10579, %rd10582;
	shl.b64 	%rd10584, %rd10583, 3;
	add.s64 	%rd10585, %rd1, %rd10584;
	ld.global.f64 	%fd18697, [%rd10585+45640];
	add.f64 	%fd18698, %fd18696, %fd18697;
	add.s32 	%r19180, %r28755, -1;
	mad.lo.s32 	%r19181, %r19180, %r3556, %r28754;
	add.s32 	%r19182, %r19181, -1;
	mul.wide.s32 	%rd10586, %r19182, 8;
	add.s64 	%rd10587, %rd2, %rd10586;
	ld.local.f64 	%fd18699, [%rd10587];
	add.f64 	%fd18700, %fd18698, %fd18699;
	ld.global.f64 	%fd18701, [%rd1276+24472];
	ld.global.f64 	%fd18702, [%rd10578+45440];
	add.f64 	%fd18703, %fd18701, %fd18702;
	ld.global.f64 	%fd18704, [%rd10585+45440];
	add.f64 	%fd18705, %fd18703, %fd18704;
	add.s64 	%rd10588, %rd3, %rd10586;
	ld.local.f64 	%fd18706, [%rd10588];
	add.f64 	%fd18707, %fd18705, %fd18706;
	abs.f64 	%fd18708, %fd18700;
	setp.gt.f64 	%p11252, %fd18708, 0d41CDCD64FF800000;
	selp.f64 	%fd26942, 0dBFF0000000000000, %fd18707, %p11252;
	selp.f64 	%fd26943, 0d7FF0000000000000, %fd18700, %p11252;
	bra.uni 	$L__BB1_10943;
$L__BB1_10940:
	setp.eq.s32 	%p11253, %r4288, 1;
	setp.eq.s32 	%p11254, %r4289, 1;
	setp.eq.s32 	%p11255, %r4288, 0;
	and.pred  	%p11256, %p11255, %p11254;
	setp.eq.s32 	%p11257, %r4289, 0;
	and.pred  	%p11258, %p11253, %p11257;
	or.pred  	%p11259, %p11256, %p11258;
	mov.f64 	%fd26941, 0d0000000000000000;
	mov.f64 	%fd26940, 0dC0A9300000000000;
	not.pred 	%p11260, %p11259;
	@%p11260 bra 	$L__BB1_10942;
	sub.s32 	%r19183, %r28756, %r4281;
	setp.gt.u32 	%p11261, %r19183, 2147483646;
	abs.s32 	%r19184, %r19183;
	selp.b32 	%r19185, %r19184, 0, %p11261;
	add.s32 	%r19186, %r28756, %r19185;
	add.s32 	%r19187, %r19183, 1;
	selp.b32 	%r19188, 1, %r19187, %p11261;
	not.b32 	%r19189, %r19188;
	add.s32 	%r19190, %r19189, %r19186;
	mul.wide.u32 	%rd10589, %r19190, 8;
	add.s64 	%rd10590, %rd1, %rd10589;
	ld.global.f64 	%fd18711, [%rd10590+25192];
	cvt.u64.u32 	%rd10591, %r28755;
	add.s64 	%rd10592, %rd6, %rd10591;
	cvt.s64.s32 	%rd10593, %r28754;
	add.s64 	%rd10594, %rd7, %rd10593;
	cvt.s64.s32 	%rd10595, %r28756;
	add.s64 	%rd10596, %rd7, %rd10595;
	ld.local.s8 	%r19191, [%rd10596];
	ld.local.u8 	%r19192, [%rd10592];
	ld.local.u8 	%r19193, [%rd1277];
	prmt.b32 	%r19194, %r19192, %r19193, 0x3340U;
	ld.local.u8 	%r19195, [%rd10594];
	prmt.b32 	%r19196, %r19195, 0, 0x3340U;
	prmt.b32 	%r19197, %r19194, %r19196, 0x5410U;
	mov.b32 	%r19198, 334205;
	dp4a.s32.u32 	%r19199, %r19197, %r19198, %r19191;
	mul.wide.s32 	%rd10597, %r19199, 8;
	add.s64 	%rd10598, %rd1, %rd10597;
	ld.global.f64 	%fd18712, [%rd10598+5000];
	add.f64 	%fd26941, %fd18711, %fd18712;
	ld.global.f64 	%fd18713, [%rd10590+24472];
	ld.global.f64 	%fd18714, [%rd10598];
	add.f64 	%fd26940, %fd18713, %fd18714;
$L__BB1_10942:
	add.s32 	%r19200, %r28755, -1;
	mad.lo.s32 	%r19201, %r19200, %r3556, %r28754;
	add.s32 	%r19202, %r19201, -1;
	mul.wide.s32 	%rd10599, %r19202, 8;
	add.s64 	%rd10600, %rd2, %rd10599;
	ld.local.f64 	%fd18715, [%rd10600];
	add.f64 	%fd18716, %fd26941, %fd18715;
	add.s64 	%rd10601, %rd3, %rd10599;
	ld.local.f64 	%fd18717, [%rd10601];
	add.f64 	%fd18718, %fd26940, %fd18717;
	abs.f64 	%fd18719, %fd18716;
	setp.gt.f64 	%p11262, %fd18719, 0d41CDCD64FF800000;
	selp.f64 	%fd26942, 0dBFF0000000000000, %fd18718, %p11262;
	selp.f64 	%fd26943, 0d7FF0000000000000, %fd18716, %p11262;
$L__BB1_10943:
	abs.f64 	%fd18720, %fd26942;
	max.f64 	%fd18722, %fd5103, %fd18720;
	setp.gt.f64 	%p11263, %fd18722, 0d41CDCD64FF800000;
	sub.f64 	%fd18723, %fd5102, %fd26942;
	abs.f64 	%fd18724, %fd18723;
	setp.geu.f64 	%p11264, %fd18724, 0d3EE4F8B588E368F1;
	or.pred  	%p11265, %p11263, %p11264;
	@%p11265 bra 	$L__BB1_10946;
	add.s32 	%r19203, %r28757, -1;
	mad.lo.s32 	%r19204, %r19203, %r3556, %r28756;
	add.s32 	%r19205, %r19204, -1;
	mul.wide.s32 	%rd10602, %r19205, 8;
	add.s64 	%rd10603, %rd2, %rd10602;
	ld.local.f64 	%fd18726, [%rd10603];
	abs.f64 	%fd18727, %fd18726;
	abs.f64 	%fd18728, %fd26943;
	max.f64 	%fd18730, %fd18727, %fd18728;
	setp.gt.f64 	%p11266, %fd18730, 0d41CDCD64FF800000;
	sub.f64 	%fd18731, %fd18726, %fd26943;
	abs.f64 	%fd18732, %fd18731;
	setp.geu.f64 	%p11267, %fd18732, 0d3EE4F8B588E368F1;
	or.pred  	%p11268, %p11266, %p11267;
	@%p11268 bra 	$L__BB1_10946;
	add.s32 	%r19206, %r28755, -1;
	mul.wide.u32 	%rd10604, %r19206, 4;
	add.s64 	%rd10605, %rd4, %rd10604;
	st.local.u32 	[%rd10605], %r28754;
	mul.wide.s32 	%rd10606, %r28754, 4;
	add.s64 	%rd10607, %rd5, %rd10606;
	st.local.u32 	[%rd10607+-4], %r28755;
	mov.pred 	%p18208, 0;
	mov.u32 	%r28756, %r28754;
	mov.u32 	%r28757, %r28755;
	bra.uni 	$L__BB1_10947;
$L__BB1_10946:
	add.s32 	%r4290, %r28755, -1;
	add.s32 	%r28754, %r28754, 1;
	setp.gt.s32 	%p11271, %r28755, 1;
	setp.lt.s32 	%p11272, %r28754, %r28756;
	and.pred  	%p11273, %p11271, %p11272;
	mov.u32 	%r28755, %r4290;
	@%p11273 bra 	$L__BB1_10933;
$L__BB1_10947:
	add.s32 	%r28753, %r4281, 1;
	setp.lt.u32 	%p11274, %r4281, 32;
	and.pred  	%p11275, %p18208, %p11274;
	@%p11275 bra 	$L__BB1_10931;
$L__BB1_10948:
	cvt.s64.s32 	%rd10608, %r28757;
	add.s64 	%rd10609, %rd6, %rd10608;
	ld.local.u8 	%rs6807, [%rd10609];
	cvt.s64.s32 	%rd10610, %r28756;
	add.s64 	%rd10611, %rd7, %rd10610;
	ld.local.u8 	%rs6806, [%rd10611];
	bra.uni 	$L__BB1_9432;
$L__BB1_10949:
	add.s32 	%r28760, %r4297, 1;
$L__BB1_10950:
	setp.eq.s16 	%p11348, %rs749, %rs748;
	@%p11348 bra 	$L__BB1_10952;
	setp.gt.u32 	%p11349, %r28760, 5;
	mov.b32 	%r28761, 1;
	mov.u16 	%rs6866, %rs749;
	@%p11349 bra 	$L__BB1_2254;
	bra.uni 	$L__BB1_10953;
$L__BB1_10952:
	add.s32 	%r28761, %r28760, 1;
	mov.u16 	%rs6866, %rs748;
$L__BB1_10953:
	setp.eq.s16 	%p11350, %rs750, %rs6866;
	@%p11350 bra 	$L__BB1_10955;
	setp.gt.u32 	%p11351, %r28761, 5;
	mov.b32 	%r28762, 1;
	@%p11351 bra 	$L__BB1_2254;
	bra.uni 	$L__BB1_10956;
$L__BB1_10955:
	add.s32 	%r28762, %r28761, 1;
$L__BB1_10956:
	setp.eq.s16 	%p11352, %rs751, %rs750;
	@%p11352 bra 	$L__BB1_10958;
	setp.gt.u32 	%p11353, %r28762, 5;
	mov.b32 	%r28763, 1;
	mov.u16 	%rs6867, %rs751;
	@%p11353 bra 	$L__BB1_2254;
	bra.uni 	$L__BB1_10959;
$L__BB1_10958:
	add.s32 	%r28763, %r28762, 1;
	mov.u16 	%rs6867, %rs750;
$L__BB1_10959:
	setp.eq.s16 	%p11354, %rs752, %rs6867;
	@%p11354 bra 	$L__BB1_10961;
	setp.gt.u32 	%p11355, %r28763, 5;
	mov.b32 	%r28764, 1;
	@%p11355 bra 	$L__BB1_2254;
	bra.uni 	$L__BB1_10962;
$L__BB1_10961:
	add.s32 	%r28764, %r28763, 1;
$L__BB1_10962:
	setp.eq.s16 	%p11356, %rs753, %rs752;
	@%p11356 bra 	$L__BB1_10964;
	setp.gt.u32 	%p11357, %r28764, 5;
	mov.b32 	%r28765, 1;
	mov.u16 	%rs6868, %rs753;
	@%p11357 bra 	$L__BB1_2254;
	bra.uni 	$L__BB1_10965;
$L__BB1_10964:
	add.s32 	%r28765, %r28764, 1;
	mov.u16 	%rs6868, %rs752;
$L__BB1_10965:
	setp.eq.s16 	%p11358, %rs754, %rs6868;
	@%p11358 bra 	$L__BB1_10967;
	setp.gt.u32 	%p11359, %r28765, 5;
	mov.b32 	%r28766, 1;
	@%p11359 bra 	$L__BB1_2254;
	bra.uni 	$L__BB1_10968;
$L__BB1_10967:
	add.s32 	%r28766, %r28765, 1;
$L__BB1_10968:
	setp.eq.s16 	%p11360, %rs755, %rs754;
	@%p11360 bra 	$L__BB1_10970;
	setp.gt.u32 	%p11361, %r28766, 5;
	mov.b32 	%r28767, 1;
	mov.u16 	%rs6869, %rs755;
	@%p11361 bra 	$L__BB1_2254;
	bra.uni 	$L__BB1_10971;
$L__BB1_10970:
	add.s32 	%r28767, %r28766, 1;
	mov.u16 	%rs6869, %rs754;
$L__BB1_10971:
	setp.eq.s16 	%p11362, %rs756, %rs6869;
	@%p11362 bra 	$L__BB1_10973;
	setp.gt.u32 	%p11363, %r28767, 5;
	mov.b32 	%r28768, 1;
	@%p11363 bra 	$L__BB1_2254;
	bra.uni 	$L__BB1_10974;
$L__BB1_10973:
	add.s32 	%r28768, %r28767, 1;
$L__BB1_10974:
	setp.eq.s16 	%p11364, %rs757, %rs756;
	@%p11364 bra 	$L__BB1_10976;
	setp.gt.u32 	%p11365, %r28768, 5;
	mov.b32 	%r28769, 1;
	mov.u16 	%rs6870, %rs757;
	@%p11365 bra 	$L__BB1_2254;
	bra.uni 	$L__BB1_10977;
$L__BB1_10976:
	add.s32 	%r28769, %r28768, 1;
	mov.u16 	%rs6870, %rs756;
$L__BB1_10977:
	setp.eq.s16 	%p11366, %rs758, %rs6870;
	@%p11366 bra 	$L__BB1_10979;
	setp.gt.u32 	%p11367, %r28769, 5;
	mov.b32 	%r28770, 1;
	@%p11367 bra 	$L__BB1_2254;
	bra.uni 	$L__BB1_10980;
$L__BB1_10979:
	add.s32 	%r28770, %r28769, 1;
$L__BB1_10980:
	setp.eq.s16 	%p11368, %rs759, %rs758;
	@%p11368 bra 	$L__BB1_10982;
	setp.gt.u32 	%p11369, %r28770, 5;
	mov.b32 	%r28771, 1;
	mov.u16 	%rs6871, %rs759;
	@%p11369 bra 	$L__BB1_2254;
	bra.uni 	$L__BB1_10983;
$L__BB1_10982:
	add.s32 	%r28771, %r28770, 1;
	mov.u16 	%rs6871, %rs758;
$L__BB1_10983:
	setp.eq.s16 	%p11370, %rs760, %rs6871;
	@%p11370 bra 	$L__BB1_10985;
	setp.gt.u32 	%p11371, %r28771, 5;
	mov.b32 	%r28772, 1;
	@%p11371 bra 	$L__BB1_2254;
	bra.uni 	$L__BB1_10986;
$L__BB1_10985:
	add.s32 	%r28772, %r28771, 1;
$L__BB1_10986:
	setp.eq.s16 	%p11372, %rs761, %rs760;
	@%p11372 bra 	$L__BB1_10988;
	setp.gt.u32 	%p11373, %r28772, 5;
	mov.b32 	%r28773, 1;
	mov.u16 	%rs6872, %rs761;
	@%p11373 bra 	$L__BB1_2254;
	bra.uni 	$L__BB1_10989;
$L__BB1_10988:
	add.s32 	%r28773, %r28772, 1;
	mov.u16 	%rs6872, %rs760;
$L__BB1_10989:
	setp.eq.s16 	%p11374, %rs762, %rs6872;
	@%p11374 bra 	$L__BB1_10991;
	setp.gt.u32 	%p11375, %r28773, 5;
	mov.b32 	%r28774, 1;
	@%p11375 bra 	$L__BB1_2254;
	bra.uni 	$L__BB1_10992;
$L__BB1_10991:
	add.s32 	%r28774, %r28773, 1;
$L__BB1_10992:
	setp.eq.s16 	%p11376, %rs763, %rs762;
	@%p11376 bra 	$L__BB1_10994;
	setp.gt.u32 	%p11377, %r28774, 5;
	mov.b32 	%r28775, 1;
	mov.u16 	%rs6873, %rs763;
	@%p11377 bra 	$L__BB1_2254;
	bra.uni 	$L__BB1_10995;
$L__BB1_10994:
	add.s32 	%r28775, %r28774, 1;
	mov.u16 	%rs6873, %rs762;
$L__BB1_10995:
	setp.eq.s16 	%p11378, %rs764, %rs6873;
	@%p11378 bra 	$L__BB1_10997;
	setp.gt.u32 	%p11379, %r28775, 5;
	@%p11379 bra 	$L__BB1_2254;
	bra.uni 	$L__BB1_10998;
$L__BB1_10997:
	setp.gt.u32 	%p11380, %r28775, 4;
	@%p11380 bra 	$L__BB1_2254;
$L__BB1_10998:
	mov.b64 	%rd16118, 0;
	setp.eq.s16 	%p11381, %rs742, 65;
	@%p11381 bra 	$L__BB1_11002;
	setp.ne.s16 	%p11382, %rs742, 84;
	@%p11382 bra 	$L__BB1_11001;
	mov.b64 	%rd16118, 4;
	bra.uni 	$L__BB1_11002;
$L__BB1_11001:
	setp.eq.s16 	%p11383, %rs742, 67;
	selp.b64 	%rd16118, 8, 12, %p11383;
$L__BB1_11002:
	mov.b64 	%rd16119, 0;
	setp.eq.s16 	%p11384, %rs743, 65;
	@%p11384 bra 	$L__BB1_11006;
	setp.ne.s16 	%p11385, %rs743, 84;
	@%p11385 bra 	$L__BB1_11005;
	mov.b64 	%rd16119, 1;
	bra.uni 	$L__BB1_11006;
$L__BB1_11005:
	selp.b64 	%rd16119, 2, 3, %p11301;
$L__BB1_11006:
	ld.param.u64 	%rd15876, [_Z16candidate_primerPcPiS0_S0_PfS1_S1_iffiiPdS_S0__param_6];
	ld.param.u64 	%rd15868, [_Z16candidate_primerPcPiS0_S0_PfS1_S1_iffiiPdS_S0__param_5];
	add.s64 	%rd10620, %rd16119, %rd16118;
	cvta.to.global.u64 	%rd1284, %rd15868;
	shl.b64 	%rd10621, %rd10620, 2;
	add.s64 	%rd10622, %rd1284, %rd10621;
	ld.global.f32 	%f201, [%rd10622];
	cvta.to.global.u64 	%rd1285, %rd15876;
	add.s64 	%rd10623, %rd1285, %rd10621;
	ld.global.f32 	%f202, [%rd10623];
	mov.b64 	%rd16120, 0;
	@%p11384 bra 	$L__BB1_11010;
	setp.ne.s16 	%p11388, %rs743, 84;
	@%p11388 bra 	$L__BB1_11009;
	mov.b64 	%rd16120, 4;
	bra.uni 	$L__BB1_11010;
$L__BB1_11009:
	selp.b64 	%rd16120, 8, 12, %p11301;
$L__BB1_11010:
	mov.b64 	%rd16121, 0;
	setp.eq.s16 	%p11390, %rs744, 65;
	@%p11390 bra 	$L__BB1_11014;
	setp.ne.s16 	%p11391, %rs744, 84;
	@%p11391 bra 	$L__BB1_11013;
	mov.b64 	%rd16121, 1;
	bra.uni 	$L__BB1_11014;
$L__BB1_11013:
	setp.eq.s16 	%p11392, %rs744, 67;
	selp.b64 	%rd16121, 2, 3, %p11392;
$L__BB1_11014:
	add.s64 	%rd10628, %rd16121, %rd16120;
	shl.b64 	%rd10629, %rd10628, 2;
	add.s64 	%rd10630, %rd1284, %rd10629;
	ld.global.f32 	%f608, [%rd10630];
	add.f32 	%f609, %f201, 0f00000000;
	add.f32 	%f203, %f609, %f608;
	add.s64 	%rd10631, %rd1285, %rd10629;
	ld.global.f32 	%f610, [%rd10631];
	add.f32 	%f611, %f202, 0f00000000;
	add.f32 	%f204, %f611, %f610;
	mov.b64 	%rd16122, 0;
	@%p11390 bra 	$L__BB1_11018;
	setp.ne.s16 	%p11394, %rs744, 84;
	@%p11394 bra 	$L__BB1_11017;
	mov.b64 	%rd16122, 4;
	bra.uni 	$L__BB1_11018;
$L__BB1_11017:
	setp.eq.s16 	%p11395, %rs744, 67;
	selp.b64 	%rd16122, 8, 12, %p11395;
$L__BB1_11018:
	mov.b64 	%rd16123, 0;
	setp.eq.s16 	%p11396, %rs745, 65;
	@%p11396 bra 	$L__BB1_11022;
	setp.ne.s16 	%p11397, %rs745, 84;
	@%p11397 bra 	$L__BB1_11021;
	mov.b64 	%rd16123, 1;
	bra.uni 	$L__BB1_11022;
$L__BB1_11021:
	setp.eq.s16 	%p11398, %rs745, 67;
	selp.b64 	%rd16123, 2, 3, %p11398;
$L__BB1_11022:
	add.s64 	%rd10636, %rd16123, %rd16122;
	shl.b64 	%rd10637, %rd10636, 2;
	add.s64 	%rd10638, %rd1284, %rd10637;
	ld.global.f32 	%f612, [%rd10638];
	add.f32 	%f205, %f203, %f612;
	add.s64 	%rd10639, %rd1285, %rd10637;
	ld.global.f32 	%f613, [%rd10639];
	add.f32 	%f206, %f204, %f613;
	mov.b64 	%rd16124, 0;
	@%p11396 bra 	$L__BB1_11026;
	setp.ne.s16 	%p11400, %rs745, 84;
	@%p11400 bra 	$L__BB1_11025;
	mov.b64 	%rd16124, 4;
	bra.uni 	$L__BB1_11026;
$L__BB1_11025:
	setp.eq.s16 	%p11401, %rs745, 67;
	selp.b64 	%rd16124, 8, 12, %p11401;
$L__BB1_11026:
	mov.b64 	%rd16125, 0;
	setp.eq.s16 	%p11402, %rs746, 65;
	@%p11402 bra 	$L__BB1_11030;
	setp.ne.s16 	%p11403, %rs746, 84;
	@%p11403 bra 	$L__BB1_11029;
	mov.b64 	%rd16125, 1;
	bra.uni 	$L__BB1_11030;
$L__BB1_11029:
	setp.eq.s16 	%p11404, %rs746, 67;
	selp.b64 	%rd16125, 2, 3, %p11404;
$L__BB1_11030:
	add.s64 	%rd10644, %rd16125, %rd16124;
	shl.b64 	%rd10645, %rd10644, 2;
	add.s64 	%rd10646, %rd1284, %rd10645;
	ld.global.f32 	%f614, [%rd10646];
	add.f32 	%f207, %f205, %f614;
	add.s64 	%rd10647, %rd1285, %rd10645;
	ld.global.f32 	%f615, [%rd10647];
	add.f32 	%f208, %f206, %f615;
	mov.b64 	%rd16126, 0;
	@%p11402 bra 	$L__BB1_11034;
	setp.ne.s16 	%p11406, %rs746, 84;
	@%p11406 bra 	$L__BB1_11033;
	mov.b64 	%rd16126, 4;
	bra.uni 	$L__BB1_11034;
$L__BB1_11033:
	setp.eq.s16 	%p11407, %rs746, 67;
	selp.b64 	%rd16126, 8, 12, %p11407;
$L__BB1_11034:
	mov.b64 	%rd16127, 0;
	setp.eq.s16 	%p11408, %rs747, 65;
	@%p11408 bra 	$L__BB1_11038;
	setp.ne.s16 	%p11409, %rs747, 84;
	@%p11409 bra 	$L__BB1_11037;
	mov.b64 	%rd16127, 1;
	bra.uni 	$L__BB1_11038;
$L__BB1_11037:
	setp.eq.s16 	%p11410, %rs747, 67;
	selp.b64 	%rd16127, 2, 3, %p11410;
$L__BB1_11038:
	add.s64 	%rd10652, %rd16127, %rd16126;
	shl.b64 	%rd10653, %rd10652, 2;
	add.s64 	%rd10654, %rd1284, %rd10653;
	ld.global.f32 	%f616, [%rd10654];
	add.f32 	%f209, %f207, %f616;
	add.s64 	%rd10655, %rd1285, %rd10653;
	ld.global.f32 	%f617, [%rd10655];
	add.f32 	%f210, %f208, %f617;
	mov.b64 	%rd16128, 0;
	@%p11408 bra 	$L__BB1_11042;
	setp.ne.s16 	%p11412, %rs747, 84;
	@%p11412 bra 	$L__BB1_11041;
	mov.b64 	%rd16128, 4;
	bra.uni 	$L__BB1_11042;
$L__BB1_11041:
	setp.eq.s16 	%p11413, %rs747, 67;
	selp.b64 	%rd16128, 8, 12, %p11413;
$L__BB1_11042:
	mov.b64 	%rd16129, 0;
	setp.eq.s16 	%p11414, %rs748, 65;
	@%p11414 bra 	$L__BB1_11046;
	setp.ne.s16 	%p11415, %rs748, 84;
	@%p11415 bra 	$L__BB1_11045;
	mov.b64 	%rd16129, 1;
	bra.uni 	$L__BB1_11046;
$L__BB1_11045:
	setp.eq.s16 	%p11416, %rs748, 67;
	selp.b64 	%rd16129, 2, 3, %p11416;
$L__BB1_11046:
	add.s64 	%rd10660, %rd16129, %rd16128;
	shl.b64 	%rd10661, %rd10660, 2;
	add.s64 	%rd10662, %rd1284, %rd10661;
	ld.global.f32 	%f618, [%rd10662];
	add.f32 	%f211, %f209, %f618;
	add.s64 	%rd10663, %rd1285, %rd10661;
	ld.global.f32 	%f619, [%rd10663];
	add.f32 	%f212, %f210, %f619;
	mov.b64 	%rd16130, 0;
	@%p11414 bra 	$L__BB1_11050;
	setp.ne.s16 	%p11418, %rs748, 84;
	@%p11418 bra 	$L__BB1_11049;
	mov.b64 	%rd16130, 4;
	bra.uni 	$L__BB1_11050;
$L__BB1_11049:
	setp.eq.s16 	%p11419, %rs748, 67;
	selp.b64 	%rd16130, 8, 12, %p11419;
$L__BB1_11050:
	mov.b64 	%rd16131, 0;
	setp.eq.s16 	%p11420, %rs749, 65;
	@%p11420 bra 	$L__BB1_11054;
	setp.ne.s16 	%p11421, %rs749, 84;
	@%p11421 bra 	$L__BB1_11053;
	mov.b64 	%rd16131, 1;
	bra.uni 	$L__BB1_11054;
$L__BB1_11053:
	setp.eq.s16 	%p11422, %rs749, 67;
	selp.b64 	%rd16131, 2, 3, %p11422;
$L__BB1_11054:
	add.s64 	%rd10668, %rd16131, %rd16130;
	shl.b64 	%rd10669, %rd10668, 2;
	add.s64 	%rd10670, %rd1284, %rd10669;
	ld.global.f32 	%f620, [%rd10670];
	add.f32 	%f213, %f211, %f620;
	add.s64 	%rd10671, %rd1285, %rd10669;
	ld.global.f32 	%f621, [%rd10671];
	add.f32 	%f214, %f212, %f621;
	mov.b64 	%rd16132, 0;
	@%p11420 bra 	$L__BB1_11058;
	setp.ne.s16 	%p11424, %rs749, 84;
	@%p11424 bra 	$L__BB1_11057;
	mov.b64 	%rd16132, 4;
	bra.uni 	$L__BB1_11058;
$L__BB1_11057:
	setp.eq.s16 	%p11425, %rs749, 67;
	selp.b64 	%rd16132, 8, 12, %p11425;
$L__BB1_11058:
	mov.b64 	%rd16133, 0;
	setp.eq.s16 	%p11426, %rs750, 65;
	@%p11426 bra 	$L__BB1_11062;
	setp.ne.s16 	%p11427, %rs750, 84;
	@%p11427 bra 	$L__BB1_11061;
	mov.b64 	%rd16133, 1;
	bra.uni 	$L__BB1_11062;
$L__BB1_11061:
	setp.eq.s16 	%p11428, %rs750, 67;
	selp.b64 	%rd16133, 2, 3, %p11428;
$L__BB1_11062:
	add.s64 	%rd10676, %rd16133, %rd16132;
	shl.b64 	%rd10677, %rd10676, 2;
	add.s64 	%rd10678, %rd1284, %rd10677;
	ld.global.f32 	%f622, [%rd10678];
	add.f32 	%f215, %f213, %f622;
	add.s64 	%rd10679, %rd1285, %rd10677;
	ld.global.f32 	%f623, [%rd10679];
	add.f32 	%f216, %f214, %f623;
	mov.b64 	%rd16134, 0;
	@%p11426 bra 	$L__BB1_11066;
	setp.ne.s16 	%p11430, %rs750, 84;
	@%p11430 bra 	$L__BB1_11065;
	mov.b64 	%rd16134, 4;
	bra.uni 	$L__BB1_11066;
$L__BB1_11065:
	setp.eq.s16 	%p11431, %rs750, 67;
	selp.b64 	%rd16134, 8, 12, %p11431;
$L__BB1_11066:
	mov.b64 	%rd16135, 0;
	setp.eq.s16 	%p11432, %rs751, 65;
	@%p11432 bra 	$L__BB1_11070;
	setp.ne.s16 	%p11433, %rs751, 84;
	@%p11433 bra 	$L__BB1_11069;
	mov.b64 	%rd16135, 1;
	bra.uni 	$L__BB1_11070;
$L__BB1_11069:
	setp.eq.s16 	%p11434, %rs751, 67;
	selp.b64 	%rd16135, 2, 3, %p11434;
$L__BB1_11070:
	add.s64 	%rd10684, %rd16135, %rd16134;
	shl.b64 	%rd10685, %rd10684, 2;
	add.s64 	%rd10686, %rd1284, %rd10685;
	ld.global.f32 	%f624, [%rd10686];
	add.f32 	%f217, %f215, %f624;
	add.s64 	%rd10687, %rd1285, %rd10685;
	ld.global.f32 	%f625, [%rd10687];
	add.f32 	%f218, %f216, %f625;
	mov.b64 	%rd16136, 0;
	@%p11432 bra 	$L__BB1_11074;
	setp.ne.s16 	%p11436, %rs751, 84;
	@%p11436 bra 	$L__BB1_11073;
	mov.b64 	%rd16136, 4;
	bra.uni 	$L__BB1_11074;
$L__BB1_11073:
	setp.eq.s16 	%p11437, %rs751, 67;
	selp.b64 	%rd16136, 8, 12, %p11437;
$L__BB1_11074:
	mov.b64 	%rd16137, 0;
	setp.eq.s16 	%p11438, %rs752, 65;
	@%p11438 bra 	$L__BB1_11078;
	setp.ne.s16 	%p11439, %rs752, 84;
	@%p11439 bra 	$L__BB1_11077;
	mov.b64 	%rd16137, 1;
	bra.uni 	$L__BB1_11078;
$L__BB1_11077:
	setp.eq.s16 	%p11440, %rs752, 67;
	selp.b64 	%rd16137, 2, 3, %p11440;
$L__BB1_11078:
	add.s64 	%rd10692, %rd16137, %rd16136;
	shl.b64 	%rd10693, %rd10692, 2;
	add.s64 	%rd10694, %rd1284, %rd10693;
	ld.global.f32 	%f626, [%rd10694];
	add.f32 	%f219, %f217, %f626;
	add.s64 	%rd10695, %rd1285, %rd10693;
	ld.global.f32 	%f627, [%rd10695];
	add.f32 	%f220, %f218, %f627;
	mov.b64 	%rd16138, 0;
	@%p11438 bra 	$L__BB1_11082;
	setp.ne.s16 	%p11442, %rs752, 84;
	@%p11442 bra 	$L__BB1_11081;
	mov.b64 	%rd16138, 4;
	bra.uni 	$L__BB1_11082;
$L__BB1_11081:
	setp.eq.s16 	%p11443, %rs752, 67;
	selp.b64 	%rd16138, 8, 12, %p11443;
$L__BB1_11082:
	mov.b64 	%rd16139, 0;
	setp.eq.s16 	%p11444, %rs753, 65;
	@%p11444 bra 	$L__BB1_11086;
	setp.ne.s16 	%p11445, %rs753, 84;
	@%p11445 bra 	$L__BB1_11085;
	mov.b64 	%rd16139, 1;
	bra.uni 	$L__BB1_11086;
$L__BB1_11085:
	setp.eq.s16 	%p11446, %rs753, 67;
	selp.b64 	%rd16139, 2, 3, %p11446;
$L__BB1_11086:
	add.s64 	%rd10700, %rd16139, %rd16138;
	shl.b64 	%rd10701, %rd10700, 2;
	add.s64 	%rd10702, %rd1284, %rd10701;
	ld.global.f32 	%f628, [%rd10702];
	add.f32 	%f221, %f219, %f628;
	add.s64 	%rd10703, %rd1285, %rd10701;
	ld.global.f32 	%f629, [%rd10703];
	add.f32 	%f222, %f220, %f629;
	mov.b64 	%rd16140, 0;
	@%p11444 bra 	$L__BB1_11090;
	setp.ne.s16 	%p11448, %rs753, 84;
	@%p11448 bra 	$L__BB1_11089;
	mov.b64 	%rd16140, 4;
	bra.uni 	$L__BB1_11090;
$L__BB1_11089:
	setp.eq.s16 	%p11449, %rs753, 67;
	selp.b64 	%rd16140, 8, 12, %p11449;
$L__BB1_11090:
	mov.b64 	%rd16141, 0;
	setp.eq.s16 	%p11450, %rs754, 65;
	@%p11450 bra 	$L__BB1_11094;
	setp.ne.s16 	%p11451, %rs754, 84;
	@%p11451 bra 	$L__BB1_11093;
	mov.b64 	%rd16141, 1;
	bra.uni 	$L__BB1_11094;
$L__BB1_11093:
	setp.eq.s16 	%p11452, %rs754, 67;
	selp.b64 	%rd16141, 2, 3, %p11452;
$L__BB1_11094:
	add.s64 	%rd10708, %rd16141, %rd16140;
	shl.b64 	%rd10709, %rd10708, 2;
	add.s64 	%rd10710, %rd1284, %rd10709;
	ld.global.f32 	%f630, [%rd10710];
	add.f32 	%f223, %f221, %f630;
	add.s64 	%rd10711, %rd1285, %rd10709;
	ld.global.f32 	%f631, [%rd10711];
	add.f32 	%f224, %f222, %f631;
	mov.b64 	%rd16142, 0;
	@%p11450 bra 	$L__BB1_11098;
	setp.ne.s16 	%p11454, %rs754, 84;
	@%p11454 bra 	$L__BB1_11097;
	mov.b64 	%rd16142, 4;
	bra.uni 	$L__BB1_11098;
$L__BB1_11097:
	setp.eq.s16 	%p11455, %rs754, 67;
	selp.b64 	%rd16142, 8, 12, %p11455;
$L__BB1_11098:
	mov.b64 	%rd16143, 0;
	setp.eq.s16 	%p11456, %rs755, 65;
	@%p11456 bra 	$L__BB1_11102;
	setp.ne.s16 	%p11457, %rs755, 84;
	@%p11457 bra 	$L__BB1_11101;
	mov.b64 	%rd16143, 1;
	bra.uni 	$L__BB1_11102;
$L__BB1_11101:
	setp.eq.s16 	%p11458, %rs755, 67;
	selp.b64 	%rd16143, 2, 3, %p11458;
$L__BB1_11102:
	add.s64 	%rd10716, %rd16143, %rd16142;
	shl.b64 	%rd10717, %rd10716, 2;
	add.s64 	%rd10718, %rd1284, %rd10717;
	ld.global.f32 	%f632, [%rd10718];
	add.f32 	%f225, %f223, %f632;
	add.s64 	%rd10719, %rd1285, %rd10717;
	ld.global.f32 	%f633, [%rd10719];
	add.f32 	%f226, %f224, %f633;
	mov.b64 	%rd16144, 0;
	@%p11456 bra 	$L__BB1_11106;
	setp.ne.s16 	%p11460, %rs755, 84;
	@%p11460 bra 	$L__BB1_11105;
	mov.b64 	%rd16144, 4;
	bra.uni 	$L__BB1_11106;
$L__BB1_11105:
	setp.eq.s16 	%p11461, %rs755, 67;
	selp.b64 	%rd16144, 8, 12, %p11461;
$L__BB1_11106:
	mov.b64 	%rd16145, 0;
	setp.eq.s16 	%p11462, %rs756, 65;
	@%p11462 bra 	$L__BB1_11110;
	setp.ne.s16 	%p11463, %rs756, 84;
	@%p11463 bra 	$L__BB1_11109;
	mov.b64 	%rd16145, 1;
	bra.uni 	$L__BB1_11110;
$L__BB1_11109:
	setp.eq.s16 	%p11464, %rs756, 67;
	selp.b64 	%rd16145, 2, 3, %p11464;
$L__BB1_11110:
	add.s64 	%rd10724, %rd16145, %rd16144;
	shl.b64 	%rd10725, %rd10724, 2;
	add.s64 	%rd10726, %rd1284, %rd10725;
	ld.global.f32 	%f634, [%rd10726];
	add.f32 	%f227, %f225, %f634;
	add.s64 	%rd10727, %rd1285, %rd10725;
	ld.global.f32 	%f635, [%rd10727];
	add.f32 	%f228, %f226, %f635;
	mov.b64 	%rd16146, 0;
	@%p11462 bra 	$L__BB1_11114;
	setp.ne.s16 	%p11466, %rs756, 84;
	@%p11466 bra 	$L__BB1_11113;
	mov.b64 	%rd16146, 4;
	bra.uni 	$L__BB1_11114;
$L__BB1_11113:
	setp.eq.s16 	%p11467, %rs756, 67;
	selp.b64 	%rd16146, 8, 12, %p11467;
$L__BB1_11114:
	mov.b64 	%rd16147, 0;
	setp.eq.s16 	%p11468, %rs757, 65;
	@%p11468 bra 	$L__BB1_11118;
	setp.ne.s16 	%p11469, %rs757, 84;
	@%p11469 bra 	$L__BB1_11117;
	mov.b64 	%rd16147, 1;
	bra.uni 	$L__BB1_11118;
$L__BB1_11117:
	setp.eq.s16 	%p11470, %rs757, 67;
	selp.b64 	%rd16147, 2, 3, %p11470;
$L__BB1_11118:
	add.s64 	%rd10732, %rd16147, %rd16146;
	shl.b64 	%rd10733, %rd10732, 2;
	add.s64 	%rd10734, %rd1284, %rd10733;
	ld.global.f32 	%f636, [%rd10734];
	add.f32 	%f229, %f227, %f636;
	add.s64 	%rd10735, %rd1285, %rd10733;
	ld.global.f32 	%f637, [%rd10735];
	add.f32 	%f230, %f228, %f637;
	mov.b64 	%rd16148, 0;
	@%p11468 bra 	$L__BB1_11122;
	setp.ne.s16 	%p11472, %rs757, 84;
	@%p11472 bra 	$L__BB1_11121;
	mov.b64 	%rd16148, 4;
	bra.uni 	$L__BB1_11122;
$L__BB1_11121:
	setp.eq.s16 	%p11473, %rs757, 67;
	selp.b64 	%rd16148, 8, 12, %p11473;
$L__BB1_11122:
	mov.b64 	%rd16149, 0;
	setp.eq.s16 	%p11474, %rs758, 65;
	@%p11474 bra 	$L__BB1_11126;
	setp.ne.s16 	%p11475, %rs758, 84;
	@%p11475 bra 	$L__BB1_11125;
	mov.b64 	%rd16149, 1;
	bra.uni 	$L__BB1_11126;
$L__BB1_11125:
	selp.b64 	%rd16149, 2, 3, %p11317;
$L__BB1_11126:
	add.s64 	%rd10740, %rd16149, %rd16148;
	shl.b64 	%rd10741, %rd10740, 2;
	add.s64 	%rd10742, %rd1284, %rd10741;
	ld.global.f32 	%f638, [%rd10742];
	add.f32 	%f231, %f229, %f638;
	add.s64 	%rd10743, %rd1285, %rd10741;
	ld.global.f32 	%f639, [%rd10743];
	add.f32 	%f232, %f230, %f639;
	mov.b64 	%rd16150, 0;
	@%p11474 bra 	$L__BB1_11130;
	setp.ne.s16 	%p11478, %rs758, 84;
	@%p11478 bra 	$L__BB1_11129;
	mov.b64 	%rd16150, 4;
	bra.uni 	$L__BB1_11130;
$L__BB1_11129:
	selp.b64 	%rd16150, 8, 12, %p11317;
$L__BB1_11130:
	mov.b64 	%rd16151, 0;
	setp.eq.s16 	%p11480, %rs759, 65;
	@%p11480 bra 	$L__BB1_11134;
	setp.ne.s16 	%p11481, %rs759, 84;
	@%p11481 bra 	$L__BB1_11133;
	mov.b64 	%rd16151, 1;
	bra.uni 	$L__BB1_11134;
$L__BB1_11133:
	selp.b64 	%rd16151, 2, 3, %p11320;
$L__BB1_11134:
	add.s64 	%rd10748, %rd16151, %rd16150;
	shl.b64 	%rd10749, %rd10748, 2;
	add.s64 	%rd10750, %rd1284, %rd10749;
	ld.global.f32 	%f640, [%rd10750];
	add.f32 	%f233, %f231, %f640;
	add.s64 	%rd10751, %rd1285, %rd10749;
	ld.global.f32 	%f641, [%rd10751];
	add.f32 	%f234, %f232, %f641;
	mov.b64 	%rd16152, 0;
	@%p11480 bra 	$L__BB1_11138;
	setp.ne.s16 	%p11484, %rs759, 84;
	@%p11484 bra 	$L__BB1_11137;
	mov.b64 	%rd16152, 4;
	bra.uni 	$L__BB1_11138;
$L__BB1_11137:
	selp.b64 	%rd16152, 8, 12, %p11320;
$L__BB1_11138:
	mov.b64 	%rd16153, 0;
	setp.eq.s16 	%p11486, %rs760, 65;
	@%p11486 bra 	$L__BB1_11142;
	setp.ne.s16 	%p11487, %rs760, 84;
	@%p11487 bra 	$L__BB1_11141;
	mov.b64 	%rd16153, 1;
	bra.uni 	$L__BB1_11142;
$L__BB1_11141:
	selp.b64 	%rd16153, 2, 3, %p11323;
$L__BB1_11142:
	add.s64 	%rd10756, %rd16153, %rd16152;
	shl.b64 	%rd10757, %rd10756, 2;
	add.s64 	%rd10758, %rd1284, %rd10757;
	ld.global.f32 	%f642, [%rd10758];
	add.f32 	%f235, %f233, %f642;
	add.s64 	%rd10759, %rd1285, %rd10757;
	ld.global.f32 	%f643, [%rd10759];
	add.f32 	%f236, %f234, %f643;
	mov.b64 	%rd16154, 0;
	@%p11486 bra 	$L__BB1_11146;
	setp.ne.s16 	%p11490, %rs760, 84;
	@%p11490 bra 	$L__BB1_11145;
	mov.b64 	%rd16154, 4;
	bra.uni 	$L__BB1_11146;
$L__BB1_11145:
	setp.eq.s16 	%p11491, %rs760, 67;
	selp.b64 	%rd16154, 8, 12, %p11491;
$L__BB1_11146:
	mov.b64 	%rd16155, 0;
	setp.eq.s16 	%p11492, %rs761, 65;
	@%p11492 bra 	$L__BB1_11150;
	setp.ne.s16 	%p11493, %rs761, 84;
	@%p11493 bra 	$L__BB1_11149;
	mov.b64 	%rd16155, 1;
	bra.uni 	$L__BB1_11150;
$L__BB1_11149:
	setp.eq.s16 	%p11494, %rs761, 67;
	selp.b64 	%rd16155, 2, 3, %p11494;
$L__BB1_11150:
	add.s64 	%rd10764, %rd16155, %rd16154;
	shl.b64 	%rd10765, %rd10764, 2;
	add.s64 	%rd10766, %rd1284, %rd10765;
	ld.global.f32 	%f644, [%rd10766];
	add.f32 	%f237, %f235, %f644;
	add.s64 	%rd10767, %rd1285, %rd10765;
	ld.global.f32 	%f645, [%rd10767];
	add.f32 	%f238, %f236, %f645;
	mov.b64 	%rd16156, 0;
	@%p11492 bra 	$L__BB1_11154;
	setp.ne.s16 	%p11496, %rs761, 84;
	@%p11496 bra 	$L__BB1_11153;
	mov.b64 	%rd16156, 4;
	bra.uni 	$L__BB1_11154;
$L__BB1_11153:
	setp.eq.s16 	%p11497, %rs761, 67;
	selp.b64 	%rd16156, 8, 12, %p11497;
$L__BB1_11154:
	mov.b64 	%rd16157, 0;
	setp.eq.s16 	%p11498, %rs762, 65;
	@%p11498 bra 	$L__BB1_11158;
	setp.ne.s16 	%p11499, %rs762, 84;
	@%p11499 bra 	$L__BB1_11157;
	mov.b64 	%rd16157, 1;
	bra.uni 	$L__BB1_11158;
$L__BB1_11157:
	setp.eq.s16 	%p11500, %rs762, 67;
	selp.b64 	%rd16157, 2, 3, %p11500;
$L__BB1_11158:
	add.s64 	%rd10772, %rd16157, %rd16156;
	shl.b64 	%rd10773, %rd10772, 2;
	add.s64 	%rd10774, %rd1284, %rd10773;
	ld.global.f32 	%f646, [%rd10774];
	add.f32 	%f239, %f237, %f646;
	add.s64 	%rd10775, %rd1285, %rd10773;
	ld.global.f32 	%f647, [%rd10775];
	add.f32 	%f240, %f238, %f647;
	mov.b64 	%rd16158, 0;
	@%p11498 bra 	$L__BB1_11162;
	setp.ne.s16 	%p11502, %rs762, 84;
	@%p11502 bra 	$L__BB1_11161;
	mov.b64 	%rd16158, 4;
	bra.uni 	$L__BB1_11162;
$L__BB1_11161:
	setp.eq.s16 	%p11503, %rs762, 67;
	selp.b64 	%rd16158, 8, 12, %p11503;
$L__BB1_11162:
	mov.b64 	%rd16159, 0;
	setp.eq.s16 	%p11504, %rs763, 65;
	@%p11504 bra 	$L__BB1_11166;
	setp.ne.s16 	%p11505, %rs763, 84;
	@%p11505 bra 	$L__BB1_11165;
	mov.b64 	%rd16159, 1;
	bra.uni 	$L__BB1_11166;
$L__BB1_11165:
	setp.eq.s16 	%p11506, %rs763, 67;
	selp.b64 	%rd16159, 2, 3, %p11506;
$L__BB1_11166:
	add.s64 	%rd10780, %rd16159, %rd16158;
	shl.b64 	%rd10781, %rd10780, 2;
	add.s64 	%rd10782, %rd1284, %rd10781;
	ld.global.f32 	%f648, [%rd10782];
	add.f32 	%f241, %f239, %f648;
	add.s64 	%rd10783, %rd1285, %rd10781;
	ld.global.f32 	%f649, [%rd10783];
	add.f32 	%f242, %f240, %f649;
	mov.b64 	%rd16160, 0;
	@%p11504 bra 	$L__BB1_11170;
	setp.ne.s16 	%p11508, %rs763, 84;
	@%p11508 bra 	$L__BB1_11169;
	mov.b64 	%rd16160, 4;
	bra.uni 	$L__BB1_11170;
$L__BB1_11169:
	setp.eq.s16 	%p11509, %rs763, 67;
	selp.b64 	%rd16160, 8, 12, %p11509;
$L__BB1_11170:
	mov.b64 	%rd16161, 0;
	setp.eq.s16 	%p11510, %rs764, 65;
	@%p11510 bra 	$L__BB1_11174;
	setp.ne.s16 	%p11511, %rs764, 84;
	@%p11511 bra 	$L__BB1_11173;
	mov.b64 	%rd16161, 1;
	bra.uni 	$L__BB1_11174;
$L__BB1_11173:
	setp.eq.s16 	%p11512, %rs764, 67;
	selp.b64 	%rd16161, 2, 3, %p11512;
$L__BB1_11174:
	add.s64 	%rd10787, %rd16161, %rd16160;
	shl.b64 	%rd10788, %rd10787, 2;
	add.s64 	%rd10789, %rd1284, %rd10788;
	ld.global.f32 	%f650, [%rd10789];
	add.f32 	%f243, %f241, %f650;
	add.s64 	%rd10790, %rd1285, %rd10788;
	ld.global.f32 	%f651, [%rd10790];
	add.f32 	%f244, %f242, %f651;
	mov.f64 	%fd26945, 0d4002666666666666;
	mov.f64 	%fd26944, 0d4010666666666666;
	@%p11381 bra 	$L__BB1_11177;
	setp.eq.s16 	%p11514, %rs742, 84;
	@%p11514 bra 	$L__BB1_11177;
	mov.f64 	%fd26945, 0d3FB999999999999A;
	mov.f64 	%fd26944, 0dC006666666666666;
$L__BB1_11177:
	cvt.f64.f32 	%fd18741, %f243;
	sub.f64 	%fd18742, %fd26945, %fd18741;
	cvt.f64.f32 	%fd18743, %f244;
	sub.f64 	%fd18744, %fd26944, %fd18743;
	cvt.rn.f32.f64 	%f245, %fd18744;
	cvt.rn.f32.f64 	%f246, %fd18742;
	@%p11510 bra 	$L__BB1_11180;
	setp.eq.s16 	%p11516, %rs764, 84;
	@%p11516 bra 	$L__BB1_11180;
	cvt.f64.f32 	%fd18747, %f246;
	add.f64 	%fd26946, %fd18747, 0d3FB999999999999A;
	cvt.f64.f32 	%fd18748, %f245;
	add.f64 	%fd26947, %fd18748, 0dC006666666666666;
	bra.uni 	$L__BB1_11181;
$L__BB1_11180:
	cvt.f64.f32 	%fd18745, %f246;
	add.f64 	%fd26946, %fd18745, 0d4002666666666666;
	cvt.f64.f32 	%fd18746, %f245;
	add.f64 	%fd26947, %fd18746, 0d4010666666666666;
$L__BB1_11181:
	ld.param.f32 	%f830, [_Z16candidate_primerPcPiS0_S0_PfS1_S1_iffiiPdS_S0__param_9];
	ld.param.f32 	%f792, [_Z16candidate_primerPcPiS0_S0_PfS1_S1_iffiiPdS_S0__param_8];
	cvt.rn.f32.f64 	%f652, %fd26947;
	cvt.rn.f32.f64 	%f653, %fd26946;
	cvt.f64.f32 	%fd18749, %f653;
	mul.f64 	%fd18750, %fd18749, 0d408F400000000000;
	cvt.f64.f32 	%fd18751, %f652;
	add.f64 	%fd18752, %fd18751, 0dC026DFB3FA6DEFC8;
	add.f64 	%fd18753, %fd18752, 0dC0425A1672324C83;
	div.rn.f64 	%fd18754, %fd18750, %fd18753;
	add.f64 	%fd18755, %fd18754, 0dC071126666666666;
	cvt.rn.f32.f64 	%f654, %fd18755;
	setp.gt.f32 	%p11517, %f830, %f654;
	setp.lt.f32 	%p11518, %f792, %f654;
	or.pred  	%p11519, %p11517, %p11518;
	@%p11519 bra 	$L__BB1_2254;
	ld.param.u32 	%r26764, [_Z16candidate_primerPcPiS0_S0_PfS1_S1_iffiiPdS_S0__param_7];
	mov.b32 	%r28776, 0;
	setp.eq.s32 	%p11520, %r26764, 0;
	@%p11520 bra 	$L__BB1_11187;
	@%p11480 bra 	$L__BB1_11191;
	setp.ne.s16 	%p11522, %rs759, 84;
	@%p11522 bra 	$L__BB1_11186;
	mov.b32 	%r28776, 1;
	bra.uni 	$L__BB1_11191;
$L__BB1_11186:
	setp.eq.s16 	%p11523, %rs759, 67;
	selp.b32 	%r28776, 2, 3, %p11523;
	bra.uni 	$L__BB1_11191;
$L__BB1_11187:
	setp.eq.s16 	%p11524, %rs742, 65;
	@%p11524 bra 	$L__BB1_11191;
	setp.ne.s16 	%p11525, %rs742, 84;
	@%p11525 bra 	$L__BB1_11190;
	mov.b32 	%r28776, 1;
	bra.uni 	$L__BB1_11191;
$L__BB1_11190:
	setp.eq.s16 	%p11526, %rs742, 67;
	selp.b32 	%r28776, 2, 3, %p11526;
$L__BB1_11191:
	ld.param.u32 	%r26765, [_Z16candidate_primerPcPiS0_S0_PfS1_S1_iffiiPdS_S0__param_7];
	setp.eq.s32 	%p11527, %r26765, 0;
	@%p11527 bra 	$L__BB1_11197;
	mov.b32 	%r28777, 0;
	@%p11486 bra 	$L__BB1_11196;
	setp.ne.s16 	%p11529, %rs760, 84;
	@%p11529 bra 	$L__BB1_11195;
	mov.b32 	%r28777, 1;
	bra.uni 	$L__BB1_11196;
$L__BB1_11195:
	setp.eq.s16 	%p11530, %rs760, 67;
	selp.b32 	%r28777, 2, 3, %p11530;
$L__BB1_11196:
	shl.b32 	%r19281, %r28776, 2;
	or.b32  	%r28779, %r19281, %r28777;
	bra.uni 	$L__BB1_11202;
$L__BB1_11197:
	mov.b32 	%r28778, 0;
	setp.eq.s16 	%p11531, %rs743, 65;
	@%p11531 bra 	$L__BB1_11201;
	setp.ne.s16 	%p11532, %rs743, 84;
	@%p11532 bra 	$L__BB1_11200;
	mov.b32 	%r28778, 1;
	bra.uni 	$L__BB1_11201;
$L__BB1_11200:
	setp.eq.s16 	%p11533, %rs743, 67;
	selp.b32 	%r28778, 2, 3, %p11533;
$L__BB1_11201:
	shl.b32 	%r19284, %r28776, 2;
	or.b32  	%r28779, %r19284, %r28778;
$L__BB1_11202:
	ld.param.u32 	%r26766, [_Z16candidate_primerPcPiS0_S0_PfS1_S1_iffiiPdS_S0__param_7];
	setp.eq.s32 	%p11534, %r26766, 0;
	@%p11534 bra 	$L__BB1_11208;
	mov.b32 	%r28780, 0;
	@%p11492 bra 	$L__BB1_11207;
	setp.ne.s16 	%p11536, %rs761, 84;
	@%p11536 bra 	$L__BB1_11206;
	mov.b32 	%r28780, 1;
	bra.uni 	$L__BB1_11207;
$L__BB1_11206:
	setp.eq.s16 	%p11537, %rs761, 67;
	selp.b32 	%r28780, 2, 3, %p11537;
$L__BB1_11207:
	shl.b32 	%r19287, %r28779, 2;
	or.b32  	%r28782, %r19287, %r28780;
	bra.uni 	$L__BB1_11213;
$L__BB1_11208:
	mov.b32 	%r28781, 0;
	setp.eq.s16 	%p11538, %rs744, 65;
	@%p11538 bra 	$L__BB1_11212;
	setp.ne.s16 	%p11539, %rs744, 84;
	@%p11539 bra 	$L__BB1_11211;
	mov.b32 	%r28781, 1;
	bra.uni 	$L__BB1_11212;
$L__BB1_11211:
	setp.eq.s16 	%p11540, %rs744, 67;
	selp.b32 	%r28781, 2, 3, %p11540;
$L__BB1_11212:
	shl.b32 	%r19290, %r28779, 2;
	or.b32  	%r28782, %r19290, %r28781;
$L__BB1_11213:
	ld.param.u32 	%r26767, [_Z16candidate_primerPcPiS0_S0_PfS1_S1_iffiiPdS_S0__param_7];
	setp.eq.s32 	%p11541, %r26767, 0;
	@%p11541 bra 	$L__BB1_11219;
	mov.b32 	%r28783, 0;
	@%p11498 bra 	$L__BB1_11218;
	setp.ne.s16 	%p11543, %rs762, 84;
	@%p11543 bra 	$L__BB1_11217;
	mov.b32 	%r28783, 1;
	bra.uni 	$L__BB1_11218;
$L__BB1_11217:
	setp.eq.s16 	%p11544, %rs762, 67;
	selp.b32 	%r28783, 2, 3, %p11544;
$L__BB1_11218:
	shl.b32 	%r19293, %r28782, 2;
	or.b32  	%r28785, %r19293, %r28783;
	bra.uni 	$L__BB1_11224;
$L__BB1_11219:
	mov.b32 	%r28784, 0;
	setp.eq.s16 	%p11545, %rs745, 65;
	@%p11545 bra 	$L__BB1_11223;
	setp.ne.s16 	%p11546, %rs745, 84;
	@%p11546 bra 	$L__BB1_11222;
	mov.b32 	%r28784, 1;
	bra.uni 	$L__BB1_11223;
$L__BB1_11222:
	setp.eq.s16 	%p11547, %rs745, 67;
	selp.b32 	%r28784, 2, 3, %p11547;
$L__BB1_11223:
	shl.b32 	%r19296, %r28782, 2;
	or.b32  	%r28785, %r19296, %r28784;
$L__BB1_11224:
	ld.param.u32 	%r26768, [_Z16candidate_primerPcPiS0_S0_PfS1_S1_iffiiPdS_S0__param_7];
	setp.eq.s32 	%p11548, %r26768, 0;
	@%p11548 bra 	$L__BB1_11230;
	mov.b32 	%r28786, 0;
	setp.eq.s16 	%p11549, %rs763, 65;
	@%p11549 bra 	$L__BB1_11229;
	setp.ne.s16 	%p11550, %rs763, 84;
	@%p11550 bra 	$L__BB1_11228;
	mov.b32 	%r28786, 1;
	bra.uni 	$L__BB1_11229;
$L__BB1_11228:
	setp.eq.s16 	%p11551, %rs763, 67;
	selp.b32 	%r28786, 2, 3, %p11551;
$L__BB1_11229:
	shl.b32 	%r19299, %r28785, 2;
	or.b32  	%r28788, %r19299, %r28786;
	bra.uni 	$L__BB1_11235;
$L__BB1_11230:
	mov.b32 	%r28787, 0;
	setp.eq.s16 	%p11552, %rs746, 65;
	@%p11552 bra 	$L__BB1_11234;
	setp.ne.s16 	%p11553, %rs746, 84;
	@%p11553 bra 	$L__BB1_11233;
	mov.b32 	%r28787, 1;
	bra.uni 	$L__BB1_11234;
$L__BB1_11233:
	setp.eq.s16 	%p11554, %rs746, 67;
	selp.b32 	%r28787, 2, 3, %p11554;
$L__BB1_11234:
	shl.b32 	%r19302, %r28785, 2;
	or.b32  	%r28788, %r19302, %r28787;
$L__BB1_11235:
	ld.param.u32 	%r26769, [_Z16candidate_primerPcPiS0_S0_PfS1_S1_iffiiPdS_S0__param_7];
	setp.eq.s32 	%p11555, %r26769, 0;
	@%p11555 bra 	$L__BB1_11241;
	mov.b32 	%r28789, 0;
	setp.eq.s16 	%p11556, %rs764, 65;
	@%p11556 bra 	$L__BB1_11240;
	setp.ne.s16 	%p11557, %rs764, 84;
	@%p11557 bra 	$L__BB1_11239;
	mov.b32 	%r28789, 1;
	bra.uni 	$L__BB1_11240;
$L__BB1_11239:
	setp.eq.s16 	%p11558, %rs764, 67;
	selp.b32 	%r28789, 2, 3, %p11558;
$L__BB1_11240:
	shl.b32 	%r19305, %r28788, 2;
	or.b32  	%r28791, %r19305, %r28789;
	bra.uni 	$L__BB1_11246;
$L__BB1_11241:
	mov.b32 	%r28790, 0;
	setp.eq.s16 	%p11559, %rs747, 65;
	@%p11559 bra 	$L__BB1_11245;
	setp.ne.s16 	%p11560, %rs747, 84;
	@%p11560 bra 	$L__BB1_11244;
	mov.b32 	%r28790, 1;
	bra.uni 	$L__BB1_11245;
$L__BB1_11244:
	setp.eq.s16 	%p11561, %rs747, 67;
	selp.b32 	%r28790, 2, 3, %p11561;
$L__BB1_11245:
	shl.b32 	%r19308, %r28788, 2;
	or.b32  	%r28791, %r19308, %r28790;
$L__BB1_11246:
	ld.param.u64 	%rd15857, [_Z16candidate_primerPcPiS0_S0_PfS1_S1_iffiiPdS_S0__param_4];
	cvta.to.global.u64 	%rd1370, %rd15857;
	mul.wide.u32 	%rd10791, %r28791, 4;
	add.s64 	%rd10792, %rd1370, %rd10791;
	ld.global.f32 	%f655, [%rd10792];
	setp.lt.f32 	%p11563, %f655, 0f40800000;
	mov.pred 	%p18209, 0;
	@%p11563 bra 	$L__BB1_11312;
	ld.param.u32 	%r26770, [_Z16candidate_primerPcPiS0_S0_PfS1_S1_iffiiPdS_S0__param_7];
	mov.b32 	%r28792, 0;
	setp.eq.s32 	%p11564, %r26770, 1;
	@%p11564 bra 	$L__BB1_11252;
	setp.eq.s16 	%p11565, %rs759, 65;
	@%p11565 bra 	$L__BB1_11256;
	setp.ne.s16 	%p11566, %rs759, 84;
	@%p11566 bra 	$L__BB1_11251;
	mov.b32 	%r28792, 1;
	bra.uni 	$L__BB1_11256;
$L__BB1_11251:
	setp.eq.s16 	%p11567, %rs759, 67;
	selp.b32 	%r28792, 2, 3, %p11567;
	bra.uni 	$L__BB1_11256;
$L__BB1_11252:
	setp.eq.s16 	%p11568, %rs742, 65;
	@%p11568 bra 	$L__BB1_11256;
	setp.ne.s16 	%p11569, %rs742, 84;
	@%p11569 bra 	$L__BB1_11255;
	mov.b32 	%r28792, 1;
	bra.uni 	$L__BB1_11256;
$L__BB1_11255:
	setp.eq.s16 	%p11570, %rs742, 67;
	selp.b32 	%r28792, 2, 3, %p11570;
$L__BB1_11256:
	ld.param.u32 	%r26771, [_Z16candidate_primerPcPiS0_S0_PfS1_S1_iffiiPdS_S0__param_7];
	setp.eq.s32 	%p11571, %r26771, 1;
	@%p11571 bra 	$L__BB1_11262;
	mov.b32 	%r28793, 0;
	setp.eq.s16 	%p11572, %rs760, 65;
	@%p11572 bra 	$L__BB1_11261;
	setp.ne.s16 	%p11573, %rs760, 84;
	@%p11573 bra 	$L__BB1_11260;
	mov.b32 	%r28793, 1;
	bra.uni 	$L__BB1_11261;
$L__BB1_11260:
	setp.eq.s16 	%p11574, %rs760, 67;
	selp.b32 	%r28793, 2, 3, %p11574;
$L__BB1_11261:
	shl.b32 	%r19315, %r28792, 2;
	or.b32  	%r28795, %r19315, %r28793;
	bra.uni 	$L__BB1_11267;
$L__BB1_11262:
	mov.b32 	%r28794, 0;
	setp.eq.s16 	%p11575, %rs743, 65;
	@%p11575 bra 	$L__BB1_11266;
	setp.ne.s16 	%p11576, %rs743, 84;
	@%p11576 bra 	$L__BB1_11265;
	mov.b32 	%r28794, 1;
	bra.uni 	$L__BB1_11266;
$L__BB1_11265:
	setp.eq.s16 	%p11577, %rs743, 67;
	selp.b32 	%r28794, 2, 3, %p11577;
$L__BB1_11266:
	shl.b32 	%r19318, %r28792, 2;
	or.b32  	%r28795, %r19318, %r28794;
$L__BB1_11267:
	ld.param.u32 	%r26772, [_Z16candidate_primerPcPiS0_S0_PfS1_S1_iffiiPdS_S0__param_7];
	setp.eq.s32 	%p11578, %r26772, 1;
	@%p11578 bra 	$L__BB1_11273;
	mov.b32 	%r28796, 0;
	setp.eq.s16 	%p11579, %rs761, 65;
	@%p11579 bra 	$L__BB1_11272;
	setp.ne.s16 	%p11580, %rs761, 84;
	@%p11580 bra 	$L__BB1_11271;
	mov.b32 	%r28796, 1;
	bra.uni 	$L__BB1_11272;
$L__BB1_11271:
	setp.eq.s16 	%p11581, %rs761, 67;
	selp.b32 	%r28796, 2, 3, %p11581;
$L__BB1_11272:
	shl.b32 	%r19321, %r28795, 2;
	or.b32  	%r28798, %r19321, %r28796;
	bra.uni 	$L__BB1_11278;
$L__BB1_11273:
	mov.b32 	%r28797, 0;
	setp.eq.s16 	%p11582, %rs744, 65;
	@%p11582 bra 	$L__BB1_11277;
	setp.ne.s16 	%p11583, %rs744, 84;
	@%p11583 bra 	$L__BB1_11276;
	mov.b32 	%r28797, 1;
	bra.uni 	$L__BB1_11277;
$L__BB1_11276:
	setp.eq.s16 	%p11584, %rs744, 67;
	selp.b32 	%r28797, 2, 3, %p11584;
$L__BB1_11277:
	shl.b32 	%r19324, %r28795, 2;
	or.b32  	%r28798, %r19324, %r28797;
$L__BB1_11278:
	ld.param.u32 	%r26773, [_Z16candidate_primerPcPiS0_S0_PfS1_S1_iffiiPdS_S0__param_7];
	setp.eq.s32 	%p11585, %r26773, 1;
	@%p11585 bra 	$L__BB1_11284;
	mov.b32 	%r28799, 0;
	setp.eq.s16 	%p11586, %rs762, 65;
	@%p11586 bra 	$L__BB1_11283;
	setp.ne.s16 	%p11587, %rs762, 84;
	@%p11587 bra 	$L__BB1_11282;
	mov.b32 	%r28799, 1;
	bra.uni 	$L__BB1_11283;
$L__BB1_11282:
	setp.eq.s16 	%p11588, %rs762, 67;
	selp.b32 	%r28799, 2, 3, %p11588;
$L__BB1_11283:
	shl.b32 	%r19327, %r28798, 2;
	or.b32  	%r28801, %r19327, %r28799;
	bra.uni 	$L__BB1_11289;
$L__BB1_11284:
	mov.b32 	%r28800, 0;
	setp.eq.s16 	%p11589, %rs745, 65;
	@%p11589 bra 	$L__BB1_11288;
	setp.ne.s16 	%p11590, %rs745, 84;
	@%p11590 bra 	$L__BB1_11287;
	mov.b32 	%r28800, 1;
	bra.uni 	$L__BB1_11288;
$L__BB1_11287:
	setp.eq.s16 	%p11591, %rs745, 67;
	selp.b32 	%r28800, 2, 3, %p11591;
$L__BB1_11288:
	shl.b32 	%r19330, %r28798, 2;
	or.b32  	%r28801, %r19330, %r28800;
$L__BB1_11289:
	ld.param.u32 	%r26774, [_Z16candidate_primerPcPiS0_S0_PfS1_S1_iffiiPdS_S0__param_7];
	setp.eq.s32 	%p11592, %r26774, 1;
	@%p11592 bra 	$L__BB1_11295;
	mov.b32 	%r28802, 0;
	setp.eq.s16 	%p11593, %rs763, 65;
	@%p11593 bra 	$L__BB1_11294;
	setp.ne.s16 	%p11594, %rs763, 84;
	@%p11594 bra 	$L__BB1_11293;
	mov.b32 	%r28802, 1;
	bra.uni 	$L__BB1_11294;
$L__BB1_11293:
	setp.eq.s16 	%p11595, %rs763, 67;
	selp.b32 	%r28802, 2, 3, %p11595;
$L__BB1_11294:
	shl.b32 	%r19333, %r28801, 2;
	or.b32  	%r28804, %r19333, %r28802;
	bra.uni 	$L__BB1_11300;
$L__BB1_11295:
	mov.b32 	%r28803, 0;
	setp.eq.s16 	%p11596, %rs746, 65;
	@%p11596 bra 	$L__BB1_11299;
	setp.ne.s16 	%p11597, %rs746, 84;
	@%p11597 bra 	$L__BB1_11298;
	mov.b32 	%r28803, 1;
	bra.uni 	$L__BB1_11299;
$L__BB1_11298:
	setp.eq.s16 	%p11598, %rs746, 67;
	selp.b32 	%r28803, 2, 3, %p11598;
$L__BB1_11299:
	shl.b32 	%r19336, %r28801, 2;
	or.b32  	%r28804, %r19336, %r28803;
$L__BB1_11300:
	ld.param.u32 	%r26775, [_Z16candidate_primerPcPiS0_S0_PfS1_S1_iffiiPdS_S0__param_7];
	setp.eq.s32 	%p11599, %r26775, 1;
	@%p11599 bra 	$L__BB1_11306;
	mov.b32 	%r28805, 0;
	setp.eq.s16 	%p11600, %rs764, 65;
	@%p11600 bra 	$L__BB1_11305;
	setp.ne.s16 	%p11601, %rs764, 84;
	@%p11601 bra 	$L__BB1_11304;
	mov.b32 	%r28805, 1;
	bra.uni 	$L__BB1_11305;
$L__BB1_11304:
	setp.eq.s16 	%p11602, %rs764, 67;
	selp.b32 	%r28805, 2, 3, %p11602;
$L__BB1_11305:
	shl.b32 	%r19339, %r28804, 2;
	or.b32  	%r28807, %r19339, %r28805;
	bra.uni 	$L__BB1_11311;
$L__BB1_11306:
	mov.b32 	%r28806, 0;
	setp.eq.s16 	%p11603, %rs747, 65;
	@%p11603 bra 	$L__BB1_11310;
	setp.ne.s16 	%p11604, %rs747, 84;
	@%p11604 bra 	$L__BB1_11309;
	mov.b32 	%r28806, 1;
	bra.uni 	$L__BB1_11310;
$L__BB1_11309:
	setp.eq.s16 	%p11605, %rs747, 67;
	selp.b32 	%r28806, 2, 3, %p11605;
$L__BB1_11310:
	shl.b32 	%r19342, %r28804, 2;
	or.b32  	%r28807, %r19342, %r28806;
$L__BB1_11311:
	mul.wide.u32 	%rd10793, %r28807, 4;
	add.s64 	%rd10794, %rd1370, %rd10793;
	ld.global.f32 	%f656, [%rd10794];
	setp.geu.f32 	%p18209, %f656, 0f40400000;
$L__BB1_11312:
	ld.param.u32 	%r26875, [_Z16candidate_primerPcPiS0_S0_PfS1_S1_iffiiPdS_S0__param_11];
	setp.eq.s32 	%p11606, %r26875, 0;
	selp.u32 	%r28870, 1, 0, %p18209;
	not.pred 	%p11607, %p18209;
	or.pred  	%p11608, %p11606, %p11607;
	@%p11608 bra 	$L__BB1_11676;
	mov.b32 	%r28808, 0;
$L__BB1_11314:
	mov.u32 	%r4407, %r28808;
	cvt.u64.u32 	%rd10795, %r4407;
	add.s64 	%rd1371, %rd1279, %rd10795;
	ld.local.u8 	%rs4526, [%rd1371];
	setp.ne.s16 	%p11609, %rs4526, 0;
	add.s32 	%r28808, %r4407, 1;
	@%p11609 bra 	$L__BB1_11314;
	and.b32  	%r19344, %r4407, 1;
	setp.eq.b32 	%p11610, %r19344, 1;
	@%p11610 bra 	$L__BB1_11338;
	setp.eq.s32 	%p11611, %r4407, 0;
	@%p11611 bra 	$L__BB1_11326;
	shr.u32 	%r19346, %r4407, 1;
	max.u32 	%r4409, %r19346, 1;
	mov.b32 	%r28809, 0;
$L__BB1_11318:
	cvt.u64.u32 	%rd10796, %r28809;
	add.s64 	%rd10797, %rd1279, %rd10796;
	ld.local.u8 	%rs773, [%rd10797];
	setp.ne.s16 	%p11612, %rs773, 65;
	not.b32 	%r19347, %r28809;
	cvt.s64.s32 	%rd10798, %r19347;
	add.s64 	%rd10799, %rd1371, %rd10798;
	ld.local.u8 	%rs774, [%rd10799];
	@%p11612 bra 	$L__BB1_11320;
	setp.ne.s16 	%p11613, %rs774, 84;
	@%p11613 bra 	$L__BB1_11338;
$L__BB1_11320:
	setp.ne.s16 	%p11614, %rs773, 84;
	@%p11614 bra 	$L__BB1_11322;
	setp.ne.s16 	%p11615, %rs774, 65;
	@%p11615 bra 	$L__BB1_11338;
$L__BB1_11322:
	setp.eq.s16 	%p11616, %rs773, 84;
	setp.eq.s16 	%p11617, %rs773, 65;
	setp.ne.s16 	%p11618, %rs774, 65;
	or.pred  	%p11619, %p11618, %p11616;
	setp.ne.s16 	%p11620, %rs774, 84;
	or.pred  	%p11621, %p11620, %p11617;
	and.pred  	%p11622, %p11619, %p11621;
	not.pred 	%p11623, %p11622;
	@%p11623 bra 	$L__BB1_11338;
	setp.eq.s16 	%p11624, %rs773, 67;
	setp.ne.s16 	%p11625, %rs774, 71;
	and.pred  	%p11626, %p11625, %p11624;
	@%p11626 bra 	$L__BB1_11338;
	setp.eq.s16 	%p11629, %rs773, 71;
	setp.ne.s16 	%p11630, %rs774, 67;
	xor.pred  	%p11631, %p11629, %p11630;
	or.pred  	%p11632, %p11625, %p11624;
	and.pred  	%p11633, %p11631, %p11632;
	not.pred 	%p11634, %p11633;
	@%p11634 bra 	$L__BB1_11338;
	add.s32 	%r28809, %r28809, 1;
	setp.ne.s32 	%p11635, %r28809, %r4409;
	@%p11635 bra 	$L__BB1_11318;
$L__BB1_11326:
	mov.b32 	%r28810, 0;
$L__BB1_11327:
	mov.u32 	%r4412, %r28810;
	cvt.u64.u32 	%rd10800, %r4412;
	add.s64 	%rd1372, %rd1279, %rd10800;
	ld.local.u8 	%rs4532, [%rd1372];
	setp.ne.s16 	%p11636, %rs4532, 0;
	add.s32 	%r28810, %r4412, 1;
	@%p11636 bra 	$L__BB1_11327;
	and.b32  	%r19349, %r4412, 1;
	setp.eq.b32 	%p11637, %r19349, 1;
	@%p11637 bra 	$L__BB1_11338;
	setp.eq.s32 	%p11638, %r4412, 0;
	@%p11638 bra 	$L__BB1_11341;
	shr.u32 	%r19351, %r4412, 1;
	max.u32 	%r4414, %r19351, 1;
	mov.b32 	%r28811, 0;
$L__BB1_11331:
	cvt.u64.u32 	%rd10801, %r28811;
	add.s64 	%rd10802, %rd1279, %rd10801;
	ld.local.u8 	%rs775, [%rd10802];
	setp.ne.s16 	%p11639, %rs775, 65;
	not.b32 	%r19352, %r28811;
	cvt.s64.s32 	%rd10803, %r19352;
	add.s64 	%rd10804, %rd1372, %rd10803;
	ld.local.u8 	%rs776, [%rd10804];
	@%p11639 bra 	$L__BB1_11333;
	setp.ne.s16 	%p11640, %rs776, 84;
	@%p11640 bra 	$L__BB1_11338;
$L__BB1_11333:
	setp.ne.s16 	%p11641, %rs775, 84;
	@%p11641 bra 	$L__BB1_11335;
	setp.ne.s16 	%p11642, %rs776, 65;
	@%p11642 bra 	$L__BB1_11338;
$L__BB1_11335:
	setp.eq.s16 	%p11643, %rs775, 84;
	setp.eq.s16 	%p11644, %rs775, 65;
	setp.ne.s16 	%p11645, %rs776, 65;
	or.pred  	%p11646, %p11645, %p11643;
	setp.ne.s16 	%p11647, %rs776, 84;
	or.pred  	%p11648, %p11647, %p11644;
	and.pred  	%p11649, %p11646, %p11648;
	not.pred 	%p11650, %p11649;
	@%p11650 bra 	$L__BB1_11338;
	setp.eq.s16 	%p11651, %rs775, 67;
	setp.ne.s16 	%p11652, %rs776, 71;
	and.pred  	%p11653, %p11652, %p11651;
	@%p11653 bra 	$L__BB1_11338;
	setp.eq.s16 	%p11656, %rs775, 71;
	setp.ne.s16 	%p11657, %rs776, 67;
	xor.pred  	%p11658, %p11656, %p11657;
	or.pred  	%p11659, %p11652, %p11651;
	and.pred  	%p11660, %p11658, %p11659;
	@%p11660 bra 	$L__BB1_11340;
$L__BB1_11338:
	setp.gt.u32 	%p11662, %r2, 2146435070;
	mov.f64 	%fd26948, %fd2;
	@%p11662 bra 	$L__BB1_11343;
	setp.gt.u32 	%p11663, %r4, 1073127582;
	selp.f64 	%fd18756, %fd4, %fd3, %p11663;
	selp.u32 	%r19353, 1, 0, %p11663;
	add.s32 	%r19354, %r3, %r19353;
	add.f64 	%fd18757, %fd18756, 0dBFF0000000000000;
	add.f64 	%fd18758, %fd18756, 0d3FF0000000000000;
	rcp.approx.ftz.f64 	%fd18759, %fd18758;
	neg.f64 	%fd18760, %fd18758;
	fma.rn.f64 	%fd18761, %fd18760, %fd18759, 0d3FF0000000000000;
	fma.rn.f64 	%fd18762, %fd18761, %fd18761, %fd18761;
	fma.rn.f64 	%fd18763, %fd18762, %fd18759, %fd18759;
	mul.f64 	%fd18764, %fd18757, %fd18763;
	fma.rn.f64 	%fd18765, %fd18757, %fd18763, %fd18764;
	mul.f64 	%fd18766, %fd18765, %fd18765;
	fma.rn.f64 	%fd18767, %fd18766, 0d3EB1380B3AE80F1E, 0d3ED0EE258B7A8B04;
	fma.rn.f64 	%fd18768, %fd18767, %fd18766, 0d3EF3B2669F02676F;
	fma.rn.f64 	%fd18769, %fd18768, %fd18766, 0d3F1745CBA9AB0956;
	fma.rn.f64 	%fd18770, %fd18769, %fd18766, 0d3F3C71C72D1B5154;
	fma.rn.f64 	%fd18771, %fd18770, %fd18766, 0d3F624924923BE72D;
	fma.rn.f64 	%fd18772, %fd18771, %fd18766, 0d3F8999999999A3C4;
	fma.rn.f64 	%fd18773, %fd18772, %fd18766, 0d3FB5555555555554;
	sub.f64 	%fd18774, %fd18757, %fd18765;
	add.f64 	%fd18775, %fd18774, %fd18774;
	neg.f64 	%fd18776, %fd18765;
	fma.rn.f64 	%fd18777, %fd18776, %fd18757, %fd18775;
	mul.f64 	%fd18778, %fd18763, %fd18777;
	mul.f64 	%fd18779, %fd18766, %fd18773;
	fma.rn.f64 	%fd18780, %fd18779, %fd18765, %fd18778;
	xor.b32  	%r19355, %r19354, -2147483648;
	mov.b32 	%r19356, 1127219200;
	mov.b64 	%fd18781, {%r19355, %r19356};
	sub.f64 	%fd18782, %fd18781, %fd1;
	fma.rn.f64 	%fd18783, %fd18782, 0d3FE62E42FEFA39EF, %fd18765;
	fma.rn.f64 	%fd18784, %fd18782, 0dBFE62E42FEFA39EF, %fd18783;
	sub.f64 	%fd18785, %fd18784, %fd18765;
	sub.f64 	%fd18786, %fd18780, %fd18785;
	fma.rn.f64 	%fd18787, %fd18782, 0d3C7ABC9E3B39803F, %fd18786;
	add.f64 	%fd26948, %fd18783, %fd18787;
	bra.uni 	$L__BB1_11343;
$L__BB1_11340:
	add.s32 	%r28811, %r28811, 1;
	setp.ne.s32 	%p11661, %r28811, %r4414;
	@%p11661 bra 	$L__BB1_11331;
$L__BB1_11341:
	setp.gt.u32 	%p11664, %r5, 2146435070;
	mov.f64 	%fd26948, %fd5;
	@%p11664 bra 	$L__BB1_11343;
	setp.gt.u32 	%p11665, %r7, 1073127582;
	selp.f64 	%fd18788, %fd7, %fd6, %p11665;
	selp.u32 	%r19357, 1, 0, %p11665;
	add.s32 	%r19358, %r6, %r19357;
	add.f64 	%fd18789, %fd18788, 0dBFF0000000000000;
	add.f64 	%fd18790, %fd18788, 0d3FF0000000000000;
	rcp.approx.ftz.f64 	%fd18791, %fd18790;
	neg.f64 	%fd18792, %fd18790;
	fma.rn.f64 	%fd18793, %fd18792, %fd18791, 0d3FF0000000000000;
	fma.rn.f64 	%fd18794, %fd18793, %fd18793, %fd18793;
	fma.rn.f64 	%fd18795, %fd18794, %fd18791, %fd18791;
	mul.f64 	%fd18796, %fd18789, %fd18795;
	fma.rn.f64 	%fd18797, %fd18789, %fd18795, %fd18796;
	mul.f64 	%fd18798, %fd18797, %fd18797;
	fma.rn.f64 	%fd18799, %fd18798, 0d3EB1380B3AE80F1E, 0d3ED0EE258B7A8B04;
	fma.rn.f64 	%fd18800, %fd18799, %fd18798, 0d3EF3B2669F02676F;
	fma.rn.f64 	%fd18801, %fd18800, %fd18798, 0d3F1745CBA9AB0956;
	fma.rn.f64 	%fd18802, %fd18801, %fd18798, 0d3F3C71C72D1B5154;
	fma.rn.f64 	%fd18803, %fd18802, %fd18798, 0d3F624924923BE72D;
	fma.rn.f64 	%fd18804, %fd18803, %fd18798, 0d3F8999999999A3C4;
	fma.rn.f64 	%fd18805, %fd18804, %fd18798, 0d3FB5555555555554;
	sub.f64 	%fd18806, %fd18789, %fd18797;
	add.f64 	%fd18807, %fd18806, %fd18806;
	neg.f64 	%fd18808, %fd18797;
	fma.rn.f64 	%fd18809, %fd18808, %fd18789, %fd18807;
	mul.f64 	%fd18810, %fd18795, %fd18809;
	mul.f64 	%fd18811, %fd18798, %fd18805;
	fma.rn.f64 	%fd18812, %fd18811, %fd18797, %fd18810;
	xor.b32  	%r19359, %r19358, -2147483648;
	mov.b32 	%r19360, 1127219200;
	mov.b64 	%fd18813, {%r19359, %r19360};
	sub.f64 	%fd18814, %fd18813, %fd1;
	fma.rn.f64 	%fd18815, %fd18814, 0d3FE62E42FEFA39EF, %fd18797;
	fma.rn.f64 	%fd18816, %fd18814, 0dBFE62E42FEFA39EF, %fd18815;
	sub.f64 	%fd18817, %fd18816, %fd18797;
	sub.f64 	%fd18818, %fd18812, %fd18817;
	fma.rn.f64 	%fd18819, %fd18814, 0d3C7ABC9E3B39803F, %fd18818;
	add.f64 	%fd26948, %fd18815, %fd18819;
$L__BB1_11343:
	mul.f64 	%fd5129, %fd26948, 0d3FFFCB923A29C77A;
	mov.b32 	%r28812, 0;
$L__BB1_11344:
	mov.u32 	%r4417, %r28812;
	cvt.u64.u32 	%rd10805, %r4417;
	add.s64 	%rd10806, %rd1279, %rd10805;
	ld.local.u8 	%rs4538, [%rd10806];
	setp.ne.s16 	%p11666, %rs4538, 0;
	add.s32 	%r28812, %r4417, 1;
	@%p11666 bra 	$L__BB1_11344;
	mov.b32 	%r28813, 0;
$L__BB1_11346:
	mov.u32 	%r4419, %r28813;
	cvt.u64.u32 	%rd10807, %r4419;
	add.s64 	%rd10808, %rd1279, %rd10807;
	ld.local.u8 	%rs4539, [%rd10808];
	setp.ne.s16 	%p11667, %rs4539, 0;
	add.s32 	%r28813, %r4419, 1;
	@%p11667 bra 	$L__BB1_11346;
	setp.eq.s32 	%p11668, %r4417, 0;
	@%p11668 bra 	$L__BB1_11418;
	and.b32  	%r4421, %r4417, 3;
	setp.lt.u32 	%p11669, %r4417, 4;
	mov.b32 	%r28815, 1;
	@%p11669 bra 	$L__BB1_11387;
	and.b32  	%r4422, %r4417, 2147483644;
	mov.b32 	%r28815, 1;
$L__BB1_11350:
	mov.u32 	%r4423, %r28815;
	cvt.s64.s32 	%rd10809, %r4423;
	add.s64 	%rd1373, %rd1279, %rd10809;
	ld.local.u8 	%rs4541, [%rd1373+-1];
	mov.b16 	%rs6874, 0;
	setp.gt.s16 	%p11670, %rs4541, 70;
	@%p11670 bra 	$L__BB1_11354;
	setp.eq.s16 	%p11673, %rs4541, 65;
	@%p11673 bra 	$L__BB1_11359;
	setp.eq.s16 	%p11674, %rs4541, 67;
	@%p11674 bra 	$L__BB1_11353;
	bra.uni 	$L__BB1_11358;
$L__BB1_11353:
	mov.b16 	%rs6874, 1;
	bra.uni 	$L__BB1_11359;
$L__BB1_11354:
	setp.eq.s16 	%p11671, %rs4541, 71;
	@%p11671 bra 	$L__BB1_11357;
	setp.ne.s16 	%p11672, %rs4541, 84;
	@%p11672 bra 	$L__BB1_11358;
	mov.b16 	%rs6874, 3;
	bra.uni 	$L__BB1_11359;
$L__BB1_11357:
	mov.b16 	%rs6874, 2;
	bra.uni 	$L__BB1_11359;
$L__BB1_11358:
	mov.b16 	%rs6874, 4;
$L__BB1_11359:
	cvt.u64.u32 	%rd10810, %r4423;
	add.s64 	%rd1374, %rd6, %rd10810;
	st.local.u8 	[%rd1374], %rs6874;
	ld.local.u8 	%rs4547, [%rd1373];
	mov.b16 	%rs6875, 0;
	setp.gt.s16 	%p11675, %rs4547, 70;
	@%p11675 bra 	$L__BB1_11363;
	setp.eq.s16 	%p11678, %rs4547, 65;
	@%p11678 bra 	$L__BB1_11368;
	setp.eq.s16 	%p11679, %rs4547, 67;
	@%p11679 bra 	$L__BB1_11362;
	bra.uni 	$L__BB1_11367;
$L__BB1_11362:
	mov.b16 	%rs6875, 1;
	bra.uni 	$L__BB1_11368;
$L__BB1_11363:
	setp.eq.s16 	%p11676, %rs4547, 71;
	@%p11676 bra 	$L__BB1_11366;
	setp.ne.s16 	%p11677, %rs4547, 84;
	@%p11677 bra 	$L__BB1_11367;
	mov.b16 	%rs6875, 3;
	bra.uni 	$L__BB1_11368;
$L__BB1_11366:
	mov.b16 	%rs6875, 2;
	bra.uni 	$L__BB1_11368;
$L__BB1_11367:
	mov.b16 	%rs6875, 4;
$L__BB1_11368:
	st.local.u8 	[%rd1374+1], %rs6875;
	ld.local.u8 	%rs4553, [%rd1373+1];
	mov.b16 	%rs6876, 0;
	setp.gt.s16 	%p11680, %rs4553, 70;
	@%p11680 bra 	$L__BB1_11372;
	setp.eq.s16 	%p11683, %rs4553, 65;
	@%p11683 bra 	$L__BB1_11377;
	setp.eq.s16 	%p11684, %rs4553, 67;
	@%p11684 bra 	$L__BB1_11371;
	bra.uni 	$L__BB1_11376;
$L__BB1_11371:
	mov.b16 	%rs6876, 1;
	bra.uni 	$L__BB1_11377;
$L__BB1_11372:
	setp.eq.s16 	%p11681, %rs4553, 71;
	@%p11681 bra 	$L__BB1_11375;
	setp.ne.s16 	%p11682, %rs4553, 84;
	@%p11682 bra 	$L__BB1_11376;
	mov.b16 	%rs6876, 3;
	bra.uni 	$L__BB1_11377;
$L__BB1_11375:
	mov.b16 	%rs6876, 2;
	bra.uni 	$L__BB1_11377;
$L__BB1_11376:
	mov.b16 	%rs6876, 4;
$L__BB1_11377:
	st.local.u8 	[%rd1374+2], %rs6876;
	ld.local.u8 	%rs4559, [%rd1373+2];
	mov.b16 	%rs6877, 0;
	setp.gt.s16 	%p11685, %rs4559, 70;
	@%p11685 bra 	$L__BB1_11381;
	setp.eq.s16 	%p11688, %rs4559, 65;
	@%p11688 bra 	$L__BB1_11386;
	setp.eq.s16 	%p11689, %rs4559, 67;
	@%p11689 bra 	$L__BB1_11380;
	bra.uni 	$L__BB1_11385;
$L__BB1_11380:
	mov.b16 	%rs6877, 1;
	bra.uni 	$L__BB1_11386;
$L__BB1_11381:
	setp.eq.s16 	%p11686, %rs4559, 71;
	@%p11686 bra 	$L__BB1_11384;
	setp.ne.s16 	%p11687, %rs4559, 84;
	@%p11687 bra 	$L__BB1_11385;
	mov.b16 	%rs6877, 3;
	bra.uni 	$L__BB1_11386;
$L__BB1_11384:
	mov.b16 	%rs6877, 2;
	bra.uni 	$L__BB1_11386;
$L__BB1_11385:
	mov.b16 	%rs6877, 4;
$L__BB1_11386:
	st.local.u8 	[%rd1374+3], %rs6877;
	add.s32 	%r28815, %r4423, 4;
	add.s32 	%r19365, %r4423, 3;
	setp.ne.s32 	%p11690, %r19365, %r4422;
	@%p11690 bra 	$L__BB1_11350;
$L__BB1_11387:
	setp.eq.s32 	%p11691, %r4421, 0;
	@%p11691 bra 	$L__BB1_11418;
	cvt.s64.s32 	%rd10811, %r28815;
	add.s64 	%rd1375, %rd1279, %rd10811;
	ld.local.u8 	%rs4565, [%rd1375+-1];
	mov.b16 	%rs6878, 0;
	setp.gt.s16 	%p11692, %rs4565, 70;
	@%p11692 bra 	$L__BB1_11392;
	setp.eq.s16 	%p11695, %rs4565, 65;
	@%p11695 bra 	$L__BB1_11397;
	setp.eq.s16 	%p11696, %rs4565, 67;
	@%p11696 bra 	$L__BB1_11391;
	bra.uni 	$L__BB1_11396;
$L__BB1_11391:
	mov.b16 	%rs6878, 1;
	bra.uni 	$L__BB1_11397;
$L__BB1_11392:
	setp.eq.s16 	%p11693, %rs4565, 71;
	@%p11693 bra 	$L__BB1_11395;
	setp.ne.s16 	%p11694, %rs4565, 84;
	@%p11694 bra 	$L__BB1_11396;
	mov.b16 	%rs6878, 3;
	bra.uni 	$L__BB1_11397;
$L__BB1_11395:
	mov.b16 	%rs6878, 2;
	bra.uni 	$L__BB1_11397;
$L__BB1_11396:
	mov.b16 	%rs6878, 4;
$L__BB1_11397:
	cvt.u64.u32 	%rd10812, %r28815;
	add.s64 	%rd1376, %rd6, %rd10812;
	st.local.u8 	[%rd1376], %rs6878;
	setp.eq.s32 	%p11697, %r4421, 1;
	@%p11697 bra 	$L__BB1_11418;
	ld.local.u8 	%rs4571, [%rd1375];
	mov.b16 	%rs6879, 0;
	setp.gt.s16 	%p11698, %rs4571, 70;
	@%p11698 bra 	$L__BB1_11402;
	setp.eq.s16 	%p11701, %rs4571, 65;
	@%p11701 bra 	$L__BB1_11407;
	setp.eq.s16 	%p11702, %rs4571, 67;
	@%p11702 bra 	$L__BB1_11401;
	bra.uni 	$L__BB1_11406;
$L__BB1_11401:
	mov.b16 	%rs6879, 1;
	bra.uni 	$L__BB1_11407;
$L__BB1_11402:
	setp.eq.s16 	%p11699, %rs4571, 71;
	@%p11699 bra 	$L__BB1_11405;
	setp.ne.s16 	%p11700, %rs4571, 84;
	@%p11700 bra 	$L__BB1_11406;
	mov.b16 	%rs6879, 3;
	bra.uni 	$L__BB1_11407;
$L__BB1_11405:
	mov.b16 	%rs6879, 2;
	bra.uni 	$L__BB1_11407;
$L__BB1_11406:
	mov.b16 	%rs6879, 4;
$L__BB1_11407:
	add.s32 	%r19366, %r28815, 1;
	cvt.u64.u32 	%rd10813, %r19366;
	add.s64 	%rd10814, %rd6, %rd10813;
	st.local.u8 	[%rd10814], %rs6879;
	setp.eq.s32 	%p11703, %r4421, 2;
	@%p11703 bra 	$L__BB1_11418;
	ld.local.u8 	%rs4577, [%rd1375+1];
	mov.b16 	%rs6880, 0;
	setp.gt.s16 	%p11704, %rs4577, 70;
	@%p11704 bra 	$L__BB1_11412;
	setp.eq.s16 	%p11707, %rs4577, 65;
	@%p11707 bra 	$L__BB1_11417;
	setp.eq.s16 	%p11708, %rs4577, 67;
	@%p11708 bra 	$L__BB1_11411;
	bra.uni 	$L__BB1_11416;
$L__BB1_11411:
	mov.b16 	%rs6880, 1;
	bra.uni 	$L__BB1_11417;
$L__BB1_11412:
	setp.eq.s16 	%p11705, %rs4577, 71;
	@%p11705 bra 	$L__BB1_11415;
	setp.ne.s16 	%p11706, %rs4577, 84;
	@%p11706 bra 	$L__BB1_11416;
	mov.b16 	%rs6880, 3;
	bra.uni 	$L__BB1_11417;
$L__BB1_11415:
	mov.b16 	%rs6880, 2;
	bra.uni 	$L__BB1_11417;
$L__BB1_11416:
	mov.b16 	%rs6880, 4;
$L__BB1_11417:
	st.local.u8 	[%rd1376+2], %rs6880;
$L__BB1_11418:
	setp.eq.s32 	%p11709, %r4419, 0;
	@%p11709 bra 	$L__BB1_11489;
	and.b32  	%r4426, %r4419, 3;
	setp.lt.u32 	%p11710, %r4419, 4;
	mov.b32 	%r28817, 1;
	@%p11710 bra 	$L__BB1_11458;
	and.b32  	%r4427, %r4419, 2147483644;
	mov.b32 	%r28817, 1;
$L__BB1_11421:
	sub.s32 	%r19369, %r4419, %r28817;
	cvt.u64.u32 	%rd10815, %r19369;
	add.s64 	%rd10816, %rd1279, %rd10815;
	ld.local.u8 	%rs4583, [%rd10816];
	mov.b16 	%rs6881, 0;
	setp.gt.s16 	%p11711, %rs4583, 70;
	@%p11711 bra 	$L__BB1_11425;
	setp.eq.s16 	%p11714, %rs4583, 65;
	@%p11714 bra 	$L__BB1_11430;
	setp.eq.s16 	%p11715, %rs4583, 67;
	@%p11715 bra 	$L__BB1_11424;
	bra.uni 	$L__BB1_11429;
$L__BB1_11424:
	mov.b16 	%rs6881, 1;
	bra.uni 	$L__BB1_11430;
$L__BB1_11425:
	setp.eq.s16 	%p11712, %rs4583, 71;
	@%p11712 bra 	$L__BB1_11428;
	setp.ne.s16 	%p11713, %rs4583, 84;
	@%p11713 bra 	$L__BB1_11429;
	mov.b16 	%rs6881, 3;
	bra.uni 	$L__BB1_11430;
$L__BB1_11428:
	mov.b16 	%rs6881, 2;
	bra.uni 	$L__BB1_11430;
$L__BB1_11429:
	mov.b16 	%rs6881, 4;
$L__BB1_11430:
	cvt.u64.u32 	%rd10817, %r28817;
	add.s64 	%rd1377, %rd7, %rd10817;
	st.local.u8 	[%rd1377], %rs6881;
	not.b32 	%r19370, %r28817;
	add.s32 	%r19371, %r4419, %r19370;
	cvt.u64.u32 	%rd10818, %r19371;
	add.s64 	%rd10819, %rd1279, %rd10818;
	ld.local.u8 	%rs4589, [%rd10819];
	mov.b16 	%rs6882, 0;
	setp.gt.s16 	%p11716, %rs4589, 70;
	@%p11716 bra 	$L__BB1_11434;
	setp.eq.s16 	%p11719, %rs4589, 65;
	@%p11719 bra 	$L__BB1_11439;
	setp.eq.s16 	%p11720, %rs4589, 67;
	@%p11720 bra 	$L__BB1_11433;
	bra.uni 	$L__BB1_11438;
$L__BB1_11433:
	mov.b16 	%rs6882, 1;
	bra.uni 	$L__BB1_11439;
$L__BB1_11434:
	setp.eq.s16 	%p11717, %rs4589, 71;
	@%p11717 bra 	$L__BB1_11437;
	setp.ne.s16 	%p11718, %rs4589, 84;
	@%p11718 bra 	$L__BB1_11438;
	mov.b16 	%rs6882, 3;
	bra.uni 	$L__BB1_11439;
$L__BB1_11437:
	mov.b16 	%rs6882, 2;
	bra.uni 	$L__BB1_11439;
$L__BB1_11438:
	mov.b16 	%rs6882, 4;
$L__BB1_11439:
	st.local.u8 	[%rd1377+1], %rs6882;
	sub.s32 	%r19372, %r4419, %r28817;
	add.s32 	%r19373, %r19372, -2;
	cvt.u64.u32 	%rd10820, %r19373;
	add.s64 	%rd10821, %rd1279, %rd10820;
	ld.local.u8 	%rs4595, [%rd10821];
	mov.b16 	%rs6883, 0;
	setp.gt.s16 	%p11721, %rs4595, 70;
	@%p11721 bra 	$L__BB1_11443;
	setp.eq.s16 	%p11724, %rs4595, 65;
	@%p11724 bra 	$L__BB1_11448;
	setp.eq.s16 	%p11725, %rs4595, 67;
	@%p11725 bra 	$L__BB1_11442;
	bra.uni 	$L__BB1_11447;
$L__BB1_11442:
	mov.b16 	%rs6883, 1;
	bra.uni 	$L__BB1_11448;
$L__BB1_11443:
	setp.eq.s16 	%p11722, %rs4595, 71;
	@%p11722 bra 	$L__BB1_11446;
	setp.ne.s16 	%p11723, %rs4595, 84;
	@%p11723 bra 	$L__BB1_11447;
	mov.b16 	%rs6883, 3;
	bra.uni 	$L__BB1_11448;
$L__BB1_11446:
	mov.b16 	%rs6883, 2;
	bra.uni 	$L__BB1_11448;
$L__BB1_11447:
	mov.b16 	%rs6883, 4;
$L__BB1_11448:
	st.local.u8 	[%rd1377+2], %rs6883;
	add.s32 	%r4429, %r28817, 3;
	sub.s32 	%r19374, %r4419, %r4429;
	cvt.u64.u32 	%rd10822, %r19374;
	add.s64 	%rd10823, %rd1279, %rd10822;
	ld.local.u8 	%rs4601, [%rd10823];
	mov.b16 	%rs6884, 0;
	setp.gt.s16 	%p11726, %rs4601, 70;
	@%p11726 bra 	$L__BB1_11452;
	setp.eq.s16 	%p11729, %rs4601, 65;
	@%p11729 bra 	$L__BB1_11457;
	setp.eq.s16 	%p11730, %rs4601, 67;
	@%p11730 bra 	$L__BB1_11451;
	bra.uni 	$L__BB1_11456;
$L__BB1_11451:
	mov.b16 	%rs6884, 1;
	bra.uni 	$L__BB1_11457;
$L__BB1_11452:
	setp.eq.s16 	%p11727, %rs4601, 71;
	@%p11727 bra 	$L__BB1_11455;
	setp.ne.s16 	%p11728, %rs4601, 84;
	@%p11728 bra 	$L__BB1_11456;
	mov.b16 	%rs6884, 3;
	bra.uni 	$L__BB1_11457;
$L__BB1_11455:
	mov.b16 	%rs6884, 2;
	bra.uni 	$L__BB1_11457;
$L__BB1_11456:
	mov.b16 	%rs6884, 4;
$L__BB1_11457:
	st.local.u8 	[%rd1377+3], %rs6884;
	add.s32 	%r28817, %r28817, 4;
	setp.ne.s32 	%p11731, %r4429, %r4427;
	@%p11731 bra 	$L__BB1_11421;
$L__BB1_11458:
	setp.eq.s32 	%p11732, %r4426, 0;
	@%p11732 bra 	$L__BB1_11489;
	sub.s32 	%r19375, %r4419, %r28817;
	cvt.u64.u32 	%rd10824, %r19375;
	add.s64 	%rd10825, %rd1279, %rd10824;
	ld.local.u8 	%rs4607, [%rd10825];
	mov.b16 	%rs6885, 0;
	setp.gt.s16 	%p11733, %rs4607, 70;
	@%p11733 bra 	$L__BB1_11463;
	setp.eq.s16 	%p11736, %rs4607, 65;
	@%p11736 bra 	$L__BB1_11468;
	setp.eq.s16 	%p11737, %rs4607, 67;
	@%p11737 bra 	$L__BB1_11462;
	bra.uni 	$L__BB1_11467;
$L__BB1_11462:
	mov.b16 	%rs6885, 1;
	bra.uni 	$L__BB1_11468;
$L__BB1_11463:
	setp.eq.s16 	%p11734, %rs4607, 71;
	@%p11734 bra 	$L__BB1_11466;
	setp.ne.s16 	%p11735, %rs4607, 84;
	@%p11735 bra 	$L__BB1_11467;
	mov.b16 	%rs6885, 3;
	bra.uni 	$L__BB1_11468;
$L__BB1_11466:
	mov.b16 	%rs6885, 2;
	bra.uni 	$L__BB1_11468;
$L__BB1_11467:
	mov.b16 	%rs6885, 4;
$L__BB1_11468:
	cvt.u64.u32 	%rd10826, %r28817;
	add.s64 	%rd1378, %rd7, %rd10826;
	st.local.u8 	[%rd1378], %rs6885;
	setp.eq.s32 	%p11738, %r4426, 1;
	@%p11738 bra 	$L__BB1_11489;
	not.b32 	%r19376, %r28817;
	add.s32 	%r19377, %r4419, %r19376;
	cvt.u64.u32 	%rd10827, %r19377;
	add.s64 	%rd10828, %rd1279, %rd10827;
	ld.local.u8 	%rs4613, [%rd10828];
	mov.b16 	%rs6886, 0;
	setp.gt.s16 	%p11739, %rs4613, 70;
	@%p11739 bra 	$L__BB1_11473;
	setp.eq.s16 	%p11742, %rs4613, 65;
	@%p11742 bra 	$L__BB1_11478;
	setp.eq.s16 	%p11743, %rs4613, 67;
	@%p11743 bra 	$L__BB1_11472;
	bra.uni 	$L__BB1_11477;
$L__BB1_11472:
	mov.b16 	%rs6886, 1;
	bra.uni 	$L__BB1_11478;
$L__BB1_11473:
	setp.eq.s16 	%p11740, %rs4613, 71;
	@%p11740 bra 	$L__BB1_11476;
	setp.ne.s16 	%p11741, %rs4613, 84;
	@%p11741 bra 	$L__BB1_11477;
	mov.b16 	%rs6886, 3;
	bra.uni 	$L__BB1_11478;
$L__BB1_11476:
	mov.b16 	%rs6886, 2;
	bra.uni 	$L__BB1_11478;
$L__BB1_11477:
	mov.b16 	%rs6886, 4;
$L__BB1_11478:
	st.local.u8 	[%rd1378+1], %rs6886;
	setp.eq.s32 	%p11744, %r4426, 2;
	@%p11744 bra 	$L__BB1_11489;
	sub.s32 	%r19378, %r4419, %r28817;
	add.s32 	%r19379, %r19378, -2;
	cvt.u64.u32 	%rd10829, %r19379;
	add.s64 	%rd10830, %rd1279, %rd10829;
	ld.local.u8 	%rs4619, [%rd10830];
	mov.b16 	%rs6887, 0;
	setp.gt.s16 	%p11745, %rs4619, 70;
	@%p11745 bra 	$L__BB1_11483;
	setp.eq.s16 	%p11748, %rs4619, 65;
	@%p11748 bra 	$L__BB1_11488;
	setp.eq.s16 	%p11749, %rs4619, 67;
	@%p11749 bra 	$L__BB1_11482;
	bra.uni 	$L__BB1_11487;
$L__BB1_11482:
	mov.b16 	%rs6887, 1;
	bra.uni 	$L__BB1_11488;
$L__BB1_11483:
	setp.eq.s16 	%p11746, %rs4619, 71;
	@%p11746 bra 	$L__BB1_11486;
	setp.ne.s16 	%p11747, %rs4619, 84;
	@%p11747 bra 	$L__BB1_11487;
	mov.b16 	%rs6887, 3;
	bra.uni 	$L__BB1_11488;
$L__BB1_11486:
	mov.b16 	%rs6887, 2;
	bra.uni 	$L__BB1_11488;
$L__BB1_11487:
	mov.b16 	%rs6887, 4;
$L__BB1_11488:
	st.local.u8 	[%rd1378+2], %rs6887;
$L__BB1_11489:
	cvt.u64.u32 	%rd10831, %r4419;
	cvt.u64.u32 	%rd10832, %r4417;
	add.s64 	%rd10833, %rd7, %rd10831;
	mov.b16 	%rs4624, 4;
	st.local.u8 	[%rd10833+1], %rs4624;
	st.local.u8 	[%rd7], %rs4624;
	add.s64 	%rd10834, %rd6, %rd10832;
	st.local.u8 	[%rd10834+1], %rs4624;
	st.local.u8 	[%rd6], %rs4624;
	mov.b32 	%r28832, 0;
	mov.f64 	%fd27015, 0dFFF0000000000000;
	mov.u32 	%r28833, %r28832;
	@%p11668 bra 	$L__BB1_11586;
	and.b32  	%r4432, %r4419, 3;
	and.b32  	%r4433, %r4419, 2147483644;
	mov.b32 	%r28818, 1;
$L__BB1_11491:
	mov.u32 	%r4434, %r28818;
	@%p11709 bra 	$L__BB1_11519;
	setp.lt.u32 	%p11752, %r4419, 4;
	cvt.u64.u32 	%rd10835, %r4434;
	add.s64 	%rd10836, %rd6, %rd10835;
	ld.local.s8 	%r4435, [%rd10836];
	add.s32 	%r19383, %r4434, -1;
	mul.lo.s32 	%r4436, %r19383, %r4419;
	add.s32 	%r4437, %r4436, -1;
	mov.b32 	%r28820, 1;
	@%p11752 bra 	$L__BB1_11507;
	mov.b32 	%r28820, 1;
$L__BB1_11494:
	cvt.u64.u32 	%rd10837, %r28820;
	add.s64 	%rd1379, %rd7, %rd10837;
	ld.local.s8 	%r19385, [%rd1379];
	add.s32 	%r19386, %r19385, %r4435;
	setp.eq.s32 	%p11753, %r19386, 3;
	@%p11753 bra 	$L__BB1_11496;
	add.s32 	%r19387, %r4437, %r28820;
	mul.wide.s32 	%rd10838, %r19387, 8;
	add.s64 	%rd10839, %rd2, %rd10838;
	mov.b64 	%rd10840, 9218868437227405312;
	st.local.u64 	[%rd10839], %rd10840;
	add.s64 	%rd10841, %rd3, %rd10838;
	mov.b64 	%rd10842, -4616189618054758400;
	st.local.u64 	[%rd10841], %rd10842;
	bra.uni 	$L__BB1_11497;
$L__BB1_11496:
	add.s32 	%r19388, %r4437, %r28820;
	mul.wide.s32 	%rd10843, %r19388, 8;
	add.s64 	%rd10844, %rd2, %rd10843;
	mov.b64 	%rd10845, 0;
	st.local.u64 	[%rd10844], %rd10845;
	add.s64 	%rd10846, %rd3, %rd10843;
	mov.b64 	%rd10847, -4564063970805153792;
	st.local.u64 	[%rd10846], %rd10847;
$L__BB1_11497:
	ld.local.s8 	%r19389, [%rd1379+1];
	add.s32 	%r19390, %r19389, %r4435;
	setp.eq.s32 	%p11754, %r19390, 3;
	@%p11754 bra 	$L__BB1_11499;
	add.s32 	%r19391, %r4436, %r28820;
	mul.wide.s32 	%rd10848, %r19391, 8;
	add.s64 	%rd10849, %rd2, %rd10848;
	mov.b64 	%rd10850, 9218868437227405312;
	st.local.u64 	[%rd10849], %rd10850;
	add.s64 	%rd10851, %rd3, %rd10848;
	mov.b64 	%rd10852, -4616189618054758400;
	st.local.u64 	[%rd10851], %rd10852;
	bra.uni 	$L__BB1_11500;
$L__BB1_11499:
	add.s32 	%r19392, %r4436, %r28820;
	mul.wide.s32 	%rd10853, %r19392, 8;
	add.s64 	%rd10854, %rd2, %rd10853;
	mov.b64 	%rd10855, 0;
	st.local.u64 	[%rd10854], %rd10855;
	add.s64 	%rd10856, %rd3, %rd10853;
	mov.b64 	%rd10857, -4564063970805153792;
	st.local.u64 	[%rd10856], %rd10857;
$L__BB1_11500:
	add.s32 	%r4439, %r28820, 2;
	ld.local.s8 	%r19393, [%rd1379+2];
	add.s32 	%r19394, %r19393, %r4435;
	setp.eq.s32 	%p11755, %r19394, 3;
	@%p11755 bra 	$L__BB1_11502;
	add.s32 	%r19395, %r4437, %r4439;
	mul.wide.s32 	%rd10858, %r19395, 8;
	add.s64 	%rd10859, %rd2, %rd10858;
	mov.b64 	%rd10860, 9218868437227405312;
	st.local.u64 	[%rd10859], %rd10860;
	add.s64 	%rd10861, %rd3, %rd10858;
	mov.b64 	%rd10862, -4616189618054758400;
	st.local.u64 	[%rd10861], %rd10862;
	bra.uni 	$L__BB1_11503;
$L__BB1_11502:
	add.s32 	%r19396, %r4437, %r4439;
	mul.wide.s32 	%rd10863, %r19396, 8;
	add.s64 	%rd10864, %rd2, %rd10863;
	mov.b64 	%rd10865, 0;
	st.local.u64 	[%rd10864], %rd10865;
	add.s64 	%rd10866, %rd3, %rd10863;
	mov.b64 	%rd10867, -4564063970805153792;
	st.local.u64 	[%rd10866], %rd10867;
$L__BB1_11503:
	add.s32 	%r4440, %r28820, 3;
	ld.local.s8 	%r19397, [%rd1379+3];
	add.s32 	%r19398, %r19397, %r4435;
	setp.eq.s32 	%p11756, %r19398, 3;
	@%p11756 bra 	$L__BB1_11505;
	add.s32 	%r19399, %r4437, %r4440;
	mul.wide.s32 	%rd10868, %r19399, 8;
	add.s64 	%rd10869, %rd2, %rd10868;
	mov.b64 	%rd10870, 9218868437227405312;
	st.local.u64 	[%rd10869], %rd10870;
	add.s64 	%rd10871, %rd3, %rd10868;
	mov.b64 	%rd10872, -4616189618054758400;
	st.local.u64 	[%rd10871], %rd10872;
	bra.uni 	$L__BB1_11506;
$L__BB1_11505:
	add.s32 	%r19400, %r4437, %r4440;
	mul.wide.s32 	%rd10873, %r19400, 8;
	add.s64 	%rd10874, %rd2, %rd10873;
	mov.b64 	%rd10875, 0;
	st.local.u64 	[%rd10874], %rd10875;
	add.s64 	%rd10876, %rd3, %rd10873;
	mov.b64 	%rd10877, -4564063970805153792;
	st.local.u64 	[%rd10876], %rd10877;
$L__BB1_11506:
	add.s32 	%r28820, %r28820, 4;
	setp.ne.s32 	%p11757, %r4440, %r4433;
	@%p11757 bra 	$L__BB1_11494;
$L__BB1_11507:
	setp.eq.s32 	%p11758, %r4432, 0;
	@%p11758 bra 	$L__BB1_11519;
	cvt.u64.u32 	%rd10878, %r28820;
	add.s64 	%rd1380, %rd7, %rd10878;
	ld.local.s8 	%r19401, [%rd1380];
	add.s32 	%r19402, %r19401, %r4435;
	setp.eq.s32 	%p11759, %r19402, 3;
	@%p11759 bra 	$L__BB1_11510;
	add.s32 	%r19403, %r4437, %r28820;
	mul.wide.s32 	%rd10879, %r19403, 8;
	add.s64 	%rd10880, %rd2, %rd10879;
	mov.b64 	%rd10881, 9218868437227405312;
	st.local.u64 	[%rd10880], %rd10881;
	add.s64 	%rd10882, %rd3, %rd10879;
	mov.b64 	%rd10883, -4616189618054758400;
	st.local.u64 	[%rd10882], %rd10883;
	bra.uni 	$L__BB1_11511;
$L__BB1_11510:
	add.s32 	%r19404, %r4437, %r28820;
	mul.wide.s32 	%rd10884, %r19404, 8;
	add.s64 	%rd10885, %rd2, %rd10884;
	mov.b64 	%rd10886, 0;
	st.local.u64 	[%rd10885], %rd10886;
	add.s64 	%rd10887, %rd3, %rd10884;
	mov.b64 	%rd10888, -4564063970805153792;
	st.local.u64 	[%rd10887], %rd10888;
$L__BB1_11511:
	setp.eq.s32 	%p11760, %r4432, 1;
	@%p11760 bra 	$L__BB1_11519;
	ld.local.s8 	%r19405, [%rd1380+1];
	add.s32 	%r19406, %r19405, %r4435;
	setp.eq.s32 	%p11761, %r19406, 3;
	@%p11761 bra 	$L__BB1_11514;
	add.s32 	%r19407, %r4436, %r28820;
	mul.wide.s32 	%rd10889, %r19407, 8;
	add.s64 	%rd10890, %rd2, %rd10889;
	mov.b64 	%rd10891, 9218868437227405312;
	st.local.u64 	[%rd10890], %rd10891;
	add.s64 	%rd10892, %rd3, %rd10889;
	mov.b64 	%rd10893, -4616189618054758400;
	st.local.u64 	[%rd10892], %rd10893;
	bra.uni 	$L__BB1_11515;
$L__BB1_11514:
	add.s32 	%r19408, %r4436, %r28820;
	mul.wide.s32 	%rd10894, %r19408, 8;
	add.s64 	%rd10895, %rd2, %rd10894;
	mov.b64 	%rd10896, 0;
	st.local.u64 	[%rd10895], %rd10896;
	add.s64 	%rd10897, %rd3, %rd10894;
	mov.b64 	%rd10898, -4564063970805153792;
	st.local.u64 	[%rd10897], %rd10898;
$L__BB1_11515:
	setp.eq.s32 	%p11762, %r4432, 2;
	add.s32 	%r4443, %r28820, 2;
	@%p11762 bra 	$L__BB1_11519;
	ld.local.s8 	%r19409, [%rd1380+2];
	add.s32 	%r19410, %r19409, %r4435;
	setp.eq.s32 	%p11763, %r19410, 3;
	@%p11763 bra 	$L__BB1_11518;
	add.s32 	%r19411, %r4437, %r4443;
	mul.wide.s32 	%rd10899, %r19411, 8;
	add.s64 	%rd10900, %rd2, %rd10899;
	mov.b64 	%rd10901, 9218868437227405312;
	st.local.u64 	[%rd10900], %rd10901;
	add.s64 	%rd10902, %rd3, %rd10899;
	mov.b64 	%rd10903, -4616189618054758400;
	st.local.u64 	[%rd10902], %rd10903;
	bra.uni 	$L__BB1_11519;
$L__BB1_11518:
	add.s32 	%r19412, %r4437, %r4443;
	mul.wide.s32 	%rd10904, %r19412, 8;
	add.s64 	%rd10905, %rd2, %rd10904;
	mov.b64 	%rd10906, 0;
	st.local.u64 	[%rd10905], %rd10906;
	add.s64 	%rd10907, %rd3, %rd10904;
	mov.b64 	%rd10908, -4564063970805153792;
	st.local.u64 	[%rd10907], %rd10908;
$L__BB1_11519:
	add.s32 	%r28818, %r4434, 1;
	setp.ne.s32 	%p11764, %r4434, %r4417;
	@%p11764 bra 	$L__BB1_11491;
	mov.b32 	%r28821, 1;
$L__BB1_11521:
	@%p11709 bra 	$L__BB1_11567;
	mov.b32 	%r28822, 1;
$L__BB1_11523:
	mov.u32 	%r4446, %r28822;
	add.s32 	%r19415, %r28821, -1;
	mad.lo.s32 	%r19416, %r19415, %r4419, %r4446;
	add.s32 	%r4447, %r19416, -1;
	mul.wide.s32 	%rd10909, %r4447, 8;
	add.s64 	%rd1381, %rd2, %rd10909;
	ld.local.f64 	%fd26983, [%rd1381];
	abs.f64 	%fd18821, %fd26983;
	setp.geu.f64 	%p11766, %fd18821, 0d41CDCD64FF800000;
	@%p11766 bra 	$L__BB1_11566;
	cvt.u64.u32 	%rd10910, %r28821;
	add.s64 	%rd1382, %rd6, %rd10910;
	ld.local.u8 	%rs791, [%rd1382];
	cvt.u32.u16 	%r19417, %rs791;
	cvt.s32.s8 	%r19418, %r19417;
	cvt.u64.u32 	%rd10911, %r4446;
	add.s64 	%rd1383, %rd7, %rd10911;
	ld.local.u8 	%rs792, [%rd1383];
	cvt.u32.u16 	%r19419, %rs792;
	cvt.s32.s8 	%r19420, %r19419;
	add.s32 	%r19421, %r19420, %r19418;
	setp.eq.s32 	%p11767, %r19421, 3;
	mul.wide.s32 	%rd10912, %r4447, 8;
	add.s64 	%rd1384, %rd3, %rd10912;
	@%p11767 bra 	$L__BB1_11526;
	mov.b64 	%rd10913, -4616189618054758400;
	st.local.u64 	[%rd1384], %rd10913;
	mov.b64 	%rd10914, 9218868437227405312;
	st.local.u64 	[%rd1381], %rd10914;
	mov.f64 	%fd26953, 0dBFF0000000000000;
	mov.f64 	%fd26983, 0d7FF0000000000000;
	mov.f64 	%fd26954, %fd26983;
	bra.uni 	$L__BB1_11537;
$L__BB1_11526:
	cvt.s32.s8 	%r19423, %r19417;
	mul.wide.s32 	%rd10915, %r19423, 5;
	cvt.u64.u16 	%rd10916, %rs792;
	cvt.s64.s8 	%rd10917, %rd10916;
	add.s64 	%rd1385, %rd10915, %rd10917;
	shl.b64 	%rd10918, %rd1385, 3;
	add.s64 	%rd10919, %rd1, %rd10918;
	ld.global.f64 	%fd26953, [%rd10919+45440];
	ld.local.u8 	%rs4625, [%rd1382+-1];
	cvt.u64.u16 	%rd10920, %rs4625;
	cvt.s64.s8 	%rd1386, %rd10920;
	cvt.u32.u16 	%r19424, %rs792;
	ld.local.s8 	%rs4626, [%rd1383+-1];
	cvt.u32.u16 	%r19425, %rs4626;
	prmt.b32 	%r19426, %r19425, %r19424, 0x3340U;
	prmt.b32 	%r19427, %r19417, 0, 0x3340U;
	prmt.b32 	%r19428, %r19426, %r19427, 0x5410U;
	cvt.u32.u16 	%r19429, %rs4625;
	cvt.s32.s8 	%r19430, %r19429;
	mov.b32 	%r19431, 359705;
	dp4a.s32.u32 	%r19432, %r19428, %r19431, %r19430;
	mul.wide.s32 	%rd10921, %r19432, 8;
	add.s64 	%rd10922, %rd1, %rd10921;
	ld.global.f64 	%fd18824, [%rd10922+35440];
	add.f64 	%fd18825, %fd26953, %fd18824;
	ld.global.f64 	%fd26954, [%rd10919+45640];
	ld.global.f64 	%fd18826, [%rd10922+40440];
	add.f64 	%fd18827, %fd26954, %fd18826;
	abs.f64 	%fd18828, %fd18827;
	setp.gt.f64 	%p11768, %fd18828, 0d41CDCD64FF800000;
	selp.f64 	%fd5133, 0dBFF0000000000000, %fd18825, %p11768;
	selp.f64 	%fd5134, 0d7FF0000000000000, %fd18827, %p11768;
	cvt.s16.s8 	%rs4627, %rs792;
	mov.b32 	%r19433, {%rs4626, %rs4627};
	mov.b32 	%r19434, 6405;
	dp2a.lo.s32.u32 	%r19435, %r19433, %r19434, %r19423;
	mul.wide.s32 	%rd10923, %r19435, 8;
	add.s64 	%rd1387, %rd1, %rd10923;
	ld.global.f64 	%fd5135, [%rd1387+21000];
	abs.f64 	%fd18829, %fd5135;
	setp.geu.f64 	%p11769, %fd18829, 0d41CDCD64FF800000;
	@%p11769 bra 	$L__BB1_11530;
	cvt.u32.u16 	%r19438, %rs792;
	cvt.s32.s8 	%r19439, %r19438;
	mul.wide.s32 	%rd10928, %r19439, 24;
	add.s64 	%rd10929, %rd1385, %rd10928;
	add.s64 	%rd10930, %rd10929, %rd1386;
	shl.b64 	%rd10931, %rd10930, 3;
	add.s64 	%rd1388, %rd1, %rd10931;
	ld.global.f64 	%fd5136, [%rd1388+23000];
	abs.f64 	%fd18844, %fd5136;
	setp.lt.f64 	%p11774, %fd18844, 0d41CDCD64FF800000;
	@%p11774 bra 	$L__BB1_11533;
	ld.global.f64 	%fd18845, [%rd1387+20000];
	add.f64 	%fd18846, %fd26953, %fd18845;
	add.f64 	%fd18847, %fd26954, %fd5135;
	abs.f64 	%fd18848, %fd18847;
	setp.gt.f64 	%p11775, %fd18848, 0d41CDCD64FF800000;
	selp.f64 	%fd26949, 0dBFF0000000000000, %fd18846, %p11775;
	selp.f64 	%fd26950, 0d7FF0000000000000, %fd18847, %p11775;
	add.f64 	%fd18849, %fd26950, 0d4069000000000000;
	add.f64 	%fd18850, %fd26949, 0dC016CCCCCCCCCCCD;
	add.f64 	%fd18851, %fd5129, %fd18850;
	div.rn.f64 	%fd26951, %fd18849, %fd18851;
	abs.f64 	%fd18852, %fd5134;
	setp.geu.f64 	%p11776, %fd18852, 0d41CDCD64FF800000;
	@%p11776 bra 	$L__BB1_11535;
	add.f64 	%fd18853, %fd5134, 0d4069000000000000;
	add.f64 	%fd18854, %fd5133, 0dC016CCCCCCCCCCCD;
	add.f64 	%fd18855, %fd5129, %fd18854;
	div.rn.f64 	%fd18856, %fd18853, %fd18855;
	setp.lt.f64 	%p11777, %fd18856, %fd26951;
	selp.f64 	%fd26949, %fd26949, %fd5133, %p11777;
	selp.f64 	%fd26950, %fd26950, %fd5134, %p11777;
	selp.f64 	%fd26951, %fd26951, %fd18856, %p11777;
	bra.uni 	$L__BB1_11535;
$L__BB1_11530:
	cvt.u32.u16 	%r19436, %rs792;
	cvt.s32.s8 	%r19437, %r19436;
	mul.wide.s32 	%rd10924, %r19437, 24;
	add.s64 	%rd10925, %rd1385, %rd10924;
	add.s64 	%rd10926, %rd10925, %rd1386;
	shl.b64 	%rd10927, %rd10926, 3;
	add.s64 	%rd1389, %rd1, %rd10927;
	ld.global.f64 	%fd5137, [%rd1389+23000];
	abs.f64 	%fd18831, %fd5137;
	setp.geu.f64 	%p11770, %fd18831, 0d41CDCD64FF800000;
	mov.f64 	%fd26949, %fd5133;
	mov.f64 	%fd26950, %fd5134;
	@%p11770 bra 	$L__BB1_11535;
	ld.global.f64 	%fd18832, [%rd1389+22000];
	add.f64 	%fd18833, %fd26953, %fd18832;
	add.f64 	%fd18834, %fd26954, %fd5137;
	abs.f64 	%fd18835, %fd18834;
	setp.gt.f64 	%p11771, %fd18835, 0d41CDCD64FF800000;
	selp.f64 	%fd26949, 0dBFF0000000000000, %fd18833, %p11771;
	selp.f64 	%fd26950, 0d7FF0000000000000, %fd18834, %p11771;
	add.f64 	%fd18836, %fd26950, 0d4069000000000000;
	add.f64 	%fd18837, %fd26949, 0dC016CCCCCCCCCCCD;
	add.f64 	%fd18838, %fd5129, %fd18837;
	div.rn.f64 	%fd26951, %fd18836, %fd18838;
	abs.f64 	%fd18839, %fd5134;
	setp.geu.f64 	%p11772, %fd18839, 0d41CDCD64FF800000;
	@%p11772 bra 	$L__BB1_11535;
	add.f64 	%fd18840, %fd5134, 0d4069000000000000;
	add.f64 	%fd18841, %fd5133, 0dC016CCCCCCCCCCCD;
	add.f64 	%fd18842, %fd5129, %fd18841;
	div.rn.f64 	%fd18843, %fd18840, %fd18842;
	setp.lt.f64 	%p11773, %fd18843, %fd26951;
	selp.f64 	%fd26949, %fd26949, %fd5133, %p11773;
	selp.f64 	%fd26950, %fd26950, %fd5134, %p11773;
	selp.f64 	%fd26951, %fd26951, %fd18843, %p11773;
	bra.uni 	$L__BB1_11535;
$L__BB1_11533:
	ld.global.f64 	%fd18857, [%rd1387+20000];
	add.f64 	%fd18858, %fd26953, %fd18857;
	ld.global.f64 	%fd18859, [%rd1388+22000];
	add.f64 	%fd18860, %fd18858, %fd18859;
	add.f64 	%fd18861, %fd26954, %fd5135;
	add.f64 	%fd18862, %fd18861, %fd5136;
	abs.f64 	%fd18863, %fd18862;
	setp.gt.f64 	%p11778, %fd18863, 0d41CDCD64FF800000;
	selp.f64 	%fd26949, 0dBFF0000000000000, %fd18860, %p11778;
	selp.f64 	%fd26950, 0d7FF0000000000000, %fd18862, %p11778;
	add.f64 	%fd18864, %fd26950, 0d4069000000000000;
	add.f64 	%fd18865, %fd26949, 0dC016CCCCCCCCCCCD;
	add.f64 	%fd18866, %fd5129, %fd18865;
	div.rn.f64 	%fd26951, %fd18864, %fd18866;
	abs.f64 	%fd18867, %fd5134;
	setp.geu.f64 	%p11779, %fd18867, 0d41CDCD64FF800000;
	@%p11779 bra 	$L__BB1_11535;
	add.f64 	%fd18868, %fd5134, 0d4069000000000000;
	add.f64 	%fd18869, %fd5133, 0dC016CCCCCCCCCCCD;
	add.f64 	%fd18870, %fd5129, %fd18869;
	div.rn.f64 	%fd18871, %fd18868, %fd18870;
	setp.lt.f64 	%p11780, %fd18871, %fd26951;
	selp.f64 	%fd26949, %fd26949, %fd5133, %p11780;
	selp.f64 	%fd26950, %fd26950, %fd5134, %p11780;
	selp.f64 	%fd26951, %fd26951, %fd18871, %p11780;
$L__BB1_11535:
	abs.f64 	%fd18872, %fd26950;
	setp.geu.f64 	%p11781, %fd18872, 0d41CDCD64FF800000;
	@%p11781 bra 	$L__BB1_11537;
	add.f64 	%fd18873, %fd26954, 0d4069000000000000;
	add.f64 	%fd18874, %fd26953, 0dC016CCCCCCCCCCCD;
	add.f64 	%fd18875, %fd5129, %fd18874;
	div.rn.f64 	%fd18876, %fd18873, %fd18875;
	setp.lt.f64 	%p11782, %fd26951, %fd18876;
	selp.f64 	%fd26953, %fd26953, %fd26949, %p11782;
	selp.f64 	%fd26954, %fd26954, %fd26950, %p11782;
$L__BB1_11537:
	abs.f64 	%fd18877, %fd26954;
	setp.geu.f64 	%p11783, %fd18877, 0d41CDCD64FF800000;
	@%p11783 bra 	$L__BB1_11539;
	st.local.f64 	[%rd1384], %fd26953;
	st.local.f64 	[%rd1381], %fd26954;
	mov.f64 	%fd26983, %fd26954;
$L__BB1_11539:
	min.u32 	%r19440, %r28821, %r4446;
	setp.lt.u32 	%p11784, %r19440, 2;
	mov.f64 	%fd26956, 0dBFF0000000000000;
	mov.f64 	%fd26957, 0d7FF0000000000000;
	@%p11784 bra 	$L__BB1_11566;
	ld.local.f64 	%fd26982, [%rd1384];
	add.f64 	%fd18880, %fd26983, 0d4069000000000000;
	add.f64 	%fd18881, %fd26982, 0dC016CCCCCCCCCCCD;
	add.f64 	%fd18882, %fd5129, %fd18881;
	div.rn.f64 	%fd5166, %fd18880, %fd18882;
	add.s32 	%r19441, %r28821, -1;
	mul.lo.s32 	%r19442, %r19441, %r4419;
	sub.s32 	%r19443, %r19442, %r4419;
	add.s32 	%r19444, %r19443, %r4446;
	add.s32 	%r4448, %r19444, -2;
	mul.wide.s32 	%rd10932, %r4448, 8;
	add.s64 	%rd10933, %rd2, %rd10932;
	ld.local.f64 	%fd5167, [%rd10933];
	abs.f64 	%fd18883, %fd5167;
	setp.geu.f64 	%p11785, %fd18883, 0d41CDCD64FF800000;
	@%p11785 bra 	$L__BB1_11543;
	cvt.u64.u32 	%rd10934, %r28821;
	add.s64 	%rd10935, %rd6, %rd10934;
	ld.local.u8 	%r19445, [%rd10935+-1];
	prmt.b32 	%r19447, %r19445, %r19417, 0x3340U;
	ld.local.u8 	%r19448, [%rd1383+-1];
	prmt.b32 	%r19449, %r19448, 0, 0x3340U;
	prmt.b32 	%r19450, %r19447, %r19449, 0x5410U;
	cvt.u32.u16 	%r19451, %rs792;
	cvt.s32.s8 	%r19452, %r19451;
	mov.b32 	%r19453, 334205;
	dp4a.s32.u32 	%r19454, %r19450, %r19453, %r19452;
	mul.wide.s32 	%rd10936, %r19454, 8;
	add.s64 	%rd1390, %rd1, %rd10936;
	ld.global.f64 	%fd5168, [%rd1390+5000];
	abs.f64 	%fd18886, %fd5168;
	setp.geu.f64 	%p11786, %fd18886, 0d41CDCD64FF800000;
	@%p11786 bra 	$L__BB1_11543;
	mul.wide.s32 	%rd10937, %r4448, 8;
	add.s64 	%rd10938, %rd3, %rd10937;
	ld.local.f64 	%fd18887, [%rd10938];
	ld.global.f64 	%fd18888, [%rd1390];
	add.f64 	%fd26956, %fd18887, %fd18888;
	add.f64 	%fd26957, %fd5167, %fd5168;
$L__BB1_11543:
	add.f64 	%fd18889, %fd26957, 0d4069000000000000;
	add.f64 	%fd18890, %fd26956, 0dC016CCCCCCCCCCCD;
	add.f64 	%fd18891, %fd5129, %fd18890;
	div.rn.f64 	%fd5173, %fd18889, %fd18891;
	setp.lt.f64 	%p11787, %fd26956, 0dC0A3880000000000;
	selp.f64 	%fd5174, 0dC0A9300000000000, %fd26956, %p11787;
	selp.f64 	%fd5175, 0d0000000000000000, %fd26957, %p11787;
	setp.gt.f64 	%p11788, %fd5173, %fd5166;
	@%p11788 bra 	$L__BB1_11547;
	setp.lt.f64 	%p11789, %fd26982, 0dC0A3880000000000;
	selp.f64 	%fd5176, 0dC0A9300000000000, %fd26982, %p11789;
	setp.gt.f64 	%p11790, %fd5176, 0d0000000000000000;
	selp.f64 	%fd18892, 0d0000000000000000, %fd26983, %p11789;
	setp.gt.f64 	%p11791, %fd18892, 0d0000000000000000;
	and.pred  	%p11792, %p11790, %p11791;
	@%p11792 bra 	$L__BB1_11547;
	setp.ltu.f64 	%p11793, %fd5166, %fd5173;
	@%p11793 bra 	$L__BB1_11548;
	st.local.f64 	[%rd1384], %fd5176;
	st.local.f64 	[%rd1381], %fd18892;
	mov.f64 	%fd26982, %fd5176;
	mov.f64 	%fd26983, %fd18892;
	bra.uni 	$L__BB1_11548;
$L__BB1_11547:
	st.local.f64 	[%rd1384], %fd5174;
	st.local.f64 	[%rd1381], %fd5175;
	mov.f64 	%fd26982, %fd5174;
	mov.f64 	%fd26983, %fd5175;
$L__BB1_11548:
	mov.b32 	%r28823, 3;
$L__BB1_11549:
	sub.s32 	%r19456, %r4446, %r28823;
	add.s32 	%r19457, %r19456, 1;
	setp.gt.u32 	%p11794, %r19456, 2147483646;
	selp.b32 	%r19458, %r19456, 0, %p11794;
	add.s32 	%r19459, %r28821, %r19458;
	add.s32 	%r28825, %r19459, -1;
	selp.b32 	%r28824, 1, %r19457, %p11794;
	setp.lt.s32 	%p11795, %r28825, 1;
	setp.ge.s32 	%p11796, %r28824, %r4446;
	or.pred  	%p11797, %p11795, %p11796;
	@%p11797 bra 	$L__BB1_11565;
$L__BB1_11550:
	mov.u32 	%r4453, %r28825;
	add.s32 	%r28825, %r4453, -1;
	mad.lo.s32 	%r19461, %r28825, %r4419, %r28824;
	add.s32 	%r4455, %r19461, -1;
	mul.wide.s32 	%rd10939, %r4455, 8;
	add.s64 	%rd10940, %rd2, %rd10939;
	ld.local.f64 	%fd5196, [%rd10940];
	abs.f64 	%fd18893, %fd5196;
	setp.geu.f64 	%p11798, %fd18893, 0d41CDCD64FF800000;
	@%p11798 bra 	$L__BB1_11564;
	not.b32 	%r19462, %r4453;
	add.s32 	%r4456, %r28821, %r19462;
	not.b32 	%r19463, %r28824;
	add.s32 	%r4457, %r4446, %r19463;
	setp.eq.s32 	%p11799, %r4456, 0;
	setp.gt.s32 	%p11800, %r4457, 0;
	and.pred  	%p11801, %p11799, %p11800;
	@%p11801 bra 	$L__BB1_11557;
	setp.eq.s32 	%p11802, %r4457, 0;
	setp.gt.s32 	%p11803, %r4456, 0;
	and.pred  	%p11804, %p11803, %p11802;
	@%p11804 bra 	$L__BB1_11557;
	setp.eq.s32 	%p11805, %r4456, 1;
	setp.eq.s32 	%p11806, %r4457, 1;
	and.pred  	%p11807, %p11805, %p11806;
	@%p11807 bra 	$L__BB1_11555;
	add.s32 	%r19464, %r4457, %r4456;
	mul.wide.s32 	%rd10941, %r19464, 8;
	add.s64 	%rd10942, %rd1, %rd10941;
	ld.global.f64 	%fd18894, [%rd10942+24952];
	cvt.u64.u32 	%rd10943, %r4453;
	add.s64 	%rd10944, %rd6, %rd10943;
	cvt.s64.s32 	%rd10945, %r28824;
	add.s64 	%rd10946, %rd7, %rd10945;
	ld.local.s8 	%r19465, [%rd10946+1];
	ld.local.u8 	%r19466, [%rd10944+1];
	ld.local.u8 	%r19467, [%rd10944];
	prmt.b32 	%r19468, %r19467, %r19466, 0x3340U;
	ld.local.u8 	%r19469, [%rd10946];
	prmt.b32 	%r19470, %r19469, 0, 0x3340U;
	prmt.b32 	%r19471, %r19468, %r19470, 0x5410U;
	mov.b32 	%r19472, 334205;
	dp4a.s32.u32 	%r19473, %r19471, %r19472, %r19465;
	mul.wide.s32 	%rd10947, %r19473, 8;
	add.s64 	%rd10948, %rd1, %rd10947;
	ld.global.f64 	%fd18895, [%rd10948+30440];
	add.f64 	%fd18896, %fd18894, %fd18895;
	cvt.u64.u32 	%rd10949, %r28821;
	add.s64 	%rd10950, %rd6, %rd10949;
	ld.local.s8 	%r19474, [%rd10950+-1];
	cvt.u32.u16 	%r19475, %rs792;
	ld.local.u8 	%r19476, [%rd1383+-1];
	prmt.b32 	%r19477, %r19476, %r19475, 0x3340U;
	prmt.b32 	%r19479, %r19417, 0, 0x3340U;
	prmt.b32 	%r19480, %r19477, %r19479, 0x5410U;
	mov.b32 	%r19481, 359705;
	dp4a.s32.u32 	%r19482, %r19480, %r19481, %r19474;
	mul.wide.s32 	%rd10951, %r19482, 8;
	add.s64 	%rd10952, %rd1, %rd10951;
	ld.global.f64 	%fd18897, [%rd10952+30440];
	add.f64 	%fd18898, %fd18896, %fd18897;
	add.f64 	%fd18899, %fd18898, %fd5196;
	ld.global.f64 	%fd18900, [%rd10942+24232];
	ld.global.f64 	%fd18901, [%rd10948+25440];
	add.f64 	%fd18902, %fd18900, %fd18901;
	ld.global.f64 	%fd18903, [%rd10952+25440];
	add.f64 	%fd18904, %fd18902, %fd18903;
	sub.s32 	%r19483, %r4456, %r4457;
	abs.s32 	%r19484, %r19483;
	cvt.rn.f64.s32 	%fd18905, %r19484;
	fma.rn.f64 	%fd18906, %fd18905, 0dBFEEF3E864B31D04, %fd18904;
	mul.wide.s32 	%rd10953, %r4455, 8;
	add.s64 	%rd10954, %rd3, %rd10953;
	ld.local.f64 	%fd18907, [%rd10954];
	add.f64 	%fd18908, %fd18907, %fd18906;
	abs.f64 	%fd18909, %fd18899;
	setp.gt.f64 	%p11808, %fd18909, 0d41CDCD64FF800000;
	selp.f64 	%fd18910, 0dBFF0000000000000, %fd18908, %p11808;
	selp.f64 	%fd18911, 0d7FF0000000000000, %fd18899, %p11808;
	add.f64 	%fd18912, %fd18911, 0d4069000000000000;
	add.f64 	%fd18913, %fd18910, 0dC016CCCCCCCCCCCD;
	add.f64 	%fd18914, %fd5129, %fd18913;
	div.rn.f64 	%fd18915, %fd18912, %fd18914;
	add.f64 	%fd18916, %fd26983, 0d4069000000000000;
	add.f64 	%fd18917, %fd26982, 0dC016CCCCCCCCCCCD;
	add.f64 	%fd18918, %fd5129, %fd18917;
	div.rn.f64 	%fd18919, %fd18916, %fd18918;
	setp.gt.f64 	%p11809, %fd18915, %fd18919;
	selp.f64 	%fd26984, %fd18910, 0dBFF0000000000000, %p11809;
	selp.f64 	%fd26985, %fd18911, 0d7FF0000000000000, %p11809;
	bra.uni 	$L__BB1_11562;
$L__BB1_11555:
	cvt.u64.u32 	%rd10955, %r4453;
	add.s64 	%rd10956, %rd6, %rd10955;
	cvt.s64.s32 	%rd10957, %r28824;
	add.s64 	%rd10958, %rd7, %rd10957;
	ld.local.s8 	%r19485, [%rd10958+1];
	ld.local.u8 	%r19486, [%rd10956+1];
	ld.local.u8 	%r19487, [%rd10956];
	prmt.b32 	%r19488, %r19487, %r19486, 0x3340U;
	ld.local.u8 	%r19489, [%rd10958];
	prmt.b32 	%r19490, %r19489, 0, 0x3340U;
	prmt.b32 	%r19491, %r19488, %r19490, 0x5410U;
	mov.b32 	%r19492, 334205;
	dp4a.s32.u32 	%r19493, %r19491, %r19492, %r19485;
	mul.wide.s32 	%rd10959, %r19493, 8;
	add.s64 	%rd10960, %rd1, %rd10959;
	ld.global.f64 	%fd18922, [%rd10960+10000];
	cvt.u64.u32 	%rd10961, %r28821;
	add.s64 	%rd10962, %rd6, %rd10961;
	ld.local.s8 	%r19494, [%rd10962+-1];
	cvt.u32.u16 	%r19495, %rs792;
	ld.local.u8 	%r19496, [%rd1383+-1];
	prmt.b32 	%r19497, %r19496, %r19495, 0x3340U;
	prmt.b32 	%r19499, %r19417, 0, 0x3340U;
	prmt.b32 	%r19500, %r19497, %r19499, 0x5410U;
	mov.b32 	%r19501, 359705;
	dp4a.s32.u32 	%r19502, %r19500, %r19501, %r19494;
	mul.wide.s32 	%rd10963, %r19502, 8;
	add.s64 	%rd10964, %rd1, %rd10963;
	ld.global.f64 	%fd18923, [%rd10964+10000];
	add.f64 	%fd18924, %fd18922, %fd18923;
	mul.wide.s32 	%rd10965, %r4455, 8;
	add.s64 	%rd10966, %rd3, %rd10965;
	ld.local.f64 	%fd18925, [%rd10966];
	add.f64 	%fd18926, %fd18924, %fd18925;
	ld.global.f64 	%fd18927, [%rd10960+15000];
	ld.global.f64 	%fd18928, [%rd10964+15000];
	add.f64 	%fd18929, %fd18927, %fd18928;
	add.f64 	%fd18930, %fd18929, %fd5196;
	abs.f64 	%fd18931, %fd18930;
	setp.gt.f64 	%p11810, %fd18931, 0d41CDCD64FF800000;
	selp.f64 	%fd5199, 0dBFF0000000000000, %fd18926, %p11810;
	selp.f64 	%fd5200, 0d7FF0000000000000, %fd18930, %p11810;
	add.f64 	%fd18932, %fd5200, 0d4069000000000000;
	add.f64 	%fd18933, %fd5199, 0dC016CCCCCCCCCCCD;
	add.f64 	%fd18934, %fd5129, %fd18933;
	div.rn.f64 	%fd5201, %fd18932, %fd18934;
	add.f64 	%fd18935, %fd26983, 0d4069000000000000;
	add.f64 	%fd18936, %fd26982, 0dC016CCCCCCCCCCCD;
	add.f64 	%fd18937, %fd5129, %fd18936;
	div.rn.f64 	%fd5202, %fd18935, %fd18937;
	sub.f64 	%fd18938, %fd5201, %fd5202;
	setp.ltu.f64 	%p11811, %fd18938, 0d3EB0C6F7A0B5ED8D;
	mov.f64 	%fd26985, 0d7FF0000000000000;
	mov.f64 	%fd26984, 0dBFF0000000000000;
	@%p11811 bra 	$L__BB1_11562;
	setp.gt.f64 	%p11812, %fd5201, %fd5202;
	selp.f64 	%fd26984, %fd5199, 0dBFF0000000000000, %p11812;
	selp.f64 	%fd26985, %fd5200, 0d7FF0000000000000, %p11812;
	bra.uni 	$L__BB1_11562;
$L__BB1_11557:
	setp.eq.s32 	%p11813, %r4457, 1;
	setp.eq.s32 	%p11814, %r4456, 1;
	or.pred  	%p11815, %p11814, %p11813;
	@%p11815 bra 	$L__BB1_11559;
	not.b32 	%r19503, %r28824;
	add.s32 	%r19504, %r4446, %r19503;
	not.b32 	%r19505, %r4453;
	add.s32 	%r19506, %r28821, %r19505;
	add.s32 	%r19507, %r19504, %r19506;
	mul.wide.s32 	%rd10967, %r19507, 8;
	add.s64 	%rd10968, %rd1, %rd10967;
	ld.global.f64 	%fd18939, [%rd10968+25192];
	cvt.u64.u32 	%rd10969, %r4453;
	add.s64 	%rd10970, %rd6, %rd10969;
	ld.local.s8 	%r19508, [%rd10970];
	mul.wide.s32 	%rd10971, %r19508, 5;
	cvt.s64.s32 	%rd10972, %r28824;
	add.s64 	%rd10973, %rd7, %rd10972;
	ld.local.s8 	%rd10974, [%rd10973];
	add.s64 	%rd10975, %rd10971, %rd10974;
	shl.b64 	%rd10976, %rd10975, 3;
	add.s64 	%rd10977, %rd1, %rd10976;
	ld.global.f64 	%fd18940, [%rd10977+45640];
	add.f64 	%fd18941, %fd18939, %fd18940;
	cvt.s32.s8 	%r19510, %r19417;
	mul.wide.s32 	%rd10978, %r19510, 5;
	cvt.u64.u16 	%rd10979, %rs792;
	cvt.s64.s8 	%rd10980, %rd10979;
	add.s64 	%rd10981, %rd10978, %rd10980;
	shl.b64 	%rd10982, %rd10981, 3;
	add.s64 	%rd10983, %rd1, %rd10982;
	ld.global.f64 	%fd18942, [%rd10983+45640];
	add.f64 	%fd18943, %fd18941, %fd18942;
	add.f64 	%fd18944, %fd18943, %fd5196;
	ld.global.f64 	%fd18945, [%rd10968+24472];
	ld.global.f64 	%fd18946, [%rd10977+45440];
	add.f64 	%fd18947, %fd18945, %fd18946;
	ld.global.f64 	%fd18948, [%rd10983+45440];
	add.f64 	%fd18949, %fd18947, %fd18948;
	mul.wide.s32 	%rd10984, %r4455, 8;
	add.s64 	%rd10985, %rd3, %rd10984;
	ld.local.f64 	%fd18950, [%rd10985];
	add.f64 	%fd18951, %fd18949, %fd18950;
	abs.f64 	%fd18952, %fd18944;
	setp.gt.f64 	%p11816, %fd18952, 0d41CDCD64FF800000;
	selp.f64 	%fd18953, 0dBFF0000000000000, %fd18951, %p11816;
	selp.f64 	%fd18954, 0d7FF0000000000000, %fd18944, %p11816;
	add.f64 	%fd18955, %fd18954, 0d4069000000000000;
	add.f64 	%fd18956, %fd18953, 0dC016CCCCCCCCCCCD;
	add.f64 	%fd18957, %fd5129, %fd18956;
	div.rn.f64 	%fd18958, %fd18955, %fd18957;
	add.f64 	%fd18959, %fd26983, 0d4069000000000000;
	add.f64 	%fd18960, %fd26982, 0dC016CCCCCCCCCCCD;
	add.f64 	%fd18961, %fd5129, %fd18960;
	div.rn.f64 	%fd18962, %fd18959, %fd18961;
	setp.gt.f64 	%p11817, %fd18958, %fd18962;
	selp.f64 	%fd26984, %fd18953, 0dBFF0000000000000, %p11817;
	selp.f64 	%fd26985, %fd18954, 0d7FF0000000000000, %p11817;
	bra.uni 	$L__BB1_11562;
$L__BB1_11559:
	and.pred  	%p11821, %p11799, %p11813;
	setp.eq.s32 	%p11822, %r4457, 0;
	and.pred  	%p11823, %p11814, %p11822;
	or.pred  	%p11824, %p11821, %p11823;
	mov.f64 	%fd26977, 0d0000000000000000;
	mov.f64 	%fd26976, 0dC0A9300000000000;
	not.pred 	%p11825, %p11824;
	@%p11825 bra 	$L__BB1_11561;
	not.b32 	%r19511, %r28824;
	add.s32 	%r19512, %r4446, %r19511;
	not.b32 	%r19513, %r4453;
	add.s32 	%r19514, %r28821, %r19513;
	add.s32 	%r19515, %r19512, %r19514;
	mul.wide.u32 	%rd10986, %r19515, 8;
	add.s64 	%rd10987, %rd1, %rd10986;
	ld.global.f64 	%fd18965, [%rd10987+25192];
	cvt.u64.u32 	%rd10988, %r4453;
	add.s64 	%rd10989, %rd6, %rd10988;
	cvt.s64.s32 	%rd10990, %r28824;
	add.s64 	%rd10991, %rd7, %rd10990;
	ld.local.u8 	%r19516, [%rd10989];
	prmt.b32 	%r19518, %r19516, %r19417, 0x3340U;
	ld.local.u8 	%r19519, [%rd10991];
	prmt.b32 	%r19520, %r19519, 0, 0x3340U;
	prmt.b32 	%r19521, %r19518, %r19520, 0x5410U;
	cvt.u32.u16 	%r19522, %rs792;
	cvt.s32.s8 	%r19523, %r19522;
	mov.b32 	%r19524, 334205;
	dp4a.s32.u32 	%r19525, %r19521, %r19524, %r19523;
	mul.wide.s32 	%rd10992, %r19525, 8;
	add.s64 	%rd10993, %rd1, %rd10992;
	ld.global.f64 	%fd18966, [%rd10993+5000];
	add.f64 	%fd26977, %fd18965, %fd18966;
	ld.global.f64 	%fd18967, [%rd10987+24472];
	ld.global.f64 	%fd18968, [%rd10993];
	add.f64 	%fd26976, %fd18967, %fd18968;
$L__BB1_11561:
	add.f64 	%fd18969, %fd26977, %fd5196;
	mul.wide.s32 	%rd10994, %r4455, 8;
	add.s64 	%rd10995, %rd3, %rd10994;
	ld.local.f64 	%fd18970, [%rd10995];
	add.f64 	%fd18971, %fd26976, %fd18970;
	abs.f64 	%fd18972, %fd18969;
	setp.gt.f64 	%p11826, %fd18972, 0d41CDCD64FF800000;
	selp.f64 	%fd18973, 0dBFF0000000000000, %fd18971, %p11826;
	selp.f64 	%fd18974, 0d7FF0000000000000, %fd18969, %p11826;
	add.f64 	%fd18975, %fd18974, 0d4069000000000000;
	add.f64 	%fd18976, %fd18973, 0dC016CCCCCCCCCCCD;
	add.f64 	%fd18977, %fd5129, %fd18976;
	div.rn.f64 	%fd18978, %fd18975, %fd18977;
	add.f64 	%fd18979, %fd26983, 0d4069000000000000;
	add.f64 	%fd18980, %fd26982, 0dC016CCCCCCCCCCCD;
	add.f64 	%fd18981, %fd5129, %fd18980;
	div.rn.f64 	%fd18982, %fd18979, %fd18981;
	setp.gt.f64 	%p11827, %fd18978, %fd18982;
	selp.f64 	%fd26984, %fd18973, 0dBFF0000000000000, %p11827;
	selp.f64 	%fd26985, %fd18974, 0d7FF0000000000000, %p11827;
$L__BB1_11562:
	setp.lt.f64 	%p11828, %fd26984, 0dC0A3880000000000;
	selp.f64 	%fd5221, 0dC0A9300000000000, %fd26984, %p11828;
	selp.f64 	%fd5222, 0d0000000000000000, %fd26985, %p11828;
	abs.f64 	%fd18983, %fd5222;
	setp.geu.f64 	%p11829, %fd18983, 0d41CDCD64FF800000;
	@%p11829 bra 	$L__BB1_11564;
	st.local.f64 	[%rd1381], %fd5222;
	st.local.f64 	[%rd1384], %fd5221;
	mov.f64 	%fd26982, %fd5221;
	mov.f64 	%fd26983, %fd5222;
$L__BB1_11564:
	add.s32 	%r28824, %r28824, 1;
	setp.gt.u32 	%p11830, %r4453, 1;
	setp.lt.s32 	%p11831, %r28824, %r4446;
	and.pred  	%p11832, %p11830, %p11831;
	@%p11832 bra 	$L__BB1_11550;
$L__BB1_11565:
	add.s32 	%r28823, %r28823, 1;
	setp.ne.s32 	%p11833, %r28823, 33;
	@%p11833 bra 	$L__BB1_11549;
$L__BB1_11566:
	add.s32 	%r28822, %r4446, 1;
	setp.ne.s32 	%p11834, %r4446, %r4419;
	@%p11834 bra 	$L__BB1_11523;
$L__BB1_11567:
	add.s32 	%r4461, %r28821, 1;
	setp.ne.s32 	%p11835, %r28821, %r4417;
	mov.u32 	%r28821, %r4461;
	@%p11835 bra 	$L__BB1_11521;
	mov.f64 	%fd27015, 0dFFF0000000000000;
	mov.b32 	%r28833, 0;
	mov.b32 	%r28826, 1;
	mov.u32 	%r28832, %r28833;
$L__BB1_11569:
	setp.eq.s32 	%p11836, %r4419, 0;
	@%p11836 bra 	$L__BB1_11585;
	cvt.u64.u32 	%rd10996, %r28826;
	add.s64 	%rd10997, %rd6, %rd10996;
	ld.local.u8 	%rs793, [%rd10997];
	mov.b32 	%r28829, 1;
$L__BB1_11571:
	mov.u32 	%r4465, %r28829;
	cvt.u64.u32 	%rd10998, %r4465;
	add.s64 	%rd1391, %rd7, %rd10998;
	ld.local.u8 	%rs794, [%rd1391];
	cvt.u32.u16 	%r19529, %rs794;
	cvt.s32.s8 	%r19530, %r19529;
	cvt.u32.u16 	%r19531, %rs793;
	cvt.s32.s8 	%r19532, %r19531;
	add.s32 	%r19533, %r19530, %r19532;
	setp.ne.s32 	%p11837, %r19533, 3;
	mov.f64 	%fd27014, 0d7FF0000000000000;
	mov.f64 	%fd27013, 0dBFF0000000000000;
	@%p11837 bra 	$L__BB1_11584;
	cvt.u32.u16 	%r19534, %rs794;
	cvt.u64.u16 	%rd10999, %rs794;
	cvt.s64.s8 	%rd11000, %rd10999;
	cvt.u32.u16 	%r19535, %rs793;
	cvt.s32.s8 	%r19536, %r19535;
	mul.wide.s32 	%rd11001, %r19536, 5;
	add.s64 	%rd11002, %rd11001, %rd11000;
	shl.b64 	%rd11003, %rd11002, 3;
	add.s64 	%rd11004, %rd1, %rd11003;
	ld.global.f64 	%fd27013, [%rd11004+45440];
	cvt.u64.u32 	%rd11005, %r28826;
	add.s64 	%rd11006, %rd6, %rd11005;
	ld.local.s8 	%r19537, [%rd1391+1];
	ld.local.s8 	%rs4628, [%rd11006+1];
	cvt.u32.u16 	%r19538, %rs4628;
	prmt.b32 	%r19539, %r19535, %r19538, 0x3340U;
	prmt.b32 	%r19540, %r19534, 0, 0x3340U;
	prmt.b32 	%r19541, %r19539, %r19540, 0x5410U;
	mov.b32 	%r19542, 334205;
	dp4a.s32.u32 	%r19543, %r19541, %r19542, %r19537;
	mul.wide.s32 	%rd11007, %r19543, 8;
	add.s64 	%rd11008, %rd1, %rd11007;
	ld.global.f64 	%fd18988, [%rd11008+35440];
	add.f64 	%fd18989, %fd27013, %fd18988;
	ld.global.f64 	%fd27014, [%rd11004+45640];
	ld.global.f64 	%fd18990, [%rd11008+40440];
	add.f64 	%fd18991, %fd27014, %fd18990;
	abs.f64 	%fd18992, %fd18991;
	setp.gt.f64 	%p11838, %fd18992, 0d41CDCD64FF800000;
	selp.f64 	%fd5243, 0dBFF0000000000000, %fd18989, %p11838;
	selp.f64 	%fd5244, 0d7FF0000000000000, %fd18991, %p11838;
	cvt.s16.s8 	%rs4629, %rs793;
	mov.b32 	%r19544, {%rs4629, %rs4628};
	cvt.s32.s8 	%r19545, %r19534;
	mov.b32 	%r19546, 1305;
	dp2a.lo.s32.u32 	%r19547, %r19544, %r19546, %r19545;
	mul.wide.s32 	%rd11009, %r19547, 8;
	add.s64 	%rd1392, %rd1, %rd11009;
	ld.global.f64 	%fd5245, [%rd1392+21000];
	abs.f64 	%fd5246, %fd5245;
	setp.geu.f64 	%p11839, %fd5246, 0d41CDCD64FF800000;
	cvt.s16.s8 	%rs4630, %rs794;
	mov.b32 	%r19548, {%rs4629, %rs4630};
	dp2a.lo.s32.u32 	%r4468, %r19548, %r19546, %r19537;
	mul.wide.s32 	%rd11010, %r4468, 8;
	add.s64 	%rd1393, %rd1, %rd11010;
	mov.f64 	%fd27004, %fd5243;
	mov.f64 	%fd27005, %fd5244;
	@%p11839 bra 	$L__BB1_11576;
	ld.global.f64 	%fd5247, [%rd1393+23000];
	abs.f64 	%fd18994, %fd5247;
	setp.geu.f64 	%p11840, %fd18994, 0d41CDCD64FF800000;
	mov.f64 	%fd27004, %fd5243;
	mov.f64 	%fd27005, %fd5244;
	@%p11840 bra 	$L__BB1_11576;
	ld.global.f64 	%fd18995, [%rd1392+20000];
	add.f64 	%fd18996, %fd27013, %fd18995;
	mul.wide.s32 	%rd11011, %r4468, 8;
	add.s64 	%rd11012, %rd1, %rd11011;
	ld.global.f64 	%fd18997, [%rd11012+22000];
	add.f64 	%fd18998, %fd18996, %fd18997;
	add.f64 	%fd18999, %fd27014, %fd5245;
	add.f64 	%fd19000, %fd18999, %fd5247;
	abs.f64 	%fd19001, %fd19000;
	setp.gt.f64 	%p11841, %fd19001, 0d41CDCD64FF800000;
	selp.f64 	%fd27004, 0dBFF0000000000000, %fd18998, %p11841;
	selp.f64 	%fd27005, 0d7FF0000000000000, %fd19000, %p11841;
	add.f64 	%fd19002, %fd27005, 0d4069000000000000;
	add.f64 	%fd19003, %fd27004, 0dC016CCCCCCCCCCCD;
	add.f64 	%fd19004, %fd5129, %fd19003;
	div.rn.f64 	%fd27006, %fd19002, %fd19004;
	abs.f64 	%fd19005, %fd5244;
	setp.geu.f64 	%p11842, %fd19005, 0d41CDCD64FF800000;
	@%p11842 bra 	$L__BB1_11576;
	add.f64 	%fd19006, %fd5244, 0d4069000000000000;
	add.f64 	%fd19007, %fd5243, 0dC016CCCCCCCCCCCD;
	add.f64 	%fd19008, %fd5129, %fd19007;
	div.rn.f64 	%fd19009, %fd19006, %fd19008;
	setp.lt.f64 	%p11843, %fd19009, %fd27006;
	selp.f64 	%fd27004, %fd27004, %fd5243, %p11843;
	selp.f64 	%fd27005, %fd27005, %fd5244, %p11843;
	selp.f64 	%fd27006, %fd27006, %fd19009, %p11843;
$L__BB1_11576:
	mov.f64 	%fd27007, %fd27004;
	mov.f64 	%fd27008, %fd27005;
	@%p11839 bra 	$L__BB1_11579;
	ld.global.f64 	%fd19010, [%rd1392+20000];
	add.f64 	%fd19011, %fd27013, %fd19010;
	add.f64 	%fd19012, %fd27014, %fd5245;
	abs.f64 	%fd19013, %fd19012;
	setp.gt.f64 	%p11845, %fd19013, 0d41CDCD64FF800000;
	selp.f64 	%fd27007, 0dBFF0000000000000, %fd19011, %p11845;
	selp.f64 	%fd27008, 0d7FF0000000000000, %fd19012, %p11845;
	add.f64 	%fd19014, %fd27008, 0d4069000000000000;
	add.f64 	%fd19015, %fd27007, 0dC016CCCCCCCCCCCD;
	add.f64 	%fd19016, %fd5129, %fd19015;
	div.rn.f64 	%fd27006, %fd19014, %fd19016;
	abs.f64 	%fd19017, %fd27005;
	setp.geu.f64 	%p11846, %fd19017, 0d41CDCD64FF800000;
	@%p11846 bra 	$L__BB1_11579;
	add.f64 	%fd19018, %fd27005, 0d4069000000000000;
	add.f64 	%fd19019, %fd27004, 0dC016CCCCCCCCCCCD;
	add.f64 	%fd19020, %fd5129, %fd19019;
	div.rn.f64 	%fd19021, %fd19018, %fd19020;
	setp.lt.f64 	%p11847, %fd19021, %fd27006;
	selp.f64 	%fd27007, %fd27007, %fd27004, %p11847;
	selp.f64 	%fd27008, %fd27008, %fd27005, %p11847;
	selp.f64 	%fd27006, %fd27006, %fd19021, %p11847;
$L__BB1_11579:
	mul.wide.s32 	%rd11013, %r4468, 8;
	add.s64 	%rd1394, %rd1, %rd11013;
	ld.global.f64 	%fd5266, [%rd1394+23000];
	abs.f64 	%fd19022, %fd5266;
	setp.geu.f64 	%p11848, %fd19022, 0d41CDCD64FF800000;
	mov.f64 	%fd27010, %fd27007;
	mov.f64 	%fd27011, %fd27008;
	@%p11848 bra 	$L__BB1_11582;
	ld.global.f64 	%fd19023, [%rd1394+22000];
	add.f64 	%fd19024, %fd27013, %fd19023;
	add.f64 	%fd19025, %fd27014, %fd5266;
	abs.f64 	%fd19026, %fd19025;
	setp.gt.f64 	%p11849, %fd19026, 0d41CDCD64FF800000;
	selp.f64 	%fd27010, 0dBFF0000000000000, %fd19024, %p11849;
	selp.f64 	%fd27011, 0d7FF0000000000000, %fd19025, %p11849;
	add.f64 	%fd19027, %fd27011, 0d4069000000000000;
	add.f64 	%fd19028, %fd27010, 0dC016CCCCCCCCCCCD;
	add.f64 	%fd19029, %fd5129, %fd19028;
	div.rn.f64 	%fd27006, %fd19027, %fd19029;
	abs.f64 	%fd19030, %fd27008;
	setp.geu.f64 	%p11850, %fd19030, 0d41CDCD64FF800000;
	@%p11850 bra 	$L__BB1_11582;
	add.f64 	%fd19031, %fd27008, 0d4069000000000000;
	add.f64 	%fd19032, %fd27007, 0dC016CCCCCCCCCCCD;
	add.f64 	%fd19033, %fd5129, %fd19032;
	div.rn.f64 	%fd19034, %fd19031, %fd19033;
	setp.lt.f64 	%p11851, %fd19034, %fd27006;
	selp.f64 	%fd27010, %fd27010, %fd27007, %p11851;
	selp.f64 	%fd27011, %fd27011, %fd27008, %p11851;
	selp.f64 	%fd27006, %fd27006, %fd19034, %p11851;
$L__BB1_11582:
	abs.f64 	%fd19035, %fd27011;
	setp.geu.f64 	%p11852, %fd19035, 0d41CDCD64FF800000;
	@%p11852 bra 	$L__BB1_11584;
	add.f64 	%fd19036, %fd27014, 0d4069000000000000;
	add.f64 	%fd19037, %fd27013, 0dC016CCCCCCCCCCCD;
	add.f64 	%fd19038, %fd5129, %fd19037;
	div.rn.f64 	%fd19039, %fd19036, %fd19038;
	setp.lt.f64 	%p11853, %fd27006, %fd19039;
	selp.f64 	%fd27013, %fd27013, %fd27010, %p11853;
	selp.f64 	%fd27014, %fd27014, %fd27011, %p11853;
$L__BB1_11584:
	add.f64 	%fd19040, %fd27013, 0d3EB0C6F7A0B5ED8D;
	add.f64 	%fd19041, %fd27014, 0d3EB0C6F7A0B5ED8D;
	add.s32 	%r19549, %r28826, -1;
	mad.lo.s32 	%r19550, %r19549, %r4419, %r4465;
	add.s32 	%r19551, %r19550, -1;
	mul.wide.s32 	%rd11014, %r19551, 8;
	add.s64 	%rd11015, %rd2, %rd11014;
	ld.local.f64 	%fd19042, [%rd11015];
	add.f64 	%fd19043, %fd19042, %fd19041;
	add.f64 	%fd19044, %fd19043, 0d4069000000000000;
	add.s64 	%rd11016, %rd3, %rd11014;
	ld.local.f64 	%fd19045, [%rd11016];
	add.f64 	%fd19046, %fd19040, %fd19045;
	add.f64 	%fd19047, %fd19046, 0dC016CCCCCCCCCCCD;
	add.f64 	%fd19048, %fd5129, %fd19047;
	div.rn.f64 	%fd19049, %fd19044, %fd19048;
	add.f64 	%fd19050, %fd19049, 0dC071126666666666;
	setp.gt.f64 	%p11854, %fd19050, %fd27015;
	setp.lt.f64 	%p11855, %fd19046, 0d0000000000000000;
	setp.lt.f64 	%p11856, %fd19043, 0d0000000000000000;
	and.pred  	%p11857, %p11855, %p11856;
	and.pred  	%p11858, %p11857, %p11854;
	selp.f64 	%fd27015, %fd19050, %fd27015, %p11858;
	selp.b32 	%r28832, %r4465, %r28832, %p11858;
	selp.b32 	%r28833, %r28826, %r28833, %p11858;
	add.s32 	%r28829, %r4465, 1;
	setp.ne.s32 	%p11859, %r4465, %r4419;
	@%p11859 bra 	$L__BB1_11571;
$L__BB1_11585:
	add.s32 	%r4474, %r28826, 1;
	setp.ne.s32 	%p11860, %r28826, %r4417;
	mov.u32 	%r28826, %r4474;
	@%p11860 bra 	$L__BB1_11569;
$L__BB1_11586:
	abs.f64 	%fd5283, %fd27015;
	setp.gt.f64 	%p11861, %fd5283, 0d41CDCD64FF800000;
	selp.b32 	%r29132, 1, %r28832, %p11861;
	selp.b32 	%r29133, 1, %r28833, %p11861;
	cvt.s64.s32 	%rd11017, %r29133;
	add.s64 	%rd1395, %rd6, %rd11017;
	ld.local.u8 	%rs6889, [%rd1395];
	cvt.u32.u16 	%r19552, %rs6889;
	cvt.s32.s8 	%r19553, %r19552;
	cvt.s64.s32 	%rd11018, %r29132;
	add.s64 	%rd1396, %rd7, %rd11018;
	ld.local.u8 	%rs6888, [%rd1396];
	cvt.u32.u16 	%r19554, %rs6888;
	cvt.s32.s8 	%r19555, %r19554;
	add.s32 	%r19556, %r19555, %r19553;
	setp.ne.s32 	%p11862, %r19556, 3;
	mov.f64 	%fd27027, 0d7FF0000000000000;
	mov.f64 	%fd27026, 0dBFF0000000000000;
	@%p11862 bra 	$L__BB1_11599;
	cvt.u32.u16 	%r19557, %rs6889;
	cvt.u32.u16 	%r19558, %rs6888;
	cvt.u64.u16 	%rd11019, %rs6888;
	cvt.s64.s8 	%rd11020, %rd11019;
	cvt.s32.s8 	%r19559, %r19557;
	mul.wide.s32 	%rd11021, %r19559, 5;
	add.s64 	%rd11022, %rd11021, %rd11020;
	shl.b64 	%rd11023, %rd11022, 3;
	add.s64 	%rd11024, %rd1, %rd11023;
	ld.global.f64 	%fd27026, [%rd11024+45440];
	ld.local.s8 	%r19560, [%rd1396+1];
	ld.local.s8 	%rs4631, [%rd1395+1];
	cvt.u32.u16 	%r19561, %rs4631;
	prmt.b32 	%r19562, %r19557, %r19561, 0x3340U;
	prmt.b32 	%r19563, %r19558, 0, 0x3340U;
	prmt.b32 	%r19564, %r19562, %r19563, 0x5410U;
	mov.b32 	%r19565, 334205;
	dp4a.s32.u32 	%r19566, %r19564, %r19565, %r19560;
	mul.wide.s32 	%rd11025, %r19566, 8;
	add.s64 	%rd11026, %rd1, %rd11025;
	ld.global.f64 	%fd19054, [%rd11026+35440];
	add.f64 	%fd19055, %fd27026, %fd19054;
	ld.global.f64 	%fd27027, [%rd11024+45640];
	ld.global.f64 	%fd19056, [%rd11026+40440];
	add.f64 	%fd19057, %fd27027, %fd19056;
	abs.f64 	%fd19058, %fd19057;
	setp.gt.f64 	%p11863, %fd19058, 0d41CDCD64FF800000;
	selp.f64 	%fd5286, 0dBFF0000000000000, %fd19055, %p11863;
	selp.f64 	%fd5287, 0d7FF0000000000000, %fd19057, %p11863;
	cvt.s16.s8 	%rs4632, %rs6889;
	mov.b32 	%r19567, {%rs4632, %rs4631};
	cvt.s32.s8 	%r19568, %r19558;
	mov.b32 	%r19569, 1305;
	dp2a.lo.s32.u32 	%r19570, %r19567, %r19569, %r19568;
	mul.wide.s32 	%rd11027, %r19570, 8;
	add.s64 	%rd1397, %rd1, %rd11027;
	ld.global.f64 	%fd5288, [%rd1397+21000];
	abs.f64 	%fd5289, %fd5288;
	setp.geu.f64 	%p11864, %fd5289, 0d41CDCD64FF800000;
	cvt.s16.s8 	%rs4633, %rs6888;
	mov.b32 	%r19571, {%rs4632, %rs4633};
	dp2a.lo.s32.u32 	%r4479, %r19571, %r19569, %r19560;
	mul.wide.s32 	%rd11028, %r4479, 8;
	add.s64 	%rd1398, %rd1, %rd11028;
	mov.f64 	%fd27017, %fd5286;
	mov.f64 	%fd27018, %fd5287;
	@%p11864 bra 	$L__BB1_11591;
	ld.global.f64 	%fd5290, [%rd1398+23000];
	abs.f64 	%fd19060, %fd5290;
	setp.geu.f64 	%p11865, %fd19060, 0d41CDCD64FF800000;
	mov.f64 	%fd27017, %fd5286;
	mov.f64 	%fd27018, %fd5287;
	@%p11865 bra 	$L__BB1_11591;
	ld.global.f64 	%fd19061, [%rd1397+20000];
	add.f64 	%fd19062, %fd27026, %fd19061;
	ld.global.f64 	%fd19063, [%rd1398+22000];
	add.f64 	%fd19064, %fd19062, %fd19063;
	add.f64 	%fd19065, %fd27027, %fd5288;
	add.f64 	%fd19066, %fd19065, %fd5290;
	abs.f64 	%fd19067, %fd19066;
	setp.gt.f64 	%p11866, %fd19067, 0d41CDCD64FF800000;
	selp.f64 	%fd27017, 0dBFF0000000000000, %fd19064, %p11866;
	selp.f64 	%fd27018, 0d7FF0000000000000, %fd19066, %p11866;
	add.f64 	%fd19068, %fd27018, 0d4069000000000000;
	add.f64 	%fd19069, %fd27017, 0dC016CCCCCCCCCCCD;
	add.f64 	%fd19070, %fd5129, %fd19069;
	div.rn.f64 	%fd27019, %fd19068, %fd19070;
	abs.f64 	%fd19071, %fd5287;
	setp.geu.f64 	%p11867, %fd19071, 0d41CDCD64FF800000;
	@%p11867 bra 	$L__BB1_11591;
	add.f64 	%fd19072, %fd5287, 0d4069000000000000;
	add.f64 	%fd19073, %fd5286, 0dC016CCCCCCCCCCCD;
	add.f64 	%fd19074, %fd5129, %fd19073;
	div.rn.f64 	%fd19075, %fd19072, %fd19074;
	setp.lt.f64 	%p11868, %fd19075, %fd27019;
	selp.f64 	%fd27017, %fd27017, %fd5286, %p11868;
	selp.f64 	%fd27018, %fd27018, %fd5287, %p11868;
	selp.f64 	%fd27019, %fd27019, %fd19075, %p11868;
$L__BB1_11591:
	mov.f64 	%fd27020, %fd27017;
	mov.f64 	%fd27021, %fd27018;
	@%p11864 bra 	$L__BB1_11594;
	ld.global.f64 	%fd19076, [%rd1397+20000];
	add.f64 	%fd19077, %fd27026, %fd19076;
	add.f64 	%fd19078, %fd27027, %fd5288;
	abs.f64 	%fd19079, %fd19078;
	setp.gt.f64 	%p11870, %fd19079, 0d41CDCD64FF800000;
	selp.f64 	%fd27020, 0dBFF0000000000000, %fd19077, %p11870;
	selp.f64 	%fd27021, 0d7FF0000000000000, %fd19078, %p11870;
	add.f64 	%fd19080, %fd27021, 0d4069000000000000;
	add.f64 	%fd19081, %fd27020, 0dC016CCCCCCCCCCCD;
	add.f64 	%fd19082, %fd5129, %fd19081;
	div.rn.f64 	%fd27019, %fd19080, %fd19082;
	abs.f64 	%fd19083, %fd27018;
	setp.geu.f64 	%p11871, %fd19083, 0d41CDCD64FF800000;
	@%p11871 bra 	$L__BB1_11594;
	add.f64 	%fd19084, %fd27018, 0d4069000000000000;
	add.f64 	%fd19085, %fd27017, 0dC016CCCCCCCCCCCD;
	add.f64 	%fd19086, %fd5129, %fd19085;
	div.rn.f64 	%fd19087, %fd19084, %fd19086;
	setp.lt.f64 	%p11872, %fd19087, %fd27019;
	selp.f64 	%fd27020, %fd27020, %fd27017, %p11872;
	selp.f64 	%fd27021, %fd27021, %fd27018, %p11872;
	selp.f64 	%fd27019, %fd27019, %fd19087, %p11872;
$L__BB1_11594:
	mul.wide.s32 	%rd11029, %r4479, 8;
	add.s64 	%rd1399, %rd1, %rd11029;
	ld.global.f64 	%fd5309, [%rd1399+23000];
	abs.f64 	%fd19088, %fd5309;
	setp.geu.f64 	%p11873, %fd19088, 0d41CDCD64FF800000;
	mov.f64 	%fd27023, %fd27020;
	mov.f64 	%fd27024, %fd27021;
	@%p11873 bra 	$L__BB1_11597;
	ld.global.f64 	%fd19089, [%rd1399+22000];
	add.f64 	%fd19090, %fd27026, %fd19089;
	add.f64 	%fd19091, %fd27027, %fd5309;
	abs.f64 	%fd19092, %fd19091;
	setp.gt.f64 	%p11874, %fd19092, 0d41CDCD64FF800000;
	selp.f64 	%fd27023, 0dBFF0000000000000, %fd19090, %p11874;
	selp.f64 	%fd27024, 0d7FF0000000000000, %fd19091, %p11874;
	add.f64 	%fd19093, %fd27024, 0d4069000000000000;
	add.f64 	%fd19094, %fd27023, 0dC016CCCCCCCCCCCD;
	add.f64 	%fd19095, %fd5129, %fd19094;
	div.rn.f64 	%fd27019, %fd19093, %fd19095;
	abs.f64 	%fd19096, %fd27021;
	setp.geu.f64 	%p11875, %fd19096, 0d41CDCD64FF800000;
	@%p11875 bra 	$L__BB1_11597;
	add.f64 	%fd19097, %fd27021, 0d4069000000000000;
	add.f64 	%fd19098, %fd27020, 0dC016CCCCCCCCCCCD;
	add.f64 	%fd19099, %fd5129, %fd19098;
	div.rn.f64 	%fd19100, %fd19097, %fd19099;
	setp.lt.f64 	%p11876, %fd19100, %fd27019;
	selp.f64 	%fd27023, %fd27023, %fd27020, %p11876;
	selp.f64 	%fd27024, %fd27024, %fd27021, %p11876;
	selp.f64 	%fd27019, %fd27019, %fd19100, %p11876;
$L__BB1_11597:
	add.f64 	%fd19101, %fd27026, 0dC016CCCCCCCCCCCD;
	add.f64 	%fd5319, %fd5129, %fd19101;
	abs.f64 	%fd19102, %fd27024;
	setp.geu.f64 	%p11877, %fd19102, 0d41CDCD64FF800000;
	@%p11877 bra 	$L__BB1_11599;
	add.f64 	%fd19103, %fd27027, 0d4069000000000000;
	div.rn.f64 	%fd19104, %fd19103, %fd5319;
	setp.lt.f64 	%p11878, %fd27019, %fd19104;
	selp.f64 	%fd27026, %fd27026, %fd27023, %p11878;
	selp.f64 	%fd27027, %fd27027, %fd27024, %p11878;
$L__BB1_11599:
	setp.eq.s32 	%p11879, %r4417, 0;
	@%p11879 bra 	$L__BB1_11613;
	and.b32  	%r4480, %r4417, 15;
	setp.lt.u32 	%p11880, %r4417, 16;
	mov.b32 	%r28838, 0;
	@%p11880 bra 	$L__BB1_11603;
	and.b32  	%r28838, %r4417, 2147483632;
	mov.b32 	%r28836, 0;
$L__BB1_11602:
	.pragma "nounroll";
	mul.wide.u32 	%rd11030, %r28836, 4;
	add.s64 	%rd11031, %rd4, %rd11030;
	mov.b32 	%r19574, 0;
	st.local.u32 	[%rd11031], %r19574;
	st.local.u32 	[%rd11031+4], %r19574;
	st.local.u32 	[%rd11031+8], %r19574;
	st.local.u32 	[%rd11031+12], %r19574;
	st.local.u32 	[%rd11031+16], %r19574;
	st.local.u32 	[%rd11031+20], %r19574;
	st.local.u32 	[%rd11031+24], %r19574;
	st.local.u32 	[%rd11031+28], %r19574;
	st.local.u32 	[%rd11031+32], %r19574;
	st.local.u32 	[%rd11031+36], %r19574;
	st.local.u32 	[%rd11031+40], %r19574;
	st.local.u32 	[%rd11031+44], %r19574;
	st.local.u32 	[%rd11031+48], %r19574;
	st.local.u32 	[%rd11031+52], %r19574;
	st.local.u32 	[%rd11031+56], %r19574;
	st.local.u32 	[%rd11031+60], %r19574;
	add.s32 	%r28836, %r28836, 16;
	setp.ne.s32 	%p11881, %r28836, %r28838;
	@%p11881 bra 	$L__BB1_11602;
$L__BB1_11603:
	setp.eq.s32 	%p11882, %r4480, 0;
	@%p11882 bra 	$L__BB1_11613;
	and.b32  	%r4485, %r4417, 7;
	setp.lt.u32 	%p11883, %r4480, 8;
	@%p11883 bra 	$L__BB1_11606;
	mul.wide.u32 	%rd11032, %r28838, 4;
	add.s64 	%rd11033, %rd4, %rd11032;
	mov.b32 	%r19575, 0;
	st.local.u32 	[%rd11033], %r19575;
	st.local.u32 	[%rd11033+4], %r19575;
	st.local.u32 	[%rd11033+8], %r19575;
	st.local.u32 	[%rd11033+12], %r19575;
	st.local.u32 	[%rd11033+16], %r19575;
	st.local.u32 	[%rd11033+20], %r19575;
	st.local.u32 	[%rd11033+24], %r19575;
	st.local.u32 	[%rd11033+28], %r19575;
	add.s32 	%r28838, %r28838, 8;
$L__BB1_11606:
	setp.eq.s32 	%p11884, %r4485, 0;
	@%p11884 bra 	$L__BB1_11613;
	and.b32  	%r4488, %r4417, 3;
	setp.lt.u32 	%p11885, %r4485, 4;
	@%p11885 bra 	$L__BB1_11609;
	mul.wide.u32 	%rd11034, %r28838, 4;
	add.s64 	%rd11035, %rd4, %rd11034;
	mov.b32 	%r19576, 0;
	st.local.u32 	[%rd11035], %r19576;
	st.local.u32 	[%rd11035+4], %r19576;
	st.local.u32 	[%rd11035+8], %r19576;
	st.local.u32 	[%rd11035+12], %r19576;
	add.s32 	%r28838, %r28838, 4;
$L__BB1_11609:
	setp.eq.s32 	%p11886, %r4488, 0;
	@%p11886 bra 	$L__BB1_11613;
	mul.wide.u32 	%rd11036, %r28838, 4;
	add.s64 	%rd1400, %rd4, %rd11036;
	mov.b32 	%r19577, 0;
	st.local.u32 	[%rd1400], %r19577;
	setp.eq.s32 	%p11887, %r4488, 1;
	@%p11887 bra 	$L__BB1_11613;
	mov.b32 	%r19578, 0;
	st.local.u32 	[%rd1400+4], %r19578;
	setp.eq.s32 	%p11888, %r4488, 2;
	@%p11888 bra 	$L__BB1_11613;
	mov.b32 	%r19579, 0;
	st.local.u32 	[%rd1400+8], %r19579;
$L__BB1_11613:
	setp.eq.s32 	%p11889, %r4419, 0;
	@%p11889 bra 	$L__BB1_11627;
	and.b32  	%r4491, %r4419, 15;
	setp.lt.u32 	%p11890, %r4419, 16;
	mov.b32 	%r28842, 0;
	@%p11890 bra 	$L__BB1_11617;
	and.b32  	%r28842, %r4419, 2147483632;
	mov.b32 	%r28840, 0;
$L__BB1_11616:
	.pragma "nounroll";
	mul.wide.u32 	%rd11037, %r28840, 4;
	add.s64 	%rd11038, %rd5, %rd11037;
	mov.b32 	%r19582, 0;
	st.local.u32 	[%rd11038], %r19582;
	st.local.u32 	[%rd11038+4], %r19582;
	st.local.u32 	[%rd11038+8], %r19582;
	st.local.u32 	[%rd11038+12], %r19582;
	st.local.u32 	[%rd11038+16], %r19582;
	st.local.u32 	[%rd11038+20], %r19582;
	st.local.u32 	[%rd11038+24], %r19582;
	st.local.u32 	[%rd11038+28], %r19582;
	st.local.u32 	[%rd11038+32], %r19582;
	st.local.u32 	[%rd11038+36], %r19582;
	st.local.u32 	[%rd11038+40], %r19582;
	st.local.u32 	[%rd11038+44], %r19582;
	st.local.u32 	[%rd11038+48], %r19582;
	st.local.u32 	[%rd11038+52], %r19582;
	st.local.u32 	[%rd11038+56], %r19582;
	st.local.u32 	[%rd11038+60], %r19582;
	add.s32 	%r28840, %r28840, 16;
	setp.ne.s32 	%p11891, %r28840, %r28842;
	@%p11891 bra 	$L__BB1_11616;
$L__BB1_11617:
	setp.eq.s32 	%p11892, %r4491, 0;
	@%p11892 bra 	$L__BB1_11627;
	and.b32  	%r4496, %r4419, 7;
	setp.lt.u32 	%p11893, %r4491, 8;
	@%p11893 bra 	$L__BB1_11620;
	mul.wide.u32 	%rd11039, %r28842, 4;
	add.s64 	%rd11040, %rd5, %rd11039;
	mov.b32 	%r19583, 0;
	st.local.u32 	[%rd11040], %r19583;
	st.local.u32 	[%rd11040+4], %r19583;
	st.local.u32 	[%rd11040+8], %r19583;
	st.local.u32 	[%rd11040+12], %r19583;
	st.local.u32 	[%rd11040+16], %r19583;
	st.local.u32 	[%rd11040+20], %r19583;
	st.local.u32 	[%rd11040+24], %r19583;
	st.local.u32 	[%rd11040+28], %r19583;
	add.s32 	%r28842, %r28842, 8;
$L__BB1_11620:
	setp.eq.s32 	%p11894, %r4496, 0;
	@%p11894 bra 	$L__BB1_11627;
	and.b32  	%r4499, %r4419, 3;
	setp.lt.u32 	%p11895, %r4496, 4;
	@%p11895 bra 	$L__BB1_11623;
	mul.wide.u32 	%rd11041, %r28842, 4;
	add.s64 	%rd11042, %rd5, %rd11041;
	mov.b32 	%r19584, 0;
	st.local.u32 	[%rd11042], %r19584;
	st.local.u32 	[%rd11042+4], %r19584;
	st.local.u32 	[%rd11042+8], %r19584;
	st.local.u32 	[%rd11042+12], %r19584;
	add.s32 	%r28842, %r28842, 4;
$L__BB1_11623:
	setp.eq.s32 	%p11896, %r4499, 0;
	@%p11896 bra 	$L__BB1_11627;
	mul.wide.u32 	%rd11043, %r28842, 4;
	add.s64 	%rd1401, %rd5, %rd11043;
	mov.b32 	%r19585, 0;
	st.local.u32 	[%rd1401], %r19585;
	setp.eq.s32 	%p11897, %r4499, 1;
	@%p11897 bra 	$L__BB1_11627;
	mov.b32 	%r19586, 0;
	st.local.u32 	[%rd1401+4], %r19586;
	setp.eq.s32 	%p11898, %r4499, 2;
	@%p11898 bra 	$L__BB1_11627;
	mov.b32 	%r19587, 0;
	st.local.u32 	[%rd1401+8], %r19587;
$L__BB1_11627:
	add.s32 	%r19588, %r29133, -1;
	add.s32 	%r4502, %r29132, -1;
	mad.lo.s32 	%r4503, %r19588, %r4419, %r4502;
	mul.wide.s32 	%rd11044, %r4503, 8;
	add.s64 	%rd11045, %rd2, %rd11044;
	ld.local.f64 	%fd19106, [%rd11045];
	abs.f64 	%fd19107, %fd19106;
	setp.geu.f64 	%p11899, %fd19107, 0d41CDCD64FF800000;
	mov.f64 	%fd27034, 0d0000000000000000;
	@%p11899 bra 	$L__BB1_11675;
	mul.wide.s32 	%rd11046, %r29133, 4;
	add.s64 	%rd11047, %rd4, %rd11046;
	st.local.u32 	[%rd11047+-4], %r29132;
	mul.wide.s32 	%rd11048, %r4502, 4;
	add.s64 	%rd11049, %rd5, %rd11048;
	st.local.u32 	[%rd11049], %r29133;
$L__BB1_11629:
	cvt.u32.u16 	%r19589, %rs6889;
	cvt.s32.s8 	%r19590, %r19589;
	cvt.u32.u16 	%r19591, %rs6888;
	cvt.s32.s8 	%r19592, %r19591;
	add.s32 	%r19593, %r19592, %r19590;
	setp.eq.s32 	%p11900, %r19593, 3;
	@%p11900 bra 	$L__BB1_11631;
	add.s32 	%r19594, %r29133, -1;
	mad.lo.s32 	%r19595, %r19594, %r4419, %r29132;
	add.s32 	%r19596, %r19595, -1;
	mul.wide.s32 	%rd11050, %r19596, 8;
	add.s64 	%rd11051, %rd3, %rd11050;
	mov.b64 	%rd11052, -4616189618054758400;
	st.local.u64 	[%rd11051], %rd11052;
	add.s64 	%rd11053, %rd2, %rd11050;
	mov.b64 	%rd11054, 9218868437227405312;
	st.local.u64 	[%rd11053], %rd11054;
	mov.f64 	%fd27032, 0d7FF0000000000000;
	mov.f64 	%fd27031, 0dBFF0000000000000;
	bra.uni 	$L__BB1_11642;
$L__BB1_11631:
	cvt.s32.s8 	%r19598, %r19589;
	mul.wide.s32 	%rd11055, %r19598, 5;
	cvt.u64.u16 	%rd11056, %rs6888;
	cvt.s64.s8 	%rd1402, %rd11056;
	add.s64 	%rd1403, %rd11055, %rd1402;
	shl.b64 	%rd11057, %rd1403, 3;
	add.s64 	%rd11058, %rd1, %rd11057;
	ld.global.f64 	%fd27031, [%rd11058+45440];
	cvt.s64.s32 	%rd11059, %r29132;
	add.s64 	%rd11060, %rd7, %rd11059;
	cvt.s64.s32 	%rd11061, %r29133;
	add.s64 	%rd11062, %rd6, %rd11061;
	ld.local.u8 	%rs4634, [%rd11062+-1];
	cvt.u64.u16 	%rd11063, %rs4634;
	cvt.s64.s8 	%rd1404, %rd11063;
	ld.local.s8 	%rs4635, [%rd11060+-1];
	cvt.u32.u16 	%r19599, %rs4635;
	cvt.u32.u16 	%r19600, %rs6888;
	prmt.b32 	%r19601, %r19600, %r19599, 0x3340U;
	prmt.b32 	%r19602, %r19589, 0, 0x3340U;
	prmt.b32 	%r19603, %r19601, %r19602, 0x5410U;
	cvt.u32.u16 	%r19604, %rs4634;
	cvt.s32.s8 	%r19605, %r19604;
	mov.b32 	%r19606, 334205;
	dp4a.s32.u32 	%r19607, %r19603, %r19606, %r19605;
	mul.wide.s32 	%rd11064, %r19607, 8;
	add.s64 	%rd11065, %rd1, %rd11064;
	ld.global.f64 	%fd19110, [%rd11065+35440];
	add.f64 	%fd19111, %fd27031, %fd19110;
	ld.global.f64 	%fd27032, [%rd11058+45640];
	ld.global.f64 	%fd19112, [%rd11065+40440];
	add.f64 	%fd19113, %fd27032, %fd19112;
	abs.f64 	%fd19114, %fd19113;
	setp.gt.f64 	%p11901, %fd19114, 0d41CDCD64FF800000;
	selp.f64 	%fd5326, 0dBFF0000000000000, %fd19111, %p11901;
	selp.f64 	%fd5327, 0d7FF0000000000000, %fd19113, %p11901;
	cvt.s16.s8 	%rs4636, %rs6888;
	mov.b32 	%r19608, {%rs4636, %rs4635};
	mov.b32 	%r19609, 1305;
	dp2a.lo.s32.u32 	%r19610, %r19608, %r19609, %r19598;
	mul.wide.s32 	%rd11066, %r19610, 8;
	add.s64 	%rd1405, %rd1, %rd11066;
	ld.global.f64 	%fd5328, [%rd1405+21000];
	abs.f64 	%fd19115, %fd5328;
	setp.geu.f64 	%p11902, %fd19115, 0d41CDCD64FF800000;
	@%p11902 bra 	$L__BB1_11635;
	mad.lo.s64 	%rd11070, %rd1402, 24, %rd1403;
	add.s64 	%rd11071, %rd11070, %rd1404;
	shl.b64 	%rd11072, %rd11071, 3;
	add.s64 	%rd1406, %rd1, %rd11072;
	ld.global.f64 	%fd5329, [%rd1406+23000];
	abs.f64 	%fd19130, %fd5329;
	setp.lt.f64 	%p11907, %fd19130, 0d41CDCD64FF800000;
	@%p11907 bra 	$L__BB1_11638;
	ld.global.f64 	%fd19131, [%rd1405+20000];
	add.f64 	%fd19132, %fd27031, %fd19131;
	add.f64 	%fd19133, %fd27032, %fd5328;
	abs.f64 	%fd19134, %fd19133;
	setp.gt.f64 	%p11908, %fd19134, 0d41CDCD64FF800000;
	selp.f64 	%fd27028, 0dBFF0000000000000, %fd19132, %p11908;
	selp.f64 	%fd27029, 0d7FF0000000000000, %fd19133, %p11908;
	add.f64 	%fd19135, %fd27029, 0d4069000000000000;
	add.f64 	%fd19136, %fd27028, 0dC016CCCCCCCCCCCD;
	add.f64 	%fd19137, %fd5129, %fd19136;
	div.rn.f64 	%fd27030, %fd19135, %fd19137;
	abs.f64 	%fd19138, %fd5327;
	setp.geu.f64 	%p11909, %fd19138, 0d41CDCD64FF800000;
	@%p11909 bra 	$L__BB1_11640;
	add.f64 	%fd19139, %fd5327, 0d4069000000000000;
	add.f64 	%fd19140, %fd5326, 0dC016CCCCCCCCCCCD;
	add.f64 	%fd19141, %fd5129, %fd19140;
	div.rn.f64 	%fd19142, %fd19139, %fd19141;
	setp.lt.f64 	%p11910, %fd19142, %fd27030;
	selp.f64 	%fd27028, %fd27028, %fd5326, %p11910;
	selp.f64 	%fd27029, %fd27029, %fd5327, %p11910;
	selp.f64 	%fd27030, %fd27030, %fd19142, %p11910;
	bra.uni 	$L__BB1_11640;
$L__BB1_11635:
	mad.lo.s64 	%rd11067, %rd1402, 24, %rd1403;
	add.s64 	%rd11068, %rd11067, %rd1404;
	shl.b64 	%rd11069, %rd11068, 3;
	add.s64 	%rd1407, %rd1, %rd11069;
	ld.global.f64 	%fd5330, [%rd1407+23000];
	abs.f64 	%fd19117, %fd5330;
	setp.geu.f64 	%p11903, %fd19117, 0d41CDCD64FF800000;
	mov.f64 	%fd27028, %fd5326;
	mov.f64 	%fd27029, %fd5327;
	@%p11903 bra 	$L__BB1_11640;
	ld.global.f64 	%fd19118, [%rd1407+22000];
	add.f64 	%fd19119, %fd27031, %fd19118;
	add.f64 	%fd19120, %fd27032, %fd5330;
	abs.f64 	%fd19121, %fd19120;
	setp.gt.f64 	%p11904, %fd19121, 0d41CDCD64FF800000;
	selp.f64 	%fd27028, 0dBFF0000000000000, %fd19119, %p11904;
	selp.f64 	%fd27029, 0d7FF0000000000000, %fd19120, %p11904;
	add.f64 	%fd19122, %fd27029, 0d4069000000000000;
	add.f64 	%fd19123, %fd27028, 0dC016CCCCCCCCCCCD;
	add.f64 	%fd19124, %fd5129, %fd19123;
	div.rn.f64 	%fd27030, %fd19122, %fd19124;
	abs.f64 	%fd19125, %fd5327;
	setp.geu.f64 	%p11905, %fd19125, 0d41CDCD64FF800000;
	@%p11905 bra 	$L__BB1_11640;
	add.f64 	%fd19126, %fd5327, 0d4069000000000000;
	add.f64 	%fd19127, %fd5326, 0dC016CCCCCCCCCCCD;
	add.f64 	%fd19128, %fd5129, %fd19127;
	div.rn.f64 	%fd19129, %fd19126, %fd19128;
	setp.lt.f64 	%p11906, %fd19129, %fd27030;
	selp.f64 	%fd27028, %fd27028, %fd5326, %p11906;
	selp.f64 	%fd27029, %fd27029, %fd5327, %p11906;
	selp.f64 	%fd27030, %fd27030, %fd19129, %p11906;
	bra.uni 	$L__BB1_11640;
$L__BB1_11638:
	ld.global.f64 	%fd19143, [%rd1405+20000];
	add.f64 	%fd19144, %fd27031, %fd19143;
	ld.global.f64 	%fd19145, [%rd1406+22000];
	add.f64 	%fd19146, %fd19144, %fd19145;
	add.f64 	%fd19147, %fd27032, %fd5328;
	add.f64 	%fd19148, %fd19147, %fd5329;
	abs.f64 	%fd19149, %fd19148;
	setp.gt.f64 	%p11911, %fd19149, 0d41CDCD64FF800000;
	selp.f64 	%fd27028, 0dBFF0000000000000, %fd19146, %p11911;
	selp.f64 	%fd27029, 0d7FF0000000000000, %fd19148, %p11911;
	add.f64 	%fd19150, %fd27029, 0d4069000000000000;
	add.f64 	%fd19151, %fd27028, 0dC016CCCCCCCCCCCD;
	add.f64 	%fd19152, %fd5129, %fd19151;
	div.rn.f64 	%fd27030, %fd19150, %fd19152;
	abs.f64 	%fd19153, %fd5327;
	setp.geu.f64 	%p11912, %fd19153, 0d41CDCD64FF800000;
	@%p11912 bra 	$L__BB1_11640;
	add.f64 	%fd19154, %fd5327, 0d4069000000000000;
	add.f64 	%fd19155, %fd5326, 0dC016CCCCCCCCCCCD;
	add.f64 	%fd19156, %fd5129, %fd19155;
	div.rn.f64 	%fd19157, %fd19154, %fd19156;
	setp.lt.f64 	%p11913, %fd19157, %fd27030;
	selp.f64 	%fd27028, %fd27028, %fd5326, %p11913;
	selp.f64 	%fd27029, %fd27029, %fd5327, %p11913;
	selp.f64 	%fd27030, %fd27030, %fd19157, %p11913;
$L__BB1_11640:
	abs.f64 	%fd19158, %fd27029;
	setp.geu.f64 	%p11914, %fd19158, 0d41CDCD64FF800000;
	@%p11914 bra 	$L__BB1_11642;
	add.f64 	%fd19159, %fd27032, 0d4069000000000000;
	add.f64 	%fd19160, %fd27031, 0dC016CCCCCCCCCCCD;
	add.f64 	%fd19161, %fd5129, %fd19160;
	div.rn.f64 	%fd19162, %fd19159, %fd19161;
	setp.lt.f64 	%p11915, %fd27030, %fd19162;
	selp.f64 	%fd27031, %fd27031, %fd27028, %p11915;
	selp.f64 	%fd27032, %fd27032, %fd27029, %p11915;
$L__BB1_11642:
	add.s32 	%r4506, %r29133, -1;
	mul.lo.s32 	%r4507, %r4506, %r4419;
	add.s32 	%r4508, %r29132, -1;
	add.s32 	%r4509, %r4508, %r4507;
	mul.wide.s32 	%rd11073, %r4509, 8;
	add.s64 	%rd11074, %rd3, %rd11073;
	ld.local.f64 	%fd5356, [%rd11074];
	abs.f64 	%fd5357, %fd5356;
	abs.f64 	%fd19163, %fd27031;
	max.f64 	%fd19165, %fd5357, %fd19163;
	setp.gt.f64 	%p11916, %fd19165, 0d41CDCD64FF800000;
	sub.f64 	%fd19166, %fd5356, %fd27031;
	abs.f64 	%fd19167, %fd19166;
	setp.geu.f64 	%p11917, %fd19167, 0d3EE4F8B588E368F1;
	or.pred  	%p11918, %p11916, %p11917;
	@%p11918 bra 	$L__BB1_13130;
	mul.wide.s32 	%rd11075, %r4509, 8;
	add.s64 	%rd11076, %rd2, %rd11075;
	ld.local.f64 	%fd19169, [%rd11076];
	abs.f64 	%fd19170, %fd19169;
	abs.f64 	%fd19171, %fd27032;
	max.f64 	%fd19173, %fd19170, %fd19171;
	setp.gt.f64 	%p11919, %fd19173, 0d41CDCD64FF800000;
	sub.f64 	%fd19174, %fd19169, %fd27032;
	abs.f64 	%fd19175, %fd19174;
	setp.geu.f64 	%p11920, %fd19175, 0d3EE4F8B588E368F1;
	or.pred  	%p11921, %p11919, %p11920;
	@%p11921 bra 	$L__BB1_13130;
	mul.wide.s32 	%rd11077, %r4503, 8;
	add.s64 	%rd11078, %rd2, %rd11077;
	ld.local.f64 	%fd19178, [%rd11078];
	add.f64 	%fd5358, %fd27027, %fd19178;
	add.s64 	%rd11079, %rd3, %rd11077;
	ld.local.f64 	%fd19179, [%rd11079];
	add.f64 	%fd5359, %fd27026, %fd19179;
	mov.f64 	%fd27033, 0d3FE0000000000000;
	@%p11861 bra 	$L__BB1_11674;
	mov.b32 	%r28869, 0;
	@%p11879 bra 	$L__BB1_11659;
	and.b32  	%r4510, %r4417, 15;
	setp.lt.u32 	%p11924, %r4417, 16;
	mov.b32 	%r28869, 0;
	mov.u32 	%r28853, %r28869;
	@%p11924 bra 	$L__BB1_11649;
	and.b32  	%r28853, %r4417, 2147483632;
	mov.b32 	%r28869, 0;
	mov.u32 	%r28847, %r28869;
$L__BB1_11648:
	.pragma "nounroll";
	mul.wide.u32 	%rd11080, %r28847, 4;
	add.s64 	%rd11081, %rd4, %rd11080;
	ld.local.u32 	%r19615, [%rd11081];
	setp.gt.s32 	%p11925, %r19615, 0;
	selp.u32 	%r19616, 1, 0, %p11925;
	add.s32 	%r19617, %r28869, %r19616;
	ld.local.u32 	%r19618, [%rd11081+4];
	setp.gt.s32 	%p11926, %r19618, 0;
	selp.u32 	%r19619, 1, 0, %p11926;
	add.s32 	%r19620, %r19617, %r19619;
	ld.local.u32 	%r19621, [%rd11081+8];
	setp.gt.s32 	%p11927, %r19621, 0;
	selp.u32 	%r19622, 1, 0, %p11927;
	add.s32 	%r19623, %r19620, %r19622;
	ld.local.u32 	%r19624, [%rd11081+12];
	setp.gt.s32 	%p11928, %r19624, 0;
	selp.u32 	%r19625, 1, 0, %p11928;
	add.s32 	%r19626, %r19623, %r19625;
	ld.local.u32 	%r19627, [%rd11081+16];
	setp.gt.s32 	%p11929, %r19627, 0;
	selp.u32 	%r19628, 1, 0, %p11929;
	add.s32 	%r19629, %r19626, %r19628;
	ld.local.u32 	%r19630, [%rd11081+20];
	setp.gt.s32 	%p11930, %r19630, 0;
	selp.u32 	%r19631, 1, 0, %p11930;
	add.s32 	%r19632, %r19629, %r19631;
	ld.local.u32 	%r19633, [%rd11081+24];
	setp.gt.s32 	%p11931, %r19633, 0;
	selp.u32 	%r19634, 1, 0, %p11931;
	add.s32 	%r19635, %r19632, %r19634;
	ld.local.u32 	%r19636, [%rd11081+28];
	setp.gt.s32 	%p11932, %r19636, 0;
	selp.u32 	%r19637, 1, 0, %p11932;
	add.s32 	%r19638, %r19635, %r19637;
	ld.local.u32 	%r19639, [%rd11081+32];
	setp.gt.s32 	%p11933, %r19639, 0;
	selp.u32 	%r19640, 1, 0, %p11933;
	add.s32 	%r19641, %r19638, %r19640;
	ld.local.u32 	%r19642, [%rd11081+36];
	setp.gt.s32 	%p11934, %r19642, 0;
	selp.u32 	%r19643, 1, 0, %p11934;
	add.s32 	%r19644, %r19641, %r19643;
	ld.local.u32 	%r19645, [%rd11081+40];
	setp.gt.s32 	%p11935, %r19645, 0;
	selp.u32 	%r19646, 1, 0, %p11935;
	add.s32 	%r19647, %r19644, %r19646;
	ld.local.u32 	%r19648, [%rd11081+44];
	setp.gt.s32 	%p11936, %r19648, 0;
	selp.u32 	%r19649, 1, 0, %p11936;
	add.s32 	%r19650, %r19647, %r19649;
	ld.local.u32 	%r19651, [%rd11081+48];
	setp.gt.s32 	%p11937, %r19651, 0;
	selp.u32 	%r19652, 1, 0, %p11937;
	add.s32 	%r19653, %r19650, %r19652;
	ld.local.u32 	%r19654, [%rd11081+52];
	setp.gt.s32 	%p11938, %r19654, 0;
	selp.u32 	%r19655, 1, 0, %p11938;
	add.s32 	%r19656, %r19653, %r19655;
	ld.local.u32 	%r19657, [%rd11081+56];
	setp.gt.s32 	%p11939, %r19657, 0;
	selp.u32 	%r19658, 1, 0, %p11939;
	add.s32 	%r19659, %r19656, %r19658;
	ld.local.u32 	%r19660, [%rd11081+60];
	setp.gt.s32 	%p11940, %r19660, 0;
	selp.u32 	%r19661, 1, 0, %p11940;
	add.s32 	%r28869, %r19659, %r19661;
	add.s32 	%r28847, %r28847, 16;
	setp.ne.s32 	%p11941, %r28847, %r28853;
	@%p11941 bra 	$L__BB1_11648;
$L__BB1_11649:
	setp.eq.s32 	%p11942, %r4510, 0;
	@%p11942 bra 	$L__BB1_11659;
	and.b32  	%r4519, %r4417, 7;
	setp.lt.u32 	%p11943, %r4510, 8;
	@%p11943 bra 	$L__BB1_11652;
	mul.wide.u32 	%rd11082, %r28853, 4;
	add.s64 	%rd11083, %rd4, %rd11082;
	ld.local.u32 	%r19663, [%rd11083];
	setp.gt.s32 	%p11944, %r19663, 0;
	selp.u32 	%r19664, 1, 0, %p11944;
	add.s32 	%r19665, %r28869, %r19664;
	ld.local.u32 	%r19666, [%rd11083+4];
	setp.gt.s32 	%p11945, %r19666, 0;
	selp.u32 	%r19667, 1, 0, %p11945;
	add.s32 	%r19668, %r19665, %r19667;
	ld.local.u32 	%r19669, [%rd11083+8];
	setp.gt.s32 	%p11946, %r19669, 0;
	selp.u32 	%r19670, 1, 0, %p11946;
	add.s32 	%r19671, %r19668, %r19670;
	ld.local.u32 	%r19672, [%rd11083+12];
	setp.gt.s32 	%p11947, %r19672, 0;
	selp.u32 	%r19673, 1, 0, %p11947;
	add.s32 	%r19674, %r19671, %r19673;
	ld.local.u32 	%r19675, [%rd11083+16];
	setp.gt.s32 	%p11948, %r19675, 0;
	selp.u32 	%r19676, 1, 0, %p11948;
	add.s32 	%r19677, %r19674, %r19676;
	ld.local.u32 	%r19678, [%rd11083+20];
	setp.gt.s32 	%p11949, %r19678, 0;
	selp.u32 	%r19679, 1, 0, %p11949;
	add.s32 	%r19680, %r19677, %r19679;
	ld.local.u32 	%r19681, [%rd11083+24];
	setp.gt.s32 	%p11950, %r19681, 0;
	selp.u32 	%r19682, 1, 0, %p11950;
	add.s32 	%r19683, %r19680, %r19682;
	ld.local.u32 	%r19684, [%rd11083+28];
	setp.gt.s32 	%p11951, %r19684, 0;
	selp.u32 	%r19685, 1, 0, %p11951;
	add.s32 	%r28869, %r19683, %r19685;
	add.s32 	%r28853, %r28853, 8;
$L__BB1_11652:
	setp.eq.s32 	%p11952, %r4519, 0;
	@%p11952 bra 	$L__BB1_11659;
	and.b32  	%r4525, %r4417, 3;
	setp.lt.u32 	%p11953, %r4519, 4;
	@%p11953 bra 	$L__BB1_11655;
	mul.wide.u32 	%rd11084, %r28853, 4;
	add.s64 	%rd11085, %rd4, %rd11084;
	ld.local.u32 	%r19687, [%rd11085];
	setp.gt.s32 	%p11954, %r19687, 0;
	selp.u32 	%r19688, 1, 0, %p11954;
	add.s32 	%r19689, %r28869, %r19688;
	ld.local.u32 	%r19690, [%rd11085+4];
	setp.gt.s32 	%p11955, %r19690, 0;
	selp.u32 	%r19691, 1, 0, %p11955;
	add.s32 	%r19692, %r19689, %r19691;
	ld.local.u32 	%r19693, [%rd11085+8];
	setp.gt.s32 	%p11956, %r19693, 0;
	selp.u32 	%r19694, 1, 0, %p11956;
	add.s32 	%r19695, %r19692, %r19694;
	ld.local.u32 	%r19696, [%rd11085+12];
	setp.gt.s32 	%p11957, %r19696, 0;
	selp.u32 	%r19697, 1, 0, %p11957;
	add.s32 	%r28869, %r19695, %r19697;
	add.s32 	%r28853, %r28853, 4;
$L__BB1_11655:
	setp.eq.s32 	%p11958, %r4525, 0;
	@%p11958 bra 	$L__BB1_11659;
	mul.wide.u32 	%rd11086, %r28853, 4;
	add.s64 	%rd1408, %rd4, %rd11086;
	ld.local.u32 	%r19698, [%rd1408];
	setp.gt.s32 	%p11959, %r19698, 0;
	selp.u32 	%r19699, 1, 0, %p11959;
	add.s32 	%r28869, %r28869, %r19699;
	setp.eq.s32 	%p11960, %r4525, 1;
	@%p11960 bra 	$L__BB1_11659;
	ld.local.u32 	%r19700, [%rd1408+4];
	setp.gt.s32 	%p11961, %r19700, 0;
	selp.u32 	%r19701, 1, 0, %p11961;
	add.s32 	%r28869, %r28869, %r19701;
	setp.eq.s32 	%p11962, %r4525, 2;
	@%p11962 bra 	$L__BB1_11659;
	ld.local.u32 	%r19702, [%rd1408+8];
	setp.gt.s32 	%p11963, %r19702, 0;
	selp.u32 	%r19703, 1, 0, %p11963;
	add.s32 	%r28869, %r28869, %r19703;
$L__BB1_11659:
	@%p11889 bra 	$L__BB1_11673;
	and.b32  	%r4535, %r4419, 15;
	setp.lt.u32 	%p11965, %r4419, 16;
	mov.b32 	%r28865, 0;
	@%p11965 bra 	$L__BB1_11663;
	and.b32  	%r28865, %r4419, 2147483632;
	mov.b32 	%r28859, 0;
$L__BB1_11662:
	.pragma "nounroll";
	mul.wide.u32 	%rd11087, %r28859, 4;
	add.s64 	%rd11088, %rd5, %rd11087;
	ld.local.u32 	%r19707, [%rd11088];
	setp.gt.s32 	%p11966, %r19707, 0;
	selp.u32 	%r19708, 1, 0, %p11966;
	add.s32 	%r19709, %r28869, %r19708;
	ld.local.u32 	%r19710, [%rd11088+4];
	setp.gt.s32 	%p11967, %r19710, 0;
	selp.u32 	%r19711, 1, 0, %p11967;
	add.s32 	%r19712, %r19709, %r19711;
	ld.local.u32 	%r19713, [%rd11088+8];
	setp.gt.s32 	%p11968, %r19713, 0;
	selp.u32 	%r19714, 1, 0, %p11968;
	add.s32 	%r19715, %r19712, %r19714;
	ld.local.u32 	%r19716, [%rd11088+12];
	setp.gt.s32 	%p11969, %r19716, 0;
	selp.u32 	%r19717, 1, 0, %p11969;
	add.s32 	%r19718, %r19715, %r19717;
	ld.local.u32 	%r19719, [%rd11088+16];
	setp.gt.s32 	%p11970, %r19719, 0;
	selp.u32 	%r19720, 1, 0, %p11970;
	add.s32 	%r19721, %r19718, %r19720;
	ld.local.u32 	%r19722, [%rd11088+20];
	setp.gt.s32 	%p11971, %r19722, 0;
	selp.u32 	%r19723, 1, 0, %p11971;
	add.s32 	%r19724, %r19721, %r19723;
	ld.local.u32 	%r19725, [%rd11088+24];
	setp.gt.s32 	%p11972, %r19725, 0;
	selp.u32 	%r19726, 1, 0, %p11972;
	add.s32 	%r19727, %r19724, %r19726;
	ld.local.u32 	%r19728, [%rd11088+28];
	setp.gt.s32 	%p11973, %r19728, 0;
	selp.u32 	%r19729, 1, 0, %p11973;
	add.s32 	%r19730, %r19727, %r19729;
	ld.local.u32 	%r19731, [%rd11088+32];
	setp.gt.s32 	%p11974, %r19731, 0;
	selp.u32 	%r19732, 1, 0, %p11974;
	add.s32 	%r19733, %r19730, %r19732;
	ld.local.u32 	%r19734, [%rd11088+36];
	setp.gt.s32 	%p11975, %r19734, 0;
	selp.u32 	%r19735, 1, 0, %p11975;
	add.s32 	%r19736, %r19733, %r19735;
	ld.local.u32 	%r19737, [%rd11088+40];
	setp.gt.s32 	%p11976, %r19737, 0;
	selp.u32 	%r19738, 1, 0, %p11976;
	add.s32 	%r19739, %r19736, %r19738;
	ld.local.u32 	%r19740, [%rd11088+44];
	setp.gt.s32 	%p11977, %r19740, 0;
	selp.u32 	%r19741, 1, 0, %p11977;
	add.s32 	%r19742, %r19739, %r19741;
	ld.local.u32 	%r19743, [%rd11088+48];
	setp.gt.s32 	%p11978, %r19743, 0;
	selp.u32 	%r19744, 1, 0, %p11978;
	add.s32 	%r19745, %r19742, %r19744;
	ld.local.u32 	%r19746, [%rd11088+52];
	setp.gt.s32 	%p11979, %r19746, 0;
	selp.u32 	%r19747, 1, 0, %p11979;
	add.s32 	%r19748, %r19745, %r19747;
	ld.local.u32 	%r19749, [%rd11088+56];
	setp.gt.s32 	%p11980, %r19749, 0;
	selp.u32 	%r19750, 1, 0, %p11980;
	add.s32 	%r19751, %r19748, %r19750;
	ld.local.u32 	%r19752, [%rd11088+60];
	setp.gt.s32 	%p11981, %r19752, 0;
	selp.u32 	%r19753, 1, 0, %p11981;
	add.s32 	%r28869, %r19751, %r19753;
	add.s32 	%r28859, %r28859, 16;
	setp.ne.s32 	%p11982, %r28859, %r28865;
	@%p11982 bra 	$L__BB1_11662;
$L__BB1_11663:
	setp.eq.s32 	%p11983, %r4535, 0;
	@%p11983 bra 	$L__BB1_11673;
	and.b32  	%r4544, %r4419, 7;
	setp.lt.u32 	%p11984, %r4535, 8;
	@%p11984 bra 	$L__BB1_11666;
	mul.wide.u32 	%rd11089, %r28865, 4;
	add.s64 	%rd11090, %rd5, %rd11089;
	ld.local.u32 	%r19755, [%rd11090];
	setp.gt.s32 	%p11985, %r19755, 0;
	selp.u32 	%r19756, 1, 0, %p11985;
	add.s32 	%r19757, %r28869, %r19756;
	ld.local.u32 	%r19758, [%rd11090+4];
	setp.gt.s32 	%p11986, %r19758, 0;
	selp.u32 	%r19759, 1, 0, %p11986;
	add.s32 	%r19760, %r19757, %r19759;
	ld.local.u32 	%r19761, [%rd11090+8];
	setp.gt.s32 	%p11987, %r19761, 0;
	selp.u32 	%r19762, 1, 0, %p11987;
	add.s32 	%r19763, %r19760, %r19762;
	ld.local.u32 	%r19764, [%rd11090+12];
	setp.gt.s32 	%p11988, %r19764, 0;
	selp.u32 	%r19765, 1, 0, %p11988;
	add.s32 	%r19766, %r19763, %r19765;
	ld.local.u32 	%r19767, [%rd11090+16];
	setp.gt.s32 	%p11989, %r19767, 0;
	selp.u32 	%r19768, 1, 0, %p11989;
	add.s32 	%r19769, %r19766, %r19768;
	ld.local.u32 	%r19770, [%rd11090+20];
	setp.gt.s32 	%p11990, %r19770, 0;
	selp.u32 	%r19771, 1, 0, %p11990;
	add.s32 	%r19772, %r19769, %r19771;
	ld.local.u32 	%r19773, [%rd11090+24];
	setp.gt.s32 	%p11991, %r19773, 0;
	selp.u32 	%r19774, 1, 0, %p11991;
	add.s32 	%r19775, %r19772, %r19774;
	ld.local.u32 	%r19776, [%rd11090+28];
	setp.gt.s32 	%p11992, %r19776, 0;
	selp.u32 	%r19777, 1, 0, %p11992;
	add.s32 	%r28869, %r19775, %r19777;
	add.s32 	%r28865, %r28865, 8;
$L__BB1_11666:
	setp.eq.s32 	%p11993, %r4544, 0;
	@%p11993 bra 	$L__BB1_11673;
	and.b32  	%r4550, %r4419, 3;
	setp.lt.u32 	%p11994, %r4544, 4;
	@%p11994 bra 	$L__BB1_11669;
	mul.wide.u32 	%rd11091, %r28865, 4;
	add.s64 	%rd11092, %rd5, %rd11091;
	ld.local.u32 	%r19779, [%rd11092];
	setp.gt.s32 	%p11995, %r19779, 0;
	selp.u32 	%r19780, 1, 0, %p11995;
	add.s32 	%r19781, %r28869, %r19780;
	ld.local.u32 	%r19782, [%rd11092+4];
	setp.gt.s32 	%p11996, %r19782, 0;
	selp.u32 	%r19783, 1, 0, %p11996;
	add.s32 	%r19784, %r19781, %r19783;
	ld.local.u32 	%r19785, [%rd11092+8];
	setp.gt.s32 	%p11997, %r19785, 0;
	selp.u32 	%r19786, 1, 0, %p11997;
	add.s32 	%r19787, %r19784, %r19786;
	ld.local.u32 	%r19788, [%rd11092+12];
	setp.gt.s32 	%p11998, %r19788, 0;
	selp.u32 	%r19789, 1, 0, %p11998;
	add.s32 	%r28869, %r19787, %r19789;
	add.s32 	%r28865, %r28865, 4;
$L__BB1_11669:
	setp.eq.s32 	%p11999, %r4550, 0;
	@%p11999 bra 	$L__BB1_11673;
	mul.wide.u32 	%rd11093, %r28865, 4;
	add.s64 	%rd1409, %rd5, %rd11093;
	ld.local.u32 	%r19790, [%rd1409];
	setp.gt.s32 	%p12000, %r19790, 0;
	selp.u32 	%r19791, 1, 0, %p12000;
	add.s32 	%r28869, %r28869, %r19791;
	setp.eq.s32 	%p12001, %r4550, 1;
	@%p12001 bra 	$L__BB1_11673;
	ld.local.u32 	%r19792, [%rd1409+4];
	setp.gt.s32 	%p12002, %r19792, 0;
	selp.u32 	%r19793, 1, 0, %p12002;
	add.s32 	%r28869, %r28869, %r19793;
	setp.eq.s32 	%p12003, %r4550, 2;
	@%p12003 bra 	$L__BB1_11673;
	ld.local.u32 	%r19794, [%rd1409+8];
	setp.gt.s32 	%p12004, %r19794, 0;
	selp.u32 	%r19795, 1, 0, %p12004;
	add.s32 	%r28869, %r28869, %r19795;
$L__BB1_11673:
	shr.u32 	%r19796, %r28869, 1;
	add.s32 	%r19797, %r19796, -1;
	cvt.rn.f64.s32 	%fd19180, %r19797;
	add.f64 	%fd19181, %fd5359, 0dC016CCCCCCCCCCCD;
	fma.rn.f64 	%fd19182, %fd19180, 0dBFE0A2B1704FF434, %fd19181;
	add.f64 	%fd19183, %fd5129, %fd19182;
	add.f64 	%fd19184, %fd5358, 0d4069000000000000;
	div.rn.f64 	%fd19185, %fd19184, %fd19183;
	add.f64 	%fd19186, %fd19185, 0dC071126666666666;
	fma.rn.f64 	%fd27033, %fd19186, 0d4059000000000000, 0d3FE0000000000000;
$L__BB1_11674:
	cvt.rzi.s32.f64 	%r19798, %fd27033;
	cvt.rn.f64.s32 	%fd19187, %r19798;
	div.rn.f64 	%fd27034, %fd19187, 0d4059000000000000;
$L__BB1_11675:
	ld.param.f32 	%f831, [_Z16candidate_primerPcPiS0_S0_PfS1_S1_iffiiPdS_S0__param_9];
	add.f32 	%f657, %f831, 0fC1200000;
	cvt.f64.f32 	%fd19188, %f657;
	setp.gt.f64 	%p12005, %fd27034, %fd19188;
	selp.b32 	%r28870, 0, %r28870, %p12005;
$L__BB1_11676:
	ld.param.u32 	%r26876, [_Z16candidate_primerPcPiS0_S0_PfS1_S1_iffiiPdS_S0__param_11];
	setp.eq.s32 	%p12006, %r26876, 0;
	setp.eq.s32 	%p12007, %r28870, 0;
	or.pred  	%p12008, %p12006, %p12007;
	@%p12008 bra 	$L__BB1_12038;
	mov.b32 	%r28871, 0;
$L__BB1_11678:
	mov.u32 	%r4562, %r28871;
	cvt.u64.u32 	%rd11094, %r4562;
	add.u64 	%rd1410, %SPL, 10254;
	add.s64 	%rd1411, %rd1410, %rd11094;
	ld.local.u8 	%rs4637, [%rd1411];
	setp.ne.s16 	%p12009, %rs4637, 0;
	add.s32 	%r28871, %r4562, 1;
	@%p12009 bra 	$L__BB1_11678;
	and.b32  	%r19801, %r4562, 1;
	setp.eq.b32 	%p12010, %r19801, 1;
	@%p12010 bra 	$L__BB1_11702;
	setp.eq.s32 	%p12011, %r4562, 0;
	@%p12011 bra 	$L__BB1_11690;
	shr.u32 	%r19803, %r4562, 1;
	max.u32 	%r4564, %r19803, 1;
	mov.b32 	%r28872, 0;
$L__BB1_11682:
	cvt.u64.u32 	%rd11096, %r28872;
	add.s64 	%rd11097, %rd1410, %rd11096;
	ld.local.u8 	%rs799, [%rd11097];
	setp.ne.s16 	%p12012, %rs799, 65;
	not.b32 	%r19804, %r28872;
	cvt.s64.s32 	%rd11098, %r19804;
	add.s64 	%rd11099, %rd1411, %rd11098;
	ld.local.u8 	%rs800, [%rd11099];
	@%p12012 bra 	$L__BB1_11684;
	setp.ne.s16 	%p12013, %rs800, 84;
	@%p12013 bra 	$L__BB1_11702;
$L__BB1_11684:
	setp.ne.s16 	%p12014, %rs799, 84;
	@%p12014 bra 	$L__BB1_11686;
	setp.ne.s16 	%p12015, %rs800, 65;
	@%p12015 bra 	$L__BB1_11702;
$L__BB1_11686:
	setp.eq.s16 	%p12016, %rs799, 84;
	setp.eq.s16 	%p12017, %rs799, 65;
	setp.ne.s16 	%p12018, %rs800, 65;
	or.pred  	%p12019, %p12018, %p12016;
	setp.ne.s16 	%p12020, %rs800, 84;
	or.pred  	%p12021, %p12020, %p12017;
	and.pred  	%p12022, %p12019, %p12021;
	not.pred 	%p12023, %p12022;
	@%p12023 bra 	$L__BB1_11702;
	setp.eq.s16 	%p12024, %rs799, 67;
	setp.ne.s16 	%p12025, %rs800, 71;
	and.pred  	%p12026, %p12025, %p12024;
	@%p12026 bra 	$L__BB1_11702;
	setp.eq.s16 	%p12029, %rs799, 71;
	setp.ne.s16 	%p12030, %rs800, 67;
	xor.pred  	%p12031, %p12029, %p12030;
	or.pred  	%p12032, %p12025, %p12024;
	and.pred  	%p12033, %p12031, %p12032;
	not.pred 	%p12034, %p12033;
	@%p12034 bra 	$L__BB1_11702;
	add.s32 	%r28872, %r28872, 1;
	setp.ne.s32 	%p12035, %r28872, %r4564;
	@%p12035 bra 	$L__BB1_11682;
$L__BB1_11690:
	mov.b32 	%r28873, 0;
$L__BB1_11691:
	mov.u32 	%r4567, %r28873;
	cvt.u64.u32 	%rd11100, %r4567;
	add.s64 	%rd1412, %rd1410, %rd11100;
	ld.local.u8 	%rs4643, [%rd1412];
	setp.ne.s16 	%p12036, %rs4643, 0;
	add.s32 	%r28873, %r4567, 1;
	@%p12036 bra 	$L__BB1_11691;
	and.b32  	%r19806, %r4567, 1;
	setp.eq.b32 	%p12037, %r19806, 1;
	@%p12037 bra 	$L__BB1_11702;
	setp.eq.s32 	%p12038, %r4567, 0;
	@%p12038 bra 	$L__BB1_11705;
	shr.u32 	%r19808, %r4567, 1;
	max.u32 	%r4569, %r19808, 1;
	mov.b32 	%r28874, 0;
$L__BB1_11695:
	cvt.u64.u32 	%rd11101, %r28874;
	add.s64 	%rd11102, %rd1410, %rd11101;
	ld.local.u8 	%rs801, [%rd11102];
	setp.ne.s16 	%p12039, %rs801, 65;
	not.b32 	%r19809, %r28874;
	cvt.s64.s32 	%rd11103, %r19809;
	add.s64 	%rd11104, %rd1412, %rd11103;
	ld.local.u8 	%rs802, [%rd11104];
	@%p12039 bra 	$L__BB1_11697;
	setp.ne.s16 	%p12040, %rs802, 84;
	@%p12040 bra 	$L__BB1_11702;
$L__BB1_11697:
	setp.ne.s16 	%p12041, %rs801, 84;
	@%p12041 bra 	$L__BB1_11699;
	setp.ne.s16 	%p12042, %rs802, 65;
	@%p12042 bra 	$L__BB1_11702;
$L__BB1_11699:
	setp.eq.s16 	%p12043, %rs801, 84;
	setp.eq.s16 	%p12044, %rs801, 65;
	setp.ne.s16 	%p12045, %rs802, 65;
	or.pred  	%p12046, %p12045, %p12043;
	setp.ne.s16 	%p12047, %rs802, 84;
	or.pred  	%p12048, %p12047, %p12044;
	and.pred  	%p12049, %p12046, %p12048;
	not.pred 	%p12050, %p12049;
	@%p12050 bra 	$L__BB1_11702;
	setp.eq.s16 	%p12051, %rs801, 67;
	setp.ne.s16 	%p12052, %rs802, 71;
	and.pred  	%p12053, %p12052, %p12051;
	@%p12053 bra 	$L__BB1_11702;
	setp.eq.s16 	%p12056, %rs801, 71;
	setp.ne.s16 	%p12057, %rs802, 67;
	xor.pred  	%p12058, %p12056, %p12057;
	or.pred  	%p12059, %p12052, %p12051;
	and.pred  	%p12060, %p12058, %p12059;
	@%p12060 bra 	$L__BB1_11704;
$L__BB1_11702:
	setp.gt.u32 	%p12062, %r2, 2146435070;
	mov.f64 	%fd27035, %fd2;
	@%p12062 bra 	$L__BB1_11707;
	setp.gt.u32 	%p12063, %r4, 1073127582;
	selp.f64 	%fd19189, %fd4, %fd3, %p12063;
	selp.u32 	%r19810, 1, 0, %p12063;
	add.s32 	%r19811, %r3, %r19810;
	add.f64 	%fd19190, %fd19189, 0dBFF0000000000000;
	add.f64 	%fd19191, %fd19189, 0d3FF0000000000000;
	rcp.approx.ftz.f64 	%fd19192, %fd19191;
	neg.f64 	%fd19193, %fd19191;
	fma.rn.f64 	%fd19194, %fd19193, %fd19192, 0d3FF0000000000000;
	fma.rn.f64 	%fd19195, %fd19194, %fd19194, %fd19194;
	fma.rn.f64 	%fd19196, %fd19195, %fd19192, %fd19192;
	mul.f64 	%fd19197, %fd19190, %fd19196;
	fma.rn.f64 	%fd19198, %fd19190, %fd19196, %fd19197;
	mul.f64 	%fd19199, %fd19198, %fd19198;
	fma.rn.f64 	%fd19200, %fd19199, 0d3EB1380B3AE80F1E, 0d3ED0EE258B7A8B04;
	fma.rn.f64 	%fd19201, %fd19200, %fd19199, 0d3EF3B2669F02676F;
	fma.rn.f64 	%fd19202, %fd19201, %fd19199, 0d3F1745CBA9AB0956;
	fma.rn.f64 	%fd19203, %fd19202, %fd19199, 0d3F3C71C72D1B5154;
	fma.rn.f64 	%fd19204, %fd19203, %fd19199, 0d3F624924923BE72D;
	fma.rn.f64 	%fd19205, %fd19204, %fd19199, 0d3F8999999999A3C4;
	fma.rn.f64 	%fd19206, %fd19205, %fd19199, 0d3FB5555555555554;
	sub.f64 	%fd19207, %fd19190, %fd19198;
	add.f64 	%fd19208, %fd19207, %fd19207;
	neg.f64 	%fd19209, %fd19198;
	fma.rn.f64 	%fd19210, %fd19209, %fd19190, %fd19208;
	mul.f64 	%fd19211, %fd19196, %fd19210;
	mul.f64 	%fd19212, %fd19199, %fd19206;
	fma.rn.f64 	%fd19213, %fd19212, %fd19198, %fd19211;
	xor.b32  	%r19812, %r19811, -2147483648;
	mov.b32 	%r19813, 1127219200;
	mov.b64 	%fd19214, {%r19812, %r19813};
	sub.f64 	%fd19215, %fd19214, %fd1;
	fma.rn.f64 	%fd19216, %fd19215, 0d3FE62E42FEFA39EF, %fd19198;
	fma.rn.f64 	%fd19217, %fd19215, 0dBFE62E42FEFA39EF, %fd19216;
	sub.f64 	%fd19218, %fd19217, %fd19198;
	sub.f64 	%fd19219, %fd19213, %fd19218;
	fma.rn.f64 	%fd19220, %fd19215, 0d3C7ABC9E3B39803F, %fd19219;
	add.f64 	%fd27035, %fd19216, %fd19220;
	bra.uni 	$L__BB1_11707;
$L__BB1_11704:
	add.s32 	%r28874, %r28874, 1;
	setp.ne.s32 	%p12061, %r28874, %r4569;
	@%p12061 bra 	$L__BB1_11695;
$L__BB1_11705:
	setp.gt.u32 	%p12064, %r5, 2146435070;
	mov.f64 	%fd27035, %fd5;
	@%p12064 bra 	$L__BB1_11707;
	setp.gt.u32 	%p12065, %r7, 1073127582;
	selp.f64 	%fd19221, %fd7, %fd6, %p12065;
	selp.u32 	%r19814, 1, 0, %p12065;
	add.s32 	%r19815, %r6, %r19814;
	add.f64 	%fd19222, %fd19221, 0dBFF0000000000000;
	add.f64 	%fd19223, %fd19221, 0d3FF0000000000000;
	rcp.approx.ftz.f64 	%fd19224, %fd19223;
	neg.f64 	%fd19225, %fd19223;
	fma.rn.f64 	%fd19226, %fd19225, %fd19224, 0d3FF0000000000000;
	fma.rn.f64 	%fd19227, %fd19226, %fd19226, %fd19226;
	fma.rn.f64 	%fd19228, %fd19227, %fd19224, %fd19224;
	mul.f64 	%fd19229, %fd19222, %fd19228;
	fma.rn.f64 	%fd19230, %fd19222, %fd19228, %fd19229;
	mul.f64 	%fd19231, %fd19230, %fd19230;
	fma.rn.f64 	%fd19232, %fd19231, 0d3EB1380B3AE80F1E, 0d3ED0EE258B7A8B04;
	fma.rn.f64 	%fd19233, %fd19232, %fd19231, 0d3EF3B2669F02676F;
	fma.rn.f64 	%fd19234, %fd19233, %fd19231, 0d3F1745CBA9AB0956;
	fma.rn.f64 	%fd19235, %fd19234, %fd19231, 0d3F3C71C72D1B5154;
	fma.rn.f64 	%fd19236, %fd19235, %fd19231, 0d3F624924923BE72D;
	fma.rn.f64 	%fd19237, %fd19236, %fd19231, 0d3F8999999999A3C4;
	fma.rn.f64 	%fd19238, %fd19237, %fd19231, 0d3FB5555555555554;
	sub.f64 	%fd19239, %fd19222, %fd19230;
	add.f64 	%fd19240, %fd19239, %fd19239;
	neg.f64 	%fd19241, %fd19230;
	fma.rn.f64 	%fd19242, %fd19241, %fd19222, %fd19240;
	mul.f64 	%fd19243, %fd19228, %fd19242;
	mul.f64 	%fd19244, %fd19231, %fd19238;
	fma.rn.f64 	%fd19245, %fd19244, %fd19230, %fd19243;
	xor.b32  	%r19816, %r19815, -2147483648;
	mov.b32 	%r19817, 1127219200;
	mov.b64 	%fd19246, {%r19816, %r19817};
	sub.f64 	%fd19247, %fd19246, %fd1;
	fma.rn.f64 	%fd19248, %fd19247, 0d3FE62E42FEFA39EF, %fd19230;
	fma.rn.f64 	%fd19249, %fd19247, 0dBFE62E42FEFA39EF, %fd19248;
	sub.f64 	%fd19250, %fd19249, %fd19230;
	sub.f64 	%fd19251, %fd19245, %fd19250;
	fma.rn.f64 	%fd19252, %fd19247, 0d3C7ABC9E3B39803F, %fd19251;
	add.f64 	%fd27035, %fd19248, %fd19252;
$L__BB1_11707:
	mul.f64 	%fd5367, %fd27035, 0d3FFFCB923A29C77A;
	mov.b32 	%r28875, 0;
$L__BB1_11708:
	mov.u32 	%r4572, %r28875;
	cvt.u64.u32 	%rd11105, %r4572;
	add.s64 	%rd11106, %rd1410, %rd11105;
	ld.local.u8 	%rs4649, [%rd11106];
	setp.ne.s16 	%p12066, %rs4649, 0;
	add.s32 	%r28875, %r4572, 1;
	@%p12066 bra 	$L__BB1_11708;
	mov.b32 	%r28876, 0;
$L__BB1_11710:
	mov.u32 	%r4574, %r28876;
	cvt.u64.u32 	%rd11107, %r4574;
	add.s64 	%rd11108, %rd1410, %rd11107;
	ld.local.u8 	%rs4650, [%rd11108];
	setp.ne.s16 	%p12067, %rs4650, 0;
	add.s32 	%r28876, %r4574, 1;
	@%p12067 bra 	$L__BB1_11710;
	setp.eq.s32 	%p12068, %r4572, 0;
	@%p12068 bra 	$L__BB1_11782;
	and.b32  	%r4576, %r4572, 3;
	setp.lt.u32 	%p12069, %r4572, 4;
	mov.b32 	%r28878, 1;
	@%p12069 bra 	$L__BB1_11751;
	and.b32  	%r4577, %r4572, 2147483644;
	mov.b32 	%r28878, 1;
$L__BB1_11714:
	mov.u32 	%r4578, %r28878;
	cvt.s64.s32 	%rd11109, %r4578;
	add.s64 	%rd1413, %rd1410, %rd11109;
	ld.local.u8 	%rs4652, [%rd1413+-1];
	mov.b16 	%rs6890, 0;
	setp.gt.s16 	%p12070, %rs4652, 70;
	@%p12070 bra 	$L__BB1_11718;
	setp.eq.s16 	%p12073, %rs4652, 65;
	@%p12073 bra 	$L__BB1_11723;
	setp.eq.s16 	%p12074, %rs4652, 67;
	@%p12074 bra 	$L__BB1_11717;
	bra.uni 	$L__BB1_11722;
$L__BB1_11717:
	mov.b16 	%rs6890, 1;
	bra.uni 	$L__BB1_11723;
$L__BB1_11718:
	setp.eq.s16 	%p12071, %rs4652, 71;
	@%p12071 bra 	$L__BB1_11721;
	setp.ne.s16 	%p12072, %rs4652, 84;
	@%p12072 bra 	$L__BB1_11722;
	mov.b16 	%rs6890, 3;
	bra.uni 	$L__BB1_11723;
$L__BB1_11721:
	mov.b16 	%rs6890, 2;
	bra.uni 	$L__BB1_11723;
$L__BB1_11722:
	mov.b16 	%rs6890, 4;
$L__BB1_11723:
	cvt.u64.u32 	%rd11110, %r4578;
	add.s64 	%rd1414, %rd12, %rd11110;
	st.local.u8 	[%rd1414], %rs6890;
	ld.local.u8 	%rs4658, [%rd1413];
	mov.b16 	%rs6891, 0;
	setp.gt.s16 	%p12075, %rs4658, 70;
	@%p12075 bra 	$L__BB1_11727;
	setp.eq.s16 	%p12078, %rs4658, 65;
	@%p12078 bra 	$L__BB1_11732;
	setp.eq.s16 	%p12079, %rs4658, 67;
	@%p12079 bra 	$L__BB1_11726;
	bra.uni 	$L__BB1_11731;
$L__BB1_11726:
	mov.b16 	%rs6891, 1;
	bra.uni 	$L__BB1_11732;
$L__BB1_11727:
	setp.eq.s16 	%p12076, %rs4658, 71;
	@%p12076 bra 	$L__BB1_11730;
	setp.ne.s16 	%p12077, %rs4658, 84;
	@%p12077 bra 	$L__BB1_11731;
	mov.b16 	%rs6891, 3;
	bra.uni 	$L__BB1_11732;
$L__BB1_11730:
	mov.b16 	%rs6891, 2;
	bra.uni 	$L__BB1_11732;
$L__BB1_11731:
	mov.b16 	%rs6891, 4;
$L__BB1_11732:
	st.local.u8 	[%rd1414+1], %rs6891;
	ld.local.u8 	%rs4664, [%rd1413+1];
	mov.b16 	%rs6892, 0;
	setp.gt.s16 	%p12080, %rs4664, 70;
	@%p12080 bra 	$L__BB1_11736;
	setp.eq.s16 	%p12083, %rs4664, 65;
	@%p12083 bra 	$L__BB1_11741;
	setp.eq.s16 	%p12084, %rs4664, 67;
	@%p12084 bra 	$L__BB1_11735;
	bra.uni 	$L__BB1_11740;
$L__BB1_11735:
	mov.b16 	%rs6892, 1;
	bra.uni 	$L__BB1_11741;
$L__BB1_11736:
	setp.eq.s16 	%p12081, %rs4664, 71;
	@%p12081 bra 	$L__BB1_11739;
	setp.ne.s16 	%p12082, %rs4664, 84;
	@%p12082 bra 	$L__BB1_11740;
	mov.b16 	%rs6892, 3;
	bra.uni 	$L__BB1_11741;
$L__BB1_11739:
	mov.b16 	%rs6892, 2;
	bra.uni 	$L__BB1_11741;
$L__BB1_11740:
	mov.b16 	%rs6892, 4;
$L__BB1_11741:
	st.local.u8 	[%rd1414+2], %rs6892;
	ld.local.u8 	%rs4670, [%rd1413+2];
	mov.b16 	%rs6893, 0;
	setp.gt.s16 	%p12085, %rs4670, 70;
	@%p12085 bra 	$L__BB1_11745;
	setp.eq.s16 	%p12088, %rs4670, 65;
	@%p12088 bra 	$L__BB1_11750;
	setp.eq.s16 	%p12089, %rs4670, 67;
	@%p12089 bra 	$L__BB1_11744;
	bra.uni 	$L__BB1_11749;
$L__BB1_11744:
	mov.b16 	%rs6893, 1;
	bra.uni 	$L__BB1_11750;
$L__BB1_11745:
	setp.eq.s16 	%p12086, %rs4670, 71;
	@%p12086 bra 	$L__BB1_11748;
	setp.ne.s16 	%p12087, %rs4670, 84;
	@%p12087 bra 	$L__BB1_11749;
	mov.b16 	%rs6893, 3;
	bra.uni 	$L__BB1_11750;
$L__BB1_11748:
	mov.b16 	%rs6893, 2;
	bra.uni 	$L__BB1_11750;
$L__BB1_11749:
	mov.b16 	%rs6893, 4;
$L__BB1_11750:
	st.local.u8 	[%rd1414+3], %rs6893;
	add.s32 	%r28878, %r4578, 4;
	add.s32 	%r19822, %r4578, 3;
	setp.ne.s32 	%p12090, %r19822, %r4577;
	@%p12090 bra 	$L__BB1_11714;
$L__BB1_11751:
	setp.eq.s32 	%p12091, %r4576, 0;
	@%p12091 bra 	$L__BB1_11782;
	cvt.s64.s32 	%rd11111, %r28878;
	add.s64 	%rd1415, %rd1410, %rd11111;
	ld.local.u8 	%rs4676, [%rd1415+-1];
	mov.b16 	%rs6894, 0;
	setp.gt.s16 	%p12092, %rs4676, 70;
	@%p12092 bra 	$L__BB1_11756;
	setp.eq.s16 	%p12095, %rs4676, 65;
	@%p12095 bra 	$L__BB1_11761;
	setp.eq.s16 	%p12096, %rs4676, 67;
	@%p12096 bra 	$L__BB1_11755;
	bra.uni 	$L__BB1_11760;
$L__BB1_11755:
	mov.b16 	%rs6894, 1;
	bra.uni 	$L__BB1_11761;
$L__BB1_11756:
	setp.eq.s16 	%p12093, %rs4676, 71;
	@%p12093 bra 	$L__BB1_11759;
	setp.ne.s16 	%p12094, %rs4676, 84;
	@%p12094 bra 	$L__BB1_11760;
	mov.b16 	%rs6894, 3;
	bra.uni 	$L__BB1_11761;
$L__BB1_11759:
	mov.b16 	%rs6894, 2;
	bra.uni 	$L__BB1_11761;
$L__BB1_11760:
	mov.b16 	%rs6894, 4;
$L__BB1_11761:
	cvt.u64.u32 	%rd11112, %r28878;
	add.s64 	%rd1416, %rd12, %rd11112;
	st.local.u8 	[%rd1416], %rs6894;
	setp.eq.s32 	%p12097, %r4576, 1;
	@%p12097 bra 	$L__BB1_11782;
	ld.local.u8 	%rs4682, [%rd1415];
	mov.b16 	%rs6895, 0;
	setp.gt.s16 	%p12098, %rs4682, 70;
	@%p12098 bra 	$L__BB1_11766;
	setp.eq.s16 	%p12101, %rs4682, 65;
	@%p12101 bra 	$L__BB1_11771;
	setp.eq.s16 	%p12102, %rs4682, 67;
	@%p12102 bra 	$L__BB1_11765;
	bra.uni 	$L__BB1_11770;
$L__BB1_11765:
	mov.b16 	%rs6895, 1;
	bra.uni 	$L__BB1_11771;
$L__BB1_11766:
	setp.eq.s16 	%p12099, %rs4682, 71;
	@%p12099 bra 	$L__BB1_11769;
	setp.ne.s16 	%p12100, %rs4682, 84;
	@%p12100 bra 	$L__BB1_11770;
	mov.b16 	%rs6895, 3;
	bra.uni 	$L__BB1_11771;
$L__BB1_11769:
	mov.b16 	%rs6895, 2;
	bra.uni 	$L__BB1_11771;
$L__BB1_11770:
	mov.b16 	%rs6895, 4;
$L__BB1_11771:
	add.s32 	%r19823, %r28878, 1;
	cvt.u64.u32 	%rd11113, %r19823;
	add.s64 	%rd11114, %rd12, %rd11113;
	st.local.u8 	[%rd11114], %rs6895;
	setp.eq.s32 	%p12103, %r4576, 2;
	@%p12103 bra 	$L__BB1_11782;
	ld.local.u8 	%rs4688, [%rd1415+1];
	mov.b16 	%rs6896, 0;
	setp.gt.s16 	%p12104, %rs4688, 70;
	@%p12104 bra 	$L__BB1_11776;
	setp.eq.s16 	%p12107, %rs4688, 65;
	@%p12107 bra 	$L__BB1_11781;
	setp.eq.s16 	%p12108, %rs4688, 67;
	@%p12108 bra 	$L__BB1_11775;
	bra.uni 	$L__BB1_11780;
$L__BB1_11775:
	mov.b16 	%rs6896, 1;
	bra.uni 	$L__BB1_11781;
$L__BB1_11776:
	setp.eq.s16 	%p12105, %rs4688, 71;
	@%p12105 bra 	$L__BB1_11779;
	setp.ne.s16 	%p12106, %rs4688, 84;
	@%p12106 bra 	$L__BB1_11780;
	mov.b16 	%rs6896, 3;
	bra.uni 	$L__BB1_11781;
$L__BB1_11779:
	mov.b16 	%rs6896, 2;
	bra.uni 	$L__BB1_11781;
$L__BB1_11780:
	mov.b16 	%rs6896, 4;
$L__BB1_11781:
	st.local.u8 	[%rd1416+2], %rs6896;
$L__BB1_11782:
	setp.eq.s32 	%p12109, %r4574, 0;
	@%p12109 bra 	$L__BB1_11853;
	and.b32  	%r4581, %r4574, 3;
	setp.lt.u32 	%p12110, %r4574, 4;
	mov.b32 	%r28880, 1;
	@%p12110 bra 	$L__BB1_11822;
	and.b32  	%r4582, %r4574, 2147483644;
	mov.b32 	%r28880, 1;
$L__BB1_11785:
	sub.s32 	%r19826, %r4574, %r28880;
	cvt.u64.u32 	%rd11115, %r19826;
	add.s64 	%rd11116, %rd1410, %rd11115;
	ld.local.u8 	%rs4694, [%rd11116];
	mov.b16 	%rs6897, 0;
	setp.gt.s16 	%p12111, %rs4694, 70;
	@%p12111 bra 	$L__BB1_11789;
	setp.eq.s16 	%p12114, %rs4694, 65;
	@%p12114 bra 	$L__BB1_11794;
	setp.eq.s16 	%p12115, %rs4694, 67;
	@%p12115 bra 	$L__BB1_11788;
	bra.uni 	$L__BB1_11793;
$L__BB1_11788:
	mov.b16 	%rs6897, 1;
	bra.uni 	$L__BB1_11794;
$L__BB1_11789:
	setp.eq.s16 	%p12112, %rs4694, 71;
	@%p12112 bra 	$L__BB1_11792;
	setp.ne.s16 	%p12113, %rs4694, 84;
	@%p12113 bra 	$L__BB1_11793;
	mov.b16 	%rs6897, 3;
	bra.uni 	$L__BB1_11794;
$L__BB1_11792:
	mov.b16 	%rs6897, 2;
	bra.uni 	$L__BB1_11794;
$L__BB1_11793:
	mov.b16 	%rs6897, 4;
$L__BB1_11794:
	cvt.u64.u32 	%rd11117, %r28880;
	add.s64 	%rd1417, %rd13, %rd11117;
	st.local.u8 	[%rd1417], %rs6897;
	not.b32 	%r19827, %r28880;
	add.s32 	%r19828, %r4574, %r19827;
	cvt.u64.u32 	%rd11118, %r19828;
	add.s64 	%rd11119, %rd1410, %rd11118;
	ld.local.u8 	%rs4700, [%rd11119];
	mov.b16 	%rs6898, 0;
	setp.gt.s16 	%p12116, %rs4700, 70;
	@%p12116 bra 	$L__BB1_11798;
	setp.eq.s16 	%p12119, %rs4700, 65;
	@%p12119 bra 	$L__BB1_11803;
	setp.eq.s16 	%p12120, %rs4700, 67;
	@%p12120 bra 	$L__BB1_11797;
	bra.uni 	$L__BB1_11802;
$L__BB1_11797:
	mov.b16 	%rs6898, 1;
	bra.uni 	$L__BB1_11803;
$L__BB1_11798:
	setp.eq.s16 	%p12117, %rs4700, 71;
	@%p12117 bra 	$L__BB1_11801;
	setp.ne.s16 	%p12118, %rs4700, 84;
	@%p12118 bra 	$L__BB1_11802;
	mov.b16 	%rs6898, 3;
	bra.uni 	$L__BB1_11803;
$L__BB1_11801:
	mov.b16 	%rs6898, 2;
	bra.uni 	$L__BB1_11803;
$L__BB1_11802:
	mov.b16 	%rs6898, 4;
$L__BB1_11803:
	st.local.u8 	[%rd1417+1], %rs6898;
	sub.s32 	%r19829, %r4574, %r28880;
	add.s32 	%r19830, %r19829, -2;
	cvt.u64.u32 	%rd11120, %r19830;
	add.s64 	%rd11121, %rd1410, %rd11120;
	ld.local.u8 	%rs4706, [%rd11121];
	mov.b16 	%rs6899, 0;
	setp.gt.s16 	%p12121, %rs4706, 70;
	@%p12121 bra 	$L__BB1_11807;
	setp.eq.s16 	%p12124, %rs4706, 65;
	@%p12124 bra 	$L__BB1_11812;
	setp.eq.s16 	%p12125, %rs4706, 67;
	@%p12125 bra 	$L__BB1_11806;
	bra.uni 	$L__BB1_11811;
$L__BB1_11806:
	mov.b16 	%rs6899, 1;
	bra.uni 	$L__BB1_11812;
$L__BB1_11807:
	setp.eq.s16 	%p12122, %rs4706, 71;
	@%p12122 bra 	$L__BB1_11810;
	setp.ne.s16 	%p12123, %rs4706, 84;
	@%p12123 bra 	$L__BB1_11811;
	mov.b16 	%rs6899, 3;
	bra.uni 	$L__BB1_11812;
$L__BB1_11810:
	mov.b16 	%rs6899, 2;
	bra.uni 	$L__BB1_11812;
$L__BB1_11811:
	mov.b16 	%rs6899, 4;
$L__BB1_11812:
	st.local.u8 	[%rd1417+2], %rs6899;
	add.s32 	%r4584, %r28880, 3;
	sub.s32 	%r19831, %r4574, %r4584;
	cvt.u64.u32 	%rd11122, %r19831;
	add.s64 	%rd11123, %rd1410, %rd11122;
	ld.local.u8 	%rs4712, [%rd11123];
	mov.b16 	%rs6900, 0;
	setp.gt.s16 	%p12126, %rs4712, 70;
	@%p12126 bra 	$L__BB1_11816;
	setp.eq.s16 	%p12129, %rs4712, 65;
	@%p12129 bra 	$L__BB1_11821;
	setp.eq.s16 	%p12130, %rs4712, 67;
	@%p12130 bra 	$L__BB1_11815;
	bra.uni 	$L__BB1_11820;
$L__BB1_11815:
	mov.b16 	%rs6900, 1;
	bra.uni 	$L__BB1_11821;
$L__BB1_11816:
	setp.eq.s16 	%p12127, %rs4712, 71;
	@%p12127 bra 	$L__BB1_11819;
	setp.ne.s16 	%p12128, %rs4712, 84;
	@%p12128 bra 	$L__BB1_11820;
	mov.b16 	%rs6900, 3;
	bra.uni 	$L__BB1_11821;
$L__BB1_11819:
	mov.b16 	%rs6900, 2;
	bra.uni 	$L__BB1_11821;
$L__BB1_11820:
	mov.b16 	%rs6900, 4;
$L__BB1_11821:
	st.local.u8 	[%rd1417+3], %rs6900;
	add.s32 	%r28880, %r28880, 4;
	setp.ne.s32 	%p12131, %r4584, %r4582;
	@%p12131 bra 	$L__BB1_11785;
$L__BB1_11822:
	setp.eq.s32 	%p12132, %r4581, 0;
	@%p12132 bra 	$L__BB1_11853;
	sub.s32 	%r19832, %r4574, %r28880;
	cvt.u64.u32 	%rd11124, %r19832;
	add.s64 	%rd11125, %rd1410, %rd11124;
	ld.local.u8 	%rs4718, [%rd11125];
	mov.b16 	%rs6901, 0;
	setp.gt.s16 	%p12133, %rs4718, 70;
	@%p12133 bra 	$L__BB1_11827;
	setp.eq.s16 	%p12136, %rs4718, 65;
	@%p12136 bra 	$L__BB1_11832;
	setp.eq.s16 	%p12137, %rs4718, 67;
	@%p12137 bra 	$L__BB1_11826;
	bra.uni 	$L__BB1_11831;
$L__BB1_11826:
	mov.b16 	%rs6901, 1;
	bra.uni 	$L__BB1_11832;
$L__BB1_11827:
	setp.eq.s16 	%p12134, %rs4718, 71;
	@%p12134 bra 	$L__BB1_11830;
	setp.ne.s16 	%p12135, %rs4718, 84;
	@%p12135 bra 	$L__BB1_11831;
	mov.b16 	%rs6901, 3;
	bra.uni 	$L__BB1_11832;
$L__BB1_11830:
	mov.b16 	%rs6901, 2;
	bra.uni 	$L__BB1_11832;
$L__BB1_11831:
	mov.b16 	%rs6901, 4;
$L__BB1_11832:
	cvt.u64.u32 	%rd11126, %r28880;
	add.s64 	%rd1418, %rd13, %rd11126;
	st.local.u8 	[%rd1418], %rs6901;
	setp.eq.s32 	%p12138, %r4581, 1;
	@%p12138 bra 	$L__BB1_11853;
	not.b32 	%r19833, %r28880;
	add.s32 	%r19834, %r4574, %r19833;
	cvt.u64.u32 	%rd11127, %r19834;
	add.s64 	%rd11128, %rd1410, %rd11127;
	ld.local.u8 	%rs4724, [%rd11128];
	mov.b16 	%rs6902, 0;
	setp.gt.s16 	%p12139, %rs4724, 70;
	@%p12139 bra 	$L__BB1_11837;
	setp.eq.s16 	%p12142, %rs4724, 65;
	@%p12142 bra 	$L__BB1_11842;
	setp.eq.s16 	%p12143, %rs4724, 67;
	@%p12143 bra 	$L__BB1_11836;
	bra.uni 	$L__BB1_11841;
$L__BB1_11836:
	mov.b16 	%rs6902, 1;
	bra.uni 	$L__BB1_11842;
$L__BB1_11837:
	setp.eq.s16 	%p12140, %rs4724, 71;
	@%p12140 bra 	$L__BB1_11840;
	setp.ne.s16 	%p12141, %rs4724, 84;
	@%p12141 bra 	$L__BB1_11841;
	mov.b16 	%rs6902, 3;
	bra.uni 	$L__BB1_11842;
$L__BB1_11840:
	mov.b16 	%rs6902, 2;
	bra.uni 	$L__BB1_11842;
$L__BB1_11841:
	mov.b16 	%rs6902, 4;
$L__BB1_11842:
	st.local.u8 	[%rd1418+1], %rs6902;
	setp.eq.s32 	%p12144, %r4581, 2;
	@%p12144 bra 	$L__BB1_11853;
	sub.s32 	%r19835, %r4574, %r28880;
	add.s32 	%r19836, %r19835, -2;
	cvt.u64.u32 	%rd11129, %r19836;
	add.s64 	%rd11130, %rd1410, %rd11129;
	ld.local.u8 	%rs4730, [%rd11130];
	mov.b16 	%rs6903, 0;
	setp.gt.s16 	%p12145, %rs4730, 70;
	@%p12145 bra 	$L__BB1_11847;
	setp.eq.s16 	%p12148, %rs4730, 65;
	@%p12148 bra 	$L__BB1_11852;
	setp.eq.s16 	%p12149, %rs4730, 67;
	@%p12149 bra 	$L__BB1_11846;
	bra.uni 	$L__BB1_11851;
$L__BB1_11846:
	mov.b16 	%rs6903, 1;
	bra.uni 	$L__BB1_11852;
$L__BB1_11847:
	setp.eq.s16 	%p12146, %rs4730, 71;
	@%p12146 bra 	$L__BB1_11850;
	setp.ne.s16 	%p12147, %rs4730, 84;
	@%p12147 bra 	$L__BB1_11851;
	mov.b16 	%rs6903, 3;
	bra.uni 	$L__BB1_11852;
$L__BB1_11850:
	mov.b16 	%rs6903, 2;
	bra.uni 	$L__BB1_11852;
$L__BB1_11851:
	mov.b16 	%rs6903, 4;
$L__BB1_11852:
	st.local.u8 	[%rd1418+2], %rs6903;
$L__BB1_11853:
	cvt.u64.u32 	%rd11131, %r4574;
	cvt.u64.u32 	%rd11132, %r4572;
	add.s64 	%rd11133, %rd13, %rd11131;
	mov.b16 	%rs4735, 4;
	st.local.u8 	[%rd11133+1], %rs4735;
	st.local.u8 	[%rd13], %rs4735;
	add.s64 	%rd11134, %rd12, %rd11132;
	st.local.u8 	[%rd11134+1], %rs4735;
	st.local.u8 	[%rd12], %rs4735;
	@%p12068 bra 	$L__BB1_11932;
	and.b32  	%r4587, %r4574, 3;
	and.b32  	%r4588, %r4574, 2147483644;
	mov.b32 	%r28881, 1;
$L__BB1_11855:
	mov.u32 	%r4589, %r28881;
	@%p12109 bra 	$L__BB1_11883;
	setp.lt.u32 	%p12152, %r4574, 4;
	cvt.u64.u32 	%rd11135, %r4589;
	add.s64 	%rd11136, %rd12, %rd11135;
	ld.local.s8 	%r4590, [%rd11136];
	add.s32 	%r19839, %r4589, -1;
	mul.lo.s32 	%r4591, %r19839, %r4574;
	add.s32 	%r4592, %r4591, -1;
	mov.b32 	%r28883, 1;
	@%p12152 bra 	$L__BB1_11871;
	mov.b32 	%r28883, 1;
$L__BB1_11858:
	cvt.u64.u32 	%rd11137, %r28883;
	add.s64 	%rd1419, %rd13, %rd11137;
	ld.local.s8 	%r19841, [%rd1419];
	add.s32 	%r19842, %r19841, %r4590;
	setp.eq.s32 	%p12153, %r19842, 3;
	@%p12153 bra 	$L__BB1_11860;
	add.s32 	%r19843, %r4592, %r28883;
	mul.wide.s32 	%rd11138, %r19843, 8;
	add.s64 	%rd11139, %rd8, %rd11138;
	mov.b64 	%rd11140, 9218868437227405312;
	st.local.u64 	[%rd11139], %rd11140;
	add.s64 	%rd11141, %rd9, %rd11138;
	mov.b64 	%rd11142, -4616189618054758400;
	st.local.u64 	[%rd11141], %rd11142;
	bra.uni 	$L__BB1_11861;
$L__BB1_11860:
	add.s32 	%r19844, %r4592, %r28883;
	mul.wide.s32 	%rd11143, %r19844, 8;
	add.s64 	%rd11144, %rd8, %rd11143;
	mov.b64 	%rd11145, 0;
	st.local.u64 	[%rd11144], %rd11145;
	add.s64 	%rd11146, %rd9, %rd11143;
	mov.b64 	%rd11147, -4564063970805153792;
	st.local.u64 	[%rd11146], %rd11147;
$L__BB1_11861:
	ld.local.s8 	%r19845, [%rd1419+1];
	add.s32 	%r19846, %r19845, %r4590;
	setp.eq.s32 	%p12154, %r19846, 3;
	@%p12154 bra 	$L__BB1_11863;
	add.s32 	%r19847, %r4591, %r28883;
	mul.wide.s32 	%rd11148, %r19847, 8;
	add.s64 	%rd11149, %rd8, %rd11148;
	mov.b64 	%rd11150, 9218868437227405312;
	st.local.u64 	[%rd11149], %rd11150;
	add.s64 	%rd11151, %rd9, %rd11148;
	mov.b64 	%rd11152, -4616189618054758400;
	st.local.u64 	[%rd11151], %rd11152;
	bra.uni 	$L__BB1_11864;
$L__BB1_11863:
	add.s32 	%r19848, %r4591, %r28883;
	mul.wide.s32 	%rd11153, %r19848, 8;
	add.s64 	%rd11154, %rd8, %rd11153;
	mov.b64 	%rd11155, 0;
	st.local.u64 	[%rd11154], %rd11155;
	add.s64 	%rd11156, %rd9, %rd11153;
	mov.b64 	%rd11157, -4564063970805153792;
	st.local.u64 	[%rd11156], %rd11157;
$L__BB1_11864:
	add.s32 	%r4594, %r28883, 2;
	ld.local.s8 	%r19849, [%rd1419+2];
	add.s32 	%r19850, %r19849, %r4590;
	setp.eq.s32 	%p12155, %r19850, 3;
	@%p12155 bra 	$L__BB1_11866;
	add.s32 	%r19851, %r4592, %r4594;
	mul.wide.s32 	%rd11158, %r19851, 8;
	add.s64 	%rd11159, %rd8, %rd11158;
	mov.b64 	%rd11160, 9218868437227405312;
	st.local.u64 	[%rd11159], %rd11160;
	add.s64 	%rd11161, %rd9, %rd11158;
	mov.b64 	%rd11162, -4616189618054758400;
	st.local.u64 	[%rd11161], %rd11162;
	bra.uni 	$L__BB1_11867;
$L__BB1_11866:
	add.s32 	%r19852, %r4592, %r4594;
	mul.wide.s32 	%rd11163, %r19852, 8;
	add.s64 	%rd11164, %rd8, %rd11163;
	mov.b64 	%rd11165, 0;
	st.local.u64 	[%rd11164], %rd11165;
	add.s64 	%rd11166, %rd9, %rd11163;
	mov.b64 	%rd11167, -4564063970805153792;
	st.local.u64 	[%rd11166], %rd11167;
$L__BB1_11867:
	add.s32 	%r4595, %r28883, 3;
	ld.local.s8 	%r19853, [%rd1419+3];
	add.s32 	%r19854, %r19853, %r4590;
	setp.eq.s32 	%p12156, %r19854, 3;
	@%p12156 bra 	$L__BB1_11869;
	add.s32 	%r19855, %r4592, %r4595;
	mul.wide.s32 	%rd11168, %r19855, 8;
	add.s64 	%rd11169, %rd8, %rd11168;
	mov.b64 	%rd11170, 9218868437227405312;
	st.local.u64 	[%rd11169], %rd11170;
	add.s64 	%rd11171, %rd9, %rd11168;
	mov.b64 	%rd11172, -4616189618054758400;
	st.local.u64 	[%rd11171], %rd11172;
	bra.uni 	$L__BB1_11870;
$L__BB1_11869:
	add.s32 	%r19856, %r4592, %r4595;
	mul.wide.s32 	%rd11173, %r19856, 8;
	add.s64 	%rd11174, %rd8, %rd11173;
	mov.b64 	%rd11175, 0;
	st.local.u64 	[%rd11174], %rd11175;
	add.s64 	%rd11176, %rd9, %rd11173;
	mov.b64 	%rd11177, -4564063970805153792;
	st.local.u64 	[%rd11176], %rd11177;
$L__BB1_11870:
	add.s32 	%r28883, %r28883, 4;
	setp.ne.s32 	%p12157, %r4595, %r4588;
	@%p12157 bra 	$L__BB1_11858;
$L__BB1_11871:
	setp.eq.s32 	%p12158, %r4587, 0;
	@%p12158 bra 	$L__BB1_11883;
	cvt.u64.u32 	%rd11178, %r28883;
	add.s64 	%rd1420, %rd13, %rd11178;
	ld.local.s8 	%r19857, [%rd1420];
	add.s32 	%r19858, %r19857, %r4590;
	setp.eq.s32 	%p12159, %r19858, 3;
	@%p12159 bra 	$L__BB1_11874;
	add.s32 	%r19859, %r4592, %r28883;
	mul.wide.s32 	%rd11179, %r19859, 8;
	add.s64 	%rd11180, %rd8, %rd11179;
	mov.b64 	%rd11181, 9218868437227405312;
	st.local.u64 	[%rd11180], %rd11181;
	add.s64 	%rd11182, %rd9, %rd11179;
	mov.b64 	%rd11183, -4616189618054758400;
	st.local.u64 	[%rd11182], %rd11183;
	bra.uni 	$L__BB1_11875;
$L__BB1_11874:
	add.s32 	%r19860, %r4592, %r28883;
	mul.wide.s32 	%rd11184, %r19860, 8;
	add.s64 	%rd11185, %rd8, %rd11184;
	mov.b64 	%rd11186, 0;
	st.local.u64 	[%rd11185], %rd11186;
	add.s64 	%rd11187, %rd9, %rd11184;
	mov.b64 	%rd11188, -4564063970805153792;
	st.local.u64 	[%rd11187], %rd11188;
$L__BB1_11875:
	setp.eq.s32 	%p12160, %r4587, 1;
	@%p12160 bra 	$L__BB1_11883;
	ld.local.s8 	%r19861, [%rd1420+1];
	add.s32 	%r19862, %r19861, %r4590;
	setp.eq.s32 	%p12161, %r19862, 3;
	@%p12161 bra 	$L__BB1_11878;
	add.s32 	%r19863, %r4591, %r28883;
	mul.wide.s32 	%rd11189, %r19863, 8;
	add.s64 	%rd11190, %rd8, %rd11189;
	mov.b64 	%rd11191, 9218868437227405312;
	st.local.u64 	[%rd11190], %rd11191;
	add.s64 	%rd11192, %rd9, %rd11189;
	mov.b64 	%rd11193, -4616189618054758400;
	st.local.u64 	[%rd11192], %rd11193;
	bra.uni 	$L__BB1_11879;
$L__BB1_11878:
	add.s32 	%r19864, %r4591, %r28883;
	mul.wide.s32 	%rd11194, %r19864, 8;
	add.s64 	%rd11195, %rd8, %rd11194;
	mov.b64 	%rd11196, 0;
	st.local.u64 	[%rd11195], %rd11196;
	add.s64 	%rd11197, %rd9, %rd11194;
	mov.b64 	%rd11198, -4564063970805153792;
	st.local.u64 	[%rd11197], %rd11198;
$L__BB1_11879:
	setp.eq.s32 	%p12162, %r4587, 2;
	add.s32 	%r4598, %r28883, 2;
	@%p12162 bra 	$L__BB1_11883;
	ld.local.s8 	%r19865, [%rd1420+2];
	add.s32 	%r19866, %r19865, %r4590;
	setp.eq.s32 	%p12163, %r19866, 3;
	@%p12163 bra 	$L__BB1_11882;
	add.s32 	%r19867, %r4592, %r4598;
	mul.wide.s32 	%rd11199, %r19867, 8;
	add.s64 	%rd11200, %rd8, %rd11199;
	mov.b64 	%rd11201, 9218868437227405312;
	st.local.u64 	[%rd11200], %rd11201;
	add.s64 	%rd11202, %rd9, %rd11199;
	mov.b64 	%rd11203, -4616189618054758400;
	st.local.u64 	[%rd11202], %rd11203;
	bra.uni 	$L__BB1_11883;
$L__BB1_11882:
	add.s32 	%r19868, %r4592, %r4598;
	mul.wide.s32 	%rd11204, %r19868, 8;
	add.s64 	%rd11205, %rd8, %rd11204;
	mov.b64 	%rd11206, 0;
	st.local.u64 	[%rd11205], %rd11206;
	add.s64 	%rd11207, %rd9, %rd11204;
	mov.b64 	%rd11208, -4564063970805153792;
	st.local.u64 	[%rd11207], %rd11208;
$L__BB1_11883:
	add.s32 	%r28881, %r4589, 1;
	setp.ne.s32 	%p12164, %r4589, %r4572;
	@%p12164 bra 	$L__BB1_11855;
	mov.b32 	%r28884, 1;
$L__BB1_11885:
	@%p12109 bra 	$L__BB1_11931;
	mov.b32 	%r28885, 1;
$L__BB1_11887:
	mov.u32 	%r4601, %r28885;
	add.s32 	%r19871, %r28884, -1;
	mad.lo.s32 	%r19872, %r19871, %r4574, %r4601;
	add.s32 	%r4602, %r19872, -1;
	mul.wide.s32 	%rd11209, %r4602, 8;
	add.s64 	%rd1421, %rd8, %rd11209;
	ld.local.f64 	%fd27070, [%rd1421];
	abs.f64 	%fd19253, %fd27070;
	setp.geu.f64 	%p12166, %fd19253, 0d41CDCD64FF800000;
	@%p12166 bra 	$L__BB1_11930;
	cvt.u64.u32 	%rd11210, %r28884;
	add.s64 	%rd1422, %rd12, %rd11210;
	ld.local.u8 	%rs817, [%rd1422];
	cvt.u32.u16 	%r19873, %rs817;
	cvt.s32.s8 	%r19874, %r19873;
	cvt.u64.u32 	%rd11211, %r4601;
	add.s64 	%rd1423, %rd13, %rd11211;
	ld.local.u8 	%rs818, [%rd1423];
	cvt.u32.u16 	%r19875, %rs818;
	cvt.s32.s8 	%r19876, %r19875;
	add.s32 	%r19877, %r19876, %r19874;
	setp.eq.s32 	%p12167, %r19877, 3;
	mul.wide.s32 	%rd11212, %r4602, 8;
	add.s64 	%rd1424, %rd9, %rd11212;
	@%p12167 bra 	$L__BB1_11890;
	mov.b64 	%rd11213, -4616189618054758400;
	st.local.u64 	[%rd1424], %rd11213;
	mov.b64 	%rd11214, 9218868437227405312;
	st.local.u64 	[%rd1421], %rd11214;
	mov.f64 	%fd27041, 0dBFF0000000000000;
	mov.f64 	%fd27070, 0d7FF0000000000000;
	mov.f64 	%fd27040, %fd27070;
	bra.uni 	$L__BB1_11901;
$L__BB1_11890:
	cvt.s32.s8 	%r19879, %r19873;
	mul.wide.s32 	%rd11215, %r19879, 5;
	cvt.u64.u16 	%rd11216, %rs818;
	cvt.s64.s8 	%rd11217, %rd11216;
	add.s64 	%rd1425, %rd11215, %rd11217;
	shl.b64 	%rd11218, %rd1425, 3;
	add.s64 	%rd11219, %rd1, %rd11218;
	ld.global.f64 	%fd27041, [%rd11219+45440];
	ld.local.u8 	%rs4736, [%rd1422+-1];
	cvt.u64.u16 	%rd11220, %rs4736;
	cvt.s64.s8 	%rd1426, %rd11220;
	cvt.u32.u16 	%r19880, %rs818;
	ld.local.s8 	%rs4737, [%rd1423+-1];
	cvt.u32.u16 	%r19881, %rs4737;
	prmt.b32 	%r19882, %r19881, %r19880, 0x3340U;
	prmt.b32 	%r19883, %r19873, 0, 0x3340U;
	prmt.b32 	%r19884, %r19882, %r19883, 0x5410U;
	cvt.u32.u16 	%r19885, %rs4736;
	cvt.s32.s8 	%r19886, %r19885;
	mov.b32 	%r19887, 359705;
	dp4a.s32.u32 	%r19888, %r19884, %r19887, %r19886;
	mul.wide.s32 	%rd11221, %r19888, 8;
	add.s64 	%rd11222, %rd1, %rd11221;
	ld.global.f64 	%fd19256, [%rd11222+35440];
	add.f64 	%fd19257, %fd27041, %fd19256;
	ld.global.f64 	%fd27040, [%rd11219+45640];
	ld.global.f64 	%fd19258, [%rd11222+40440];
	add.f64 	%fd19259, %fd27040, %fd19258;
	abs.f64 	%fd19260, %fd19259;
	setp.gt.f64 	%p12168, %fd19260, 0d41CDCD64FF800000;
	selp.f64 	%fd5371, 0dBFF0000000000000, %fd19257, %p12168;
	selp.f64 	%fd5372, 0d7FF0000000000000, %fd19259, %p12168;
	cvt.s16.s8 	%rs4738, %rs818;
	mov.b32 	%r19889, {%rs4737, %rs4738};
	mov.b32 	%r19890, 6405;
	dp2a.lo.s32.u32 	%r19891, %r19889, %r19890, %r19879;
	mul.wide.s32 	%rd11223, %r19891, 8;
	add.s64 	%rd1427, %rd1, %rd11223;
	ld.global.f64 	%fd5373, [%rd1427+21000];
	abs.f64 	%fd19261, %fd5373;
	setp.geu.f64 	%p12169, %fd19261, 0d41CDCD64FF800000;
	@%p12169 bra 	$L__BB1_11894;
	cvt.u32.u16 	%r19894, %rs818;
	cvt.s32.s8 	%r19895, %r19894;
	mul.wide.s32 	%rd11228, %r19895, 24;
	add.s64 	%rd11229, %rd1425, %rd11228;
	add.s64 	%rd11230, %rd11229, %rd1426;
	shl.b64 	%rd11231, %rd11230, 3;
	add.s64 	%rd1428, %rd1, %rd11231;
	ld.global.f64 	%fd5374, [%rd1428+23000];
	abs.f64 	%fd19276, %fd5374;
	setp.lt.f64 	%p12174, %fd19276, 0d41CDCD64FF800000;
	@%p12174 bra 	$L__BB1_11897;
	ld.global.f64 	%fd19277, [%rd1427+20000];
	add.f64 	%fd19278, %fd27041, %fd19277;
	add.f64 	%fd19279, %fd27040, %fd5373;
	abs.f64 	%fd19280, %fd19279;
	setp.gt.f64 	%p12175, %fd19280, 0d41CDCD64FF800000;
	selp.f64 	%fd27036, 0dBFF0000000000000, %fd19278, %p12175;
	selp.f64 	%fd27037, 0d7FF0000000000000, %fd19279, %p12175;
	add.f64 	%fd19281, %fd27037, 0d4069000000000000;
	add.f64 	%fd19282, %fd27036, 0dC016CCCCCCCCCCCD;
	add.f64 	%fd19283, %fd5367, %fd19282;
	div.rn.f64 	%fd27038, %fd19281, %fd19283;
	abs.f64 	%fd19284, %fd5372;
	setp.geu.f64 	%p12176, %fd19284, 0d41CDCD64FF800000;
	@%p12176 bra 	$L__BB1_11899;
	add.f64 	%fd19285, %fd5372, 0d4069000000000000;
	add.f64 	%fd19286, %fd5371, 0dC016CCCCCCCCCCCD;
	add.f64 	%fd19287, %fd5367, %fd19286;
	div.rn.f64 	%fd19288, %fd19285, %fd19287;
	setp.lt.f64 	%p12177, %fd19288, %fd27038;
	selp.f64 	%fd27036, %fd27036, %fd5371, %p12177;
	selp.f64 	%fd27037, %fd27037, %fd5372, %p12177;
	selp.f64 	%fd27038, %fd27038, %fd19288, %p12177;
	bra.uni 	$L__BB1_11899;
$L__BB1_11894:
	cvt.u32.u16 	%r19892, %rs818;
	cvt.s32.s8 	%r19893, %r19892;
	mul.wide.s32 	%rd11224, %r19893, 24;
	add.s64 	%rd11225, %rd1425, %rd11224;
	add.s64 	%rd11226, %rd11225, %rd1426;
	shl.b64 	%rd11227, %rd11226, 3;
	add.s64 	%rd1429, %rd1, %rd11227;
	ld.global.f64 	%fd5375, [%rd1429+23000];
	abs.f64 	%fd19263, %fd5375;
	setp.geu.f64 	%p12170, %fd19263, 0d41CDCD64FF800000;
	mov.f64 	%fd27036, %fd5371;
	mov.f64 	%fd27037, %fd5372;
	@%p12170 bra 	$L__BB1_11899;
	ld.global.f64 	%fd19264, [%rd1429+22000];
	add.f64 	%fd19265, %fd27041, %fd19264;
	add.f64 	%fd19266, %fd27040, %fd5375;
	abs.f64 	%fd19267, %fd19266;
	setp.gt.f64 	%p12171, %fd19267, 0d41CDCD64FF800000;
	selp.f64 	%fd27036, 0dBFF0000000000000, %fd19265, %p12171;
	selp.f64 	%fd27037, 0d7FF0000000000000, %fd19266, %p12171;
	add.f64 	%fd19268, %fd27037, 0d4069000000000000;
	add.f64 	%fd19269, %fd27036, 0dC016CCCCCCCCCCCD;
	add.f64 	%fd19270, %fd5367, %fd19269;
	div.rn.f64 	%fd27038, %fd19268, %fd19270;
	abs.f64 	%fd19271, %fd5372;
	setp.geu.f64 	%p12172, %fd19271, 0d41CDCD64FF800000;
	@%p12172 bra 	$L__BB1_11899;
	add.f64 	%fd19272, %fd5372, 0d4069000000000000;
	add.f64 	%fd19273, %fd5371, 0dC016CCCCCCCCCCCD;
	add.f64 	%fd19274, %fd5367, %fd19273;
	div.rn.f64 	%fd19275, %fd19272, %fd19274;
	setp.lt.f64 	%p12173, %fd19275, %fd27038;
	selp.f64 	%fd27036, %fd27036, %fd5371, %p12173;
	selp.f64 	%fd27037, %fd27037, %fd5372, %p12173;
	selp.f64 	%fd27038, %fd27038, %fd19275, %p12173;
	bra.uni 	$L__BB1_11899;
$L__BB1_11897:
	ld.global.f64 	%fd19289, [%rd1427+20000];
	add.f64 	%fd19290, %fd27041, %fd19289;
	ld.global.f64 	%fd19291, [%rd1428+22000];
	add.f64 	%fd19292, %fd19290, %fd19291;
	add.f64 	%fd19293, %fd27040, %fd5373;
	add.f64 	%fd19294, %fd19293, %fd5374;
	abs.f64 	%fd19295, %fd19294;
	setp.gt.f64 	%p12178, %fd19295, 0d41CDCD64FF800000;
	selp.f64 	%fd27036, 0dBFF0000000000000, %fd19292, %p12178;
	selp.f64 	%fd27037, 0d7FF0000000000000, %fd19294, %p12178;
	add.f64 	%fd19296, %fd27037, 0d4069000000000000;
	add.f64 	%fd19297, %fd27036, 0dC016CCCCCCCCCCCD;
	add.f64 	%fd19298, %fd5367, %fd19297;
	div.rn.f64 	%fd27038, %fd19296, %fd19298;
	abs.f64 	%fd19299, %fd5372;
	setp.geu.f64 	%p12179, %fd19299, 0d41CDCD64FF800000;
	@%p12179 bra 	$L__BB1_11899;
	add.f64 	%fd19300, %fd5372, 0d4069000000000000;
	add.f64 	%fd19301, %fd5371, 0dC016CCCCCCCCCCCD;
	add.f64 	%fd19302, %fd5367, %fd19301;
	div.rn.f64 	%fd19303, %fd19300, %fd19302;
	setp.lt.f64 	%p12180, %fd19303, %fd27038;
	selp.f64 	%fd27036, %fd27036, %fd5371, %p12180;
	selp.f64 	%fd27037, %fd27037, %fd5372, %p12180;
	selp.f64 	%fd27038, %fd27038, %fd19303, %p12180;
$L__BB1_11899:
	abs.f64 	%fd19304, %fd27037;
	setp.geu.f64 	%p12181, %fd19304, 0d41CDCD64FF800000;
	@%p12181 bra 	$L__BB1_11901;
	add.f64 	%fd19305, %fd27040, 0d4069000000000000;
	add.f64 	%fd19306, %fd27041, 0dC016CCCCCCCCCCCD;
	add.f64 	%fd19307, %fd5367, %fd19306;
	div.rn.f64 	%fd19308, %fd19305, %fd19307;
	setp.lt.f64 	%p12182, %fd27038, %fd19308;
	selp.f64 	%fd27040, %fd27040, %fd27037, %p12182;
	selp.f64 	%fd27041, %fd27041, %fd27036, %p12182;
$L__BB1_11901:
	abs.f64 	%fd19309, %fd27040;
	setp.geu.f64 	%p12183, %fd19309, 0d41CDCD64FF800000;
	@%p12183 bra 	$L__BB1_11903;
	st.local.f64 	[%rd1424], %fd27041;
	st.local.f64 	[%rd1421], %fd27040;
	mov.f64 	%fd27070, %fd27040;
$L__BB1_11903:
	min.u32 	%r19896, %r28884, %r4601;
	setp.lt.u32 	%p12184, %r19896, 2;
	mov.f64 	%fd27043, 0dBFF0000000000000;
	mov.f64 	%fd27044, 0d7FF0000000000000;
	@%p12184 bra 	$L__BB1_11930;
	ld.local.f64 	%fd27069, [%rd1424];
	add.f64 	%fd19312, %fd27070, 0d4069000000000000;
	add.f64 	%fd19313, %fd27069, 0dC016CCCCCCCCCCCD;
	add.f64 	%fd19314, %fd5367, %fd19313;
	div.rn.f64 	%fd5404, %fd19312, %fd19314;
	add.s32 	%r19897, %r28884, -1;
	mul.lo.s32 	%r19898, %r19897, %r4574;
	sub.s32 	%r19899, %r19898, %r4574;
	add.s32 	%r19900, %r19899, %r4601;
	add.s32 	%r4603, %r19900, -2;
	mul.wide.s32 	%rd11232, %r4603, 8;
	add.s64 	%rd11233, %rd8, %rd11232;
	ld.local.f64 	%fd5405, [%rd11233];
	abs.f64 	%fd19315, %fd5405;
	setp.geu.f64 	%p12185, %fd19315, 0d41CDCD64FF800000;
	@%p12185 bra 	$L__BB1_11907;
	ld.local.u8 	%r19902, [%rd1422+-1];
	prmt.b32 	%r19903, %r19902, %r19873, 0x3340U;
	ld.local.u8 	%r19904, [%rd1423+-1];
	prmt.b32 	%r19905, %r19904, 0, 0x3340U;
	prmt.b32 	%r19906, %r19903, %r19905, 0x5410U;
	cvt.u32.u16 	%r19907, %rs818;
	cvt.s32.s8 	%r19908, %r19907;
	mov.b32 	%r19909, 334205;
	dp4a.s32.u32 	%r19910, %r19906, %r19909, %r19908;
	mul.wide.s32 	%rd11234, %r19910, 8;
	add.s64 	%rd1430, %rd1, %rd11234;
	ld.global.f64 	%fd5406, [%rd1430+5000];
	abs.f64 	%fd19318, %fd5406;
	setp.geu.f64 	%p12186, %fd19318, 0d41CDCD64FF800000;
	@%p12186 bra 	$L__BB1_11907;
	mul.wide.s32 	%rd11235, %r4603, 8;
	add.s64 	%rd11236, %rd9, %rd11235;
	ld.local.f64 	%fd19319, [%rd11236];
	ld.global.f64 	%fd19320, [%rd1430];
	add.f64 	%fd27043, %fd19319, %fd19320;
	add.f64 	%fd27044, %fd5405, %fd5406;
$L__BB1_11907:
	add.f64 	%fd19321, %fd27044, 0d4069000000000000;
	add.f64 	%fd19322, %fd27043, 0dC016CCCCCCCCCCCD;
	add.f64 	%fd19323, %fd5367, %fd19322;
	div.rn.f64 	%fd5411, %fd19321, %fd19323;
	setp.lt.f64 	%p12187, %fd27043, 0dC0A3880000000000;
	selp.f64 	%fd5412, 0dC0A9300000000000, %fd27043, %p12187;
	selp.f64 	%fd5413, 0d0000000000000000, %fd27044, %p12187;
	setp.lt.f64 	%p12188, %fd27069, 0dC0A3880000000000;
	selp.f64 	%fd5414, 0d0000000000000000, %fd27070, %p12188;
	setp.gt.f64 	%p12189, %fd5411, %fd5404;
	@%p12189 bra 	$L__BB1_11911;
	selp.f64 	%fd5415, 0dC0A9300000000000, %fd27069, %p12188;
	setp.gt.f64 	%p12191, %fd5415, 0d0000000000000000;
	setp.gt.f64 	%p12192, %fd5414, 0d0000000000000000;
	and.pred  	%p12193, %p12191, %p12192;
	@%p12193 bra 	$L__BB1_11911;
	setp.ltu.f64 	%p12194, %fd5404, %fd5411;
	@%p12194 bra 	$L__BB1_11912;
	st.local.f64 	[%rd1424], %fd5415;
	st.local.f64 	[%rd1421], %fd5414;
	mov.f64 	%fd27069, %fd5415;
	mov.f64 	%fd27070, %fd5414;
	bra.uni 	$L__BB1_11912;
$L__BB1_11911:
	st.local.f64 	[%rd1424], %fd5412;
	st.local.f64 	[%rd1421], %fd5413;
	mov.f64 	%fd27069, %fd5412;
	mov.f64 	%fd27070, %fd5413;
$L__BB1_11912:
	mov.b32 	%r28886, 3;
$L__BB1_11913:
	sub.s32 	%r19912, %r4601, %r28886;
	add.s32 	%r19913, %r19912, 1;
	setp.gt.u32 	%p12195, %r19912, 2147483646;
	selp.b32 	%r19914, %r19912, 0, %p12195;
	add.s32 	%r19915, %r28884, %r19914;
	add.s32 	%r28888, %r19915, -1;
	selp.b32 	%r28887, 1, %r19913, %p12195;
	setp.lt.s32 	%p12196, %r28888, 1;
	setp.ge.s32 	%p12197, %r28887, %r4601;
	or.pred  	%p12198, %p12196, %p12197;
	@%p12198 bra 	$L__BB1_11929;
$L__BB1_11914:
	mov.u32 	%r4608, %r28888;
	add.s32 	%r28888, %r4608, -1;
	mad.lo.s32 	%r19917, %r28888, %r4574, %r28887;
	add.s32 	%r4610, %r19917, -1;
	mul.wide.s32 	%rd11237, %r4610, 8;
	add.s64 	%rd11238, %rd8, %rd11237;
	ld.local.f64 	%fd5434, [%rd11238];
	abs.f64 	%fd19324, %fd5434;
	setp.geu.f64 	%p12199, %fd19324, 0d41CDCD64FF800000;
	@%p12199 bra 	$L__BB1_11928;
	not.b32 	%r19918, %r4608;
	add.s32 	%r4611, %r28884, %r19918;
	not.b32 	%r19919, %r28887;
	add.s32 	%r4612, %r4601, %r19919;
	setp.eq.s32 	%p12200, %r4611, 0;
	setp.gt.s32 	%p12201, %r4612, 0;
	and.pred  	%p12202, %p12200, %p12201;
	@%p12202 bra 	$L__BB1_11921;
	setp.eq.s32 	%p12203, %r4612, 0;
	setp.gt.s32 	%p12204, %r4611, 0;
	and.pred  	%p12205, %p12204, %p12203;
	@%p12205 bra 	$L__BB1_11921;
	setp.eq.s32 	%p12206, %r4611, 1;
	setp.eq.s32 	%p12207, %r4612, 1;
	and.pred  	%p12208, %p12206, %p12207;
	@%p12208 bra 	$L__BB1_11919;
	add.s32 	%r19920, %r4612, %r4611;
	mul.wide.s32 	%rd11239, %r19920, 8;
	add.s64 	%rd11240, %rd1, %rd11239;
	ld.global.f64 	%fd19325, [%rd11240+24952];
	cvt.u64.u32 	%rd11241, %r4608;
	add.s64 	%rd11242, %rd12, %rd11241;
	cvt.s64.s32 	%rd11243, %r28887;
	add.s64 	%rd11244, %rd13, %rd11243;
	ld.local.s8 	%r19921, [%rd11244+1];
	ld.local.u8 	%r19922, [%rd11242+1];
	ld.local.u8 	%r19923, [%rd11242];
	prmt.b32 	%r19924, %r19923, %r19922, 0x3340U;
	ld.local.u8 	%r19925, [%rd11244];
	prmt.b32 	%r19926, %r19925, 0, 0x3340U;
	prmt.b32 	%r19927, %r19924, %r19926, 0x5410U;
	mov.b32 	%r19928, 334205;
	dp4a.s32.u32 	%r19929, %r19927, %r19928, %r19921;
	mul.wide.s32 	%rd11245, %r19929, 8;
	add.s64 	%rd11246, %rd1, %rd11245;
	ld.global.f64 	%fd19326, [%rd11246+30440];
	add.f64 	%fd19327, %fd19325, %fd19326;
	cvt.u64.u32 	%rd11247, %r28884;
	add.s64 	%rd11248, %rd12, %rd11247;
	ld.local.s8 	%r19930, [%rd11248+-1];
	cvt.u32.u16 	%r19931, %rs818;
	ld.local.u8 	%r19932, [%rd1423+-1];
	prmt.b32 	%r19933, %r19932, %r19931, 0x3340U;
	prmt.b32 	%r19935, %r19873, 0, 0x3340U;
	prmt.b32 	%r19936, %r19933, %r19935, 0x5410U;
	mov.b32 	%r19937, 359705;
	dp4a.s32.u32 	%r19938, %r19936, %r19937, %r19930;
	mul.wide.s32 	%rd11249, %r19938, 8;
	add.s64 	%rd11250, %rd1, %rd11249;
	ld.global.f64 	%fd19328, [%rd11250+30440];
	add.f64 	%fd19329, %fd19327, %fd19328;
	add.f64 	%fd19330, %fd19329, %fd5434;
	ld.global.f64 	%fd19331, [%rd11240+24232];
	ld.global.f64 	%fd19332, [%rd11246+25440];
	add.f64 	%fd19333, %fd19331, %fd19332;
	ld.global.f64 	%fd19334, [%rd11250+25440];
	add.f64 	%fd19335, %fd19333, %fd19334;
	sub.s32 	%r19939, %r4611, %r4612;
	abs.s32 	%r19940, %r19939;
	cvt.rn.f64.s32 	%fd19336, %r19940;
	fma.rn.f64 	%fd19337, %fd19336, 0dBFEEF3E864B31D04, %fd19335;
	mul.wide.s32 	%rd11251, %r4610, 8;
	add.s64 	%rd11252, %rd9, %rd11251;
	ld.local.f64 	%fd19338, [%rd11252];
	add.f64 	%fd19339, %fd19338, %fd19337;
	abs.f64 	%fd19340, %fd19330;
	setp.gt.f64 	%p12209, %fd19340, 0d41CDCD64FF800000;
	selp.f64 	%fd19341, 0dBFF0000000000000, %fd19339, %p12209;
	selp.f64 	%fd19342, 0d7FF0000000000000, %fd19330, %p12209;
	add.f64 	%fd19343, %fd19342, 0d4069000000000000;
	add.f64 	%fd19344, %fd19341, 0dC016CCCCCCCCCCCD;
	add.f64 	%fd19345, %fd5367, %fd19344;
	div.rn.f64 	%fd19346, %fd19343, %fd19345;
	add.f64 	%fd19347, %fd27070, 0d4069000000000000;
	add.f64 	%fd19348, %fd27069, 0dC016CCCCCCCCCCCD;
	add.f64 	%fd19349, %fd5367, %fd19348;
	div.rn.f64 	%fd19350, %fd19347, %fd19349;
	setp.gt.f64 	%p12210, %fd19346, %fd19350;
	selp.f64 	%fd27071, %fd19342, 0d7FF0000000000000, %p12210;
	selp.f64 	%fd27072, %fd19341, 0dBFF0000000000000, %p12210;
	bra.uni 	$L__BB1_11926;
$L__BB1_11919:
	cvt.u64.u32 	%rd11253, %r4608;
	add.s64 	%rd11254, %rd12, %rd11253;
	cvt.s64.s32 	%rd11255, %r28887;
	add.s64 	%rd11256, %rd13, %rd11255;
	ld.local.s8 	%r19941, [%rd11256+1];
	ld.local.u8 	%r19942, [%rd11254+1];
	ld.local.u8 	%r19943, [%rd11254];
	prmt.b32 	%r19944, %r19943, %r19942, 0x3340U;
	ld.local.u8 	%r19945, [%rd11256];
	prmt.b32 	%r19946, %r19945, 0, 0x3340U;
	prmt.b32 	%r19947, %r19944, %r19946, 0x5410U;
	mov.b32 	%r19948, 334205;
	dp4a.s32.u32 	%r19949, %r19947, %r19948, %r19941;
	mul.wide.s32 	%rd11257, %r19949, 8;
	add.s64 	%rd11258, %rd1, %rd11257;
	ld.global.f64 	%fd19353, [%rd11258+10000];
	cvt.u64.u32 	%rd11259, %r28884;
	add.s64 	%rd11260, %rd12, %rd11259;
	ld.local.s8 	%r19950, [%rd11260+-1];
	cvt.u32.u16 	%r19951, %rs818;
	ld.local.u8 	%r19952, [%rd1423+-1];
	prmt.b32 	%r19953, %r19952, %r19951, 0x3340U;
	prmt.b32 	%r19955, %r19873, 0, 0x3340U;
	prmt.b32 	%r19956, %r19953, %r19955, 0x5410U;
	mov.b32 	%r19957, 359705;
	dp4a.s32.u32 	%r19958, %r19956, %r19957, %r19950;
	mul.wide.s32 	%rd11261, %r19958, 8;
	add.s64 	%rd11262, %rd1, %rd11261;
	ld.global.f64 	%fd19354, [%rd11262+10000];
	add.f64 	%fd19355, %fd19353, %fd19354;
	mul.wide.s32 	%rd11263, %r4610, 8;
	add.s64 	%rd11264, %rd9, %rd11263;
	ld.local.f64 	%fd19356, [%rd11264];
	add.f64 	%fd19357, %fd19355, %fd19356;
	ld.global.f64 	%fd19358, [%rd11258+15000];
	ld.global.f64 	%fd19359, [%rd11262+15000];
	add.f64 	%fd19360, %fd19358, %fd19359;
	add.f64 	%fd19361, %fd19360, %fd5434;
	abs.f64 	%fd19362, %fd19361;
	setp.gt.f64 	%p12211, %fd19362, 0d41CDCD64FF800000;
	selp.f64 	%fd5437, 0dBFF0000000000000, %fd19357, %p12211;
	selp.f64 	%fd5438, 0d7FF0000000000000, %fd19361, %p12211;
	add.f64 	%fd19363, %fd5438, 0d4069000000000000;
	add.f64 	%fd19364, %fd5437, 0dC016CCCCCCCCCCCD;
	add.f64 	%fd19365, %fd5367, %fd19364;
	div.rn.f64 	%fd5439, %fd19363, %fd19365;
	add.f64 	%fd19366, %fd27070, 0d4069000000000000;
	add.f64 	%fd19367, %fd27069, 0dC016CCCCCCCCCCCD;
	add.f64 	%fd19368, %fd5367, %fd19367;
	div.rn.f64 	%fd5440, %fd19366, %fd19368;
	sub.f64 	%fd19369, %fd5439, %fd5440;
	setp.ltu.f64 	%p12212, %fd19369, 0d3EB0C6F7A0B5ED8D;
	mov.f64 	%fd27072, 0dBFF0000000000000;
	mov.f64 	%fd27071, 0d7FF0000000000000;
	@%p12212 bra 	$L__BB1_11926;
	setp.gt.f64 	%p12213, %fd5439, %fd5440;
	selp.f64 	%fd27071, %fd5438, 0d7FF0000000000000, %p12213;
	selp.f64 	%fd27072, %fd5437, 0dBFF0000000000000, %p12213;
	bra.uni 	$L__BB1_11926;
$L__BB1_11921:
	setp.eq.s32 	%p12214, %r4612, 1;
	setp.eq.s32 	%p12215, %r4611, 1;
	or.pred  	%p12216, %p12215, %p12214;
	@%p12216 bra 	$L__BB1_11923;
	not.b32 	%r19959, %r28887;
	add.s32 	%r19960, %r4601, %r19959;
	not.b32 	%r19961, %r4608;
	add.s32 	%r19962, %r28884, %r19961;
	add.s32 	%r19963, %r19960, %r19962;
	mul.wide.s32 	%rd11265, %r19963, 8;
	add.s64 	%rd11266, %rd1, %rd11265;
	ld.global.f64 	%fd19370, [%rd11266+25192];
	cvt.u64.u32 	%rd11267, %r4608;
	add.s64 	%rd11268, %rd12, %rd11267;
	ld.local.s8 	%r19964, [%rd11268];
	mul.wide.s32 	%rd11269, %r19964, 5;
	cvt.s64.s32 	%rd11270, %r28887;
	add.s64 	%rd11271, %rd13, %rd11270;
	ld.local.s8 	%rd11272, [%rd11271];
	add.s64 	%rd11273, %rd11269, %rd11272;
	shl.b64 	%rd11274, %rd11273, 3;
	add.s64 	%rd11275, %rd1, %rd11274;
	ld.global.f64 	%fd19371, [%rd11275+45640];
	add.f64 	%fd19372, %fd19370, %fd19371;
	cvt.s32.s8 	%r19966, %r19873;
	mul.wide.s32 	%rd11276, %r19966, 5;
	cvt.u64.u16 	%rd11277, %rs818;
	cvt.s64.s8 	%rd11278, %rd11277;
	add.s64 	%rd11279, %rd11276, %rd11278;
	shl.b64 	%rd11280, %rd11279, 3;
	add.s64 	%rd11281, %rd1, %rd11280;
	ld.global.f64 	%fd19373, [%rd11281+45640];
	add.f64 	%fd19374, %fd19372, %fd19373;
	add.f64 	%fd19375, %fd19374, %fd5434;
	ld.global.f64 	%fd19376, [%rd11266+24472];
	ld.global.f64 	%fd19377, [%rd11275+45440];
	add.f64 	%fd19378, %fd19376, %fd19377;
	ld.global.f64 	%fd19379, [%rd11281+45440];
	add.f64 	%fd19380, %fd19378, %fd19379;
	mul.wide.s32 	%rd11282, %r4610, 8;
	add.s64 	%rd11283, %rd9, %rd11282;
	ld.local.f64 	%fd19381, [%rd11283];
	add.f64 	%fd19382, %fd19380, %fd19381;
	abs.f64 	%fd19383, %fd19375;
	setp.gt.f64 	%p12217, %fd19383, 0d41CDCD64FF800000;
	selp.f64 	%fd19384, 0dBFF0000000000000, %fd19382, %p12217;
	selp.f64 	%fd19385, 0d7FF0000000000000, %fd19375, %p12217;
	add.f64 	%fd19386, %fd19385, 0d4069000000000000;
	add.f64 	%fd19387, %fd19384, 0dC016CCCCCCCCCCCD;
	add.f64 	%fd19388, %fd5367, %fd19387;
	div.rn.f64 	%fd19389, %fd19386, %fd19388;
	add.f64 	%fd19390, %fd27070, 0d4069000000000000;
	add.f64 	%fd19391, %fd27069, 0dC016CCCCCCCCCCCD;
	add.f64 	%fd19392, %fd5367, %fd19391;
	div.rn.f64 	%fd19393, %fd19390, %fd19392;
	setp.gt.f64 	%p12218, %fd19389, %fd19393;
	selp.f64 	%fd27071, %fd19385, 0d7FF0000000000000, %p12218;
	selp.f64 	%fd27072, %fd19384, 0dBFF0000000000000, %p12218;
	bra.uni 	$L__BB1_11926;
$L__BB1_11923:
	and.pred  	%p12222, %p12200, %p12214;
	setp.eq.s32 	%p12223, %r4612, 0;
	and.pred  	%p12224, %p12215, %p12223;
	or.pred  	%p12225, %p12222, %p12224;
	mov.f64 	%fd27064, 0d0000000000000000;
	mov.f64 	%fd27063, 0dC0A9300000000000;
	not.pred 	%p12226, %p12225;
	@%p12226 bra 	$L__BB1_11925;
	not.b32 	%r19967, %r28887;
	add.s32 	%r19968, %r4601, %r19967;
	not.b32 	%r19969, %r4608;
	add.s32 	%r19970, %r28884, %r19969;
	add.s32 	%r19971, %r19968, %r19970;
	mul.wide.u32 	%rd11284, %r19971, 8;
	add.s64 	%rd11285, %rd1, %rd11284;
	ld.global.f64 	%fd19396, [%rd11285+25192];
	cvt.u64.u32 	%rd11286, %r4608;
	add.s64 	%rd11287, %rd12, %rd11286;
	cvt.s64.s32 	%rd11288, %r28887;
	add.s64 	%rd11289, %rd13, %rd11288;
	ld.local.u8 	%r19972, [%rd11287];
	prmt.b32 	%r19974, %r19972, %r19873, 0x3340U;
	ld.local.u8 	%r19975, [%rd11289];
	prmt.b32 	%r19976, %r19975, 0, 0x3340U;
	prmt.b32 	%r19977, %r19974, %r19976, 0x5410U;
	cvt.u32.u16 	%r19978, %rs818;
	cvt.s32.s8 	%r19979, %r19978;
	mov.b32 	%r19980, 334205;
	dp4a.s32.u32 	%r19981, %r19977, %r19980, %r19979;
	mul.wide.s32 	%rd11290, %r19981, 8;
	add.s64 	%rd11291, %rd1, %rd11290;
	ld.global.f64 	%fd19397, [%rd11291+5000];
	add.f64 	%fd27064, %fd19396, %fd19397;
	ld.global.f64 	%fd19398, [%rd11285+24472];
	ld.global.f64 	%fd19399, [%rd11291];
	add.f64 	%fd27063, %fd19398, %fd19399;
$L__BB1_11925:
	add.f64 	%fd19400, %fd27064, %fd5434;
	mul.wide.s32 	%rd11292, %r4610, 8;
	add.s64 	%rd11293, %rd9, %rd11292;
	ld.local.f64 	%fd19401, [%rd11293];
	add.f64 	%fd19402, %fd27063, %fd19401;
	abs.f64 	%fd19403, %fd19400;
	setp.gt.f64 	%p12227, %fd19403, 0d41CDCD64FF800000;
	selp.f64 	%fd19404, 0dBFF0000000000000, %fd19402, %p12227;
	selp.f64 	%fd19405, 0d7FF0000000000000, %fd19400, %p12227;
	add.f64 	%fd19406, %fd19405, 0d4069000000000000;
	add.f64 	%fd19407, %fd19404, 0dC016CCCCCCCCCCCD;
	add.f64 	%fd19408, %fd5367, %fd19407;
	div.rn.f64 	%fd19409, %fd19406, %fd19408;
	add.f64 	%fd19410, %fd27070, 0d4069000000000000;
	add.f64 	%fd19411, %fd27069, 0dC016CCCCCCCCCCCD;
	add.f64 	%fd19412, %fd5367, %fd19411;
	div.rn.f64 	%fd19413, %fd19410, %fd19412;
	setp.gt.f64 	%p12228, %fd19409, %fd19413;
	selp.f64 	%fd27071, %fd19405, 0d7FF0000000000000, %p12228;
	selp.f64 	%fd27072, %fd19404, 0dBFF0000000000000, %p12228;
$L__BB1_11926:
	setp.lt.f64 	%p12229, %fd27072, 0dC0A3880000000000;
	selp.f64 	%fd5459, 0d0000000000000000, %fd27071, %p12229;
	selp.f64 	%fd5460, 0dC0A9300000000000, %fd27072, %p12229;
	abs.f64 	%fd19414, %fd5459;
	setp.geu.f64 	%p12230, %fd19414, 0d41CDCD64FF800000;
	@%p12230 bra 	$L__BB1_11928;
	st.local.f64 	[%rd1421], %fd5459;
	st.local.f64 	[%rd1424], %fd5460;
	mov.f64 	%fd27069, %fd5460;
	mov.f64 	%fd27070, %fd5459;
$L__BB1_11928:
	add.s32 	%r28887, %r28887, 1;
	setp.gt.u32 	%p12231, %r4608, 1;
	setp.lt.s32 	%p12232, %r28887, %r4601;
	and.pred  	%p12233, %p12231, %p12232;
	@%p12233 bra 	$L__BB1_11914;
$L__BB1_11929:
	add.s32 	%r28886, %r28886, 1;
	setp.ne.s32 	%p12234, %r28886, 33;
	@%p12234 bra 	$L__BB1_11913;
$L__BB1_11930:
	add.s32 	%r28885, %r4601, 1;
	setp.ne.s32 	%p12235, %r4601, %r4574;
	@%p12235 bra 	$L__BB1_11887;
$L__BB1_11931:
	add.s32 	%r4616, %r28884, 1;
	setp.ne.s32 	%p12236, %r28884, %r4572;
	mov.u32 	%r28884, %r4616;
	@%p12236 bra 	$L__BB1_11885;
$L__BB1_11932:
	setp.eq.s32 	%p12237, %r4574, 0;
	mov.b32 	%r28891, 0;
	mov.f64 	%fd27101, 0dFFF0000000000000;
	@%p12237 bra 	$L__BB1_11948;
	cvt.u64.u32 	%rd11294, %r4572;
	add.s64 	%rd11295, %rd12, %rd11294;
	ld.local.u8 	%rs819, [%rd11295];
	cvt.u32.u16 	%r19985, %rs819;
	cvt.s32.s8 	%r4617, %r19985;
	mov.f64 	%fd27101, 0dFFF0000000000000;
	mov.b32 	%r28891, 0;
	mov.b32 	%r28889, 1;
$L__BB1_11934:
	mov.u32 	%r4618, %r28889;
	cvt.u64.u32 	%rd11296, %r4618;
	add.s64 	%rd1431, %rd13, %rd11296;
	ld.local.u8 	%rs820, [%rd1431];
	cvt.u32.u16 	%r19986, %rs820;
	cvt.s32.s8 	%r19987, %r19986;
	add.s32 	%r19988, %r19987, %r4617;
	setp.ne.s32 	%p12238, %r19988, 3;
	mov.f64 	%fd27100, 0dBFF0000000000000;
	mov.f64 	%fd27099, 0d7FF0000000000000;
	@%p12238 bra 	$L__BB1_11947;
	cvt.u64.u16 	%rd11297, %rs820;
	cvt.s64.s8 	%rd11298, %rd11297;
	cvt.u32.u16 	%r19989, %rs819;
	cvt.s32.s8 	%r19990, %r19989;
	mul.wide.s32 	%rd11299, %r19990, 5;
	add.s64 	%rd11300, %rd11299, %rd11298;
	shl.b64 	%rd11301, %rd11300, 3;
	add.s64 	%rd11302, %rd1, %rd11301;
	ld.global.f64 	%fd27100, [%rd11302+45440];
	ld.local.s8 	%r19991, [%rd1431+1];
	cvt.s16.s8 	%rs4739, %rs819;
	cvt.s16.s8 	%rs4740, %rs820;
	mov.b32 	%r19992, {%rs4739, %rs4740};
	mov.b32 	%r19993, 1405;
	dp2a.lo.s32.u32 	%r19994, %r19992, %r19993, %r19991;
	mul.wide.s32 	%rd11303, %r19994, 8;
	add.s64 	%rd11304, %rd1, %rd11303;
	ld.global.f64 	%fd19420, [%rd11304+36240];
	add.f64 	%fd19421, %fd27100, %fd19420;
	ld.global.f64 	%fd27099, [%rd11302+45640];
	ld.global.f64 	%fd19422, [%rd11304+41240];
	add.f64 	%fd19423, %fd27099, %fd19422;
	abs.f64 	%fd19424, %fd19423;
	setp.gt.f64 	%p12239, %fd19424, 0d41CDCD64FF800000;
	selp.f64 	%fd5480, 0dBFF0000000000000, %fd19421, %p12239;
	selp.f64 	%fd5481, 0d7FF0000000000000, %fd19423, %p12239;
	mul.wide.s32 	%rd11305, %r19990, 160;
	add.s64 	%rd1432, %rd11302, %rd11305;
	ld.global.f64 	%fd5482, [%rd1432+21160];
	abs.f64 	%fd5483, %fd5482;
	setp.geu.f64 	%p12240, %fd5483, 0d41CDCD64FF800000;
	mul.wide.s32 	%rd11306, %r19990, -800;
	add.s64 	%rd1433, %rd11304, %rd11306;
	mov.f64 	%fd27090, %fd5480;
	mov.f64 	%fd27091, %fd5481;
	@%p12240 bra 	$L__BB1_11939;
	ld.global.f64 	%fd5484, [%rd1433+23000];
	abs.f64 	%fd19426, %fd5484;
	setp.geu.f64 	%p12241, %fd19426, 0d41CDCD64FF800000;
	mov.f64 	%fd27090, %fd5480;
	mov.f64 	%fd27091, %fd5481;
	@%p12241 bra 	$L__BB1_11939;
	ld.global.f64 	%fd19427, [%rd1432+20160];
	add.f64 	%fd19428, %fd27100, %fd19427;
	ld.global.f64 	%fd19429, [%rd1433+22000];
	add.f64 	%fd19430, %fd19428, %fd19429;
	add.f64 	%fd19431, %fd27099, %fd5482;
	add.f64 	%fd19432, %fd19431, %fd5484;
	abs.f64 	%fd19433, %fd19432;
	setp.gt.f64 	%p12242, %fd19433, 0d41CDCD64FF800000;
	selp.f64 	%fd27090, 0dBFF0000000000000, %fd19430, %p12242;
	selp.f64 	%fd27091, 0d7FF0000000000000, %fd19432, %p12242;
	add.f64 	%fd19434, %fd27091, 0d4069000000000000;
	add.f64 	%fd19435, %fd27090, 0dC016CCCCCCCCCCCD;
	add.f64 	%fd19436, %fd5367, %fd19435;
	div.rn.f64 	%fd27092, %fd19434, %fd19436;
	abs.f64 	%fd19437, %fd5481;
	setp.geu.f64 	%p12243, %fd19437, 0d41CDCD64FF800000;
	@%p12243 bra 	$L__BB1_11939;
	add.f64 	%fd19438, %fd5481, 0d4069000000000000;
	add.f64 	%fd19439, %fd5480, 0dC016CCCCCCCCCCCD;
	add.f64 	%fd19440, %fd5367, %fd19439;
	div.rn.f64 	%fd19441, %fd19438, %fd19440;
	setp.lt.f64 	%p12244, %fd19441, %fd27092;
	selp.f64 	%fd27090, %fd27090, %fd5480, %p12244;
	selp.f64 	%fd27091, %fd27091, %fd5481, %p12244;
	selp.f64 	%fd27092, %fd27092, %fd19441, %p12244;
$L__BB1_11939:
	mov.f64 	%fd27093, %fd27090;
	mov.f64 	%fd27094, %fd27091;
	@%p12240 bra 	$L__BB1_11942;
	ld.global.f64 	%fd19442, [%rd1432+20160];
	add.f64 	%fd19443, %fd27100, %fd19442;
	add.f64 	%fd19444, %fd27099, %fd5482;
	abs.f64 	%fd19445, %fd19444;
	setp.gt.f64 	%p12246, %fd19445, 0d41CDCD64FF800000;
	selp.f64 	%fd27093, 0dBFF0000000000000, %fd19443, %p12246;
	selp.f64 	%fd27094, 0d7FF0000000000000, %fd19444, %p12246;
	add.f64 	%fd19446, %fd27094, 0d4069000000000000;
	add.f64 	%fd19447, %fd27093, 0dC016CCCCCCCCCCCD;
	add.f64 	%fd19448, %fd5367, %fd19447;
	div.rn.f64 	%fd27092, %fd19446, %fd19448;
	abs.f64 	%fd19449, %fd27091;
	setp.geu.f64 	%p12247, %fd19449, 0d41CDCD64FF800000;
	@%p12247 bra 	$L__BB1_11942;
	add.f64 	%fd19450, %fd27091, 0d4069000000000000;
	add.f64 	%fd19451, %fd27090, 0dC016CCCCCCCCCCCD;
	add.f64 	%fd19452, %fd5367, %fd19451;
	div.rn.f64 	%fd19453, %fd19450, %fd19452;
	setp.lt.f64 	%p12248, %fd19453, %fd27092;
	selp.f64 	%fd27093, %fd27093, %fd27090, %p12248;
	selp.f64 	%fd27094, %fd27094, %fd27091, %p12248;
	selp.f64 	%fd27092, %fd27092, %fd19453, %p12248;
$L__BB1_11942:
	ld.global.f64 	%fd5503, [%rd1433+23000];
	abs.f64 	%fd19454, %fd5503;
	setp.geu.f64 	%p12249, %fd19454, 0d41CDCD64FF800000;
	mov.f64 	%fd27096, %fd27093;
	mov.f64 	%fd27097, %fd27094;
	@%p12249 bra 	$L__BB1_11945;
	ld.global.f64 	%fd19455, [%rd1433+22000];
	add.f64 	%fd19456, %fd27100, %fd19455;
	add.f64 	%fd19457, %fd27099, %fd5503;
	abs.f64 	%fd19458, %fd19457;
	setp.gt.f64 	%p12250, %fd19458, 0d41CDCD64FF800000;
	selp.f64 	%fd27096, 0dBFF0000000000000, %fd19456, %p12250;
	selp.f64 	%fd27097, 0d7FF0000000000000, %fd19457, %p12250;
	add.f64 	%fd19459, %fd27097, 0d4069000000000000;
	add.f64 	%fd19460, %fd27096, 0dC016CCCCCCCCCCCD;
	add.f64 	%fd19461, %fd5367, %fd19460;
	div.rn.f64 	%fd27092, %fd19459, %fd19461;
	abs.f64 	%fd19462, %fd27094;
	setp.geu.f64 	%p12251, %fd19462, 0d41CDCD64FF800000;
	@%p12251 bra 	$L__BB1_11945;
	add.f64 	%fd19463, %fd27094, 0d4069000000000000;
	add.f64 	%fd19464, %fd27093, 0dC016CCCCCCCCCCCD;
	add.f64 	%fd19465, %fd5367, %fd19464;
	div.rn.f64 	%fd19466, %fd19463, %fd19465;
	setp.lt.f64 	%p12252, %fd19466, %fd27092;
	selp.f64 	%fd27096, %fd27096, %fd27093, %p12252;
	selp.f64 	%fd27097, %fd27097, %fd27094, %p12252;
	selp.f64 	%fd27092, %fd27092, %fd19466, %p12252;
$L__BB1_11945:
	add.f64 	%fd19467, %fd27100, 0dC016CCCCCCCCCCCD;
	add.f64 	%fd5513, %fd5367, %fd19467;
	abs.f64 	%fd19468, %fd27097;
	setp.geu.f64 	%p12253, %fd19468, 0d41CDCD64FF800000;
	@%p12253 bra 	$L__BB1_11947;
	add.f64 	%fd19469, %fd27099, 0d4069000000000000;
	div.rn.f64 	%fd19470, %fd19469, %fd5513;
	setp.lt.f64 	%p12254, %fd27092, %fd19470;
	selp.f64 	%fd27099, %fd27099, %fd27097, %p12254;
	selp.f64 	%fd27100, %fd27100, %fd27096, %p12254;
$L__BB1_11947:
	add.f64 	%fd19471, %fd27100, 0d3EB0C6F7A0B5ED8D;
	add.f64 	%fd19472, %fd27099, 0d3EB0C6F7A0B5ED8D;
	add.s32 	%r19995, %r4572, -1;
	mad.lo.s32 	%r19996, %r4574, %r19995, %r4618;
	add.s32 	%r19997, %r19996, -1;
	mul.wide.s32 	%rd11307, %r19997, 8;
	add.s64 	%rd11308, %rd8, %rd11307;
	ld.local.f64 	%fd19473, [%rd11308];
	add.f64 	%fd19474, %fd19472, %fd19473;
	add.f64 	%fd19475, %fd19474, 0d4069000000000000;
	add.s64 	%rd11309, %rd9, %rd11307;
	ld.local.f64 	%fd19476, [%rd11309];
	add.f64 	%fd19477, %fd19471, %fd19476;
	add.f64 	%fd19478, %fd19477, 0dC016CCCCCCCCCCCD;
	add.f64 	%fd19479, %fd5367, %fd19478;
	div.rn.f64 	%fd19480, %fd19475, %fd19479;
	add.f64 	%fd19481, %fd19480, 0dC071126666666666;
	setp.gt.f64 	%p12255, %fd19481, %fd27101;
	setp.lt.f64 	%p12256, %fd19477, 0d0000000000000000;
	setp.lt.f64 	%p12257, %fd19474, 0d0000000000000000;
	and.pred  	%p12258, %p12256, %p12257;
	and.pred  	%p12259, %p12258, %p12255;
	selp.f64 	%fd27101, %fd19481, %fd27101, %p12259;
	selp.b32 	%r28891, %r4618, %r28891, %p12259;
	add.s32 	%r28889, %r4618, 1;
	setp.ne.s32 	%p12260, %r4618, %r4574;
	@%p12260 bra 	$L__BB1_11934;
$L__BB1_11948:
	abs.f64 	%fd5520, %fd27101;
	setp.gt.f64 	%p12261, %fd5520, 0d41CDCD64FF800000;
	selp.b32 	%r29121, 1, %r28891, %p12261;
	selp.b32 	%r29122, 1, %r4572, %p12261;
	cvt.u64.u32 	%rd11310, %r29122;
	add.s64 	%rd1434, %rd12, %rd11310;
	ld.local.u8 	%rs821, [%rd1434];
	cvt.u32.u16 	%r19998, %rs821;
	cvt.s32.s8 	%r19999, %r19998;
	cvt.s64.s32 	%rd11311, %r29121;
	add.s64 	%rd1435, %rd13, %rd11311;
	ld.local.u8 	%rs6904, [%rd1435];
	cvt.u32.u16 	%r20000, %rs6904;
	cvt.s32.s8 	%r20001, %r20000;
	add.s32 	%r20002, %r20001, %r19999;
	setp.ne.s32 	%p12262, %r20002, 3;
	mov.f64 	%fd27112, 0dBFF0000000000000;
	mov.f64 	%fd27111, 0d7FF0000000000000;
	@%p12262 bra 	$L__BB1_11961;
	cvt.u32.u16 	%r20003, %rs821;
	cvt.u32.u16 	%r20004, %rs6904;
	cvt.u64.u16 	%rd11312, %rs6904;
	cvt.s64.s8 	%rd11313, %rd11312;
	cvt.s32.s8 	%r20005, %r20003;
	mul.wide.s32 	%rd11314, %r20005, 5;
	add.s64 	%rd11315, %rd11314, %rd11313;
	shl.b64 	%rd11316, %rd11315, 3;
	add.s64 	%rd11317, %rd1, %rd11316;
	ld.global.f64 	%fd27112, [%rd11317+45440];
	ld.local.s8 	%r20006, [%rd1435+1];
	ld.local.s8 	%rs4741, [%rd1434+1];
	cvt.u32.u16 	%r20007, %rs4741;
	prmt.b32 	%r20008, %r20003, %r20007, 0x3340U;
	prmt.b32 	%r20009, %r20004, 0, 0x3340U;
	prmt.b32 	%r20010, %r20008, %r20009, 0x5410U;
	mov.b32 	%r20011, 334205;
	dp4a.s32.u32 	%r20012, %r20010, %r20011, %r20006;
	mul.wide.s32 	%rd11318, %r20012, 8;
	add.s64 	%rd11319, %rd1, %rd11318;
	ld.global.f64 	%fd19485, [%rd11319+35440];
	add.f64 	%fd19486, %fd27112, %fd19485;
	ld.global.f64 	%fd27111, [%rd11317+45640];
	ld.global.f64 	%fd19487, [%rd11319+40440];
	add.f64 	%fd19488, %fd27111, %fd19487;
	abs.f64 	%fd19489, %fd19488;
	setp.gt.f64 	%p12263, %fd19489, 0d41CDCD64FF800000;
	selp.f64 	%fd5523, 0dBFF0000000000000, %fd19486, %p12263;
	selp.f64 	%fd5524, 0d7FF0000000000000, %fd19488, %p12263;
	cvt.s16.s8 	%rs4742, %rs821;
	mov.b32 	%r20013, {%rs4742, %rs4741};
	cvt.s32.s8 	%r20014, %r20004;
	mov.b32 	%r20015, 1305;
	dp2a.lo.s32.u32 	%r20016, %r20013, %r20015, %r20014;
	mul.wide.s32 	%rd11320, %r20016, 8;
	add.s64 	%rd1436, %rd1, %rd11320;
	ld.global.f64 	%fd5525, [%rd1436+21000];
	abs.f64 	%fd5526, %fd5525;
	setp.geu.f64 	%p12264, %fd5526, 0d41CDCD64FF800000;
	cvt.s16.s8 	%rs4743, %rs6904;
	mov.b32 	%r20017, {%rs4742, %rs4743};
	dp2a.lo.s32.u32 	%r20018, %r20017, %r20015, %r20006;
	mul.wide.s32 	%rd11321, %r20018, 8;
	add.s64 	%rd1437, %rd1, %rd11321;
	mov.f64 	%fd27102, %fd5523;
	mov.f64 	%fd27103, %fd5524;
	@%p12264 bra 	$L__BB1_11953;
	ld.global.f64 	%fd5527, [%rd1437+23000];
	abs.f64 	%fd19491, %fd5527;
	setp.geu.f64 	%p12265, %fd19491, 0d41CDCD64FF800000;
	mov.f64 	%fd27102, %fd5523;
	mov.f64 	%fd27103, %fd5524;
	@%p12265 bra 	$L__BB1_11953;
	ld.global.f64 	%fd19492, [%rd1436+20000];
	add.f64 	%fd19493, %fd27112, %fd19492;
	ld.global.f64 	%fd19494, [%rd1437+22000];
	add.f64 	%fd19495, %fd19493, %fd19494;
	add.f64 	%fd19496, %fd27111, %fd5525;
	add.f64 	%fd19497, %fd19496, %fd5527;
	abs.f64 	%fd19498, %fd19497;
	setp.gt.f64 	%p12266, %fd19498, 0d41CDCD64FF800000;
	selp.f64 	%fd27102, 0dBFF0000000000000, %fd19495, %p12266;
	selp.f64 	%fd27103, 0d7FF0000000000000, %fd19497, %p12266;
	add.f64 	%fd19499, %fd27103, 0d4069000000000000;
	add.f64 	%fd19500, %fd27102, 0dC016CCCCCCCCCCCD;
	add.f64 	%fd19501, %fd5367, %fd19500;
	div.rn.f64 	%fd27104, %fd19499, %fd19501;
	abs.f64 	%fd19502, %fd5524;
	setp.geu.f64 	%p12267, %fd19502, 0d41CDCD64FF800000;
	@%p12267 bra 	$L__BB1_11953;
	add.f64 	%fd19503, %fd5524, 0d4069000000000000;
	add.f64 	%fd19504, %fd5523, 0dC016CCCCCCCCCCCD;
	add.f64 	%fd19505, %fd5367, %fd19504;
	div.rn.f64 	%fd19506, %fd19503, %fd19505;
	setp.lt.f64 	%p12268, %fd19506, %fd27104;
	selp.f64 	%fd27102, %fd27102, %fd5523, %p12268;
	selp.f64 	%fd27103, %fd27103, %fd5524, %p12268;
	selp.f64 	%fd27104, %fd27104, %fd19506, %p12268;
$L__BB1_11953:
	mov.f64 	%fd27105, %fd27102;
	mov.f64 	%fd27106, %fd27103;
	@%p12264 bra 	$L__BB1_11956;
	ld.global.f64 	%fd19507, [%rd1436+20000];
	add.f64 	%fd19508, %fd27112, %fd19507;
	add.f64 	%fd19509, %fd27111, %fd5525;
	abs.f64 	%fd19510, %fd19509;
	setp.gt.f64 	%p12270, %fd19510, 0d41CDCD64FF800000;
	selp.f64 	%fd27105, 0dBFF0000000000000, %fd19508, %p12270;
	selp.f64 	%fd27106, 0d7FF0000000000000, %fd19509, %p12270;
	add.f64 	%fd19511, %fd27106, 0d4069000000000000;
	add.f64 	%fd19512, %fd27105, 0dC016CCCCCCCCCCCD;
	add.f64 	%fd19513, %fd5367, %fd19512;
	div.rn.f64 	%fd27104, %fd19511, %fd19513;
	abs.f64 	%fd19514, %fd27103;
	setp.geu.f64 	%p12271, %fd19514, 0d41CDCD64FF800000;
	@%p12271 bra 	$L__BB1_11956;
	add.f64 	%fd19515, %fd27103, 0d4069000000000000;
	add.f64 	%fd19516, %fd27102, 0dC016CCCCCCCCCCCD;
	add.f64 	%fd19517, %fd5367, %fd19516;
	div.rn.f64 	%fd19518, %fd19515, %fd19517;
	setp.lt.f64 	%p12272, %fd19518, %fd27104;
	selp.f64 	%fd27105, %fd27105, %fd27102, %p12272;
	selp.f64 	%fd27106, %fd27106, %fd27103, %p12272;
	selp.f64 	%fd27104, %fd27104, %fd19518, %p12272;
$L__BB1_11956:
	ld.global.f64 	%fd5546, [%rd1437+23000];
	abs.f64 	%fd19519, %fd5546;
	setp.geu.f64 	%p12273, %fd19519, 0d41CDCD64FF800000;
	mov.f64 	%fd27108, %fd27105;
	mov.f64 	%fd27109, %fd27106;
	@%p12273 bra 	$L__BB1_11959;
	ld.global.f64 	%fd19520, [%rd1437+22000];
	add.f64 	%fd19521, %fd27112, %fd19520;
	add.f64 	%fd19522, %fd27111, %fd5546;
	abs.f64 	%fd19523, %fd19522;
	setp.gt.f64 	%p12274, %fd19523, 0d41CDCD64FF800000;
	selp.f64 	%fd27108, 0dBFF0000000000000, %fd19521, %p12274;
	selp.f64 	%fd27109, 0d7FF0000000000000, %fd19522, %p12274;
	add.f64 	%fd19524, %fd27109, 0d4069000000000000;
	add.f64 	%fd19525, %fd27108, 0dC016CCCCCCCCCCCD;
	add.f64 	%fd19526, %fd5367, %fd19525;
	div.rn.f64 	%fd27104, %fd19524, %fd19526;
	abs.f64 	%fd19527, %fd27106;
	setp.geu.f64 	%p12275, %fd19527, 0d41CDCD64FF800000;
	@%p12275 bra 	$L__BB1_11959;
	add.f64 	%fd19528, %fd27106, 0d4069000000000000;
	add.f64 	%fd19529, %fd27105, 0dC016CCCCCCCCCCCD;
	add.f64 	%fd19530, %fd5367, %fd19529;
	div.rn.f64 	%fd19531, %fd19528, %fd19530;
	setp.lt.f64 	%p12276, %fd19531, %fd27104;
	selp.f64 	%fd27108, %fd27108, %fd27105, %p12276;
	selp.f64 	%fd27109, %fd27109, %fd27106, %p12276;
	selp.f64 	%fd27104, %fd27104, %fd19531, %p12276;
$L__BB1_11959:
	add.f64 	%fd19532, %fd27112, 0dC016CCCCCCCCCCCD;
	add.f64 	%fd5556, %fd5367, %fd19532;
	abs.f64 	%fd19533, %fd27109;
	setp.geu.f64 	%p12277, %fd19533, 0d41CDCD64FF800000;
	@%p12277 bra 	$L__BB1_11961;
	add.f64 	%fd19534, %fd27111, 0d4069000000000000;
	div.rn.f64 	%fd19535, %fd19534, %fd5556;
	setp.lt.f64 	%p12278, %fd27104, %fd19535;
	selp.f64 	%fd27111, %fd27111, %fd27109, %p12278;
	selp.f64 	%fd27112, %fd27112, %fd27108, %p12278;
$L__BB1_11961:
	setp.eq.s32 	%p12279, %r4572, 0;
	@%p12279 bra 	$L__BB1_11975;
	and.b32  	%r4625, %r4572, 15;
	setp.lt.u32 	%p12280, %r4572, 16;
	mov.b32 	%r28894, 0;
	@%p12280 bra 	$L__BB1_11965;
	and.b32  	%r28894, %r4572, 2147483632;
	mov.b32 	%r28892, 0;
$L__BB1_11964:
	.pragma "nounroll";
	mul.wide.u32 	%rd11322, %r28892, 4;
	add.s64 	%rd11323, %rd10, %rd11322;
	mov.b32 	%r20021, 0;
	st.local.u32 	[%rd11323], %r20021;
	st.local.u32 	[%rd11323+4], %r20021;
	st.local.u32 	[%rd11323+8], %r20021;
	st.local.u32 	[%rd11323+12], %r20021;
	st.local.u32 	[%rd11323+16], %r20021;
	st.local.u32 	[%rd11323+20], %r20021;
	st.local.u32 	[%rd11323+24], %r20021;
	st.local.u32 	[%rd11323+28], %r20021;
	st.local.u32 	[%rd11323+32], %r20021;
	st.local.u32 	[%rd11323+36], %r20021;
	st.local.u32 	[%rd11323+40], %r20021;
	st.local.u32 	[%rd11323+44], %r20021;
	st.local.u32 	[%rd11323+48], %r20021;
	st.local.u32 	[%rd11323+52], %r20021;
	st.local.u32 	[%rd11323+56], %r20021;
	st.local.u32 	[%rd11323+60], %r20021;
	add.s32 	%r28892, %r28892, 16;
	setp.ne.s32 	%p12281, %r28892, %r28894;
	@%p12281 bra 	$L__BB1_11964;
$L__BB1_11965:
	setp.eq.s32 	%p12282, %r4625, 0;
	@%p12282 bra 	$L__BB1_11975;
	and.b32  	%r4630, %r4572, 7;
	setp.lt.u32 	%p12283, %r4625, 8;
	@%p12283 bra 	$L__BB1_11968;
	mul.wide.u32 	%rd11324, %r28894, 4;
	add.s64 	%rd11325, %rd10, %rd11324;
	mov.b32 	%r20022, 0;
	st.local.u32 	[%rd11325], %r20022;
	st.local.u32 	[%rd11325+4], %r20022;
	st.local.u32 	[%rd11325+8], %r20022;
	st.local.u32 	[%rd11325+12], %r20022;
	st.local.u32 	[%rd11325+16], %r20022;
	st.local.u32 	[%rd11325+20], %r20022;
	st.local.u32 	[%rd11325+24], %r20022;
	st.local.u32 	[%rd11325+28], %r20022;
	add.s32 	%r28894, %r28894, 8;
$L__BB1_11968:
	setp.eq.s32 	%p12284, %r4630, 0;
	@%p12284 bra 	$L__BB1_11975;
	and.b32  	%r4633, %r4572, 3;
	setp.lt.u32 	%p12285, %r4630, 4;
	@%p12285 bra 	$L__BB1_11971;
	mul.wide.u32 	%rd11326, %r28894, 4;
	add.s64 	%rd11327, %rd10, %rd11326;
	mov.b32 	%r20023, 0;
	st.local.u32 	[%rd11327], %r20023;
	st.local.u32 	[%rd11327+4], %r20023;
	st.local.u32 	[%rd11327+8], %r20023;
	st.local.u32 	[%rd11327+12], %r20023;
	add.s32 	%r28894, %r28894, 4;
$L__BB1_11971:
	setp.eq.s32 	%p12286, %r4633, 0;
	@%p12286 bra 	$L__BB1_11975;
	mul.wide.u32 	%rd11328, %r28894, 4;
	add.s64 	%rd1438, %rd10, %rd11328;
	mov.b32 	%r20024, 0;
	st.local.u32 	[%rd1438], %r20024;
	setp.eq.s32 	%p12287, %r4633, 1;
	@%p12287 bra 	$L__BB1_11975;
	mov.b32 	%r20025, 0;
	st.local.u32 	[%rd1438+4], %r20025;
	setp.eq.s32 	%p12288, %r4633, 2;
	@%p12288 bra 	$L__BB1_11975;
	mov.b32 	%r20026, 0;
	st.local.u32 	[%rd1438+8], %r20026;
$L__BB1_11975:
	@%p12237 bra 	$L__BB1_11989;
	and.b32  	%r4636, %r4574, 15;
	setp.lt.u32 	%p12290, %r4574, 16;
	mov.b32 	%r28898, 0;
	@%p12290 bra 	$L__BB1_11979;
	and.b32  	%r28898, %r4574, 2147483632;
	mov.b32 	%r28896, 0;
$L__BB1_11978:
	.pragma "nounroll";
	mul.wide.u32 	%rd11329, %r28896, 4;
	add.s64 	%rd11330, %rd11, %rd11329;
	mov.b32 	%r20029, 0;
	st.local.u32 	[%rd11330], %r20029;
	st.local.u32 	[%rd11330+4], %r20029;
	st.local.u32 	[%rd11330+8], %r20029;
	st.local.u32 	[%rd11330+12], %r20029;
	st.local.u32 	[%rd11330+16], %r20029;
	st.local.u32 	[%rd11330+20], %r20029;
	st.local.u32 	[%rd11330+24], %r20029;
	st.local.u32 	[%rd11330+28], %r20029;
	st.local.u32 	[%rd11330+32], %r20029;
	st.local.u32 	[%rd11330+36], %r20029;
	st.local.u32 	[%rd11330+40], %r20029;
	st.local.u32 	[%rd11330+44], %r20029;
	st.local.u32 	[%rd11330+48], %r20029;
	st.local.u32 	[%rd11330+52], %r20029;
	st.local.u32 	[%rd11330+56], %r20029;
	st.local.u32 	[%rd11330+60], %r20029;
	add.s32 	%r28896, %r28896, 16;
	setp.ne.s32 	%p12291, %r28896, %r28898;
	@%p12291 bra 	$L__BB1_11978;
$L__BB1_11979:
	setp.eq.s32 	%p12292, %r4636, 0;
	@%p12292 bra 	$L__BB1_11989;
	and.b32  	%r4641, %r4574, 7;
	setp.lt.u32 	%p12293, %r4636, 8;
	@%p12293 bra 	$L__BB1_11982;
	mul.wide.u32 	%rd11331, %r28898, 4;
	add.s64 	%rd11332, %rd11, %rd11331;
	mov.b32 	%r20030, 0;
	st.local.u32 	[%rd11332], %r20030;
	st.local.u32 	[%rd11332+4], %r20030;
	st.local.u32 	[%rd11332+8], %r20030;
	st.local.u32 	[%rd11332+12], %r20030;
	st.local.u32 	[%rd11332+16], %r20030;
	st.local.u32 	[%rd11332+20], %r20030;
	st.local.u32 	[%rd11332+24], %r20030;
	st.local.u32 	[%rd11332+28], %r20030;
	add.s32 	%r28898, %r28898, 8;
$L__BB1_11982:
	setp.eq.s32 	%p12294, %r4641, 0;
	@%p12294 bra 	$L__BB1_11989;
	and.b32  	%r4644, %r4574, 3;
	setp.lt.u32 	%p12295, %r4641, 4;
	@%p12295 bra 	$L__BB1_11985;
	mul.wide.u32 	%rd11333, %r28898, 4;
	add.s64 	%rd11334, %rd11, %rd11333;
	mov.b32 	%r20031, 0;
	st.local.u32 	[%rd11334], %r20031;
	st.local.u32 	[%rd11334+4], %r20031;
	st.local.u32 	[%rd11334+8], %r20031;
	st.local.u32 	[%rd11334+12], %r20031;
	add.s32 	%r28898, %r28898, 4;
$L__BB1_11985:
	setp.eq.s32 	%p12296, %r4644, 0;
	@%p12296 bra 	$L__BB1_11989;
	mul.wide.u32 	%rd11335, %r28898, 4;
	add.s64 	%rd1439, %rd11, %rd11335;
	mov.b32 	%r20032, 0;
	st.local.u32 	[%rd1439], %r20032;
	setp.eq.s32 	%p12297, %r4644, 1;
	@%p12297 bra 	$L__BB1_11989;
	mov.b32 	%r20033, 0;
	st.local.u32 	[%rd1439+4], %r20033;
	setp.eq.s32 	%p12298, %r4644, 2;
	@%p12298 bra 	$L__BB1_11989;
	mov.b32 	%r20034, 0;
	st.local.u32 	[%rd1439+8], %r20034;
$L__BB1_11989:
	add.s32 	%r20035, %r29122, -1;
	add.s32 	%r4647, %r29121, -1;
	mad.lo.s32 	%r4648, %r20035, %r4574, %r4647;
	mul.wide.s32 	%rd11336, %r4648, 8;
	add.s64 	%rd11337, %rd8, %rd11336;
	ld.local.f64 	%fd19537, [%rd11337];
	abs.f64 	%fd19538, %fd19537;
	setp.geu.f64 	%p12299, %fd19538, 0d41CDCD64FF800000;
	mov.f64 	%fd27119, 0d0000000000000000;
	@%p12299 bra 	$L__BB1_12037;
	mul.wide.u32 	%rd11338, %r29122, 4;
	add.s64 	%rd11339, %rd10, %rd11338;
	st.local.u32 	[%rd11339+-4], %r29121;
	mul.wide.s32 	%rd11340, %r4647, 4;
	add.s64 	%rd11341, %rd11, %rd11340;
	st.local.u32 	[%rd11341], %r29122;
$L__BB1_11991:
	cvt.s64.s32 	%rd11342, %r29122;
	add.s64 	%rd1440, %rd12, %rd11342;
	ld.local.u8 	%rs824, [%rd1440];
	cvt.u32.u16 	%r20036, %rs824;
	cvt.s32.s8 	%r20037, %r20036;
	cvt.u32.u16 	%r20038, %rs6904;
	cvt.s32.s8 	%r20039, %r20038;
	add.s32 	%r20040, %r20039, %r20037;
	setp.eq.s32 	%p12300, %r20040, 3;
	@%p12300 bra 	$L__BB1_11993;
	add.s32 	%r20041, %r29122, -1;
	mad.lo.s32 	%r20042, %r20041, %r4574, %r29121;
	add.s32 	%r20043, %r20042, -1;
	mul.wide.s32 	%rd11343, %r20043, 8;
	add.s64 	%rd11344, %rd9, %rd11343;
	mov.b64 	%rd11345, -4616189618054758400;
	st.local.u64 	[%rd11344], %rd11345;
	add.s64 	%rd11346, %rd8, %rd11343;
	mov.b64 	%rd11347, 9218868437227405312;
	st.local.u64 	[%rd11346], %rd11347;
	mov.f64 	%fd27117, 0dBFF0000000000000;
	mov.f64 	%fd27116, 0d7FF0000000000000;
	bra.uni 	$L__BB1_12004;
$L__BB1_11993:
	cvt.s32.s8 	%r20045, %r20036;
	mul.wide.s32 	%rd11348, %r20045, 5;
	cvt.u64.u16 	%rd11349, %rs6904;
	cvt.s64.s8 	%rd1441, %rd11349;
	add.s64 	%rd1442, %rd11348, %rd1441;
	shl.b64 	%rd11350, %rd1442, 3;
	add.s64 	%rd11351, %rd1, %rd11350;
	ld.global.f64 	%fd27117, [%rd11351+45440];
	cvt.s64.s32 	%rd11352, %r29121;
	add.s64 	%rd11353, %rd13, %rd11352;
	ld.local.u8 	%rs4744, [%rd1440+-1];
	cvt.u64.u16 	%rd11354, %rs4744;
	cvt.s64.s8 	%rd1443, %rd11354;
	ld.local.s8 	%rs4745, [%rd11353+-1];
	cvt.u32.u16 	%r20046, %rs4745;
	cvt.u32.u16 	%r20047, %rs6904;
	prmt.b32 	%r20048, %r20047, %r20046, 0x3340U;
	prmt.b32 	%r20049, %r20036, 0, 0x3340U;
	prmt.b32 	%r20050, %r20048, %r20049, 0x5410U;
	cvt.u32.u16 	%r20051, %rs4744;
	cvt.s32.s8 	%r20052, %r20051;
	mov.b32 	%r20053, 334205;
	dp4a.s32.u32 	%r20054, %r20050, %r20053, %r20052;
	mul.wide.s32 	%rd11355, %r20054, 8;
	add.s64 	%rd11356, %rd1, %rd11355;
	ld.global.f64 	%fd19541, [%rd11356+35440];
	add.f64 	%fd19542, %fd27117, %fd19541;
	ld.global.f64 	%fd27116, [%rd11351+45640];
	ld.global.f64 	%fd19543, [%rd11356+40440];
	add.f64 	%fd19544, %fd27116, %fd19543;
	abs.f64 	%fd19545, %fd19544;
	setp.gt.f64 	%p12301, %fd19545, 0d41CDCD64FF800000;
	selp.f64 	%fd5563, 0dBFF0000000000000, %fd19542, %p12301;
	selp.f64 	%fd5564, 0d7FF0000000000000, %fd19544, %p12301;
	cvt.s16.s8 	%rs4746, %rs6904;
	mov.b32 	%r20055, {%rs4746, %rs4745};
	mov.b32 	%r20056, 1305;
	dp2a.lo.s32.u32 	%r20057, %r20055, %r20056, %r20045;
	mul.wide.s32 	%rd11357, %r20057, 8;
	add.s64 	%rd1444, %rd1, %rd11357;
	ld.global.f64 	%fd5565, [%rd1444+21000];
	abs.f64 	%fd19546, %fd5565;
	setp.geu.f64 	%p12302, %fd19546, 0d41CDCD64FF800000;
	@%p12302 bra 	$L__BB1_11997;
	mad.lo.s64 	%rd11361, %rd1441, 24, %rd1442;
	add.s64 	%rd11362, %rd11361, %rd1443;
	shl.b64 	%rd11363, %rd11362, 3;
	add.s64 	%rd1445, %rd1, %rd11363;
	ld.global.f64 	%fd5566, [%rd1445+23000];
	abs.f64 	%fd19561, %fd5566;
	setp.lt.f64 	%p12307, %fd19561, 0d41CDCD64FF800000;
	@%p12307 bra 	$L__BB1_12000;
	ld.global.f64 	%fd19562, [%rd1444+20000];
	add.f64 	%fd19563, %fd27117, %fd19562;
	add.f64 	%fd19564, %fd27116, %fd5565;
	abs.f64 	%fd19565, %fd19564;
	setp.gt.f64 	%p12308, %fd19565, 0d41CDCD64FF800000;
	selp.f64 	%fd27113, 0dBFF0000000000000, %fd19563, %p12308;
	selp.f64 	%fd27114, 0d7FF0000000000000, %fd19564, %p12308;
	add.f64 	%fd19566, %fd27114, 0d4069000000000000;
	add.f64 	%fd19567, %fd27113, 0dC016CCCCCCCCCCCD;
	add.f64 	%fd19568, %fd5367, %fd19567;
	div.rn.f64 	%fd27115, %fd19566, %fd19568;
	abs.f64 	%fd19569, %fd5564;
	setp.geu.f64 	%p12309, %fd19569, 0d41CDCD64FF800000;
	@%p12309 bra 	$L__BB1_12002;
	add.f64 	%fd19570, %fd5564, 0d4069000000000000;
	add.f64 	%fd19571, %fd5563, 0dC016CCCCCCCCCCCD;
	add.f64 	%fd19572, %fd5367, %fd19571;
	div.rn.f64 	%fd19573, %fd19570, %fd19572;
	setp.lt.f64 	%p12310, %fd19573, %fd27115;
	selp.f64 	%fd27113, %fd27113, %fd5563, %p12310;
	selp.f64 	%fd27114, %fd27114, %fd5564, %p12310;
	selp.f64 	%fd27115, %fd27115, %fd19573, %p12310;
	bra.uni 	$L__BB1_12002;
$L__BB1_11997:
	mad.lo.s64 	%rd11358, %rd1441, 24, %rd1442;
	add.s64 	%rd11359, %rd11358, %rd1443;
	shl.b64 	%rd11360, %rd11359, 3;
	add.s64 	%rd1446, %rd1, %rd11360;
	ld.global.f64 	%fd5567, [%rd1446+23000];
	abs.f64 	%fd19548, %fd5567;
	setp.geu.f64 	%p12303, %fd19548, 0d41CDCD64FF800000;
	mov.f64 	%fd27113, %fd5563;
	mov.f64 	%fd27114, %fd5564;
	@%p12303 bra 	$L__BB1_12002;
	ld.global.f64 	%fd19549, [%rd1446+22000];
	add.f64 	%fd19550, %fd27117, %fd19549;
	add.f64 	%fd19551, %fd27116, %fd5567;
	abs.f64 	%fd19552, %fd19551;
	setp.gt.f64 	%p12304, %fd19552, 0d41CDCD64FF800000;
	selp.f64 	%fd27113, 0dBFF0000000000000, %fd19550, %p12304;
	selp.f64 	%fd27114, 0d7FF0000000000000, %fd19551, %p12304;
	add.f64 	%fd19553, %fd27114, 0d4069000000000000;
	add.f64 	%fd19554, %fd27113, 0dC016CCCCCCCCCCCD;
	add.f64 	%fd19555, %fd5367, %fd19554;
	div.rn.f64 	%fd27115, %fd19553, %fd19555;
	abs.f64 	%fd19556, %fd5564;
	setp.geu.f64 	%p12305, %fd19556, 0d41CDCD64FF800000;
	@%p12305 bra 	$L__BB1_12002;
	add.f64 	%fd19557, %fd5564, 0d4069000000000000;
	add.f64 	%fd19558, %fd5563, 0dC016CCCCCCCCCCCD;
	add.f64 	%fd19559, %fd5367, %fd19558;
	div.rn.f64 	%fd19560, %fd19557, %fd19559;
	setp.lt.f64 	%p12306, %fd19560, %fd27115;
	selp.f64 	%fd27113, %fd27113, %fd5563, %p12306;
	selp.f64 	%fd27114, %fd27114, %fd5564, %p12306;
	selp.f64 	%fd27115, %fd27115, %fd19560, %p12306;
	bra.uni 	$L__BB1_12002;
$L__BB1_12000:
	ld.global.f64 	%fd19574, [%rd1444+20000];
	add.f64 	%fd19575, %fd27117, %fd19574;
	ld.global.f64 	%fd19576, [%rd1445+22000];
	add.f64 	%fd19577, %fd19575, %fd19576;
	add.f64 	%fd19578, %fd27116, %fd5565;
	add.f64 	%fd19579, %fd19578, %fd5566;
	abs.f64 	%fd19580, %fd19579;
	setp.gt.f64 	%p12311, %fd19580, 0d41CDCD64FF800000;
	selp.f64 	%fd27113, 0dBFF0000000000000, %fd19577, %p12311;
	selp.f64 	%fd27114, 0d7FF0000000000000, %fd19579, %p12311;
	add.f64 	%fd19581, %fd27114, 0d4069000000000000;
	add.f64 	%fd19582, %fd27113, 0dC016CCCCCCCCCCCD;
	add.f64 	%fd19583, %fd5367, %fd19582;
	div.rn.f64 	%fd27115, %fd19581, %fd19583;
	abs.f64 	%fd19584, %fd5564;
	setp.geu.f64 	%p12312, %fd19584, 0d41CDCD64FF800000;
	@%p12312 bra 	$L__BB1_12002;
	add.f64 	%fd19585, %fd5564, 0d4069000000000000;
	add.f64 	%fd19586, %fd5563, 0dC016CCCCCCCCCCCD;
	add.f64 	%fd19587, %fd5367, %fd19586;
	div.rn.f64 	%fd19588, %fd19585, %fd19587;
	setp.lt.f64 	%p12313, %fd19588, %fd27115;
	selp.f64 	%fd27113, %fd27113, %fd5563, %p12313;
	selp.f64 	%fd27114, %fd27114, %fd5564, %p12313;
	selp.f64 	%fd27115, %fd27115, %fd19588, %p12313;
$L__BB1_12002:
	abs.f64 	%fd19589, %fd27114;
	setp.geu.f64 	%p12314, %fd19589, 0d41CDCD64FF800000;
	@%p12314 bra 	$L__BB1_12004;
	add.f64 	%fd19590, %fd27116, 0d4069000000000000;
	add.f64 	%fd19591, %fd27117, 0dC016CCCCCCCCCCCD;
	add.f64 	%fd19592, %fd5367, %fd19591;
	div.rn.f64 	%fd19593, %fd19590, %fd19592;
	setp.lt.f64 	%p12315, %fd27115, %fd19593;
	selp.f64 	%fd27116, %fd27116, %fd27114, %p12315;
	selp.f64 	%fd27117, %fd27117, %fd27113, %p12315;
$L__BB1_12004:
	add.s32 	%r4651, %r29122, -1;
	mul.lo.s32 	%r4652, %r4651, %r4574;
	add.s32 	%r4653, %r29121, -1;
	add.s32 	%r4654, %r4653, %r4652;
	mul.wide.s32 	%rd11364, %r4654, 8;
	add.s64 	%rd11365, %rd9, %rd11364;
	ld.local.f64 	%fd5593, [%rd11365];
	abs.f64 	%fd5594, %fd5593;
	abs.f64 	%fd19594, %fd27117;
	max.f64 	%fd19596, %fd5594, %fd19594;
	setp.gt.f64 	%p12316, %fd19596, 0d41CDCD64FF800000;
	sub.f64 	%fd19597, %fd5593, %fd27117;
	abs.f64 	%fd19598, %fd19597;
	setp.geu.f64 	%p12317, %fd19598, 0d3EE4F8B588E368F1;
	or.pred  	%p12318, %p12316, %p12317;
	@%p12318 bra 	$L__BB1_13107;
	mul.wide.s32 	%rd11366, %r4654, 8;
	add.s64 	%rd11367, %rd8, %rd11366;
	ld.local.f64 	%fd19600, [%rd11367];
	abs.f64 	%fd19601, %fd19600;
	abs.f64 	%fd19602, %fd27116;
	max.f64 	%fd19604, %fd19601, %fd19602;
	setp.gt.f64 	%p12319, %fd19604, 0d41CDCD64FF800000;
	sub.f64 	%fd19605, %fd19600, %fd27116;
	abs.f64 	%fd19606, %fd19605;
	setp.geu.f64 	%p12320, %fd19606, 0d3EE4F8B588E368F1;
	or.pred  	%p12321, %p12319, %p12320;
	@%p12321 bra 	$L__BB1_13107;
	mul.wide.s32 	%rd11368, %r4648, 8;
	add.s64 	%rd11369, %rd8, %rd11368;
	ld.local.f64 	%fd19609, [%rd11369];
	add.f64 	%fd5595, %fd27111, %fd19609;
	add.s64 	%rd11370, %rd9, %rd11368;
	ld.local.f64 	%fd19610, [%rd11370];
	add.f64 	%fd5596, %fd27112, %fd19610;
	mov.f64 	%fd27118, 0d3FE0000000000000;
	@%p12261 bra 	$L__BB1_12036;
	mov.b32 	%r28925, 0;
	@%p12279 bra 	$L__BB1_12021;
	and.b32  	%r4655, %r4572, 15;
	setp.lt.u32 	%p12324, %r4572, 16;
	mov.b32 	%r28925, 0;
	mov.u32 	%r28909, %r28925;
	@%p12324 bra 	$L__BB1_12011;
	and.b32  	%r28909, %r4572, 2147483632;
	mov.b32 	%r28925, 0;
	mov.u32 	%r28903, %r28925;
$L__BB1_12010:
	.pragma "nounroll";
	mul.wide.u32 	%rd11371, %r28903, 4;
	add.s64 	%rd11372, %rd10, %rd11371;
	ld.local.u32 	%r20062, [%rd11372];
	setp.gt.s32 	%p12325, %r20062, 0;
	selp.u32 	%r20063, 1, 0, %p12325;
	add.s32 	%r20064, %r28925, %r20063;
	ld.local.u32 	%r20065, [%rd11372+4];
	setp.gt.s32 	%p12326, %r20065, 0;
	selp.u32 	%r20066, 1, 0, %p12326;
	add.s32 	%r20067, %r20064, %r20066;
	ld.local.u32 	%r20068, [%rd11372+8];
	setp.gt.s32 	%p12327, %r20068, 0;
	selp.u32 	%r20069, 1, 0, %p12327;
	add.s32 	%r20070, %r20067, %r20069;
	ld.local.u32 	%r20071, [%rd11372+12];
	setp.gt.s32 	%p12328, %r20071, 0;
	selp.u32 	%r20072, 1, 0, %p12328;
	add.s32 	%r20073, %r20070, %r20072;
	ld.local.u32 	%r20074, [%rd11372+16];
	setp.gt.s32 	%p12329, %r20074, 0;
	selp.u32 	%r20075, 1, 0, %p12329;
	add.s32 	%r20076, %r20073, %r20075;
	ld.local.u32 	%r20077, [%rd11372+20];
	setp.gt.s32 	%p12330, %r20077, 0;
	selp.u32 	%r20078, 1, 0, %p12330;
	add.s32 	%r20079, %r20076, %r20078;
	ld.local.u32 	%r20080, [%rd11372+24];
	setp.gt.s32 	%p12331, %r20080, 0;
	selp.u32 	%r20081, 1, 0, %p12331;
	add.s32 	%r20082, %r20079, %r20081;
	ld.local.u32 	%r20083, [%rd11372+28];
	setp.gt.s32 	%p12332, %r20083, 0;
	selp.u32 	%r20084, 1, 0, %p12332;
	add.s32 	%r20085, %r20082, %r20084;
	ld.local.u32 	%r20086, [%rd11372+32];
	setp.gt.s32 	%p12333, %r20086, 0;
	selp.u32 	%r20087, 1, 0, %p12333;
	add.s32 	%r20088, %r20085, %r20087;
	ld.local.u32 	%r20089, [%rd11372+36];
	setp.gt.s32 	%p12334, %r20089, 0;
	selp.u32 	%r20090, 1, 0, %p12334;
	add.s32 	%r20091, %r20088, %r20090;
	ld.local.u32 	%r20092, [%rd11372+40];
	setp.gt.s32 	%p12335, %r20092, 0;
	selp.u32 	%r20093, 1, 0, %p12335;
	add.s32 	%r20094, %r20091, %r20093;
	ld.local.u32 	%r20095, [%rd11372+44];
	setp.gt.s32 	%p12336, %r20095, 0;
	selp.u32 	%r20096, 1, 0, %p12336;
	add.s32 	%r20097, %r20094, %r20096;
	ld.local.u32 	%r20098, [%rd11372+48];
	setp.gt.s32 	%p12337, %r20098, 0;
	selp.u32 	%r20099, 1, 0, %p12337;
	add.s32 	%r20100, %r20097, %r20099;
	ld.local.u32 	%r20101, [%rd11372+52];
	setp.gt.s32 	%p12338, %r20101, 0;
	selp.u32 	%r20102, 1, 0, %p12338;
	add.s32 	%r20103, %r20100, %r20102;
	ld.local.u32 	%r20104, [%rd11372+56];
	setp.gt.s32 	%p12339, %r20104, 0;
	selp.u32 	%r20105, 1, 0, %p12339;
	add.s32 	%r20106, %r20103, %r20105;
	ld.local.u32 	%r20107, [%rd11372+60];
	setp.gt.s32 	%p12340, %r20107, 0;
	selp.u32 	%r20108, 1, 0, %p12340;
	add.s32 	%r28925, %r20106, %r20108;
	add.s32 	%r28903, %r28903, 16;
	setp.ne.s32 	%p12341, %r28903, %r28909;
	@%p12341 bra 	$L__BB1_12010;
$L__BB1_12011:
	setp.eq.s32 	%p12342, %r4655, 0;
	@%p12342 bra 	$L__BB1_12021;
	and.b32  	%r4664, %r4572, 7;
	setp.lt.u32 	%p12343, %r4655, 8;
	@%p12343 bra 	$L__BB1_12014;
	mul.wide.u32 	%rd11373, %r28909, 4;
	add.s64 	%rd11374, %rd10, %rd11373;
	ld.local.u32 	%r20110, [%rd11374];
	setp.gt.s32 	%p12344, %r20110, 0;
	selp.u32 	%r20111, 1, 0, %p12344;
	add.s32 	%r20112, %r28925, %r20111;
	ld.local.u32 	%r20113, [%rd11374+4];
	setp.gt.s32 	%p12345, %r20113, 0;
	selp.u32 	%r20114, 1, 0, %p12345;
	add.s32 	%r20115, %r20112, %r20114;
	ld.local.u32 	%r20116, [%rd11374+8];
	setp.gt.s32 	%p12346, %r20116, 0;
	selp.u32 	%r20117, 1, 0, %p12346;
	add.s32 	%r20118, %r20115, %r20117;
	ld.local.u32 	%r20119, [%rd11374+12];
	setp.gt.s32 	%p12347, %r20119, 0;
	selp.u32 	%r20120, 1, 0, %p12347;
	add.s32 	%r20121, %r20118, %r20120;
	ld.local.u32 	%r20122, [%rd11374+16];
	setp.gt.s32 	%p12348, %r20122, 0;
	selp.u32 	%r20123, 1, 0, %p12348;
	add.s32 	%r20124, %r20121, %r20123;
	ld.local.u32 	%r20125, [%rd11374+20];
	setp.gt.s32 	%p12349, %r20125, 0;
	selp.u32 	%r20126, 1, 0, %p12349;
	add.s32 	%r20127, %r20124, %r20126;
	ld.local.u32 	%r20128, [%rd11374+24];
	setp.gt.s32 	%p12350, %r20128, 0;
	selp.u32 	%r20129, 1, 0, %p12350;
	add.s32 	%r20130, %r20127, %r20129;
	ld.local.u32 	%r20131, [%rd11374+28];
	setp.gt.s32 	%p12351, %r20131, 0;
	selp.u32 	%r20132, 1, 0, %p12351;
	add.s32 	%r28925, %r20130, %r20132;
	add.s32 	%r28909, %r28909, 8;
$L__BB1_12014:
	setp.eq.s32 	%p12352, %r4664, 0;
	@%p12352 bra 	$L__BB1_12021;
	and.b32  	%r4670, %r4572, 3;
	setp.lt.u32 	%p12353, %r4664, 4;
	@%p12353 bra 	$L__BB1_12017;
	mul.wide.u32 	%rd11375, %r28909, 4;
	add.s64 	%rd11376, %rd10, %rd11375;
	ld.local.u32 	%r20134, [%rd11376];
	setp.gt.s32 	%p12354, %r20134, 0;
	selp.u32 	%r20135, 1, 0, %p12354;
	add.s32 	%r20136, %r28925, %r20135;
	ld.local.u32 	%r20137, [%rd11376+4];
	setp.gt.s32 	%p12355, %r20137, 0;
	selp.u32 	%r20138, 1, 0, %p12355;
	add.s32 	%r20139, %r20136, %r20138;
	ld.local.u32 	%r20140, [%rd11376+8];
	setp.gt.s32 	%p12356, %r20140, 0;
	selp.u32 	%r20141, 1, 0, %p12356;
	add.s32 	%r20142, %r20139, %r20141;
	ld.local.u32 	%r20143, [%rd11376+12];
	setp.gt.s32 	%p12357, %r20143, 0;
	selp.u32 	%r20144, 1, 0, %p12357;
	add.s32 	%r28925, %r20142, %r20144;
	add.s32 	%r28909, %r28909, 4;
$L__BB1_12017:
	setp.eq.s32 	%p12358, %r4670, 0;
	@%p12358 bra 	$L__BB1_12021;
	mul.wide.u32 	%rd11377, %r28909, 4;
	add.s64 	%rd1447, %rd10, %rd11377;
	ld.local.u32 	%r20145, [%rd1447];
	setp.gt.s32 	%p12359, %r20145, 0;
	selp.u32 	%r20146, 1, 0, %p12359;
	add.s32 	%r28925, %r28925, %r20146;
	setp.eq.s32 	%p12360, %r4670, 1;
	@%p12360 bra 	$L__BB1_12021;
	ld.local.u32 	%r20147, [%rd1447+4];
	setp.gt.s32 	%p12361, %r20147, 0;
	selp.u32 	%r20148, 1, 0, %p12361;
	add.s32 	%r28925, %r28925, %r20148;
	setp.eq.s32 	%p12362, %r4670, 2;
	@%p12362 bra 	$L__BB1_12021;
	ld.local.u32 	%r20149, [%rd1447+8];
	setp.gt.s32 	%p12363, %r20149, 0;
	selp.u32 	%r20150, 1, 0, %p12363;
	add.s32 	%r28925, %r28925, %r20150;
$L__BB1_12021:
	@%p12237 bra 	$L__BB1_12035;
	and.b32  	%r4680, %r4574, 15;
	setp.lt.u32 	%p12365, %r4574, 16;
	mov.b32 	%r28921, 0;
	@%p12365 bra 	$L__BB1_12025;
	and.b32  	%r28921, %r4574, 2147483632;
	mov.b32 	%r28915, 0;
$L__BB1_12024:
	.pragma "nounroll";
	mul.wide.u32 	%rd11378, %r28915, 4;
	add.s64 	%rd11379, %rd11, %rd11378;
	ld.local.u32 	%r20154, [%rd11379];
	setp.gt.s32 	%p12366, %r20154, 0;
	selp.u32 	%r20155, 1, 0, %p12366;
	add.s32 	%r20156, %r28925, %r20155;
	ld.local.u32 	%r20157, [%rd11379+4];
	setp.gt.s32 	%p12367, %r20157, 0;
	selp.u32 	%r20158, 1, 0, %p12367;
	add.s32 	%r20159, %r20156, %r20158;
	ld.local.u32 	%r20160, [%rd11379+8];
	setp.gt.s32 	%p12368, %r20160, 0;
	selp.u32 	%r20161, 1, 0, %p12368;
	add.s32 	%r20162, %r20159, %r20161;
	ld.local.u32 	%r20163, [%rd11379+12];
	setp.gt.s32 	%p12369, %r20163, 0;
	selp.u32 	%r20164, 1, 0, %p12369;
	add.s32 	%r20165, %r20162, %r20164;
	ld.local.u32 	%r20166, [%rd11379+16];
	setp.gt.s32 	%p12370, %r20166, 0;
	selp.u32 	%r20167, 1, 0, %p12370;
	add.s32 	%r20168, %r20165, %r20167;
	ld.local.u32 	%r20169, [%rd11379+20];
	setp.gt.s32 	%p12371, %r20169, 0;
	selp.u32 	%r20170, 1, 0, %p12371;
	add.s32 	%r20171, %r20168, %r20170;
	ld.local.u32 	%r20172, [%rd11379+24];
	setp.gt.s32 	%p12372, %r20172, 0;
	selp.u32 	%r20173, 1, 0, %p12372;
	add.s32 	%r20174, %r20171, %r20173;
	ld.local.u32 	%r20175, [%rd11379+28];
	setp.gt.s32 	%p12373, %r20175, 0;
	selp.u32 	%r20176, 1, 0, %p12373;
	add.s32 	%r20177, %r20174, %r20176;
	ld.local.u32 	%r20178, [%rd11379+32];
	setp.gt.s32 	%p12374, %r20178, 0;
	selp.u32 	%r20179, 1, 0, %p12374;
	add.s32 	%r20180, %r20177, %r20179;
	ld.local.u32 	%r20181, [%rd11379+36];
	setp.gt.s32 	%p12375, %r20181, 0;
	selp.u32 	%r20182, 1, 0, %p12375;
	add.s32 	%r20183, %r20180, %r20182;
	ld.local.u32 	%r20184, [%rd11379+40];
	setp.gt.s32 	%p12376, %r20184, 0;
	selp.u32 	%r20185, 1, 0, %p12376;
	add.s32 	%r20186, %r20183, %r20185;
	ld.local.u32 	%r20187, [%rd11379+44];
	setp.gt.s32 	%p12377, %r20187, 0;
	selp.u32 	%r20188, 1, 0, %p12377;
	add.s32 	%r20189, %r20186, %r20188;
	ld.local.u32 	%r20190, [%rd11379+48];
	setp.gt.s32 	%p12378, %r20190, 0;
	selp.u32 	%r20191, 1, 0, %p12378;
	add.s32 	%r20192, %r20189, %r20191;
	ld.local.u32 	%r20193, [%rd11379+52];
	setp.gt.s32 	%p12379, %r20193, 0;
	selp.u32 	%r20194, 1, 0, %p12379;
	add.s32 	%r20195, %r20192, %r20194;
	ld.local.u32 	%r20196, [%rd11379+56];
	setp.gt.s32 	%p12380, %r20196, 0;
	selp.u32 	%r20197, 1, 0, %p12380;
	add.s32 	%r20198, %r20195, %r20197;
	ld.local.u32 	%r20199, [%rd11379+60];
	setp.gt.s32 	%p12381, %r20199, 0;
	selp.u32 	%r20200, 1, 0, %p12381;
	add.s32 	%r28925, %r20198, %r20200;
	add.s32 	%r28915, %r28915, 16;
	setp.ne.s32 	%p12382, %r28915, %r28921;
	@%p12382 bra 	$L__BB1_12024;
$L__BB1_12025:
	setp.eq.s32 	%p12383, %r4680, 0;
	@%p12383 bra 	$L__BB1_12035;
	and.b32  	%r4689, %r4574, 7;
	setp.lt.u32 	%p12384, %r4680, 8;
	@%p12384 bra 	$L__BB1_12028;
	mul.wide.u32 	%rd11380, %r28921, 4;
	add.s64 	%rd11381, %rd11, %rd11380;
	ld.local.u32 	%r20202, [%rd11381];
	setp.gt.s32 	%p12385, %r20202, 0;
	selp.u32 	%r20203, 1, 0, %p12385;
	add.s32 	%r20204, %r28925, %r20203;
	ld.local.u32 	%r20205, [%rd11381+4];
	setp.gt.s32 	%p12386, %r20205, 0;
	selp.u32 	%r20206, 1, 0, %p12386;
	add.s32 	%r20207, %r20204, %r20206;
	ld.local.u32 	%r20208, [%rd11381+8];
	setp.gt.s32 	%p12387, %r20208, 0;
	selp.u32 	%r20209, 1, 0, %p12387;
	add.s32 	%r20210, %r20207, %r20209;
	ld.local.u32 	%r20211, [%rd11381+12];
	setp.gt.s32 	%p12388, %r20211, 0;
	selp.u32 	%r20212, 1, 0, %p12388;
	add.s32 	%r20213, %r20210, %r20212;
	ld.local.u32 	%r20214, [%rd11381+16];
	setp.gt.s32 	%p12389, %r20214, 0;
	selp.u32 	%r20215, 1, 0, %p12389;
	add.s32 	%r20216, %r20213, %r20215;
	ld.local.u32 	%r20217, [%rd11381+20];
	setp.gt.s32 	%p12390, %r20217, 0;
	selp.u32 	%r20218, 1, 0, %p12390;
	add.s32 	%r20219, %r20216, %r20218;
	ld.local.u32 	%r20220, [%rd11381+24];
	setp.gt.s32 	%p12391, %r20220, 0;
	selp.u32 	%r20221, 1, 0, %p12391;
	add.s32 	%r20222, %r20219, %r20221;
	ld.local.u32 	%r20223, [%rd11381+28];
	setp.gt.s32 	%p12392, %r20223, 0;
	selp.u32 	%r20224, 1, 0, %p12392;
	add.s32 	%r28925, %r20222, %r20224;
	add.s32 	%r28921, %r28921, 8;
$L__BB1_12028:
	setp.eq.s32 	%p12393, %r4689, 0;
	@%p12393 bra 	$L__BB1_12035;
	and.b32  	%r4695, %r4574, 3;
	setp.lt.u32 	%p12394, %r4689, 4;
	@%p12394 bra 	$L__BB1_12031;
	mul.wide.u32 	%rd11382, %r28921, 4;
	add.s64 	%rd11383, %rd11, %rd11382;
	ld.local.u32 	%r20226, [%rd11383];
	setp.gt.s32 	%p12395, %r20226, 0;
	selp.u32 	%r20227, 1, 0, %p12395;
	add.s32 	%r20228, %r28925, %r20227;
	ld.local.u32 	%r20229, [%rd11383+4];
	setp.gt.s32 	%p12396, %r20229, 0;
	selp.u32 	%r20230, 1, 0, %p12396;
	add.s32 	%r20231, %r20228, %r20230;
	ld.local.u32 	%r20232, [%rd11383+8];
	setp.gt.s32 	%p12397, %r20232, 0;
	selp.u32 	%r20233, 1, 0, %p12397;
	add.s32 	%r20234, %r20231, %r20233;
	ld.local.u32 	%r20235, [%rd11383+12];
	setp.gt.s32 	%p12398, %r20235, 0;
	selp.u32 	%r20236, 1, 0, %p12398;
	add.s32 	%r28925, %r20234, %r20236;
	add.s32 	%r28921, %r28921, 4;
$L__BB1_12031:
	setp.eq.s32 	%p12399, %r4695, 0;
	@%p12399 bra 	$L__BB1_12035;
	mul.wide.u32 	%rd11384, %r28921, 4;
	add.s64 	%rd1448, %rd11, %rd11384;
	ld.local.u32 	%r20237, [%rd1448];
	setp.gt.s32 	%p12400, %r20237, 0;
	selp.u32 	%r20238, 1, 0, %p12400;
	add.s32 	%r28925, %r28925, %r20238;
	setp.eq.s32 	%p12401, %r4695, 1;
	@%p12401 bra 	$L__BB1_12035;
	ld.local.u32 	%r20239, [%rd1448+4];
	setp.gt.s32 	%p12402, %r20239, 0;
	selp.u32 	%r20240, 1, 0, %p12402;
	add.s32 	%r28925, %r28925, %r20240;
	setp.eq.s32 	%p12403, %r4695, 2;
	@%p12403 bra 	$L__BB1_12035;
	ld.local.u32 	%r20241, [%rd1448+8];
	setp.gt.s32 	%p12404, %r20241, 0;
	selp.u32 	%r20242, 1, 0, %p12404;
	add.s32 	%r28925, %r28925, %r20242;
$L__BB1_12035:
	shr.u32 	%r20243, %r28925, 1;
	add.s32 	%r20244, %r20243, -1;
	cvt.rn.f64.s32 	%fd19611, %r20244;
	add.f64 	%fd19612, %fd5596, 0dC016CCCCCCCCCCCD;
	fma.rn.f64 	%fd19613, %fd19611, 0dBFE0A2B1704FF434, %fd19612;
	add.f64 	%fd19614, %fd5367, %fd19613;
	add.f64 	%fd19615, %fd5595, 0d4069000000000000;
	div.rn.f64 	%fd19616, %fd19615, %fd19614;
	add.f64 	%fd19617, %fd19616, 0dC071126666666666;
	fma.rn.f64 	%fd27118, %fd19617, 0d4059000000000000, 0d3FE0000000000000;
$L__BB1_12036:
	cvt.rzi.s32.f64 	%r20245, %fd27118;
	cvt.rn.f64.s32 	%fd19618, %r20245;
	div.rn.f64 	%fd27119, %fd19618, 0d4059000000000000;
$L__BB1_12037:
	ld.param.f32 	%f832, [_Z16candidate_primerPcPiS0_S0_PfS1_S1_iffiiPdS_S0__param_9];
	add.f32 	%f658, %f832, 0fC1200000;
	cvt.f64.f32 	%fd19619, %f658;
	setp.leu.f64 	%p12405, %fd27119, %fd19619;
	selp.u32 	%r28870, 1, 0, %p12405;
$L__BB1_12038:
	ld.param.u32 	%r26877, [_Z16candidate_primerPcPiS0_S0_PfS1_S1_iffiiPdS_S0__param_11];
	setp.eq.s32 	%p12406, %r26877, 0;
	setp.eq.s32 	%p12407, %r28870, 0;
	or.pred  	%p12408, %p12406, %p12407;
	@%p12408 bra 	$L__BB1_12040;
	ld.param.u64 	%rd15921, [_Z16candidate_primerPcPiS0_S0_PfS1_S1_iffiiPdS_S0__param_14];
	ld.param.u64 	%rd15905, [_Z16candidate_primerPcPiS0_S0_PfS1_S1_iffiiPdS_S0__param_13];
	ld.param.u64 	%rd15889, [_Z16candidate_primerPcPiS0_S0_PfS1_S1_iffiiPdS_S0__param_12];
	ld.param.f32 	%f833, [_Z16candidate_primerPcPiS0_S0_PfS1_S1_iffiiPdS_S0__param_9];
	add.u64 	%rd11385, %SP, 10254;
	{ // callseq 10, 0
	.param .b64 param0;
	st.param.b64 	[param0], %rd11385;
	.param .b64 param1;
	st.param.b64 	[param1], %rd11385;
	.param .b32 param2;
	st.param.b32 	[param2], 4;
	.param .b64 param3;
	st.param.b64 	[param3], %rd15889;
	.param .b64 param4;
	st.param.b64 	[param4], %rd15905;
	.param .b64 param5;
	st.param.b64 	[param5], %rd15921;
	.param .b64 retval0;
	call.uni (retval0), 
	_Z4thalPcS_iPdS_Pi, 
	(
	param0, 
	param1, 
	param2, 
	param3, 
	param4, 
	param5
	);
	ld.param.f64 	%fd19620, [retval0];
	} // callseq 10
	add.f32 	%f659, %f833, 0fC1200000;
	cvt.f64.f32 	%fd19622, %f659;
	setp.leu.f64 	%p12409, %fd19620, %fd19622;
	selp.u32 	%r28870, 1, 0, %p12409;
$L__BB1_12040:
	setp.eq.s32 	%p12410, %r28870, 0;
	@%p12410 bra 	$L__BB1_12042;
	ld.param.u64 	%rd15833, [_Z16candidate_primerPcPiS0_S0_PfS1_S1_iffiiPdS_S0__param_2];
	cvta.to.global.u64 	%rd11386, %rd15833;
	shl.b32 	%r20247, %r26893, 3;
	mul.wide.s32 	%rd11387, %r20247, 4;
	add.s64 	%rd11388, %rd11386, %rd11387;
	mov.b32 	%r20248, 1;
	st.global.u32 	[%rd11388+20], %r20248;
$L__BB1_12042:
	add.u64 	%rd1449, %SPL, 10284;
	add.u64 	%rd1450, %SPL, 10254;
	ld.local.u8 	%rs4747, [%rd1450+22];
	setp.eq.s16 	%p12411, %rs4747, 65;
	@%p12411 bra 	$L__BB1_12048;
	setp.eq.s16 	%p12412, %rs4747, 67;
	@%p12412 bra 	$L__BB1_12046;
	setp.eq.s16 	%p12413, %rs4747, 84;
	@%p12413 bra 	$L__BB1_12047;
	mov.b16 	%rs6905, 67;
	st.local.u8 	[%rd1449], %rs6905;
	mov.b32 	%r28928, 2;
	bra.uni 	$L__BB1_12049;
$L__BB1_12046:
	mov.b16 	%rs6905, 71;
	st.local.u8 	[%rd1449], %rs6905;
	mov.b32 	%r28928, 3;
	bra.uni 	$L__BB1_12049;
$L__BB1_12047:
	mov.b16 	%rs6905, 65;
	st.local.u8 	[%rd1449], %rs6905;
	mov.b32 	%r28928, 3;
	bra.uni 	$L__BB1_12049;
$L__BB1_12048:
	mov.b16 	%rs6905, 84;
	st.local.u8 	[%rd1449], %rs6905;
	mov.b32 	%r28928, 3;
$L__BB1_12049:
	ld.local.u8 	%rs4752, [%rd1450+21];
	setp.eq.s16 	%p12414, %rs4752, 65;
	@%p12414 bra 	$L__BB1_12055;
	setp.eq.s16 	%p12415, %rs4752, 67;
	@%p12415 bra 	$L__BB1_12053;
	setp.eq.s16 	%p12416, %rs4752, 84;
	@%p12416 bra 	$L__BB1_12054;
	mov.b16 	%rs6906, 67;
	st.local.u8 	[%rd1449+1], %rs6906;
	mov.b32 	%r28929, 2;
	bra.uni 	$L__BB1_12056;
$L__BB1_12053:
	mov.b16 	%rs6906, 71;
	st.local.u8 	[%rd1449+1], %rs6906;
	mov.b32 	%r28929, 3;
	bra.uni 	$L__BB1_12056;
$L__BB1_12054:
	mov.b16 	%rs6906, 65;
	st.local.u8 	[%rd1449+1], %rs6906;
	mov.b32 	%r28929, 3;
	bra.uni 	$L__BB1_12056;
$L__BB1_12055:
	mov.b16 	%rs6906, 84;
	st.local.u8 	[%rd1449+1], %rs6906;
	mov.b32 	%r28929, 3;
$L__BB1_12056:
	ld.local.u8 	%rs4757, [%rd1450+20];
	setp.eq.s16 	%p12417, %rs4757, 65;
	@%p12417 bra 	$L__BB1_12062;
	setp.eq.s16 	%p12418, %rs4757, 67;
	@%p12418 bra 	$L__BB1_12060;
	setp.eq.s16 	%p12419, %rs4757, 84;
	@%p12419 bra 	$L__BB1_12061;
	mov.b16 	%rs6907, 67;
	st.local.u8 	[%rd1449+2], %rs6907;
	mov.b32 	%r28930, 2;
	bra.uni 	$L__BB1_12063;
$L__BB1_12060:
	mov.b16 	%rs6907, 71;
	st.local.u8 	[%rd1449+2], %rs6907;
	mov.b32 	%r28930, 3;
	bra.uni 	$L__BB1_12063;
$L__BB1_12061:
	mov.b16 	%rs6907, 65;
	st.local.u8 	[%rd1449+2], %rs6907;
	mov.b32 	%r28930, 3;
	bra.uni 	$L__BB1_12063;
$L__BB1_12062:
	mov.b16 	%rs6907, 84;
	st.local.u8 	[%rd1449+2], %rs6907;
	mov.b32 	%r28930, 3;
$L__BB1_12063:
	ld.local.u8 	%rs4762, [%rd1450+19];
	setp.eq.s16 	%p12420, %rs4762, 65;
	@%p12420 bra 	$L__BB1_12069;
	setp.eq.s16 	%p12421, %rs4762, 67;
	@%p12421 bra 	$L__BB1_12067;
	setp.eq.s16 	%p12422, %rs4762, 84;
	@%p12422 bra 	$L__BB1_12068;
	mov.b16 	%rs6908, 67;
	st.local.u8 	[%rd1449+3], %rs6908;
	mov.b32 	%r28931, 2;
	bra.uni 	$L__BB1_12070;
$L__BB1_12067:
	mov.b16 	%rs6908, 71;
	st.local.u8 	[%rd1449+3], %rs6908;
	mov.b32 	%r28931, 3;
	bra.uni 	$L__BB1_12070;
$L__BB1_12068:
	mov.b16 	%rs6908, 65;
	st.local.u8 	[%rd1449+3], %rs6908;
	mov.b32 	%r28931, 3;
	bra.uni 	$L__BB1_12070;
$L__BB1_12069:
	mov.b16 	%rs6908, 84;
	st.local.u8 	[%rd1449+3], %rs6908;
	mov.b32 	%r28931, 3;
$L__BB1_12070:
	ld.local.u8 	%rs4767, [%rd1450+18];
	setp.eq.s16 	%p12423, %rs4767, 65;
	@%p12423 bra 	$L__BB1_12076;
	setp.eq.s16 	%p12424, %rs4767, 67;
	@%p12424 bra 	$L__BB1_12074;
	setp.eq.s16 	%p12425, %rs4767, 84;
	@%p12425 bra 	$L__BB1_12075;
	mov.b16 	%rs6909, 67;
	st.local.u8 	[%rd1449+4], %rs6909;
	mov.b32 	%r28932, 2;
	bra.uni 	$L__BB1_12077;
$L__BB1_12074:
	mov.b16 	%rs6909, 71;
	st.local.u8 	[%rd1449+4], %rs6909;
	mov.b32 	%r28932, 3;
	bra.uni 	$L__BB1_12077;
$L__BB1_12075:
	mov.b16 	%rs6909, 65;
	st.local.u8 	[%rd1449+4], %rs6909;
	mov.b32 	%r28932, 3;
	bra.uni 	$L__BB1_12077;
$L__BB1_12076:
	mov.b16 	%rs6909, 84;
	st.local.u8 	[%rd1449+4], %rs6909;
	mov.b32 	%r28932, 3;
$L__BB1_12077:
	ld.local.u8 	%rs4772, [%rd1450+17];
	setp.eq.s16 	%p12426, %rs4772, 65;
	@%p12426 bra 	$L__BB1_12083;
	setp.eq.s16 	%p12427, %rs4772, 67;
	@%p12427 bra 	$L__BB1_12081;
	setp.eq.s16 	%p12428, %rs4772, 84;
	@%p12428 bra 	$L__BB1_12082;
	mov.b16 	%rs6910, 67;
	st.local.u8 	[%rd1449+5], %rs6910;
	mov.b32 	%r28933, 2;
	bra.uni 	$L__BB1_12084;
$L__BB1_12081:
	mov.b16 	%rs6910, 71;
	st.local.u8 	[%rd1449+5], %rs6910;
	mov.b32 	%r28933, 3;
	bra.uni 	$L__BB1_12084;
$L__BB1_12082:
	mov.b16 	%rs6910, 65;
	st.local.u8 	[%rd1449+5], %rs6910;
	mov.b32 	%r28933, 3;
	bra.uni 	$L__BB1_12084;
$L__BB1_12083:
	mov.b16 	%rs6910, 84;
	st.local.u8 	[%rd1449+5], %rs6910;
	mov.b32 	%r28933, 3;
$L__BB1_12084:
	ld.local.u8 	%rs4777, [%rd1450+16];
	setp.eq.s16 	%p12429, %rs4777, 65;
	@%p12429 bra 	$L__BB1_12090;
	setp.eq.s16 	%p12430, %rs4777, 67;
	@%p12430 bra 	$L__BB1_12088;
	setp.eq.s16 	%p12431, %rs4777, 84;
	@%p12431 bra 	$L__BB1_12089;
	mov.b16 	%rs4781, 67;
	st.local.u8 	[%rd1449+6], %rs4781;
	bra.uni 	$L__BB1_12091;
$L__BB1_12088:
	mov.b16 	%rs4778, 71;
	st.local.u8 	[%rd1449+6], %rs4778;
	bra.uni 	$L__BB1_12091;
$L__BB1_12089:
	mov.b16 	%rs4779, 65;
	st.local.u8 	[%rd1449+6], %rs4779;
	bra.uni 	$L__BB1_12091;
$L__BB1_12090:
	mov.b16 	%rs4780, 84;
	st.local.u8 	[%rd1449+6], %rs4780;
$L__BB1_12091:
	ld.local.u8 	%rs4782, [%rd1450+15];
	setp.eq.s16 	%p12432, %rs4782, 65;
	@%p12432 bra 	$L__BB1_12097;
	setp.eq.s16 	%p12433, %rs4782, 67;
	@%p12433 bra 	$L__BB1_12095;
	setp.eq.s16 	%p12434, %rs4782, 84;
	@%p12434 bra 	$L__BB1_12096;
	mov.b16 	%rs4786, 67;
	st.local.u8 	[%rd1449+7], %rs4786;
	bra.uni 	$L__BB1_12098;
$L__BB1_12095:
	mov.b16 	%rs4783, 71;
	st.local.u8 	[%rd1449+7], %rs4783;
	bra.uni 	$L__BB1_12098;
$L__BB1_12096:
	mov.b16 	%rs4784, 65;
	st.local.u8 	[%rd1449+7], %rs4784;
	bra.uni 	$L__BB1_12098;
$L__BB1_12097:
	mov.b16 	%rs4785, 84;
	st.local.u8 	[%rd1449+7], %rs4785;
$L__BB1_12098:
	ld.local.u8 	%rs4787, [%rd1450+14];
	setp.eq.s16 	%p12435, %rs4787, 65;
	@%p12435 bra 	$L__BB1_12104;
	setp.eq.s16 	%p12436, %rs4787, 67;
	@%p12436 bra 	$L__BB1_12102;
	setp.eq.s16 	%p12437, %rs4787, 84;
	@%p12437 bra 	$L__BB1_12103;
	mov.b16 	%rs4791, 67;
	st.local.u8 	[%rd1449+8], %rs4791;
	bra.uni 	$L__BB1_12105;
$L__BB1_12102:
	mov.b16 	%rs4788, 71;
	st.local.u8 	[%rd1449+8], %rs4788;
	bra.uni 	$L__BB1_12105;
$L__BB1_12103:
	mov.b16 	%rs4789, 65;
	st.local.u8 	[%rd1449+8], %rs4789;
	bra.uni 	$L__BB1_12105;
$L__BB1_12104:
	mov.b16 	%rs4790, 84;
	st.local.u8 	[%rd1449+8], %rs4790;
$L__BB1_12105:
	ld.local.u8 	%rs4792, [%rd1450+13];
	setp.eq.s16 	%p12438, %rs4792, 65;
	@%p12438 bra 	$L__BB1_12111;
	setp.eq.s16 	%p12439, %rs4792, 67;
	@%p12439 bra 	$L__BB1_12109;
	setp.eq.s16 	%p12440, %rs4792, 84;
	@%p12440 bra 	$L__BB1_12110;
	mov.b16 	%rs4796, 67;
	st.local.u8 	[%rd1449+9], %rs4796;
	bra.uni 	$L__BB1_12112;
$L__BB1_12109:
	mov.b16 	%rs4793, 71;
	st.local.u8 	[%rd1449+9], %rs4793;
	bra.uni 	$L__BB1_12112;
$L__BB1_12110:
	mov.b16 	%rs4794, 65;
	st.local.u8 	[%rd1449+9], %rs4794;
	bra.uni 	$L__BB1_12112;
$L__BB1_12111:
	mov.b16 	%rs4795, 84;
	st.local.u8 	[%rd1449+9], %rs4795;
$L__BB1_12112:
	ld.local.u8 	%rs4797, [%rd1450+12];
	setp.eq.s16 	%p12441, %rs4797, 65;
	@%p12441 bra 	$L__BB1_12118;
	setp.eq.s16 	%p12442, %rs4797, 67;
	@%p12442 bra 	$L__BB1_12116;
	setp.eq.s16 	%p12443, %rs4797, 84;
	@%p12443 bra 	$L__BB1_12117;
	mov.b16 	%rs4801, 67;
	st.local.u8 	[%rd1449+10], %rs4801;
	bra.uni 	$L__BB1_12119;
$L__BB1_12116:
	mov.b16 	%rs4798, 71;
	st.local.u8 	[%rd1449+10], %rs4798;
	bra.uni 	$L__BB1_12119;
$L__BB1_12117:
	mov.b16 	%rs4799, 65;
	st.local.u8 	[%rd1449+10], %rs4799;
	bra.uni 	$L__BB1_12119;
$L__BB1_12118:
	mov.b16 	%rs4800, 84;
	st.local.u8 	[%rd1449+10], %rs4800;
$L__BB1_12119:
	ld.local.u8 	%rs4802, [%rd1450+11];
	setp.eq.s16 	%p12444, %rs4802, 65;
	@%p12444 bra 	$L__BB1_12125;
	setp.eq.s16 	%p12445, %rs4802, 67;
	@%p12445 bra 	$L__BB1_12123;
	setp.eq.s16 	%p12446, %rs4802, 84;
	@%p12446 bra 	$L__BB1_12124;
	mov.b16 	%rs4806, 67;
	st.local.u8 	[%rd1449+11], %rs4806;
	bra.uni 	$L__BB1_12126;
$L__BB1_12123:
	mov.b16 	%rs4803, 71;
	st.local.u8 	[%rd1449+11], %rs4803;
	bra.uni 	$L__BB1_12126;
$L__BB1_12124:
	mov.b16 	%rs4804, 65;
	st.local.u8 	[%rd1449+11], %rs4804;
	bra.uni 	$L__BB1_12126;
$L__BB1_12125:
	mov.b16 	%rs4805, 84;
	st.local.u8 	[%rd1449+11], %rs4805;
$L__BB1_12126:
	ld.local.u8 	%rs4807, [%rd1450+10];
	setp.eq.s16 	%p12447, %rs4807, 65;
	@%p12447 bra 	$L__BB1_12132;
	setp.eq.s16 	%p12448, %rs4807, 67;
	@%p12448 bra 	$L__BB1_12130;
	setp.eq.s16 	%p12449, %rs4807, 84;
	@%p12449 bra 	$L__BB1_12131;
	mov.b16 	%rs4811, 67;
	st.local.u8 	[%rd1449+12], %rs4811;
	bra.uni 	$L__BB1_12133;
$L__BB1_12130:
	mov.b16 	%rs4808, 71;
	st.local.u8 	[%rd1449+12], %rs4808;
	bra.uni 	$L__BB1_12133;
$L__BB1_12131:
	mov.b16 	%rs4809, 65;
	st.local.u8 	[%rd1449+12], %rs4809;
	bra.uni 	$L__BB1_12133;
$L__BB1_12132:
	mov.b16 	%rs4810, 84;
	st.local.u8 	[%rd1449+12], %rs4810;
$L__BB1_12133:
	ld.local.u8 	%rs4812, [%rd1450+9];
	setp.eq.s16 	%p12450, %rs4812, 65;
	@%p12450 bra 	$L__BB1_12139;
	setp.eq.s16 	%p12451, %rs4812, 67;
	@%p12451 bra 	$L__BB1_12137;
	setp.eq.s16 	%p12452, %rs4812, 84;
	@%p12452 bra 	$L__BB1_12138;
	mov.b16 	%rs4816, 67;
	st.local.u8 	[%rd1449+13], %rs4816;
	bra.uni 	$L__BB1_12140;
$L__BB1_12137:
	mov.b16 	%rs4813, 71;
	st.local.u8 	[%rd1449+13], %rs4813;
	bra.uni 	$L__BB1_12140;
$L__BB1_12138:
	mov.b16 	%rs4814, 65;
	st.local.u8 	[%rd1449+13], %rs4814;
	bra.uni 	$L__BB1_12140;
$L__BB1_12139:
	mov.b16 	%rs4815, 84;
	st.local.u8 	[%rd1449+13], %rs4815;
$L__BB1_12140:
	ld.local.u8 	%rs4817, [%rd1450+8];
	setp.eq.s16 	%p12453, %rs4817, 65;
	@%p12453 bra 	$L__BB1_12146;
	setp.eq.s16 	%p12454, %rs4817, 67;
	@%p12454 bra 	$L__BB1_12144;
	setp.eq.s16 	%p12455, %rs4817, 84;
	@%p12455 bra 	$L__BB1_12145;
	mov.b16 	%rs4821, 67;
	st.local.u8 	[%rd1449+14], %rs4821;
	bra.uni 	$L__BB1_12147;
$L__BB1_12144:
	mov.b16 	%rs4818, 71;
	st.local.u8 	[%rd1449+14], %rs4818;
	bra.uni 	$L__BB1_12147;
$L__BB1_12145:
	mov.b16 	%rs4819, 65;
	st.local.u8 	[%rd1449+14], %rs4819;
	bra.uni 	$L__BB1_12147;
$L__BB1_12146:
	mov.b16 	%rs4820, 84;
	st.local.u8 	[%rd1449+14], %rs4820;
$L__BB1_12147:
	ld.local.u8 	%rs4822, [%rd1450+7];
	setp.eq.s16 	%p12456, %rs4822, 65;
	@%p12456 bra 	$L__BB1_12153;
	setp.eq.s16 	%p12457, %rs4822, 67;
	@%p12457 bra 	$L__BB1_12151;
	setp.eq.s16 	%p12458, %rs4822, 84;
	@%p12458 bra 	$L__BB1_12152;
	mov.b16 	%rs4826, 67;
	st.local.u8 	[%rd1449+15], %rs4826;
	bra.uni 	$L__BB1_12154;
$L__BB1_12151:
	mov.b16 	%rs4823, 71;
	st.local.u8 	[%rd1449+15], %rs4823;
	bra.uni 	$L__BB1_12154;
$L__BB1_12152:
	mov.b16 	%rs4824, 65;
	st.local.u8 	[%rd1449+15], %rs4824;
	bra.uni 	$L__BB1_12154;
$L__BB1_12153:
	mov.b16 	%rs4825, 84;
	st.local.u8 	[%rd1449+15], %rs4825;
$L__BB1_12154:
	ld.local.u8 	%rs4827, [%rd1450+6];
	setp.eq.s16 	%p12459, %rs4827, 65;
	@%p12459 bra 	$L__BB1_12160;
	setp.eq.s16 	%p12460, %rs4827, 67;
	@%p12460 bra 	$L__BB1_12158;
	setp.eq.s16 	%p12461, %rs4827, 84;
	@%p12461 bra 	$L__BB1_12159;
	mov.b16 	%rs4831, 67;
	st.local.u8 	[%rd1449+16], %rs4831;
	bra.uni 	$L__BB1_12161;
$L__BB1_12158:
	mov.b16 	%rs4828, 71;
	st.local.u8 	[%rd1449+16], %rs4828;
	bra.uni 	$L__BB1_12161;
$L__BB1_12159:
	mov.b16 	%rs4829, 65;
	st.local.u8 	[%rd1449+16], %rs4829;
	bra.uni 	$L__BB1_12161;
$L__BB1_12160:
	mov.b16 	%rs4830, 84;
	st.local.u8 	[%rd1449+16], %rs4830;
$L__BB1_12161:
	ld.local.u8 	%rs4832, [%rd1450+5];
	setp.eq.s16 	%p12462, %rs4832, 65;
	@%p12462 bra 	$L__BB1_12167;
	setp.eq.s16 	%p12463, %rs4832, 67;
	@%p12463 bra 	$L__BB1_12165;
	setp.eq.s16 	%p12464, %rs4832, 84;
	@%p12464 bra 	$L__BB1_12166;
	mov.b16 	%rs6911, 67;
	st.local.u8 	[%rd1449+17], %rs6911;
	mov.b32 	%r28934, 2;
	bra.uni 	$L__BB1_12168;
$L__BB1_12165:
	mov.b16 	%rs6911, 71;
	st.local.u8 	[%rd1449+17], %rs6911;
	mov.b32 	%r28934, 3;
	bra.uni 	$L__BB1_12168;
$L__BB1_12166:
	mov.b16 	%rs6911, 65;
	st.local.u8 	[%rd1449+17], %rs6911;
	mov.b32 	%r28934, 3;
	bra.uni 	$L__BB1_12168;
$L__BB1_12167:
	mov.b16 	%rs6911, 84;
	st.local.u8 	[%rd1449+17], %rs6911;
	mov.b32 	%r28934, 3;
$L__BB1_12168:
	ld.local.u8 	%rs4837, [%rd1450+4];
	setp.eq.s16 	%p12465, %rs4837, 65;
	@%p12465 bra 	$L__BB1_12174;
	setp.eq.s16 	%p12466, %rs4837, 67;
	@%p12466 bra 	$L__BB1_12172;
	setp.eq.s16 	%p12467, %rs4837, 84;
	@%p12467 bra 	$L__BB1_12173;
	mov.b16 	%rs6912, 67;
	st.local.u8 	[%rd1449+18], %rs6912;
	mov.b32 	%r28935, 2;
	bra.uni 	$L__BB1_12175;
$L__BB1_12172:
	mov.b16 	%rs6912, 71;
	st.local.u8 	[%rd1449+18], %rs6912;
	mov.b32 	%r28935, 3;
	bra.uni 	$L__BB1_12175;
$L__BB1_12173:
	mov.b16 	%rs6912, 65;
	st.local.u8 	[%rd1449+18], %rs6912;
	mov.b32 	%r28935, 3;
	bra.uni 	$L__BB1_12175;
$L__BB1_12174:
	mov.b16 	%rs6912, 84;
	st.local.u8 	[%rd1449+18], %rs6912;
	mov.b32 	%r28935, 3;
$L__BB1_12175:
	ld.local.u8 	%rs4842, [%rd1450+3];
	setp.eq.s16 	%p12468, %rs4842, 65;
	@%p12468 bra 	$L__BB1_12181;
	setp.eq.s16 	%p12469, %rs4842, 67;
	@%p12469 bra 	$L__BB1_12179;
	setp.eq.s16 	%p12470, %rs4842, 84;
	@%p12470 bra 	$L__BB1_12180;
	mov.b16 	%rs6913, 67;
	st.local.u8 	[%rd1449+19], %rs6913;
	mov.b32 	%r28936, 2;
	bra.uni 	$L__BB1_12182;
$L__BB1_12179:
	mov.b16 	%rs6913, 71;
	st.local.u8 	[%rd1449+19], %rs6913;
	mov.b32 	%r28936, 3;
	bra.uni 	$L__BB1_12182;
$L__BB1_12180:
	mov.b16 	%rs6913, 65;
	st.local.u8 	[%rd1449+19], %rs6913;
	mov.b32 	%r28936, 3;
	bra.uni 	$L__BB1_12182;
$L__BB1_12181:
	mov.b16 	%rs6913, 84;
	st.local.u8 	[%rd1449+19], %rs6913;
	mov.b32 	%r28936, 3;
$L__BB1_12182:
	ld.local.u8 	%rs4847, [%rd1450+2];
	setp.eq.s16 	%p12471, %rs4847, 65;
	@%p12471 bra 	$L__BB1_12188;
	setp.eq.s16 	%p12472, %rs4847, 67;
	@%p12472 bra 	$L__BB1_12186;
	setp.eq.s16 	%p12473, %rs4847, 84;
	@%p12473 bra 	$L__BB1_12187;
	mov.b16 	%rs6914, 67;
	st.local.u8 	[%rd1449+20], %rs6914;
	mov.b32 	%r28937, 2;
	bra.uni 	$L__BB1_12189;
$L__BB1_12186:
	mov.b16 	%rs6914, 71;
	st.local.u8 	[%rd1449+20], %rs6914;
	mov.b32 	%r28937, 3;
	bra.uni 	$L__BB1_12189;
$L__BB1_12187:
	mov.b16 	%rs6914, 65;
	st.local.u8 	[%rd1449+20], %rs6914;
	mov.b32 	%r28937, 3;
	bra.uni 	$L__BB1_12189;
$L__BB1_12188:
	mov.b16 	%rs6914, 84;
	st.local.u8 	[%rd1449+20], %rs6914;
	mov.b32 	%r28937, 3;
$L__BB1_12189:
	ld.local.u8 	%rs4852, [%rd1450+1];
	setp.eq.s16 	%p12474, %rs4852, 65;
	@%p12474 bra 	$L__BB1_12195;
	setp.eq.s16 	%p12475, %rs4852, 67;
	@%p12475 bra 	$L__BB1_12193;
	setp.eq.s16 	%p12476, %rs4852, 84;
	@%p12476 bra 	$L__BB1_12194;
	mov.b16 	%rs6915, 67;
	st.local.u8 	[%rd1449+21], %rs6915;
	mov.b32 	%r28938, 2;
	bra.uni 	$L__BB1_12196;
$L__BB1_12193:
	mov.b16 	%rs6915, 71;
	st.local.u8 	[%rd1449+21], %rs6915;
	mov.b32 	%r28938, 3;
	bra.uni 	$L__BB1_12196;
$L__BB1_12194:
	mov.b16 	%rs6915, 65;
	st.local.u8 	[%rd1449+21], %rs6915;
	mov.b32 	%r28938, 3;
	bra.uni 	$L__BB1_12196;
$L__BB1_12195:
	mov.b16 	%rs6915, 84;
	st.local.u8 	[%rd1449+21], %rs6915;
	mov.b32 	%r28938, 3;
$L__BB1_12196:
	ld.local.u8 	%rs4857, [%rd1450];
	setp.eq.s16 	%p12477, %rs4857, 65;
	@%p12477 bra 	$L__BB1_12202;
	setp.eq.s16 	%p12478, %rs4857, 67;
	@%p12478 bra 	$L__BB1_12200;
	setp.eq.s16 	%p12479, %rs4857, 84;
	@%p12479 bra 	$L__BB1_12201;
	mov.b16 	%rs6916, 67;
	st.local.u8 	[%rd1449+22], %rs6916;
	mov.b32 	%r28939, 2;
	bra.uni 	$L__BB1_12203;
$L__BB1_12200:
	mov.b16 	%rs6916, 71;
	st.local.u8 	[%rd1449+22], %rs6916;
	mov.b32 	%r28939, 3;
	bra.uni 	$L__BB1_12203;
$L__BB1_12201:
	mov.b16 	%rs6916, 65;
	st.local.u8 	[%rd1449+22], %rs6916;
	mov.b32 	%r28939, 3;
	bra.uni 	$L__BB1_12203;
$L__BB1_12202:
	mov.b16 	%rs6916, 84;
	st.local.u8 	[%rd1449+22], %rs6916;
	mov.b32 	%r28939, 3;
$L__BB1_12203:
	ld.param.u32 	%r26776, [_Z16candidate_primerPcPiS0_S0_PfS1_S1_iffiiPdS_S0__param_7];
	setp.eq.s32 	%p12480, %r26776, 0;
	mov.b16 	%rs4862, 0;
	st.local.u8 	[%rd1449+23], %rs4862;
	mov.b32 	%r28940, 0;
	@%p12480 bra 	$L__BB1_12207;
	setp.eq.s16 	%p12481, %rs6911, 65;
	@%p12481 bra 	$L__BB1_12211;
	setp.ne.s16 	%p12482, %rs6911, 84;
	mov.u32 	%r28940, %r28934;
	@%p12482 bra 	$L__BB1_12211;
	mov.b32 	%r28940, 1;
	bra.uni 	$L__BB1_12211;
$L__BB1_12207:
	setp.eq.s16 	%p12483, %rs6905, 65;
	@%p12483 bra 	$L__BB1_12211;
	setp.ne.s16 	%p12484, %rs6905, 84;
	@%p12484 bra 	$L__BB1_12210;
	mov.b32 	%r28940, 1;
	bra.uni 	$L__BB1_12211;
$L__BB1_12210:
	mov.u32 	%r28940, %r28928;
$L__BB1_12211:
	ld.param.u32 	%r26777, [_Z16candidate_primerPcPiS0_S0_PfS1_S1_iffiiPdS_S0__param_7];
	setp.eq.s32 	%p12485, %r26777, 0;
	@%p12485 bra 	$L__BB1_12217;
	mov.b32 	%r28941, 0;
	setp.eq.s16 	%p12486, %rs6912, 65;
	@%p12486 bra 	$L__BB1_12216;
	setp.ne.s16 	%p12487, %rs6912, 84;
	@%p12487 bra 	$L__BB1_12215;
	mov.b32 	%r28941, 1;
	bra.uni 	$L__BB1_12216;
$L__BB1_12215:
	mov.u32 	%r28941, %r28935;
$L__BB1_12216:
	shl.b32 	%r20303, %r28940, 2;
	or.b32  	%r28943, %r20303, %r28941;
	bra.uni 	$L__BB1_12222;
$L__BB1_12217:
	mov.b32 	%r28942, 0;
	setp.eq.s16 	%p12488, %rs6906, 65;
	@%p12488 bra 	$L__BB1_12221;
	setp.ne.s16 	%p12489, %rs6906, 84;
	@%p12489 bra 	$L__BB1_12220;
	mov.b32 	%r28942, 1;
	bra.uni 	$L__BB1_12221;
$L__BB1_12220:
	mov.u32 	%r28942, %r28929;
$L__BB1_12221:
	shl.b32 	%r20306, %r28940, 2;
	or.b32  	%r28943, %r20306, %r28942;
$L__BB1_12222:
	ld.param.u32 	%r26778, [_Z16candidate_primerPcPiS0_S0_PfS1_S1_iffiiPdS_S0__param_7];
	setp.eq.s32 	%p12490, %r26778, 0;
	@%p12490 bra 	$L__BB1_12228;
	mov.b32 	%r28944, 0;
	setp.eq.s16 	%p12491, %rs6913, 65;
	@%p12491 bra 	$L__BB1_12227;
	setp.ne.s16 	%p12492, %rs6913, 84;
	@%p12492 bra 	$L__BB1_12226;
	mov.b32 	%r28944, 1;
	bra.uni 	$L__BB1_12227;
$L__BB1_12226:
	mov.u32 	%r28944, %r28936;
$L__BB1_12227:
	shl.b32 	%r20309, %r28943, 2;
	or.b32  	%r28946, %r20309, %r28944;
	bra.uni 	$L__BB1_12233;
$L__BB1_12228:
	mov.b32 	%r28945, 0;
	setp.eq.s16 	%p12493, %rs6907, 65;
	@%p12493 bra 	$L__BB1_12232;
	setp.ne.s16 	%p12494, %rs6907, 84;
	@%p12494 bra 	$L__BB1_12231;
	mov.b32 	%r28945, 1;
	bra.uni 	$L__BB1_12232;
$L__BB1_12231:
	mov.u32 	%r28945, %r28930;
$L__BB1_12232:
	shl.b32 	%r20312, %r28943, 2;
	or.b32  	%r28946, %r20312, %r28945;
$L__BB1_12233:
	ld.param.u32 	%r26779, [_Z16candidate_primerPcPiS0_S0_PfS1_S1_iffiiPdS_S0__param_7];
	setp.eq.s32 	%p12495, %r26779, 0;
	@%p12495 bra 	$L__BB1_12239;
	mov.b32 	%r28947, 0;
	setp.eq.s16 	%p12496, %rs6914, 65;
	@%p12496 bra 	$L__BB1_12238;
	setp.ne.s16 	%p12497, %rs6914, 84;
	@%p12497 bra 	$L__BB1_12237;
	mov.b32 	%r28947, 1;
	bra.uni 	$L__BB1_12238;
$L__BB1_12237:
	mov.u32 	%r28947, %r28937;
$L__BB1_12238:
	shl.b32 	%r20315, %r28946, 2;
	or.b32  	%r28949, %r20315, %r28947;
	bra.uni 	$L__BB1_12244;
$L__BB1_12239:
	mov.b32 	%r28948, 0;
	setp.eq.s16 	%p12498, %rs6908, 65;
	@%p12498 bra 	$L__BB1_12243;
	setp.ne.s16 	%p12499, %rs6908, 84;
	@%p12499 bra 	$L__BB1_12242;
	mov.b32 	%r28948, 1;
	bra.uni 	$L__BB1_12243;
$L__BB1_12242:
	mov.u32 	%r28948, %r28931;
$L__BB1_12243:
	shl.b32 	%r20318, %r28946, 2;
	or.b32  	%r28949, %r20318, %r28948;
$L__BB1_12244:
	ld.param.u32 	%r26780, [_Z16candidate_primerPcPiS0_S0_PfS1_S1_iffiiPdS_S0__param_7];
	setp.eq.s32 	%p12500, %r26780, 0;
	@%p12500 bra 	$L__BB1_12250;
	mov.b32 	%r28950, 0;
	setp.eq.s16 	%p12501, %rs6915, 65;
	@%p12501 bra 	$L__BB1_12249;
	setp.ne.s16 	%p12502, %rs6915, 84;
	@%p12502 bra 	$L__BB1_12248;
	mov.b32 	%r28950, 1;
	bra.uni 	$L__BB1_12249;
$L__BB1_12248:
	mov.u32 	%r28950, %r28938;
$L__BB1_12249:
	shl.b32 	%r20321, %r28949, 2;
	or.b32  	%r28952, %r20321, %r28950;
	bra.uni 	$L__BB1_12255;
$L__BB1_12250:
	mov.b32 	%r28951, 0;
	setp.eq.s16 	%p12503, %rs6909, 65;
	@%p12503 bra 	$L__BB1_12254;
	setp.ne.s16 	%p12504, %rs6909, 84;
	@%p12504 bra 	$L__BB1_12253;
	mov.b32 	%r28951, 1;
	bra.uni 	$L__BB1_12254;
$L__BB1_12253:
	mov.u32 	%r28951, %r28932;
$L__BB1_12254:
	shl.b32 	%r20324, %r28949, 2;
	or.b32  	%r28952, %r20324, %r28951;
$L__BB1_12255:
	ld.param.u32 	%r26781, [_Z16candidate_primerPcPiS0_S0_PfS1_S1_iffiiPdS_S0__param_7];
	setp.eq.s32 	%p12505, %r26781, 0;
	@%p12505 bra 	$L__BB1_12261;
	mov.b32 	%r28953, 0;
	setp.eq.s16 	%p12506, %rs6916, 65;
	@%p12506 bra 	$L__BB1_12260;
	setp.ne.s16 	%p12507, %rs6916, 84;
	@%p12507 bra 	$L__BB1_12259;
	mov.b32 	%r28953, 1;
	bra.uni 	$L__BB1_12260;
$L__BB1_12259:
	mov.u32 	%r28953, %r28939;
$L__BB1_12260:
	shl.b32 	%r20327, %r28952, 2;
	or.b32  	%r28955, %r20327, %r28953;
	bra.uni 	$L__BB1_12266;
$L__BB1_12261:
	mov.b32 	%r28954, 0;
	setp.eq.s16 	%p12508, %rs6910, 65;
	@%p12508 bra 	$L__BB1_12265;
	setp.ne.s16 	%p12509, %rs6910, 84;
	@%p12509 bra 	$L__BB1_12264;
	mov.b32 	%r28954, 1;
	bra.uni 	$L__BB1_12265;
$L__BB1_12264:
	mov.u32 	%r28954, %r28933;
$L__BB1_12265:
	shl.b32 	%r20330, %r28952, 2;
	or.b32  	%r28955, %r20330, %r28954;
$L__BB1_12266:
	ld.param.u64 	%rd15858, [_Z16candidate_primerPcPiS0_S0_PfS1_S1_iffiiPdS_S0__param_4];
	cvta.to.global.u64 	%rd1451, %rd15858;
	mul.wide.u32 	%rd11391, %r28955, 4;
	add.s64 	%rd11392, %rd1451, %rd11391;
	ld.global.f32 	%f660, [%rd11392];
	setp.lt.f32 	%p12511, %f660, 0f40800000;
	mov.pred 	%p18210, 0;
	@%p12511 bra 	$L__BB1_12331;
	ld.param.u32 	%r26782, [_Z16candidate_primerPcPiS0_S0_PfS1_S1_iffiiPdS_S0__param_7];
	mov.b32 	%r28956, 0;
	setp.eq.s32 	%p12512, %r26782, 1;
	@%p12512 bra 	$L__BB1_12271;
	setp.eq.s16 	%p12513, %rs6911, 65;
	@%p12513 bra 	$L__BB1_12275;
	setp.ne.s16 	%p12514, %rs6911, 84;
	mov.u32 	%r28956, %r28934;
	@%p12514 bra 	$L__BB1_12275;
	mov.b32 	%r28956, 1;
	bra.uni 	$L__BB1_12275;
$L__BB1_12271:
	setp.eq.s16 	%p12515, %rs6905, 65;
	@%p12515 bra 	$L__BB1_12275;
	setp.ne.s16 	%p12516, %rs6905, 84;
	@%p12516 bra 	$L__BB1_12274;
	mov.b32 	%r28956, 1;
	bra.uni 	$L__BB1_12275;
$L__BB1_12274:
	mov.u32 	%r28956, %r28928;
$L__BB1_12275:
	ld.param.u32 	%r26783, [_Z16candidate_primerPcPiS0_S0_PfS1_S1_iffiiPdS_S0__param_7];
	setp.eq.s32 	%p12517, %r26783, 1;
	@%p12517 bra 	$L__BB1_12281;
	mov.b32 	%r28957, 0;
	setp.eq.s16 	%p12518, %rs6912, 65;
	@%p12518 bra 	$L__BB1_12280;
	setp.ne.s16 	%p12519, %rs6912, 84;
	@%p12519 bra 	$L__BB1_12279;
	mov.b32 	%r28957, 1;
	bra.uni 	$L__BB1_12280;
$L__BB1_12279:
	mov.u32 	%r28957, %r28935;
$L__BB1_12280:
	shl.b32 	%r20337, %r28956, 2;
	or.b32  	%r28959, %r20337, %r28957;
	bra.uni 	$L__BB1_12286;
$L__BB1_12281:
	mov.b32 	%r28958, 0;
	setp.eq.s16 	%p12520, %rs6906, 65;
	@%p12520 bra 	$L__BB1_12285;
	setp.ne.s16 	%p12521, %rs6906, 84;
	@%p12521 bra 	$L__BB1_12284;
	mov.b32 	%r28958, 1;
	bra.uni 	$L__BB1_12285;
$L__BB1_12284:
	mov.u32 	%r28958, %r28929;
$L__BB1_12285:
	shl.b32 	%r20340, %r28956, 2;
	or.b32  	%r28959, %r20340, %r28958;
$L__BB1_12286:
	ld.param.u32 	%r26784, [_Z16candidate_primerPcPiS0_S0_PfS1_S1_iffiiPdS_S0__param_7];
	setp.eq.s32 	%p12522, %r26784, 1;
	@%p12522 bra 	$L__BB1_12292;
	mov.b32 	%r28960, 0;
	setp.eq.s16 	%p12523, %rs6913, 65;
	@%p12523 bra 	$L__BB1_12291;
	setp.ne.s16 	%p12524, %rs6913, 84;
	@%p12524 bra 	$L__BB1_12290;
	mov.b32 	%r28960, 1;
	bra.uni 	$L__BB1_12291;
$L__BB1_12290:
	mov.u32 	%r28960, %r28936;
$L__BB1_12291:
	shl.b32 	%r20343, %r28959, 2;
	or.b32  	%r28962, %r20343, %r28960;
	bra.uni 	$L__BB1_12297;
$L__BB1_12292:
	mov.b32 	%r28961, 0;
	setp.eq.s16 	%p12525, %rs6907, 65;
	@%p12525 bra 	$L__BB1_12296;
	setp.ne.s16 	%p12526, %rs6907, 84;
	@%p12526 bra 	$L__BB1_12295;
	mov.b32 	%r28961, 1;
	bra.uni 	$L__BB1_12296;
$L__BB1_12295:
	mov.u32 	%r28961, %r28930;
$L__BB1_12296:
	shl.b32 	%r20346, %r28959, 2;
	or.b32  	%r28962, %r20346, %r28961;
$L__BB1_12297:
	ld.param.u32 	%r26785, [_Z16candidate_primerPcPiS0_S0_PfS1_S1_iffiiPdS_S0__param_7];
	setp.eq.s32 	%p12527, %r26785, 1;
	@%p12527 bra 	$L__BB1_12303;
	mov.b32 	%r28963, 0;
	setp.eq.s16 	%p12528, %rs6914, 65;
	@%p12528 bra 	$L__BB1_12302;
	setp.ne.s16 	%p12529, %rs6914, 84;
	@%p12529 bra 	$L__BB1_12301;
	mov.b32 	%r28963, 1;
	bra.uni 	$L__BB1_12302;
$L__BB1_12301:
	mov.u32 	%r28963, %r28937;
$L__BB1_12302:
	shl.b32 	%r20349, %r28962, 2;
	or.b32  	%r28965, %r20349, %r28963;
	bra.uni 	$L__BB1_12308;
$L__BB1_12303:
	mov.b32 	%r28964, 0;
	setp.eq.s16 	%p12530, %rs6908, 65;
	@%p12530 bra 	$L__BB1_12307;
	setp.ne.s16 	%p12531, %rs6908, 84;
	@%p12531 bra 	$L__BB1_12306;
	mov.b32 	%r28964, 1;
	bra.uni 	$L__BB1_12307;
$L__BB1_12306:
	mov.u32 	%r28964, %r28931;
$L__BB1_12307:
	shl.b32 	%r20352, %r28962, 2;
	or.b32  	%r28965, %r20352, %r28964;
$L__BB1_12308:
	ld.param.u32 	%r26786, [_Z16candidate_primerPcPiS0_S0_PfS1_S1_iffiiPdS_S0__param_7];
	setp.eq.s32 	%p12532, %r26786, 1;
	@%p12532 bra 	$L__BB1_12314;
	mov.b32 	%r28966, 0;
	setp.eq.s16 	%p12533, %rs6915, 65;
	@%p12533 bra 	$L__BB1_12313;
	setp.ne.s16 	%p12534, %rs6915, 84;
	@%p12534 bra 	$L__BB1_12312;
	mov.b32 	%r28966, 1;
	bra.uni 	$L__BB1_12313;
$L__BB1_12312:
	mov.u32 	%r28966, %r28938;
$L__BB1_12313:
	shl.b32 	%r20355, %r28965, 2;
	or.b32  	%r28968, %r20355, %r28966;
	bra.uni 	$L__BB1_12319;
$L__BB1_12314:
	mov.b32 	%r28967, 0;
	setp.eq.s16 	%p12535, %rs6909, 65;
	@%p12535 bra 	$L__BB1_12318;
	setp.ne.s16 	%p12536, %rs6909, 84;
	@%p12536 bra 	$L__BB1_12317;
	mov.b32 	%r28967, 1;
	bra.uni 	$L__BB1_12318;
$L__BB1_12317:
	mov.u32 	%r28967, %r28932;
$L__BB1_12318:
	shl.b32 	%r20358, %r28965, 2;
	or.b32  	%r28968, %r20358, %r28967;
$L__BB1_12319:
	ld.param.u32 	%r26787, [_Z16candidate_primerPcPiS0_S0_PfS1_S1_iffiiPdS_S0__param_7];
	setp.eq.s32 	%p12537, %r26787, 1;
	@%p12537 bra 	$L__BB1_12325;
	mov.b32 	%r28969, 0;
	setp.eq.s16 	%p12538, %rs6916, 65;
	@%p12538 bra 	$L__BB1_12324;
	setp.ne.s16 	%p12539, %rs6916, 84;
	@%p12539 bra 	$L__BB1_12323;
	mov.b32 	%r28969, 1;
	bra.uni 	$L__BB1_12324;
$L__BB1_12323:
	mov.u32 	%r28969, %r28939;
$L__BB1_12324:
	shl.b32 	%r20361, %r28968, 2;
	or.b32  	%r28971, %r20361, %r28969;
	bra.uni 	$L__BB1_12330;
$L__BB1_12325:
	mov.b32 	%r28970, 0;
	setp.eq.s16 	%p12540, %rs6910, 65;
	@%p12540 bra 	$L__BB1_12329;
	setp.ne.s16 	%p12541, %rs6910, 84;
	@%p12541 bra 	$L__BB1_12328;
	mov.b32 	%r28970, 1;
	bra.uni 	$L__BB1_12329;
$L__BB1_12328:
	mov.u32 	%r28970, %r28933;
$L__BB1_12329:
	shl.b32 	%r20364, %r28968, 2;
	or.b32  	%r28971, %r20364, %r28970;
$L__BB1_12330:
	mul.wide.u32 	%rd11393, %r28971, 4;
	add.s64 	%rd11394, %rd1451, %rd11393;
	ld.global.f32 	%f661, [%rd11394];
	setp.geu.f32 	%p18210, %f661, 0f40400000;
$L__BB1_12331:
	ld.param.u32 	%r26878, [_Z16candidate_primerPcPiS0_S0_PfS1_S1_iffiiPdS_S0__param_11];
	setp.eq.s32 	%p12542, %r26878, 0;
	selp.u32 	%r29034, 1, 0, %p18210;
	not.pred 	%p12543, %p18210;
	or.pred  	%p12544, %p12542, %p12543;
	@%p12544 bra 	$L__BB1_12695;
	mov.b32 	%r28972, 0;
$L__BB1_12333:
	mov.u32 	%r4774, %r28972;
	cvt.u64.u32 	%rd11395, %r4774;
	add.s64 	%rd1452, %rd1449, %rd11395;
	ld.local.u8 	%rs4887, [%rd1452];
	setp.ne.s16 	%p12545, %rs4887, 0;
	add.s32 	%r28972, %r4774, 1;
	@%p12545 bra 	$L__BB1_12333;
	and.b32  	%r20366, %r4774, 1;
	setp.eq.b32 	%p12546, %r20366, 1;
	@%p12546 bra 	$L__BB1_12357;
	setp.eq.s32 	%p12547, %r4774, 0;
	@%p12547 bra 	$L__BB1_12345;
	shr.u32 	%r20368, %r4774, 1;
	max.u32 	%r4776, %r20368, 1;
	mov.b32 	%r28973, 0;
$L__BB1_12337:
	cvt.u64.u32 	%rd11396, %r28973;
	add.s64 	%rd11397, %rd1449, %rd11396;
	ld.local.u8 	%rs837, [%rd11397];
	setp.ne.s16 	%p12548, %rs837, 65;
	not.b32 	%r20369, %r28973;
	cvt.s64.s32 	%rd11398, %r20369;
	add.s64 	%rd11399, %rd1452, %rd11398;
	ld.local.u8 	%rs838, [%rd11399];
	@%p12548 bra 	$L__BB1_12339;
	setp.ne.s16 	%p12549, %rs838, 84;
	@%p12549 bra 	$L__BB1_12357;
$L__BB1_12339:
	setp.ne.s16 	%p12550, %rs837, 84;
	@%p12550 bra 	$L__BB1_12341;
	setp.ne.s16 	%p12551, %rs838, 65;
	@%p12551 bra 	$L__BB1_12357;
$L__BB1_12341:
	setp.eq.s16 	%p12552, %rs837, 84;
	setp.eq.s16 	%p12553, %rs837, 65;
	setp.ne.s16 	%p12554, %rs838, 65;
	or.pred  	%p12555, %p12554, %p12552;
	setp.ne.s16 	%p12556, %rs838, 84;
	or.pred  	%p12557, %p12556, %p12553;
	and.pred  	%p12558, %p12555, %p12557;
	not.pred 	%p12559, %p12558;
	@%p12559 bra 	$L__BB1_12357;
	setp.eq.s16 	%p12560, %rs837, 67;
	setp.ne.s16 	%p12561, %rs838, 71;
	and.pred  	%p12562, %p12561, %p12560;
	@%p12562 bra 	$L__BB1_12357;
	setp.eq.s16 	%p12565, %rs837, 71;
	setp.ne.s16 	%p12566, %rs838, 67;
	xor.pred  	%p12567, %p12565, %p12566;
	or.pred  	%p12568, %p12561, %p12560;
	and.pred  	%p12569, %p12567, %p12568;
	not.pred 	%p12570, %p12569;
	@%p12570 bra 	$L__BB1_12357;
	add.s32 	%r28973, %r28973, 1;
	setp.ne.s32 	%p12571, %r28973, %r4776;
	@%p12571 bra 	$L__BB1_12337;
$L__BB1_12345:
	mov.b32 	%r28974, 0;
$L__BB1_12346:
	mov.u32 	%r4779, %r28974;
	cvt.u64.u32 	%rd11400, %r4779;
	add.s64 	%rd1453, %rd1449, %rd11400;
	ld.local.u8 	%rs4893, [%rd1453];
	setp.ne.s16 	%p12572, %rs4893, 0;
	add.s32 	%r28974, %r4779, 1;
	@%p12572 bra 	$L__BB1_12346;
	and.b32  	%r20371, %r4779, 1;
	setp.eq.b32 	%p12573, %r20371, 1;
	@%p12573 bra 	$L__BB1_12357;
	setp.eq.s32 	%p12574, %r4779, 0;
	@%p12574 bra 	$L__BB1_12360;
	shr.u32 	%r20373, %r4779, 1;
	max.u32 	%r4781, %r20373, 1;
	mov.b32 	%r28975, 0;
$L__BB1_12350:
	cvt.u64.u32 	%rd11401, %r28975;
	add.s64 	%rd11402, %rd1449, %rd11401;
	ld.local.u8 	%rs839, [%rd11402];
	setp.ne.s16 	%p12575, %rs839, 65;
	not.b32 	%r20374, %r28975;
	cvt.s64.s32 	%rd11403, %r20374;
	add.s64 	%rd11404, %rd1453, %rd11403;
	ld.local.u8 	%rs840, [%rd11404];
	@%p12575 bra 	$L__BB1_12352;
	setp.ne.s16 	%p12576, %rs840, 84;
	@%p12576 bra 	$L__BB1_12357;
$L__BB1_12352:
	setp.ne.s16 	%p12577, %rs839, 84;
	@%p12577 bra 	$L__BB1_12354;
	setp.ne.s16 	%p12578, %rs840, 65;
	@%p12578 bra 	$L__BB1_12357;
$L__BB1_12354:
	setp.eq.s16 	%p12579, %rs839, 84;
	setp.eq.s16 	%p12580, %rs839, 65;
	setp.ne.s16 	%p12581, %rs840, 65;
	or.pred  	%p12582, %p12581, %p12579;
	setp.ne.s16 	%p12583, %rs840, 84;
	or.pred  	%p12584, %p12583, %p12580;
	and.pred  	%p12585, %p12582, %p12584;
	not.pred 	%p12586, %p12585;
	@%p12586 bra 	$L__BB1_12357;
	setp.eq.s16 	%p12587, %rs839, 67;
	setp.ne.s16 	%p12588, %rs840, 71;
	and.pred  	%p12589, %p12588, %p12587;
	@%p12589 bra 	$L__BB1_12357;
	setp.eq.s16 	%p12592, %rs839, 71;
	setp.ne.s16 	%p12593, %rs840, 67;
	xor.pred  	%p12594, %p12592, %p12593;
	or.pred  	%p12595, %p12588, %p12587;
	and.pred  	%p12596, %p12594, %p12595;
	@%p12596 bra 	$L__BB1_12359;
$L__BB1_12357:
	setp.gt.u32 	%p12598, %r2, 2146435070;
	mov.f64 	%fd27120, %fd2;
	@%p12598 bra 	$L__BB1_12362;
	setp.gt.u32 	%p12599, %r4, 1073127582;
	selp.f64 	%fd19623, %fd4, %fd3, %p12599;
	selp.u32 	%r20375, 1, 0, %p12599;
	add.s32 	%r20376, %r3, %r20375;
	add.f64 	%fd19624, %fd19623, 0dBFF0000000000000;
	add.f64 	%fd19625, %fd19623, 0d3FF0000000000000;
	rcp.approx.ftz.f64 	%fd19626, %fd19625;
	neg.f64 	%fd19627, %fd19625;
	fma.rn.f64 	%fd19628, %fd19627, %fd19626, 0d3FF0000000000000;
	fma.rn.f64 	%fd19629, %fd19628, %fd19628, %fd19628;
	fma.rn.f64 	%fd19630, %fd19629, %fd19626, %fd19626;
	mul.f64 	%fd19631, %fd19624, %fd19630;
	fma.rn.f64 	%fd19632, %fd19624, %fd19630, %fd19631;
	mul.f64 	%fd19633, %fd19632, %fd19632;
	fma.rn.f64 	%fd19634, %fd19633, 0d3EB1380B3AE80F1E, 0d3ED0EE258B7A8B04;
	fma.rn.f64 	%fd19635, %fd19634, %fd19633, 0d3EF3B2669F02676F;
	fma.rn.f64 	%fd19636, %fd19635, %fd19633, 0d3F1745CBA9AB0956;
	fma.rn.f64 	%fd19637, %fd19636, %fd19633, 0d3F3C71C72D1B5154;
	fma.rn.f64 	%fd19638, %fd19637, %fd19633, 0d3F624924923BE72D;
	fma.rn.f64 	%fd19639, %fd19638, %fd19633, 0d3F8999999999A3C4;
	fma.rn.f64 	%fd19640, %fd19639, %fd19633, 0d3FB5555555555554;
	sub.f64 	%fd19641, %fd19624, %fd19632;
	add.f64 	%fd19642, %fd19641, %fd19641;
	neg.f64 	%fd19643, %fd19632;
	fma.rn.f64 	%fd19644, %fd19643, %fd19624, %fd19642;
	mul.f64 	%fd19645, %fd19630, %fd19644;
	mul.f64 	%fd19646, %fd19633, %fd19640;
	fma.rn.f64 	%fd19647, %fd19646, %fd19632, %fd19645;
	xor.b32  	%r20377, %r20376, -2147483648;
	mov.b32 	%r20378, 1127219200;
	mov.b64 	%fd19648, {%r20377, %r20378};
	sub.f64 	%fd19649, %fd19648, %fd1;
	fma.rn.f64 	%fd19650, %fd19649, 0d3FE62E42FEFA39EF, %fd19632;
	fma.rn.f64 	%fd19651, %fd19649, 0dBFE62E42FEFA39EF, %fd19650;
	sub.f64 	%fd19652, %fd19651, %fd19632;
	sub.f64 	%fd19653, %fd19647, %fd19652;
	fma.rn.f64 	%fd19654, %fd19649, 0d3C7ABC9E3B39803F, %fd19653;
	add.f64 	%fd27120, %fd19650, %fd19654;
	bra.uni 	$L__BB1_12362;
$L__BB1_12359:
	add.s32 	%r28975, %r28975, 1;
	setp.ne.s32 	%p12597, %r28975, %r4781;
	@%p12597 bra 	$L__BB1_12350;
$L__BB1_12360:
	setp.gt.u32 	%p12600, %r5, 2146435070;
	mov.f64 	%fd27120, %fd5;
	@%p12600 bra 	$L__BB1_12362;
	setp.gt.u32 	%p12601, %r7, 1073127582;
	selp.f64 	%fd19655, %fd7, %fd6, %p12601;
	selp.u32 	%r20379, 1, 0, %p12601;
	add.s32 	%r20380, %r6, %r20379;
	add.f64 	%fd19656, %fd19655, 0dBFF0000000000000;
	add.f64 	%fd19657, %fd19655, 0d3FF0000000000000;
	rcp.approx.ftz.f64 	%fd19658, %fd19657;
	neg.f64 	%fd19659, %fd19657;
	fma.rn.f64 	%fd19660, %fd19659, %fd19658, 0d3FF0000000000000;
	fma.rn.f64 	%fd19661, %fd19660, %fd19660, %fd19660;
	fma.rn.f64 	%fd19662, %fd19661, %fd19658, %fd19658;
	mul.f64 	%fd19663, %fd19656, %fd19662;
	fma.rn.f64 	%fd19664, %fd19656, %fd19662, %fd19663;
	mul.f64 	%fd19665, %fd19664, %fd19664;
	fma.rn.f64 	%fd19666, %fd19665, 0d3EB1380B3AE80F1E, 0d3ED0EE258B7A8B04;
	fma.rn.f64 	%fd19667, %fd19666, %fd19665, 0d3EF3B2669F02676F;
	fma.rn.f64 	%fd19668, %fd19667, %fd19665, 0d3F1745CBA9AB0956;
	fma.rn.f64 	%fd19669, %fd19668, %fd19665, 0d3F3C71C72D1B5154;
	fma.rn.f64 	%fd19670, %fd19669, %fd19665, 0d3F624924923BE72D;
	fma.rn.f64 	%fd19671, %fd19670, %fd19665, 0d3F8999999999A3C4;
	fma.rn.f64 	%fd19672, %fd19671, %fd19665, 0d3FB5555555555554;
	sub.f64 	%fd19673, %fd19656, %fd19664;
	add.f64 	%fd19674, %fd19673, %fd19673;
	neg.f64 	%fd19675, %fd19664;
	fma.rn.f64 	%fd19676, %fd19675, %fd19656, %fd19674;
	mul.f64 	%fd19677, %fd19662, %fd19676;
	mul.f64 	%fd19678, %fd19665, %fd19672;
	fma.rn.f64 	%fd19679, %fd19678, %fd19664, %fd19677;
	xor.b32  	%r20381, %r20380, -2147483648;
	mov.b32 	%r20382, 1127219200;
	mov.b64 	%fd19680, {%r20381, %r20382};
	sub.f64 	%fd19681, %fd19680, %fd1;
	fma.rn.f64 	%fd19682, %fd19681, 0d3FE62E42FEFA39EF, %fd19664;
	fma.rn.f64 	%fd19683, %fd19681, 0dBFE62E42FEFA39EF, %fd19682;
	sub.f64 	%fd19684, %fd19683, %fd19664;
	sub.f64 	%fd19685, %fd19679, %fd19684;
	fma.rn.f64 	%fd19686, %fd19681, 0d3C7ABC9E3B39803F, %fd19685;
	add.f64 	%fd27120, %fd19682, %fd19686;
$L__BB1_12362:
	mul.f64 	%fd5604, %fd27120, 0d3FFFCB923A29C77A;
	mov.b32 	%r28976, 0;
$L__BB1_12363:
	mov.u32 	%r4784, %r28976;
	cvt.u64.u32 	%rd11405, %r4784;
	add.s64 	%rd11406, %rd1449, %rd11405;
	ld.local.u8 	%rs4899, [%rd11406];
	setp.ne.s16 	%p12602, %rs4899, 0;
	add.s32 	%r28976, %r4784, 1;
	@%p12602 bra 	$L__BB1_12363;
	mov.b32 	%r28977, 0;
$L__BB1_12365:
	mov.u32 	%r4786, %r28977;
	cvt.u64.u32 	%rd11407, %r4786;
	add.s64 	%rd11408, %rd1449, %rd11407;
	ld.local.u8 	%rs4900, [%rd11408];
	setp.ne.s16 	%p12603, %rs4900, 0;
	add.s32 	%r28977, %r4786, 1;
	@%p12603 bra 	$L__BB1_12365;
	setp.eq.s32 	%p12604, %r4784, 0;
	@%p12604 bra 	$L__BB1_12437;
	and.b32  	%r4788, %r4784, 3;
	setp.lt.u32 	%p12605, %r4784, 4;
	mov.b32 	%r28979, 1;
	@%p12605 bra 	$L__BB1_12406;
	and.b32  	%r4789, %r4784, 2147483644;
	mov.b32 	%r28979, 1;
$L__BB1_12369:
	mov.u32 	%r4790, %r28979;
	cvt.s64.s32 	%rd11409, %r4790;
	add.s64 	%rd1454, %rd1449, %rd11409;
	ld.local.u8 	%rs4902, [%rd1454+-1];
	mov.b16 	%rs6917, 0;
	setp.gt.s16 	%p12606, %rs4902, 70;
	@%p12606 bra 	$L__BB1_12373;
	setp.eq.s16 	%p12609, %rs4902, 65;
	@%p12609 bra 	$L__BB1_12378;
	setp.eq.s16 	%p12610, %rs4902, 67;
	@%p12610 bra 	$L__BB1_12372;
	bra.uni 	$L__BB1_12377;
$L__BB1_12372:
	mov.b16 	%rs6917, 1;
	bra.uni 	$L__BB1_12378;
$L__BB1_12373:
	setp.eq.s16 	%p12607, %rs4902, 71;
	@%p12607 bra 	$L__BB1_12376;
	setp.ne.s16 	%p12608, %rs4902, 84;
	@%p12608 bra 	$L__BB1_12377;
	mov.b16 	%rs6917, 3;
	bra.uni 	$L__BB1_12378;
$L__BB1_12376:
	mov.b16 	%rs6917, 2;
	bra.uni 	$L__BB1_12378;
$L__BB1_12377:
	mov.b16 	%rs6917, 4;
$L__BB1_12378:
	cvt.u64.u32 	%rd11410, %r4790;
	add.s64 	%rd1455, %rd18, %rd11410;
	st.local.u8 	[%rd1455], %rs6917;
	ld.local.u8 	%rs4908, [%rd1454];
	mov.b16 	%rs6918, 0;
	setp.gt.s16 	%p12611, %rs4908, 70;
	@%p12611 bra 	$L__BB1_12382;
	setp.eq.s16 	%p12614, %rs4908, 65;
	@%p12614 bra 	$L__BB1_12387;
	setp.eq.s16 	%p12615, %rs4908, 67;
	@%p12615 bra 	$L__BB1_12381;
	bra.uni 	$L__BB1_12386;
$L__BB1_12381:
	mov.b16 	%rs6918, 1;
	bra.uni 	$L__BB1_12387;
$L__BB1_12382:
	setp.eq.s16 	%p12612, %rs4908, 71;
	@%p12612 bra 	$L__BB1_12385;
	setp.ne.s16 	%p12613, %rs4908, 84;
	@%p12613 bra 	$L__BB1_12386;
	mov.b16 	%rs6918, 3;
	bra.uni 	$L__BB1_12387;
$L__BB1_12385:
	mov.b16 	%rs6918, 2;
	bra.uni 	$L__BB1_12387;
$L__BB1_12386:
	mov.b16 	%rs6918, 4;
$L__BB1_12387:
	st.local.u8 	[%rd1455+1], %rs6918;
	ld.local.u8 	%rs4914, [%rd1454+1];
	mov.b16 	%rs6919, 0;
	setp.gt.s16 	%p12616, %rs4914, 70;
	@%p12616 bra 	$L__BB1_12391;
	setp.eq.s16 	%p12619, %rs4914, 65;
	@%p12619 bra 	$L__BB1_12396;
	setp.eq.s16 	%p12620, %rs4914, 67;
	@%p12620 bra 	$L__BB1_12390;
	bra.uni 	$L__BB1_12395;
$L__BB1_12390:
	mov.b16 	%rs6919, 1;
	bra.uni 	$L__BB1_12396;
$L__BB1_12391:
	setp.eq.s16 	%p12617, %rs4914, 71;
	@%p12617 bra 	$L__BB1_12394;
	setp.ne.s16 	%p12618, %rs4914, 84;
	@%p12618 bra 	$L__BB1_12395;
	mov.b16 	%rs6919, 3;
	bra.uni 	$L__BB1_12396;
$L__BB1_12394:
	mov.b16 	%rs6919, 2;
	bra.uni 	$L__BB1_12396;
$L__BB1_12395:
	mov.b16 	%rs6919, 4;
$L__BB1_12396:
	st.local.u8 	[%rd1455+2], %rs6919;
	ld.local.u8 	%rs4920, [%rd1454+2];
	mov.b16 	%rs6920, 0;
	setp.gt.s16 	%p12621, %rs4920, 70;
	@%p12621 bra 	$L__BB1_12400;
	setp.eq.s16 	%p12624, %rs4920, 65;
	@%p12624 bra 	$L__BB1_12405;
	setp.eq.s16 	%p12625, %rs4920, 67;
	@%p12625 bra 	$L__BB1_12399;
	bra.uni 	$L__BB1_12404;
$L__BB1_12399:
	mov.b16 	%rs6920, 1;
	bra.uni 	$L__BB1_12405;
$L__BB1_12400:
	setp.eq.s16 	%p12622, %rs4920, 71;
	@%p12622 bra 	$L__BB1_12403;
	setp.ne.s16 	%p12623, %rs4920, 84;
	@%p12623 bra 	$L__BB1_12404;
	mov.b16 	%rs6920, 3;
	bra.uni 	$L__BB1_12405;
$L__BB1_12403:
	mov.b16 	%rs6920, 2;
	bra.uni 	$L__BB1_12405;
$L__BB1_12404:
	mov.b16 	%rs6920, 4;
$L__BB1_12405:
	st.local.u8 	[%rd1455+3], %rs6920;
	add.s32 	%r28979, %r4790, 4;
	add.s32 	%r20387, %r4790, 3;
	setp.ne.s32 	%p12626, %r20387, %r4789;
	@%p12626 bra 	$L__BB1_12369;
$L__BB1_12406:
	setp.eq.s32 	%p12627, %r4788, 0;
	@%p12627 bra 	$L__BB1_12437;
	cvt.s64.s32 	%rd11411, %r28979;
	add.s64 	%rd1456, %rd1449, %rd11411;
	ld.local.u8 	%rs4926, [%rd1456+-1];
	mov.b16 	%rs6921, 0;
	setp.gt.s16 	%p12628, %rs4926, 70;
	@%p12628 bra 	$L__BB1_12411;
	setp.eq.s16 	%p12631, %rs4926, 65;
	@%p12631 bra 	$L__BB1_12416;
	setp.eq.s16 	%p12632, %rs4926, 67;
	@%p12632 bra 	$L__BB1_12410;
	bra.uni 	$L__BB1_12415;
$L__BB1_12410:
	mov.b16 	%rs6921, 1;
	bra.uni 	$L__BB1_12416;
$L__BB1_12411:
	setp.eq.s16 	%p12629, %rs4926, 71;
	@%p12629 bra 	$L__BB1_12414;
	setp.ne.s16 	%p12630, %rs4926, 84;
	@%p12630 bra 	$L__BB1_12415;
	mov.b16 	%rs6921, 3;
	bra.uni 	$L__BB1_12416;
$L__BB1_12414:
	mov.b16 	%rs6921, 2;
	bra.uni 	$L__BB1_12416;
$L__BB1_12415:
	mov.b16 	%rs6921, 4;
$L__BB1_12416:
	cvt.u64.u32 	%rd11412, %r28979;
	add.s64 	%rd1457, %rd18, %rd11412;
	st.local.u8 	[%rd1457], %rs6921;
	setp.eq.s32 	%p12633, %r4788, 1;
	@%p12633 bra 	$L__BB1_12437;
	ld.local.u8 	%rs4932, [%rd1456];
	mov.b16 	%rs6922, 0;
	setp.gt.s16 	%p12634, %rs4932, 70;
	@%p12634 bra 	$L__BB1_12421;
	setp.eq.s16 	%p12637, %rs4932, 65;
	@%p12637 bra 	$L__BB1_12426;
	setp.eq.s16 	%p12638, %rs4932, 67;
	@%p12638 bra 	$L__BB1_12420;
	bra.uni 	$L__BB1_12425;
$L__BB1_12420:
	mov.b16 	%rs6922, 1;
	bra.uni 	$L__BB1_12426;
$L__BB1_12421:
	setp.eq.s16 	%p12635, %rs4932, 71;
	@%p12635 bra 	$L__BB1_12424;
	setp.ne.s16 	%p12636, %rs4932, 84;
	@%p12636 bra 	$L__BB1_12425;
	mov.b16 	%rs6922, 3;
	bra.uni 	$L__BB1_12426;
$L__BB1_12424:
	mov.b16 	%rs6922, 2;
	bra.uni 	$L__BB1_12426;
$L__BB1_12425:
	mov.b16 	%rs6922, 4;
$L__BB1_12426:
	add.s32 	%r20388, %r28979, 1;
	cvt.u64.u32 	%rd11413, %r20388;
	add.s64 	%rd11414, %rd18, %rd11413;
	st.local.u8 	[%rd11414], %rs6922;
	setp.eq.s32 	%p12639, %r4788, 2;
	@%p12639 bra 	$L__BB1_12437;
	ld.local.u8 	%rs4938, [%rd1456+1];
	mov.b16 	%rs6923, 0;
	setp.gt.s16 	%p12640, %rs4938, 70;
	@%p12640 bra 	$L__BB1_12431;
	setp.eq.s16 	%p12643, %rs4938, 65;
	@%p12643 bra 	$L__BB1_12436;
	setp.eq.s16 	%p12644, %rs4938, 67;
	@%p12644 bra 	$L__BB1_12430;
	bra.uni 	$L__BB1_12435;
$L__BB1_12430:
	mov.b16 	%rs6923, 1;
	bra.uni 	$L__BB1_12436;
$L__BB1_12431:
	setp.eq.s16 	%p12641, %rs4938, 71;
	@%p12641 bra 	$L__BB1_12434;
	setp.ne.s16 	%p12642, %rs4938, 84;
	@%p12642 bra 	$L__BB1_12435;
	mov.b16 	%rs6923, 3;
	bra.uni 	$L__BB1_12436;
$L__BB1_12434:
	mov.b16 	%rs6923, 2;
	bra.uni 	$L__BB1_12436;
$L__BB1_12435:
	mov.b16 	%rs6923, 4;
$L__BB1_12436:
	st.local.u8 	[%rd1457+2], %rs6923;
$L__BB1_12437:
	setp.eq.s32 	%p12645, %r4786, 0;
	@%p12645 bra 	$L__BB1_12508;
	and.b32  	%r4793, %r4786, 3;
	setp.lt.u32 	%p12646, %r4786, 4;
	mov.b32 	%r28981, 1;
	@%p12646 bra 	$L__BB1_12477;
	and.b32  	%r4794, %r4786, 2147483644;
	mov.b32 	%r28981, 1;
$L__BB1_12440:
	sub.s32 	%r20391, %r4786, %r28981;
	cvt.u64.u32 	%rd11415, %r20391;
	add.s64 	%rd11416, %rd1449, %rd11415;
	ld.local.u8 	%rs4944, [%rd11416];
	mov.b16 	%rs6924, 0;
	setp.gt.s16 	%p12647, %rs4944, 70;
	@%p12647 bra 	$L__BB1_12444;
	setp.eq.s16 	%p12650, %rs4944, 65;
	@%p12650 bra 	$L__BB1_12449;
	setp.eq.s16 	%p12651, %rs4944, 67;
	@%p12651 bra 	$L__BB1_12443;
	bra.uni 	$L__BB1_12448;
$L__BB1_12443:
	mov.b16 	%rs6924, 1;
	bra.uni 	$L__BB1_12449;
$L__BB1_12444:
	setp.eq.s16 	%p12648, %rs4944, 71;
	@%p12648 bra 	$L__BB1_12447;
	setp.ne.s16 	%p12649, %rs4944, 84;
	@%p12649 bra 	$L__BB1_12448;
	mov.b16 	%rs6924, 3;
	bra.uni 	$L__BB1_12449;
$L__BB1_12447:
	mov.b16 	%rs6924, 2;
	bra.uni 	$L__BB1_12449;
$L__BB1_12448:
	mov.b16 	%rs6924, 4;
$L__BB1_12449:
	cvt.u64.u32 	%rd11417, %r28981;
	add.s64 	%rd1458, %rd19, %rd11417;
	st.local.u8 	[%rd1458], %rs6924;
	not.b32 	%r20392, %r28981;
	add.s32 	%r20393, %r4786, %r20392;
	cvt.u64.u32 	%rd11418, %r20393;
	add.s64 	%rd11419, %rd1449, %rd11418;
	ld.local.u8 	%rs4950, [%rd11419];
	mov.b16 	%rs6925, 0;
	setp.gt.s16 	%p12652, %rs4950, 70;
	@%p12652 bra 	$L__BB1_12453;
	setp.eq.s16 	%p12655, %rs4950, 65;
	@%p12655 bra 	$L__BB1_12458;
	setp.eq.s16 	%p12656, %rs4950, 67;
	@%p12656 bra 	$L__BB1_12452;
	bra.uni 	$L__BB1_12457;
$L__BB1_12452:
	mov.b16 	%rs6925, 1;
	bra.uni 	$L__BB1_12458;
$L__BB1_12453:
	setp.eq.s16 	%p12653, %rs4950, 71;
	@%p12653 bra 	$L__BB1_12456;
	setp.ne.s16 	%p12654, %rs4950, 84;
	@%p12654 bra 	$L__BB1_12457;
	mov.b16 	%rs6925, 3;
	bra.uni 	$L__BB1_12458;
$L__BB1_12456:
	mov.b16 	%rs6925, 2;
	bra.uni 	$L__BB1_12458;
$L__BB1_12457:
	mov.b16 	%rs6925, 4;
$L__BB1_12458:
	st.local.u8 	[%rd1458+1], %rs6925;
	sub.s32 	%r20394, %r4786, %r28981;
	add.s32 	%r20395, %r20394, -2;
	cvt.u64.u32 	%rd11420, %r20395;
	add.s64 	%rd11421, %rd1449, %rd11420;
	ld.local.u8 	%rs4956, [%rd11421];
	mov.b16 	%rs6926, 0;
	setp.gt.s16 	%p12657, %rs4956, 70;
	@%p12657 bra 	$L__BB1_12462;
	setp.eq.s16 	%p12660, %rs4956, 65;
	@%p12660 bra 	$L__BB1_12467;
	setp.eq.s16 	%p12661, %rs4956, 67;
	@%p12661 bra 	$L__BB1_12461;
	bra.uni 	$L__BB1_12466;
$L__BB1_12461:
	mov.b16 	%rs6926, 1;
	bra.uni 	$L__BB1_12467;
$L__BB1_12462:
	setp.eq.s16 	%p12658, %rs4956, 71;
	@%p12658 bra 	$L__BB1_12465;
	setp.ne.s16 	%p12659, %rs4956, 84;
	@%p12659 bra 	$L__BB1_12466;
	mov.b16 	%rs6926, 3;
	bra.uni 	$L__BB1_12467;
$L__BB1_12465:
	mov.b16 	%rs6926, 2;
	bra.uni 	$L__BB1_12467;
$L__BB1_12466:
	mov.b16 	%rs6926, 4;
$L__BB1_12467:
	st.local.u8 	[%rd1458+2], %rs6926;
	add.s32 	%r4796, %r28981, 3;
	sub.s32 	%r20396, %r4786, %r4796;
	cvt.u64.u32 	%rd11422, %r20396;
	add.s64 	%rd11423, %rd1449, %rd11422;
	ld.local.u8 	%rs4962, [%rd11423];
	mov.b16 	%rs6927, 0;
	setp.gt.s16 	%p12662, %rs4962, 70;
	@%p12662 bra 	$L__BB1_12471;
	setp.eq.s16 	%p12665, %rs4962, 65;
	@%p12665 bra 	$L__BB1_12476;
	setp.eq.s16 	%p12666, %rs4962, 67;
	@%p12666 bra 	$L__BB1_12470;
	bra.uni 	$L__BB1_12475;
$L__BB1_12470:
	mov.b16 	%rs6927, 1;
	bra.uni 	$L__BB1_12476;
$L__BB1_12471:
	setp.eq.s16 	%p12663, %rs4962, 71;
	@%p12663 bra 	$L__BB1_12474;
	setp.ne.s16 	%p12664, %rs4962, 84;
	@%p12664 bra 	$L__BB1_12475;
	mov.b16 	%rs6927, 3;
	bra.uni 	$L__BB1_12476;
$L__BB1_12474:
	mov.b16 	%rs6927, 2;
	bra.uni 	$L__BB1_12476;
$L__BB1_12475:
	mov.b16 	%rs6927, 4;
$L__BB1_12476:
	st.local.u8 	[%rd1458+3], %rs6927;
	add.s32 	%r28981, %r28981, 4;
	setp.ne.s32 	%p12667, %r4796, %r4794;
	@%p12667 bra 	$L__BB1_12440;
$L__BB1_12477:
	setp.eq.s32 	%p12668, %r4793, 0;
	@%p12668 bra 	$L__BB1_12508;
	sub.s32 	%r20397, %r4786, %r28981;
	cvt.u64.u32 	%rd11424, %r20397;
	add.s64 	%rd11425, %rd1449, %rd11424;
	ld.local.u8 	%rs4968, [%rd11425];
	mov.b16 	%rs6928, 0;
	setp.gt.s16 	%p12669, %rs4968, 70;
	@%p12669 bra 	$L__BB1_12482;
	setp.eq.s16 	%p12672, %rs4968, 65;
	@%p12672 bra 	$L__BB1_12487;
	setp.eq.s16 	%p12673, %rs4968, 67;
	@%p12673 bra 	$L__BB1_12481;
	bra.uni 	$L__BB1_12486;
$L__BB1_12481:
	mov.b16 	%rs6928, 1;
	bra.uni 	$L__BB1_12487;
$L__BB1_12482:
	setp.eq.s16 	%p12670, %rs4968, 71;
	@%p12670 bra 	$L__BB1_12485;
	setp.ne.s16 	%p12671, %rs4968, 84;
	@%p12671 bra 	$L__BB1_12486;
	mov.b16 	%rs6928, 3;
	bra.uni 	$L__BB1_12487;
$L__BB1_12485:
	mov.b16 	%rs6928, 2;
	bra.uni 	$L__BB1_12487;
$L__BB1_12486:
	mov.b16 	%rs6928, 4;
$L__BB1_12487:
	cvt.u64.u32 	%rd11426, %r28981;
	add.s64 	%rd1459, %rd19, %rd11426;
	st.local.u8 	[%rd1459], %rs6928;
	setp.eq.s32 	%p12674, %r4793, 1;
	@%p12674 bra 	$L__BB1_12508;
	not.b32 	%r20398, %r28981;
	add.s32 	%r20399, %r4786, %r20398;
	cvt.u64.u32 	%rd11427, %r20399;
	add.s64 	%rd11428, %rd1449, %rd11427;
	ld.local.u8 	%rs4974, [%rd11428];
	mov.b16 	%rs6929, 0;
	setp.gt.s16 	%p12675, %rs4974, 70;
	@%p12675 bra 	$L__BB1_12492;
	setp.eq.s16 	%p12678, %rs4974, 65;
	@%p12678 bra 	$L__BB1_12497;
	setp.eq.s16 	%p12679, %rs4974, 67;
	@%p12679 bra 	$L__BB1_12491;
	bra.uni 	$L__BB1_12496;
$L__BB1_12491:
	mov.b16 	%rs6929, 1;
	bra.uni 	$L__BB1_12497;
$L__BB1_12492:
	setp.eq.s16 	%p12676, %rs4974, 71;
	@%p12676 bra 	$L__BB1_12495;
	setp.ne.s16 	%p12677, %rs4974, 84;
	@%p12677 bra 	$L__BB1_12496;
	mov.b16 	%rs6929, 3;
	bra.uni 	$L__BB1_12497;
$L__BB1_12495:
	mov.b16 	%rs6929, 2;
	bra.uni 	$L__BB1_12497;
$L__BB1_12496:
	mov.b16 	%rs6929, 4;
$L__BB1_12497:
	st.local.u8 	[%rd1459+1], %rs6929;
	setp.eq.s32 	%p12680, %r4793, 2;
	@%p12680 bra 	$L__BB1_12508;
	sub.s32 	%r20400, %r4786, %r28981;
	add.s32 	%r20401, %r20400, -2;
	cvt.u64.u32 	%rd11429, %r20401;
	add.s64 	%rd11430, %rd1449, %rd11429;
	ld.local.u8 	%rs4980, [%rd11430];
	mov.b16 	%rs6930, 0;
	setp.gt.s16 	%p12681, %rs4980, 70;
	@%p12681 bra 	$L__BB1_12502;
	setp.eq.s16 	%p12684, %rs4980, 65;
	@%p12684 bra 	$L__BB1_12507;
	setp.eq.s16 	%p12685, %rs4980, 67;
	@%p12685 bra 	$L__BB1_12501;
	bra.uni 	$L__BB1_12506;
$L__BB1_12501:
	mov.b16 	%rs6930, 1;
	bra.uni 	$L__BB1_12507;
$L__BB1_12502:
	setp.eq.s16 	%p12682, %rs4980, 71;
	@%p12682 bra 	$L__BB1_12505;
	setp.ne.s16 	%p12683, %rs4980, 84;
	@%p12683 bra 	$L__BB1_12506;
	mov.b16 	%rs6930, 3;
	bra.uni 	$L__BB1_12507;
$L__BB1_12505:
	mov.b16 	%rs6930, 2;
	bra.uni 	$L__BB1_12507;
$L__BB1_12506:
	mov.b16 	%rs6930, 4;
$L__BB1_12507:
	st.local.u8 	[%rd1459+2], %rs6930;
$L__BB1_12508:
	cvt.u64.u32 	%rd11431, %r4786;
	cvt.u64.u32 	%rd11432, %r4784;
	add.s64 	%rd11433, %rd19, %rd11431;
	mov.b16 	%rs4985, 4;
	st.local.u8 	[%rd11433+1], %rs4985;
	st.local.u8 	[%rd19], %rs4985;
	add.s64 	%rd11434, %rd18, %rd11432;
	st.local.u8 	[%rd11434+1], %rs4985;
	st.local.u8 	[%rd18], %rs4985;
	mov.b32 	%r28996, 0;
	mov.f64 	%fd27187, 0dFFF0000000000000;
	mov.u32 	%r28997, %r28996;
	@%p12604 bra 	$L__BB1_12605;
	and.b32  	%r4799, %r4786, 3;
	and.b32  	%r4800, %r4786, 2147483644;
	mov.b32 	%r28982, 1;
$L__BB1_12510:
	mov.u32 	%r4801, %r28982;
	@%p12645 bra 	$L__BB1_12538;
	setp.lt.u32 	%p12688, %r4786, 4;
	cvt.u64.u32 	%rd11435, %r4801;
	add.s64 	%rd11436, %rd18, %rd11435;
	ld.local.s8 	%r4802, [%rd11436];
	add.s32 	%r20405, %r4801, -1;
	mul.lo.s32 	%r4803, %r20405, %r4786;
	add.s32 	%r4804, %r4803, -1;
	mov.b32 	%r28984, 1;
	@%p12688 bra 	$L__BB1_12526;
	mov.b32 	%r28984, 1;
$L__BB1_12513:
	cvt.u64.u32 	%rd11437, %r28984;
	add.s64 	%rd1460, %rd19, %rd11437;
	ld.local.s8 	%r20407, [%rd1460];
	add.s32 	%r20408, %r20407, %r4802;
	setp.eq.s32 	%p12689, %r20408, 3;
	@%p12689 bra 	$L__BB1_12515;
	add.s32 	%r20409, %r4804, %r28984;
	mul.wide.s32 	%rd11438, %r20409, 8;
	add.s64 	%rd11439, %rd14, %rd11438;
	mov.b64 	%rd11440, 9218868437227405312;
	st.local.u64 	[%rd11439], %rd11440;
	add.s64 	%rd11441, %rd15, %rd11438;
	mov.b64 	%rd11442, -4616189618054758400;
	st.local.u64 	[%rd11441], %rd11442;
	bra.uni 	$L__BB1_12516;
$L__BB1_12515:
	add.s32 	%r20410, %r4804, %r28984;
	mul.wide.s32 	%rd11443, %r20410, 8;
	add.s64 	%rd11444, %rd14, %rd11443;
	mov.b64 	%rd11445, 0;
	st.local.u64 	[%rd11444], %rd11445;
	add.s64 	%rd11446, %rd15, %rd11443;
	mov.b64 	%rd11447, -4564063970805153792;
	st.local.u64 	[%rd11446], %rd11447;
$L__BB1_12516:
	ld.local.s8 	%r20411, [%rd1460+1];
	add.s32 	%r20412, %r20411, %r4802;
	setp.eq.s32 	%p12690, %r20412, 3;
	@%p12690 bra 	$L__BB1_12518;
	add.s32 	%r20413, %r4803, %r28984;
	mul.wide.s32 	%rd11448, %r20413, 8;
	add.s64 	%rd11449, %rd14, %rd11448;
	mov.b64 	%rd11450, 9218868437227405312;
	st.local.u64 	[%rd11449], %rd11450;
	add.s64 	%rd11451, %rd15, %rd11448;
	mov.b64 	%rd11452, -4616189618054758400;
	st.local.u64 	[%rd11451], %rd11452;
	bra.uni 	$L__BB1_12519;
$L__BB1_12518:
	add.s32 	%r20414, %r4803, %r28984;
	mul.wide.s32 	%rd11453, %r20414, 8;
	add.s64 	%rd11454, %rd14, %rd11453;
	mov.b64 	%rd11455, 0;
	st.local.u64 	[%rd11454], %rd11455;
	add.s64 	%rd11456, %rd15, %rd11453;
	mov.b64 	%rd11457, -4564063970805153792;
	st.local.u64 	[%rd11456], %rd11457;
$L__BB1_12519:
	add.s32 	%r4806, %r28984, 2;
	ld.local.s8 	%r20415, [%rd1460+2];
	add.s32 	%r20416, %r20415, %r4802;
	setp.eq.s32 	%p12691, %r20416, 3;
	@%p12691 bra 	$L__BB1_12521;
	add.s32 	%r20417, %r4804, %r4806;
	mul.wide.s32 	%rd11458, %r20417, 8;
	add.s64 	%rd11459, %rd14, %rd11458;
	mov.b64 	%rd11460, 9218868437227405312;
	st.local.u64 	[%rd11459], %rd11460;
	add.s64 	%rd11461, %rd15, %rd11458;
	mov.b64 	%rd11462, -4616189618054758400;
	st.local.u64 	[%rd11461], %rd11462;
	bra.uni 	$L__BB1_12522;
$L__BB1_12521:
	add.s32 	%r20418, %r4804, %r4806;
	mul.wide.s32 	%rd11463, %r20418, 8;
	add.s64 	%rd11464, %rd14, %rd11463;
	mov.b64 	%rd11465, 0;
	st.local.u64 	[%rd11464], %rd11465;
	add.s64 	%rd11466, %rd15, %rd11463;
	mov.b64 	%rd11467, -4564063970805153792;
	st.local.u64 	[%rd11466], %rd11467;
$L__BB1_12522:
	add.s32 	%r4807, %r28984, 3;
	ld.local.s8 	%r20419, [%rd1460+3];
	add.s32 	%r20420, %r20419, %r4802;
	setp.eq.s32 	%p12692, %r20420, 3;
	@%p12692 bra 	$L__BB1_12524;
	add.s32 	%r20421, %r4804, %r4807;
	mul.wide.s32 	%rd11468, %r20421, 8;
	add.s64 	%rd11469, %rd14, %rd11468;
	mov.b64 	%rd11470, 9218868437227405312;
	st.local.u64 	[%rd11469], %rd11470;
	add.s64 	%rd11471, %rd15, %rd11468;
	mov.b64 	%rd11472, -4616189618054758400;
	st.local.u64 	[%rd11471], %rd11472;
	bra.uni 	$L__BB1_12525;
$L__BB1_12524:
	add.s32 	%r20422, %r4804, %r4807;
	mul.wide.s32 	%rd11473, %r20422, 8;
	add.s64 	%rd11474, %rd14, %rd11473;
	mov.b64 	%rd11475, 0;
	st.local.u64 	[%rd11474], %rd11475;
	add.s64 	%rd11476, %rd15, %rd11473;
	mov.b64 	%rd11477, -4564063970805153792;
	st.local.u64 	[%rd11476], %rd11477;
$L__BB1_12525:
	add.s32 	%r28984, %r28984, 4;
	setp.ne.s32 	%p12693, %r4807, %r4800;
	@%p12693 bra 	$L__BB1_12513;
$L__BB1_12526:
	setp.eq.s32 	%p12694, %r4799, 0;
	@%p12694 bra 	$L__BB1_12538;
	cvt.u64.u32 	%rd11478, %r28984;
	add.s64 	%rd1461, %rd19, %rd11478;
	ld.local.s8 	%r20423, [%rd1461];
	add.s32 	%r20424, %r20423, %r4802;
	setp.eq.s32 	%p12695, %r20424, 3;
	@%p12695 bra 	$L__BB1_12529;
	add.s32 	%r20425, %r4804, %r28984;
	mul.wide.s32 	%rd11479, %r20425, 8;
	add.s64 	%rd11480, %rd14, %rd11479;
	mov.b64 	%rd11481, 9218868437227405312;
	st.local.u64 	[%rd11480], %rd11481;
	add.s64 	%rd11482, %rd15, %rd11479;
	mov.b64 	%rd11483, -4616189618054758400;
	st.local.u64 	[%rd11482], %rd11483;
	bra.uni 	$L__BB1_12530;
$L__BB1_12529:
	add.s32 	%r20426, %r4804, %r28984;
	mul.wide.s32 	%rd11484, %r20426, 8;
	add.s64 	%rd11485, %rd14, %rd11484;
	mov.b64 	%rd11486, 0;
	st.local.u64 	[%rd11485], %rd11486;
	add.s64 	%rd11487, %rd15, %rd11484;
	mov.b64 	%rd11488, -4564063970805153792;
	st.local.u64 	[%rd11487], %rd11488;
$L__BB1_12530:
	setp.eq.s32 	%p12696, %r4799, 1;
	@%p12696 bra 	$L__BB1_12538;
	ld.local.s8 	%r20427, [%rd1461+1];
	add.s32 	%r20428, %r20427, %r4802;
	setp.eq.s32 	%p12697, %r20428, 3;
	@%p12697 bra 	$L__BB1_12533;
	add.s32 	%r20429, %r4803, %r28984;
	mul.wide.s32 	%rd11489, %r20429, 8;
	add.s64 	%rd11490, %rd14, %rd11489;
	mov.b64 	%rd11491, 9218868437227405312;
	st.local.u64 	[%rd11490], %rd11491;
	add.s64 	%rd11492, %rd15, %rd11489;
	mov.b64 	%rd11493, -4616189618054758400;
	st.local.u64 	[%rd11492], %rd11493;
	bra.uni 	$L__BB1_12534;
$L__BB1_12533:
	add.s32 	%r20430, %r4803, %r28984;
	mul.wide.s32 	%rd11494, %r20430, 8;
	add.s64 	%rd11495, %rd14, %rd11494;
	mov.b64 	%rd11496, 0;
	st.local.u64 	[%rd11495], %rd11496;
	add.s64 	%rd11497, %rd15, %rd11494;
	mov.b64 	%rd11498, -4564063970805153792;
	st.local.u64 	[%rd11497], %rd11498;
$L__BB1_12534:
	setp.eq.s32 	%p12698, %r4799, 2;
	add.s32 	%r4810, %r28984, 2;
	@%p12698 bra 	$L__BB1_12538;
	ld.local.s8 	%r20431, [%rd1461+2];
	add.s32 	%r20432, %r20431, %r4802;
	setp.eq.s32 	%p12699, %r20432, 3;
	@%p12699 bra 	$L__BB1_12537;
	add.s32 	%r20433, %r4804, %r4810;
	mul.wide.s32 	%rd11499, %r20433, 8;
	add.s64 	%rd11500, %rd14, %rd11499;
	mov.b64 	%rd11501, 9218868437227405312;
	st.local.u64 	[%rd11500], %rd11501;
	add.s64 	%rd11502, %rd15, %rd11499;
	mov.b64 	%rd11503, -4616189618054758400;
	st.local.u64 	[%rd11502], %rd11503;
	bra.uni 	$L__BB1_12538;
$L__BB1_12537:
	add.s32 	%r20434, %r4804, %r4810;
	mul.wide.s32 	%rd11504, %r20434, 8;
	add.s64 	%rd11505, %rd14, %rd11504;
	mov.b64 	%rd11506, 0;
	st.local.u64 	[%rd11505], %rd11506;
	add.s64 	%rd11507, %rd15, %rd11504;
	mov.b64 	%rd11508, -4564063970805153792;
	st.local.u64 	[%rd11507], %rd11508;
$L__BB1_12538:
	add.s32 	%r28982, %r4801, 1;
	setp.ne.s32 	%p12700, %r4801, %r4784;
	@%p12700 bra 	$L__BB1_12510;
	mov.b32 	%r28985, 1;
$L__BB1_12540:
	@%p12645 bra 	$L__BB1_12586;
	mov.b32 	%r28986, 1;
$L__BB1_12542:
	mov.u32 	%r4813, %r28986;
	add.s32 	%r20437, %r28985, -1;
	mad.lo.s32 	%r20438, %r20437, %r4786, %r4813;
	add.s32 	%r4814, %r20438, -1;
	mul.wide.s32 	%rd11509, %r4814, 8;
	add.s64 	%rd1462, %rd14, %rd11509;
	ld.local.f64 	%fd27155, [%rd1462];
	abs.f64 	%fd19688, %fd27155;
	setp.geu.f64 	%p12702, %fd19688, 0d41CDCD64FF800000;
	@%p12702 bra 	$L__BB1_12585;
	cvt.u64.u32 	%rd11510, %r28985;
	add.s64 	%rd1463, %rd18, %rd11510;
	ld.local.u8 	%rs855, [%rd1463];
	cvt.u32.u16 	%r20439, %rs855;
	cvt.s32.s8 	%r20440, %r20439;
	cvt.u64.u32 	%rd11511, %r4813;
	add.s64 	%rd1464, %rd19, %rd11511;
	ld.local.u8 	%rs856, [%rd1464];
	cvt.u32.u16 	%r20441, %rs856;
	cvt.s32.s8 	%r20442, %r20441;
	add.s32 	%r20443, %r20442, %r20440;
	setp.eq.s32 	%p12703, %r20443, 3;
	mul.wide.s32 	%rd11512, %r4814, 8;
	add.s64 	%rd1465, %rd15, %rd11512;
	@%p12703 bra 	$L__BB1_12545;
	mov.b64 	%rd11513, -4616189618054758400;
	st.local.u64 	[%rd1465], %rd11513;
	mov.b64 	%rd11514, 9218868437227405312;
	st.local.u64 	[%rd1462], %rd11514;
	mov.f64 	%fd27126, 0dBFF0000000000000;
	mov.f64 	%fd27155, 0d7FF0000000000000;
	mov.f64 	%fd27125, %fd27155;
	bra.uni 	$L__BB1_12556;
$L__BB1_12545:
	cvt.s32.s8 	%r20445, %r20439;
	mul.wide.s32 	%rd11515, %r20445, 5;
	cvt.u64.u16 	%rd11516, %rs856;
	cvt.s64.s8 	%rd11517, %rd11516;
	add.s64 	%rd1466, %rd11515, %rd11517;
	shl.b64 	%rd11518, %rd1466, 3;
	add.s64 	%rd11519, %rd1, %rd11518;
	ld.global.f64 	%fd27126, [%rd11519+45440];
	ld.local.u8 	%rs4986, [%rd1463+-1];
	cvt.u64.u16 	%rd11520, %rs4986;
	cvt.s64.s8 	%rd1467, %rd11520;
	cvt.u32.u16 	%r20446, %rs856;
	ld.local.s8 	%rs4987, [%rd1464+-1];
	cvt.u32.u16 	%r20447, %rs4987;
	prmt.b32 	%r20448, %r20447, %r20446, 0x3340U;
	prmt.b32 	%r20449, %r20439, 0, 0x3340U;
	prmt.b32 	%r20450, %r20448, %r20449, 0x5410U;
	cvt.u32.u16 	%r20451, %rs4986;
	cvt.s32.s8 	%r20452, %r20451;
	mov.b32 	%r20453, 359705;
	dp4a.s32.u32 	%r20454, %r20450, %r20453, %r20452;
	mul.wide.s32 	%rd11521, %r20454, 8;
	add.s64 	%rd11522, %rd1, %rd11521;
	ld.global.f64 	%fd19691, [%rd11522+35440];
	add.f64 	%fd19692, %fd27126, %fd19691;
	ld.global.f64 	%fd27125, [%rd11519+45640];
	ld.global.f64 	%fd19693, [%rd11522+40440];
	add.f64 	%fd19694, %fd27125, %fd19693;
	abs.f64 	%fd19695, %fd19694;
	setp.gt.f64 	%p12704, %fd19695, 0d41CDCD64FF800000;
	selp.f64 	%fd5608, 0dBFF0000000000000, %fd19692, %p12704;
	selp.f64 	%fd5609, 0d7FF0000000000000, %fd19694, %p12704;
	cvt.s16.s8 	%rs4988, %rs856;
	mov.b32 	%r20455, {%rs4987, %rs4988};
	mov.b32 	%r20456, 6405;
	dp2a.lo.s32.u32 	%r20457, %r20455, %r20456, %r20445;
	mul.wide.s32 	%rd11523, %r20457, 8;
	add.s64 	%rd1468, %rd1, %rd11523;
	ld.global.f64 	%fd5610, [%rd1468+21000];
	abs.f64 	%fd19696, %fd5610;
	setp.geu.f64 	%p12705, %fd19696, 0d41CDCD64FF800000;
	@%p12705 bra 	$L__BB1_12549;
	cvt.u32.u16 	%r20460, %rs856;
	cvt.s32.s8 	%r20461, %r20460;
	mul.wide.s32 	%rd11528, %r20461, 24;
	add.s64 	%rd11529, %rd1466, %rd11528;
	add.s64 	%rd11530, %rd11529, %rd1467;
	shl.b64 	%rd11531, %rd11530, 3;
	add.s64 	%rd1469, %rd1, %rd11531;
	ld.global.f64 	%fd5611, [%rd1469+23000];
	abs.f64 	%fd19711, %fd5611;
	setp.lt.f64 	%p12710, %fd19711, 0d41CDCD64FF800000;
	@%p12710 bra 	$L__BB1_12552;
	ld.global.f64 	%fd19712, [%rd1468+20000];
	add.f64 	%fd19713, %fd27126, %fd19712;
	add.f64 	%fd19714, %fd27125, %fd5610;
	abs.f64 	%fd19715, %fd19714;
	setp.gt.f64 	%p12711, %fd19715, 0d41CDCD64FF800000;
	selp.f64 	%fd27121, 0dBFF0000000000000, %fd19713, %p12711;
	selp.f64 	%fd27122, 0d7FF0000000000000, %fd19714, %p12711;
	add.f64 	%fd19716, %fd27122, 0d4069000000000000;
	add.f64 	%fd19717, %fd27121, 0dC016CCCCCCCCCCCD;
	add.f64 	%fd19718, %fd5604, %fd19717;
	div.rn.f64 	%fd27123, %fd19716, %fd19718;
	abs.f64 	%fd19719, %fd5609;
	setp.geu.f64 	%p12712, %fd19719, 0d41CDCD64FF800000;
	@%p12712 bra 	$L__BB1_12554;
	add.f64 	%fd19720, %fd5609, 0d4069000000000000;
	add.f64 	%fd19721, %fd5608, 0dC016CCCCCCCCCCCD;
	add.f64 	%fd19722, %fd5604, %fd19721;
	div.rn.f64 	%fd19723, %fd19720, %fd19722;
	setp.lt.f64 	%p12713, %fd19723, %fd27123;
	selp.f64 	%fd27121, %fd27121, %fd5608, %p12713;
	selp.f64 	%fd27122, %fd27122, %fd5609, %p12713;
	selp.f64 	%fd27123, %fd27123, %fd19723, %p12713;
	bra.uni 	$L__BB1_12554;
$L__BB1_12549:
	cvt.u32.u16 	%r20458, %rs856;
	cvt.s32.s8 	%r20459, %r20458;
	mul.wide.s32 	%rd11524, %r20459, 24;
	add.s64 	%rd11525, %rd1466, %rd11524;
	add.s64 	%rd11526, %rd11525, %rd1467;
	shl.b64 	%rd11527, %rd11526, 3;
	add.s64 	%rd1470, %rd1, %rd11527;
	ld.global.f64 	%fd5612, [%rd1470+23000];
	abs.f64 	%fd19698, %fd5612;
	setp.geu.f64 	%p12706, %fd19698, 0d41CDCD64FF800000;
	mov.f64 	%fd27121, %fd5608;
	mov.f64 	%fd27122, %fd5609;
	@%p12706 bra 	$L__BB1_12554;
	ld.global.f64 	%fd19699, [%rd1470+22000];
	add.f64 	%fd19700, %fd27126, %fd19699;
	add.f64 	%fd19701, %fd27125, %fd5612;
	abs.f64 	%fd19702, %fd19701;
	setp.gt.f64 	%p12707, %fd19702, 0d41CDCD64FF800000;
	selp.f64 	%fd27121, 0dBFF0000000000000, %fd19700, %p12707;
	selp.f64 	%fd27122, 0d7FF0000000000000, %fd19701, %p12707;
	add.f64 	%fd19703, %fd27122, 0d4069000000000000;
	add.f64 	%fd19704, %fd27121, 0dC016CCCCCCCCCCCD;
	add.f64 	%fd19705, %fd5604, %fd19704;
	div.rn.f64 	%fd27123, %fd19703, %fd19705;
	abs.f64 	%fd19706, %fd5609;
	setp.geu.f64 	%p12708, %fd19706, 0d41CDCD64FF800000;
	@%p12708 bra 	$L__BB1_12554;
	add.f64 	%fd19707, %fd5609, 0d4069000000000000;
	add.f64 	%fd19708, %fd5608, 0dC016CCCCCCCCCCCD;
	add.f64 	%fd19709, %fd5604, %fd19708;
	div.rn.f64 	%fd19710, %fd19707, %fd19709;
	setp.lt.f64 	%p12709, %fd19710, %fd27123;
	selp.f64 	%fd27121, %fd27121, %fd5608, %p12709;
	selp.f64 	%fd27122, %fd27122, %fd5609, %p12709;
	selp.f64 	%fd27123, %fd27123, %fd19710, %p12709;
	bra.uni 	$L__BB1_12554;
$L__BB1_12552:
	ld.global.f64 	%fd19724, [%rd1468+20000];
	add.f64 	%fd19725, %fd27126, %fd19724;
	ld.global.f64 	%fd19726, [%rd1469+22000];
	add.f64 	%fd19727, %fd19725, %fd19726;
	add.f64 	%fd19728, %fd27125, %fd5610;
	add.f64 	%fd19729, %fd19728, %fd5611;
	abs.f64 	%fd19730, %fd19729;
	setp.gt.f64 	%p12714, %fd19730, 0d41CDCD64FF800000;
	selp.f64 	%fd27121, 0dBFF0000000000000, %fd19727, %p12714;
	selp.f64 	%fd27122, 0d7FF0000000000000, %fd19729, %p12714;
	add.f64 	%fd19731, %fd27122, 0d4069000000000000;
	add.f64 	%fd19732, %fd27121, 0dC016CCCCCCCCCCCD;
	add.f64 	%fd19733, %fd5604, %fd19732;
	div.rn.f64 	%fd27123, %fd19731, %fd19733;
	abs.f64 	%fd19734, %fd5609;
	setp.geu.f64 	%p12715, %fd19734, 0d41CDCD64FF800000;
	@%p12715 bra 	$L__BB1_12554;
	add.f64 	%fd19735, %fd5609, 0d4069000000000000;
	add.f64 	%fd19736, %fd5608, 0dC016CCCCCCCCCCCD;
	add.f64 	%fd19737, %fd5604, %fd19736;
	div.rn.f64 	%fd19738, %fd19735, %fd19737;
	setp.lt.f64 	%p12716, %fd19738, %fd27123;
	selp.f64 	%fd27121, %fd27121, %fd5608, %p12716;
	selp.f64 	%fd27122, %fd27122, %fd5609, %p12716;
	selp.f64 	%fd27123, %fd27123, %fd19738, %p12716;
$L__BB1_12554:
	abs.f64 	%fd19739, %fd27122;
	setp.geu.f64 	%p12717, %fd19739, 0d41CDCD64FF800000;
	@%p12717 bra 	$L__BB1_12556;
	add.f64 	%fd19740, %fd27125, 0d4069000000000000;
	add.f64 	%fd19741, %fd27126, 0dC016CCCCCCCCCCCD;
	add.f64 	%fd19742, %fd5604, %fd19741;
	div.rn.f64 	%fd19743, %fd19740, %fd19742;
	setp.lt.f64 	%p12718, %fd27123, %fd19743;
	selp.f64 	%fd27125, %fd27125, %fd27122, %p12718;
	selp.f64 	%fd27126, %fd27126, %fd27121, %p12718;
$L__BB1_12556:
	abs.f64 	%fd19744, %fd27125;
	setp.geu.f64 	%p12719, %fd19744, 0d41CDCD64FF800000;
	@%p12719 bra 	$L__BB1_12558;
	st.local.f64 	[%rd1465], %fd27126;
	st.local.f64 	[%rd1462], %fd27125;
	mov.f64 	%fd27155, %fd27125;
$L__BB1_12558:
	min.u32 	%r20462, %r28985, %r4813;
	setp.lt.u32 	%p12720, %r20462, 2;
	mov.f64 	%fd27128, 0dBFF0000000000000;
	mov.f64 	%fd27129, 0d7FF0000000000000;
	@%p12720 bra 	$L__BB1_12585;
	ld.local.f64 	%fd27154, [%rd1465];
	add.f64 	%fd19747, %fd27155, 0d4069000000000000;
	add.f64 	%fd19748, %fd27154, 0dC016CCCCCCCCCCCD;
	add.f64 	%fd19749, %fd5604, %fd19748;
	div.rn.f64 	%fd5641, %fd19747, %fd19749;
	add.s32 	%r20463, %r28985, -1;
	mul.lo.s32 	%r20464, %r20463, %r4786;
	sub.s32 	%r20465, %r20464, %r4786;
	add.s32 	%r20466, %r20465, %r4813;
	add.s32 	%r4815, %r20466, -2;
	mul.wide.s32 	%rd11532, %r4815, 8;
	add.s64 	%rd11533, %rd14, %rd11532;
	ld.local.f64 	%fd5642, [%rd11533];
	abs.f64 	%fd19750, %fd5642;
	setp.geu.f64 	%p12721, %fd19750, 0d41CDCD64FF800000;
	@%p12721 bra 	$L__BB1_12562;
	cvt.u64.u32 	%rd11534, %r28985;
	add.s64 	%rd11535, %rd18, %rd11534;
	ld.local.u8 	%r20467, [%rd11535+-1];
	prmt.b32 	%r20469, %r20467, %r20439, 0x3340U;
	ld.local.u8 	%r20470, [%rd1464+-1];
	prmt.b32 	%r20471, %r20470, 0, 0x3340U;
	prmt.b32 	%r20472, %r20469, %r20471, 0x5410U;
	cvt.u32.u16 	%r20473, %rs856;
	cvt.s32.s8 	%r20474, %r20473;
	mov.b32 	%r20475, 334205;
	dp4a.s32.u32 	%r20476, %r20472, %r20475, %r20474;
	mul.wide.s32 	%rd11536, %r20476, 8;
	add.s64 	%rd1471, %rd1, %rd11536;
	ld.global.f64 	%fd5643, [%rd1471+5000];
	abs.f64 	%fd19753, %fd5643;
	setp.geu.f64 	%p12722, %fd19753, 0d41CDCD64FF800000;
	@%p12722 bra 	$L__BB1_12562;
	mul.wide.s32 	%rd11537, %r4815, 8;
	add.s64 	%rd11538, %rd15, %rd11537;
	ld.local.f64 	%fd19754, [%rd11538];
	ld.global.f64 	%fd19755, [%rd1471];
	add.f64 	%fd27128, %fd19754, %fd19755;
	add.f64 	%fd27129, %fd5642, %fd5643;
$L__BB1_12562:
	add.f64 	%fd19756, %fd27129, 0d4069000000000000;
	add.f64 	%fd19757, %fd27128, 0dC016CCCCCCCCCCCD;
	add.f64 	%fd19758, %fd5604, %fd19757;
	div.rn.f64 	%fd5648, %fd19756, %fd19758;
	setp.lt.f64 	%p12723, %fd27128, 0dC0A3880000000000;
	selp.f64 	%fd5649, 0dC0A9300000000000, %fd27128, %p12723;
	selp.f64 	%fd5650, 0d0000000000000000, %fd27129, %p12723;
	setp.gt.f64 	%p12724, %fd5648, %fd5641;
	@%p12724 bra 	$L__BB1_12566;
	setp.lt.f64 	%p12725, %fd27154, 0dC0A3880000000000;
	selp.f64 	%fd5651, 0dC0A9300000000000, %fd27154, %p12725;
	setp.gt.f64 	%p12726, %fd5651, 0d0000000000000000;
	selp.f64 	%fd19759, 0d0000000000000000, %fd27155, %p12725;
	setp.gt.f64 	%p12727, %fd19759, 0d0000000000000000;
	and.pred  	%p12728, %p12726, %p12727;
	@%p12728 bra 	$L__BB1_12566;
	setp.ltu.f64 	%p12729, %fd5641, %fd5648;
	@%p12729 bra 	$L__BB1_12567;
	st.local.f64 	[%rd1465], %fd5651;
	st.local.f64 	[%rd1462], %fd19759;
	mov.f64 	%fd27154, %fd5651;
	mov.f64 	%fd27155, %fd19759;
	bra.uni 	$L__BB1_12567;
$L__BB1_12566:
	st.local.f64 	[%rd1465], %fd5649;
	st.local.f64 	[%rd1462], %fd5650;
	mov.f64 	%fd27154, %fd5649;
	mov.f64 	%fd27155, %fd5650;
$L__BB1_12567:
	mov.b32 	%r28987, 3;
$L__BB1_12568:
	sub.s32 	%r20478, %r4813, %r28987;
	add.s32 	%r20479, %r20478, 1;
	setp.gt.u32 	%p12730, %r20478, 2147483646;
	selp.b32 	%r20480, %r20478, 0, %p12730;
	add.s32 	%r20481, %r28985, %r20480;
	add.s32 	%r28989, %r20481, -1;
	selp.b32 	%r28988, 1, %r20479, %p12730;
	setp.lt.s32 	%p12731, %r28989, 1;
	setp.ge.s32 	%p12732, %r28988, %r4813;
	or.pred  	%p12733, %p12731, %p12732;
	@%p12733 bra 	$L__BB1_12584;
$L__BB1_12569:
	mov.u32 	%r4820, %r28989;
	add.s32 	%r28989, %r4820, -1;
	mad.lo.s32 	%r20483, %r28989, %r4786, %r28988;
	add.s32 	%r4822, %r20483, -1;
	mul.wide.s32 	%rd11539, %r4822, 8;
	add.s64 	%rd11540, %rd14, %rd11539;
	ld.local.f64 	%fd5671, [%rd11540];
	abs.f64 	%fd19760, %fd5671;
	setp.geu.f64 	%p12734, %fd19760, 0d41CDCD64FF800000;
	@%p12734 bra 	$L__BB1_12583;
	not.b32 	%r20484, %r4820;
	add.s32 	%r4823, %r28985, %r20484;
	not.b32 	%r20485, %r28988;
	add.s32 	%r4824, %r4813, %r20485;
	setp.eq.s32 	%p12735, %r4823, 0;
	setp.gt.s32 	%p12736, %r4824, 0;
	and.pred  	%p12737, %p12735, %p12736;
	@%p12737 bra 	$L__BB1_12576;
	setp.eq.s32 	%p12738, %r4824, 0;
	setp.gt.s32 	%p12739, %r4823, 0;
	and.pred  	%p12740, %p12739, %p12738;
	@%p12740 bra 	$L__BB1_12576;
	setp.eq.s32 	%p12741, %r4823, 1;
	setp.eq.s32 	%p12742, %r4824, 1;
	and.pred  	%p12743, %p12741, %p12742;
	@%p12743 bra 	$L__BB1_12574;
	add.s32 	%r20486, %r4824, %r4823;
	mul.wide.s32 	%rd11541, %r20486, 8;
	add.s64 	%rd11542, %rd1, %rd11541;
	ld.global.f64 	%fd19761, [%rd11542+24952];
	cvt.u64.u32 	%rd11543, %r4820;
	add.s64 	%rd11544, %rd18, %rd11543;
	cvt.s64.s32 	%rd11545, %r28988;
	add.s64 	%rd11546, %rd19, %rd11545;
	ld.local.s8 	%r20487, [%rd11546+1];
	ld.local.u8 	%r20488, [%rd11544+1];
	ld.local.u8 	%r20489, [%rd11544];
	prmt.b32 	%r20490, %r20489, %r20488, 0x3340U;
	ld.local.u8 	%r20491, [%rd11546];
	prmt.b32 	%r20492, %r20491, 0, 0x3340U;
	prmt.b32 	%r20493, %r20490, %r20492, 0x5410U;
	mov.b32 	%r20494, 334205;
	dp4a.s32.u32 	%r20495, %r20493, %r20494, %r20487;
	mul.wide.s32 	%rd11547, %r20495, 8;
	add.s64 	%rd11548, %rd1, %rd11547;
	ld.global.f64 	%fd19762, [%rd11548+30440];
	add.f64 	%fd19763, %fd19761, %fd19762;
	cvt.u64.u32 	%rd11549, %r28985;
	add.s64 	%rd11550, %rd18, %rd11549;
	ld.local.s8 	%r20496, [%rd11550+-1];
	cvt.u32.u16 	%r20497, %rs856;
	ld.local.u8 	%r20498, [%rd1464+-1];
	prmt.b32 	%r20499, %r20498, %r20497, 0x3340U;
	prmt.b32 	%r20501, %r20439, 0, 0x3340U;
	prmt.b32 	%r20502, %r20499, %r20501, 0x5410U;
	mov.b32 	%r20503, 359705;
	dp4a.s32.u32 	%r20504, %r20502, %r20503, %r20496;
	mul.wide.s32 	%rd11551, %r20504, 8;
	add.s64 	%rd11552, %rd1, %rd11551;
	ld.global.f64 	%fd19764, [%rd11552+30440];
	add.f64 	%fd19765, %fd19763, %fd19764;
	add.f64 	%fd19766, %fd19765, %fd5671;
	ld.global.f64 	%fd19767, [%rd11542+24232];
	ld.global.f64 	%fd19768, [%rd11548+25440];
	add.f64 	%fd19769, %fd19767, %fd19768;
	ld.global.f64 	%fd19770, [%rd11552+25440];
	add.f64 	%fd19771, %fd19769, %fd19770;
	sub.s32 	%r20505, %r4823, %r4824;
	abs.s32 	%r20506, %r20505;
	cvt.rn.f64.s32 	%fd19772, %r20506;
	fma.rn.f64 	%fd19773, %fd19772, 0dBFEEF3E864B31D04, %fd19771;
	mul.wide.s32 	%rd11553, %r4822, 8;
	add.s64 	%rd11554, %rd15, %rd11553;
	ld.local.f64 	%fd19774, [%rd11554];
	add.f64 	%fd19775, %fd19774, %fd19773;
	abs.f64 	%fd19776, %fd19766;
	setp.gt.f64 	%p12744, %fd19776, 0d41CDCD64FF800000;
	selp.f64 	%fd19777, 0dBFF0000000000000, %fd19775, %p12744;
	selp.f64 	%fd19778, 0d7FF0000000000000, %fd19766, %p12744;
	add.f64 	%fd19779, %fd19778, 0d4069000000000000;
	add.f64 	%fd19780, %fd19777, 0dC016CCCCCCCCCCCD;
	add.f64 	%fd19781, %fd5604, %fd19780;
	div.rn.f64 	%fd19782, %fd19779, %fd19781;
	add.f64 	%fd19783, %fd27155, 0d4069000000000000;
	add.f64 	%fd19784, %fd27154, 0dC016CCCCCCCCCCCD;
	add.f64 	%fd19785, %fd5604, %fd19784;
	div.rn.f64 	%fd19786, %fd19783, %fd19785;
	setp.gt.f64 	%p12745, %fd19782, %fd19786;
	selp.f64 	%fd27156, %fd19778, 0d7FF0000000000000, %p12745;
	selp.f64 	%fd27157, %fd19777, 0dBFF0000000000000, %p12745;
	bra.uni 	$L__BB1_12581;
$L__BB1_12574:
	cvt.u64.u32 	%rd11555, %r4820;
	add.s64 	%rd11556, %rd18, %rd11555;
	cvt.s64.s32 	%rd11557, %r28988;
	add.s64 	%rd11558, %rd19, %rd11557;
	ld.local.s8 	%r20507, [%rd11558+1];
	ld.local.u8 	%r20508, [%rd11556+1];
	ld.local.u8 	%r20509, [%rd11556];
	prmt.b32 	%r20510, %r20509, %r20508, 0x3340U;
	ld.local.u8 	%r20511, [%rd11558];
	prmt.b32 	%r20512, %r20511, 0, 0x3340U;
	prmt.b32 	%r20513, %r20510, %r20512, 0x5410U;
	mov.b32 	%r20514, 334205;
	dp4a.s32.u32 	%r20515, %r20513, %r20514, %r20507;
	mul.wide.s32 	%rd11559, %r20515, 8;
	add.s64 	%rd11560, %rd1, %rd11559;
	ld.global.f64 	%fd19789, [%rd11560+10000];
	cvt.u64.u32 	%rd11561, %r28985;
	add.s64 	%rd11562, %rd18, %rd11561;
	ld.local.s8 	%r20516, [%rd11562+-1];
	cvt.u32.u16 	%r20517, %rs856;
	ld.local.u8 	%r20518, [%rd1464+-1];
	prmt.b32 	%r20519, %r20518, %r20517, 0x3340U;
	prmt.b32 	%r20521, %r20439, 0, 0x3340U;
	prmt.b32 	%r20522, %r20519, %r20521, 0x5410U;
	mov.b32 	%r20523, 359705;
	dp4a.s32.u32 	%r20524, %r20522, %r20523, %r20516;
	mul.wide.s32 	%rd11563, %r20524, 8;
	add.s64 	%rd11564, %rd1, %rd11563;
	ld.global.f64 	%fd19790, [%rd11564+10000];
	add.f64 	%fd19791, %fd19789, %fd19790;
	mul.wide.s32 	%rd11565, %r4822, 8;
	add.s64 	%rd11566, %rd15, %rd11565;
	ld.local.f64 	%fd19792, [%rd11566];
	add.f64 	%fd19793, %fd19791, %fd19792;
	ld.global.f64 	%fd19794, [%rd11560+15000];
	ld.global.f64 	%fd19795, [%rd11564+15000];
	add.f64 	%fd19796, %fd19794, %fd19795;
	add.f64 	%fd19797, %fd19796, %fd5671;
	abs.f64 	%fd19798, %fd19797;
	setp.gt.f64 	%p12746, %fd19798, 0d41CDCD64FF800000;
	selp.f64 	%fd5674, 0dBFF0000000000000, %fd19793, %p12746;
	selp.f64 	%fd5675, 0d7FF0000000000000, %fd19797, %p12746;
	add.f64 	%fd19799, %fd5675, 0d4069000000000000;
	add.f64 	%fd19800, %fd5674, 0dC016CCCCCCCCCCCD;
	add.f64 	%fd19801, %fd5604, %fd19800;
	div.rn.f64 	%fd5676, %fd19799, %fd19801;
	add.f64 	%fd19802, %fd27155, 0d4069000000000000;
	add.f64 	%fd19803, %fd27154, 0dC016CCCCCCCCCCCD;
	add.f64 	%fd19804, %fd5604, %fd19803;
	div.rn.f64 	%fd5677, %fd19802, %fd19804;
	sub.f64 	%fd19805, %fd5676, %fd5677;
	setp.ltu.f64 	%p12747, %fd19805, 0d3EB0C6F7A0B5ED8D;
	mov.f64 	%fd27157, 0dBFF0000000000000;
	mov.f64 	%fd27156, 0d7FF0000000000000;
	@%p12747 bra 	$L__BB1_12581;
	setp.gt.f64 	%p12748, %fd5676, %fd5677;
	selp.f64 	%fd27156, %fd5675, 0d7FF0000000000000, %p12748;
	selp.f64 	%fd27157, %fd5674, 0dBFF0000000000000, %p12748;
	bra.uni 	$L__BB1_12581;
$L__BB1_12576:
	setp.eq.s32 	%p12749, %r4824, 1;
	setp.eq.s32 	%p12750, %r4823, 1;
	or.pred  	%p12751, %p12750, %p12749;
	@%p12751 bra 	$L__BB1_12578;
	not.b32 	%r20525, %r28988;
	add.s32 	%r20526, %r4813, %r20525;
	not.b32 	%r20527, %r4820;
	add.s32 	%r20528, %r28985, %r20527;
	add.s32 	%r20529, %r20526, %r20528;
	mul.wide.s32 	%rd11567, %r20529, 8;
	add.s64 	%rd11568, %rd1, %rd11567;
	ld.global.f64 	%fd19806, [%rd11568+25192];
	cvt.u64.u32 	%rd11569, %r4820;
	add.s64 	%rd11570, %rd18, %rd11569;
	ld.local.s8 	%r20530, [%rd11570];
	mul.wide.s32 	%rd11571, %r20530, 5;
	cvt.s64.s32 	%rd11572, %r28988;
	add.s64 	%rd11573, %rd19, %rd11572;
	ld.local.s8 	%rd11574, [%rd11573];
	add.s64 	%rd11575, %rd11571, %rd11574;
	shl.b64 	%rd11576, %rd11575, 3;
	add.s64 	%rd11577, %rd1, %rd11576;
	ld.global.f64 	%fd19807, [%rd11577+45640];
	add.f64 	%fd19808, %fd19806, %fd19807;
	cvt.s32.s8 	%r20532, %r20439;
	mul.wide.s32 	%rd11578, %r20532, 5;
	cvt.u64.u16 	%rd11579, %rs856;
	cvt.s64.s8 	%rd11580, %rd11579;
	add.s64 	%rd11581, %rd11578, %rd11580;
	shl.b64 	%rd11582, %rd11581, 3;
	add.s64 	%rd11583, %rd1, %rd11582;
	ld.global.f64 	%fd19809, [%rd11583+45640];
	add.f64 	%fd19810, %fd19808, %fd19809;
	add.f64 	%fd19811, %fd19810, %fd5671;
	ld.global.f64 	%fd19812, [%rd11568+24472];
	ld.global.f64 	%fd19813, [%rd11577+45440];
	add.f64 	%fd19814, %fd19812, %fd19813;
	ld.global.f64 	%fd19815, [%rd11583+45440];
	add.f64 	%fd19816, %fd19814, %fd19815;
	mul.wide.s32 	%rd11584, %r4822, 8;
	add.s64 	%rd11585, %rd15, %rd11584;
	ld.local.f64 	%fd19817, [%rd11585];
	add.f64 	%fd19818, %fd19816, %fd19817;
	abs.f64 	%fd19819, %fd19811;
	setp.gt.f64 	%p12752, %fd19819, 0d41CDCD64FF800000;
	selp.f64 	%fd19820, 0dBFF0000000000000, %fd19818, %p12752;
	selp.f64 	%fd19821, 0d7FF0000000000000, %fd19811, %p12752;
	add.f64 	%fd19822, %fd19821, 0d4069000000000000;
	add.f64 	%fd19823, %fd19820, 0dC016CCCCCCCCCCCD;
	add.f64 	%fd19824, %fd5604, %fd19823;
	div.rn.f64 	%fd19825, %fd19822, %fd19824;
	add.f64 	%fd19826, %fd27155, 0d4069000000000000;
	add.f64 	%fd19827, %fd27154, 0dC016CCCCCCCCCCCD;
	add.f64 	%fd19828, %fd5604, %fd19827;
	div.rn.f64 	%fd19829, %fd19826, %fd19828;
	setp.gt.f64 	%p12753, %fd19825, %fd19829;
	selp.f64 	%fd27156, %fd19821, 0d7FF0000000000000, %p12753;
	selp.f64 	%fd27157, %fd19820, 0dBFF0000000000000, %p12753;
	bra.uni 	$L__BB1_12581;
$L__BB1_12578:
	and.pred  	%p12757, %p12735, %p12749;
	setp.eq.s32 	%p12758, %r4824, 0;
	and.pred  	%p12759, %p12750, %p12758;
	or.pred  	%p12760, %p12757, %p12759;
	mov.f64 	%fd27149, 0d0000000000000000;
	mov.f64 	%fd27148, 0dC0A9300000000000;
	not.pred 	%p12761, %p12760;
	@%p12761 bra 	$L__BB1_12580;
	not.b32 	%r20533, %r28988;
	add.s32 	%r20534, %r4813, %r20533;
	not.b32 	%r20535, %r4820;
	add.s32 	%r20536, %r28985, %r20535;
	add.s32 	%r20537, %r20534, %r20536;
	mul.wide.u32 	%rd11586, %r20537, 8;
	add.s64 	%rd11587, %rd1, %rd11586;
	ld.global.f64 	%fd19832, [%rd11587+25192];
	cvt.u64.u32 	%rd11588, %r4820;
	add.s64 	%rd11589, %rd18, %rd11588;
	cvt.s64.s32 	%rd11590, %r28988;
	add.s64 	%rd11591, %rd19, %rd11590;
	ld.local.u8 	%r20538, [%rd11589];
	prmt.b32 	%r20540, %r20538, %r20439, 0x3340U;
	ld.local.u8 	%r20541, [%rd11591];
	prmt.b32 	%r20542, %r20541, 0, 0x3340U;
	prmt.b32 	%r20543, %r20540, %r20542, 0x5410U;
	cvt.u32.u16 	%r20544, %rs856;
	cvt.s32.s8 	%r20545, %r20544;
	mov.b32 	%r20546, 334205;
	dp4a.s32.u32 	%r20547, %r20543, %r20546, %r20545;
	mul.wide.s32 	%rd11592, %r20547, 8;
	add.s64 	%rd11593, %rd1, %rd11592;
	ld.global.f64 	%fd19833, [%rd11593+5000];
	add.f64 	%fd27149, %fd19832, %fd19833;
	ld.global.f64 	%fd19834, [%rd11587+24472];
	ld.global.f64 	%fd19835, [%rd11593];
	add.f64 	%fd27148, %fd19834, %fd19835;
$L__BB1_12580:
	add.f64 	%fd19836, %fd27149, %fd5671;
	mul.wide.s32 	%rd11594, %r4822, 8;
	add.s64 	%rd11595, %rd15, %rd11594;
	ld.local.f64 	%fd19837, [%rd11595];
	add.f64 	%fd19838, %fd27148, %fd19837;
	abs.f64 	%fd19839, %fd19836;
	setp.gt.f64 	%p12762, %fd19839, 0d41CDCD64FF800000;
	selp.f64 	%fd19840, 0dBFF0000000000000, %fd19838, %p12762;
	selp.f64 	%fd19841, 0d7FF0000000000000, %fd19836, %p12762;
	add.f64 	%fd19842, %fd19841, 0d4069000000000000;
	add.f64 	%fd19843, %fd19840, 0dC016CCCCCCCCCCCD;
	add.f64 	%fd19844, %fd5604, %fd19843;
	div.rn.f64 	%fd19845, %fd19842, %fd19844;
	add.f64 	%fd19846, %fd27155, 0d4069000000000000;
	add.f64 	%fd19847, %fd27154, 0dC016CCCCCCCCCCCD;
	add.f64 	%fd19848, %fd5604, %fd19847;
	div.rn.f64 	%fd19849, %fd19846, %fd19848;
	setp.gt.f64 	%p12763, %fd19845, %fd19849;
	selp.f64 	%fd27156, %fd19841, 0d7FF0000000000000, %p12763;
	selp.f64 	%fd27157, %fd19840, 0dBFF0000000000000, %p12763;
$L__BB1_12581:
	setp.lt.f64 	%p12764, %fd27157, 0dC0A3880000000000;
	selp.f64 	%fd5696, 0d0000000000000000, %fd27156, %p12764;
	selp.f64 	%fd5697, 0dC0A9300000000000, %fd27157, %p12764;
	abs.f64 	%fd19850, %fd5696;
	setp.geu.f64 	%p12765, %fd19850, 0d41CDCD64FF800000;
	@%p12765 bra 	$L__BB1_12583;
	st.local.f64 	[%rd1462], %fd5696;
	st.local.f64 	[%rd1465], %fd5697;
	mov.f64 	%fd27154, %fd5697;
	mov.f64 	%fd27155, %fd5696;
$L__BB1_12583:
	add.s32 	%r28988, %r28988, 1;
	setp.gt.u32 	%p12766, %r4820, 1;
	setp.lt.s32 	%p12767, %r28988, %r4813;
	and.pred  	%p12768, %p12766, %p12767;
	@%p12768 bra 	$L__BB1_12569;
$L__BB1_12584:
	add.s32 	%r28987, %r28987, 1;
	setp.ne.s32 	%p12769, %r28987, 33;
	@%p12769 bra 	$L__BB1_12568;
$L__BB1_12585:
	add.s32 	%r28986, %r4813, 1;
	setp.ne.s32 	%p12770, %r4813, %r4786;
	@%p12770 bra 	$L__BB1_12542;
$L__BB1_12586:
	add.s32 	%r4828, %r28985, 1;
	setp.ne.s32 	%p12771, %r28985, %r4784;
	mov.u32 	%r28985, %r4828;
	@%p12771 bra 	$L__BB1_12540;
	mov.f64 	%fd27187, 0dFFF0000000000000;
	mov.b32 	%r28997, 0;
	mov.b32 	%r28990, 1;
	mov.u32 	%r28996, %r28997;
$L__BB1_12588:
	setp.eq.s32 	%p12772, %r4786, 0;
	@%p12772 bra 	$L__BB1_12604;
	cvt.u64.u32 	%rd11596, %r28990;
	add.s64 	%rd11597, %rd18, %rd11596;
	ld.local.u8 	%rs857, [%rd11597];
	mov.b32 	%r28993, 1;
$L__BB1_12590:
	mov.u32 	%r4832, %r28993;
	cvt.u64.u32 	%rd11598, %r4832;
	add.s64 	%rd1472, %rd19, %rd11598;
	ld.local.u8 	%rs858, [%rd1472];
	cvt.u32.u16 	%r20551, %rs858;
	cvt.s32.s8 	%r20552, %r20551;
	cvt.u32.u16 	%r20553, %rs857;
	cvt.s32.s8 	%r20554, %r20553;
	add.s32 	%r20555, %r20552, %r20554;
	setp.ne.s32 	%p12773, %r20555, 3;
	mov.f64 	%fd27186, 0dBFF0000000000000;
	mov.f64 	%fd27185, 0d7FF0000000000000;
	@%p12773 bra 	$L__BB1_12603;
	cvt.u32.u16 	%r20556, %rs858;
	cvt.u64.u16 	%rd11599, %rs858;
	cvt.s64.s8 	%rd11600, %rd11599;
	cvt.u32.u16 	%r20557, %rs857;
	cvt.s32.s8 	%r20558, %r20557;
	mul.wide.s32 	%rd11601, %r20558, 5;
	add.s64 	%rd11602, %rd11601, %rd11600;
	shl.b64 	%rd11603, %rd11602, 3;
	add.s64 	%rd11604, %rd1, %rd11603;
	ld.global.f64 	%fd27186, [%rd11604+45440];
	cvt.u64.u32 	%rd11605, %r28990;
	add.s64 	%rd11606, %rd18, %rd11605;
	ld.local.s8 	%r20559, [%rd1472+1];
	ld.local.s8 	%rs4989, [%rd11606+1];
	cvt.u32.u16 	%r20560, %rs4989;
	prmt.b32 	%r20561, %r20557, %r20560, 0x3340U;
	prmt.b32 	%r20562, %r20556, 0, 0x3340U;
	prmt.b32 	%r20563, %r20561, %r20562, 0x5410U;
	mov.b32 	%r20564, 334205;
	dp4a.s32.u32 	%r20565, %r20563, %r20564, %r20559;
	mul.wide.s32 	%rd11607, %r20565, 8;
	add.s64 	%rd11608, %rd1, %rd11607;
	ld.global.f64 	%fd19855, [%rd11608+35440];
	add.f64 	%fd19856, %fd27186, %fd19855;
	ld.global.f64 	%fd27185, [%rd11604+45640];
	ld.global.f64 	%fd19857, [%rd11608+40440];
	add.f64 	%fd19858, %fd27185, %fd19857;
	abs.f64 	%fd19859, %fd19858;
	setp.gt.f64 	%p12774, %fd19859, 0d41CDCD64FF800000;
	selp.f64 	%fd5718, 0dBFF0000000000000, %fd19856, %p12774;
	selp.f64 	%fd5719, 0d7FF0000000000000, %fd19858, %p12774;
	cvt.s16.s8 	%rs4990, %rs857;
	mov.b32 	%r20566, {%rs4990, %rs4989};
	cvt.s32.s8 	%r20567, %r20556;
	mov.b32 	%r20568, 1305;
	dp2a.lo.s32.u32 	%r20569, %r20566, %r20568, %r20567;
	mul.wide.s32 	%rd11609, %r20569, 8;
	add.s64 	%rd1473, %rd1, %rd11609;
	ld.global.f64 	%fd5720, [%rd1473+21000];
	abs.f64 	%fd5721, %fd5720;
	setp.geu.f64 	%p12775, %fd5721, 0d41CDCD64FF800000;
	cvt.s16.s8 	%rs4991, %rs858;
	mov.b32 	%r20570, {%rs4990, %rs4991};
	dp2a.lo.s32.u32 	%r4835, %r20570, %r20568, %r20559;
	mul.wide.s32 	%rd11610, %r4835, 8;
	add.s64 	%rd1474, %rd1, %rd11610;
	mov.f64 	%fd27176, %fd5718;
	mov.f64 	%fd27177, %fd5719;
	@%p12775 bra 	$L__BB1_12595;
	ld.global.f64 	%fd5722, [%rd1474+23000];
	abs.f64 	%fd19861, %fd5722;
	setp.geu.f64 	%p12776, %fd19861, 0d41CDCD64FF800000;
	mov.f64 	%fd27176, %fd5718;
	mov.f64 	%fd27177, %fd5719;
	@%p12776 bra 	$L__BB1_12595;
	ld.global.f64 	%fd19862, [%rd1473+20000];
	add.f64 	%fd19863, %fd27186, %fd19862;
	mul.wide.s32 	%rd11611, %r4835, 8;
	add.s64 	%rd11612, %rd1, %rd11611;
	ld.global.f64 	%fd19864, [%rd11612+22000];
	add.f64 	%fd19865, %fd19863, %fd19864;
	add.f64 	%fd19866, %fd27185, %fd5720;
	add.f64 	%fd19867, %fd19866, %fd5722;
	abs.f64 	%fd19868, %fd19867;
	setp.gt.f64 	%p12777, %fd19868, 0d41CDCD64FF800000;
	selp.f64 	%fd27176, 0dBFF0000000000000, %fd19865, %p12777;
	selp.f64 	%fd27177, 0d7FF0000000000000, %fd19867, %p12777;
	add.f64 	%fd19869, %fd27177, 0d4069000000000000;
	add.f64 	%fd19870, %fd27176, 0dC016CCCCCCCCCCCD;
	add.f64 	%fd19871, %fd5604, %fd19870;
	div.rn.f64 	%fd27178, %fd19869, %fd19871;
	abs.f64 	%fd19872, %fd5719;
	setp.geu.f64 	%p12778, %fd19872, 0d41CDCD64FF800000;
	@%p12778 bra 	$L__BB1_12595;
	add.f64 	%fd19873, %fd5719, 0d4069000000000000;
	add.f64 	%fd19874, %fd5718, 0dC016CCCCCCCCCCCD;
	add.f64 	%fd19875, %fd5604, %fd19874;
	div.rn.f64 	%fd19876, %fd19873, %fd19875;
	setp.lt.f64 	%p12779, %fd19876, %fd27178;
	selp.f64 	%fd27176, %fd27176, %fd5718, %p12779;
	selp.f64 	%fd27177, %fd27177, %fd5719, %p12779;
	selp.f64 	%fd27178, %fd27178, %fd19876, %p12779;
$L__BB1_12595:
	mov.f64 	%fd27179, %fd27176;
	mov.f64 	%fd27180, %fd27177;
	@%p12775 bra 	$L__BB1_12598;
	ld.global.f64 	%fd19877, [%rd1473+20000];
	add.f64 	%fd19878, %fd27186, %fd19877;
	add.f64 	%fd19879, %fd27185, %fd5720;
	abs.f64 	%fd19880, %fd19879;
	setp.gt.f64 	%p12781, %fd19880, 0d41CDCD64FF800000;
	selp.f64 	%fd27179, 0dBFF0000000000000, %fd19878, %p12781;
	selp.f64 	%fd27180, 0d7FF0000000000000, %fd19879, %p12781;
	add.f64 	%fd19881, %fd27180, 0d4069000000000000;
	add.f64 	%fd19882, %fd27179, 0dC016CCCCCCCCCCCD;
	add.f64 	%fd19883, %fd5604, %fd19882;
	div.rn.f64 	%fd27178, %fd19881, %fd19883;
	abs.f64 	%fd19884, %fd27177;
	setp.geu.f64 	%p12782, %fd19884, 0d41CDCD64FF800000;
	@%p12782 bra 	$L__BB1_12598;
	add.f64 	%fd19885, %fd27177, 0d4069000000000000;
	add.f64 	%fd19886, %fd27176, 0dC016CCCCCCCCCCCD;
	add.f64 	%fd19887, %fd5604, %fd19886;
	div.rn.f64 	%fd19888, %fd19885, %fd19887;
	setp.lt.f64 	%p12783, %fd19888, %fd27178;
	selp.f64 	%fd27179, %fd27179, %fd27176, %p12783;
	selp.f64 	%fd27180, %fd27180, %fd27177, %p12783;
	selp.f64 	%fd27178, %fd27178, %fd19888, %p12783;
$L__BB1_12598:
	mul.wide.s32 	%rd11613, %r4835, 8;
	add.s64 	%rd1475, %rd1, %rd11613;
	ld.global.f64 	%fd5741, [%rd1475+23000];
	abs.f64 	%fd19889, %fd5741;
	setp.geu.f64 	%p12784, %fd19889, 0d41CDCD64FF800000;
	mov.f64 	%fd27182, %fd27179;
	mov.f64 	%fd27183, %fd27180;
	@%p12784 bra 	$L__BB1_12601;
	ld.global.f64 	%fd19890, [%rd1475+22000];
	add.f64 	%fd19891, %fd27186, %fd19890;
	add.f64 	%fd19892, %fd27185, %fd5741;
	abs.f64 	%fd19893, %fd19892;
	setp.gt.f64 	%p12785, %fd19893, 0d41CDCD64FF800000;
	selp.f64 	%fd27182, 0dBFF0000000000000, %fd19891, %p12785;
	selp.f64 	%fd27183, 0d7FF0000000000000, %fd19892, %p12785;
	add.f64 	%fd19894, %fd27183, 0d4069000000000000;
	add.f64 	%fd19895, %fd27182, 0dC016CCCCCCCCCCCD;
	add.f64 	%fd19896, %fd5604, %fd19895;
	div.rn.f64 	%fd27178, %fd19894, %fd19896;
	abs.f64 	%fd19897, %fd27180;
	setp.geu.f64 	%p12786, %fd19897, 0d41CDCD64FF800000;
	@%p12786 bra 	$L__BB1_12601;
	add.f64 	%fd19898, %fd27180, 0d4069000000000000;
	add.f64 	%fd19899, %fd27179, 0dC016CCCCCCCCCCCD;
	add.f64 	%fd19900, %fd5604, %fd19899;
	div.rn.f64 	%fd19901, %fd19898, %fd19900;
	setp.lt.f64 	%p12787, %fd19901, %fd27178;
	selp.f64 	%fd27182, %fd27182, %fd27179, %p12787;
	selp.f64 	%fd27183, %fd27183, %fd27180, %p12787;
	selp.f64 	%fd27178, %fd27178, %fd19901, %p12787;
$L__BB1_12601:
	abs.f64 	%fd19902, %fd27183;
	setp.geu.f64 	%p12788, %fd19902, 0d41CDCD64FF800000;
	@%p12788 bra 	$L__BB1_12603;
	add.f64 	%fd19903, %fd27185, 0d4069000000000000;
	add.f64 	%fd19904, %fd27186, 0dC016CCCCCCCCCCCD;
	add.f64 	%fd19905, %fd5604, %fd19904;
	div.rn.f64 	%fd19906, %fd19903, %fd19905;
	setp.lt.f64 	%p12789, %fd27178, %fd19906;
	selp.f64 	%fd27185, %fd27185, %fd27183, %p12789;
	selp.f64 	%fd27186, %fd27186, %fd27182, %p12789;
$L__BB1_12603:
	add.f64 	%fd19907, %fd27186, 0d3EB0C6F7A0B5ED8D;
	add.f64 	%fd19908, %fd27185, 0d3EB0C6F7A0B5ED8D;
	add.s32 	%r20571, %r28990, -1;
	mad.lo.s32 	%r20572, %r20571, %r4786, %r4832;
	add.s32 	%r20573, %r20572, -1;
	mul.wide.s32 	%rd11614, %r20573, 8;
	add.s64 	%rd11615, %rd14, %rd11614;
	ld.local.f64 	%fd19909, [%rd11615];
	add.f64 	%fd19910, %fd19908, %fd19909;
	add.f64 	%fd19911, %fd19910, 0d4069000000000000;
	add.s64 	%rd11616, %rd15, %rd11614;
	ld.local.f64 	%fd19912, [%rd11616];
	add.f64 	%fd19913, %fd19907, %fd19912;
	add.f64 	%fd19914, %fd19913, 0dC016CCCCCCCCCCCD;
	add.f64 	%fd19915, %fd5604, %fd19914;
	div.rn.f64 	%fd19916, %fd19911, %fd19915;
	add.f64 	%fd19917, %fd19916, 0dC071126666666666;
	setp.gt.f64 	%p12790, %fd19917, %fd27187;
	setp.lt.f64 	%p12791, %fd19913, 0d0000000000000000;
	setp.lt.f64 	%p12792, %fd19910, 0d0000000000000000;
	and.pred  	%p12793, %p12791, %p12792;
	and.pred  	%p12794, %p12793, %p12790;
	selp.f64 	%fd27187, %fd19917, %fd27187, %p12794;
	selp.b32 	%r28996, %r4832, %r28996, %p12794;
	selp.b32 	%r28997, %r28990, %r28997, %p12794;
	add.s32 	%r28993, %r4832, 1;
	setp.ne.s32 	%p12795, %r4832, %r4786;
	@%p12795 bra 	$L__BB1_12590;
$L__BB1_12604:
	add.s32 	%r4841, %r28990, 1;
	setp.ne.s32 	%p12796, %r28990, %r4784;
	mov.u32 	%r28990, %r4841;
	@%p12796 bra 	$L__BB1_12588;
$L__BB1_12605:
	abs.f64 	%fd5758, %fd27187;
	setp.gt.f64 	%p12797, %fd5758, 0d41CDCD64FF800000;
	selp.b32 	%r29110, 1, %r28996, %p12797;
	selp.b32 	%r29111, 1, %r28997, %p12797;
	cvt.s64.s32 	%rd11617, %r29111;
	add.s64 	%rd1476, %rd18, %rd11617;
	ld.local.u8 	%rs6932, [%rd1476];
	cvt.u32.u16 	%r20574, %rs6932;
	cvt.s32.s8 	%r20575, %r20574;
	cvt.s64.s32 	%rd11618, %r29110;
	add.s64 	%rd1477, %rd19, %rd11618;
	ld.local.u8 	%rs6931, [%rd1477];
	cvt.u32.u16 	%r20576, %rs6931;
	cvt.s32.s8 	%r20577, %r20576;
	add.s32 	%r20578, %r20577, %r20575;
	setp.ne.s32 	%p12798, %r20578, 3;
	mov.f64 	%fd27199, 0dBFF0000000000000;
	mov.f64 	%fd27198, 0d7FF0000000000000;
	@%p12798 bra 	$L__BB1_12618;
	cvt.u32.u16 	%r20579, %rs6932;
	cvt.u32.u16 	%r20580, %rs6931;
	cvt.u64.u16 	%rd11619, %rs6931;
	cvt.s64.s8 	%rd11620, %rd11619;
	cvt.s32.s8 	%r20581, %r20579;
	mul.wide.s32 	%rd11621, %r20581, 5;
	add.s64 	%rd11622, %rd11621, %rd11620;
	shl.b64 	%rd11623, %rd11622, 3;
	add.s64 	%rd11624, %rd1, %rd11623;
	ld.global.f64 	%fd27199, [%rd11624+45440];
	ld.local.s8 	%r20582, [%rd1477+1];
	ld.local.s8 	%rs4992, [%rd1476+1];
	cvt.u32.u16 	%r20583, %rs4992;
	prmt.b32 	%r20584, %r20579, %r20583, 0x3340U;
	prmt.b32 	%r20585, %r20580, 0, 0x3340U;
	prmt.b32 	%r20586, %r20584, %r20585, 0x5410U;
	mov.b32 	%r20587, 334205;
	dp4a.s32.u32 	%r20588, %r20586, %r20587, %r20582;
	mul.wide.s32 	%rd11625, %r20588, 8;
	add.s64 	%rd11626, %rd1, %rd11625;
	ld.global.f64 	%fd19921, [%rd11626+35440];
	add.f64 	%fd19922, %fd27199, %fd19921;
	ld.global.f64 	%fd27198, [%rd11624+45640];
	ld.global.f64 	%fd19923, [%rd11626+40440];
	add.f64 	%fd19924, %fd27198, %fd19923;
	abs.f64 	%fd19925, %fd19924;
	setp.gt.f64 	%p12799, %fd19925, 0d41CDCD64FF800000;
	selp.f64 	%fd5761, 0dBFF0000000000000, %fd19922, %p12799;
	selp.f64 	%fd5762, 0d7FF0000000000000, %fd19924, %p12799;
	cvt.s16.s8 	%rs4993, %rs6932;
	mov.b32 	%r20589, {%rs4993, %rs4992};
	cvt.s32.s8 	%r20590, %r20580;
	mov.b32 	%r20591, 1305;
	dp2a.lo.s32.u32 	%r20592, %r20589, %r20591, %r20590;
	mul.wide.s32 	%rd11627, %r20592, 8;
	add.s64 	%rd1478, %rd1, %rd11627;
	ld.global.f64 	%fd5763, [%rd1478+21000];
	abs.f64 	%fd5764, %fd5763;
	setp.geu.f64 	%p12800, %fd5764, 0d41CDCD64FF800000;
	cvt.s16.s8 	%rs4994, %rs6931;
	mov.b32 	%r20593, {%rs4993, %rs4994};
	dp2a.lo.s32.u32 	%r4846, %r20593, %r20591, %r20582;
	mul.wide.s32 	%rd11628, %r4846, 8;
	add.s64 	%rd1479, %rd1, %rd11628;
	mov.f64 	%fd27189, %fd5761;
	mov.f64 	%fd27190, %fd5762;
	@%p12800 bra 	$L__BB1_12610;
	ld.global.f64 	%fd5765, [%rd1479+23000];
	abs.f64 	%fd19927, %fd5765;
	setp.geu.f64 	%p12801, %fd19927, 0d41CDCD64FF800000;
	mov.f64 	%fd27189, %fd5761;
	mov.f64 	%fd27190, %fd5762;
	@%p12801 bra 	$L__BB1_12610;
	ld.global.f64 	%fd19928, [%rd1478+20000];
	add.f64 	%fd19929, %fd27199, %fd19928;
	ld.global.f64 	%fd19930, [%rd1479+22000];
	add.f64 	%fd19931, %fd19929, %fd19930;
	add.f64 	%fd19932, %fd27198, %fd5763;
	add.f64 	%fd19933, %fd19932, %fd5765;
	abs.f64 	%fd19934, %fd19933;
	setp.gt.f64 	%p12802, %fd19934, 0d41CDCD64FF800000;
	selp.f64 	%fd27189, 0dBFF0000000000000, %fd19931, %p12802;
	selp.f64 	%fd27190, 0d7FF0000000000000, %fd19933, %p12802;
	add.f64 	%fd19935, %fd27190, 0d4069000000000000;
	add.f64 	%fd19936, %fd27189, 0dC016CCCCCCCCCCCD;
	add.f64 	%fd19937, %fd5604, %fd19936;
	div.rn.f64 	%fd27191, %fd19935, %fd19937;
	abs.f64 	%fd19938, %fd5762;
	setp.geu.f64 	%p12803, %fd19938, 0d41CDCD64FF800000;
	@%p12803 bra 	$L__BB1_12610;
	add.f64 	%fd19939, %fd5762, 0d4069000000000000;
	add.f64 	%fd19940, %fd5761, 0dC016CCCCCCCCCCCD;
	add.f64 	%fd19941, %fd5604, %fd19940;
	div.rn.f64 	%fd19942, %fd19939, %fd19941;
	setp.lt.f64 	%p12804, %fd19942, %fd27191;
	selp.f64 	%fd27189, %fd27189, %fd5761, %p12804;
	selp.f64 	%fd27190, %fd27190, %fd5762, %p12804;
	selp.f64 	%fd27191, %fd27191, %fd19942, %p12804;
$L__BB1_12610:
	mov.f64 	%fd27192, %fd27189;
	mov.f64 	%fd27193, %fd27190;
	@%p12800 bra 	$L__BB1_12613;
	ld.global.f64 	%fd19943, [%rd1478+20000];
	add.f64 	%fd19944, %fd27199, %fd19943;
	add.f64 	%fd19945, %fd27198, %fd5763;
	abs.f64 	%fd19946, %fd19945;
	setp.gt.f64 	%p12806, %fd19946, 0d41CDCD64FF800000;
	selp.f64 	%fd27192, 0dBFF0000000000000, %fd19944, %p12806;
	selp.f64 	%fd27193, 0d7FF0000000000000, %fd19945, %p12806;
	add.f64 	%fd19947, %fd27193, 0d4069000000000000;
	add.f64 	%fd19948, %fd27192, 0dC016CCCCCCCCCCCD;
	add.f64 	%fd19949, %fd5604, %fd19948;
	div.rn.f64 	%fd27191, %fd19947, %fd19949;
	abs.f64 	%fd19950, %fd27190;
	setp.geu.f64 	%p12807, %fd19950, 0d41CDCD64FF800000;
	@%p12807 bra 	$L__BB1_12613;
	add.f64 	%fd19951, %fd27190, 0d4069000000000000;
	add.f64 	%fd19952, %fd27189, 0dC016CCCCCCCCCCCD;
	add.f64 	%fd19953, %fd5604, %fd19952;
	div.rn.f64 	%fd19954, %fd19951, %fd19953;
	setp.lt.f64 	%p12808, %fd19954, %fd27191;
	selp.f64 	%fd27192, %fd27192, %fd27189, %p12808;
	selp.f64 	%fd27193, %fd27193, %fd27190, %p12808;
	selp.f64 	%fd27191, %fd27191, %fd19954, %p12808;
$L__BB1_12613:
	mul.wide.s32 	%rd11629, %r4846, 8;
	add.s64 	%rd1480, %rd1, %rd11629;
	ld.global.f64 	%fd5784, [%rd1480+23000];
	abs.f64 	%fd19955, %fd5784;
	setp.geu.f64 	%p12809, %fd19955, 0d41CDCD64FF800000;
	mov.f64 	%fd27195, %fd27192;
	mov.f64 	%fd27196, %fd27193;
	@%p12809 bra 	$L__BB1_12616;
	ld.global.f64 	%fd19956, [%rd1480+22000];
	add.f64 	%fd19957, %fd27199, %fd19956;
	add.f64 	%fd19958, %fd27198, %fd5784;
	abs.f64 	%fd19959, %fd19958;
	setp.gt.f64 	%p12810, %fd19959, 0d41CDCD64FF800000;
	selp.f64 	%fd27195, 0dBFF0000000000000, %fd19957, %p12810;
	selp.f64 	%fd27196, 0d7FF0000000000000, %fd19958, %p12810;
	add.f64 	%fd19960, %fd27196, 0d4069000000000000;
	add.f64 	%fd19961, %fd27195, 0dC016CCCCCCCCCCCD;
	add.f64 	%fd19962, %fd5604, %fd19961;
	div.rn.f64 	%fd27191, %fd19960, %fd19962;
	abs.f64 	%fd19963, %fd27193;
	setp.geu.f64 	%p12811, %fd19963, 0d41CDCD64FF800000;
	@%p12811 bra 	$L__BB1_12616;
	add.f64 	%fd19964, %fd27193, 0d4069000000000000;
	add.f64 	%fd19965, %fd27192, 0dC016CCCCCCCCCCCD;
	add.f64 	%fd19966, %fd5604, %fd19965;
	div.rn.f64 	%fd19967, %fd19964, %fd19966;
	setp.lt.f64 	%p12812, %fd19967, %fd27191;
	selp.f64 	%fd27195, %fd27195, %fd27192, %p12812;
	selp.f64 	%fd27196, %fd27196, %fd27193, %p12812;
	selp.f64 	%fd27191, %fd27191, %fd19967, %p12812;
$L__BB1_12616:
	add.f64 	%fd19968, %fd27199, 0dC016CCCCCCCCCCCD;
	add.f64 	%fd5794, %fd5604, %fd19968;
	abs.f64 	%fd19969, %fd27196;
	setp.geu.f64 	%p12813, %fd19969, 0d41CDCD64FF800000;
	@%p12813 bra 	$L__BB1_12618;
	add.f64 	%fd19970, %fd27198, 0d4069000000000000;
	div.rn.f64 	%fd19971, %fd19970, %fd5794;
	setp.lt.f64 	%p12814, %fd27191, %fd19971;
	selp.f64 	%fd27198, %fd27198, %fd27196, %p12814;
	selp.f64 	%fd27199, %fd27199, %fd27195, %p12814;
$L__BB1_12618:
	setp.eq.s32 	%p12815, %r4784, 0;
	@%p12815 bra 	$L__BB1_12632;
	and.b32  	%r4847, %r4784, 15;
	setp.lt.u32 	%p12816, %r4784, 16;
	mov.b32 	%r29002, 0;
	@%p12816 bra 	$L__BB1_12622;
	and.b32  	%r29002, %r4784, 2147483632;
	mov.b32 	%r29000, 0;
$L__BB1_12621:
	.pragma "nounroll";
	mul.wide.u32 	%rd11630, %r29000, 4;
	add.s64 	%rd11631, %rd16, %rd11630;
	mov.b32 	%r20596, 0;
	st.local.u32 	[%rd11631], %r20596;
	st.local.u32 	[%rd11631+4], %r20596;
	st.local.u32 	[%rd11631+8], %r20596;
	st.local.u32 	[%rd11631+12], %r20596;
	st.local.u32 	[%rd11631+16], %r20596;
	st.local.u32 	[%rd11631+20], %r20596;
	st.local.u32 	[%rd11631+24], %r20596;
	st.local.u32 	[%rd11631+28], %r20596;
	st.local.u32 	[%rd11631+32], %r20596;
	st.local.u32 	[%rd11631+36], %r20596;
	st.local.u32 	[%rd11631+40], %r20596;
	st.local.u32 	[%rd11631+44], %r20596;
	st.local.u32 	[%rd11631+48], %r20596;
	st.local.u32 	[%rd11631+52], %r20596;
	st.local.u32 	[%rd11631+56], %r20596;
	st.local.u32 	[%rd11631+60], %r20596;
	add.s32 	%r29000, %r29000, 16;
	setp.ne.s32 	%p12817, %r29000, %r29002;
	@%p12817 bra 	$L__BB1_12621;
$L__BB1_12622:
	setp.eq.s32 	%p12818, %r4847, 0;
	@%p12818 bra 	$L__BB1_12632;
	and.b32  	%r4852, %r4784, 7;
	setp.lt.u32 	%p12819, %r4847, 8;
	@%p12819 bra 	$L__BB1_12625;
	mul.wide.u32 	%rd11632, %r29002, 4;
	add.s64 	%rd11633, %rd16, %rd11632;
	mov.b32 	%r20597, 0;
	st.local.u32 	[%rd11633], %r20597;
	st.local.u32 	[%rd11633+4], %r20597;
	st.local.u32 	[%rd11633+8], %r20597;
	st.local.u32 	[%rd11633+12], %r20597;
	st.local.u32 	[%rd11633+16], %r20597;
	st.local.u32 	[%rd11633+20], %r20597;
	st.local.u32 	[%rd11633+24], %r20597;
	st.local.u32 	[%rd11633+28], %r20597;
	add.s32 	%r29002, %r29002, 8;
$L__BB1_12625:
	setp.eq.s32 	%p12820, %r4852, 0;
	@%p12820 bra 	$L__BB1_12632;
	and.b32  	%r4855, %r4784, 3;
	setp.lt.u32 	%p12821, %r4852, 4;
	@%p12821 bra 	$L__BB1_12628;
	mul.wide.u32 	%rd11634, %r29002, 4;
	add.s64 	%rd11635, %rd16, %rd11634;
	mov.b32 	%r20598, 0;
	st.local.u32 	[%rd11635], %r20598;
	st.local.u32 	[%rd11635+4], %r20598;
	st.local.u32 	[%rd11635+8], %r20598;
	st.local.u32 	[%rd11635+12], %r20598;
	add.s32 	%r29002, %r29002, 4;
$L__BB1_12628:
	setp.eq.s32 	%p12822, %r4855, 0;
	@%p12822 bra 	$L__BB1_12632;
	mul.wide.u32 	%rd11636, %r29002, 4;
	add.s64 	%rd1481, %rd16, %rd11636;
	mov.b32 	%r20599, 0;
	st.local.u32 	[%rd1481], %r20599;
	setp.eq.s32 	%p12823, %r4855, 1;
	@%p12823 bra 	$L__BB1_12632;
	mov.b32 	%r20600, 0;
	st.local.u32 	[%rd1481+4], %r20600;
	setp.eq.s32 	%p12824, %r4855, 2;
	@%p12824 bra 	$L__BB1_12632;
	mov.b32 	%r20601, 0;
	st.local.u32 	[%rd1481+8], %r20601;
$L__BB1_12632:
	setp.eq.s32 	%p12825, %r4786, 0;
	@%p12825 bra 	$L__BB1_12646;
	and.b32  	%r4858, %r4786, 15;
	setp.lt.u32 	%p12826, %r4786, 16;
	mov.b32 	%r29006, 0;
	@%p12826 bra 	$L__BB1_12636;
	and.b32  	%r29006, %r4786, 2147483632;
	mov.b32 	%r29004, 0;
$L__BB1_12635:
	.pragma "nounroll";
	mul.wide.u32 	%rd11637, %r29004, 4;
	add.s64 	%rd11638, %rd17, %rd11637;
	mov.b32 	%r20604, 0;
	st.local.u32 	[%rd11638], %r20604;
	st.local.u32 	[%rd11638+4], %r20604;
	st.local.u32 	[%rd11638+8], %r20604;
	st.local.u32 	[%rd11638+12], %r20604;
	st.local.u32 	[%rd11638+16], %r20604;
	st.local.u32 	[%rd11638+20], %r20604;
	st.local.u32 	[%rd11638+24], %r20604;
	st.local.u32 	[%rd11638+28], %r20604;
	st.local.u32 	[%rd11638+32], %r20604;
	st.local.u32 	[%rd11638+36], %r20604;
	st.local.u32 	[%rd11638+40], %r20604;
	st.local.u32 	[%rd11638+44], %r20604;
	st.local.u32 	[%rd11638+48], %r20604;
	st.local.u32 	[%rd11638+52], %r20604;
	st.local.u32 	[%rd11638+56], %r20604;
	st.local.u32 	[%rd11638+60], %r20604;
	add.s32 	%r29004, %r29004, 16;
	setp.ne.s32 	%p12827, %r29004, %r29006;
	@%p12827 bra 	$L__BB1_12635;
$L__BB1_12636:
	setp.eq.s32 	%p12828, %r4858, 0;
	@%p12828 bra 	$L__BB1_12646;
	and.b32  	%r4863, %r4786, 7;
	setp.lt.u32 	%p12829, %r4858, 8;
	@%p12829 bra 	$L__BB1_12639;
	mul.wide.u32 	%rd11639, %r29006, 4;
	add.s64 	%rd11640, %rd17, %rd11639;
	mov.b32 	%r20605, 0;
	st.local.u32 	[%rd11640], %r20605;
	st.local.u32 	[%rd11640+4], %r20605;
	st.local.u32 	[%rd11640+8], %r20605;
	st.local.u32 	[%rd11640+12], %r20605;
	st.local.u32 	[%rd11640+16], %r20605;
	st.local.u32 	[%rd11640+20], %r20605;
	st.local.u32 	[%rd11640+24], %r20605;
	st.local.u32 	[%rd11640+28], %r20605;
	add.s32 	%r29006, %r29006, 8;
$L__BB1_12639:
	setp.eq.s32 	%p12830, %r4863, 0;
	@%p12830 bra 	$L__BB1_12646;
	and.b32  	%r4866, %r4786, 3;
	setp.lt.u32 	%p12831, %r4863, 4;
	@%p12831 bra 	$L__BB1_12642;
	mul.wide.u32 	%rd11641, %r29006, 4;
	add.s64 	%rd11642, %rd17, %rd11641;
	mov.b32 	%r20606, 0;
	st.local.u32 	[%rd11642], %r20606;
	st.local.u32 	[%rd11642+4], %r20606;
	st.local.u32 	[%rd11642+8], %r20606;
	st.local.u32 	[%rd11642+12], %r20606;
	add.s32 	%r29006, %r29006, 4;
$L__BB1_12642:
	setp.eq.s32 	%p12832, %r4866, 0;
	@%p12832 bra 	$L__BB1_12646;
	mul.wide.u32 	%rd11643, %r29006, 4;
	add.s64 	%rd1482, %rd17, %rd11643;
	mov.b32 	%r20607, 0;
	st.local.u32 	[%rd1482], %r20607;
	setp.eq.s32 	%p12833, %r4866, 1;
	@%p12833 bra 	$L__BB1_12646;
	mov.b32 	%r20608, 0;
	st.local.u32 	[%rd1482+4], %r20608;
	setp.eq.s32 	%p12834, %r4866, 2;
	@%p12834 bra 	$L__BB1_12646;
	mov.b32 	%r20609, 0;
	st.local.u32 	[%rd1482+8], %r20609;
$L__BB1_12646:
	add.s32 	%r20610, %r29111, -1;
	add.s32 	%r4869, %r29110, -1;
	mad.lo.s32 	%r4870, %r20610, %r4786, %r4869;
	mul.wide.s32 	%rd11644, %r4870, 8;
	add.s64 	%rd11645, %rd14, %rd11644;
	ld.local.f64 	%fd19973, [%rd11645];
	abs.f64 	%fd19974, %fd19973;
	setp.geu.f64 	%p12835, %fd19974, 0d41CDCD64FF800000;
	mov.f64 	%fd27206, 0d0000000000000000;
	@%p12835 bra 	$L__BB1_12694;
	mul.wide.s32 	%rd11646, %r29111, 4;
	add.s64 	%rd11647, %rd16, %rd11646;
	st.local.u32 	[%rd11647+-4], %r29110;
	mul.wide.s32 	%rd11648, %r4869, 4;
	add.s64 	%rd11649, %rd17, %rd11648;
	st.local.u32 	[%rd11649], %r29111;
$L__BB1_12648:
	cvt.u32.u16 	%r20611, %rs6932;
	cvt.s32.s8 	%r20612, %r20611;
	cvt.u32.u16 	%r20613, %rs6931;
	cvt.s32.s8 	%r20614, %r20613;
	add.s32 	%r20615, %r20614, %r20612;
	setp.eq.s32 	%p12836, %r20615, 3;
	@%p12836 bra 	$L__BB1_12650;
	add.s32 	%r20616, %r29111, -1;
	mad.lo.s32 	%r20617, %r20616, %r4786, %r29110;
	add.s32 	%r20618, %r20617, -1;
	mul.wide.s32 	%rd11650, %r20618, 8;
	add.s64 	%rd11651, %rd15, %rd11650;
	mov.b64 	%rd11652, -4616189618054758400;
	st.local.u64 	[%rd11651], %rd11652;
	add.s64 	%rd11653, %rd14, %rd11650;
	mov.b64 	%rd11654, 9218868437227405312;
	st.local.u64 	[%rd11653], %rd11654;
	mov.f64 	%fd27204, 0dBFF0000000000000;
	mov.f64 	%fd27203, 0d7FF0000000000000;
	bra.uni 	$L__BB1_12661;
$L__BB1_12650:
	cvt.s32.s8 	%r20620, %r20611;
	mul.wide.s32 	%rd11655, %r20620, 5;
	cvt.u64.u16 	%rd11656, %rs6931;
	cvt.s64.s8 	%rd1483, %rd11656;
	add.s64 	%rd1484, %rd11655, %rd1483;
	shl.b64 	%rd11657, %rd1484, 3;
	add.s64 	%rd11658, %rd1, %rd11657;
	ld.global.f64 	%fd27204, [%rd11658+45440];
	cvt.s64.s32 	%rd11659, %r29110;
	add.s64 	%rd11660, %rd19, %rd11659;
	cvt.s64.s32 	%rd11661, %r29111;
	add.s64 	%rd11662, %rd18, %rd11661;
	ld.local.u8 	%rs4995, [%rd11662+-1];
	cvt.u64.u16 	%rd11663, %rs4995;
	cvt.s64.s8 	%rd1485, %rd11663;
	ld.local.s8 	%rs4996, [%rd11660+-1];
	cvt.u32.u16 	%r20621, %rs4996;
	cvt.u32.u16 	%r20622, %rs6931;
	prmt.b32 	%r20623, %r20622, %r20621, 0x3340U;
	prmt.b32 	%r20624, %r20611, 0, 0x3340U;
	prmt.b32 	%r20625, %r20623, %r20624, 0x5410U;
	cvt.u32.u16 	%r20626, %rs4995;
	cvt.s32.s8 	%r20627, %r20626;
	mov.b32 	%r20628, 334205;
	dp4a.s32.u32 	%r20629, %r20625, %r20628, %r20627;
	mul.wide.s32 	%rd11664, %r20629, 8;
	add.s64 	%rd11665, %rd1, %rd11664;
	ld.global.f64 	%fd19977, [%rd11665+35440];
	add.f64 	%fd19978, %fd27204, %fd19977;
	ld.global.f64 	%fd27203, [%rd11658+45640];
	ld.global.f64 	%fd19979, [%rd11665+40440];
	add.f64 	%fd19980, %fd27203, %fd19979;
	abs.f64 	%fd19981, %fd19980;
	setp.gt.f64 	%p12837, %fd19981, 0d41CDCD64FF800000;
	selp.f64 	%fd5801, 0dBFF0000000000000, %fd19978, %p12837;
	selp.f64 	%fd5802, 0d7FF0000000000000, %fd19980, %p12837;
	cvt.s16.s8 	%rs4997, %rs6931;
	mov.b32 	%r20630, {%rs4997, %rs4996};
	mov.b32 	%r20631, 1305;
	dp2a.lo.s32.u32 	%r20632, %r20630, %r20631, %r20620;
	mul.wide.s32 	%rd11666, %r20632, 8;
	add.s64 	%rd1486, %rd1, %rd11666;
	ld.global.f64 	%fd5803, [%rd1486+21000];
	abs.f64 	%fd19982, %fd5803;
	setp.geu.f64 	%p12838, %fd19982, 0d41CDCD64FF800000;
	@%p12838 bra 	$L__BB1_12654;
	mad.lo.s64 	%rd11670, %rd1483, 24, %rd1484;
	add.s64 	%rd11671, %rd11670, %rd1485;
	shl.b64 	%rd11672, %rd11671, 3;
	add.s64 	%rd1487, %rd1, %rd11672;
	ld.global.f64 	%fd5804, [%rd1487+23000];
	abs.f64 	%fd19997, %fd5804;
	setp.lt.f64 	%p12843, %fd19997, 0d41CDCD64FF800000;
	@%p12843 bra 	$L__BB1_12657;
	ld.global.f64 	%fd19998, [%rd1486+20000];
	add.f64 	%fd19999, %fd27204, %fd19998;
	add.f64 	%fd20000, %fd27203, %fd5803;
	abs.f64 	%fd20001, %fd20000;
	setp.gt.f64 	%p12844, %fd20001, 0d41CDCD64FF800000;
	selp.f64 	%fd27200, 0dBFF0000000000000, %fd19999, %p12844;
	selp.f64 	%fd27201, 0d7FF0000000000000, %fd20000, %p12844;
	add.f64 	%fd20002, %fd27201, 0d4069000000000000;
	add.f64 	%fd20003, %fd27200, 0dC016CCCCCCCCCCCD;
	add.f64 	%fd20004, %fd5604, %fd20003;
	div.rn.f64 	%fd27202, %fd20002, %fd20004;
	abs.f64 	%fd20005, %fd5802;
	setp.geu.f64 	%p12845, %fd20005, 0d41CDCD64FF800000;
	@%p12845 bra 	$L__BB1_12659;
	add.f64 	%fd20006, %fd5802, 0d4069000000000000;
	add.f64 	%fd20007, %fd5801, 0dC016CCCCCCCCCCCD;
	add.f64 	%fd20008, %fd5604, %fd20007;
	div.rn.f64 	%fd20009, %fd20006, %fd20008;
	setp.lt.f64 	%p12846, %fd20009, %fd27202;
	selp.f64 	%fd27200, %fd27200, %fd5801, %p12846;
	selp.f64 	%fd27201, %fd27201, %fd5802, %p12846;
	selp.f64 	%fd27202, %fd27202, %fd20009, %p12846;
	bra.uni 	$L__BB1_12659;
$L__BB1_12654:
	mad.lo.s64 	%rd11667, %rd1483, 24, %rd1484;
	add.s64 	%rd11668, %rd11667, %rd1485;
	shl.b64 	%rd11669, %rd11668, 3;
	add.s64 	%rd1488, %rd1, %rd11669;
	ld.global.f64 	%fd5805, [%rd1488+23000];
	abs.f64 	%fd19984, %fd5805;
	setp.geu.f64 	%p12839, %fd19984, 0d41CDCD64FF800000;
	mov.f64 	%fd27200, %fd5801;
	mov.f64 	%fd27201, %fd5802;
	@%p12839 bra 	$L__BB1_12659;
	ld.global.f64 	%fd19985, [%rd1488+22000];
	add.f64 	%fd19986, %fd27204, %fd19985;
	add.f64 	%fd19987, %fd27203, %fd5805;
	abs.f64 	%fd19988, %fd19987;
	setp.gt.f64 	%p12840, %fd19988, 0d41CDCD64FF800000;
	selp.f64 	%fd27200, 0dBFF0000000000000, %fd19986, %p12840;
	selp.f64 	%fd27201, 0d7FF0000000000000, %fd19987, %p12840;
	add.f64 	%fd19989, %fd27201, 0d4069000000000000;
	add.f64 	%fd19990, %fd27200, 0dC016CCCCCCCCCCCD;
	add.f64 	%fd19991, %fd5604, %fd19990;
	div.rn.f64 	%fd27202, %fd19989, %fd19991;
	abs.f64 	%fd19992, %fd5802;
	setp.geu.f64 	%p12841, %fd19992, 0d41CDCD64FF800000;
	@%p12841 bra 	$L__BB1_12659;
	add.f64 	%fd19993, %fd5802, 0d4069000000000000;
	add.f64 	%fd19994, %fd5801, 0dC016CCCCCCCCCCCD;
	add.f64 	%fd19995, %fd5604, %fd19994;
	div.rn.f64 	%fd19996, %fd19993, %fd19995;
	setp.lt.f64 	%p12842, %fd19996, %fd27202;
	selp.f64 	%fd27200, %fd27200, %fd5801, %p12842;
	selp.f64 	%fd27201, %fd27201, %fd5802, %p12842;
	selp.f64 	%fd27202, %fd27202, %fd19996, %p12842;
	bra.uni 	$L__BB1_12659;
$L__BB1_12657:
	ld.global.f64 	%fd20010, [%rd1486+20000];
	add.f64 	%fd20011, %fd27204, %fd20010;
	ld.global.f64 	%fd20012, [%rd1487+22000];
	add.f64 	%fd20013, %fd20011, %fd20012;
	add.f64 	%fd20014, %fd27203, %fd5803;
	add.f64 	%fd20015, %fd20014, %fd5804;
	abs.f64 	%fd20016, %fd20015;
	setp.gt.f64 	%p12847, %fd20016, 0d41CDCD64FF800000;
	selp.f64 	%fd27200, 0dBFF0000000000000, %fd20013, %p12847;
	selp.f64 	%fd27201, 0d7FF0000000000000, %fd20015, %p12847;
	add.f64 	%fd20017, %fd27201, 0d4069000000000000;
	add.f64 	%fd20018, %fd27200, 0dC016CCCCCCCCCCCD;
	add.f64 	%fd20019, %fd5604, %fd20018;
	div.rn.f64 	%fd27202, %fd20017, %fd20019;
	abs.f64 	%fd20020, %fd5802;
	setp.geu.f64 	%p12848, %fd20020, 0d41CDCD64FF800000;
	@%p12848 bra 	$L__BB1_12659;
	add.f64 	%fd20021, %fd5802, 0d4069000000000000;
	add.f64 	%fd20022, %fd5801, 0dC016CCCCCCCCCCCD;
	add.f64 	%fd20023, %fd5604, %fd20022;
	div.rn.f64 	%fd20024, %fd20021, %fd20023;
	setp.lt.f64 	%p12849, %fd20024, %fd27202;
	selp.f64 	%fd27200, %fd27200, %fd5801, %p12849;
	selp.f64 	%fd27201, %fd27201, %fd5802, %p12849;
	selp.f64 	%fd27202, %fd27202, %fd20024, %p12849;
$L__BB1_12659:
	abs.f64 	%fd20025, %fd27201;
	setp.geu.f64 	%p12850, %fd20025, 0d41CDCD64FF800000;
	@%p12850 bra 	$L__BB1_12661;
	add.f64 	%fd20026, %fd27203, 0d4069000000000000;
	add.f64 	%fd20027, %fd27204, 0dC016CCCCCCCCCCCD;
	add.f64 	%fd20028, %fd5604, %fd20027;
	div.rn.f64 	%fd20029, %fd20026, %fd20028;
	setp.lt.f64 	%p12851, %fd27202, %fd20029;
	selp.f64 	%fd27203, %fd27203, %fd27201, %p12851;
	selp.f64 	%fd27204, %fd27204, %fd27200, %p12851;
$L__BB1_12661:
	add.s32 	%r4873, %r29111, -1;
	mul.lo.s32 	%r4874, %r4873, %r4786;
	add.s32 	%r4875, %r29110, -1;
	add.s32 	%r4876, %r4875, %r4874;
	mul.wide.s32 	%rd11673, %r4876, 8;
	add.s64 	%rd11674, %rd15, %rd11673;
	ld.local.f64 	%fd5831, [%rd11674];
	abs.f64 	%fd5832, %fd5831;
	abs.f64 	%fd20030, %fd27204;
	max.f64 	%fd20032, %fd5832, %fd20030;
	setp.gt.f64 	%p12852, %fd20032, 0d41CDCD64FF800000;
	sub.f64 	%fd20033, %fd5831, %fd27204;
	abs.f64 	%fd20034, %fd20033;
	setp.geu.f64 	%p12853, %fd20034, 0d3EE4F8B588E368F1;
	or.pred  	%p12854, %p12852, %p12853;
	@%p12854 bra 	$L__BB1_13084;
	mul.wide.s32 	%rd11675, %r4876, 8;
	add.s64 	%rd11676, %rd14, %rd11675;
	ld.local.f64 	%fd20036, [%rd11676];
	abs.f64 	%fd20037, %fd20036;
	abs.f64 	%fd20038, %fd27203;
	max.f64 	%fd20040, %fd20037, %fd20038;
	setp.gt.f64 	%p12855, %fd20040, 0d41CDCD64FF800000;
	sub.f64 	%fd20041, %fd20036, %fd27203;
	abs.f64 	%fd20042, %fd20041;
	setp.geu.f64 	%p12856, %fd20042, 0d3EE4F8B588E368F1;
	or.pred  	%p12857, %p12855, %p12856;
	@%p12857 bra 	$L__BB1_13084;
	mul.wide.s32 	%rd11677, %r4870, 8;
	add.s64 	%rd11678, %rd14, %rd11677;
	ld.local.f64 	%fd20045, [%rd11678];
	add.f64 	%fd5833, %fd27198, %fd20045;
	add.s64 	%rd11679, %rd15, %rd11677;
	ld.local.f64 	%fd20046, [%rd11679];
	add.f64 	%fd5834, %fd27199, %fd20046;
	mov.f64 	%fd27205, 0d3FE0000000000000;
	@%p12797 bra 	$L__BB1_12693;
	mov.b32 	%r29033, 0;
	@%p12815 bra 	$L__BB1_12678;
	and.b32  	%r4877, %r4784, 15;
	setp.lt.u32 	%p12860, %r4784, 16;
	mov.b32 	%r29033, 0;
	mov.u32 	%r29017, %r29033;
	@%p12860 bra 	$L__BB1_12668;
	and.b32  	%r29017, %r4784, 2147483632;
	mov.b32 	%r29033, 0;
	mov.u32 	%r29011, %r29033;
$L__BB1_12667:
	.pragma "nounroll";
	mul.wide.u32 	%rd11680, %r29011, 4;
	add.s64 	%rd11681, %rd16, %rd11680;
	ld.local.u32 	%r20637, [%rd11681];
	setp.gt.s32 	%p12861, %r20637, 0;
	selp.u32 	%r20638, 1, 0, %p12861;
	add.s32 	%r20639, %r29033, %r20638;
	ld.local.u32 	%r20640, [%rd11681+4];
	setp.gt.s32 	%p12862, %r20640, 0;
	selp.u32 	%r20641, 1, 0, %p12862;
	add.s32 	%r20642, %r20639, %r20641;
	ld.local.u32 	%r20643, [%rd11681+8];
	setp.gt.s32 	%p12863, %r20643, 0;
	selp.u32 	%r20644, 1, 0, %p12863;
	add.s32 	%r20645, %r20642, %r20644;
	ld.local.u32 	%r20646, [%rd11681+12];
	setp.gt.s32 	%p12864, %r20646, 0;
	selp.u32 	%r20647, 1, 0, %p12864;
	add.s32 	%r20648, %r20645, %r20647;
	ld.local.u32 	%r20649, [%rd11681+16];
	setp.gt.s32 	%p12865, %r20649, 0;
	selp.u32 	%r20650, 1, 0, %p12865;
	add.s32 	%r20651, %r20648, %r20650;
	ld.local.u32 	%r20652, [%rd11681+20];
	setp.gt.s32 	%p12866, %r20652, 0;
	selp.u32 	%r20653, 1, 0, %p12866;
	add.s32 	%r20654, %r20651, %r20653;
	ld.local.u32 	%r20655, [%rd11681+24];
	setp.gt.s32 	%p12867, %r20655, 0;
	selp.u32 	%r20656, 1, 0, %p12867;
	add.s32 	%r20657, %r20654, %r20656;
	ld.local.u32 	%r20658, [%rd11681+28];
	setp.gt.s32 	%p12868, %r20658, 0;
	selp.u32 	%r20659, 1, 0, %p12868;
	add.s32 	%r20660, %r20657, %r20659;
	ld.local.u32 	%r20661, [%rd11681+32];
	setp.gt.s32 	%p12869, %r20661, 0;
	selp.u32 	%r20662, 1, 0, %p12869;
	add.s32 	%r20663, %r20660, %r20662;
	ld.local.u32 	%r20664, [%rd11681+36];
	setp.gt.s32 	%p12870, %r20664, 0;
	selp.u32 	%r20665, 1, 0, %p12870;
	add.s32 	%r20666, %r20663, %r20665;
	ld.local.u32 	%r20667, [%rd11681+40];
	setp.gt.s32 	%p12871, %r20667, 0;
	selp.u32 	%r20668, 1, 0, %p12871;
	add.s32 	%r20669, %r20666, %r20668;
	ld.local.u32 	%r20670, [%rd11681+44];
	setp.gt.s32 	%p12872, %r20670, 0;
	selp.u32 	%r20671, 1, 0, %p12872;
	add.s32 	%r20672, %r20669, %r20671;
	ld.local.u32 	%r20673, [%rd11681+48];
	setp.gt.s32 	%p12873, %r20673, 0;
	selp.u32 	%r20674, 1, 0, %p12873;
	add.s32 	%r20675, %r20672, %r20674;
	ld.local.u32 	%r20676, [%rd11681+52];
	setp.gt.s32 	%p12874, %r20676, 0;
	selp.u32 	%r20677, 1, 0, %p12874;
	add.s32 	%r20678, %r20675, %r20677;
	ld.local.u32 	%r20679, [%rd11681+56];
	setp.gt.s32 	%p12875, %r20679, 0;
	selp.u32 	%r20680, 1, 0, %p12875;
	add.s32 	%r20681, %r20678, %r20680;
	ld.local.u32 	%r20682, [%rd11681+60];
	setp.gt.s32 	%p12876, %r20682, 0;
	selp.u32 	%r20683, 1, 0, %p12876;
	add.s32 	%r29033, %r20681, %r20683;
	add.s32 	%r29011, %r29011, 16;
	setp.ne.s32 	%p12877, %r29011, %r29017;
	@%p12877 bra 	$L__BB1_12667;
$L__BB1_12668:
	setp.eq.s32 	%p12878, %r4877, 0;
	@%p12878 bra 	$L__BB1_12678;
	and.b32  	%r4886, %r4784, 7;
	setp.lt.u32 	%p12879, %r4877, 8;
	@%p12879 bra 	$L__BB1_12671;
	mul.wide.u32 	%rd11682, %r29017, 4;
	add.s64 	%rd11683, %rd16, %rd11682;
	ld.local.u32 	%r20685, [%rd11683];
	setp.gt.s32 	%p12880, %r20685, 0;
	selp.u32 	%r20686, 1, 0, %p12880;
	add.s32 	%r20687, %r29033, %r20686;
	ld.local.u32 	%r20688, [%rd11683+4];
	setp.gt.s32 	%p12881, %r20688, 0;
	selp.u32 	%r20689, 1, 0, %p12881;
	add.s32 	%r20690, %r20687, %r20689;
	ld.local.u32 	%r20691, [%rd11683+8];
	setp.gt.s32 	%p12882, %r20691, 0;
	selp.u32 	%r20692, 1, 0, %p12882;
	add.s32 	%r20693, %r20690, %r20692;
	ld.local.u32 	%r20694, [%rd11683+12];
	setp.gt.s32 	%p12883, %r20694, 0;
	selp.u32 	%r20695, 1, 0, %p12883;
	add.s32 	%r20696, %r20693, %r20695;
	ld.local.u32 	%r20697, [%rd11683+16];
	setp.gt.s32 	%p12884, %r20697, 0;
	selp.u32 	%r20698, 1, 0, %p12884;
	add.s32 	%r20699, %r20696, %r20698;
	ld.local.u32 	%r20700, [%rd11683+20];
	setp.gt.s32 	%p12885, %r20700, 0;
	selp.u32 	%r20701, 1, 0, %p12885;
	add.s32 	%r20702, %r20699, %r20701;
	ld.local.u32 	%r20703, [%rd11683+24];
	setp.gt.s32 	%p12886, %r20703, 0;
	selp.u32 	%r20704, 1, 0, %p12886;
	add.s32 	%r20705, %r20702, %r20704;
	ld.local.u32 	%r20706, [%rd11683+28];
	setp.gt.s32 	%p12887, %r20706, 0;
	selp.u32 	%r20707, 1, 0, %p12887;
	add.s32 	%r29033, %r20705, %r20707;
	add.s32 	%r29017, %r29017, 8;
$L__BB1_12671:
	setp.eq.s32 	%p12888, %r4886, 0;
	@%p12888 bra 	$L__BB1_12678;
	and.b32  	%r4892, %r4784, 3;
	setp.lt.u32 	%p12889, %r4886, 4;
	@%p12889 bra 	$L__BB1_12674;
	mul.wide.u32 	%rd11684, %r29017, 4;
	add.s64 	%rd11685, %rd16, %rd11684;
	ld.local.u32 	%r20709, [%rd11685];
	setp.gt.s32 	%p12890, %r20709, 0;
	selp.u32 	%r20710, 1, 0, %p12890;
	add.s32 	%r20711, %r29033, %r20710;
	ld.local.u32 	%r20712, [%rd11685+4];
	setp.gt.s32 	%p12891, %r20712, 0;
	selp.u32 	%r20713, 1, 0, %p12891;
	add.s32 	%r20714, %r20711, %r20713;
	ld.local.u32 	%r20715, [%rd11685+8];
	setp.gt.s32 	%p12892, %r20715, 0;
	selp.u32 	%r20716, 1, 0, %p12892;
	add.s32 	%r20717, %r20714, %r20716;
	ld.local.u32 	%r20718, [%rd11685+12];
	setp.gt.s32 	%p12893, %r20718, 0;
	selp.u32 	%r20719, 1, 0, %p12893;
	add.s32 	%r29033, %r20717, %r20719;
	add.s32 	%r29017, %r29017, 4;
$L__BB1_12674:
	setp.eq.s32 	%p12894, %r4892, 0;
	@%p12894 bra 	$L__BB1_12678;
	mul.wide.u32 	%rd11686, %r29017, 4;
	add.s64 	%rd1489, %rd16, %rd11686;
	ld.local.u32 	%r20720, [%rd1489];
	setp.gt.s32 	%p12895, %r20720, 0;
	selp.u32 	%r20721, 1, 0, %p12895;
	add.s32 	%r29033, %r29033, %r20721;
	setp.eq.s32 	%p12896, %r4892, 1;
	@%p12896 bra 	$L__BB1_12678;
	ld.local.u32 	%r20722, [%rd1489+4];
	setp.gt.s32 	%p12897, %r20722, 0;
	selp.u32 	%r20723, 1, 0, %p12897;
	add.s32 	%r29033, %r29033, %r20723;
	setp.eq.s32 	%p12898, %r4892, 2;
	@%p12898 bra 	$L__BB1_12678;
	ld.local.u32 	%r20724, [%rd1489+8];
	setp.gt.s32 	%p12899, %r20724, 0;
	selp.u32 	%r20725, 1, 0, %p12899;
	add.s32 	%r29033, %r29033, %r20725;
$L__BB1_12678:
	@%p12825 bra 	$L__BB1_12692;
	and.b32  	%r4902, %r4786, 15;
	setp.lt.u32 	%p12901, %r4786, 16;
	mov.b32 	%r29029, 0;
	@%p12901 bra 	$L__BB1_12682;
	and.b32  	%r29029, %r4786, 2147483632;
	mov.b32 	%r29023, 0;
$L__BB1_12681:
	.pragma "nounroll";
	mul.wide.u32 	%rd11687, %r29023, 4;
	add.s64 	%rd11688, %rd17, %rd11687;
	ld.local.u32 	%r20729, [%rd11688];
	setp.gt.s32 	%p12902, %r20729, 0;
	selp.u32 	%r20730, 1, 0, %p12902;
	add.s32 	%r20731, %r29033, %r20730;
	ld.local.u32 	%r20732, [%rd11688+4];
	setp.gt.s32 	%p12903, %r20732, 0;
	selp.u32 	%r20733, 1, 0, %p12903;
	add.s32 	%r20734, %r20731, %r20733;
	ld.local.u32 	%r20735, [%rd11688+8];
	setp.gt.s32 	%p12904, %r20735, 0;
	selp.u32 	%r20736, 1, 0, %p12904;
	add.s32 	%r20737, %r20734, %r20736;
	ld.local.u32 	%r20738, [%rd11688+12];
	setp.gt.s32 	%p12905, %r20738, 0;
	selp.u32 	%r20739, 1, 0, %p12905;
	add.s32 	%r20740, %r20737, %r20739;
	ld.local.u32 	%r20741, [%rd11688+16];
	setp.gt.s32 	%p12906, %r20741, 0;
	selp.u32 	%r20742, 1, 0, %p12906;
	add.s32 	%r20743, %r20740, %r20742;
	ld.local.u32 	%r20744, [%rd11688+20];
	setp.gt.s32 	%p12907, %r20744, 0;
	selp.u32 	%r20745, 1, 0, %p12907;
	add.s32 	%r20746, %r20743, %r20745;
	ld.local.u32 	%r20747, [%rd11688+24];
	setp.gt.s32 	%p12908, %r20747, 0;
	selp.u32 	%r20748, 1, 0, %p12908;
	add.s32 	%r20749, %r20746, %r20748;
	ld.local.u32 	%r20750, [%rd11688+28];
	setp.gt.s32 	%p12909, %r20750, 0;
	selp.u32 	%r20751, 1, 0, %p12909;
	add.s32 	%r20752, %r20749, %r20751;
	ld.local.u32 	%r20753, [%rd11688+32];
	setp.gt.s32 	%p12910, %r20753, 0;
	selp.u32 	%r20754, 1, 0, %p12910;
	add.s32 	%r20755, %r20752, %r20754;
	ld.local.u32 	%r20756, [%rd11688+36];
	setp.gt.s32 	%p12911, %r20756, 0;
	selp.u32 	%r20757, 1, 0, %p12911;
	add.s32 	%r20758, %r20755, %r20757;
	ld.local.u32 	%r20759, [%rd11688+40];
	setp.gt.s32 	%p12912, %r20759, 0;
	selp.u32 	%r20760, 1, 0, %p12912;
	add.s32 	%r20761, %r20758, %r20760;
	ld.local.u32 	%r20762, [%rd11688+44];
	setp.gt.s32 	%p12913, %r20762, 0;
	selp.u32 	%r20763, 1, 0, %p12913;
	add.s32 	%r20764, %r20761, %r20763;
	ld.local.u32 	%r20765, [%rd11688+48];
	setp.gt.s32 	%p12914, %r20765, 0;
	selp.u32 	%r20766, 1, 0, %p12914;
	add.s32 	%r20767, %r20764, %r20766;
	ld.local.u32 	%r20768, [%rd11688+52];
	setp.gt.s32 	%p12915, %r20768, 0;
	selp.u32 	%r20769, 1, 0, %p12915;
	add.s32 	%r20770, %r20767, %r20769;
	ld.local.u32 	%r20771, [%rd11688+56];
	setp.gt.s32 	%p12916, %r20771, 0;
	selp.u32 	%r20772, 1, 0, %p12916;
	add.s32 	%r20773, %r20770, %r20772;
	ld.local.u32 	%r20774, [%rd11688+60];
	setp.gt.s32 	%p12917, %r20774, 0;
	selp.u32 	%r20775, 1, 0, %p12917;
	add.s32 	%r29033, %r20773, %r20775;
	add.s32 	%r29023, %r29023, 16;
	setp.ne.s32 	%p12918, %r29023, %r29029;
	@%p12918 bra 	$L__BB1_12681;
$L__BB1_12682:
	setp.eq.s32 	%p12919, %r4902, 0;
	@%p12919 bra 	$L__BB1_12692;
	and.b32  	%r4911, %r4786, 7;
	setp.lt.u32 	%p12920, %r4902, 8;
	@%p12920 bra 	$L__BB1_12685;
	mul.wide.u32 	%rd11689, %r29029, 4;
	add.s64 	%rd11690, %rd17, %rd11689;
	ld.local.u32 	%r20777, [%rd11690];
	setp.gt.s32 	%p12921, %r20777, 0;
	selp.u32 	%r20778, 1, 0, %p12921;
	add.s32 	%r20779, %r29033, %r20778;
	ld.local.u32 	%r20780, [%rd11690+4];
	setp.gt.s32 	%p12922, %r20780, 0;
	selp.u32 	%r20781, 1, 0, %p12922;
	add.s32 	%r20782, %r20779, %r20781;
	ld.local.u32 	%r20783, [%rd11690+8];
	setp.gt.s32 	%p12923, %r20783, 0;
	selp.u32 	%r20784, 1, 0, %p12923;
	add.s32 	%r20785, %r20782, %r20784;
	ld.local.u32 	%r20786, [%rd11690+12];
	setp.gt.s32 	%p12924, %r20786, 0;
	selp.u32 	%r20787, 1, 0, %p12924;
	add.s32 	%r20788, %r20785, %r20787;
	ld.local.u32 	%r20789, [%rd11690+16];
	setp.gt.s32 	%p12925, %r20789, 0;
	selp.u32 	%r20790, 1, 0, %p12925;
	add.s32 	%r20791, %r20788, %r20790;
	ld.local.u32 	%r20792, [%rd11690+20];
	setp.gt.s32 	%p12926, %r20792, 0;
	selp.u32 	%r20793, 1, 0, %p12926;
	add.s32 	%r20794, %r20791, %r20793;
	ld.local.u32 	%r20795, [%rd11690+24];
	setp.gt.s32 	%p12927, %r20795, 0;
	selp.u32 	%r20796, 1, 0, %p12927;
	add.s32 	%r20797, %r20794, %r20796;
	ld.local.u32 	%r20798, [%rd11690+28];
	setp.gt.s32 	%p12928, %r20798, 0;
	selp.u32 	%r20799, 1, 0, %p12928;
	add.s32 	%r29033, %r20797, %r20799;
	add.s32 	%r29029, %r29029, 8;
$L__BB1_12685:
	setp.eq.s32 	%p12929, %r4911, 0;
	@%p12929 bra 	$L__BB1_12692;
	and.b32  	%r4917, %r4786, 3;
	setp.lt.u32 	%p12930, %r4911, 4;
	@%p12930 bra 	$L__BB1_12688;
	mul.wide.u32 	%rd11691, %r29029, 4;
	add.s64 	%rd11692, %rd17, %rd11691;
	ld.local.u32 	%r20801, [%rd11692];
	setp.gt.s32 	%p12931, %r20801, 0;
	selp.u32 	%r20802, 1, 0, %p12931;
	add.s32 	%r20803, %r29033, %r20802;
	ld.local.u32 	%r20804, [%rd11692+4];
	setp.gt.s32 	%p12932, %r20804, 0;
	selp.u32 	%r20805, 1, 0, %p12932;
	add.s32 	%r20806, %r20803, %r20805;
	ld.local.u32 	%r20807, [%rd11692+8];
	setp.gt.s32 	%p12933, %r20807, 0;
	selp.u32 	%r20808, 1, 0, %p12933;
	add.s32 	%r20809, %r20806, %r20808;
	ld.local.u32 	%r20810, [%rd11692+12];
	setp.gt.s32 	%p12934, %r20810, 0;
	selp.u32 	%r20811, 1, 0, %p12934;
	add.s32 	%r29033, %r20809, %r20811;
	add.s32 	%r29029, %r29029, 4;
$L__BB1_12688:
	setp.eq.s32 	%p12935, %r4917, 0;
	@%p12935 bra 	$L__BB1_12692;
	mul.wide.u32 	%rd11693, %r29029, 4;
	add.s64 	%rd1490, %rd17, %rd11693;
	ld.local.u32 	%r20812, [%rd1490];
	setp.gt.s32 	%p12936, %r20812, 0;
	selp.u32 	%r20813, 1, 0, %p12936;
	add.s32 	%r29033, %r29033, %r20813;
	setp.eq.s32 	%p12937, %r4917, 1;
	@%p12937 bra 	$L__BB1_12692;
	ld.local.u32 	%r20814, [%rd1490+4];
	setp.gt.s32 	%p12938, %r20814, 0;
	selp.u32 	%r20815, 1, 0, %p12938;
	add.s32 	%r29033, %r29033, %r20815;
	setp.eq.s32 	%p12939, %r4917, 2;
	@%p12939 bra 	$L__BB1_12692;
	ld.local.u32 	%r20816, [%rd1490+8];
	setp.gt.s32 	%p12940, %r20816, 0;
	selp.u32 	%r20817, 1, 0, %p12940;
	add.s32 	%r29033, %r29033, %r20817;
$L__BB1_12692:
	shr.u32 	%r20818, %r29033, 1;
	add.s32 	%r20819, %r20818, -1;
	cvt.rn.f64.s32 	%fd20047, %r20819;
	add.f64 	%fd20048, %fd5834, 0dC016CCCCCCCCCCCD;
	fma.rn.f64 	%fd20049, %fd20047, 0dBFE0A2B1704FF434, %fd20048;
	add.f64 	%fd20050, %fd5604, %fd20049;
	add.f64 	%fd20051, %fd5833, 0d4069000000000000;
	div.rn.f64 	%fd20052, %fd20051, %fd20050;
	add.f64 	%fd20053, %fd20052, 0dC071126666666666;
	fma.rn.f64 	%fd27205, %fd20053, 0d4059000000000000, 0d3FE0000000000000;
$L__BB1_12693:
	cvt.rzi.s32.f64 	%r20820, %fd27205;
	cvt.rn.f64.s32 	%fd20054, %r20820;
	div.rn.f64 	%fd27206, %fd20054, 0d4059000000000000;
$L__BB1_12694:
	ld.param.f32 	%f834, [_Z16candidate_primerPcPiS0_S0_PfS1_S1_iffiiPdS_S0__param_9];
	add.f32 	%f662, %f834, 0fC1200000;
	cvt.f64.f32 	%fd20055, %f662;
	setp.gt.f64 	%p12941, %fd27206, %fd20055;
	selp.b32 	%r29034, 0, %r29034, %p12941;
$L__BB1_12695:
	ld.param.u32 	%r26879, [_Z16candidate_primerPcPiS0_S0_PfS1_S1_iffiiPdS_S0__param_11];
	setp.eq.s32 	%p12942, %r26879, 0;
	setp.eq.s32 	%p12943, %r29034, 0;
	or.pred  	%p12944, %p12942, %p12943;
	@%p12944 bra 	$L__BB1_13057;
	mov.b32 	%r29035, 0;
$L__BB1_12697:
	mov.u32 	%r4929, %r29035;
	cvt.u64.u32 	%rd11694, %r4929;
	add.u64 	%rd1491, %SPL, 10284;
	add.s64 	%rd1492, %rd1491, %rd11694;
	ld.local.u8 	%rs4998, [%rd1492];
	setp.ne.s16 	%p12945, %rs4998, 0;
	add.s32 	%r29035, %r4929, 1;
	@%p12945 bra 	$L__BB1_12697;
	and.b32  	%r20823, %r4929, 1;
	setp.eq.b32 	%p12946, %r20823, 1;
	@%p12946 bra 	$L__BB1_12721;
	setp.eq.s32 	%p12947, %r4929, 0;
	@%p12947 bra 	$L__BB1_12709;
	shr.u32 	%r20825, %r4929, 1;
	max.u32 	%r4931, %r20825, 1;
	mov.b32 	%r29036, 0;
$L__BB1_12701:
	cvt.u64.u32 	%rd11696, %r29036;
	add.s64 	%rd11697, %rd1491, %rd11696;
	ld.local.u8 	%rs863, [%rd11697];
	setp.ne.s16 	%p12948, %rs863, 65;
	not.b32 	%r20826, %r29036;
	cvt.s64.s32 	%rd11698, %r20826;
	add.s64 	%rd11699, %rd1492, %rd11698;
	ld.local.u8 	%rs864, [%rd11699];
	@%p12948 bra 	$L__BB1_12703;
	setp.ne.s16 	%p12949, %rs864, 84;
	@%p12949 bra 	$L__BB1_12721;
$L__BB1_12703:
	setp.ne.s16 	%p12950, %rs863, 84;
	@%p12950 bra 	$L__BB1_12705;
	setp.ne.s16 	%p12951, %rs864, 65;
	@%p12951 bra 	$L__BB1_12721;
$L__BB1_12705:
	setp.eq.s16 	%p12952, %rs863, 84;
	setp.eq.s16 	%p12953, %rs863, 65;
	setp.ne.s16 	%p12954, %rs864, 65;
	or.pred  	%p12955, %p12954, %p12952;
	setp.ne.s16 	%p12956, %rs864, 84;
	or.pred  	%p12957, %p12956, %p12953;
	and.pred  	%p12958, %p12955, %p12957;
	not.pred 	%p12959, %p12958;
	@%p12959 bra 	$L__BB1_12721;
	setp.eq.s16 	%p12960, %rs863, 67;
	setp.ne.s16 	%p12961, %rs864, 71;
	and.pred  	%p12962, %p12961, %p12960;
	@%p12962 bra 	$L__BB1_12721;
	setp.eq.s16 	%p12965, %rs863, 71;
	setp.ne.s16 	%p12966, %rs864, 67;
	xor.pred  	%p12967, %p12965, %p12966;
	or.pred  	%p12968, %p12961, %p12960;
	and.pred  	%p12969, %p12967, %p12968;
	not.pred 	%p12970, %p12969;
	@%p12970 bra 	$L__BB1_12721;
	add.s32 	%r29036, %r29036, 1;
	setp.ne.s32 	%p12971, %r29036, %r4931;
	@%p12971 bra 	$L__BB1_12701;
$L__BB1_12709:
	mov.b32 	%r29037, 0;
$L__BB1_12710:
	mov.u32 	%r4934, %r29037;
	cvt.u64.u32 	%rd11700, %r4934;
	add.s64 	%rd1493, %rd1491, %rd11700;
	ld.local.u8 	%rs5004, [%rd1493];
	setp.ne.s16 	%p12972, %rs5004, 0;
	add.s32 	%r29037, %r4934, 1;
	@%p12972 bra 	$L__BB1_12710;
	and.b32  	%r20828, %r4934, 1;
	setp.eq.b32 	%p12973, %r20828, 1;
	@%p12973 bra 	$L__BB1_12721;
	setp.eq.s32 	%p12974, %r4934, 0;
	@%p12974 bra 	$L__BB1_12724;
	shr.u32 	%r20830, %r4934, 1;
	max.u32 	%r4936, %r20830, 1;
	mov.b32 	%r29038, 0;
$L__BB1_12714:
	cvt.u64.u32 	%rd11701, %r29038;
	add.s64 	%rd11702, %rd1491, %rd11701;
	ld.local.u8 	%rs865, [%rd11702];
	setp.ne.s16 	%p12975, %rs865, 65;
	not.b32 	%r20831, %r29038;
	cvt.s64.s32 	%rd11703, %r20831;
	add.s64 	%rd11704, %rd1493, %rd11703;
	ld.local.u8 	%rs866, [%rd11704];
	@%p12975 bra 	$L__BB1_12716;
	setp.ne.s16 	%p12976, %rs866, 84;
	@%p12976 bra 	$L__BB1_12721;
$L__BB1_12716:
	setp.ne.s16 	%p12977, %rs865, 84;
	@%p12977 bra 	$L__BB1_12718;
	setp.ne.s16 	%p12978, %rs866, 65;
	@%p12978 bra 	$L__BB1_12721;
$L__BB1_12718:
	setp.eq.s16 	%p12979, %rs865, 84;
	setp.eq.s16 	%p12980, %rs865, 65;
	setp.ne.s16 	%p12981, %rs866, 65;
	or.pred  	%p12982, %p12981, %p12979;
	setp.ne.s16 	%p12983, %rs866, 84;
	or.pred  	%p12984, %p12983, %p12980;
	and.pred  	%p12985, %p12982, %p12984;
	not.pred 	%p12986, %p12985;
	@%p12986 bra 	$L__BB1_12721;
	setp.eq.s16 	%p12987, %rs865, 67;
	setp.ne.s16 	%p12988, %rs866, 71;
	and.pred  	%p12989, %p12988, %p12987;
	@%p12989 bra 	$L__BB1_12721;
	setp.eq.s16 	%p12992, %rs865, 71;
	setp.ne.s16 	%p12993, %rs866, 67;
	xor.pred  	%p12994, %p12992, %p12993;
	or.pred  	%p12995, %p12988, %p12987;
	and.pred  	%p12996, %p12994, %p12995;
	@%p12996 bra 	$L__BB1_12723;
$L__BB1_12721:
	setp.gt.u32 	%p12998, %r2, 2146435070;
	mov.f64 	%fd27207, %fd2;
	@%p12998 bra 	$L__BB1_12726;
	setp.gt.u32 	%p12999, %r4, 1073127582;
	selp.f64 	%fd20056, %fd4, %fd3, %p12999;
	selp.u32 	%r20832, 1, 0, %p12999;
	add.s32 	%r20833, %r3, %r20832;
	add.f64 	%fd20057, %fd20056, 0dBFF0000000000000;
	add.f64 	%fd20058, %fd20056, 0d3FF0000000000000;
	rcp.approx.ftz.f64 	%fd20059, %fd20058;
	neg.f64 	%fd20060, %fd20058;
	fma.rn.f64 	%fd20061, %fd20060, %fd20059, 0d3FF0000000000000;
	fma.rn.f64 	%fd20062, %fd20061, %fd20061, %fd20061;
	fma.rn.f64 	%fd20063, %fd20062, %fd20059, %fd20059;
	mul.f64 	%fd20064, %fd20057, %fd20063;
	fma.rn.f64 	%fd20065, %fd20057, %fd20063, %fd20064;
	mul.f64 	%fd20066, %fd20065, %fd20065;
	fma.rn.f64 	%fd20067, %fd20066, 0d3EB1380B3AE80F1E, 0d3ED0EE258B7A8B04;
	fma.rn.f64 	%fd20068, %fd20067, %fd20066, 0d3EF3B2669F02676F;
	fma.rn.f64 	%fd20069, %fd20068, %fd20066, 0d3F1745CBA9AB0956;
	fma.rn.f64 	%fd20070, %fd20069, %fd20066, 0d3F3C71C72D1B5154;
	fma.rn.f64 	%fd20071, %fd20070, %fd20066, 0d3F624924923BE72D;
	fma.rn.f64 	%fd20072, %fd20071, %fd20066, 0d3F8999999999A3C4;
	fma.rn.f64 	%fd20073, %fd20072, %fd20066, 0d3FB5555555555554;
	sub.f64 	%fd20074, %fd20057, %fd20065;
	add.f64 	%fd20075, %fd20074, %fd20074;
	neg.f64 	%fd20076, %fd20065;
	fma.rn.f64 	%fd20077, %fd20076, %fd20057, %fd20075;
	mul.f64 	%fd20078, %fd20063, %fd20077;
	mul.f64 	%fd20079, %fd20066, %fd20073;
	fma.rn.f64 	%fd20080, %fd20079, %fd20065, %fd20078;
	xor.b32  	%r20834, %r20833, -2147483648;
	mov.b32 	%r20835, 1127219200;
	mov.b64 	%fd20081, {%r20834, %r20835};
	sub.f64 	%fd20082, %fd20081, %fd1;
	fma.rn.f64 	%fd20083, %fd20082, 0d3FE62E42FEFA39EF, %fd20065;
	fma.rn.f64 	%fd20084, %fd20082, 0dBFE62E42FEFA39EF, %fd20083;
	sub.f64 	%fd20085, %fd20084, %fd20065;
	sub.f64 	%fd20086, %fd20080, %fd20085;
	fma.rn.f64 	%fd20087, %fd20082, 0d3C7ABC9E3B39803F, %fd20086;
	add.f64 	%fd27207, %fd20083, %fd20087;
	bra.uni 	$L__BB1_12726;
$L__BB1_12723:
	add.s32 	%r29038, %r29038, 1;
	setp.ne.s32 	%p12997, %r29038, %r4936;
	@%p12997 bra 	$L__BB1_12714;
$L__BB1_12724:
	setp.gt.u32 	%p13000, %r5, 2146435070;
	mov.f64 	%fd27207, %fd5;
	@%p13000 bra 	$L__BB1_12726;
	setp.gt.u32 	%p13001, %r7, 1073127582;
	selp.f64 	%fd20088, %fd7, %fd6, %p13001;
	selp.u32 	%r20836, 1, 0, %p13001;
	add.s32 	%r20837, %r6, %r20836;
	add.f64 	%fd20089, %fd20088, 0dBFF0000000000000;
	add.f64 	%fd20090, %fd20088, 0d3FF0000000000000;
	rcp.approx.ftz.f64 	%fd20091, %fd20090;
	neg.f64 	%fd20092, %fd20090;
	fma.rn.f64 	%fd20093, %fd20092, %fd20091, 0d3FF0000000000000;
	fma.rn.f64 	%fd20094, %fd20093, %fd20093, %fd20093;
	fma.rn.f64 	%fd20095, %fd20094, %fd20091, %fd20091;
	mul.f64 	%fd20096, %fd20089, %fd20095;
	fma.rn.f64 	%fd20097, %fd20089, %fd20095, %fd20096;
	mul.f64 	%fd20098, %fd20097, %fd20097;
	fma.rn.f64 	%fd20099, %fd20098, 0d3EB1380B3AE80F1E, 0d3ED0EE258B7A8B04;
	fma.rn.f64 	%fd20100, %fd20099, %fd20098, 0d3EF3B2669F02676F;
	fma.rn.f64 	%fd20101, %fd20100, %fd20098, 0d3F1745CBA9AB0956;
	fma.rn.f64 	%fd20102, %fd20101, %fd20098, 0d3F3C71C72D1B5154;
	fma.rn.f64 	%fd20103, %fd20102, %fd20098, 0d3F624924923BE72D;
	fma.rn.f64 	%fd20104, %fd20103, %fd20098, 0d3F8999999999A3C4;
	fma.rn.f64 	%fd20105, %fd20104, %fd20098, 0d3FB5555555555554;
	sub.f64 	%fd20106, %fd20089, %fd20097;
	add.f64 	%fd20107, %fd20106, %fd20106;
	neg.f64 	%fd20108, %fd20097;
	fma.rn.f64 	%fd20109, %fd20108, %fd20089, %fd20107;
	mul.f64 	%fd20110, %fd20095, %fd20109;
	mul.f64 	%fd20111, %fd20098, %fd20105;
	fma.rn.f64 	%fd20112, %fd20111, %fd20097, %fd20110;
	xor.b32  	%r20838, %r20837, -2147483648;
	mov.b32 	%r20839, 1127219200;
	mov.b64 	%fd20113, {%r20838, %r20839};
	sub.f64 	%fd20114, %fd20113, %fd1;
	fma.rn.f64 	%fd20115, %fd20114, 0d3FE62E42FEFA39EF, %fd20097;
	fma.rn.f64 	%fd20116, %fd20114, 0dBFE62E42FEFA39EF, %fd20115;
	sub.f64 	%fd20117, %fd20116, %fd20097;
	sub.f64 	%fd20118, %fd20112, %fd20117;
	fma.rn.f64 	%fd20119, %fd20114, 0d3C7ABC9E3B39803F, %fd20118;
	add.f64 	%fd27207, %fd20115, %fd20119;
$L__BB1_12726:
	mul.f64 	%fd5842, %fd27207, 0d3FFFCB923A29C77A;
	mov.b32 	%r29039, 0;
$L__BB1_12727:
	mov.u32 	%r4939, %r29039;
	cvt.u64.u32 	%rd11705, %r4939;
	add.s64 	%rd11706, %rd1491, %rd11705;
	ld.local.u8 	%rs5010, [%rd11706];
	setp.ne.s16 	%p13002, %rs5010, 0;
	add.s32 	%r29039, %r4939, 1;
	@%p13002 bra 	$L__BB1_12727;
	mov.b32 	%r29040, 0;
$L__BB1_12729:
	mov.u32 	%r4941, %r29040;
	cvt.u64.u32 	%rd11707, %r4941;
	add.s64 	%rd11708, %rd1491, %rd11707;
	ld.local.u8 	%rs5011, [%rd11708];
	setp.ne.s16 	%p13003, %rs5011, 0;
	add.s32 	%r29040, %r4941, 1;
	@%p13003 bra 	$L__BB1_12729;
	setp.eq.s32 	%p13004, %r4939, 0;
	@%p13004 bra 	$L__BB1_12801;
	and.b32  	%r4943, %r4939, 3;
	setp.lt.u32 	%p13005, %r4939, 4;
	mov.b32 	%r29042, 1;
	@%p13005 bra 	$L__BB1_12770;
	and.b32  	%r4944, %r4939, 2147483644;
	mov.b32 	%r29042, 1;
$L__BB1_12733:
	mov.u32 	%r4945, %r29042;
	cvt.s64.s32 	%rd11709, %r4945;
	add.s64 	%rd1494, %rd1491, %rd11709;
	ld.local.u8 	%rs5013, [%rd1494+-1];
	mov.b16 	%rs6933, 0;
	setp.gt.s16 	%p13006, %rs5013, 70;
	@%p13006 bra 	$L__BB1_12737;
	setp.eq.s16 	%p13009, %rs5013, 65;
	@%p13009 bra 	$L__BB1_12742;
	setp.eq.s16 	%p13010, %rs5013, 67;
	@%p13010 bra 	$L__BB1_12736;
	bra.uni 	$L__BB1_12741;
$L__BB1_12736:
	mov.b16 	%rs6933, 1;
	bra.uni 	$L__BB1_12742;
$L__BB1_12737:
	setp.eq.s16 	%p13007, %rs5013, 71;
	@%p13007 bra 	$L__BB1_12740;
	setp.ne.s16 	%p13008, %rs5013, 84;
	@%p13008 bra 	$L__BB1_12741;
	mov.b16 	%rs6933, 3;
	bra.uni 	$L__BB1_12742;
$L__BB1_12740:
	mov.b16 	%rs6933, 2;
	bra.uni 	$L__BB1_12742;
$L__BB1_12741:
	mov.b16 	%rs6933, 4;
$L__BB1_12742:
	cvt.u64.u32 	%rd11710, %r4945;
	add.s64 	%rd1495, %rd24, %rd11710;
	st.local.u8 	[%rd1495], %rs6933;
	ld.local.u8 	%rs5019, [%rd1494];
	mov.b16 	%rs6934, 0;
	setp.gt.s16 	%p13011, %rs5019, 70;
	@%p13011 bra 	$L__BB1_12746;
	setp.eq.s16 	%p13014, %rs5019, 65;
	@%p13014 bra 	$L__BB1_12751;
	setp.eq.s16 	%p13015, %rs5019, 67;
	@%p13015 bra 	$L__BB1_12745;
	bra.uni 	$L__BB1_12750;
$L__BB1_12745:
	mov.b16 	%rs6934, 1;
	bra.uni 	$L__BB1_12751;
$L__BB1_12746:
	setp.eq.s16 	%p13012, %rs5019, 71;
	@%p13012 bra 	$L__BB1_12749;
	setp.ne.s16 	%p13013, %rs5019, 84;
	@%p13013 bra 	$L__BB1_12750;
	mov.b16 	%rs6934, 3;
	bra.uni 	$L__BB1_12751;
$L__BB1_12749:
	mov.b16 	%rs6934, 2;
	bra.uni 	$L__BB1_12751;
$L__BB1_12750:
	mov.b16 	%rs6934, 4;
$L__BB1_12751:
	st.local.u8 	[%rd1495+1], %rs6934;
	ld.local.u8 	%rs5025, [%rd1494+1];
	mov.b16 	%rs6935, 0;
	setp.gt.s16 	%p13016, %rs5025, 70;
	@%p13016 bra 	$L__BB1_12755;
	setp.eq.s16 	%p13019, %rs5025, 65;
	@%p13019 bra 	$L__BB1_12760;
	setp.eq.s16 	%p13020, %rs5025, 67;
	@%p13020 bra 	$L__BB1_12754;
	bra.uni 	$L__BB1_12759;
$L__BB1_12754:
	mov.b16 	%rs6935, 1;
	bra.uni 	$L__BB1_12760;
$L__BB1_12755:
	setp.eq.s16 	%p13017, %rs5025, 71;
	@%p13017 bra 	$L__BB1_12758;
	setp.ne.s16 	%p13018, %rs5025, 84;
	@%p13018 bra 	$L__BB1_12759;
	mov.b16 	%rs6935, 3;
	bra.uni 	$L__BB1_12760;
$L__BB1_12758:
	mov.b16 	%rs6935, 2;
	bra.uni 	$L__BB1_12760;
$L__BB1_12759:
	mov.b16 	%rs6935, 4;
$L__BB1_12760:
	st.local.u8 	[%rd1495+2], %rs6935;
	ld.local.u8 	%rs5031, [%rd1494+2];
	mov.b16 	%rs6936, 0;
	setp.gt.s16 	%p13021, %rs5031, 70;
	@%p13021 bra 	$L__BB1_12764;
	setp.eq.s16 	%p13024, %rs5031, 65;
	@%p13024 bra 	$L__BB1_12769;
	setp.eq.s16 	%p13025, %rs5031, 67;
	@%p13025 bra 	$L__BB1_12763;
	bra.uni 	$L__BB1_12768;
$L__BB1_12763:
	mov.b16 	%rs6936, 1;
	bra.uni 	$L__BB1_12769;
$L__BB1_12764:
	setp.eq.s16 	%p13022, %rs5031, 71;
	@%p13022 bra 	$L__BB1_12767;
	setp.ne.s16 	%p13023, %rs5031, 84;
	@%p13023 bra 	$L__BB1_12768;
	mov.b16 	%rs6936, 3;
	bra.uni 	$L__BB1_12769;
$L__BB1_12767:
	mov.b16 	%rs6936, 2;
	bra.uni 	$L__BB1_12769;
$L__BB1_12768:
	mov.b16 	%rs6936, 4;
$L__BB1_12769:
	st.local.u8 	[%rd1495+3], %rs6936;
	add.s32 	%r29042, %r4945, 4;
	add.s32 	%r20844, %r4945, 3;
	setp.ne.s32 	%p13026, %r20844, %r4944;
	@%p13026 bra 	$L__BB1_12733;
$L__BB1_12770:
	setp.eq.s32 	%p13027, %r4943, 0;
	@%p13027 bra 	$L__BB1_12801;
	cvt.s64.s32 	%rd11711, %r29042;
	add.s64 	%rd1496, %rd1491, %rd11711;
	ld.local.u8 	%rs5037, [%rd1496+-1];
	mov.b16 	%rs6937, 0;
	setp.gt.s16 	%p13028, %rs5037, 70;
	@%p13028 bra 	$L__BB1_12775;
	setp.eq.s16 	%p13031, %rs5037, 65;
	@%p13031 bra 	$L__BB1_12780;
	setp.eq.s16 	%p13032, %rs5037, 67;
	@%p13032 bra 	$L__BB1_12774;
	bra.uni 	$L__BB1_12779;
$L__BB1_12774:
	mov.b16 	%rs6937, 1;
	bra.uni 	$L__BB1_12780;
$L__BB1_12775:
	setp.eq.s16 	%p13029, %rs5037, 71;
	@%p13029 bra 	$L__BB1_12778;
	setp.ne.s16 	%p13030, %rs5037, 84;
	@%p13030 bra 	$L__BB1_12779;
	mov.b16 	%rs6937, 3;
	bra.uni 	$L__BB1_12780;
$L__BB1_12778:
	mov.b16 	%rs6937, 2;
	bra.uni 	$L__BB1_12780;
$L__BB1_12779:
	mov.b16 	%rs6937, 4;
$L__BB1_12780:
	cvt.u64.u32 	%rd11712, %r29042;
	add.s64 	%rd1497, %rd24, %rd11712;
	st.local.u8 	[%rd1497], %rs6937;
	setp.eq.s32 	%p13033, %r4943, 1;
	@%p13033 bra 	$L__BB1_12801;
	ld.local.u8 	%rs5043, [%rd1496];
	mov.b16 	%rs6938, 0;
	setp.gt.s16 	%p13034, %rs5043, 70;
	@%p13034 bra 	$L__BB1_12785;
	setp.eq.s16 	%p13037, %rs5043, 65;
	@%p13037 bra 	$L__BB1_12790;
	setp.eq.s16 	%p13038, %rs5043, 67;
	@%p13038 bra 	$L__BB1_12784;
	bra.uni 	$L__BB1_12789;
$L__BB1_12784:
	mov.b16 	%rs6938, 1;
	bra.uni 	$L__BB1_12790;
$L__BB1_12785:
	setp.eq.s16 	%p13035, %rs5043, 71;
	@%p13035 bra 	$L__BB1_12788;
	setp.ne.s16 	%p13036, %rs5043, 84;
	@%p13036 bra 	$L__BB1_12789;
	mov.b16 	%rs6938, 3;
	bra.uni 	$L__BB1_12790;
$L__BB1_12788:
	mov.b16 	%rs6938, 2;
	bra.uni 	$L__BB1_12790;
$L__BB1_12789:
	mov.b16 	%rs6938, 4;
$L__BB1_12790:
	add.s32 	%r20845, %r29042, 1;
	cvt.u64.u32 	%rd11713, %r20845;
	add.s64 	%rd11714, %rd24, %rd11713;
	st.local.u8 	[%rd11714], %rs6938;
	setp.eq.s32 	%p13039, %r4943, 2;
	@%p13039 bra 	$L__BB1_12801;
	ld.local.u8 	%rs5049, [%rd1496+1];
	mov.b16 	%rs6939, 0;
	setp.gt.s16 	%p13040, %rs5049, 70;
	@%p13040 bra 	$L__BB1_12795;
	setp.eq.s16 	%p13043, %rs5049, 65;
	@%p13043 bra 	$L__BB1_12800;
	setp.eq.s16 	%p13044, %rs5049, 67;
	@%p13044 bra 	$L__BB1_12794;
	bra.uni 	$L__BB1_12799;
$L__BB1_12794:
	mov.b16 	%rs6939, 1;
	bra.uni 	$L__BB1_12800;
$L__BB1_12795:
	setp.eq.s16 	%p13041, %rs5049, 71;
	@%p13041 bra 	$L__BB1_12798;
	setp.ne.s16 	%p13042, %rs5049, 84;
	@%p13042 bra 	$L__BB1_12799;
	mov.b16 	%rs6939, 3;
	bra.uni 	$L__BB1_12800;
$L__BB1_12798:
	mov.b16 	%rs6939, 2;
	bra.uni 	$L__BB1_12800;
$L__BB1_12799:
	mov.b16 	%rs6939, 4;
$L__BB1_12800:
	st.local.u8 	[%rd1497+2], %rs6939;
$L__BB1_12801:
	setp.eq.s32 	%p13045, %r4941, 0;
	@%p13045 bra 	$L__BB1_12872;
	and.b32  	%r4948, %r4941, 3;
	setp.lt.u32 	%p13046, %r4941, 4;
	mov.b32 	%r29044, 1;
	@%p13046 bra 	$L__BB1_12841;
	and.b32  	%r4949, %r4941, 2147483644;
	mov.b32 	%r29044, 1;
$L__BB1_12804:
	sub.s32 	%r20848, %r4941, %r29044;
	cvt.u64.u32 	%rd11715, %r20848;
	add.s64 	%rd11716, %rd1491, %rd11715;
	ld.local.u8 	%rs5055, [%rd11716];
	mov.b16 	%rs6940, 0;
	setp.gt.s16 	%p13047, %rs5055, 70;
	@%p13047 bra 	$L__BB1_12808;
	setp.eq.s16 	%p13050, %rs5055, 65;
	@%p13050 bra 	$L__BB1_12813;
	setp.eq.s16 	%p13051, %rs5055, 67;
	@%p13051 bra 	$L__BB1_12807;
	bra.uni 	$L__BB1_12812;
$L__BB1_12807:
	mov.b16 	%rs6940, 1;
	bra.uni 	$L__BB1_12813;
$L__BB1_12808:
	setp.eq.s16 	%p13048, %rs5055, 71;
	@%p13048 bra 	$L__BB1_12811;
	setp.ne.s16 	%p13049, %rs5055, 84;
	@%p13049 bra 	$L__BB1_12812;
	mov.b16 	%rs6940, 3;
	bra.uni 	$L__BB1_12813;
$L__BB1_12811:
	mov.b16 	%rs6940, 2;
	bra.uni 	$L__BB1_12813;
$L__BB1_12812:
	mov.b16 	%rs6940, 4;
$L__BB1_12813:
	cvt.u64.u32 	%rd11717, %r29044;
	add.s64 	%rd1498, %rd25, %rd11717;
	st.local.u8 	[%rd1498], %rs6940;
	not.b32 	%r20849, %r29044;
	add.s32 	%r20850, %r4941, %r20849;
	cvt.u64.u32 	%rd11718, %r20850;
	add.s64 	%rd11719, %rd1491, %rd11718;
	ld.local.u8 	%rs5061, [%rd11719];
	mov.b16 	%rs6941, 0;
	setp.gt.s16 	%p13052, %rs5061, 70;
	@%p13052 bra 	$L__BB1_12817;
	setp.eq.s16 	%p13055, %rs5061, 65;
	@%p13055 bra 	$L__BB1_12822;
	setp.eq.s16 	%p13056, %rs5061, 67;
	@%p13056 bra 	$L__BB1_12816;
	bra.uni 	$L__BB1_12821;
$L__BB1_12816:
	mov.b16 	%rs6941, 1;
	bra.uni 	$L__BB1_12822;
$L__BB1_12817:
	setp.eq.s16 	%p13053, %rs5061, 71;
	@%p13053 bra 	$L__BB1_12820;
	setp.ne.s16 	%p13054, %rs5061, 84;
	@%p13054 bra 	$L__BB1_12821;
	mov.b16 	%rs6941, 3;
	bra.uni 	$L__BB1_12822;
$L__BB1_12820:
	mov.b16 	%rs6941, 2;
	bra.uni 	$L__BB1_12822;
$L__BB1_12821:
	mov.b16 	%rs6941, 4;
$L__BB1_12822:
	st.local.u8 	[%rd1498+1], %rs6941;
	sub.s32 	%r20851, %r4941, %r29044;
	add.s32 	%r20852, %r20851, -2;
	cvt.u64.u32 	%rd11720, %r20852;
	add.s64 	%rd11721, %rd1491, %rd11720;
	ld.local.u8 	%rs5067, [%rd11721];
	mov.b16 	%rs6942, 0;
	setp.gt.s16 	%p13057, %rs5067, 70;
	@%p13057 bra 	$L__BB1_12826;
	setp.eq.s16 	%p13060, %rs5067, 65;
	@%p13060 bra 	$L__BB1_12831;
	setp.eq.s16 	%p13061, %rs5067, 67;
	@%p13061 bra 	$L__BB1_12825;
	bra.uni 	$L__BB1_12830;
$L__BB1_12825:
	mov.b16 	%rs6942, 1;
	bra.uni 	$L__BB1_12831;
$L__BB1_12826:
	setp.eq.s16 	%p13058, %rs5067, 71;
	@%p13058 bra 	$L__BB1_12829;
	setp.ne.s16 	%p13059, %rs5067, 84;
	@%p13059 bra 	$L__BB1_12830;
	mov.b16 	%rs6942, 3;
	bra.uni 	$L__BB1_12831;
$L__BB1_12829:
	mov.b16 	%rs6942, 2;
	bra.uni 	$L__BB1_12831;
$L__BB1_12830:
	mov.b16 	%rs6942, 4;
$L__BB1_12831:
	st.local.u8 	[%rd1498+2], %rs6942;
	add.s32 	%r4951, %r29044, 3;
	sub.s32 	%r20853, %r4941, %r4951;
	cvt.u64.u32 	%rd11722, %r20853;
	add.s64 	%rd11723, %rd1491, %rd11722;
	ld.local.u8 	%rs5073, [%rd11723];
	mov.b16 	%rs6943, 0;
	setp.gt.s16 	%p13062, %rs5073, 70;
	@%p13062 bra 	$L__BB1_12835;
	setp.eq.s16 	%p13065, %rs5073, 65;
	@%p13065 bra 	$L__BB1_12840;
	setp.eq.s16 	%p13066, %rs5073, 67;
	@%p13066 bra 	$L__BB1_12834;
	bra.uni 	$L__BB1_12839;
$L__BB1_12834:
	mov.b16 	%rs6943, 1;
	bra.uni 	$L__BB1_12840;
$L__BB1_12835:
	setp.eq.s16 	%p13063, %rs5073, 71;
	@%p13063 bra 	$L__BB1_12838;
	setp.ne.s16 	%p13064, %rs5073, 84;
	@%p13064 bra 	$L__BB1_12839;
	mov.b16 	%rs6943, 3;
	bra.uni 	$L__BB1_12840;
$L__BB1_12838:
	mov.b16 	%rs6943, 2;
	bra.uni 	$L__BB1_12840;
$L__BB1_12839:
	mov.b16 	%rs6943, 4;
$L__BB1_12840:
	st.local.u8 	[%rd1498+3], %rs6943;
	add.s32 	%r29044, %r29044, 4;
	setp.ne.s32 	%p13067, %r4951, %r4949;
	@%p13067 bra 	$L__BB1_12804;
$L__BB1_12841:
	setp.eq.s32 	%p13068, %r4948, 0;
	@%p13068 bra 	$L__BB1_12872;
	sub.s32 	%r20854, %r4941, %r29044;
	cvt.u64.u32 	%rd11724, %r20854;
	add.s64 	%rd11725, %rd1491, %rd11724;
	ld.local.u8 	%rs5079, [%rd11725];
	mov.b16 	%rs6944, 0;
	setp.gt.s16 	%p13069, %rs5079, 70;
	@%p13069 bra 	$L__BB1_12846;
	setp.eq.s16 	%p13072, %rs5079, 65;
	@%p13072 bra 	$L__BB1_12851;
	setp.eq.s16 	%p13073, %rs5079, 67;
	@%p13073 bra 	$L__BB1_12845;
	bra.uni 	$L__BB1_12850;
$L__BB1_12845:
	mov.b16 	%rs6944, 1;
	bra.uni 	$L__BB1_12851;
$L__BB1_12846:
	setp.eq.s16 	%p13070, %rs5079, 71;
	@%p13070 bra 	$L__BB1_12849;
	setp.ne.s16 	%p13071, %rs5079, 84;
	@%p13071 bra 	$L__BB1_12850;
	mov.b16 	%rs6944, 3;
	bra.uni 	$L__BB1_12851;
$L__BB1_12849:
	mov.b16 	%rs6944, 2;
	bra.uni 	$L__BB1_12851;
$L__BB1_12850:
	mov.b16 	%rs6944, 4;
$L__BB1_12851:
	cvt.u64.u32 	%rd11726, %r29044;
	add.s64 	%rd1499, %rd25, %rd11726;
	st.local.u8 	[%rd1499], %rs6944;
	setp.eq.s32 	%p13074, %r4948, 1;
	@%p13074 bra 	$L__BB1_12872;
	not.b32 	%r20855, %r29044;
	add.s32 	%r20856, %r4941, %r20855;
	cvt.u64.u32 	%rd11727, %r20856;
	add.s64 	%rd11728, %rd1491, %rd11727;
	ld.local.u8 	%rs5085, [%rd11728];
	mov.b16 	%rs6945, 0;
	setp.gt.s16 	%p13075, %rs5085, 70;
	@%p13075 bra 	$L__BB1_12856;
	setp.eq.s16 	%p13078, %rs5085, 65;
	@%p13078 bra 	$L__BB1_12861;
	setp.eq.s16 	%p13079, %rs5085, 67;
	@%p13079 bra 	$L__BB1_12855;
	bra.uni 	$L__BB1_12860;
$L__BB1_12855:
	mov.b16 	%rs6945, 1;
	bra.uni 	$L__BB1_12861;
$L__BB1_12856:
	setp.eq.s16 	%p13076, %rs5085, 71;
	@%p13076 bra 	$L__BB1_12859;
	setp.ne.s16 	%p13077, %rs5085, 84;
	@%p13077 bra 	$L__BB1_12860;
	mov.b16 	%rs6945, 3;
	bra.uni 	$L__BB1_12861;
$L__BB1_12859:
	mov.b16 	%rs6945, 2;
	bra.uni 	$L__BB1_12861;
$L__BB1_12860:
	mov.b16 	%rs6945, 4;
$L__BB1_12861:
	st.local.u8 	[%rd1499+1], %rs6945;
	setp.eq.s32 	%p13080, %r4948, 2;
	@%p13080 bra 	$L__BB1_12872;
	sub.s32 	%r20857, %r4941, %r29044;
	add.s32 	%r20858, %r20857, -2;
	cvt.u64.u32 	%rd11729, %r20858;
	add.s64 	%rd11730, %rd1491, %rd11729;
	ld.local.u8 	%rs5091, [%rd11730];
	mov.b16 	%rs6946, 0;
	setp.gt.s16 	%p13081, %rs5091, 70;
	@%p13081 bra 	$L__BB1_12866;
	setp.eq.s16 	%p13084, %rs5091, 65;
	@%p13084 bra 	$L__BB1_12871;
	setp.eq.s16 	%p13085, %rs5091, 67;
	@%p13085 bra 	$L__BB1_12865;
	bra.uni 	$L__BB1_12870;
$L__BB1_12865:
	mov.b16 	%rs6946, 1;
	bra.uni 	$L__BB1_12871;
$L__BB1_12866:
	setp.eq.s16 	%p13082, %rs5091, 71;
	@%p13082 bra 	$L__BB1_12869;
	setp.ne.s16 	%p13083, %rs5091, 84;
	@%p13083 bra 	$L__BB1_12870;
	mov.b16 	%rs6946, 3;
	bra.uni 	$L__BB1_12871;
$L__BB1_12869:
	mov.b16 	%rs6946, 2;
	bra.uni 	$L__BB1_12871;
$L__BB1_12870:
	mov.b16 	%rs6946, 4;
$L__BB1_12871:
	st.local.u8 	[%rd1499+2], %rs6946;
$L__BB1_12872:
	cvt.u64.u32 	%rd11731, %r4941;
	cvt.u64.u32 	%rd11732, %r4939;
	add.s64 	%rd11733, %rd25, %rd11731;
	mov.b16 	%rs5096, 4;
	st.local.u8 	[%rd11733+1], %rs5096;
	st.local.u8 	[%rd25], %rs5096;
	add.s64 	%rd11734, %rd24, %rd11732;
	st.local.u8 	[%rd11734+1], %rs5096;
	st.local.u8 	[%rd24], %rs5096;
	@%p13004 bra 	$L__BB1_12951;
	and.b32  	%r4954, %r4941, 3;
	and.b32  	%r4955, %r4941, 2147483644;
	mov.b32 	%r29045, 1;
$L__BB1_12874:
	mov.u32 	%r4956, %r29045;
	@%p13045 bra 	$L__BB1_12902;
	setp.lt.u32 	%p13088, %r4941, 4;
	cvt.u64.u32 	%rd11735, %r4956;
	add.s64 	%rd11736, %rd24, %rd11735;
	ld.local.s8 	%r4957, [%rd11736];
	add.s32 	%r20861, %r4956, -1;
	mul.lo.s32 	%r4958, %r20861, %r4941;
	add.s32 	%r4959, %r4958, -1;
	mov.b32 	%r29047, 1;
	@%p13088 bra 	$L__BB1_12890;
	mov.b32 	%r29047, 1;
$L__BB1_12877:
	cvt.u64.u32 	%rd11737, %r29047;
	add.s64 	%rd1500, %rd25, %rd11737;
	ld.local.s8 	%r20863, [%rd1500];
	add.s32 	%r20864, %r20863, %r4957;
	setp.eq.s32 	%p13089, %r20864, 3;
	@%p13089 bra 	$L__BB1_12879;
	add.s32 	%r20865, %r4959, %r29047;
	mul.wide.s32 	%rd11738, %r20865, 8;
	add.s64 	%rd11739, %rd20, %rd11738;
	mov.b64 	%rd11740, 9218868437227405312;
	st.local.u64 	[%rd11739], %rd11740;
	add.s64 	%rd11741, %rd21, %rd11738;
	mov.b64 	%rd11742, -4616189618054758400;
	st.local.u64 	[%rd11741], %rd11742;
	bra.uni 	$L__BB1_12880;
$L__BB1_12879:
	add.s32 	%r20866, %r4959, %r29047;
	mul.wide.s32 	%rd11743, %r20866, 8;
	add.s64 	%rd11744, %rd20, %rd11743;
	mov.b64 	%rd11745, 0;
	st.local.u64 	[%rd11744], %rd11745;
	add.s64 	%rd11746, %rd21, %rd11743;
	mov.b64 	%rd11747, -4564063970805153792;
	st.local.u64 	[%rd11746], %rd11747;
$L__BB1_12880:
	ld.local.s8 	%r20867, [%rd1500+1];
	add.s32 	%r20868, %r20867, %r4957;
	setp.eq.s32 	%p13090, %r20868, 3;
	@%p13090 bra 	$L__BB1_12882;
	add.s32 	%r20869, %r4958, %r29047;
	mul.wide.s32 	%rd11748, %r20869, 8;
	add.s64 	%rd11749, %rd20, %rd11748;
	mov.b64 	%rd11750, 9218868437227405312;
	st.local.u64 	[%rd11749], %rd11750;
	add.s64 	%rd11751, %rd21, %rd11748;
	mov.b64 	%rd11752, -4616189618054758400;
	st.local.u64 	[%rd11751], %rd11752;
	bra.uni 	$L__BB1_12883;
$L__BB1_12882:
	add.s32 	%r20870, %r4958, %r29047;
	mul.wide.s32 	%rd11753, %r20870, 8;
	add.s64 	%rd11754, %rd20, %rd11753;
	mov.b64 	%rd11755, 0;
	st.local.u64 	[%rd11754], %rd11755;
	add.s64 	%rd11756, %rd21, %rd11753;
	mov.b64 	%rd11757, -4564063970805153792;
	st.local.u64 	[%rd11756], %rd11757;
$L__BB1_12883:
	add.s32 	%r4961, %r29047, 2;
	ld.local.s8 	%r20871, [%rd1500+2];
	add.s32 	%r20872, %r20871, %r4957;
	setp.eq.s32 	%p13091, %r20872, 3;
	@%p13091 bra 	$L__BB1_12885;
	add.s32 	%r20873, %r4959, %r4961;
	mul.wide.s32 	%rd11758, %r20873, 8;
	add.s64 	%rd11759, %rd20, %rd11758;
	mov.b64 	%rd11760, 9218868437227405312;
	st.local.u64 	[%rd11759], %rd11760;
	add.s64 	%rd11761, %rd21, %rd11758;
	mov.b64 	%rd11762, -4616189618054758400;
	st.local.u64 	[%rd11761], %rd11762;
	bra.uni 	$L__BB1_12886;
$L__BB1_12885:
	add.s32 	%r20874, %r4959, %r4961;
	mul.wide.s32 	%rd11763, %r20874, 8;
	add.s64 	%rd11764, %rd20, %rd11763;
	mov.b64 	%rd11765, 0;
	st.local.u64 	[%rd11764], %rd11765;
	add.s64 	%rd11766, %rd21, %rd11763;
	mov.b64 	%rd11767, -4564063970805153792;
	st.local.u64 	[%rd11766], %rd11767;
$L__BB1_12886:
	add.s32 	%r4962, %r29047, 3;
	ld.local.s8 	%r20875, [%rd1500+3];
	add.s32 	%r20876, %r20875, %r4957;
	setp.eq.s32 	%p13092, %r20876, 3;
	@%p13092 bra 	$L__BB1_12888;
	add.s32 	%r20877, %r4959, %r4962;
	mul.wide.s32 	%rd11768, %r20877, 8;
	add.s64 	%rd11769, %rd20, %rd11768;
	mov.b64 	%rd11770, 9218868437227405312;
	st.local.u64 	[%rd11769], %rd11770;
	add.s64 	%rd11771, %rd21, %rd11768;
	mov.b64 	%rd11772, -4616189618054758400;
	st.local.u64 	[%rd11771], %rd11772;
	bra.uni 	$L__BB1_12889;
$L__BB1_12888:
	add.s32 	%r20878, %r4959, %r4962;
	mul.wide.s32 	%rd11773, %r20878, 8;
	add.s64 	%rd11774, %rd20, %rd11773;
	mov.b64 	%rd11775, 0;
	st.local.u64 	[%rd11774], %rd11775;
	add.s64 	%rd11776, %rd21, %rd11773;
	mov.b64 	%rd11777, -4564063970805153792;
	st.local.u64 	[%rd11776], %rd11777;
$L__BB1_12889:
	add.s32 	%r29047, %r29047, 4;
	setp.ne.s32 	%p13093, %r4962, %r4955;
	@%p13093 bra 	$L__BB1_12877;
$L__BB1_12890:
	setp.eq.s32 	%p13094, %r4954, 0;
	@%p13094 bra 	$L__BB1_12902;
	cvt.u64.u32 	%rd11778, %r29047;
	add.s64 	%rd1501, %rd25, %rd11778;
	ld.local.s8 	%r20879, [%rd1501];
	add.s32 	%r20880, %r20879, %r4957;
	setp.eq.s32 	%p13095, %r20880, 3;
	@%p13095 bra 	$L__BB1_12893;
	add.s32 	%r20881, %r4959, %r29047;
	mul.wide.s32 	%rd11779, %r20881, 8;
	add.s64 	%rd11780, %rd20, %rd11779;
	mov.b64 	%rd11781, 9218868437227405312;
	st.local.u64 	[%rd11780], %rd11781;
	add.s64 	%rd11782, %rd21, %rd11779;
	mov.b64 	%rd11783, -4616189618054758400;
	st.local.u64 	[%rd11782], %rd11783;
	bra.uni 	$L__BB1_12894;
$L__BB1_12893:
	add.s32 	%r20882, %r4959, %r29047;
	mul.wide.s32 	%rd11784, %r20882, 8;
	add.s64 	%rd11785, %rd20, %rd11784;
	mov.b64 	%rd11786, 0;
	st.local.u64 	[%rd11785], %rd11786;
	add.s64 	%rd11787, %rd21, %rd11784;
	mov.b64 	%rd11788, -4564063970805153792;
	st.local.u64 	[%rd11787], %rd11788;
$L__BB1_12894:
	setp.eq.s32 	%p13096, %r4954, 1;
	@%p13096 bra 	$L__BB1_12902;
	ld.local.s8 	%r20883, [%rd1501+1];
	add.s32 	%r20884, %r20883, %r4957;
	setp.eq.s32 	%p13097, %r20884, 3;
	@%p13097 bra 	$L__BB1_12897;
	add.s32 	%r20885, %r4958, %r29047;
	mul.wide.s32 	%rd11789, %r20885, 8;
	add.s64 	%rd11790, %rd20, %rd11789;
	mov.b64 	%rd11791, 9218868437227405312;
	st.local.u64 	[%rd11790], %rd11791;
	add.s64 	%rd11792, %rd21, %rd11789;
	mov.b64 	%rd11793, -4616189618054758400;
	st.local.u64 	[%rd11792], %rd11793;
	bra.uni 	$L__BB1_12898;
$L__BB1_12897:
	add.s32 	%r20886, %r4958, %r29047;
	mul.wide.s32 	%rd11794, %r20886, 8;
	add.s64 	%rd11795, %rd20, %rd11794;
	mov.b64 	%rd11796, 0;
	st.local.u64 	[%rd11795], %rd11796;
	add.s64 	%rd11797, %rd21, %rd11794;
	mov.b64 	%rd11798, -4564063970805153792;
	st.local.u64 	[%rd11797], %rd11798;
$L__BB1_12898:
	setp.eq.s32 	%p13098, %r4954, 2;
	add.s32 	%r4965, %r29047, 2;
	@%p13098 bra 	$L__BB1_12902;
	ld.local.s8 	%r20887, [%rd1501+2];
	add.s32 	%r20888, %r20887, %r4957;
	setp.eq.s32 	%p13099, %r20888, 3;
	@%p13099 bra 	$L__BB1_12901;
	add.s32 	%r20889, %r4959, %r4965;
	mul.wide.s32 	%rd11799, %r20889, 8;
	add.s64 	%rd11800, %rd20, %rd11799;
	mov.b64 	%rd11801, 9218868437227405312;
	st.local.u64 	[%rd11800], %rd11801;
	add.s64 	%rd11802, %rd21, %rd11799;
	mov.b64 	%rd11803, -4616189618054758400;
	st.local.u64 	[%rd11802], %rd11803;
	bra.uni 	$L__BB1_12902;
$L__BB1_12901:
	add.s32 	%r20890, %r4959, %r4965;
	mul.wide.s32 	%rd11804, %r20890, 8;
	add.s64 	%rd11805, %rd20, %rd11804;
	mov.b64 	%rd11806, 0;
	st.local.u64 	[%rd11805], %rd11806;
	add.s64 	%rd11807, %rd21, %rd11804;
	mov.b64 	%rd11808, -4564063970805153792;
	st.local.u64 	[%rd11807], %rd11808;
$L__BB1_12902:
	add.s32 	%r29045, %r4956, 1;
	setp.ne.s32 	%p13100, %r4956, %r4939;
	@%p13100 bra 	$L__BB1_12874;
	mov.b32 	%r29048, 1;
$L__BB1_12904:
	@%p13045 bra 	$L__BB1_12950;
	mov.b32 	%r29049, 1;
$L__BB1_12906:
	mov.u32 	%r4968, %r29049;
	add.s32 	%r20893, %r29048, -1;
	mad.lo.s32 	%r20894, %r20893, %r4941, %r4968;
	add.s32 	%r4969, %r20894, -1;
	mul.wide.s32 	%rd11809, %r4969, 8;
	add.s64 	%rd1502, %rd20, %rd11809;
	ld.local.f64 	%fd27242, [%rd1502];
	abs.f64 	%fd20120, %fd27242;
	setp.geu.f64 	%p13102, %fd20120, 0d41CDCD64FF800000;
	@%p13102 bra 	$L__BB1_12949;
	cvt.u64.u32 	%rd11810, %r29048;
	add.s64 	%rd1503, %rd24, %rd11810;
	ld.local.u8 	%rs881, [%rd1503];
	cvt.u32.u16 	%r20895, %rs881;
	cvt.s32.s8 	%r20896, %r20895;
	cvt.u64.u32 	%rd11811, %r4968;
	add.s64 	%rd1504, %rd25, %rd11811;
	ld.local.u8 	%rs882, [%rd1504];
	cvt.u32.u16 	%r20897, %rs882;
	cvt.s32.s8 	%r20898, %r20897;
	add.s32 	%r20899, %r20898, %r20896;
	setp.eq.s32 	%p13103, %r20899, 3;
	mul.wide.s32 	%rd11812, %r4969, 8;
	add.s64 	%rd1505, %rd21, %rd11812;
	@%p13103 bra 	$L__BB1_12909;
	mov.b64 	%rd11813, -4616189618054758400;
	st.local.u64 	[%rd1505], %rd11813;
	mov.b64 	%rd11814, 9218868437227405312;
	st.local.u64 	[%rd1502], %rd11814;
	mov.f64 	%fd27213, 0dBFF0000000000000;
	mov.f64 	%fd27242, 0d7FF0000000000000;
	mov.f64 	%fd27212, %fd27242;
	bra.uni 	$L__BB1_12920;
$L__BB1_12909:
	cvt.s32.s8 	%r20901, %r20895;
	mul.wide.s32 	%rd11815, %r20901, 5;
	cvt.u64.u16 	%rd11816, %rs882;
	cvt.s64.s8 	%rd11817, %rd11816;
	add.s64 	%rd1506, %rd11815, %rd11817;
	shl.b64 	%rd11818, %rd1506, 3;
	add.s64 	%rd11819, %rd1, %rd11818;
	ld.global.f64 	%fd27213, [%rd11819+45440];
	ld.local.u8 	%rs5097, [%rd1503+-1];
	cvt.u64.u16 	%rd11820, %rs5097;
	cvt.s64.s8 	%rd1507, %rd11820;
	cvt.u32.u16 	%r20902, %rs882;
	ld.local.s8 	%rs5098, [%rd1504+-1];
	cvt.u32.u16 	%r20903, %rs5098;
	prmt.b32 	%r20904, %r20903, %r20902, 0x3340U;
	prmt.b32 	%r20905, %r20895, 0, 0x3340U;
	prmt.b32 	%r20906, %r20904, %r20905, 0x5410U;
	cvt.u32.u16 	%r20907, %rs5097;
	cvt.s32.s8 	%r20908, %r20907;
	mov.b32 	%r20909, 359705;
	dp4a.s32.u32 	%r20910, %r20906, %r20909, %r20908;
	mul.wide.s32 	%rd11821, %r20910, 8;
	add.s64 	%rd11822, %rd1, %rd11821;
	ld.global.f64 	%fd20123, [%rd11822+35440];
	add.f64 	%fd20124, %fd27213, %fd20123;
	ld.global.f64 	%fd27212, [%rd11819+45640];
	ld.global.f64 	%fd20125, [%rd11822+40440];
	add.f64 	%fd20126, %fd27212, %fd20125;
	abs.f64 	%fd20127, %fd20126;
	setp.gt.f64 	%p13104, %fd20127, 0d41CDCD64FF800000;
	selp.f64 	%fd5846, 0dBFF0000000000000, %fd20124, %p13104;
	selp.f64 	%fd5847, 0d7FF0000000000000, %fd20126, %p13104;
	cvt.s16.s8 	%rs5099, %rs882;
	mov.b32 	%r20911, {%rs5098, %rs5099};
	mov.b32 	%r20912, 6405;
	dp2a.lo.s32.u32 	%r20913, %r20911, %r20912, %r20901;
	mul.wide.s32 	%rd11823, %r20913, 8;
	add.s64 	%rd1508, %rd1, %rd11823;
	ld.global.f64 	%fd5848, [%rd1508+21000];
	abs.f64 	%fd20128, %fd5848;
	setp.geu.f64 	%p13105, %fd20128, 0d41CDCD64FF800000;
	@%p13105 bra 	$L__BB1_12913;
	cvt.u32.u16 	%r20916, %rs882;
	cvt.s32.s8 	%r20917, %r20916;
	mul.wide.s32 	%rd11828, %r20917, 24;
	add.s64 	%rd11829, %rd1506, %rd11828;
	add.s64 	%rd11830, %rd11829, %rd1507;
	shl.b64 	%rd11831, %rd11830, 3;
	add.s64 	%rd1509, %rd1, %rd11831;
	ld.global.f64 	%fd5849, [%rd1509+23000];
	abs.f64 	%fd20143, %fd5849;
	setp.lt.f64 	%p13110, %fd20143, 0d41CDCD64FF800000;
	@%p13110 bra 	$L__BB1_12916;
	ld.global.f64 	%fd20144, [%rd1508+20000];
	add.f64 	%fd20145, %fd27213, %fd20144;
	add.f64 	%fd20146, %fd27212, %fd5848;
	abs.f64 	%fd20147, %fd20146;
	setp.gt.f64 	%p13111, %fd20147, 0d41CDCD64FF800000;
	selp.f64 	%fd27208, 0dBFF0000000000000, %fd20145, %p13111;
	selp.f64 	%fd27209, 0d7FF0000000000000, %fd20146, %p13111;
	add.f64 	%fd20148, %fd27209, 0d4069000000000000;
	add.f64 	%fd20149, %fd27208, 0dC016CCCCCCCCCCCD;
	add.f64 	%fd20150, %fd5842, %fd20149;
	div.rn.f64 	%fd27210, %fd20148, %fd20150;
	abs.f64 	%fd20151, %fd5847;
	setp.geu.f64 	%p13112, %fd20151, 0d41CDCD64FF800000;
	@%p13112 bra 	$L__BB1_12918;
	add.f64 	%fd20152, %fd5847, 0d4069000000000000;
	add.f64 	%fd20153, %fd5846, 0dC016CCCCCCCCCCCD;
	add.f64 	%fd20154, %fd5842, %fd20153;
	div.rn.f64 	%fd20155, %fd20152, %fd20154;
	setp.lt.f64 	%p13113, %fd20155, %fd27210;
	selp.f64 	%fd27208, %fd27208, %fd5846, %p13113;
	selp.f64 	%fd27209, %fd27209, %fd5847, %p13113;
	selp.f64 	%fd27210, %fd27210, %fd20155, %p13113;
	bra.uni 	$L__BB1_12918;
$L__BB1_12913:
	cvt.u32.u16 	%r20914, %rs882;
	cvt.s32.s8 	%r20915, %r20914;
	mul.wide.s32 	%rd11824, %r20915, 24;
	add.s64 	%rd11825, %rd1506, %rd11824;
	add.s64 	%rd11826, %rd11825, %rd1507;
	shl.b64 	%rd11827, %rd11826, 3;
	add.s64 	%rd1510, %rd1, %rd11827;
	ld.global.f64 	%fd5850, [%rd1510+23000];
	abs.f64 	%fd20130, %fd5850;
	setp.geu.f64 	%p13106, %fd20130, 0d41CDCD64FF800000;
	mov.f64 	%fd27208, %fd5846;
	mov.f64 	%fd27209, %fd5847;
	@%p13106 bra 	$L__BB1_12918;
	ld.global.f64 	%fd20131, [%rd1510+22000];
	add.f64 	%fd20132, %fd27213, %fd20131;
	add.f64 	%fd20133, %fd27212, %fd5850;
	abs.f64 	%fd20134, %fd20133;
	setp.gt.f64 	%p13107, %fd20134, 0d41CDCD64FF800000;
	selp.f64 	%fd27208, 0dBFF0000000000000, %fd20132, %p13107;
	selp.f64 	%fd27209, 0d7FF0000000000000, %fd20133, %p13107;
	add.f64 	%fd20135, %fd27209, 0d4069000000000000;
	add.f64 	%fd20136, %fd27208, 0dC016CCCCCCCCCCCD;
	add.f64 	%fd20137, %fd5842, %fd20136;
	div.rn.f64 	%fd27210, %fd20135, %fd20137;
	abs.f64 	%fd20138, %fd5847;
	setp.geu.f64 	%p13108, %fd20138, 0d41CDCD64FF800000;
	@%p13108 bra 	$L__BB1_12918;
	add.f64 	%fd20139, %fd5847, 0d4069000000000000;
	add.f64 	%fd20140, %fd5846, 0dC016CCCCCCCCCCCD;
	add.f64 	%fd20141, %fd5842, %fd20140;
	div.rn.f64 	%fd20142, %fd20139, %fd20141;
	setp.lt.f64 	%p13109, %fd20142, %fd27210;
	selp.f64 	%fd27208, %fd27208, %fd5846, %p13109;
	selp.f64 	%fd27209, %fd27209, %fd5847, %p13109;
	selp.f64 	%fd27210, %fd27210, %fd20142, %p13109;
	bra.uni 	$L__BB1_12918;
$L__BB1_12916:
	ld.global.f64 	%fd20156, [%rd1508+20000];
	add.f64 	%fd20157, %fd27213, %fd20156;
	ld.global.f64 	%fd20158, [%rd1509+22000];
	add.f64 	%fd20159, %fd20157, %fd20158;
	add.f64 	%fd20160, %fd27212, %fd5848;
	add.f64 	%fd20161, %fd20160, %fd5849;
	abs.f64 	%fd20162, %fd20161;
	setp.gt.f64 	%p13114, %fd20162, 0d41CDCD64FF800000;
	selp.f64 	%fd27208, 0dBFF0000000000000, %fd20159, %p13114;
	selp.f64 	%fd27209, 0d7FF0000000000000, %fd20161, %p13114;
	add.f64 	%fd20163, %fd27209, 0d4069000000000000;
	add.f64 	%fd20164, %fd27208, 0dC016CCCCCCCCCCCD;
	add.f64 	%fd20165, %fd5842, %fd20164;
	div.rn.f64 	%fd27210, %fd20163, %fd20165;
	abs.f64 	%fd20166, %fd5847;
	setp.geu.f64 	%p13115, %fd20166, 0d41CDCD64FF800000;
	@%p13115 bra 	$L__BB1_12918;
	add.f64 	%fd20167, %fd5847, 0d4069000000000000;
	add.f64 	%fd20168, %fd5846, 0dC016CCCCCCCCCCCD;
	add.f64 	%fd20169, %fd5842, %fd20168;
	div.rn.f64 	%fd20170, %fd20167, %fd20169;
	setp.lt.f64 	%p13116, %fd20170, %fd27210;
	selp.f64 	%fd27208, %fd27208, %fd5846, %p13116;
	selp.f64 	%fd27209, %fd27209, %fd5847, %p13116;
	selp.f64 	%fd27210, %fd27210, %fd20170, %p13116;
$L__BB1_12918:
	abs.f64 	%fd20171, %fd27209;
	setp.geu.f64 	%p13117, %fd20171, 0d41CDCD64FF800000;
	@%p13117 bra 	$L__BB1_12920;
	add.f64 	%fd20172, %fd27212, 0d4069000000000000;
	add.f64 	%fd20173, %fd27213, 0dC016CCCCCCCCCCCD;
	add.f64 	%fd20174, %fd5842, %fd20173;
	div.rn.f64 	%fd20175, %fd20172, %fd20174;
	setp.lt.f64 	%p13118, %fd27210, %fd20175;
	selp.f64 	%fd27212, %fd27212, %fd27209, %p13118;
	selp.f64 	%fd27213, %fd27213, %fd27208, %p13118;
$L__BB1_12920:
	abs.f64 	%fd20176, %fd27212;
	setp.geu.f64 	%p13119, %fd20176, 0d41CDCD64FF800000;
	@%p13119 bra 	$L__BB1_12922;
	st.local.f64 	[%rd1505], %fd27213;
	st.local.f64 	[%rd1502], %fd27212;
	mov.f64 	%fd27242, %fd27212;
$L__BB1_12922:
	min.u32 	%r20918, %r29048, %r4968;
	setp.lt.u32 	%p13120, %r20918, 2;
	mov.f64 	%fd27215, 0dBFF0000000000000;
	mov.f64 	%fd27216, 0d7FF0000000000000;
	@%p13120 bra 	$L__BB1_12949;
	ld.local.f64 	%fd27241, [%rd1505];
	add.f64 	%fd20179, %fd27242, 0d4069000000000000;
	add.f64 	%fd20180, %fd27241, 0dC016CCCCCCCCCCCD;
	add.f64 	%fd20181, %fd5842, %fd20180;
	div.rn.f64 	%fd5879, %fd20179, %fd20181;
	add.s32 	%r20919, %r29048, -1;
	mul.lo.s32 	%r20920, %r20919, %r4941;
	sub.s32 	%r20921, %r20920, %r4941;
	add.s32 	%r20922, %r20921, %r4968;
	add.s32 	%r4970, %r20922, -2;
	mul.wide.s32 	%rd11832, %r4970, 8;
	add.s64 	%rd11833, %rd20, %rd11832;
	ld.local.f64 	%fd5880, [%rd11833];
	abs.f64 	%fd20182, %fd5880;
	setp.geu.f64 	%p13121, %fd20182, 0d41CDCD64FF800000;
	@%p13121 bra 	$L__BB1_12926;
	ld.local.u8 	%r20924, [%rd1503+-1];
	prmt.b32 	%r20925, %r20924, %r20895, 0x3340U;
	ld.local.u8 	%r20926, [%rd1504+-1];
	prmt.b32 	%r20927, %r20926, 0, 0x3340U;
	prmt.b32 	%r20928, %r20925, %r20927, 0x5410U;
	cvt.u32.u16 	%r20929, %rs882;
	cvt.s32.s8 	%r20930, %r20929;
	mov.b32 	%r20931, 334205;
	dp4a.s32.u32 	%r20932, %r20928, %r20931, %r20930;
	mul.wide.s32 	%rd11834, %r20932, 8;
	add.s64 	%rd1511, %rd1, %rd11834;
	ld.global.f64 	%fd5881, [%rd1511+5000];
	abs.f64 	%fd20185, %fd5881;
	setp.geu.f64 	%p13122, %fd20185, 0d41CDCD64FF800000;
	@%p13122 bra 	$L__BB1_12926;
	mul.wide.s32 	%rd11835, %r4970, 8;
	add.s64 	%rd11836, %rd21, %rd11835;
	ld.local.f64 	%fd20186, [%rd11836];
	ld.global.f64 	%fd20187, [%rd1511];
	add.f64 	%fd27215, %fd20186, %fd20187;
	add.f64 	%fd27216, %fd5880, %fd5881;
$L__BB1_12926:
	add.f64 	%fd20188, %fd27216, 0d4069000000000000;
	add.f64 	%fd20189, %fd27215, 0dC016CCCCCCCCCCCD;
	add.f64 	%fd20190, %fd5842, %fd20189;
	div.rn.f64 	%fd5886, %fd20188, %fd20190;
	setp.lt.f64 	%p13123, %fd27215, 0dC0A3880000000000;
	selp.f64 	%fd5887, 0dC0A9300000000000, %fd27215, %p13123;
	selp.f64 	%fd5888, 0d0000000000000000, %fd27216, %p13123;
	setp.lt.f64 	%p13124, %fd27241, 0dC0A3880000000000;
	selp.f64 	%fd5889, 0dC0A9300000000000, %fd27241, %p13124;
	setp.gt.f64 	%p13125, %fd5886, %fd5879;
	@%p13125 bra 	$L__BB1_12930;
	setp.gt.f64 	%p13126, %fd5889, 0d0000000000000000;
	selp.f64 	%fd20191, 0d0000000000000000, %fd27242, %p13124;
	setp.gt.f64 	%p13128, %fd20191, 0d0000000000000000;
	and.pred  	%p13129, %p13126, %p13128;
	@%p13129 bra 	$L__BB1_12930;
	setp.ltu.f64 	%p13130, %fd5879, %fd5886;
	@%p13130 bra 	$L__BB1_12931;
	st.local.f64 	[%rd1505], %fd5889;
	st.local.f64 	[%rd1502], %fd20191;
	mov.f64 	%fd27241, %fd5889;
	mov.f64 	%fd27242, %fd20191;
	bra.uni 	$L__BB1_12931;
$L__BB1_12930:
	st.local.f64 	[%rd1505], %fd5887;
	st.local.f64 	[%rd1502], %fd5888;
	mov.f64 	%fd27241, %fd5887;
	mov.f64 	%fd27242, %fd5888;
$L__BB1_12931:
	mov.b32 	%r29050, 3;
$L__BB1_12932:
	sub.s32 	%r20934, %r4968, %r29050;
	add.s32 	%r20935, %r20934, 1;
	setp.gt.u32 	%p13131, %r20934, 2147483646;
	selp.b32 	%r20936, %r20934, 0, %p13131;
	add.s32 	%r20937, %r29048, %r20936;
	add.s32 	%r29052, %r20937, -1;
	selp.b32 	%r29051, 1, %r20935, %p13131;
	setp.lt.s32 	%p13132, %r29052, 1;
	setp.ge.s32 	%p13133, %r29051, %r4968;
	or.pred  	%p13134, %p13132, %p13133;
	@%p13134 bra 	$L__BB1_12948;
$L__BB1_12933:
	mov.u32 	%r4975, %r29052;
	add.s32 	%r29052, %r4975, -1;
	mad.lo.s32 	%r20939, %r29052, %r4941, %r29051;
	add.s32 	%r4977, %r20939, -1;
	mul.wide.s32 	%rd11837, %r4977, 8;
	add.s64 	%rd11838, %rd20, %rd11837;
	ld.local.f64 	%fd5909, [%rd11838];
	abs.f64 	%fd20192, %fd5909;
	setp.geu.f64 	%p13135, %fd20192, 0d41CDCD64FF800000;
	@%p13135 bra 	$L__BB1_12947;
	not.b32 	%r20940, %r4975;
	add.s32 	%r4978, %r29048, %r20940;
	not.b32 	%r20941, %r29051;
	add.s32 	%r4979, %r4968, %r20941;
	setp.eq.s32 	%p13136, %r4978, 0;
	setp.gt.s32 	%p13137, %r4979, 0;
	and.pred  	%p13138, %p13136, %p13137;
	@%p13138 bra 	$L__BB1_12940;
	setp.eq.s32 	%p13139, %r4979, 0;
	setp.gt.s32 	%p13140, %r4978, 0;
	and.pred  	%p13141, %p13140, %p13139;
	@%p13141 bra 	$L__BB1_12940;
	setp.eq.s32 	%p13142, %r4978, 1;
	setp.eq.s32 	%p13143, %r4979, 1;
	and.pred  	%p13144, %p13142, %p13143;
	@%p13144 bra 	$L__BB1_12938;
	add.s32 	%r20942, %r4979, %r4978;
	mul.wide.s32 	%rd11839, %r20942, 8;
	add.s64 	%rd11840, %rd1, %rd11839;
	ld.global.f64 	%fd20193, [%rd11840+24952];
	cvt.u64.u32 	%rd11841, %r4975;
	add.s64 	%rd11842, %rd24, %rd11841;
	cvt.s64.s32 	%rd11843, %r29051;
	add.s64 	%rd11844, %rd25, %rd11843;
	ld.local.s8 	%r20943, [%rd11844+1];
	ld.local.u8 	%r20944, [%rd11842+1];
	ld.local.u8 	%r20945, [%rd11842];
	prmt.b32 	%r20946, %r20945, %r20944, 0x3340U;
	ld.local.u8 	%r20947, [%rd11844];
	prmt.b32 	%r20948, %r20947, 0, 0x3340U;
	prmt.b32 	%r20949, %r20946, %r20948, 0x5410U;
	mov.b32 	%r20950, 334205;
	dp4a.s32.u32 	%r20951, %r20949, %r20950, %r20943;
	mul.wide.s32 	%rd11845, %r20951, 8;
	add.s64 	%rd11846, %rd1, %rd11845;
	ld.global.f64 	%fd20194, [%rd11846+30440];
	add.f64 	%fd20195, %fd20193, %fd20194;
	cvt.u64.u32 	%rd11847, %r29048;
	add.s64 	%rd11848, %rd24, %rd11847;
	ld.local.s8 	%r20952, [%rd11848+-1];
	cvt.u32.u16 	%r20953, %rs882;
	ld.local.u8 	%r20954, [%rd1504+-1];
	prmt.b32 	%r20955, %r20954, %r20953, 0x3340U;
	prmt.b32 	%r20957, %r20895, 0, 0x3340U;
	prmt.b32 	%r20958, %r20955, %r20957, 0x5410U;
	mov.b32 	%r20959, 359705;
	dp4a.s32.u32 	%r20960, %r20958, %r20959, %r20952;
	mul.wide.s32 	%rd11849, %r20960, 8;
	add.s64 	%rd11850, %rd1, %rd11849;
	ld.global.f64 	%fd20196, [%rd11850+30440];
	add.f64 	%fd20197, %fd20195, %fd20196;
	add.f64 	%fd20198, %fd20197, %fd5909;
	ld.global.f64 	%fd20199, [%rd11840+24232];
	ld.global.f64 	%fd20200, [%rd11846+25440];
	add.f64 	%fd20201, %fd20199, %fd20200;
	ld.global.f64 	%fd20202, [%rd11850+25440];
	add.f64 	%fd20203, %fd20201, %fd20202;
	sub.s32 	%r20961, %r4978, %r4979;
	abs.s32 	%r20962, %r20961;
	cvt.rn.f64.s32 	%fd20204, %r20962;
	fma.rn.f64 	%fd20205, %fd20204, 0dBFEEF3E864B31D04, %fd20203;
	mul.wide.s32 	%rd11851, %r4977, 8;
	add.s64 	%rd11852, %rd21, %rd11851;
	ld.local.f64 	%fd20206, [%rd11852];
	add.f64 	%fd20207, %fd20206, %fd20205;
	abs.f64 	%fd20208, %fd20198;
	setp.gt.f64 	%p13145, %fd20208, 0d41CDCD64FF800000;
	selp.f64 	%fd20209, 0dBFF0000000000000, %fd20207, %p13145;
	selp.f64 	%fd20210, 0d7FF0000000000000, %fd20198, %p13145;
	add.f64 	%fd20211, %fd20210, 0d4069000000000000;
	add.f64 	%fd20212, %fd20209, 0dC016CCCCCCCCCCCD;
	add.f64 	%fd20213, %fd5842, %fd20212;
	div.rn.f64 	%fd20214, %fd20211, %fd20213;
	add.f64 	%fd20215, %fd27242, 0d4069000000000000;
	add.f64 	%fd20216, %fd27241, 0dC016CCCCCCCCCCCD;
	add.f64 	%fd20217, %fd5842, %fd20216;
	div.rn.f64 	%fd20218, %fd20215, %fd20217;
	setp.gt.f64 	%p13146, %fd20214, %fd20218;
	selp.f64 	%fd27243, %fd20210, 0d7FF0000000000000, %p13146;
	selp.f64 	%fd27244, %fd20209, 0dBFF0000000000000, %p13146;
	bra.uni 	$L__BB1_12945;
$L__BB1_12938:
	cvt.u64.u32 	%rd11853, %r4975;
	add.s64 	%rd11854, %rd24, %rd11853;
	cvt.s64.s32 	%rd11855, %r29051;
	add.s64 	%rd11856, %rd25, %rd11855;
	ld.local.s8 	%r20963, [%rd11856+1];
	ld.local.u8 	%r20964, [%rd11854+1];
	ld.local.u8 	%r20965, [%rd11854];
	prmt.b32 	%r20966, %r20965, %r20964, 0x3340U;
	ld.local.u8 	%r20967, [%rd11856];
	prmt.b32 	%r20968, %r20967, 0, 0x3340U;
	prmt.b32 	%r20969, %r20966, %r20968, 0x5410U;
	mov.b32 	%r20970, 334205;
	dp4a.s32.u32 	%r20971, %r20969, %r20970, %r20963;
	mul.wide.s32 	%rd11857, %r20971, 8;
	add.s64 	%rd11858, %rd1, %rd11857;
	ld.global.f64 	%fd20221, [%rd11858+10000];
	cvt.u64.u32 	%rd11859, %r29048;
	add.s64 	%rd11860, %rd24, %rd11859;
	ld.local.s8 	%r20972, [%rd11860+-1];
	cvt.u32.u16 	%r20973, %rs882;
	ld.local.u8 	%r20974, [%rd1504+-1];
	prmt.b32 	%r20975, %r20974, %r20973, 0x3340U;
	prmt.b32 	%r20977, %r20895, 0, 0x3340U;
	prmt.b32 	%r20978, %r20975, %r20977, 0x5410U;
	mov.b32 	%r20979, 359705;
	dp4a.s32.u32 	%r20980, %r20978, %r20979, %r20972;
	mul.wide.s32 	%rd11861, %r20980, 8;
	add.s64 	%rd11862, %rd1, %rd11861;
	ld.global.f64 	%fd20222, [%rd11862+10000];
	add.f64 	%fd20223, %fd20221, %fd20222;
	mul.wide.s32 	%rd11863, %r4977, 8;
	add.s64 	%rd11864, %rd21, %rd11863;
	ld.local.f64 	%fd20224, [%rd11864];
	add.f64 	%fd20225, %fd20223, %fd20224;
	ld.global.f64 	%fd20226, [%rd11858+15000];
	ld.global.f64 	%fd20227, [%rd11862+15000];
	add.f64 	%fd20228, %fd20226, %fd20227;
	add.f64 	%fd20229, %fd20228, %fd5909;
	abs.f64 	%fd20230, %fd20229;
	setp.gt.f64 	%p13147, %fd20230, 0d41CDCD64FF800000;
	selp.f64 	%fd5912, 0dBFF0000000000000, %fd20225, %p13147;
	selp.f64 	%fd5913, 0d7FF0000000000000, %fd20229, %p13147;
	add.f64 	%fd20231, %fd5913, 0d4069000000000000;
	add.f64 	%fd20232, %fd5912, 0dC016CCCCCCCCCCCD;
	add.f64 	%fd20233, %fd5842, %fd20232;
	div.rn.f64 	%fd5914, %fd20231, %fd20233;
	add.f64 	%fd20234, %fd27242, 0d4069000000000000;
	add.f64 	%fd20235, %fd27241, 0dC016CCCCCCCCCCCD;
	add.f64 	%fd20236, %fd5842, %fd20235;
	div.rn.f64 	%fd5915, %fd20234, %fd20236;
	sub.f64 	%fd20237, %fd5914, %fd5915;
	setp.ltu.f64 	%p13148, %fd20237, 0d3EB0C6F7A0B5ED8D;
	mov.f64 	%fd27244, 0dBFF0000000000000;
	mov.f64 	%fd27243, 0d7FF0000000000000;
	@%p13148 bra 	$L__BB1_12945;
	setp.gt.f64 	%p13149, %fd5914, %fd5915;
	selp.f64 	%fd27243, %fd5913, 0d7FF0000000000000, %p13149;
	selp.f64 	%fd27244, %fd5912, 0dBFF0000000000000, %p13149;
	bra.uni 	$L__BB1_12945;
$L__BB1_12940:
	setp.eq.s32 	%p13150, %r4979, 1;
	setp.eq.s32 	%p13151, %r4978, 1;
	or.pred  	%p13152, %p13151, %p13150;
	@%p13152 bra 	$L__BB1_12942;
	not.b32 	%r20981, %r29051;
	add.s32 	%r20982, %r4968, %r20981;
	not.b32 	%r20983, %r4975;
	add.s32 	%r20984, %r29048, %r20983;
	add.s32 	%r20985, %r20982, %r20984;
	mul.wide.s32 	%rd11865, %r20985, 8;
	add.s64 	%rd11866, %rd1, %rd11865;
	ld.global.f64 	%fd20238, [%rd11866+25192];
	cvt.u64.u32 	%rd11867, %r4975;
	add.s64 	%rd11868, %rd24, %rd11867;
	ld.local.s8 	%r20986, [%rd11868];
	mul.wide.s32 	%rd11869, %r20986, 5;
	cvt.s64.s32 	%rd11870, %r29051;
	add.s64 	%rd11871, %rd25, %rd11870;
	ld.local.s8 	%rd11872, [%rd11871];
	add.s64 	%rd11873, %rd11869, %rd11872;
	shl.b64 	%rd11874, %rd11873, 3;
	add.s64 	%rd11875, %rd1, %rd11874;
	ld.global.f64 	%fd20239, [%rd11875+45640];
	add.f64 	%fd20240, %fd20238, %fd20239;
	cvt.s32.s8 	%r20988, %r20895;
	mul.wide.s32 	%rd11876, %r20988, 5;
	cvt.u64.u16 	%rd11877, %rs882;
	cvt.s64.s8 	%rd11878, %rd11877;
	add.s64 	%rd11879, %rd11876, %rd11878;
	shl.b64 	%rd11880, %rd11879, 3;
	add.s64 	%rd11881, %rd1, %rd11880;
	ld.global.f64 	%fd20241, [%rd11881+45640];
	add.f64 	%fd20242, %fd20240, %fd20241;
	add.f64 	%fd20243, %fd20242, %fd5909;
	ld.global.f64 	%fd20244, [%rd11866+24472];
	ld.global.f64 	%fd20245, [%rd11875+45440];
	add.f64 	%fd20246, %fd20244, %fd20245;
	ld.global.f64 	%fd20247, [%rd11881+45440];
	add.f64 	%fd20248, %fd20246, %fd20247;
	mul.wide.s32 	%rd11882, %r4977, 8;
	add.s64 	%rd11883, %rd21, %rd11882;
	ld.local.f64 	%fd20249, [%rd11883];
	add.f64 	%fd20250, %fd20248, %fd20249;
	abs.f64 	%fd20251, %fd20243;
	setp.gt.f64 	%p13153, %fd20251, 0d41CDCD64FF800000;
	selp.f64 	%fd20252, 0dBFF0000000000000, %fd20250, %p13153;
	selp.f64 	%fd20253, 0d7FF0000000000000, %fd20243, %p13153;
	add.f64 	%fd20254, %fd20253, 0d4069000000000000;
	add.f64 	%fd20255, %fd20252, 0dC016CCCCCCCCCCCD;
	add.f64 	%fd20256, %fd5842, %fd20255;
	div.rn.f64 	%fd20257, %fd20254, %fd20256;
	add.f64 	%fd20258, %fd27242, 0d4069000000000000;
	add.f64 	%fd20259, %fd27241, 0dC016CCCCCCCCCCCD;
	add.f64 	%fd20260, %fd5842, %fd20259;
	div.rn.f64 	%fd20261, %fd20258, %fd20260;
	setp.gt.f64 	%p13154, %fd20257, %fd20261;
	selp.f64 	%fd27243, %fd20253, 0d7FF0000000000000, %p13154;
	selp.f64 	%fd27244, %fd20252, 0dBFF0000000000000, %p13154;
	bra.uni 	$L__BB1_12945;
$L__BB1_12942:
	and.pred  	%p13158, %p13136, %p13150;
	setp.eq.s32 	%p13159, %r4979, 0;
	and.pred  	%p13160, %p13151, %p13159;
	or.pred  	%p13161, %p13158, %p13160;
	mov.f64 	%fd27236, 0d0000000000000000;
	mov.f64 	%fd27235, 0dC0A9300000000000;
	not.pred 	%p13162, %p13161;
	@%p13162 bra 	$L__BB1_12944;
	not.b32 	%r20989, %r29051;
	add.s32 	%r20990, %r4968, %r20989;
	not.b32 	%r20991, %r4975;
	add.s32 	%r20992, %r29048, %r20991;
	add.s32 	%r20993, %r20990, %r20992;
	mul.wide.u32 	%rd11884, %r20993, 8;
	add.s64 	%rd11885, %rd1, %rd11884;
	ld.global.f64 	%fd20264, [%rd11885+25192];
	cvt.u64.u32 	%rd11886, %r4975;
	add.s64 	%rd11887, %rd24, %rd11886;
	cvt.s64.s32 	%rd11888, %r29051;
	add.s64 	%rd11889, %rd25, %rd11888;
	ld.local.u8 	%r20994, [%rd11887];
	prmt.b32 	%r20996, %r20994, %r20895, 0x3340U;
	ld.local.u8 	%r20997, [%rd11889];
	prmt.b32 	%r20998, %r20997, 0, 0x3340U;
	prmt.b32 	%r20999, %r20996, %r20998, 0x5410U;
	cvt.u32.u16 	%r21000, %rs882;
	cvt.s32.s8 	%r21001, %r21000;
	mov.b32 	%r21002, 334205;
	dp4a.s32.u32 	%r21003, %r20999, %r21002, %r21001;
	mul.wide.s32 	%rd11890, %r21003, 8;
	add.s64 	%rd11891, %rd1, %rd11890;
	ld.global.f64 	%fd20265, [%rd11891+5000];
	add.f64 	%fd27236, %fd20264, %fd20265;
	ld.global.f64 	%fd20266, [%rd11885+24472];
	ld.global.f64 	%fd20267, [%rd11891];
	add.f64 	%fd27235, %fd20266, %fd20267;
$L__BB1_12944:
	add.f64 	%fd20268, %fd27236, %fd5909;
	mul.wide.s32 	%rd11892, %r4977, 8;
	add.s64 	%rd11893, %rd21, %rd11892;
	ld.local.f64 	%fd20269, [%rd11893];
	add.f64 	%fd20270, %fd27235, %fd20269;
	abs.f64 	%fd20271, %fd20268;
	setp.gt.f64 	%p13163, %fd20271, 0d41CDCD64FF800000;
	selp.f64 	%fd20272, 0dBFF0000000000000, %fd20270, %p13163;
	selp.f64 	%fd20273, 0d7FF0000000000000, %fd20268, %p13163;
	add.f64 	%fd20274, %fd20273, 0d4069000000000000;
	add.f64 	%fd20275, %fd20272, 0dC016CCCCCCCCCCCD;
	add.f64 	%fd20276, %fd5842, %fd20275;
	div.rn.f64 	%fd20277, %fd20274, %fd20276;
	add.f64 	%fd20278, %fd27242, 0d4069000000000000;
	add.f64 	%fd20279, %fd27241, 0dC016CCCCCCCCCCCD;
	add.f64 	%fd20280, %fd5842, %fd20279;
	div.rn.f64 	%fd20281, %fd20278, %fd20280;
	setp.gt.f64 	%p13164, %fd20277, %fd20281;
	selp.f64 	%fd27243, %fd20273, 0d7FF0000000000000, %p13164;
	selp.f64 	%fd27244, %fd20272, 0dBFF0000000000000, %p13164;
$L__BB1_12945:
	setp.lt.f64 	%p13165, %fd27244, 0dC0A3880000000000;
	selp.f64 	%fd5934, 0d0000000000000000, %fd27243, %p13165;
	selp.f64 	%fd5935, 0dC0A9300000000000, %fd27244, %p13165;
	abs.f64 	%fd20282, %fd5934;
	setp.geu.f64 	%p13166, %fd20282, 0d41CDCD64FF800000;
	@%p13166 bra 	$L__BB1_12947;
	st.local.f64 	[%rd1502], %fd5934;
	st.local.f64 	[%rd1505], %fd5935;
	mov.f64 	%fd27241, %fd5935;
	mov.f64 	%fd27242, %fd5934;
$L__BB1_12947:
	add.s32 	%r29051, %r29051, 1;
	setp.gt.u32 	%p13167, %r4975, 1;
	setp.lt.s32 	%p13168, %r29051, %r4968;
	and.pred  	%p13169, %p13167, %p13168;
	@%p13169 bra 	$L__BB1_12933;
$L__BB1_12948:
	add.s32 	%r29050, %r29050, 1;
	setp.ne.s32 	%p13170, %r29050, 33;
	@%p13170 bra 	$L__BB1_12932;
$L__BB1_12949:
	add.s32 	%r29049, %r4968, 1;
	setp.ne.s32 	%p13171, %r4968, %r4941;
	@%p13171 bra 	$L__BB1_12906;
$L__BB1_12950:
	add.s32 	%r4983, %r29048, 1;
	setp.ne.s32 	%p13172, %r29048, %r4939;
	mov.u32 	%r29048, %r4983;
	@%p13172 bra 	$L__BB1_12904;
$L__BB1_12951:
	setp.eq.s32 	%p13173, %r4941, 0;
	mov.b32 	%r29055, 0;
	mov.f64 	%fd27273, 0dFFF0000000000000;
	@%p13173 bra 	$L__BB1_12967;
	cvt.u64.u32 	%rd11894, %r4939;
	add.s64 	%rd11895, %rd24, %rd11894;
	ld.local.u8 	%rs883, [%rd11895];
	cvt.u32.u16 	%r21007, %rs883;
	cvt.s32.s8 	%r4984, %r21007;
	mov.f64 	%fd27273, 0dFFF0000000000000;
	mov.b32 	%r29055, 0;
	mov.b32 	%r29053, 1;
$L__BB1_12953:
	mov.u32 	%r4985, %r29053;
	cvt.u64.u32 	%rd11896, %r4985;
	add.s64 	%rd1512, %rd25, %rd11896;
	ld.local.u8 	%rs884, [%rd1512];
	cvt.u32.u16 	%r21008, %rs884;
	cvt.s32.s8 	%r21009, %r21008;
	add.s32 	%r21010, %r21009, %r4984;
	setp.ne.s32 	%p13174, %r21010, 3;
	mov.f64 	%fd27272, 0dBFF0000000000000;
	mov.f64 	%fd27271, 0d7FF0000000000000;
	@%p13174 bra 	$L__BB1_12966;
	cvt.u64.u16 	%rd11897, %rs884;
	cvt.s64.s8 	%rd11898, %rd11897;
	cvt.u32.u16 	%r21011, %rs883;
	cvt.s32.s8 	%r21012, %r21011;
	mul.wide.s32 	%rd11899, %r21012, 5;
	add.s64 	%rd11900, %rd11899, %rd11898;
	shl.b64 	%rd11901, %rd11900, 3;
	add.s64 	%rd11902, %rd1, %rd11901;
	ld.global.f64 	%fd27272, [%rd11902+45440];
	ld.local.s8 	%r21013, [%rd1512+1];
	cvt.s16.s8 	%rs5100, %rs883;
	cvt.s16.s8 	%rs5101, %rs884;
	mov.b32 	%r21014, {%rs5100, %rs5101};
	mov.b32 	%r21015, 1405;
	dp2a.lo.s32.u32 	%r21016, %r21014, %r21015, %r21013;
	mul.wide.s32 	%rd11903, %r21016, 8;
	add.s64 	%rd11904, %rd1, %rd11903;
	ld.global.f64 	%fd20288, [%rd11904+36240];
	add.f64 	%fd20289, %fd27272, %fd20288;
	ld.global.f64 	%fd27271, [%rd11902+45640];
	ld.global.f64 	%fd20290, [%rd11904+41240];
	add.f64 	%fd20291, %fd27271, %fd20290;
	abs.f64 	%fd20292, %fd20291;
	setp.gt.f64 	%p13175, %fd20292, 0d41CDCD64FF800000;
	selp.f64 	%fd5955, 0dBFF0000000000000, %fd20289, %p13175;
	selp.f64 	%fd5956, 0d7FF0000000000000, %fd20291, %p13175;
	mul.wide.s32 	%rd11905, %r21012, 160;
	add.s64 	%rd1513, %rd11902, %rd11905;
	ld.global.f64 	%fd5957, [%rd1513+21160];
	abs.f64 	%fd5958, %fd5957;
	setp.geu.f64 	%p13176, %fd5958, 0d41CDCD64FF800000;
	mul.wide.s32 	%rd11906, %r21012, -800;
	add.s64 	%rd1514, %rd11904, %rd11906;
	mov.f64 	%fd27262, %fd5955;
	mov.f64 	%fd27263, %fd5956;
	@%p13176 bra 	$L__BB1_12958;
	ld.global.f64 	%fd5959, [%rd1514+23000];
	abs.f64 	%fd20294, %fd5959;
	setp.geu.f64 	%p13177, %fd20294, 0d41CDCD64FF800000;
	mov.f64 	%fd27262, %fd5955;
	mov.f64 	%fd27263, %fd5956;
	@%p13177 bra 	$L__BB1_12958;
	ld.global.f64 	%fd20295, [%rd1513+20160];
	add.f64 	%fd20296, %fd27272, %fd20295;
	ld.global.f64 	%fd20297, [%rd1514+22000];
	add.f64 	%fd20298, %fd20296, %fd20297;
	add.f64 	%fd20299, %fd27271, %fd5957;
	add.f64 	%fd20300, %fd20299, %fd5959;
	abs.f64 	%fd20301, %fd20300;
	setp.gt.f64 	%p13178, %fd20301, 0d41CDCD64FF800000;
	selp.f64 	%fd27262, 0dBFF0000000000000, %fd20298, %p13178;
	selp.f64 	%fd27263, 0d7FF0000000000000, %fd20300, %p13178;
	add.f64 	%fd20302, %fd27263, 0d4069000000000000;
	add.f64 	%fd20303, %fd27262, 0dC016CCCCCCCCCCCD;
	add.f64 	%fd20304, %fd5842, %fd20303;
	div.rn.f64 	%fd27264, %fd20302, %fd20304;
	abs.f64 	%fd20305, %fd5956;
	setp.geu.f64 	%p13179, %fd20305, 0d41CDCD64FF800000;
	@%p13179 bra 	$L__BB1_12958;
	add.f64 	%fd20306, %fd5956, 0d4069000000000000;
	add.f64 	%fd20307, %fd5955, 0dC016CCCCCCCCCCCD;
	add.f64 	%fd20308, %fd5842, %fd20307;
	div.rn.f64 	%fd20309, %fd20306, %fd20308;
	setp.lt.f64 	%p13180, %fd20309, %fd27264;
	selp.f64 	%fd27262, %fd27262, %fd5955, %p13180;
	selp.f64 	%fd27263, %fd27263, %fd5956, %p13180;
	selp.f64 	%fd27264, %fd27264, %fd20309, %p13180;
$L__BB1_12958:
	mov.f64 	%fd27265, %fd27262;
	mov.f64 	%fd27266, %fd27263;
	@%p13176 bra 	$L__BB1_12961;
	ld.global.f64 	%fd20310, [%rd1513+20160];
	add.f64 	%fd20311, %fd27272, %fd20310;
	add.f64 	%fd20312, %fd27271, %fd5957;
	abs.f64 	%fd20313, %fd20312;
	setp.gt.f64 	%p13182, %fd20313, 0d41CDCD64FF800000;
	selp.f64 	%fd27265, 0dBFF0000000000000, %fd20311, %p13182;
	selp.f64 	%fd27266, 0d7FF0000000000000, %fd20312, %p13182;
	add.f64 	%fd20314, %fd27266, 0d4069000000000000;
	add.f64 	%fd20315, %fd27265, 0dC016CCCCCCCCCCCD;
	add.f64 	%fd20316, %fd5842, %fd20315;
	div.rn.f64 	%fd27264, %fd20314, %fd20316;
	abs.f64 	%fd20317, %fd27263;
	setp.geu.f64 	%p13183, %fd20317, 0d41CDCD64FF800000;
	@%p13183 bra 	$L__BB1_12961;
	add.f64 	%fd20318, %fd27263, 0d4069000000000000;
	add.f64 	%fd20319, %fd27262, 0dC016CCCCCCCCCCCD;
	add.f64 	%fd20320, %fd5842, %fd20319;
	div.rn.f64 	%fd20321, %fd20318, %fd20320;
	setp.lt.f64 	%p13184, %fd20321, %fd27264;
	selp.f64 	%fd27265, %fd27265, %fd27262, %p13184;
	selp.f64 	%fd27266, %fd27266, %fd27263, %p13184;
	selp.f64 	%fd27264, %fd27264, %fd20321, %p13184;
$L__BB1_12961:
	ld.global.f64 	%fd5978, [%rd1514+23000];
	abs.f64 	%fd20322, %fd5978;
	setp.geu.f64 	%p13185, %fd20322, 0d41CDCD64FF800000;
	mov.f64 	%fd27268, %fd27265;
	mov.f64 	%fd27269, %fd27266;
	@%p13185 bra 	$L__BB1_12964;
	ld.global.f64 	%fd20323, [%rd1514+22000];
	add.f64 	%fd20324, %fd27272, %fd20323;
	add.f64 	%fd20325, %fd27271, %fd5978;
	abs.f64 	%fd20326, %fd20325;
	setp.gt.f64 	%p13186, %fd20326, 0d41CDCD64FF800000;
	selp.f64 	%fd27268, 0dBFF0000000000000, %fd20324, %p13186;
	selp.f64 	%fd27269, 0d7FF0000000000000, %fd20325, %p13186;
	add.f64 	%fd20327, %fd27269, 0d4069000000000000;
	add.f64 	%fd20328, %fd27268, 0dC016CCCCCCCCCCCD;
	add.f64 	%fd20329, %fd5842, %fd20328;
	div.rn.f64 	%fd27264, %fd20327, %fd20329;
	abs.f64 	%fd20330, %fd27266;
	setp.geu.f64 	%p13187, %fd20330, 0d41CDCD64FF800000;
	@%p13187 bra 	$L__BB1_12964;
	add.f64 	%fd20331, %fd27266, 0d4069000000000000;
	add.f64 	%fd20332, %fd27265, 0dC016CCCCCCCCCCCD;
	add.f64 	%fd20333, %fd5842, %fd20332;
	div.rn.f64 	%fd20334, %fd20331, %fd20333;
	setp.lt.f64 	%p13188, %fd20334, %fd27264;
	selp.f64 	%fd27268, %fd27268, %fd27265, %p13188;
	selp.f64 	%fd27269, %fd27269, %fd27266, %p13188;
	selp.f64 	%fd27264, %fd27264, %fd20334, %p13188;
$L__BB1_12964:
	add.f64 	%fd20335, %fd27272, 0dC016CCCCCCCCCCCD;
	add.f64 	%fd5988, %fd5842, %fd20335;
	abs.f64 	%fd20336, %fd27269;
	setp.geu.f64 	%p13189, %fd20336, 0d41CDCD64FF800000;
	@%p13189 bra 	$L__BB1_12966;
	add.f64 	%fd20337, %fd27271, 0d4069000000000000;
	div.rn.f64 	%fd20338, %fd20337, %fd5988;
	setp.lt.f64 	%p13190, %fd27264, %fd20338;
	selp.f64 	%fd27271, %fd27271, %fd27269, %p13190;
	selp.f64 	%fd27272, %fd27272, %fd27268, %p13190;
$L__BB1_12966:
	add.f64 	%fd20339, %fd27272, 0d3EB0C6F7A0B5ED8D;
	add.f64 	%fd20340, %fd27271, 0d3EB0C6F7A0B5ED8D;
	add.s32 	%r21017, %r4939, -1;
	mad.lo.s32 	%r21018, %r4941, %r21017, %r4985;
	add.s32 	%r21019, %r21018, -1;
	mul.wide.s32 	%rd11907, %r21019, 8;
	add.s64 	%rd11908, %rd20, %rd11907;
	ld.local.f64 	%fd20341, [%rd11908];
	add.f64 	%fd20342, %fd20340, %fd20341;
	add.f64 	%fd20343, %fd20342, 0d4069000000000000;
	add.s64 	%rd11909, %rd21, %rd11907;
	ld.local.f64 	%fd20344, [%rd11909];
	add.f64 	%fd20345, %fd20339, %fd20344;
	add.f64 	%fd20346, %fd20345, 0dC016CCCCCCCCCCCD;
	add.f64 	%fd20347, %fd5842, %fd20346;
	div.rn.f64 	%fd20348, %fd20343, %fd20347;
	add.f64 	%fd20349, %fd20348, 0dC071126666666666;
	setp.gt.f64 	%p13191, %fd20349, %fd27273;
	setp.lt.f64 	%p13192, %fd20345, 0d0000000000000000;
	setp.lt.f64 	%p13193, %fd20342, 0d0000000000000000;
	and.pred  	%p13194, %p13192, %p13193;
	and.pred  	%p13195, %p13194, %p13191;
	selp.f64 	%fd27273, %fd20349, %fd27273, %p13195;
	selp.b32 	%r29055, %r4985, %r29055, %p13195;
	add.s32 	%r29053, %r4985, 1;
	setp.ne.s32 	%p13196, %r4985, %r4941;
	@%p13196 bra 	$L__BB1_12953;
$L__BB1_12967:
	abs.f64 	%fd5995, %fd27273;
	setp.gt.f64 	%p13197, %fd5995, 0d41CDCD64FF800000;
	selp.b32 	%r29099, 1, %r29055, %p13197;
	selp.b32 	%r29100, 1, %r4939, %p13197;
	cvt.u64.u32 	%rd11910, %r29100;
	add.s64 	%rd1515, %rd24, %rd11910;
	ld.local.u8 	%rs885, [%rd1515];
	cvt.u32.u16 	%r21020, %rs885;
	cvt.s32.s8 	%r21021, %r21020;
	cvt.s64.s32 	%rd11911, %r29099;
	add.s64 	%rd1516, %rd25, %rd11911;
	ld.local.u8 	%rs6947, [%rd1516];
	cvt.u32.u16 	%r21022, %rs6947;
	cvt.s32.s8 	%r21023, %r21022;
	add.s32 	%r21024, %r21023, %r21021;
	setp.ne.s32 	%p13198, %r21024, 3;
	mov.f64 	%fd27284, 0dBFF0000000000000;
	mov.f64 	%fd27283, 0d7FF0000000000000;
	@%p13198 bra 	$L__BB1_12980;
	cvt.u32.u16 	%r21025, %rs885;
	cvt.u32.u16 	%r21026, %rs6947;
	cvt.u64.u16 	%rd11912, %rs6947;
	cvt.s64.s8 	%rd11913, %rd11912;
	cvt.s32.s8 	%r21027, %r21025;
	mul.wide.s32 	%rd11914, %r21027, 5;
	add.s64 	%rd11915, %rd11914, %rd11913;
	shl.b64 	%rd11916, %rd11915, 3;
	add.s64 	%rd11917, %rd1, %rd11916;
	ld.global.f64 	%fd27284, [%rd11917+45440];
	ld.local.s8 	%r21028, [%rd1516+1];
	ld.local.s8 	%rs5102, [%rd1515+1];
	cvt.u32.u16 	%r21029, %rs5102;
	prmt.b32 	%r21030, %r21025, %r21029, 0x3340U;
	prmt.b32 	%r21031, %r21026, 0, 0x3340U;
	prmt.b32 	%r21032, %r21030, %r21031, 0x5410U;
	mov.b32 	%r21033, 334205;
	dp4a.s32.u32 	%r21034, %r21032, %r21033, %r21028;
	mul.wide.s32 	%rd11918, %r21034, 8;
	add.s64 	%rd11919, %rd1, %rd11918;
	ld.global.f64 	%fd20353, [%rd11919+35440];
	add.f64 	%fd20354, %fd27284, %fd20353;
	ld.global.f64 	%fd27283, [%rd11917+45640];
	ld.global.f64 	%fd20355, [%rd11919+40440];
	add.f64 	%fd20356, %fd27283, %fd20355;
	abs.f64 	%fd20357, %fd20356;
	setp.gt.f64 	%p13199, %fd20357, 0d41CDCD64FF800000;
	selp.f64 	%fd5998, 0dBFF0000000000000, %fd20354, %p13199;
	selp.f64 	%fd5999, 0d7FF0000000000000, %fd20356, %p13199;
	cvt.s16.s8 	%rs5103, %rs885;
	mov.b32 	%r21035, {%rs5103, %rs5102};
	cvt.s32.s8 	%r21036, %r21026;
	mov.b32 	%r21037, 1305;
	dp2a.lo.s32.u32 	%r21038, %r21035, %r21037, %r21036;
	mul.wide.s32 	%rd11920, %r21038, 8;
	add.s64 	%rd1517, %rd1, %rd11920;
	ld.global.f64 	%fd6000, [%rd1517+21000];
	abs.f64 	%fd6001, %fd6000;
	setp.geu.f64 	%p13200, %fd6001, 0d41CDCD64FF800000;
	cvt.s16.s8 	%rs5104, %rs6947;
	mov.b32 	%r21039, {%rs5103, %rs5104};
	dp2a.lo.s32.u32 	%r21040, %r21039, %r21037, %r21028;
	mul.wide.s32 	%rd11921, %r21040, 8;
	add.s64 	%rd1518, %rd1, %rd11921;
	mov.f64 	%fd27274, %fd5998;
	mov.f64 	%fd27275, %fd5999;
	@%p13200 bra 	$L__BB1_12972;
	ld.global.f64 	%fd6002, [%rd1518+23000];
	abs.f64 	%fd20359, %fd6002;
	setp.geu.f64 	%p13201, %fd20359, 0d41CDCD64FF800000;
	mov.f64 	%fd27274, %fd5998;
	mov.f64 	%fd27275, %fd5999;
	@%p13201 bra 	$L__BB1_12972;
	ld.global.f64 	%fd20360, [%rd1517+20000];
	add.f64 	%fd20361, %fd27284, %fd20360;
	ld.global.f64 	%fd20362, [%rd1518+22000];
	add.f64 	%fd20363, %fd20361, %fd20362;
	add.f64 	%fd20364, %fd27283, %fd6000;
	add.f64 	%fd20365, %fd20364, %fd6002;
	abs.f64 	%fd20366, %fd20365;
	setp.gt.f64 	%p13202, %fd20366, 0d41CDCD64FF800000;
	selp.f64 	%fd27274, 0dBFF0000000000000, %fd20363, %p13202;
	selp.f64 	%fd27275, 0d7FF0000000000000, %fd20365, %p13202;
	add.f64 	%fd20367, %fd27275, 0d4069000000000000;
	add.f64 	%fd20368, %fd27274, 0dC016CCCCCCCCCCCD;
	add.f64 	%fd20369, %fd5842, %fd20368;
	div.rn.f64 	%fd27276, %fd20367, %fd20369;
	abs.f64 	%fd20370, %fd5999;
	setp.geu.f64 	%p13203, %fd20370, 0d41CDCD64FF800000;
	@%p13203 bra 	$L__BB1_12972;
	add.f64 	%fd20371, %fd5999, 0d4069000000000000;
	add.f64 	%fd20372, %fd5998, 0dC016CCCCCCCCCCCD;
	add.f64 	%fd20373, %fd5842, %fd20372;
	div.rn.f64 	%fd20374, %fd20371, %fd20373;
	setp.lt.f64 	%p13204, %fd20374, %fd27276;
	selp.f64 	%fd27274, %fd27274, %fd5998, %p13204;
	selp.f64 	%fd27275, %fd27275, %fd5999, %p13204;
	selp.f64 	%fd27276, %fd27276, %fd20374, %p13204;
$L__BB1_12972:
	mov.f64 	%fd27277, %fd27274;
	mov.f64 	%fd27278, %fd27275;
	@%p13200 bra 	$L__BB1_12975;
	ld.global.f64 	%fd20375, [%rd1517+20000];
	add.f64 	%fd20376, %fd27284, %fd20375;
	add.f64 	%fd20377, %fd27283, %fd6000;
	abs.f64 	%fd20378, %fd20377;
	setp.gt.f64 	%p13206, %fd20378, 0d41CDCD64FF800000;
	selp.f64 	%fd27277, 0dBFF0000000000000, %fd20376, %p13206;
	selp.f64 	%fd27278, 0d7FF0000000000000, %fd20377, %p13206;
	add.f64 	%fd20379, %fd27278, 0d4069000000000000;
	add.f64 	%fd20380, %fd27277, 0dC016CCCCCCCCCCCD;
	add.f64 	%fd20381, %fd5842, %fd20380;
	div.rn.f64 	%fd27276, %fd20379, %fd20381;
	abs.f64 	%fd20382, %fd27275;
	setp.geu.f64 	%p13207, %fd20382, 0d41CDCD64FF800000;
	@%p13207 bra 	$L__BB1_12975;
	add.f64 	%fd20383, %fd27275, 0d4069000000000000;
	add.f64 	%fd20384, %fd27274, 0dC016CCCCCCCCCCCD;
	add.f64 	%fd20385, %fd5842, %fd20384;
	div.rn.f64 	%fd20386, %fd20383, %fd20385;
	setp.lt.f64 	%p13208, %fd20386, %fd27276;
	selp.f64 	%fd27277, %fd27277, %fd27274, %p13208;
	selp.f64 	%fd27278, %fd27278, %fd27275, %p13208;
	selp.f64 	%fd27276, %fd27276, %fd20386, %p13208;
$L__BB1_12975:
	ld.global.f64 	%fd6021, [%rd1518+23000];
	abs.f64 	%fd20387, %fd6021;
	setp.geu.f64 	%p13209, %fd20387, 0d41CDCD64FF800000;
	mov.f64 	%fd27280, %fd27277;
	mov.f64 	%fd27281, %fd27278;
	@%p13209 bra 	$L__BB1_12978;
	ld.global.f64 	%fd20388, [%rd1518+22000];
	add.f64 	%fd20389, %fd27284, %fd20388;
	add.f64 	%fd20390, %fd27283, %fd6021;
	abs.f64 	%fd20391, %fd20390;
	setp.gt.f64 	%p13210, %fd20391, 0d41CDCD64FF800000;
	selp.f64 	%fd27280, 0dBFF0000000000000, %fd20389, %p13210;
	selp.f64 	%fd27281, 0d7FF0000000000000, %fd20390, %p13210;
	add.f64 	%fd20392, %fd27281, 0d4069000000000000;
	add.f64 	%fd20393, %fd27280, 0dC016CCCCCCCCCCCD;
	add.f64 	%fd20394, %fd5842, %fd20393;
	div.rn.f64 	%fd27276, %fd20392, %fd20394;
	abs.f64 	%fd20395, %fd27278;
	setp.geu.f64 	%p13211, %fd20395, 0d41CDCD64FF800000;
	@%p13211 bra 	$L__BB1_12978;
	add.f64 	%fd20396, %fd27278, 0d4069000000000000;
	add.f64 	%fd20397, %fd27277, 0dC016CCCCCCCCCCCD;
	add.f64 	%fd20398, %fd5842, %fd20397;
	div.rn.f64 	%fd20399, %fd20396, %fd20398;
	setp.lt.f64 	%p13212, %fd20399, %fd27276;
	selp.f64 	%fd27280, %fd27280, %fd27277, %p13212;
	selp.f64 	%fd27281, %fd27281, %fd27278, %p13212;
	selp.f64 	%fd27276, %fd27276, %fd20399, %p13212;
$L__BB1_12978:
	add.f64 	%fd20400, %fd27284, 0dC016CCCCCCCCCCCD;
	add.f64 	%fd6031, %fd5842, %fd20400;
	abs.f64 	%fd20401, %fd27281;
	setp.geu.f64 	%p13213, %fd20401, 0d41CDCD64FF800000;
	@%p13213 bra 	$L__BB1_12980;
	add.f64 	%fd20402, %fd27283, 0d4069000000000000;
	div.rn.f64 	%fd20403, %fd20402, %fd6031;
	setp.lt.f64 	%p13214, %fd27276, %fd20403;
	selp.f64 	%fd27283, %fd27283, %fd27281, %p13214;
	selp.f64 	%fd27284, %fd27284, %fd27280, %p13214;
$L__BB1_12980:
	setp.eq.s32 	%p13215, %r4939, 0;
	@%p13215 bra 	$L__BB1_12994;
	and.b32  	%r4992, %r4939, 15;
	setp.lt.u32 	%p13216, %r4939, 16;
	mov.b32 	%r29058, 0;
	@%p13216 bra 	$L__BB1_12984;
	and.b32  	%r29058, %r4939, 2147483632;
	mov.b32 	%r29056, 0;
$L__BB1_12983:
	.pragma "nounroll";
	mul.wide.u32 	%rd11922, %r29056, 4;
	add.s64 	%rd11923, %rd22, %rd11922;
	mov.b32 	%r21043, 0;
	st.local.u32 	[%rd11923], %r21043;
	st.local.u32 	[%rd11923+4], %r21043;
	st.local.u32 	[%rd11923+8], %r21043;
	st.local.u32 	[%rd11923+12], %r21043;
	st.local.u32 	[%rd11923+16], %r21043;
	st.local.u32 	[%rd11923+20], %r21043;
	st.local.u32 	[%rd11923+24], %r21043;
	st.local.u32 	[%rd11923+28], %r21043;
	st.local.u32 	[%rd11923+32], %r21043;
	st.local.u32 	[%rd11923+36], %r21043;
	st.local.u32 	[%rd11923+40], %r21043;
	st.local.u32 	[%rd11923+44], %r21043;
	st.local.u32 	[%rd11923+48], %r21043;
	st.local.u32 	[%rd11923+52], %r21043;
	st.local.u32 	[%rd11923+56], %r21043;
	st.local.u32 	[%rd11923+60], %r21043;
	add.s32 	%r29056, %r29056, 16;
	setp.ne.s32 	%p13217, %r29056, %r29058;
	@%p13217 bra 	$L__BB1_12983;
$L__BB1_12984:
	setp.eq.s32 	%p13218, %r4992, 0;
	@%p13218 bra 	$L__BB1_12994;
	and.b32  	%r4997, %r4939, 7;
	setp.lt.u32 	%p13219, %r4992, 8;
	@%p13219 bra 	$L__BB1_12987;
	mul.wide.u32 	%rd11924, %r29058, 4;
	add.s64 	%rd11925, %rd22, %rd11924;
	mov.b32 	%r21044, 0;
	st.local.u32 	[%rd11925], %r21044;
	st.local.u32 	[%rd11925+4], %r21044;
	st.local.u32 	[%rd11925+8], %r21044;
	st.local.u32 	[%rd11925+12], %r21044;
	st.local.u32 	[%rd11925+16], %r21044;
	st.local.u32 	[%rd11925+20], %r21044;
	st.local.u32 	[%rd11925+24], %r21044;
	st.local.u32 	[%rd11925+28], %r21044;
	add.s32 	%r29058, %r29058, 8;
$L__BB1_12987:
	setp.eq.s32 	%p13220, %r4997, 0;
	@%p13220 bra 	$L__BB1_12994;
	and.b32  	%r5000, %r4939, 3;
	setp.lt.u32 	%p13221, %r4997, 4;
	@%p13221 bra 	$L__BB1_12990;
	mul.wide.u32 	%rd11926, %r29058, 4;
	add.s64 	%rd11927, %rd22, %rd11926;
	mov.b32 	%r21045, 0;
	st.local.u32 	[%rd11927], %r21045;
	st.local.u32 	[%rd11927+4], %r21045;
	st.local.u32 	[%rd11927+8], %r21045;
	st.local.u32 	[%rd11927+12], %r21045;
	add.s32 	%r29058, %r29058, 4;
$L__BB1_12990:
	setp.eq.s32 	%p13222, %r5000, 0;
	@%p13222 bra 	$L__BB1_12994;
	mul.wide.u32 	%rd11928, %r29058, 4;
	add.s64 	%rd1519, %rd22, %rd11928;
	mov.b32 	%r21046, 0;
	st.local.u32 	[%rd1519], %r21046;
	setp.eq.s32 	%p13223, %r5000, 1;
	@%p13223 bra 	$L__BB1_12994;
	mov.b32 	%r21047, 0;
	st.local.u32 	[%rd1519+4], %r21047;
	setp.eq.s32 	%p13224, %r5000, 2;
	@%p13224 bra 	$L__BB1_12994;
	mov.b32 	%r21048, 0;
	st.local.u32 	[%rd1519+8], %r21048;
$L__BB1_12994:
	@%p13173 bra 	$L__BB1_13008;
	and.b32  	%r5003, %r4941, 15;
	setp.lt.u32 	%p13226, %r4941, 16;
	mov.b32 	%r29062, 0;
	@%p13226 bra 	$L__BB1_12998;
	and.b32  	%r29062, %r4941, 2147483632;
	mov.b32 	%r29060, 0;
$L__BB1_12997:
	.pragma "nounroll";
	mul.wide.u32 	%rd11929, %r29060, 4;
	add.s64 	%rd11930, %rd23, %rd11929;
	mov.b32 	%r21051, 0;
	st.local.u32 	[%rd11930], %r21051;
	st.local.u32 	[%rd11930+4], %r21051;
	st.local.u32 	[%rd11930+8], %r21051;
	st.local.u32 	[%rd11930+12], %r21051;
	st.local.u32 	[%rd11930+16], %r21051;
	st.local.u32 	[%rd11930+20], %r21051;
	st.local.u32 	[%rd11930+24], %r21051;
	st.local.u32 	[%rd11930+28], %r21051;
	st.local.u32 	[%rd11930+32], %r21051;
	st.local.u32 	[%rd11930+36], %r21051;
	st.local.u32 	[%rd11930+40], %r21051;
	st.local.u32 	[%rd11930+44], %r21051;
	st.local.u32 	[%rd11930+48], %r21051;
	st.local.u32 	[%rd11930+52], %r21051;
	st.local.u32 	[%rd11930+56], %r21051;
	st.local.u32 	[%rd11930+60], %r21051;
	add.s32 	%r29060, %r29060, 16;
	setp.ne.s32 	%p13227, %r29060, %r29062;
	@%p13227 bra 	$L__BB1_12997;
$L__BB1_12998:
	setp.eq.s32 	%p13228, %r5003, 0;
	@%p13228 bra 	$L__BB1_13008;
	and.b32  	%r5008, %r4941, 7;
	setp.lt.u32 	%p13229, %r5003, 8;
	@%p13229 bra 	$L__BB1_13001;
	mul.wide.u32 	%rd11931, %r29062, 4;
	add.s64 	%rd11932, %rd23, %rd11931;
	mov.b32 	%r21052, 0;
	st.local.u32 	[%rd11932], %r21052;
	st.local.u32 	[%rd11932+4], %r21052;
	st.local.u32 	[%rd11932+8], %r21052;
	st.local.u32 	[%rd11932+12], %r21052;
	st.local.u32 	[%rd11932+16], %r21052;
	st.local.u32 	[%rd11932+20], %r21052;
	st.local.u32 	[%rd11932+24], %r21052;
	st.local.u32 	[%rd11932+28], %r21052;
	add.s32 	%r29062, %r29062, 8;
$L__BB1_13001:
	setp.eq.s32 	%p13230, %r5008, 0;
	@%p13230 bra 	$L__BB1_13008;
	and.b32  	%r5011, %r4941, 3;
	setp.lt.u32 	%p13231, %r5008, 4;
	@%p13231 bra 	$L__BB1_13004;
	mul.wide.u32 	%rd11933, %r29062, 4;
	add.s64 	%rd11934, %rd23, %rd11933;
	mov.b32 	%r21053, 0;
	st.local.u32 	[%rd11934], %r21053;
	st.local.u32 	[%rd11934+4], %r21053;
	st.local.u32 	[%rd11934+8], %r21053;
	st.local.u32 	[%rd11934+12], %r21053;
	add.s32 	%r29062, %r29062, 4;
$L__BB1_13004:
	setp.eq.s32 	%p13232, %r5011, 0;
	@%p13232 bra 	$L__BB1_13008;
	mul.wide.u32 	%rd11935, %r29062, 4;
	add.s64 	%rd1520, %rd23, %rd11935;
	mov.b32 	%r21054, 0;
	st.local.u32 	[%rd1520], %r21054;
	setp.eq.s32 	%p13233, %r5011, 1;
	@%p13233 bra 	$L__BB1_13008;
	mov.b32 	%r21055, 0;
	st.local.u32 	[%rd1520+4], %r21055;
	setp.eq.s32 	%p13234, %r5011, 2;
	@%p13234 bra 	$L__BB1_13008;
	mov.b32 	%r21056, 0;
	st.local.u32 	[%rd1520+8], %r21056;
$L__BB1_13008:
	add.s32 	%r21057, %r29100, -1;
	add.s32 	%r5014, %r29099, -1;
	mad.lo.s32 	%r5015, %r21057, %r4941, %r5014;
	mul.wide.s32 	%rd11936, %r5015, 8;
	add.s64 	%rd11937, %rd20, %rd11936;
	ld.local.f64 	%fd20405, [%rd11937];
	abs.f64 	%fd20406, %fd20405;
	setp.geu.f64 	%p13235, %fd20406, 0d41CDCD64FF800000;
	mov.f64 	%fd27291, 0d0000000000000000;
	@%p13235 bra 	$L__BB1_13056;
	mul.wide.u32 	%rd11938, %r29100, 4;
	add.s64 	%rd11939, %rd22, %rd11938;
	st.local.u32 	[%rd11939+-4], %r29099;
	mul.wide.s32 	%rd11940, %r5014, 4;
	add.s64 	%rd11941, %rd23, %rd11940;
	st.local.u32 	[%rd11941], %r29100;
$L__BB1_13010:
	cvt.s64.s32 	%rd11942, %r29100;
	add.s64 	%rd1521, %rd24, %rd11942;
	ld.local.u8 	%rs888, [%rd1521];
	cvt.u32.u16 	%r21058, %rs888;
	cvt.s32.s8 	%r21059, %r21058;
	cvt.u32.u16 	%r21060, %rs6947;
	cvt.s32.s8 	%r21061, %r21060;
	add.s32 	%r21062, %r21061, %r21059;
	setp.eq.s32 	%p13236, %r21062, 3;
	@%p13236 bra 	$L__BB1_13012;
	add.s32 	%r21063, %r29100, -1;
	mad.lo.s32 	%r21064, %r21063, %r4941, %r29099;
	add.s32 	%r21065, %r21064, -1;
	mul.wide.s32 	%rd11943, %r21065, 8;
	add.s64 	%rd11944, %rd21, %rd11943;
	mov.b64 	%rd11945, -4616189618054758400;
	st.local.u64 	[%rd11944], %rd11945;
	add.s64 	%rd11946, %rd20, %rd11943;
	mov.b64 	%rd11947, 9218868437227405312;
	st.local.u64 	[%rd11946], %rd11947;
	mov.f64 	%fd27289, 0dBFF0000000000000;
	mov.f64 	%fd27288, 0d7FF0000000000000;
	bra.uni 	$L__BB1_13023;
$L__BB1_13012:
	cvt.s32.s8 	%r21067, %r21058;
	mul.wide.s32 	%rd11948, %r21067, 5;
	cvt.u64.u16 	%rd11949, %rs6947;
	cvt.s64.s8 	%rd1522, %rd11949;
	add.s64 	%rd1523, %rd11948, %rd1522;
	shl.b64 	%rd11950, %rd1523, 3;
	add.s64 	%rd11951, %rd1, %rd11950;
	ld.global.f64 	%fd27289, [%rd11951+45440];
	cvt.s64.s32 	%rd11952, %r29099;
	add.s64 	%rd11953, %rd25, %rd11952;
	ld.local.u8 	%rs5105, [%rd1521+-1];
	cvt.u64.u16 	%rd11954, %rs5105;
	cvt.s64.s8 	%rd1524, %rd11954;
	ld.local.s8 	%rs5106, [%rd11953+-1];
	cvt.u32.u16 	%r21068, %rs5106;
	cvt.u32.u16 	%r21069, %rs6947;
	prmt.b32 	%r21070, %r21069, %r21068, 0x3340U;
	prmt.b32 	%r21071, %r21058, 0, 0x3340U;
	prmt.b32 	%r21072, %r21070, %r21071, 0x5410U;
	cvt.u32.u16 	%r21073, %rs5105;
	cvt.s32.s8 	%r21074, %r21073;
	mov.b32 	%r21075, 334205;
	dp4a.s32.u32 	%r21076, %r21072, %r21075, %r21074;
	mul.wide.s32 	%rd11955, %r21076, 8;
	add.s64 	%rd11956, %rd1, %rd11955;
	ld.global.f64 	%fd20409, [%rd11956+35440];
	add.f64 	%fd20410, %fd27289, %fd20409;
	ld.global.f64 	%fd27288, [%rd11951+45640];
	ld.global.f64 	%fd20411, [%rd11956+40440];
	add.f64 	%fd20412, %fd27288, %fd20411;
	abs.f64 	%fd20413, %fd20412;
	setp.gt.f64 	%p13237, %fd20413, 0d41CDCD64FF800000;
	selp.f64 	%fd6038, 0dBFF0000000000000, %fd20410, %p13237;
	selp.f64 	%fd6039, 0d7FF0000000000000, %fd20412, %p13237;
	cvt.s16.s8 	%rs5107, %rs6947;
	mov.b32 	%r21077, {%rs5107, %rs5106};
	mov.b32 	%r21078, 1305;
	dp2a.lo.s32.u32 	%r21079, %r21077, %r21078, %r21067;
	mul.wide.s32 	%rd11957, %r21079, 8;
	add.s64 	%rd1525, %rd1, %rd11957;
	ld.global.f64 	%fd6040, [%rd1525+21000];
	abs.f64 	%fd20414, %fd6040;
	setp.geu.f64 	%p13238, %fd20414, 0d41CDCD64FF800000;
	@%p13238 bra 	$L__BB1_13016;
	mad.lo.s64 	%rd11961, %rd1522, 24, %rd1523;
	add.s64 	%rd11962, %rd11961, %rd1524;
	shl.b64 	%rd11963, %rd11962, 3;
	add.s64 	%rd1526, %rd1, %rd11963;
	ld.global.f64 	%fd6041, [%rd1526+23000];
	abs.f64 	%fd20429, %fd6041;
	setp.lt.f64 	%p13243, %fd20429, 0d41CDCD64FF800000;
	@%p13243 bra 	$L__BB1_13019;
	ld.global.f64 	%fd20430, [%rd1525+20000];
	add.f64 	%fd20431, %fd27289, %fd20430;
	add.f64 	%fd20432, %fd27288, %fd6040;
	abs.f64 	%fd20433, %fd20432;
	setp.gt.f64 	%p13244, %fd20433, 0d41CDCD64FF800000;
	selp.f64 	%fd27285, 0dBFF0000000000000, %fd20431, %p13244;
	selp.f64 	%fd27286, 0d7FF0000000000000, %fd20432, %p13244;
	add.f64 	%fd20434, %fd27286, 0d4069000000000000;
	add.f64 	%fd20435, %fd27285, 0dC016CCCCCCCCCCCD;
	add.f64 	%fd20436, %fd5842, %fd20435;
	div.rn.f64 	%fd27287, %fd20434, %fd20436;
	abs.f64 	%fd20437, %fd6039;
	setp.geu.f64 	%p13245, %fd20437, 0d41CDCD64FF800000;
	@%p13245 bra 	$L__BB1_13021;
	add.f64 	%fd20438, %fd6039, 0d4069000000000000;
	add.f64 	%fd20439, %fd6038, 0dC016CCCCCCCCCCCD;
	add.f64 	%fd20440, %fd5842, %fd20439;
	div.rn.f64 	%fd20441, %fd20438, %fd20440;
	setp.lt.f64 	%p13246, %fd20441, %fd27287;
	selp.f64 	%fd27285, %fd27285, %fd6038, %p13246;
	selp.f64 	%fd27286, %fd27286, %fd6039, %p13246;
	selp.f64 	%fd27287, %fd27287, %fd20441, %p13246;
	bra.uni 	$L__BB1_13021;
$L__BB1_13016:
	mad.lo.s64 	%rd11958, %rd1522, 24, %rd1523;
	add.s64 	%rd11959, %rd11958, %rd1524;
	shl.b64 	%rd11960, %rd11959, 3;
	add.s64 	%rd1527, %rd1, %rd11960;
	ld.global.f64 	%fd6042, [%rd1527+23000];
	abs.f64 	%fd20416, %fd6042;
	setp.geu.f64 	%p13239, %fd20416, 0d41CDCD64FF800000;
	mov.f64 	%fd27285, %fd6038;
	mov.f64 	%fd27286, %fd6039;
	@%p13239 bra 	$L__BB1_13021;
	ld.global.f64 	%fd20417, [%rd1527+22000];
	add.f64 	%fd20418, %fd27289, %fd20417;
	add.f64 	%fd20419, %fd27288, %fd6042;
	abs.f64 	%fd20420, %fd20419;
	setp.gt.f64 	%p13240, %fd20420, 0d41CDCD64FF800000;
	selp.f64 	%fd27285, 0dBFF0000000000000, %fd20418, %p13240;
	selp.f64 	%fd27286, 0d7FF0000000000000, %fd20419, %p13240;
	add.f64 	%fd20421, %fd27286, 0d4069000000000000;
	add.f64 	%fd20422, %fd27285, 0dC016CCCCCCCCCCCD;
	add.f64 	%fd20423, %fd5842, %fd20422;
	div.rn.f64 	%fd27287, %fd20421, %fd20423;
	abs.f64 	%fd20424, %fd6039;
	setp.geu.f64 	%p13241, %fd20424, 0d41CDCD64FF800000;
	@%p13241 bra 	$L__BB1_13021;
	add.f64 	%fd20425, %fd6039, 0d4069000000000000;
	add.f64 	%fd20426, %fd6038, 0dC016CCCCCCCCCCCD;
	add.f64 	%fd20427, %fd5842, %fd20426;
	div.rn.f64 	%fd20428, %fd20425, %fd20427;
	setp.lt.f64 	%p13242, %fd20428, %fd27287;
	selp.f64 	%fd27285, %fd27285, %fd6038, %p13242;
	selp.f64 	%fd27286, %fd27286, %fd6039, %p13242;
	selp.f64 	%fd27287, %fd27287, %fd20428, %p13242;
	bra.uni 	$L__BB1_13021;
$L__BB1_13019:
	ld.global.f64 	%fd20442, [%rd1525+20000];
	add.f64 	%fd20443, %fd27289, %fd20442;
	ld.global.f64 	%fd20444, [%rd1526+22000];
	add.f64 	%fd20445, %fd20443, %fd20444;
	add.f64 	%fd20446, %fd27288, %fd6040;
	add.f64 	%fd20447, %fd20446, %fd6041;
	abs.f64 	%fd20448, %fd20447;
	setp.gt.f64 	%p13247, %fd20448, 0d41CDCD64FF800000;
	selp.f64 	%fd27285, 0dBFF0000000000000, %fd20445, %p13247;
	selp.f64 	%fd27286, 0d7FF0000000000000, %fd20447, %p13247;
	add.f64 	%fd20449, %fd27286, 0d4069000000000000;
	add.f64 	%fd20450, %fd27285, 0dC016CCCCCCCCCCCD;
	add.f64 	%fd20451, %fd5842, %fd20450;
	div.rn.f64 	%fd27287, %fd20449, %fd20451;
	abs.f64 	%fd20452, %fd6039;
	setp.geu.f64 	%p13248, %fd20452, 0d41CDCD64FF800000;
	@%p13248 bra 	$L__BB1_13021;
	add.f64 	%fd20453, %fd6039, 0d4069000000000000;
	add.f64 	%fd20454, %fd6038, 0dC016CCCCCCCCCCCD;
	add.f64 	%fd20455, %fd5842, %fd20454;
	div.rn.f64 	%fd20456, %fd20453, %fd20455;
	setp.lt.f64 	%p13249, %fd20456, %fd27287;
	selp.f64 	%fd27285, %fd27285, %fd6038, %p13249;
	selp.f64 	%fd27286, %fd27286, %fd6039, %p13249;
	selp.f64 	%fd27287, %fd27287, %fd20456, %p13249;
$L__BB1_13021:
	abs.f64 	%fd20457, %fd27286;
	setp.geu.f64 	%p13250, %fd20457, 0d41CDCD64FF800000;
	@%p13250 bra 	$L__BB1_13023;
	add.f64 	%fd20458, %fd27288, 0d4069000000000000;
	add.f64 	%fd20459, %fd27289, 0dC016CCCCCCCCCCCD;
	add.f64 	%fd20460, %fd5842, %fd20459;
	div.rn.f64 	%fd20461, %fd20458, %fd20460;
	setp.lt.f64 	%p13251, %fd27287, %fd20461;
	selp.f64 	%fd27288, %fd27288, %fd27286, %p13251;
	selp.f64 	%fd27289, %fd27289, %fd27285, %p13251;
$L__BB1_13023:
	add.s32 	%r5018, %r29100, -1;
	mul.lo.s32 	%r5019, %r5018, %r4941;
	add.s32 	%r5020, %r29099, -1;
	add.s32 	%r5021, %r5020, %r5019;
	mul.wide.s32 	%rd11964, %r5021, 8;
	add.s64 	%rd11965, %rd21, %rd11964;
	ld.local.f64 	%fd6068, [%rd11965];
	abs.f64 	%fd6069, %fd6068;
	abs.f64 	%fd20462, %fd27289;
	max.f64 	%fd20464, %fd6069, %fd20462;
	setp.gt.f64 	%p13252, %fd20464, 0d41CDCD64FF800000;
	sub.f64 	%fd20465, %fd6068, %fd27289;
	abs.f64 	%fd20466, %fd20465;
	setp.geu.f64 	%p13253, %fd20466, 0d3EE4F8B588E368F1;
	or.pred  	%p13254, %p13252, %p13253;
	@%p13254 bra 	$L__BB1_13061;
	mul.wide.s32 	%rd11966, %r5021, 8;
	add.s64 	%rd11967, %rd20, %rd11966;
	ld.local.f64 	%fd20468, [%rd11967];
	abs.f64 	%fd20469, %fd20468;
	abs.f64 	%fd20470, %fd27288;
	max.f64 	%fd20472, %fd20469, %fd20470;
	setp.gt.f64 	%p13255, %fd20472, 0d41CDCD64FF800000;
	sub.f64 	%fd20473, %fd20468, %fd27288;
	abs.f64 	%fd20474, %fd20473;
	setp.geu.f64 	%p13256, %fd20474, 0d3EE4F8B588E368F1;
	or.pred  	%p13257, %p13255, %p13256;
	@%p13257 bra 	$L__BB1_13061;
	mul.wide.s32 	%rd11968, %r5015, 8;
	add.s64 	%rd11969, %rd20, %rd11968;
	ld.local.f64 	%fd20477, [%rd11969];
	add.f64 	%fd6070, %fd27283, %fd20477;
	add.s64 	%rd11970, %rd21, %rd11968;
	ld.local.f64 	%fd20478, [%rd11970];
	add.f64 	%fd6071, %fd27284, %fd20478;
	mov.f64 	%fd27290, 0d3FE0000000000000;
	@%p13197 bra 	$L__BB1_13055;
	mov.b32 	%r29089, 0;
	@%p13215 bra 	$L__BB1_13040;
	and.b32  	%r5022, %r4939, 15;
	setp.lt.u32 	%p13260, %r4939, 16;
	mov.b32 	%r29089, 0;
	mov.u32 	%r29073, %r29089;
	@%p13260 bra 	$L__BB1_13030;
	and.b32  	%r29073, %r4939, 2147483632;
	mov.b32 	%r29089, 0;
	mov.u32 	%r29067, %r29089;
$L__BB1_13029:
	.pragma "nounroll";
	mul.wide.u32 	%rd11971, %r29067, 4;
	add.s64 	%rd11972, %rd22, %rd11971;
	ld.local.u32 	%r21084, [%rd11972];
	setp.gt.s32 	%p13261, %r21084, 0;
	selp.u32 	%r21085, 1, 0, %p13261;
	add.s32 	%r21086, %r29089, %r21085;
	ld.local.u32 	%r21087, [%rd11972+4];
	setp.gt.s32 	%p13262, %r21087, 0;
	selp.u32 	%r21088, 1, 0, %p13262;
	add.s32 	%r21089, %r21086, %r21088;
	ld.local.u32 	%r21090, [%rd11972+8];
	setp.gt.s32 	%p13263, %r21090, 0;
	selp.u32 	%r21091, 1, 0, %p13263;
	add.s32 	%r21092, %r21089, %r21091;
	ld.local.u32 	%r21093, [%rd11972+12];
	setp.gt.s32 	%p13264, %r21093, 0;
	selp.u32 	%r21094, 1, 0, %p13264;
	add.s32 	%r21095, %r21092, %r21094;
	ld.local.u32 	%r21096, [%rd11972+16];
	setp.gt.s32 	%p13265, %r21096, 0;
	selp.u32 	%r21097, 1, 0, %p13265;
	add.s32 	%r21098, %r21095, %r21097;
	ld.local.u32 	%r21099, [%rd11972+20];
	setp.gt.s32 	%p13266, %r21099, 0;
	selp.u32 	%r21100, 1, 0, %p13266;
	add.s32 	%r21101, %r21098, %r21100;
	ld.local.u32 	%r21102, [%rd11972+24];
	setp.gt.s32 	%p13267, %r21102, 0;
	selp.u32 	%r21103, 1, 0, %p13267;
	add.s32 	%r21104, %r21101, %r21103;
	ld.local.u32 	%r21105, [%rd11972+28];
	setp.gt.s32 	%p13268, %r21105, 0;
	selp.u32 	%r21106, 1, 0, %p13268;
	add.s32 	%r21107, %r21104, %r21106;
	ld.local.u32 	%r21108, [%rd11972+32];
	setp.gt.s32 	%p13269, %r21108, 0;
	selp.u32 	%r21109, 1, 0, %p13269;
	add.s32 	%r21110, %r21107, %r21109;
	ld.local.u32 	%r21111, [%rd11972+36];
	setp.gt.s32 	%p13270, %r21111, 0;
	selp.u32 	%r21112, 1, 0, %p13270;
	add.s32 	%r21113, %r21110, %r21112;
	ld.local.u32 	%r21114, [%rd11972+40];
	setp.gt.s32 	%p13271, %r21114, 0;
	selp.u32 	%r21115, 1, 0, %p13271;
	add.s32 	%r21116, %r21113, %r21115;
	ld.local.u32 	%r21117, [%rd11972+44];
	setp.gt.s32 	%p13272, %r21117, 0;
	selp.u32 	%r21118, 1, 0, %p13272;
	add.s32 	%r21119, %r21116, %r21118;
	ld.local.u32 	%r21120, [%rd11972+48];
	setp.gt.s32 	%p13273, %r21120, 0;
	selp.u32 	%r21121, 1, 0, %p13273;
	add.s32 	%r21122, %r21119, %r21121;
	ld.local.u32 	%r21123, [%rd11972+52];
	setp.gt.s32 	%p13274, %r21123, 0;
	selp.u32 	%r21124, 1, 0, %p13274;
	add.s32 	%r21125, %r21122, %r21124;
	ld.local.u32 	%r21126, [%rd11972+56];
	setp.gt.s32 	%p13275, %r21126, 0;
	selp.u32 	%r21127, 1, 0, %p13275;
	add.s32 	%r21128, %r21125, %r21127;
	ld.local.u32 	%r21129, [%rd11972+60];
	setp.gt.s32 	%p13276, %r21129, 0;
	selp.u32 	%r21130, 1, 0, %p13276;
	add.s32 	%r29089, %r21128, %r21130;
	add.s32 	%r29067, %r29067, 16;
	setp.ne.s32 	%p13277, %r29067, %r29073;
	@%p13277 bra 	$L__BB1_13029;
$L__BB1_13030:
	setp.eq.s32 	%p13278, %r5022, 0;
	@%p13278 bra 	$L__BB1_13040;
	and.b32  	%r5031, %r4939, 7;
	setp.lt.u32 	%p13279, %r5022, 8;
	@%p13279 bra 	$L__BB1_13033;
	mul.wide.u32 	%rd11973, %r29073, 4;
	add.s64 	%rd11974, %rd22, %rd11973;
	ld.local.u32 	%r21132, [%rd11974];
	setp.gt.s32 	%p13280, %r21132, 0;
	selp.u32 	%r21133, 1, 0, %p13280;
	add.s32 	%r21134, %r29089, %r21133;
	ld.local.u32 	%r21135, [%rd11974+4];
	setp.gt.s32 	%p13281, %r21135, 0;
	selp.u32 	%r21136, 1, 0, %p13281;
	add.s32 	%r21137, %r21134, %r21136;
	ld.local.u32 	%r21138, [%rd11974+8];
	setp.gt.s32 	%p13282, %r21138, 0;
	selp.u32 	%r21139, 1, 0, %p13282;
	add.s32 	%r21140, %r21137, %r21139;
	ld.local.u32 	%r21141, [%rd11974+12];
	setp.gt.s32 	%p13283, %r21141, 0;
	selp.u32 	%r21142, 1, 0, %p13283;
	add.s32 	%r21143, %r21140, %r21142;
	ld.local.u32 	%r21144, [%rd11974+16];
	setp.gt.s32 	%p13284, %r21144, 0;
	selp.u32 	%r21145, 1, 0, %p13284;
	add.s32 	%r21146, %r21143, %r21145;
	ld.local.u32 	%r21147, [%rd11974+20];
	setp.gt.s32 	%p13285, %r21147, 0;
	selp.u32 	%r21148, 1, 0, %p13285;
	add.s32 	%r21149, %r21146, %r21148;
	ld.local.u32 	%r21150, [%rd11974+24];
	setp.gt.s32 	%p13286, %r21150, 0;
	selp.u32 	%r21151, 1, 0, %p13286;
	add.s32 	%r21152, %r21149, %r21151;
	ld.local.u32 	%r21153, [%rd11974+28];
	setp.gt.s32 	%p13287, %r21153, 0;
	selp.u32 	%r21154, 1, 0, %p13287;
	add.s32 	%r29089, %r21152, %r21154;
	add.s32 	%r29073, %r29073, 8;
$L__BB1_13033:
	setp.eq.s32 	%p13288, %r5031, 0;
	@%p13288 bra 	$L__BB1_13040;
	and.b32  	%r5037, %r4939, 3;
	setp.lt.u32 	%p13289, %r5031, 4;
	@%p13289 bra 	$L__BB1_13036;
	mul.wide.u32 	%rd11975, %r29073, 4;
	add.s64 	%rd11976, %rd22, %rd11975;
	ld.local.u32 	%r21156, [%rd11976];
	setp.gt.s32 	%p13290, %r21156, 0;
	selp.u32 	%r21157, 1, 0, %p13290;
	add.s32 	%r21158, %r29089, %r21157;
	ld.local.u32 	%r21159, [%rd11976+4];
	setp.gt.s32 	%p13291, %r21159, 0;
	selp.u32 	%r21160, 1, 0, %p13291;
	add.s32 	%r21161, %r21158, %r21160;
	ld.local.u32 	%r21162, [%rd11976+8];
	setp.gt.s32 	%p13292, %r21162, 0;
	selp.u32 	%r21163, 1, 0, %p13292;
	add.s32 	%r21164, %r21161, %r21163;
	ld.local.u32 	%r21165, [%rd11976+12];
	setp.gt.s32 	%p13293, %r21165, 0;
	selp.u32 	%r21166, 1, 0, %p13293;
	add.s32 	%r29089, %r21164, %r21166;
	add.s32 	%r29073, %r29073, 4;
$L__BB1_13036:
	setp.eq.s32 	%p13294, %r5037, 0;
	@%p13294 bra 	$L__BB1_13040;
	mul.wide.u32 	%rd11977, %r29073, 4;
	add.s64 	%rd1528, %rd22, %rd11977;
	ld.local.u32 	%r21167, [%rd1528];
	setp.gt.s32 	%p13295, %r21167, 0;
	selp.u32 	%r21168, 1, 0, %p13295;
	add.s32 	%r29089, %r29089, %r21168;
	setp.eq.s32 	%p13296, %r5037, 1;
	@%p13296 bra 	$L__BB1_13040;
	ld.local.u32 	%r21169, [%rd1528+4];
	setp.gt.s32 	%p13297, %r21169, 0;
	selp.u32 	%r21170, 1, 0, %p13297;
	add.s32 	%r29089, %r29089, %r21170;
	setp.eq.s32 	%p13298, %r5037, 2;
	@%p13298 bra 	$L__BB1_13040;
	ld.local.u32 	%r21171, [%rd1528+8];
	setp.gt.s32 	%p13299, %r21171, 0;
	selp.u32 	%r21172, 1, 0, %p13299;
	add.s32 	%r29089, %r29089, %r21172;
$L__BB1_13040:
	@%p13173 bra 	$L__BB1_13054;
	and.b32  	%r5047, %r4941, 15;
	setp.lt.u32 	%p13301, %r4941, 16;
	mov.b32 	%r29085, 0;
	@%p13301 bra 	$L__BB1_13044;
	and.b32  	%r29085, %r4941, 2147483632;
	mov.b32 	%r29079, 0;
$L__BB1_13043:
	.pragma "nounroll";
	mul.wide.u32 	%rd11978, %r29079, 4;
	add.s64 	%rd11979, %rd23, %rd11978;
	ld.local.u32 	%r21176, [%rd11979];
	setp.gt.s32 	%p13302, %r21176, 0;
	selp.u32 	%r21177, 1, 0, %p13302;
	add.s32 	%r21178, %r29089, %r21177;
	ld.local.u32 	%r21179, [%rd11979+4];
	setp.gt.s32 	%p13303, %r21179, 0;
	selp.u32 	%r21180, 1, 0, %p13303;
	add.s32 	%r21181, %r21178, %r21180;
	ld.local.u32 	%r21182, [%rd11979+8];
	setp.gt.s32 	%p13304, %r21182, 0;
	selp.u32 	%r21183, 1, 0, %p13304;
	add.s32 	%r21184, %r21181, %r21183;
	ld.local.u32 	%r21185, [%rd11979+12];
	setp.gt.s32 	%p13305, %r21185, 0;
	selp.u32 	%r21186, 1, 0, %p13305;
	add.s32 	%r21187, %r21184, %r21186;
	ld.local.u32 	%r21188, [%rd11979+16];
	setp.gt.s32 	%p13306, %r21188, 0;
	selp.u32 	%r21189, 1, 0, %p13306;
	add.s32 	%r21190, %r21187, %r21189;
	ld.local.u32 	%r21191, [%rd11979+20];
	setp.gt.s32 	%p13307, %r21191, 0;
	selp.u32 	%r21192, 1, 0, %p13307;
	add.s32 	%r21193, %r21190, %r21192;
	ld.local.u32 	%r21194, [%rd11979+24];
	setp.gt.s32 	%p13308, %r21194, 0;
	selp.u32 	%r21195, 1, 0, %p13308;
	add.s32 	%r21196, %r21193, %r21195;
	ld.local.u32 	%r21197, [%rd11979+28];
	setp.gt.s32 	%p13309, %r21197, 0;
	selp.u32 	%r21198, 1, 0, %p13309;
	add.s32 	%r21199, %r21196, %r21198;
	ld.local.u32 	%r21200, [%rd11979+32];
	setp.gt.s32 	%p13310, %r21200, 0;
	selp.u32 	%r21201, 1, 0, %p13310;
	add.s32 	%r21202, %r21199, %r21201;
	ld.local.u32 	%r21203, [%rd11979+36];
	setp.gt.s32 	%p13311, %r21203, 0;
	selp.u32 	%r21204, 1, 0, %p13311;
	add.s32 	%r21205, %r21202, %r21204;
	ld.local.u32 	%r21206, [%rd11979+40];
	setp.gt.s32 	%p13312, %r21206, 0;
	selp.u32 	%r21207, 1, 0, %p13312;
	add.s32 	%r21208, %r21205, %r21207;
	ld.local.u32 	%r21209, [%rd11979+44];
	setp.gt.s32 	%p13313, %r21209, 0;
	selp.u32 	%r21210, 1, 0, %p13313;
	add.s32 	%r21211, %r21208, %r21210;
	ld.local.u32 	%r21212, [%rd11979+48];
	setp.gt.s32 	%p13314, %r21212, 0;
	selp.u32 	%r21213, 1, 0, %p13314;
	add.s32 	%r21214, %r21211, %r21213;
	ld.local.u32 	%r21215, [%rd11979+52];
	setp.gt.s32 	%p13315, %r21215, 0;
	selp.u32 	%r21216, 1, 0, %p13315;
	add.s32 	%r21217, %r21214, %r21216;
	ld.local.u32 	%r21218, [%rd11979+56];
	setp.gt.s32 	%p13316, %r21218, 0;
	selp.u32 	%r21219, 1, 0, %p13316;
	add.s32 	%r21220, %r21217, %r21219;
	ld.local.u32 	%r21221, [%rd11979+60];
	setp.gt.s32 	%p13317, %r21221, 0;
	selp.u32 	%r21222, 1, 0, %p13317;
	add.s32 	%r29089, %r21220, %r21222;
	add.s32 	%r29079, %r29079, 16;
	setp.ne.s32 	%p13318, %r29079, %r29085;
	@%p13318 bra 	$L__BB1_13043;
$L__BB1_13044:
	setp.eq.s32 	%p13319, %r5047, 0;
	@%p13319 bra 	$L__BB1_13054;
	and.b32  	%r5056, %r4941, 7;
	setp.lt.u32 	%p13320, %r5047, 8;
	@%p13320 bra 	$L__BB1_13047;
	mul.wide.u32 	%rd11980, %r29085, 4;
	add.s64 	%rd11981, %rd23, %rd11980;
	ld.local.u32 	%r21224, [%rd11981];
	setp.gt.s32 	%p13321, %r21224, 0;
	selp.u32 	%r21225, 1, 0, %p13321;
	add.s32 	%r21226, %r29089, %r21225;
	ld.local.u32 	%r21227, [%rd11981+4];
	setp.gt.s32 	%p13322, %r21227, 0;
	selp.u32 	%r21228, 1, 0, %p13322;
	add.s32 	%r21229, %r21226, %r21228;
	ld.local.u32 	%r21230, [%rd11981+8];
	setp.gt.s32 	%p13323, %r21230, 0;
	selp.u32 	%r21231, 1, 0, %p13323;
	add.s32 	%r21232, %r21229, %r21231;
	ld.local.u32 	%r21233, [%rd11981+12];
	setp.gt.s32 	%p13324, %r21233, 0;
	selp.u32 	%r21234, 1, 0, %p13324;
	add.s32 	%r21235, %r21232, %r21234;
	ld.local.u32 	%r21236, [%rd11981+16];
	setp.gt.s32 	%p13325, %r21236, 0;
	selp.u32 	%r21237, 1, 0, %p13325;
	add.s32 	%r21238, %r21235, %r21237;
	ld.local.u32 	%r21239, [%rd11981+20];
	setp.gt.s32 	%p13326, %r21239, 0;
	selp.u32 	%r21240, 1, 0, %p13326;
	add.s32 	%r21241, %r21238, %r21240;
	ld.local.u32 	%r21242, [%rd11981+24];
	setp.gt.s32 	%p13327, %r21242, 0;
	selp.u32 	%r21243, 1, 0, %p13327;
	add.s32 	%r21244, %r21241, %r21243;
	ld.local.u32 	%r21245, [%rd11981+28];
	setp.gt.s32 	%p13328, %r21245, 0;
	selp.u32 	%r21246, 1, 0, %p13328;
	add.s32 	%r29089, %r21244, %r21246;
	add.s32 	%r29085, %r29085, 8;
$L__BB1_13047:
	setp.eq.s32 	%p13329, %r5056, 0;
	@%p13329 bra 	$L__BB1_13054;
	and.b32  	%r5062, %r4941, 3;
	setp.lt.u32 	%p13330, %r5056, 4;
	@%p13330 bra 	$L__BB1_13050;
	mul.wide.u32 	%rd11982, %r29085, 4;
	add.s64 	%rd11983, %rd23, %rd11982;
	ld.local.u32 	%r21248, [%rd11983];
	setp.gt.s32 	%p13331, %r21248, 0;
	selp.u32 	%r21249, 1, 0, %p13331;
	add.s32 	%r21250, %r29089, %r21249;
	ld.local.u32 	%r21251, [%rd11983+4];
	setp.gt.s32 	%p13332, %r21251, 0;
	selp.u32 	%r21252, 1, 0, %p13332;
	add.s32 	%r21253, %r21250, %r21252;
	ld.local.u32 	%r21254, [%rd11983+8];
	setp.gt.s32 	%p13333, %r21254, 0;
	selp.u32 	%r21255, 1, 0, %p13333;
	add.s32 	%r21256, %r21253, %r21255;
	ld.local.u32 	%r21257, [%rd11983+12];
	setp.gt.s32 	%p13334, %r21257, 0;
	selp.u32 	%r21258, 1, 0, %p13334;
	add.s32 	%r29089, %r21256, %r21258;
	add.s32 	%r29085, %r29085, 4;
$L__BB1_13050:
	setp.eq.s32 	%p13335, %r5062, 0;
	@%p13335 bra 	$L__BB1_13054;
	mul.wide.u32 	%rd11984, %r29085, 4;
	add.s64 	%rd1529, %rd23, %rd11984;
	ld.local.u32 	%r21259, [%rd1529];
	setp.gt.s32 	%p13336, %r21259, 0;
	selp.u32 	%r21260, 1, 0, %p13336;
	add.s32 	%r29089, %r29089, %r21260;
	setp.eq.s32 	%p13337, %r5062, 1;
	@%p13337 bra 	$L__BB1_13054;
	ld.local.u32 	%r21261, [%rd1529+4];
	setp.gt.s32 	%p13338, %r21261, 0;
	selp.u32 	%r21262, 1, 0, %p13338;
	add.s32 	%r29089, %r29089, %r21262;
	setp.eq.s32 	%p13339, %r5062, 2;
	@%p13339 bra 	$L__BB1_13054;
	ld.local.u32 	%r21263, [%rd1529+8];
	setp.gt.s32 	%p13340, %r21263, 0;
	selp.u32 	%r21264, 1, 0, %p13340;
	add.s32 	%r29089, %r29089, %r21264;
$L__BB1_13054:
	shr.u32 	%r21265, %r29089, 1;
	add.s32 	%r21266, %r21265, -1;
	cvt.rn.f64.s32 	%fd20479, %r21266;
	add.f64 	%fd20480, %fd6071, 0dC016CCCCCCCCCCCD;
	fma.rn.f64 	%fd20481, %fd20479, 0dBFE0A2B1704FF434, %fd20480;
	add.f64 	%fd20482, %fd5842, %fd20481;
	add.f64 	%fd20483, %fd6070, 0d4069000000000000;
	div.rn.f64 	%fd20484, %fd20483, %fd20482;
	add.f64 	%fd20485, %fd20484, 0dC071126666666666;
	fma.rn.f64 	%fd27290, %fd20485, 0d4059000000000000, 0d3FE0000000000000;
$L__BB1_13055:
	cvt.rzi.s32.f64 	%r21267, %fd27290;
	cvt.rn.f64.s32 	%fd20486, %r21267;
	div.rn.f64 	%fd27291, %fd20486, 0d4059000000000000;
$L__BB1_13056:
	ld.param.f32 	%f835, [_Z16candidate_primerPcPiS0_S0_PfS1_S1_iffiiPdS_S0__param_9];
	add.f32 	%f663, %f835, 0fC1200000;
	cvt.f64.f32 	%fd20487, %f663;
	setp.leu.f64 	%p13341, %fd27291, %fd20487;
	selp.u32 	%r29034, 1, 0, %p13341;
$L__BB1_13057:
	ld.param.u32 	%r26880, [_Z16candidate_primerPcPiS0_S0_PfS1_S1_iffiiPdS_S0__param_11];
	setp.eq.s32 	%p13342, %r26880, 0;
	setp.eq.s32 	%p13343, %r29034, 0;
	or.pred  	%p13344, %p13342, %p13343;
	@%p13344 bra 	$L__BB1_13059;
	ld.param.u64 	%rd15922, [_Z16candidate_primerPcPiS0_S0_PfS1_S1_iffiiPdS_S0__param_14];
	ld.param.u64 	%rd15906, [_Z16candidate_primerPcPiS0_S0_PfS1_S1_iffiiPdS_S0__param_13];
	ld.param.u64 	%rd15890, [_Z16candidate_primerPcPiS0_S0_PfS1_S1_iffiiPdS_S0__param_12];
	ld.param.f32 	%f836, [_Z16candidate_primerPcPiS0_S0_PfS1_S1_iffiiPdS_S0__param_9];
	add.u64 	%rd11985, %SP, 10284;
	{ // callseq 11, 0
	.param .b64 param0;
	st.param.b64 	[param0], %rd11985;
	.param .b64 param1;
	st.param.b64 	[param1], %rd11985;
	.param .b32 param2;
	st.param.b32 	[param2], 4;
	.param .b64 param3;
	st.param.b64 	[param3], %rd15890;
	.param .b64 param4;
	st.param.b64 	[param4], %rd15906;
	.param .b64 param5;
	st.param.b64 	[param5], %rd15922;
	.param .b64 retval0;
	call.uni (retval0), 
	_Z4thalPcS_iPdS_Pi, 
	(
	param0, 
	param1, 
	param2, 
	param3, 
	param4, 
	param5
	);
	ld.param.f64 	%fd20488, [retval0];
	} // callseq 11
	add.f32 	%f664, %f836, 0fC1200000;
	cvt.f64.f32 	%fd20490, %f664;
	setp.leu.f64 	%p13345, %fd20488, %fd20490;
	selp.u32 	%r29034, 1, 0, %p13345;
$L__BB1_13059:
	setp.eq.s32 	%p13346, %r29034, 0;
	@%p13346 bra 	$L__BB1_2254;
	ld.param.u64 	%rd15843, [_Z16candidate_primerPcPiS0_S0_PfS1_S1_iffiiPdS_S0__param_3];
	cvta.to.global.u64 	%rd11986, %rd15843;
	shl.b32 	%r21269, %r26893, 3;
	mul.wide.s32 	%rd11987, %r21269, 4;
	add.s64 	%rd11988, %rd11986, %rd11987;
	mov.b32 	%r21270, 1;
	st.global.u32 	[%rd11988+20], %r21270;
	bra.uni 	$L__BB1_2254;
$L__BB1_13061:
	mov.pred 	%p18211, -1;
	min.s32 	%r21271, %r29099, %r29100;
	setp.lt.s32 	%p13348, %r21271, 2;
	@%p13348 bra 	$L__BB1_13064;
	cvt.u64.u32 	%rd11989, %r5018;
	add.s64 	%rd11990, %rd24, %rd11989;
	cvt.u64.u32 	%rd11991, %r5020;
	add.s64 	%rd11992, %rd25, %rd11991;
	cvt.u64.u32 	%rd11993, %r29099;
	add.s64 	%rd11994, %rd25, %rd11993;
	ld.local.s8 	%r21272, [%rd11994];
	ld.local.u8 	%r21273, [%rd11990];
	prmt.b32 	%r21275, %r21058, %r21273, 0x3340U;
	ld.local.u8 	%r21276, [%rd11992];
	prmt.b32 	%r21277, %r21276, 0, 0x3340U;
	prmt.b32 	%r21278, %r21275, %r21277, 0x5410U;
	mov.b32 	%r21279, 359705;
	dp4a.s32.u32 	%r21280, %r21278, %r21279, %r21272;
	mul.wide.s32 	%rd11995, %r21280, 8;
	add.s64 	%rd11996, %rd1, %rd11995;
	ld.global.f64 	%fd20491, [%rd11996];
	sub.s32 	%r21281, %r5019, %r4941;
	add.s32 	%r5076, %r29099, -2;
	add.s32 	%r21282, %r5076, %r21281;
	mul.wide.s32 	%rd11997, %r21282, 8;
	add.s64 	%rd11998, %rd21, %rd11997;
	ld.local.f64 	%fd20492, [%rd11998];
	add.f64 	%fd20493, %fd20491, %fd20492;
	abs.f64 	%fd20494, %fd20493;
	max.f64 	%fd20496, %fd6069, %fd20494;
	setp.gt.f64 	%p13350, %fd20496, 0d41CDCD64FF800000;
	sub.f64 	%fd20497, %fd6068, %fd20493;
	abs.f64 	%fd20498, %fd20497;
	setp.geu.f64 	%p13351, %fd20498, 0d3EE4F8B588E368F1;
	or.pred  	%p13352, %p13350, %p13351;
	@%p13352 bra 	$L__BB1_13064;
	add.s32 	%r21283, %r29100, -2;
	mul.wide.u32 	%rd11999, %r21283, 4;
	add.s64 	%rd12000, %rd22, %rd11999;
	st.local.u32 	[%rd12000], %r5020;
	mul.wide.u32 	%rd12001, %r5076, 4;
	add.s64 	%rd12002, %rd23, %rd12001;
	st.local.u32 	[%rd12002], %r5018;
	mov.pred 	%p18211, 0;
	mov.u32 	%r29099, %r5020;
	mov.u32 	%r29100, %r5018;
$L__BB1_13064:
	not.pred 	%p13354, %p18211;
	@%p13354 bra 	$L__BB1_13083;
	mov.b32 	%r29096, 3;
$L__BB1_13066:
	mov.u32 	%r5081, %r29096;
	add.s32 	%r5082, %r29100, -1;
	sub.s32 	%r21285, %r29099, %r5081;
	add.s32 	%r21286, %r21285, 1;
	setp.gt.u32 	%p13356, %r21285, 2147483646;
	abs.s32 	%r21287, %r21285;
	selp.b32 	%r5083, %r21287, 0, %p13356;
	sub.s32 	%r29098, %r5082, %r5083;
	selp.b32 	%r29097, 1, %r21286, %p13356;
	setp.lt.s32 	%p13357, %r29098, 1;
	setp.ge.s32 	%p13358, %r29097, %r29099;
	mov.pred 	%p18212, -1;
	or.pred  	%p13359, %p13357, %p13358;
	@%p13359 bra 	$L__BB1_13082;
	add.s32 	%r21289, %r29099, -1;
	cvt.s64.s32 	%rd12003, %r29100;
	add.s64 	%rd1530, %rd24, %rd12003;
	mad.lo.s32 	%r21290, %r5082, %r4941, %r21289;
	mul.wide.s32 	%rd12004, %r21290, 8;
	add.s64 	%rd12005, %rd21, %rd12004;
	ld.local.f64 	%fd6076, [%rd12005];
	abs.f64 	%fd6077, %fd6076;
	add.s32 	%r21291, %r21289, %r5083;
	sub.s32 	%r21292, %r21291, %r29097;
	mul.wide.s32 	%rd12006, %r21292, 8;
	add.s64 	%rd1531, %rd1, %rd12006;
$L__BB1_13068:
	cvt.s64.s32 	%rd12007, %r29099;
	add.s64 	%rd1532, %rd25, %rd12007;
	not.b32 	%r21293, %r29098;
	add.s32 	%r5088, %r29100, %r21293;
	not.b32 	%r21294, %r29097;
	add.s32 	%r5089, %r29099, %r21294;
	setp.eq.s32 	%p13360, %r5088, 0;
	setp.gt.s32 	%p13361, %r5089, 0;
	and.pred  	%p13362, %p13360, %p13361;
	@%p13362 bra 	$L__BB1_13073;
	setp.eq.s32 	%p13363, %r5089, 0;
	setp.gt.s32 	%p13364, %r5088, 0;
	and.pred  	%p13365, %p13364, %p13363;
	@%p13365 bra 	$L__BB1_13073;
	setp.eq.s32 	%p13366, %r5088, 1;
	setp.eq.s32 	%p13367, %r5089, 1;
	and.pred  	%p13368, %p13366, %p13367;
	@%p13368 bra 	$L__BB1_13072;
	ld.global.f64 	%fd20500, [%rd1531+24952];
	cvt.u64.u32 	%rd12008, %r29098;
	add.s64 	%rd12009, %rd24, %rd12008;
	cvt.s64.s32 	%rd12010, %r29097;
	add.s64 	%rd12011, %rd25, %rd12010;
	ld.local.s8 	%r21295, [%rd12011+1];
	ld.local.u8 	%r21296, [%rd12009+1];
	ld.local.u8 	%r21297, [%rd12009];
	prmt.b32 	%r21298, %r21297, %r21296, 0x3340U;
	ld.local.u8 	%r21299, [%rd12011];
	prmt.b32 	%r21300, %r21299, 0, 0x3340U;
	prmt.b32 	%r21301, %r21298, %r21300, 0x5410U;
	mov.b32 	%r21302, 334205;
	dp4a.s32.u32 	%r21303, %r21301, %r21302, %r21295;
	mul.wide.s32 	%rd12012, %r21303, 8;
	add.s64 	%rd12013, %rd1, %rd12012;
	ld.global.f64 	%fd20501, [%rd12013+30440];
	add.f64 	%fd20502, %fd20500, %fd20501;
	cvt.s64.s32 	%rd12014, %r29099;
	add.s64 	%rd12015, %rd25, %rd12014;
	ld.local.s8 	%r21304, [%rd1530+-1];
	ld.local.u8 	%r21305, [%rd12015];
	ld.local.u8 	%r21306, [%rd12015+-1];
	prmt.b32 	%r21307, %r21306, %r21305, 0x3340U;
	ld.local.u8 	%r21308, [%rd1530];
	prmt.b32 	%r21309, %r21308, 0, 0x3340U;
	prmt.b32 	%r21310, %r21307, %r21309, 0x5410U;
	mov.b32 	%r21311, 359705;
	dp4a.s32.u32 	%r21312, %r21310, %r21311, %r21304;
	mul.wide.s32 	%rd12016, %r21312, 8;
	add.s64 	%rd12017, %rd1, %rd12016;
	ld.global.f64 	%fd20503, [%rd12017+30440];
	add.f64 	%fd20504, %fd20502, %fd20503;
	add.s32 	%r21313, %r29098, -1;
	mad.lo.s32 	%r21314, %r21313, %r4941, %r29097;
	add.s32 	%r21315, %r21314, -1;
	mul.wide.s32 	%rd12018, %r21315, 8;
	add.s64 	%rd12019, %rd20, %rd12018;
	ld.local.f64 	%fd20505, [%rd12019];
	add.f64 	%fd20506, %fd20504, %fd20505;
	ld.global.f64 	%fd20507, [%rd1531+24232];
	ld.global.f64 	%fd20508, [%rd12013+25440];
	add.f64 	%fd20509, %fd20507, %fd20508;
	ld.global.f64 	%fd20510, [%rd12017+25440];
	add.f64 	%fd20511, %fd20509, %fd20510;
	sub.s32 	%r21316, %r5088, %r5089;
	abs.s32 	%r21317, %r21316;
	cvt.rn.f64.s32 	%fd20512, %r21317;
	fma.rn.f64 	%fd20513, %fd20512, 0dBFEEF3E864B31D04, %fd20511;
	add.s64 	%rd12020, %rd21, %rd12018;
	ld.local.f64 	%fd20514, [%rd12020];
	add.f64 	%fd20515, %fd20514, %fd20513;
	abs.f64 	%fd20516, %fd20506;
	setp.gt.f64 	%p13369, %fd20516, 0d41CDCD64FF800000;
	selp.f64 	%fd27295, 0dBFF0000000000000, %fd20515, %p13369;
	selp.f64 	%fd27294, 0d7FF0000000000000, %fd20506, %p13369;
	bra.uni 	$L__BB1_13078;
$L__BB1_13072:
	cvt.u64.u32 	%rd12021, %r29098;
	add.s64 	%rd12022, %rd24, %rd12021;
	cvt.s64.s32 	%rd12023, %r29097;
	add.s64 	%rd12024, %rd25, %rd12023;
	ld.local.s8 	%r21318, [%rd12024+1];
	ld.local.u8 	%r21319, [%rd12022+1];
	ld.local.u8 	%r21320, [%rd12022];
	prmt.b32 	%r21321, %r21320, %r21319, 0x3340U;
	ld.local.u8 	%r21322, [%rd12024];
	prmt.b32 	%r21323, %r21322, 0, 0x3340U;
	prmt.b32 	%r21324, %r21321, %r21323, 0x5410U;
	mov.b32 	%r21325, 334205;
	dp4a.s32.u32 	%r21326, %r21324, %r21325, %r21318;
	mul.wide.s32 	%rd12025, %r21326, 8;
	add.s64 	%rd12026, %rd1, %rd12025;
	ld.global.f64 	%fd20517, [%rd12026+10000];
	ld.local.s8 	%r21327, [%rd1530+-1];
	ld.local.u8 	%r21328, [%rd1532];
	ld.local.u8 	%r21329, [%rd1532+-1];
	prmt.b32 	%r21330, %r21329, %r21328, 0x3340U;
	ld.local.u8 	%r21331, [%rd1530];
	prmt.b32 	%r21332, %r21331, 0, 0x3340U;
	prmt.b32 	%r21333, %r21330, %r21332, 0x5410U;
	mov.b32 	%r21334, 359705;
	dp4a.s32.u32 	%r21335, %r21333, %r21334, %r21327;
	mul.wide.s32 	%rd12027, %r21335, 8;
	add.s64 	%rd12028, %rd1, %rd12027;
	ld.global.f64 	%fd20518, [%rd12028+10000];
	add.f64 	%fd20519, %fd20517, %fd20518;
	add.s32 	%r21336, %r29098, -1;
	mad.lo.s32 	%r21337, %r21336, %r4941, %r29097;
	add.s32 	%r21338, %r21337, -1;
	mul.wide.s32 	%rd12029, %r21338, 8;
	add.s64 	%rd12030, %rd21, %rd12029;
	ld.local.f64 	%fd20520, [%rd12030];
	add.f64 	%fd20521, %fd20519, %fd20520;
	ld.global.f64 	%fd20522, [%rd12026+15000];
	ld.global.f64 	%fd20523, [%rd12028+15000];
	add.f64 	%fd20524, %fd20522, %fd20523;
	add.s64 	%rd12031, %rd20, %rd12029;
	ld.local.f64 	%fd20525, [%rd12031];
	add.f64 	%fd20526, %fd20524, %fd20525;
	abs.f64 	%fd20527, %fd20526;
	setp.gt.f64 	%p13370, %fd20527, 0d41CDCD64FF800000;
	selp.f64 	%fd20528, 0dBFF0000000000000, %fd20521, %p13370;
	selp.f64 	%fd20529, 0d7FF0000000000000, %fd20526, %p13370;
	add.f64 	%fd20530, %fd20529, 0d4069000000000000;
	add.f64 	%fd20531, %fd20528, 0dC016CCCCCCCCCCCD;
	add.f64 	%fd20532, %fd5842, %fd20531;
	div.rn.f64 	%fd20533, %fd20530, %fd20532;
	add.s32 	%r21339, %r29100, -1;
	mad.lo.s32 	%r21340, %r21339, %r4941, %r29099;
	add.s32 	%r21341, %r21340, -1;
	mul.wide.s32 	%rd12032, %r21341, 8;
	add.s64 	%rd12033, %rd20, %rd12032;
	ld.local.f64 	%fd20534, [%rd12033];
	add.f64 	%fd20535, %fd20534, 0d4069000000000000;
	add.f64 	%fd20536, %fd6076, 0dC016CCCCCCCCCCCD;
	add.f64 	%fd20537, %fd5842, %fd20536;
	div.rn.f64 	%fd20538, %fd20535, %fd20537;
	setp.ltu.f64 	%p13371, %fd20533, %fd20538;
	selp.f64 	%fd27294, 0d7FF0000000000000, %fd20529, %p13371;
	selp.f64 	%fd27295, 0dBFF0000000000000, %fd20528, %p13371;
	bra.uni 	$L__BB1_13078;
$L__BB1_13073:
	setp.eq.s32 	%p13372, %r5089, 1;
	setp.eq.s32 	%p13373, %r5088, 1;
	or.pred  	%p13374, %p13373, %p13372;
	@%p13374 bra 	$L__BB1_13075;
	ld.global.f64 	%fd20539, [%rd1531+25192];
	cvt.u64.u32 	%rd12034, %r29098;
	add.s64 	%rd12035, %rd24, %rd12034;
	ld.local.s8 	%r21342, [%rd12035];
	mul.wide.s32 	%rd12036, %r21342, 5;
	cvt.s64.s32 	%rd12037, %r29097;
	add.s64 	%rd12038, %rd25, %rd12037;
	ld.local.s8 	%rd12039, [%rd12038];
	add.s64 	%rd12040, %rd12036, %rd12039;
	shl.b64 	%rd12041, %rd12040, 3;
	add.s64 	%rd12042, %rd1, %rd12041;
	ld.global.f64 	%fd20540, [%rd12042+45640];
	add.f64 	%fd20541, %fd20539, %fd20540;
	ld.local.s8 	%r21343, [%rd1530];
	mul.wide.s32 	%rd12043, %r21343, 5;
	ld.local.s8 	%rd12044, [%rd1532];
	add.s64 	%rd12045, %rd12043, %rd12044;
	shl.b64 	%rd12046, %rd12045, 3;
	add.s64 	%rd12047, %rd1, %rd12046;
	ld.global.f64 	%fd20542, [%rd12047+45640];
	add.f64 	%fd20543, %fd20541, %fd20542;
	add.s32 	%r21344, %r29098, -1;
	mad.lo.s32 	%r21345, %r21344, %r4941, %r29097;
	add.s32 	%r21346, %r21345, -1;
	mul.wide.s32 	%rd12048, %r21346, 8;
	add.s64 	%rd12049, %rd20, %rd12048;
	ld.local.f64 	%fd20544, [%rd12049];
	add.f64 	%fd20545, %fd20543, %fd20544;
	ld.global.f64 	%fd20546, [%rd1531+24472];
	ld.global.f64 	%fd20547, [%rd12042+45440];
	add.f64 	%fd20548, %fd20546, %fd20547;
	ld.global.f64 	%fd20549, [%rd12047+45440];
	add.f64 	%fd20550, %fd20548, %fd20549;
	add.s64 	%rd12050, %rd21, %rd12048;
	ld.local.f64 	%fd20551, [%rd12050];
	add.f64 	%fd20552, %fd20550, %fd20551;
	abs.f64 	%fd20553, %fd20545;
	setp.gt.f64 	%p13375, %fd20553, 0d41CDCD64FF800000;
	selp.f64 	%fd27295, 0dBFF0000000000000, %fd20552, %p13375;
	selp.f64 	%fd27294, 0d7FF0000000000000, %fd20545, %p13375;
	bra.uni 	$L__BB1_13078;
$L__BB1_13075:
	setp.eq.s32 	%p13376, %r5088, 1;
	setp.eq.s32 	%p13377, %r5089, 1;
	setp.eq.s32 	%p13378, %r5088, 0;
	and.pred  	%p13379, %p13378, %p13377;
	setp.eq.s32 	%p13380, %r5089, 0;
	and.pred  	%p13381, %p13376, %p13380;
	or.pred  	%p13382, %p13379, %p13381;
	mov.f64 	%fd27293, 0d0000000000000000;
	mov.f64 	%fd27292, 0dC0A9300000000000;
	not.pred 	%p13383, %p13382;
	@%p13383 bra 	$L__BB1_13077;
	sub.s32 	%r21347, %r29099, %r5081;
	setp.gt.u32 	%p13384, %r21347, 2147483646;
	abs.s32 	%r21348, %r21347;
	selp.b32 	%r21349, %r21348, 0, %p13384;
	add.s32 	%r21350, %r29099, %r21349;
	add.s32 	%r21351, %r21347, 1;
	selp.b32 	%r21352, 1, %r21351, %p13384;
	not.b32 	%r21353, %r21352;
	add.s32 	%r21354, %r21353, %r21350;
	mul.wide.u32 	%rd12051, %r21354, 8;
	add.s64 	%rd12052, %rd1, %rd12051;
	ld.global.f64 	%fd20556, [%rd12052+25192];
	cvt.u64.u32 	%rd12053, %r29098;
	add.s64 	%rd12054, %rd24, %rd12053;
	cvt.s64.s32 	%rd12055, %r29097;
	add.s64 	%rd12056, %rd25, %rd12055;
	ld.local.s8 	%r21355, [%rd1532];
	ld.local.u8 	%r21356, [%rd12054];
	ld.local.u8 	%r21357, [%rd1530];
	prmt.b32 	%r21358, %r21356, %r21357, 0x3340U;
	ld.local.u8 	%r21359, [%rd12056];
	prmt.b32 	%r21360, %r21359, 0, 0x3340U;
	prmt.b32 	%r21361, %r21358, %r21360, 0x5410U;
	mov.b32 	%r21362, 334205;
	dp4a.s32.u32 	%r21363, %r21361, %r21362, %r21355;
	mul.wide.s32 	%rd12057, %r21363, 8;
	add.s64 	%rd12058, %rd1, %rd12057;
	ld.global.f64 	%fd20557, [%rd12058+5000];
	add.f64 	%fd27293, %fd20556, %fd20557;
	ld.global.f64 	%fd20558, [%rd12052+24472];
	ld.global.f64 	%fd20559, [%rd12058];
	add.f64 	%fd27292, %fd20558, %fd20559;
$L__BB1_13077:
	add.s32 	%r21364, %r29098, -1;
	mad.lo.s32 	%r21365, %r21364, %r4941, %r29097;
	add.s32 	%r21366, %r21365, -1;
	mul.wide.s32 	%rd12059, %r21366, 8;
	add.s64 	%rd12060, %rd20, %rd12059;
	ld.local.f64 	%fd20560, [%rd12060];
	add.f64 	%fd20561, %fd27293, %fd20560;
	add.s64 	%rd12061, %rd21, %rd12059;
	ld.local.f64 	%fd20562, [%rd12061];
	add.f64 	%fd20563, %fd27292, %fd20562;
	abs.f64 	%fd20564, %fd20561;
	setp.gt.f64 	%p13385, %fd20564, 0d41CDCD64FF800000;
	selp.f64 	%fd27295, 0dBFF0000000000000, %fd20563, %p13385;
	selp.f64 	%fd27294, 0d7FF0000000000000, %fd20561, %p13385;
$L__BB1_13078:
	abs.f64 	%fd20565, %fd27295;
	max.f64 	%fd20567, %fd6077, %fd20565;
	setp.gt.f64 	%p13386, %fd20567, 0d41CDCD64FF800000;
	sub.f64 	%fd20568, %fd6076, %fd27295;
	abs.f64 	%fd20569, %fd20568;
	setp.geu.f64 	%p13387, %fd20569, 0d3EE4F8B588E368F1;
	or.pred  	%p13388, %p13386, %p13387;
	@%p13388 bra 	$L__BB1_13081;
	add.s32 	%r21367, %r29100, -1;
	mad.lo.s32 	%r21368, %r21367, %r4941, %r29099;
	add.s32 	%r21369, %r21368, -1;
	mul.wide.s32 	%rd12062, %r21369, 8;
	add.s64 	%rd12063, %rd20, %rd12062;
	ld.local.f64 	%fd20571, [%rd12063];
	abs.f64 	%fd20572, %fd20571;
	abs.f64 	%fd20573, %fd27294;
	max.f64 	%fd20575, %fd20572, %fd20573;
	setp.gt.f64 	%p13389, %fd20575, 0d41CDCD64FF800000;
	sub.f64 	%fd20576, %fd20571, %fd27294;
	abs.f64 	%fd20577, %fd20576;
	setp.geu.f64 	%p13390, %fd20577, 0d3EE4F8B588E368F1;
	or.pred  	%p13391, %p13389, %p13390;
	@%p13391 bra 	$L__BB1_13081;
	add.s32 	%r21370, %r29098, -1;
	mul.wide.u32 	%rd12064, %r21370, 4;
	add.s64 	%rd12065, %rd22, %rd12064;
	st.local.u32 	[%rd12065], %r29097;
	mul.wide.s32 	%rd12066, %r29097, 4;
	add.s64 	%rd12067, %rd23, %rd12066;
	st.local.u32 	[%rd12067+-4], %r29098;
	mov.pred 	%p18212, 0;
	mov.u32 	%r29099, %r29097;
	mov.u32 	%r29100, %r29098;
	bra.uni 	$L__BB1_13082;
$L__BB1_13081:
	add.s32 	%r5090, %r29098, -1;
	add.s32 	%r29097, %r29097, 1;
	setp.gt.s32 	%p13394, %r29098, 1;
	setp.lt.s32 	%p13395, %r29097, %r29099;
	and.pred  	%p13396, %p13394, %p13395;
	mov.u32 	%r29098, %r5090;
	@%p13396 bra 	$L__BB1_13068;
$L__BB1_13082:
	add.s32 	%r29096, %r5081, 1;
	setp.lt.u32 	%p13397, %r5081, 32;
	and.pred  	%p13398, %p18212, %p13397;
	@%p13398 bra 	$L__BB1_13066;
$L__BB1_13083:
	cvt.s64.s32 	%rd12068, %r29099;
	add.s64 	%rd12069, %rd25, %rd12068;
	ld.local.u8 	%rs6947, [%rd12069];
	bra.uni 	$L__BB1_13010;
$L__BB1_13084:
	mov.pred 	%p18213, -1;
	min.s32 	%r21371, %r29110, %r29111;
	setp.lt.s32 	%p13400, %r21371, 2;
	@%p13400 bra 	$L__BB1_13087;
	cvt.u64.u32 	%rd12070, %r4873;
	add.s64 	%rd12071, %rd18, %rd12070;
	cvt.u64.u32 	%rd12072, %r29111;
	add.s64 	%rd12073, %rd18, %rd12072;
	cvt.u64.u32 	%rd12074, %r4875;
	add.s64 	%rd12075, %rd19, %rd12074;
	cvt.u64.u32 	%rd12076, %r29110;
	add.s64 	%rd12077, %rd19, %rd12076;
	ld.local.s8 	%r21372, [%rd12077];
	ld.local.u8 	%r21373, [%rd12071];
	ld.local.u8 	%r21374, [%rd12073];
	prmt.b32 	%r21375, %r21374, %r21373, 0x3340U;
	ld.local.u8 	%r21376, [%rd12075];
	prmt.b32 	%r21377, %r21376, 0, 0x3340U;
	prmt.b32 	%r21378, %r21375, %r21377, 0x5410U;
	mov.b32 	%r21379, 359705;
	dp4a.s32.u32 	%r21380, %r21378, %r21379, %r21372;
	mul.wide.s32 	%rd12078, %r21380, 8;
	add.s64 	%rd12079, %rd1, %rd12078;
	ld.global.f64 	%fd20579, [%rd12079];
	sub.s32 	%r21381, %r4874, %r4786;
	add.s32 	%r5097, %r29110, -2;
	add.s32 	%r21382, %r5097, %r21381;
	mul.wide.s32 	%rd12080, %r21382, 8;
	add.s64 	%rd12081, %rd15, %rd12080;
	ld.local.f64 	%fd20580, [%rd12081];
	add.f64 	%fd20581, %fd20579, %fd20580;
	abs.f64 	%fd20582, %fd20581;
	max.f64 	%fd20584, %fd5832, %fd20582;
	setp.gt.f64 	%p13402, %fd20584, 0d41CDCD64FF800000;
	sub.f64 	%fd20585, %fd5831, %fd20581;
	abs.f64 	%fd20586, %fd20585;
	setp.geu.f64 	%p13403, %fd20586, 0d3EE4F8B588E368F1;
	or.pred  	%p13404, %p13402, %p13403;
	@%p13404 bra 	$L__BB1_13087;
	add.s32 	%r21383, %r29111, -2;
	mul.wide.u32 	%rd12082, %r21383, 4;
	add.s64 	%rd12083, %rd16, %rd12082;
	st.local.u32 	[%rd12083], %r4875;
	mul.wide.u32 	%rd12084, %r5097, 4;
	add.s64 	%rd12085, %rd17, %rd12084;
	st.local.u32 	[%rd12085], %r4873;
	mov.pred 	%p18213, 0;
	mov.u32 	%r29110, %r4875;
	mov.u32 	%r29111, %r4873;
$L__BB1_13087:
	not.pred 	%p13406, %p18213;
	@%p13406 bra 	$L__BB1_13106;
	mov.b32 	%r29107, 3;
$L__BB1_13089:
	mov.u32 	%r5102, %r29107;
	add.s32 	%r5103, %r29111, -1;
	sub.s32 	%r21385, %r29110, %r5102;
	add.s32 	%r21386, %r21385, 1;
	setp.gt.u32 	%p13408, %r21385, 2147483646;
	abs.s32 	%r21387, %r21385;
	selp.b32 	%r5104, %r21387, 0, %p13408;
	sub.s32 	%r29109, %r5103, %r5104;
	selp.b32 	%r29108, 1, %r21386, %p13408;
	setp.lt.s32 	%p13409, %r29109, 1;
	setp.ge.s32 	%p13410, %r29108, %r29110;
	mov.pred 	%p18214, -1;
	or.pred  	%p13411, %p13409, %p13410;
	@%p13411 bra 	$L__BB1_13105;
	add.s32 	%r21389, %r29110, -1;
	mad.lo.s32 	%r21390, %r5103, %r4786, %r21389;
	mul.wide.s32 	%rd12086, %r21390, 8;
	add.s64 	%rd12087, %rd15, %rd12086;
	ld.local.f64 	%fd6092, [%rd12087];
	abs.f64 	%fd6093, %fd6092;
	add.s32 	%r21391, %r21389, %r5104;
	sub.s32 	%r21392, %r21391, %r29108;
	mul.wide.s32 	%rd12088, %r21392, 8;
	add.s64 	%rd1533, %rd1, %rd12088;
$L__BB1_13091:
	cvt.s64.s32 	%rd12089, %r29110;
	add.s64 	%rd1534, %rd19, %rd12089;
	not.b32 	%r21393, %r29109;
	add.s32 	%r5109, %r29111, %r21393;
	not.b32 	%r21394, %r29108;
	add.s32 	%r5110, %r29110, %r21394;
	setp.eq.s32 	%p13412, %r5109, 0;
	setp.gt.s32 	%p13413, %r5110, 0;
	and.pred  	%p13414, %p13412, %p13413;
	@%p13414 bra 	$L__BB1_13096;
	setp.eq.s32 	%p13415, %r5110, 0;
	setp.gt.s32 	%p13416, %r5109, 0;
	and.pred  	%p13417, %p13416, %p13415;
	@%p13417 bra 	$L__BB1_13096;
	setp.eq.s32 	%p13418, %r5109, 1;
	setp.eq.s32 	%p13419, %r5110, 1;
	and.pred  	%p13420, %p13418, %p13419;
	@%p13420 bra 	$L__BB1_13095;
	ld.global.f64 	%fd20588, [%rd1533+24952];
	cvt.u64.u32 	%rd12090, %r29109;
	add.s64 	%rd12091, %rd18, %rd12090;
	cvt.s64.s32 	%rd12092, %r29108;
	add.s64 	%rd12093, %rd19, %rd12092;
	ld.local.s8 	%r21395, [%rd12093+1];
	ld.local.u8 	%r21396, [%rd12091+1];
	ld.local.u8 	%r21397, [%rd12091];
	prmt.b32 	%r21398, %r21397, %r21396, 0x3340U;
	ld.local.u8 	%r21399, [%rd12093];
	prmt.b32 	%r21400, %r21399, 0, 0x3340U;
	prmt.b32 	%r21401, %r21398, %r21400, 0x5410U;
	mov.b32 	%r21402, 334205;
	dp4a.s32.u32 	%r21403, %r21401, %r21402, %r21395;
	mul.wide.s32 	%rd12094, %r21403, 8;
	add.s64 	%rd12095, %rd1, %rd12094;
	ld.global.f64 	%fd20589, [%rd12095+30440];
	add.f64 	%fd20590, %fd20588, %fd20589;
	cvt.s64.s32 	%rd12096, %r29110;
	add.s64 	%rd12097, %rd19, %rd12096;
	cvt.s64.s32 	%rd12098, %r29111;
	add.s64 	%rd12099, %rd18, %rd12098;
	ld.local.s8 	%r21404, [%rd12099+-1];
	ld.local.u8 	%r21405, [%rd12097];
	ld.local.u8 	%r21406, [%rd12097+-1];
	prmt.b32 	%r21407, %r21406, %r21405, 0x3340U;
	ld.local.u8 	%r21408, [%rd12099];
	prmt.b32 	%r21409, %r21408, 0, 0x3340U;
	prmt.b32 	%r21410, %r21407, %r21409, 0x5410U;
	mov.b32 	%r21411, 359705;
	dp4a.s32.u32 	%r21412, %r21410, %r21411, %r21404;
	mul.wide.s32 	%rd12100, %r21412, 8;
	add.s64 	%rd12101, %rd1, %rd12100;
	ld.global.f64 	%fd20591, [%rd12101+30440];
	add.f64 	%fd20592, %fd20590, %fd20591;
	add.s32 	%r21413, %r29109, -1;
	mad.lo.s32 	%r21414, %r21413, %r4786, %r29108;
	add.s32 	%r21415, %r21414, -1;
	mul.wide.s32 	%rd12102, %r21415, 8;
	add.s64 	%rd12103, %rd14, %rd12102;
	ld.local.f64 	%fd20593, [%rd12103];
	add.f64 	%fd20594, %fd20592, %fd20593;
	ld.global.f64 	%fd20595, [%rd1533+24232];
	ld.global.f64 	%fd20596, [%rd12095+25440];
	add.f64 	%fd20597, %fd20595, %fd20596;
	ld.global.f64 	%fd20598, [%rd12101+25440];
	add.f64 	%fd20599, %fd20597, %fd20598;
	sub.s32 	%r21416, %r5109, %r5110;
	abs.s32 	%r21417, %r21416;
	cvt.rn.f64.s32 	%fd20600, %r21417;
	fma.rn.f64 	%fd20601, %fd20600, 0dBFEEF3E864B31D04, %fd20599;
	add.s64 	%rd12104, %rd15, %rd12102;
	ld.local.f64 	%fd20602, [%rd12104];
	add.f64 	%fd20603, %fd20602, %fd20601;
	abs.f64 	%fd20604, %fd20594;
	setp.gt.f64 	%p13421, %fd20604, 0d41CDCD64FF800000;
	selp.f64 	%fd27299, 0dBFF0000000000000, %fd20603, %p13421;
	selp.f64 	%fd27298, 0d7FF0000000000000, %fd20594, %p13421;
	bra.uni 	$L__BB1_13101;
$L__BB1_13095:
	cvt.u64.u32 	%rd12105, %r29109;
	add.s64 	%rd12106, %rd18, %rd12105;
	cvt.s64.s32 	%rd12107, %r29108;
	add.s64 	%rd12108, %rd19, %rd12107;
	ld.local.s8 	%r21418, [%rd12108+1];
	ld.local.u8 	%r21419, [%rd12106+1];
	ld.local.u8 	%r21420, [%rd12106];
	prmt.b32 	%r21421, %r21420, %r21419, 0x3340U;
	ld.local.u8 	%r21422, [%rd12108];
	prmt.b32 	%r21423, %r21422, 0, 0x3340U;
	prmt.b32 	%r21424, %r21421, %r21423, 0x5410U;
	mov.b32 	%r21425, 334205;
	dp4a.s32.u32 	%r21426, %r21424, %r21425, %r21418;
	mul.wide.s32 	%rd12109, %r21426, 8;
	add.s64 	%rd12110, %rd1, %rd12109;
	ld.global.f64 	%fd20605, [%rd12110+10000];
	cvt.s64.s32 	%rd12111, %r29111;
	add.s64 	%rd12112, %rd18, %rd12111;
	ld.local.s8 	%r21427, [%rd12112+-1];
	ld.local.u8 	%r21428, [%rd1534];
	ld.local.u8 	%r21429, [%rd1534+-1];
	prmt.b32 	%r21430, %r21429, %r21428, 0x3340U;
	ld.local.u8 	%r21431, [%rd12112];
	prmt.b32 	%r21432, %r21431, 0, 0x3340U;
	prmt.b32 	%r21433, %r21430, %r21432, 0x5410U;
	mov.b32 	%r21434, 359705;
	dp4a.s32.u32 	%r21435, %r21433, %r21434, %r21427;
	mul.wide.s32 	%rd12113, %r21435, 8;
	add.s64 	%rd12114, %rd1, %rd12113;
	ld.global.f64 	%fd20606, [%rd12114+10000];
	add.f64 	%fd20607, %fd20605, %fd20606;
	add.s32 	%r21436, %r29109, -1;
	mad.lo.s32 	%r21437, %r21436, %r4786, %r29108;
	add.s32 	%r21438, %r21437, -1;
	mul.wide.s32 	%rd12115, %r21438, 8;
	add.s64 	%rd12116, %rd15, %rd12115;
	ld.local.f64 	%fd20608, [%rd12116];
	add.f64 	%fd20609, %fd20607, %fd20608;
	ld.global.f64 	%fd20610, [%rd12110+15000];
	ld.global.f64 	%fd20611, [%rd12114+15000];
	add.f64 	%fd20612, %fd20610, %fd20611;
	add.s64 	%rd12117, %rd14, %rd12115;
	ld.local.f64 	%fd20613, [%rd12117];
	add.f64 	%fd20614, %fd20612, %fd20613;
	abs.f64 	%fd20615, %fd20614;
	setp.gt.f64 	%p13422, %fd20615, 0d41CDCD64FF800000;
	selp.f64 	%fd20616, 0dBFF0000000000000, %fd20609, %p13422;
	selp.f64 	%fd20617, 0d7FF0000000000000, %fd20614, %p13422;
	add.f64 	%fd20618, %fd20617, 0d4069000000000000;
	add.f64 	%fd20619, %fd20616, 0dC016CCCCCCCCCCCD;
	add.f64 	%fd20620, %fd5604, %fd20619;
	div.rn.f64 	%fd20621, %fd20618, %fd20620;
	add.s32 	%r21439, %r29111, -1;
	mad.lo.s32 	%r21440, %r21439, %r4786, %r29110;
	add.s32 	%r21441, %r21440, -1;
	mul.wide.s32 	%rd12118, %r21441, 8;
	add.s64 	%rd12119, %rd14, %rd12118;
	ld.local.f64 	%fd20622, [%rd12119];
	add.f64 	%fd20623, %fd20622, 0d4069000000000000;
	add.f64 	%fd20624, %fd6092, 0dC016CCCCCCCCCCCD;
	add.f64 	%fd20625, %fd5604, %fd20624;
	div.rn.f64 	%fd20626, %fd20623, %fd20625;
	setp.ltu.f64 	%p13423, %fd20621, %fd20626;
	selp.f64 	%fd27298, 0d7FF0000000000000, %fd20617, %p13423;
	selp.f64 	%fd27299, 0dBFF0000000000000, %fd20616, %p13423;
	bra.uni 	$L__BB1_13101;
$L__BB1_13096:
	setp.eq.s32 	%p13424, %r5110, 1;
	setp.eq.s32 	%p13425, %r5109, 1;
	or.pred  	%p13426, %p13425, %p13424;
	@%p13426 bra 	$L__BB1_13098;
	ld.global.f64 	%fd20627, [%rd1533+25192];
	cvt.u64.u32 	%rd12120, %r29109;
	add.s64 	%rd12121, %rd18, %rd12120;
	ld.local.s8 	%r21442, [%rd12121];
	mul.wide.s32 	%rd12122, %r21442, 5;
	cvt.s64.s32 	%rd12123, %r29108;
	add.s64 	%rd12124, %rd19, %rd12123;
	ld.local.s8 	%rd12125, [%rd12124];
	add.s64 	%rd12126, %rd12122, %rd12125;
	shl.b64 	%rd12127, %rd12126, 3;
	add.s64 	%rd12128, %rd1, %rd12127;
	ld.global.f64 	%fd20628, [%rd12128+45640];
	add.f64 	%fd20629, %fd20627, %fd20628;
	cvt.s64.s32 	%rd12129, %r29111;
	add.s64 	%rd12130, %rd18, %rd12129;
	ld.local.s8 	%r21443, [%rd12130];
	mul.wide.s32 	%rd12131, %r21443, 5;
	ld.local.s8 	%rd12132, [%rd1534];
	add.s64 	%rd12133, %rd12131, %rd12132;
	shl.b64 	%rd12134, %rd12133, 3;
	add.s64 	%rd12135, %rd1, %rd12134;
	ld.global.f64 	%fd20630, [%rd12135+45640];
	add.f64 	%fd20631, %fd20629, %fd20630;
	add.s32 	%r21444, %r29109, -1;
	mad.lo.s32 	%r21445, %r21444, %r4786, %r29108;
	add.s32 	%r21446, %r21445, -1;
	mul.wide.s32 	%rd12136, %r21446, 8;
	add.s64 	%rd12137, %rd14, %rd12136;
	ld.local.f64 	%fd20632, [%rd12137];
	add.f64 	%fd20633, %fd20631, %fd20632;
	ld.global.f64 	%fd20634, [%rd1533+24472];
	ld.global.f64 	%fd20635, [%rd12128+45440];
	add.f64 	%fd20636, %fd20634, %fd20635;
	ld.global.f64 	%fd20637, [%rd12135+45440];
	add.f64 	%fd20638, %fd20636, %fd20637;
	add.s64 	%rd12138, %rd15, %rd12136;
	ld.local.f64 	%fd20639, [%rd12138];
	add.f64 	%fd20640, %fd20638, %fd20639;
	abs.f64 	%fd20641, %fd20633;
	setp.gt.f64 	%p13427, %fd20641, 0d41CDCD64FF800000;
	selp.f64 	%fd27299, 0dBFF0000000000000, %fd20640, %p13427;
	selp.f64 	%fd27298, 0d7FF0000000000000, %fd20633, %p13427;
	bra.uni 	$L__BB1_13101;
$L__BB1_13098:
	setp.eq.s32 	%p13428, %r5109, 1;
	setp.eq.s32 	%p13429, %r5110, 1;
	setp.eq.s32 	%p13430, %r5109, 0;
	and.pred  	%p13431, %p13430, %p13429;
	setp.eq.s32 	%p13432, %r5110, 0;
	and.pred  	%p13433, %p13428, %p13432;
	or.pred  	%p13434, %p13431, %p13433;
	mov.f64 	%fd27297, 0d0000000000000000;
	mov.f64 	%fd27296, 0dC0A9300000000000;
	not.pred 	%p13435, %p13434;
	@%p13435 bra 	$L__BB1_13100;
	sub.s32 	%r21447, %r29110, %r5102;
	setp.gt.u32 	%p13436, %r21447, 2147483646;
	abs.s32 	%r21448, %r21447;
	selp.b32 	%r21449, %r21448, 0, %p13436;
	add.s32 	%r21450, %r29110, %r21449;
	add.s32 	%r21451, %r21447, 1;
	selp.b32 	%r21452, 1, %r21451, %p13436;
	not.b32 	%r21453, %r21452;
	add.s32 	%r21454, %r21453, %r21450;
	mul.wide.u32 	%rd12139, %r21454, 8;
	add.s64 	%rd12140, %rd1, %rd12139;
	ld.global.f64 	%fd20644, [%rd12140+25192];
	cvt.u64.u32 	%rd12141, %r29109;
	add.s64 	%rd12142, %rd18, %rd12141;
	cvt.s64.s32 	%rd12143, %r29111;
	add.s64 	%rd12144, %rd18, %rd12143;
	cvt.s64.s32 	%rd12145, %r29108;
	add.s64 	%rd12146, %rd19, %rd12145;
	ld.local.s8 	%r21455, [%rd1534];
	ld.local.u8 	%r21456, [%rd12144];
	ld.local.u8 	%r21457, [%rd12142];
	prmt.b32 	%r21458, %r21457, %r21456, 0x3340U;
	ld.local.u8 	%r21459, [%rd12146];
	prmt.b32 	%r21460, %r21459, 0, 0x3340U;
	prmt.b32 	%r21461, %r21458, %r21460, 0x5410U;
	mov.b32 	%r21462, 334205;
	dp4a.s32.u32 	%r21463, %r21461, %r21462, %r21455;
	mul.wide.s32 	%rd12147, %r21463, 8;
	add.s64 	%rd12148, %rd1, %rd12147;
	ld.global.f64 	%fd20645, [%rd12148+5000];
	add.f64 	%fd27297, %fd20644, %fd20645;
	ld.global.f64 	%fd20646, [%rd12140+24472];
	ld.global.f64 	%fd20647, [%rd12148];
	add.f64 	%fd27296, %fd20646, %fd20647;
$L__BB1_13100:
	add.s32 	%r21464, %r29109, -1;
	mad.lo.s32 	%r21465, %r21464, %r4786, %r29108;
	add.s32 	%r21466, %r21465, -1;
	mul.wide.s32 	%rd12149, %r21466, 8;
	add.s64 	%rd12150, %rd14, %rd12149;
	ld.local.f64 	%fd20648, [%rd12150];
	add.f64 	%fd20649, %fd27297, %fd20648;
	add.s64 	%rd12151, %rd15, %rd12149;
	ld.local.f64 	%fd20650, [%rd12151];
	add.f64 	%fd20651, %fd27296, %fd20650;
	abs.f64 	%fd20652, %fd20649;
	setp.gt.f64 	%p13437, %fd20652, 0d41CDCD64FF800000;
	selp.f64 	%fd27299, 0dBFF0000000000000, %fd20651, %p13437;
	selp.f64 	%fd27298, 0d7FF0000000000000, %fd20649, %p13437;
$L__BB1_13101:
	abs.f64 	%fd20653, %fd27299;
	max.f64 	%fd20655, %fd6093, %fd20653;
	setp.gt.f64 	%p13438, %fd20655, 0d41CDCD64FF800000;
	sub.f64 	%fd20656, %fd6092, %fd27299;
	abs.f64 	%fd20657, %fd20656;
	setp.geu.f64 	%p13439, %fd20657, 0d3EE4F8B588E368F1;
	or.pred  	%p13440, %p13438, %p13439;
	@%p13440 bra 	$L__BB1_13104;
	add.s32 	%r21467, %r29111, -1;
	mad.lo.s32 	%r21468, %r21467, %r4786, %r29110;
	add.s32 	%r21469, %r21468, -1;
	mul.wide.s32 	%rd12152, %r21469, 8;
	add.s64 	%rd12153, %rd14, %rd12152;
	ld.local.f64 	%fd20659, [%rd12153];
	abs.f64 	%fd20660, %fd20659;
	abs.f64 	%fd20661, %fd27298;
	max.f64 	%fd20663, %fd20660, %fd20661;
	setp.gt.f64 	%p13441, %fd20663, 0d41CDCD64FF800000;
	sub.f64 	%fd20664, %fd20659, %fd27298;
	abs.f64 	%fd20665, %fd20664;
	setp.geu.f64 	%p13442, %fd20665, 0d3EE4F8B588E368F1;
	or.pred  	%p13443, %p13441, %p13442;
	@%p13443 bra 	$L__BB1_13104;
	add.s32 	%r21470, %r29109, -1;
	mul.wide.u32 	%rd12154, %r21470, 4;
	add.s64 	%rd12155, %rd16, %rd12154;
	st.local.u32 	[%rd12155], %r29108;
	mul.wide.s32 	%rd12156, %r29108, 4;
	add.s64 	%rd12157, %rd17, %rd12156;
	st.local.u32 	[%rd12157+-4], %r29109;
	mov.pred 	%p18214, 0;
	mov.u32 	%r29110, %r29108;
	mov.u32 	%r29111, %r29109;
	bra.uni 	$L__BB1_13105;
$L__BB1_13104:
	add.s32 	%r5111, %r29109, -1;
	add.s32 	%r29108, %r29108, 1;
	setp.gt.s32 	%p13446, %r29109, 1;
	setp.lt.s32 	%p13447, %r29108, %r29110;
	and.pred  	%p13448, %p13446, %p13447;
	mov.u32 	%r29109, %r5111;
	@%p13448 bra 	$L__BB1_13091;
$L__BB1_13105:
	add.s32 	%r29107, %r5102, 1;
	setp.lt.u32 	%p13449, %r5102, 32;
	and.pred  	%p13450, %p18214, %p13449;
	@%p13450 bra 	$L__BB1_13089;
$L__BB1_13106:
	cvt.s64.s32 	%rd12158, %r29111;
	add.s64 	%rd12159, %rd18, %rd12158;
	ld.local.u8 	%rs6932, [%rd12159];
	cvt.s64.s32 	%rd12160, %r29110;
	add.s64 	%rd12161, %rd19, %rd12160;
	ld.local.u8 	%rs6931, [%rd12161];
	bra.uni 	$L__BB1_12648;
$L__BB1_13107:
	mov.pred 	%p18215, -1;
	min.s32 	%r21471, %r29121, %r29122;
	setp.lt.s32 	%p13452, %r21471, 2;
	@%p13452 bra 	$L__BB1_13110;
	cvt.u64.u32 	%rd12162, %r4651;
	add.s64 	%rd12163, %rd12, %rd12162;
	cvt.u64.u32 	%rd12164, %r4653;
	add.s64 	%rd12165, %rd13, %rd12164;
	cvt.u64.u32 	%rd12166, %r29121;
	add.s64 	%rd12167, %rd13, %rd12166;
	ld.local.s8 	%r21472, [%rd12167];
	ld.local.u8 	%r21473, [%rd12163];
	prmt.b32 	%r21475, %r20036, %r21473, 0x3340U;
	ld.local.u8 	%r21476, [%rd12165];
	prmt.b32 	%r21477, %r21476, 0, 0x3340U;
	prmt.b32 	%r21478, %r21475, %r21477, 0x5410U;
	mov.b32 	%r21479, 359705;
	dp4a.s32.u32 	%r21480, %r21478, %r21479, %r21472;
	mul.wide.s32 	%rd12168, %r21480, 8;
	add.s64 	%rd12169, %rd1, %rd12168;
	ld.global.f64 	%fd20667, [%rd12169];
	sub.s32 	%r21481, %r4652, %r4574;
	add.s32 	%r5118, %r29121, -2;
	add.s32 	%r21482, %r5118, %r21481;
	mul.wide.s32 	%rd12170, %r21482, 8;
	add.s64 	%rd12171, %rd9, %rd12170;
	ld.local.f64 	%fd20668, [%rd12171];
	add.f64 	%fd20669, %fd20667, %fd20668;
	abs.f64 	%fd20670, %fd20669;
	max.f64 	%fd20672, %fd5594, %fd20670;
	setp.gt.f64 	%p13454, %fd20672, 0d41CDCD64FF800000;
	sub.f64 	%fd20673, %fd5593, %fd20669;
	abs.f64 	%fd20674, %fd20673;
	setp.geu.f64 	%p13455, %fd20674, 0d3EE4F8B588E368F1;
	or.pred  	%p13456, %p13454, %p13455;
	@%p13456 bra 	$L__BB1_13110;
	add.s32 	%r21483, %r29122, -2;
	mul.wide.u32 	%rd12172, %r21483, 4;
	add.s64 	%rd12173, %rd10, %rd12172;
	st.local.u32 	[%rd12173], %r4653;
	mul.wide.u32 	%rd12174, %r5118, 4;
	add.s64 	%rd12175, %rd11, %rd12174;
	st.local.u32 	[%rd12175], %r4651;
	mov.pred 	%p18215, 0;
	mov.u32 	%r29121, %r4653;
	mov.u32 	%r29122, %r4651;
$L__BB1_13110:
	not.pred 	%p13458, %p18215;
	@%p13458 bra 	$L__BB1_13129;
	mov.b32 	%r29118, 3;
$L__BB1_13112:
	mov.u32 	%r5123, %r29118;
	add.s32 	%r5124, %r29122, -1;
	sub.s32 	%r21485, %r29121, %r5123;
	add.s32 	%r21486, %r21485, 1;
	setp.gt.u32 	%p13460, %r21485, 2147483646;
	abs.s32 	%r21487, %r21485;
	selp.b32 	%r5125, %r21487, 0, %p13460;
	sub.s32 	%r29120, %r5124, %r5125;
	selp.b32 	%r29119, 1, %r21486, %p13460;
	setp.lt.s32 	%p13461, %r29120, 1;
	setp.ge.s32 	%p13462, %r29119, %r29121;
	mov.pred 	%p18216, -1;
	or.pred  	%p13463, %p13461, %p13462;
	@%p13463 bra 	$L__BB1_13128;
	cvt.s64.s32 	%rd12176, %r29121;
	add.s64 	%rd1535, %rd13, %rd12176;
	add.s32 	%r21489, %r29121, -1;
	mad.lo.s32 	%r21490, %r5124, %r4574, %r21489;
	mul.wide.s32 	%rd12177, %r21490, 8;
	add.s64 	%rd12178, %rd9, %rd12177;
	ld.local.f64 	%fd6108, [%rd12178];
	abs.f64 	%fd6109, %fd6108;
	add.s32 	%r21491, %r21489, %r5125;
	sub.s32 	%r21492, %r21491, %r29119;
	mul.wide.s32 	%rd12179, %r21492, 8;
	add.s64 	%rd1536, %rd1, %rd12179;
$L__BB1_13114:
	cvt.s64.s32 	%rd12180, %r29122;
	add.s64 	%rd1537, %rd12, %rd12180;
	not.b32 	%r21493, %r29120;
	add.s32 	%r5130, %r29122, %r21493;
	not.b32 	%r21494, %r29119;
	add.s32 	%r5131, %r29121, %r21494;
	setp.eq.s32 	%p13464, %r5130, 0;
	setp.gt.s32 	%p13465, %r5131, 0;
	and.pred  	%p13466, %p13464, %p13465;
	@%p13466 bra 	$L__BB1_13119;
	setp.eq.s32 	%p13467, %r5131, 0;
	setp.gt.s32 	%p13468, %r5130, 0;
	and.pred  	%p13469, %p13468, %p13467;
	@%p13469 bra 	$L__BB1_13119;
	setp.eq.s32 	%p13470, %r5130, 1;
	setp.eq.s32 	%p13471, %r5131, 1;
	and.pred  	%p13472, %p13470, %p13471;
	@%p13472 bra 	$L__BB1_13118;
	ld.global.f64 	%fd20676, [%rd1536+24952];
	cvt.u64.u32 	%rd12181, %r29120;
	add.s64 	%rd12182, %rd12, %rd12181;
	cvt.s64.s32 	%rd12183, %r29119;
	add.s64 	%rd12184, %rd13, %rd12183;
	ld.local.s8 	%r21495, [%rd12184+1];
	ld.local.u8 	%r21496, [%rd12182+1];
	ld.local.u8 	%r21497, [%rd12182];
	prmt.b32 	%r21498, %r21497, %r21496, 0x3340U;
	ld.local.u8 	%r21499, [%rd12184];
	prmt.b32 	%r21500, %r21499, 0, 0x3340U;
	prmt.b32 	%r21501, %r21498, %r21500, 0x5410U;
	mov.b32 	%r21502, 334205;
	dp4a.s32.u32 	%r21503, %r21501, %r21502, %r21495;
	mul.wide.s32 	%rd12185, %r21503, 8;
	add.s64 	%rd12186, %rd1, %rd12185;
	ld.global.f64 	%fd20677, [%rd12186+30440];
	add.f64 	%fd20678, %fd20676, %fd20677;
	cvt.s64.s32 	%rd12187, %r29122;
	add.s64 	%rd12188, %rd12, %rd12187;
	ld.local.s8 	%r21504, [%rd12188+-1];
	ld.local.u8 	%r21505, [%rd1535];
	ld.local.u8 	%r21506, [%rd1535+-1];
	prmt.b32 	%r21507, %r21506, %r21505, 0x3340U;
	ld.local.u8 	%r21508, [%rd12188];
	prmt.b32 	%r21509, %r21508, 0, 0x3340U;
	prmt.b32 	%r21510, %r21507, %r21509, 0x5410U;
	mov.b32 	%r21511, 359705;
	dp4a.s32.u32 	%r21512, %r21510, %r21511, %r21504;
	mul.wide.s32 	%rd12189, %r21512, 8;
	add.s64 	%rd12190, %rd1, %rd12189;
	ld.global.f64 	%fd20679, [%rd12190+30440];
	add.f64 	%fd20680, %fd20678, %fd20679;
	add.s32 	%r21513, %r29120, -1;
	mad.lo.s32 	%r21514, %r21513, %r4574, %r29119;
	add.s32 	%r21515, %r21514, -1;
	mul.wide.s32 	%rd12191, %r21515, 8;
	add.s64 	%rd12192, %rd8, %rd12191;
	ld.local.f64 	%fd20681, [%rd12192];
	add.f64 	%fd20682, %fd20680, %fd20681;
	ld.global.f64 	%fd20683, [%rd1536+24232];
	ld.global.f64 	%fd20684, [%rd12186+25440];
	add.f64 	%fd20685, %fd20683, %fd20684;
	ld.global.f64 	%fd20686, [%rd12190+25440];
	add.f64 	%fd20687, %fd20685, %fd20686;
	sub.s32 	%r21516, %r5130, %r5131;
	abs.s32 	%r21517, %r21516;
	cvt.rn.f64.s32 	%fd20688, %r21517;
	fma.rn.f64 	%fd20689, %fd20688, 0dBFEEF3E864B31D04, %fd20687;
	add.s64 	%rd12193, %rd9, %rd12191;
	ld.local.f64 	%fd20690, [%rd12193];
	add.f64 	%fd20691, %fd20690, %fd20689;
	abs.f64 	%fd20692, %fd20682;
	setp.gt.f64 	%p13473, %fd20692, 0d41CDCD64FF800000;
	selp.f64 	%fd27303, 0dBFF0000000000000, %fd20691, %p13473;
	selp.f64 	%fd27302, 0d7FF0000000000000, %fd20682, %p13473;
	bra.uni 	$L__BB1_13124;
$L__BB1_13118:
	cvt.u64.u32 	%rd12194, %r29120;
	add.s64 	%rd12195, %rd12, %rd12194;
	cvt.s64.s32 	%rd12196, %r29119;
	add.s64 	%rd12197, %rd13, %rd12196;
	ld.local.s8 	%r21518, [%rd12197+1];
	ld.local.u8 	%r21519, [%rd12195+1];
	ld.local.u8 	%r21520, [%rd12195];
	prmt.b32 	%r21521, %r21520, %r21519, 0x3340U;
	ld.local.u8 	%r21522, [%rd12197];
	prmt.b32 	%r21523, %r21522, 0, 0x3340U;
	prmt.b32 	%r21524, %r21521, %r21523, 0x5410U;
	mov.b32 	%r21525, 334205;
	dp4a.s32.u32 	%r21526, %r21524, %r21525, %r21518;
	mul.wide.s32 	%rd12198, %r21526, 8;
	add.s64 	%rd12199, %rd1, %rd12198;
	ld.global.f64 	%fd20693, [%rd12199+10000];
	ld.local.s8 	%r21527, [%rd1537+-1];
	ld.local.u8 	%r21528, [%rd1535];
	ld.local.u8 	%r21529, [%rd1535+-1];
	prmt.b32 	%r21530, %r21529, %r21528, 0x3340U;
	ld.local.u8 	%r21531, [%rd1537];
	prmt.b32 	%r21532, %r21531, 0, 0x3340U;
	prmt.b32 	%r21533, %r21530, %r21532, 0x5410U;
	mov.b32 	%r21534, 359705;
	dp4a.s32.u32 	%r21535, %r21533, %r21534, %r21527;
	mul.wide.s32 	%rd12200, %r21535, 8;
	add.s64 	%rd12201, %rd1, %rd12200;
	ld.global.f64 	%fd20694, [%rd12201+10000];
	add.f64 	%fd20695, %fd20693, %fd20694;
	add.s32 	%r21536, %r29120, -1;
	mad.lo.s32 	%r21537, %r21536, %r4574, %r29119;
	add.s32 	%r21538, %r21537, -1;
	mul.wide.s32 	%rd12202, %r21538, 8;
	add.s64 	%rd12203, %rd9, %rd12202;
	ld.local.f64 	%fd20696, [%rd12203];
	add.f64 	%fd20697, %fd20695, %fd20696;
	ld.global.f64 	%fd20698, [%rd12199+15000];
	ld.global.f64 	%fd20699, [%rd12201+15000];
	add.f64 	%fd20700, %fd20698, %fd20699;
	add.s64 	%rd12204, %rd8, %rd12202;
	ld.local.f64 	%fd20701, [%rd12204];
	add.f64 	%fd20702, %fd20700, %fd20701;
	abs.f64 	%fd20703, %fd20702;
	setp.gt.f64 	%p13474, %fd20703, 0d41CDCD64FF800000;
	selp.f64 	%fd20704, 0dBFF0000000000000, %fd20697, %p13474;
	selp.f64 	%fd20705, 0d7FF0000000000000, %fd20702, %p13474;
	add.f64 	%fd20706, %fd20705, 0d4069000000000000;
	add.f64 	%fd20707, %fd20704, 0dC016CCCCCCCCCCCD;
	add.f64 	%fd20708, %fd5367, %fd20707;
	div.rn.f64 	%fd20709, %fd20706, %fd20708;
	add.s32 	%r21539, %r29122, -1;
	mad.lo.s32 	%r21540, %r21539, %r4574, %r29121;
	add.s32 	%r21541, %r21540, -1;
	mul.wide.s32 	%rd12205, %r21541, 8;
	add.s64 	%rd12206, %rd8, %rd12205;
	ld.local.f64 	%fd20710, [%rd12206];
	add.f64 	%fd20711, %fd20710, 0d4069000000000000;
	add.f64 	%fd20712, %fd6108, 0dC016CCCCCCCCCCCD;
	add.f64 	%fd20713, %fd5367, %fd20712;
	div.rn.f64 	%fd20714, %fd20711, %fd20713;
	setp.ltu.f64 	%p13475, %fd20709, %fd20714;
	selp.f64 	%fd27302, 0d7FF0000000000000, %fd20705, %p13475;
	selp.f64 	%fd27303, 0dBFF0000000000000, %fd20704, %p13475;
	bra.uni 	$L__BB1_13124;
$L__BB1_13119:
	setp.eq.s32 	%p13476, %r5131, 1;
	setp.eq.s32 	%p13477, %r5130, 1;
	or.pred  	%p13478, %p13477, %p13476;
	@%p13478 bra 	$L__BB1_13121;
	ld.global.f64 	%fd20715, [%rd1536+25192];
	cvt.u64.u32 	%rd12207, %r29120;
	add.s64 	%rd12208, %rd12, %rd12207;
	ld.local.s8 	%r21542, [%rd12208];
	mul.wide.s32 	%rd12209, %r21542, 5;
	cvt.s64.s32 	%rd12210, %r29119;
	add.s64 	%rd12211, %rd13, %rd12210;
	ld.local.s8 	%rd12212, [%rd12211];
	add.s64 	%rd12213, %rd12209, %rd12212;
	shl.b64 	%rd12214, %rd12213, 3;
	add.s64 	%rd12215, %rd1, %rd12214;
	ld.global.f64 	%fd20716, [%rd12215+45640];
	add.f64 	%fd20717, %fd20715, %fd20716;
	ld.local.s8 	%r21543, [%rd1537];
	mul.wide.s32 	%rd12216, %r21543, 5;
	ld.local.s8 	%rd12217, [%rd1535];
	add.s64 	%rd12218, %rd12216, %rd12217;
	shl.b64 	%rd12219, %rd12218, 3;
	add.s64 	%rd12220, %rd1, %rd12219;
	ld.global.f64 	%fd20718, [%rd12220+45640];
	add.f64 	%fd20719, %fd20717, %fd20718;
	add.s32 	%r21544, %r29120, -1;
	mad.lo.s32 	%r21545, %r21544, %r4574, %r29119;
	add.s32 	%r21546, %r21545, -1;
	mul.wide.s32 	%rd12221, %r21546, 8;
	add.s64 	%rd12222, %rd8, %rd12221;
	ld.local.f64 	%fd20720, [%rd12222];
	add.f64 	%fd20721, %fd20719, %fd20720;
	ld.global.f64 	%fd20722, [%rd1536+24472];
	ld.global.f64 	%fd20723, [%rd12215+45440];
	add.f64 	%fd20724, %fd20722, %fd20723;
	ld.global.f64 	%fd20725, [%rd12220+45440];
	add.f64 	%fd20726, %fd20724, %fd20725;
	add.s64 	%rd12223, %rd9, %rd12221;
	ld.local.f64 	%fd20727, [%rd12223];
	add.f64 	%fd20728, %fd20726, %fd20727;
	abs.f64 	%fd20729, %fd20721;
	setp.gt.f64 	%p13479, %fd20729, 0d41CDCD64FF800000;
	selp.f64 	%fd27303, 0dBFF0000000000000, %fd20728, %p13479;
	selp.f64 	%fd27302, 0d7FF0000000000000, %fd20721, %p13479;
	bra.uni 	$L__BB1_13124;
$L__BB1_13121:
	setp.eq.s32 	%p13480, %r5130, 1;
	setp.eq.s32 	%p13481, %r5131, 1;
	setp.eq.s32 	%p13482, %r5130, 0;
	and.pred  	%p13483, %p13482, %p13481;
	setp.eq.s32 	%p13484, %r5131, 0;
	and.pred  	%p13485, %p13480, %p13484;
	or.pred  	%p13486, %p13483, %p13485;
	mov.f64 	%fd27301, 0d0000000000000000;
	mov.f64 	%fd27300, 0dC0A9300000000000;
	not.pred 	%p13487, %p13486;
	@%p13487 bra 	$L__BB1_13123;
	sub.s32 	%r21547, %r29121, %r5123;
	setp.gt.u32 	%p13488, %r21547, 2147483646;
	abs.s32 	%r21548, %r21547;
	selp.b32 	%r21549, %r21548, 0, %p13488;
	add.s32 	%r21550, %r29121, %r21549;
	add.s32 	%r21551, %r21547, 1;
	selp.b32 	%r21552, 1, %r21551, %p13488;
	not.b32 	%r21553, %r21552;
	add.s32 	%r21554, %r21553, %r21550;
	mul.wide.u32 	%rd12224, %r21554, 8;
	add.s64 	%rd12225, %rd1, %rd12224;
	ld.global.f64 	%fd20732, [%rd12225+25192];
	cvt.u64.u32 	%rd12226, %r29120;
	add.s64 	%rd12227, %rd12, %rd12226;
	cvt.s64.s32 	%rd12228, %r29119;
	add.s64 	%rd12229, %rd13, %rd12228;
	ld.local.s8 	%r21555, [%rd1535];
	ld.local.u8 	%r21556, [%rd12227];
	ld.local.u8 	%r21557, [%rd1537];
	prmt.b32 	%r21558, %r21556, %r21557, 0x3340U;
	ld.local.u8 	%r21559, [%rd12229];
	prmt.b32 	%r21560, %r21559, 0, 0x3340U;
	prmt.b32 	%r21561, %r21558, %r21560, 0x5410U;
	mov.b32 	%r21562, 334205;
	dp4a.s32.u32 	%r21563, %r21561, %r21562, %r21555;
	mul.wide.s32 	%rd12230, %r21563, 8;
	add.s64 	%rd12231, %rd1, %rd12230;
	ld.global.f64 	%fd20733, [%rd12231+5000];
	add.f64 	%fd27301, %fd20732, %fd20733;
	ld.global.f64 	%fd20734, [%rd12225+24472];
	ld.global.f64 	%fd20735, [%rd12231];
	add.f64 	%fd27300, %fd20734, %fd20735;
$L__BB1_13123:
	add.s32 	%r21564, %r29120, -1;
	mad.lo.s32 	%r21565, %r21564, %r4574, %r29119;
	add.s32 	%r21566, %r21565, -1;
	mul.wide.s32 	%rd12232, %r21566, 8;
	add.s64 	%rd12233, %rd8, %rd12232;
	ld.local.f64 	%fd20736, [%rd12233];
	add.f64 	%fd20737, %fd27301, %fd20736;
	add.s64 	%rd12234, %rd9, %rd12232;
	ld.local.f64 	%fd20738, [%rd12234];
	add.f64 	%fd20739, %fd27300, %fd20738;
	abs.f64 	%fd20740, %fd20737;
	setp.gt.f64 	%p13489, %fd20740, 0d41CDCD64FF800000;
	selp.f64 	%fd27303, 0dBFF0000000000000, %fd20739, %p13489;
	selp.f64 	%fd27302, 0d7FF0000000000000, %fd20737, %p13489;
$L__BB1_13124:
	abs.f64 	%fd20741, %fd27303;
	max.f64 	%fd20743, %fd6109, %fd20741;
	setp.gt.f64 	%p13490, %fd20743, 0d41CDCD64FF800000;
	sub.f64 	%fd20744, %fd6108, %fd27303;
	abs.f64 	%fd20745, %fd20744;
	setp.geu.f64 	%p13491, %fd20745, 0d3EE4F8B588E368F1;
	or.pred  	%p13492, %p13490, %p13491;
	@%p13492 bra 	$L__BB1_13127;
	add.s32 	%r21567, %r29122, -1;
	mad.lo.s32 	%r21568, %r21567, %r4574, %r29121;
	add.s32 	%r21569, %r21568, -1;
	mul.wide.s32 	%rd12235, %r21569, 8;
	add.s64 	%rd12236, %rd8, %rd12235;
	ld.local.f64 	%fd20747, [%rd12236];
	abs.f64 	%fd20748, %fd20747;
	abs.f64 	%fd20749, %fd27302;
	max.f64 	%fd20751, %fd20748, %fd20749;
	setp.gt.f64 	%p13493, %fd20751, 0d41CDCD64FF800000;
	sub.f64 	%fd20752, %fd20747, %fd27302;
	abs.f64 	%fd20753, %fd20752;
	setp.geu.f64 	%p13494, %fd20753, 0d3EE4F8B588E368F1;
	or.pred  	%p13495, %p13493, %p13494;
	@%p13495 bra 	$L__BB1_13127;
	add.s32 	%r21570, %r29120, -1;
	mul.wide.u32 	%rd12237, %r21570, 4;
	add.s64 	%rd12238, %rd10, %rd12237;
	st.local.u32 	[%rd12238], %r29119;
	mul.wide.s32 	%rd12239, %r29119, 4;
	add.s64 	%rd12240, %rd11, %rd12239;
	st.local.u32 	[%rd12240+-4], %r29120;
	mov.pred 	%p18216, 0;
	mov.u32 	%r29121, %r29119;
	mov.u32 	%r29122, %r29120;
	bra.uni 	$L__BB1_13128;
$L__BB1_13127:
	add.s32 	%r5132, %r29120, -1;
	add.s32 	%r29119, %r29119, 1;
	setp.gt.s32 	%p13498, %r29120, 1;
	setp.lt.s32 	%p13499, %r29119, %r29121;
	and.pred  	%p13500, %p13498, %p13499;
	mov.u32 	%r29120, %r5132;
	@%p13500 bra 	$L__BB1_13114;
$L__BB1_13128:
	add.s32 	%r29118, %r5123, 1;
	setp.lt.u32 	%p13501, %r5123, 32;
	and.pred  	%p13502, %p18216, %p13501;
	@%p13502 bra 	$L__BB1_13112;
$L__BB1_13129:
	cvt.s64.s32 	%rd12241, %r29121;
	add.s64 	%rd12242, %rd13, %rd12241;
	ld.local.u8 	%rs6904, [%rd12242];
	bra.uni 	$L__BB1_11991;
$L__BB1_13130:
	mov.pred 	%p18217, -1;
	min.s32 	%r21571, %r29132, %r29133;
	setp.lt.s32 	%p13504, %r21571, 2;
	@%p13504 bra 	$L__BB1_13133;
	cvt.u64.u32 	%rd12243, %r4506;
	add.s64 	%rd12244, %rd6, %rd12243;
	cvt.u64.u32 	%rd12245, %r29133;
	add.s64 	%rd12246, %rd6, %rd12245;
	cvt.u64.u32 	%rd12247, %r4508;
	add.s64 	%rd12248, %rd7, %rd12247;
	cvt.u64.u32 	%rd12249, %r29132;
	add.s64 	%rd12250, %rd7, %rd12249;
	ld.local.s8 	%r21572, [%rd12250];
	ld.local.u8 	%r21573, [%rd12244];
	ld.local.u8 	%r21574, [%rd12246];
	prmt.b32 	%r21575, %r21574, %r21573, 0x3340U;
	ld.local.u8 	%r21576, [%rd12248];
	prmt.b32 	%r21577, %r21576, 0, 0x3340U;
	prmt.b32 	%r21578, %r21575, %r21577, 0x5410U;
	mov.b32 	%r21579, 359705;
	dp4a.s32.u32 	%r21580, %r21578, %r21579, %r21572;
	mul.wide.s32 	%rd12251, %r21580, 8;
	add.s64 	%rd12252, %rd1, %rd12251;
	ld.global.f64 	%fd20755, [%rd12252];
	sub.s32 	%r21581, %r4507, %r4419;
	add.s32 	%r5139, %r29132, -2;
	add.s32 	%r21582, %r5139, %r21581;
	mul.wide.s32 	%rd12253, %r21582, 8;
	add.s64 	%rd12254, %rd3, %rd12253;
	ld.local.f64 	%fd20756, [%rd12254];
	add.f64 	%fd20757, %fd20755, %fd20756;
	abs.f64 	%fd20758, %fd20757;
	max.f64 	%fd20760, %fd5357, %fd20758;
	setp.gt.f64 	%p13506, %fd20760, 0d41CDCD64FF800000;
	sub.f64 	%fd20761, %fd5356, %fd20757;
	abs.f64 	%fd20762, %fd20761;
	setp.geu.f64 	%p13507, %fd20762, 0d3EE4F8B588E368F1;
	or.pred  	%p13508, %p13506, %p13507;
	@%p13508 bra 	$L__BB1_13133;
	add.s32 	%r21583, %r29133, -2;
	mul.wide.u32 	%rd12255, %r21583, 4;
	add.s64 	%rd12256, %rd4, %rd12255;
	st.local.u32 	[%rd12256], %r4508;
	mul.wide.u32 	%rd12257, %r5139, 4;
	add.s64 	%rd12258, %rd5, %rd12257;
	st.local.u32 	[%rd12258], %r4506;
	mov.pred 	%p18217, 0;
	mov.u32 	%r29132, %r4508;
	mov.u32 	%r29133, %r4506;
$L__BB1_13133:
	not.pred 	%p13510, %p18217;
	@%p13510 bra 	$L__BB1_13152;
	mov.b32 	%r29129, 3;
$L__BB1_13135:
	mov.u32 	%r5144, %r29129;
	add.s32 	%r5145, %r29133, -1;
	sub.s32 	%r21585, %r29132, %r5144;
	add.s32 	%r21586, %r21585, 1;
	setp.gt.u32 	%p13512, %r21585, 2147483646;
	abs.s32 	%r21587, %r21585;
	selp.b32 	%r5146, %r21587, 0, %p13512;
	sub.s32 	%r29131, %r5145, %r5146;
	selp.b32 	%r29130, 1, %r21586, %p13512;
	setp.lt.s32 	%p13513, %r29131, 1;
	setp.ge.s32 	%p13514, %r29130, %r29132;
	mov.pred 	%p18218, -1;
	or.pred  	%p13515, %p13513, %p13514;
	@%p13515 bra 	$L__BB1_13151;
	add.s32 	%r21589, %r29132, -1;
	mad.lo.s32 	%r21590, %r5145, %r4419, %r21589;
	mul.wide.s32 	%rd12259, %r21590, 8;
	add.s64 	%rd12260, %rd3, %rd12259;
	ld.local.f64 	%fd6124, [%rd12260];
	abs.f64 	%fd6125, %fd6124;
	add.s32 	%r21591, %r21589, %r5146;
	sub.s32 	%r21592, %r21591, %r29130;
	mul.wide.s32 	%rd12261, %r21592, 8;
	add.s64 	%rd1538, %rd1, %rd12261;
$L__BB1_13137:
	cvt.s64.s32 	%rd12262, %r29133;
	add.s64 	%rd1539, %rd6, %rd12262;
	not.b32 	%r21593, %r29131;
	add.s32 	%r5151, %r29133, %r21593;
	not.b32 	%r21594, %r29130;
	add.s32 	%r5152, %r29132, %r21594;
	setp.eq.s32 	%p13516, %r5151, 0;
	setp.gt.s32 	%p13517, %r5152, 0;
	and.pred  	%p13518, %p13516, %p13517;
	@%p13518 bra 	$L__BB1_13142;
	setp.eq.s32 	%p13519, %r5152, 0;
	setp.gt.s32 	%p13520, %r5151, 0;
	and.pred  	%p13521, %p13520, %p13519;
	@%p13521 bra 	$L__BB1_13142;
	setp.eq.s32 	%p13522, %r5151, 1;
	setp.eq.s32 	%p13523, %r5152, 1;
	and.pred  	%p13524, %p13522, %p13523;
	@%p13524 bra 	$L__BB1_13141;
	ld.global.f64 	%fd20764, [%rd1538+24952];
	cvt.u64.u32 	%rd12263, %r29131;
	add.s64 	%rd12264, %rd6, %rd12263;
	cvt.s64.s32 	%rd12265, %r29130;
	add.s64 	%rd12266, %rd7, %rd12265;
	ld.local.s8 	%r21595, [%rd12266+1];
	ld.local.u8 	%r21596, [%rd12264+1];
	ld.local.u8 	%r21597, [%rd12264];
	prmt.b32 	%r21598, %r21597, %r21596, 0x3340U;
	ld.local.u8 	%r21599, [%rd12266];
	prmt.b32 	%r21600, %r21599, 0, 0x3340U;
	prmt.b32 	%r21601, %r21598, %r21600, 0x5410U;
	mov.b32 	%r21602, 334205;
	dp4a.s32.u32 	%r21603, %r21601, %r21602, %r21595;
	mul.wide.s32 	%rd12267, %r21603, 8;
	add.s64 	%rd12268, %rd1, %rd12267;
	ld.global.f64 	%fd20765, [%rd12268+30440];
	add.f64 	%fd20766, %fd20764, %fd20765;
	cvt.s64.s32 	%rd12269, %r29132;
	add.s64 	%rd12270, %rd7, %rd12269;
	cvt.s64.s32 	%rd12271, %r29133;
	add.s64 	%rd12272, %rd6, %rd12271;
	ld.local.s8 	%r21604, [%rd12272+-1];
	ld.local.u8 	%r21605, [%rd12270];
	ld.local.u8 	%r21606, [%rd12270+-1];
	prmt.b32 	%r21607, %r21606, %r21605, 0x3340U;
	ld.local.u8 	%r21608, [%rd12272];
	prmt.b32 	%r21609, %r21608, 0, 0x3340U;
	prmt.b32 	%r21610, %r21607, %r21609, 0x5410U;
	mov.b32 	%r21611, 359705;
	dp4a.s32.u32 	%r21612, %r21610, %r21611, %r21604;
	mul.wide.s32 	%rd12273, %r21612, 8;
	add.s64 	%rd12274, %rd1, %rd12273;
	ld.global.f64 	%fd20767, [%rd12274+30440];
	add.f64 	%fd20768, %fd20766, %fd20767;
	add.s32 	%r21613, %r29131, -1;
	mad.lo.s32 	%r21614, %r21613, %r4419, %r29130;
	add.s32 	%r21615, %r21614, -1;
	mul.wide.s32 	%rd12275, %r21615, 8;
	add.s64 	%rd12276, %rd2, %rd12275;
	ld.local.f64 	%fd20769, [%rd12276];
	add.f64 	%fd20770, %fd20768, %fd20769;
	ld.global.f64 	%fd20771, [%rd1538+24232];
	ld.global.f64 	%fd20772, [%rd12268+25440];
	add.f64 	%fd20773, %fd20771, %fd20772;
	ld.global.f64 	%fd20774, [%rd12274+25440];
	add.f64 	%fd20775, %fd20773, %fd20774;
	sub.s32 	%r21616, %r5151, %r5152;
	abs.s32 	%r21617, %r21616;
	cvt.rn.f64.s32 	%fd20776, %r21617;
	fma.rn.f64 	%fd20777, %fd20776, 0dBFEEF3E864B31D04, %fd20775;
	add.s64 	%rd12277, %rd3, %rd12275;
	ld.local.f64 	%fd20778, [%rd12277];
	add.f64 	%fd20779, %fd20778, %fd20777;
	abs.f64 	%fd20780, %fd20770;
	setp.gt.f64 	%p13525, %fd20780, 0d41CDCD64FF800000;
	selp.f64 	%fd27306, 0dBFF0000000000000, %fd20779, %p13525;
	selp.f64 	%fd27307, 0d7FF0000000000000, %fd20770, %p13525;
	bra.uni 	$L__BB1_13147;
$L__BB1_13141:
	cvt.u64.u32 	%rd12278, %r29131;
	add.s64 	%rd12279, %rd6, %rd12278;
	cvt.s64.s32 	%rd12280, %r29130;
	add.s64 	%rd12281, %rd7, %rd12280;
	ld.local.s8 	%r21618, [%rd12281+1];
	ld.local.u8 	%r21619, [%rd12279+1];
	ld.local.u8 	%r21620, [%rd12279];
	prmt.b32 	%r21621, %r21620, %r21619, 0x3340U;
	ld.local.u8 	%r21622, [%rd12281];
	prmt.b32 	%r21623, %r21622, 0, 0x3340U;
	prmt.b32 	%r21624, %r21621, %r21623, 0x5410U;
	mov.b32 	%r21625, 334205;
	dp4a.s32.u32 	%r21626, %r21624, %r21625, %r21618;
	mul.wide.s32 	%rd12282, %r21626, 8;
	add.s64 	%rd12283, %rd1, %rd12282;
	ld.global.f64 	%fd20781, [%rd12283+10000];
	cvt.s64.s32 	%rd12284, %r29132;
	add.s64 	%rd12285, %rd7, %rd12284;
	ld.local.s8 	%r21627, [%rd1539+-1];
	ld.local.u8 	%r21628, [%rd12285];
	ld.local.u8 	%r21629, [%rd12285+-1];
	prmt.b32 	%r21630, %r21629, %r21628, 0x3340U;
	ld.local.u8 	%r21631, [%rd1539];
	prmt.b32 	%r21632, %r21631, 0, 0x3340U;
	prmt.b32 	%r21633, %r21630, %r21632, 0x5410U;
	mov.b32 	%r21634, 359705;
	dp4a.s32.u32 	%r21635, %r21633, %r21634, %r21627;
	mul.wide.s32 	%rd12286, %r21635, 8;
	add.s64 	%rd12287, %rd1, %rd12286;
	ld.global.f64 	%fd20782, [%rd12287+10000];
	add.f64 	%fd20783, %fd20781, %fd20782;
	add.s32 	%r21636, %r29131, -1;
	mad.lo.s32 	%r21637, %r21636, %r4419, %r29130;
	add.s32 	%r21638, %r21637, -1;
	mul.wide.s32 	%rd12288, %r21638, 8;
	add.s64 	%rd12289, %rd3, %rd12288;
	ld.local.f64 	%fd20784, [%rd12289];
	add.f64 	%fd20785, %fd20783, %fd20784;
	ld.global.f64 	%fd20786, [%rd12283+15000];
	ld.global.f64 	%fd20787, [%rd12287+15000];
	add.f64 	%fd20788, %fd20786, %fd20787;
	add.s64 	%rd12290, %rd2, %rd12288;
	ld.local.f64 	%fd20789, [%rd12290];
	add.f64 	%fd20790, %fd20788, %fd20789;
	abs.f64 	%fd20791, %fd20790;
	setp.gt.f64 	%p13526, %fd20791, 0d41CDCD64FF800000;
	selp.f64 	%fd20792, 0dBFF0000000000000, %fd20785, %p13526;
	selp.f64 	%fd20793, 0d7FF0000000000000, %fd20790, %p13526;
	add.f64 	%fd20794, %fd20793, 0d4069000000000000;
	add.f64 	%fd20795, %fd20792, 0dC016CCCCCCCCCCCD;
	add.f64 	%fd20796, %fd5129, %fd20795;
	div.rn.f64 	%fd20797, %fd20794, %fd20796;
	add.s32 	%r21639, %r29133, -1;
	mad.lo.s32 	%r21640, %r21639, %r4419, %r29132;
	add.s32 	%r21641, %r21640, -1;
	mul.wide.s32 	%rd12291, %r21641, 8;
	add.s64 	%rd12292, %rd2, %rd12291;
	ld.local.f64 	%fd20798, [%rd12292];
	add.f64 	%fd20799, %fd20798, 0d4069000000000000;
	add.f64 	%fd20800, %fd6124, 0dC016CCCCCCCCCCCD;
	add.f64 	%fd20801, %fd5129, %fd20800;
	div.rn.f64 	%fd20802, %fd20799, %fd20801;
	setp.ltu.f64 	%p13527, %fd20797, %fd20802;
	selp.f64 	%fd27306, 0dBFF0000000000000, %fd20792, %p13527;
	selp.f64 	%fd27307, 0d7FF0000000000000, %fd20793, %p13527;
	bra.uni 	$L__BB1_13147;
$L__BB1_13142:
	setp.eq.s32 	%p13528, %r5152, 1;
	setp.eq.s32 	%p13529, %r5151, 1;
	or.pred  	%p13530, %p13529, %p13528;
	@%p13530 bra 	$L__BB1_13144;
	ld.global.f64 	%fd20803, [%rd1538+25192];
	cvt.u64.u32 	%rd12293, %r29131;
	add.s64 	%rd12294, %rd6, %rd12293;
	ld.local.s8 	%r21642, [%rd12294];
	mul.wide.s32 	%rd12295, %r21642, 5;
	cvt.s64.s32 	%rd12296, %r29130;
	add.s64 	%rd12297, %rd7, %rd12296;
	ld.local.s8 	%rd12298, [%rd12297];
	add.s64 	%rd12299, %rd12295, %rd12298;
	shl.b64 	%rd12300, %rd12299, 3;
	add.s64 	%rd12301, %rd1, %rd12300;
	ld.global.f64 	%fd20804, [%rd12301+45640];
	add.f64 	%fd20805, %fd20803, %fd20804;
	ld.local.s8 	%r21643, [%rd1539];
	mul.wide.s32 	%rd12302, %r21643, 5;
	cvt.s64.s32 	%rd12303, %r29132;
	add.s64 	%rd12304, %rd7, %rd12303;
	ld.local.s8 	%rd12305, [%rd12304];
	add.s64 	%rd12306, %rd12302, %rd12305;
	shl.b64 	%rd12307, %rd12306, 3;
	add.s64 	%rd12308, %rd1, %rd12307;
	ld.global.f64 	%fd20806, [%rd12308+45640];
	add.f64 	%fd20807, %fd20805, %fd20806;
	add.s32 	%r21644, %r29131, -1;
	mad.lo.s32 	%r21645, %r21644, %r4419, %r29130;
	add.s32 	%r21646, %r21645, -1;
	mul.wide.s32 	%rd12309, %r21646, 8;
	add.s64 	%rd12310, %rd2, %rd12309;
	ld.local.f64 	%fd20808, [%rd12310];
	add.f64 	%fd20809, %fd20807, %fd20808;
	ld.global.f64 	%fd20810, [%rd1538+24472];
	ld.global.f64 	%fd20811, [%rd12301+45440];
	add.f64 	%fd20812, %fd20810, %fd20811;
	ld.global.f64 	%fd20813, [%rd12308+45440];
	add.f64 	%fd20814, %fd20812, %fd20813;
	add.s64 	%rd12311, %rd3, %rd12309;
	ld.local.f64 	%fd20815, [%rd12311];
	add.f64 	%fd20816, %fd20814, %fd20815;
	abs.f64 	%fd20817, %fd20809;
	setp.gt.f64 	%p13531, %fd20817, 0d41CDCD64FF800000;
	selp.f64 	%fd27306, 0dBFF0000000000000, %fd20816, %p13531;
	selp.f64 	%fd27307, 0d7FF0000000000000, %fd20809, %p13531;
	bra.uni 	$L__BB1_13147;
$L__BB1_13144:
	setp.eq.s32 	%p13532, %r5151, 1;
	setp.eq.s32 	%p13533, %r5152, 1;
	setp.eq.s32 	%p13534, %r5151, 0;
	and.pred  	%p13535, %p13534, %p13533;
	setp.eq.s32 	%p13536, %r5152, 0;
	and.pred  	%p13537, %p13532, %p13536;
	or.pred  	%p13538, %p13535, %p13537;
	mov.f64 	%fd27305, 0d0000000000000000;
	mov.f64 	%fd27304, 0dC0A9300000000000;
	not.pred 	%p13539, %p13538;
	@%p13539 bra 	$L__BB1_13146;
	sub.s32 	%r21647, %r29132, %r5144;
	setp.gt.u32 	%p13540, %r21647, 2147483646;
	abs.s32 	%r21648, %r21647;
	selp.b32 	%r21649, %r21648, 0, %p13540;
	add.s32 	%r21650, %r29132, %r21649;
	add.s32 	%r21651, %r21647, 1;
	selp.b32 	%r21652, 1, %r21651, %p13540;
	not.b32 	%r21653, %r21652;
	add.s32 	%r21654, %r21653, %r21650;
	mul.wide.u32 	%rd12312, %r21654, 8;
	add.s64 	%rd12313, %rd1, %rd12312;
	ld.global.f64 	%fd20820, [%rd12313+25192];
	cvt.u64.u32 	%rd12314, %r29131;
	add.s64 	%rd12315, %rd6, %rd12314;
	cvt.s64.s32 	%rd12316, %r29130;
	add.s64 	%rd12317, %rd7, %rd12316;
	cvt.s64.s32 	%rd12318, %r29132;
	add.s64 	%rd12319, %rd7, %rd12318;
	ld.local.s8 	%r21655, [%rd12319];
	ld.local.u8 	%r21656, [%rd12315];
	ld.local.u8 	%r21657, [%rd1539];
	prmt.b32 	%r21658, %r21656, %r21657, 0x3340U;
	ld.local.u8 	%r21659, [%rd12317];
	prmt.b32 	%r21660, %r21659, 0, 0x3340U;
	prmt.b32 	%r21661, %r21658, %r21660, 0x5410U;
	mov.b32 	%r21662, 334205;
	dp4a.s32.u32 	%r21663, %r21661, %r21662, %r21655;
	mul.wide.s32 	%rd12320, %r21663, 8;
	add.s64 	%rd12321, %rd1, %rd12320;
	ld.global.f64 	%fd20821, [%rd12321+5000];
	add.f64 	%fd27305, %fd20820, %fd20821;
	ld.global.f64 	%fd20822, [%rd12313+24472];
	ld.global.f64 	%fd20823, [%rd12321];
	add.f64 	%fd27304, %fd20822, %fd20823;
$L__BB1_13146:
	add.s32 	%r21664, %r29131, -1;
	mad.lo.s32 	%r21665, %r21664, %r4419, %r29130;
	add.s32 	%r21666, %r21665, -1;
	mul.wide.s32 	%rd12322, %r21666, 8;
	add.s64 	%rd12323, %rd2, %rd12322;
	ld.local.f64 	%fd20824, [%rd12323];
	add.f64 	%fd20825, %fd27305, %fd20824;
	add.s64 	%rd12324, %rd3, %rd12322;
	ld.local.f64 	%fd20826, [%rd12324];
	add.f64 	%fd20827, %fd27304, %fd20826;
	abs.f64 	%fd20828, %fd20825;
	setp.gt.f64 	%p13541, %fd20828, 0d41CDCD64FF800000;
	selp.f64 	%fd27306, 0dBFF0000000000000, %fd20827, %p13541;
	selp.f64 	%fd27307, 0d7FF0000000000000, %fd20825, %p13541;
$L__BB1_13147:
	abs.f64 	%fd20829, %fd27306;
	max.f64 	%fd20831, %fd6125, %fd20829;
	setp.gt.f64 	%p13542, %fd20831, 0d41CDCD64FF800000;
	sub.f64 	%fd20832, %fd6124, %fd27306;
	abs.f64 	%fd20833, %fd20832;
	setp.geu.f64 	%p13543, %fd20833, 0d3EE4F8B588E368F1;
	or.pred  	%p13544, %p13542, %p13543;
	@%p13544 bra 	$L__BB1_13150;
	add.s32 	%r21667, %r29133, -1;
	mad.lo.s32 	%r21668, %r21667, %r4419, %r29132;
	add.s32 	%r21669, %r21668, -1;
	mul.wide.s32 	%rd12325, %r21669, 8;
	add.s64 	%rd12326, %rd2, %rd12325;
	ld.local.f64 	%fd20835, [%rd12326];
	abs.f64 	%fd20836, %fd20835;
	abs.f64 	%fd20837, %fd27307;
	max.f64 	%fd20839, %fd20836, %fd20837;
	setp.gt.f64 	%p13545, %fd20839, 0d41CDCD64FF800000;
	sub.f64 	%fd20840, %fd20835, %fd27307;
	abs.f64 	%fd20841, %fd20840;
	setp.geu.f64 	%p13546, %fd20841, 0d3EE4F8B588E368F1;
	or.pred  	%p13547, %p13545, %p13546;
	@%p13547 bra 	$L__BB1_13150;
	add.s32 	%r21670, %r29131, -1;
	mul.wide.u32 	%rd12327, %r21670, 4;
	add.s64 	%rd12328, %rd4, %rd12327;
	st.local.u32 	[%rd12328], %r29130;
	mul.wide.s32 	%rd12329, %r29130, 4;
	add.s64 	%rd12330, %rd5, %rd12329;
	st.local.u32 	[%rd12330+-4], %r29131;
	mov.pred 	%p18218, 0;
	mov.u32 	%r29132, %r29130;
	mov.u32 	%r29133, %r29131;
	bra.uni 	$L__BB1_13151;
$L__BB1_13150:
	add.s32 	%r5153, %r29131, -1;
	add.s32 	%r29130, %r29130, 1;
	setp.gt.s32 	%p13550, %r29131, 1;
	setp.lt.s32 	%p13551, %r29130, %r29132;
	and.pred  	%p13552, %p13550, %p13551;
	mov.u32 	%r29131, %r5153;
	@%p13552 bra 	$L__BB1_13137;
$L__BB1_13151:
	add.s32 	%r29129, %r5144, 1;
	setp.lt.u32 	%p13553, %r5144, 32;
	and.pred  	%p13554, %p18218, %p13553;
	@%p13554 bra 	$L__BB1_13135;
$L__BB1_13152:
	cvt.s64.s32 	%rd12331, %r29133;
	add.s64 	%rd12332, %rd6, %rd12331;
	ld.local.u8 	%rs6889, [%rd12332];
	cvt.s64.s32 	%rd12333, %r29132;
	add.s64 	%rd12334, %rd7, %rd12333;
	ld.local.u8 	%rs6888, [%rd12334];
	bra.uni 	$L__BB1_11629;
$L__BB1_13153:
	add.s32 	%r29136, %r5160, 1;
$L__BB1_13154:
	setp.eq.s16 	%p13631, %rs902, %rs901;
	@%p13631 bra 	$L__BB1_13156;
	setp.gt.u32 	%p13632, %r29136, 5;
	mov.b32 	%r29137, 1;
	mov.u16 	%rs6948, %rs902;
	@%p13632 bra 	$L__BB1_2282;
	bra.uni 	$L__BB1_13157;
$L__BB1_13156:
	add.s32 	%r29137, %r29136, 1;
	mov.u16 	%rs6948, %rs901;
$L__BB1_13157:
	setp.eq.s16 	%p13633, %rs903, %rs6948;
	@%p13633 bra 	$L__BB1_13159;
	setp.gt.u32 	%p13634, %r29137, 5;
	mov.b32 	%r29138, 1;
	@%p13634 bra 	$L__BB1_2282;
	bra.uni 	$L__BB1_13160;
$L__BB1_13159:
	add.s32 	%r29138, %r29137, 1;
$L__BB1_13160:
	setp.eq.s16 	%p13635, %rs904, %rs903;
	@%p13635 bra 	$L__BB1_13162;
	setp.gt.u32 	%p13636, %r29138, 5;
	mov.b32 	%r29139, 1;
	mov.u16 	%rs6949, %rs904;
	@%p13636 bra 	$L__BB1_2282;
	bra.uni 	$L__BB1_13163;
$L__BB1_13162:
	add.s32 	%r29139, %r29138, 1;
	mov.u16 	%rs6949, %rs903;
$L__BB1_13163:
	setp.eq.s16 	%p13637, %rs905, %rs6949;
	@%p13637 bra 	$L__BB1_13165;
	setp.gt.u32 	%p13638, %r29139, 5;
	mov.b32 	%r29140, 1;
	@%p13638 bra 	$L__BB1_2282;
	bra.uni 	$L__BB1_13166;
$L__BB1_13165:
	add.s32 	%r29140, %r29139, 1;
$L__BB1_13166:
	setp.eq.s16 	%p13639, %rs906, %rs905;
	@%p13639 bra 	$L__BB1_13168;
	setp.gt.u32 	%p13640, %r29140, 5;
	mov.b32 	%r29141, 1;
	mov.u16 	%rs6950, %rs906;
	@%p13640 bra 	$L__BB1_2282;
	bra.uni 	$L__BB1_13169;
$L__BB1_13168:
	add.s32 	%r29141, %r29140, 1;
	mov.u16 	%rs6950, %rs905;
$L__BB1_13169:
	setp.eq.s16 	%p13641, %rs907, %rs6950;
	@%p13641 bra 	$L__BB1_13171;
	setp.gt.u32 	%p13642, %r29141, 5;
	mov.b32 	%r29142, 1;
	@%p13642 bra 	$L__BB1_2282;
	bra.uni 	$L__BB1_13172;
$L__BB1_13171:
	add.s32 	%r29142, %r29141, 1;
$L__BB1_13172:
	setp.eq.s16 	%p13643, %rs908, %rs907;
	@%p13643 bra 	$L__BB1_13174;
	setp.gt.u32 	%p13644, %r29142, 5;
	mov.b32 	%r29143, 1;
	mov.u16 	%rs6951, %rs908;
	@%p13644 bra 	$L__BB1_2282;
	bra.uni 	$L__BB1_13175;
$L__BB1_13174:
	add.s32 	%r29143, %r29142, 1;
	mov.u16 	%rs6951, %rs907;
$L__BB1_13175:
	setp.eq.s16 	%p13645, %rs909, %rs6951;
	@%p13645 bra 	$L__BB1_13177;
	setp.gt.u32 	%p13646, %r29143, 5;
	mov.b32 	%r29144, 1;
	@%p13646 bra 	$L__BB1_2282;
	bra.uni 	$L__BB1_13178;
$L__BB1_13177:
	add.s32 	%r29144, %r29143, 1;
$L__BB1_13178:
	setp.eq.s16 	%p13647, %rs910, %rs909;
	@%p13647 bra 	$L__BB1_13180;
	setp.gt.u32 	%p13648, %r29144, 5;
	mov.b32 	%r29145, 1;
	mov.u16 	%rs6952, %rs910;
	@%p13648 bra 	$L__BB1_2282;
	bra.uni 	$L__BB1_13181;
$L__BB1_13180:
	add.s32 	%r29145, %r29144, 1;
	mov.u16 	%rs6952, %rs909;
$L__BB1_13181:
	setp.eq.s16 	%p13649, %rs911, %rs6952;
	@%p13649 bra 	$L__BB1_13183;
	setp.gt.u32 	%p13650, %r29145, 5;
	mov.b32 	%r29146, 1;
	@%p13650 bra 	$L__BB1_2282;
	bra.uni 	$L__BB1_13184;
$L__BB1_13183:
	add.s32 	%r29146, %r29145, 1;
$L__BB1_13184:
	setp.eq.s16 	%p13651, %rs912, %rs911;
	@%p13651 bra 	$L__BB1_13186;
	setp.gt.u32 	%p13652, %r29146, 5;
	mov.b32 	%r29147, 1;
	mov.u16 	%rs6953, %rs912;
	@%p13652 bra 	$L__BB1_2282;
	bra.uni 	$L__BB1_13187;
$L__BB1_13186:
	add.s32 	%r29147, %r29146, 1;
	mov.u16 	%rs6953, %rs911;
$L__BB1_13187:
	setp.eq.s16 	%p13653, %rs913, %rs6953;
	@%p13653 bra 	$L__BB1_13189;
	setp.gt.u32 	%p13654, %r29147, 5;
	mov.b32 	%r29148, 1;
	@%p13654 bra 	$L__BB1_2282;
	bra.uni 	$L__BB1_13190;
$L__BB1_13189:
	add.s32 	%r29148, %r29147, 1;
$L__BB1_13190:
	setp.eq.s16 	%p13655, %rs914, %rs913;
	@%p13655 bra 	$L__BB1_13192;
	setp.gt.u32 	%p13656, %r29148, 5;
	mov.b32 	%r29149, 1;
	mov.u16 	%rs6954, %rs914;
	@%p13656 bra 	$L__BB1_2282;
	bra.uni 	$L__BB1_13193;
$L__BB1_13192:
	add.s32 	%r29149, %r29148, 1;
	mov.u16 	%rs6954, %rs913;
$L__BB1_13193:
	setp.eq.s16 	%p13657, %rs915, %rs6954;
	@%p13657 bra 	$L__BB1_13195;
	setp.gt.u32 	%p13658, %r29149, 5;
	mov.b32 	%r29150, 1;
	@%p13658 bra 	$L__BB1_2282;
	bra.uni 	$L__BB1_13196;
$L__BB1_13195:
	add.s32 	%r29150, %r29149, 1;
$L__BB1_13196:
	setp.eq.s16 	%p13659, %rs916, %rs915;
	@%p13659 bra 	$L__BB1_13198;
	setp.gt.u32 	%p13660, %r29150, 5;
	mov.b32 	%r29151, 1;
	mov.u16 	%rs6955, %rs916;
	@%p13660 bra 	$L__BB1_2282;
	bra.uni 	$L__BB1_13199;
$L__BB1_13198:
	add.s32 	%r29151, %r29150, 1;
	mov.u16 	%rs6955, %rs915;
$L__BB1_13199:
	setp.eq.s16 	%p13661, %rs917, %rs6955;
	@%p13661 bra 	$L__BB1_13201;
	setp.gt.u32 	%p13662, %r29151, 5;
	mov.b32 	%r29152, 1;
	@%p13662 bra 	$L__BB1_2282;
	bra.uni 	$L__BB1_13202;
$L__BB1_13201:
	add.s32 	%r29152, %r29151, 1;
$L__BB1_13202:
	setp.eq.s16 	%p13663, %rs918, %rs917;
	@%p13663 bra 	$L__BB1_13204;
	setp.gt.u32 	%p13664, %r29152, 5;
	@%p13664 bra 	$L__BB1_2282;
	bra.uni 	$L__BB1_13205;
$L__BB1_13204:
	setp.gt.u32 	%p13665, %r29152, 4;
	@%p13665 bra 	$L__BB1_2282;
$L__BB1_13205:
	mov.b64 	%rd16162, 0;
	setp.eq.s16 	%p13666, %rs895, 65;
	@%p13666 bra 	$L__BB1_13209;
	setp.ne.s16 	%p13667, %rs895, 84;
	@%p13667 bra 	$L__BB1_13208;
	mov.b64 	%rd16162, 4;
	bra.uni 	$L__BB1_13209;
$L__BB1_13208:
	setp.eq.s16 	%p13668, %rs895, 67;
	selp.b64 	%rd16162, 8, 12, %p13668;
$L__BB1_13209:
	mov.b64 	%rd16163, 0;
	setp.eq.s16 	%p13669, %rs896, 65;
	@%p13669 bra 	$L__BB1_13213;
	setp.ne.s16 	%p13670, %rs896, 84;
	@%p13670 bra 	$L__BB1_13212;
	mov.b64 	%rd16163, 1;
	bra.uni 	$L__BB1_13213;
$L__BB1_13212:
	selp.b64 	%rd16163, 2, 3, %p13581;
$L__BB1_13213:
	ld.param.u64 	%rd15877, [_Z16candidate_primerPcPiS0_S0_PfS1_S1_iffiiPdS_S0__param_6];
	ld.param.u64 	%rd15869, [_Z16candidate_primerPcPiS0_S0_PfS1_S1_iffiiPdS_S0__param_5];
	add.s64 	%rd12344, %rd16163, %rd16162;
	cvta.to.global.u64 	%rd1545, %rd15869;
	shl.b64 	%rd12345, %rd12344, 2;
	add.s64 	%rd12346, %rd1545, %rd12345;
	ld.global.f32 	%f247, [%rd12346];
	cvta.to.global.u64 	%rd1546, %rd15877;
	add.s64 	%rd12347, %rd1546, %rd12345;
	ld.global.f32 	%f248, [%rd12347];
	mov.b64 	%rd16164, 0;
	@%p13669 bra 	$L__BB1_13217;
	setp.ne.s16 	%p13673, %rs896, 84;
	@%p13673 bra 	$L__BB1_13216;
	mov.b64 	%rd16164, 4;
	bra.uni 	$L__BB1_13217;
$L__BB1_13216:
	selp.b64 	%rd16164, 8, 12, %p13581;
$L__BB1_13217:
	mov.b64 	%rd16165, 0;
	setp.eq.s16 	%p13675, %rs897, 65;
	@%p13675 bra 	$L__BB1_13221;
	setp.ne.s16 	%p13676, %rs897, 84;
	@%p13676 bra 	$L__BB1_13220;
	mov.b64 	%rd16165, 1;
	bra.uni 	$L__BB1_13221;
$L__BB1_13220:
	setp.eq.s16 	%p13677, %rs897, 67;
	selp.b64 	%rd16165, 2, 3, %p13677;
$L__BB1_13221:
	add.s64 	%rd12352, %rd16165, %rd16164;
	shl.b64 	%rd12353, %rd12352, 2;
	add.s64 	%rd12354, %rd1545, %rd12353;
	ld.global.f32 	%f666, [%rd12354];
	add.f32 	%f667, %f247, 0f00000000;
	add.f32 	%f249, %f667, %f666;
	add.s64 	%rd12355, %rd1546, %rd12353;
	ld.global.f32 	%f668, [%rd12355];
	add.f32 	%f669, %f248, 0f00000000;
	add.f32 	%f250, %f669, %f668;
	mov.b64 	%rd16166, 0;
	@%p13675 bra 	$L__BB1_13225;
	setp.ne.s16 	%p13679, %rs897, 84;
	@%p13679 bra 	$L__BB1_13224;
	mov.b64 	%rd16166, 4;
	bra.uni 	$L__BB1_13225;
$L__BB1_13224:
	setp.eq.s16 	%p13680, %rs897, 67;
	selp.b64 	%rd16166, 8, 12, %p13680;
$L__BB1_13225:
	mov.b64 	%rd16167, 0;
	setp.eq.s16 	%p13681, %rs898, 65;
	@%p13681 bra 	$L__BB1_13229;
	setp.ne.s16 	%p13682, %rs898, 84;
	@%p13682 bra 	$L__BB1_13228;
	mov.b64 	%rd16167, 1;
	bra.uni 	$L__BB1_13229;
$L__BB1_13228:
	setp.eq.s16 	%p13683, %rs898, 67;
	selp.b64 	%rd16167, 2, 3, %p13683;
$L__BB1_13229:
	add.s64 	%rd12360, %rd16167, %rd16166;
	shl.b64 	%rd12361, %rd12360, 2;
	add.s64 	%rd12362, %rd1545, %rd12361;
	ld.global.f32 	%f670, [%rd12362];
	add.f32 	%f251, %f249, %f670;
	add.s64 	%rd12363, %rd1546, %rd12361;
	ld.global.f32 	%f671, [%rd12363];
	add.f32 	%f252, %f250, %f671;
	mov.b64 	%rd16168, 0;
	@%p13681 bra 	$L__BB1_13233;
	setp.ne.s16 	%p13685, %rs898, 84;
	@%p13685 bra 	$L__BB1_13232;
	mov.b64 	%rd16168, 4;
	bra.uni 	$L__BB1_13233;
$L__BB1_13232:
	setp.eq.s16 	%p13686, %rs898, 67;
	selp.b64 	%rd16168, 8, 12, %p13686;
$L__BB1_13233:
	mov.b64 	%rd16169, 0;
	setp.eq.s16 	%p13687, %rs899, 65;
	@%p13687 bra 	$L__BB1_13237;
	setp.ne.s16 	%p13688, %rs899, 84;
	@%p13688 bra 	$L__BB1_13236;
	mov.b64 	%rd16169, 1;
	bra.uni 	$L__BB1_13237;
$L__BB1_13236:
	setp.eq.s16 	%p13689, %rs899, 67;
	selp.b64 	%rd16169, 2, 3, %p13689;
$L__BB1_13237:
	add.s64 	%rd12368, %rd16169, %rd16168;
	shl.b64 	%rd12369, %rd12368, 2;
	add.s64 	%rd12370, %rd1545, %rd12369;
	ld.global.f32 	%f672, [%rd12370];
	add.f32 	%f253, %f251, %f672;
	add.s64 	%rd12371, %rd1546, %rd12369;
	ld.global.f32 	%f673, [%rd12371];
	add.f32 	%f254, %f252, %f673;
	mov.b64 	%rd16170, 0;
	@%p13687 bra 	$L__BB1_13241;
	setp.ne.s16 	%p13691, %rs899, 84;
	@%p13691 bra 	$L__BB1_13240;
	mov.b64 	%rd16170, 4;
	bra.uni 	$L__BB1_13241;
$L__BB1_13240:
	setp.eq.s16 	%p13692, %rs899, 67;
	selp.b64 	%rd16170, 8, 12, %p13692;
$L__BB1_13241:
	mov.b64 	%rd16171, 0;
	setp.eq.s16 	%p13693, %rs900, 65;
	@%p13693 bra 	$L__BB1_13245;
	setp.ne.s16 	%p13694, %rs900, 84;
	@%p13694 bra 	$L__BB1_13244;
	mov.b64 	%rd16171, 1;
	bra.uni 	$L__BB1_13245;
$L__BB1_13244:
	setp.eq.s16 	%p13695, %rs900, 67;
	selp.b64 	%rd16171, 2, 3, %p13695;
$L__BB1_13245:
	add.s64 	%rd12376, %rd16171, %rd16170;
	shl.b64 	%rd12377, %rd12376, 2;
	add.s64 	%rd12378, %rd1545, %rd12377;
	ld.global.f32 	%f674, [%rd12378];
	add.f32 	%f255, %f253, %f674;
	add.s64 	%rd12379, %rd1546, %rd12377;
	ld.global.f32 	%f675, [%rd12379];
	add.f32 	%f256, %f254, %f675;
	mov.b64 	%rd16172, 0;
	@%p13693 bra 	$L__BB1_13249;
	setp.ne.s16 	%p13697, %rs900, 84;
	@%p13697 bra 	$L__BB1_13248;
	mov.b64 	%rd16172, 4;
	bra.uni 	$L__BB1_13249;
$L__BB1_13248:
	setp.eq.s16 	%p13698, %rs900, 67;
	selp.b64 	%rd16172, 8, 12, %p13698;
$L__BB1_13249:
	mov.b64 	%rd16173, 0;
	setp.eq.s16 	%p13699, %rs901, 65;
	@%p13699 bra 	$L__BB1_13253;
	setp.ne.s16 	%p13700, %rs901, 84;
	@%p13700 bra 	$L__BB1_13252;
	mov.b64 	%rd16173, 1;
	bra.uni 	$L__BB1_13253;
$L__BB1_13252:
	setp.eq.s16 	%p13701, %rs901, 67;
	selp.b64 	%rd16173, 2, 3, %p13701;
$L__BB1_13253:
	add.s64 	%rd12384, %rd16173, %rd16172;
	shl.b64 	%rd12385, %rd12384, 2;
	add.s64 	%rd12386, %rd1545, %rd12385;
	ld.global.f32 	%f676, [%rd12386];
	add.f32 	%f257, %f255, %f676;
	add.s64 	%rd12387, %rd1546, %rd12385;
	ld.global.f32 	%f677, [%rd12387];
	add.f32 	%f258, %f256, %f677;
	mov.b64 	%rd16174, 0;
	@%p13699 bra 	$L__BB1_13257;
	setp.ne.s16 	%p13703, %rs901, 84;
	@%p13703 bra 	$L__BB1_13256;
	mov.b64 	%rd16174, 4;
	bra.uni 	$L__BB1_13257;
$L__BB1_13256:
	setp.eq.s16 	%p13704, %rs901, 67;
	selp.b64 	%rd16174, 8, 12, %p13704;
$L__BB1_13257:
	mov.b64 	%rd16175, 0;
	setp.eq.s16 	%p13705, %rs902, 65;
	@%p13705 bra 	$L__BB1_13261;
	setp.ne.s16 	%p13706, %rs902, 84;
	@%p13706 bra 	$L__BB1_13260;
	mov.b64 	%rd16175, 1;
	bra.uni 	$L__BB1_13261;
$L__BB1_13260:
	setp.eq.s16 	%p13707, %rs902, 67;
	selp.b64 	%rd16175, 2, 3, %p13707;
$L__BB1_13261:
	add.s64 	%rd12392, %rd16175, %rd16174;
	shl.b64 	%rd12393, %rd12392, 2;
	add.s64 	%rd12394, %rd1545, %rd12393;
	ld.global.f32 	%f678, [%rd12394];
	add.f32 	%f259, %f257, %f678;
	add.s64 	%rd12395, %rd1546, %rd12393;
	ld.global.f32 	%f679, [%rd12395];
	add.f32 	%f260, %f258, %f679;
	mov.b64 	%rd16176, 0;
	@%p13705 bra 	$L__BB1_13265;
	setp.ne.s16 	%p13709, %rs902, 84;
	@%p13709 bra 	$L__BB1_13264;
	mov.b64 	%rd16176, 4;
	bra.uni 	$L__BB1_13265;
$L__BB1_13264:
	setp.eq.s16 	%p13710, %rs902, 67;
	selp.b64 	%rd16176, 8, 12, %p13710;
$L__BB1_13265:
	mov.b64 	%rd16177, 0;
	setp.eq.s16 	%p13711, %rs903, 65;
	@%p13711 bra 	$L__BB1_13269;
	setp.ne.s16 	%p13712, %rs903, 84;
	@%p13712 bra 	$L__BB1_13268;
	mov.b64 	%rd16177, 1;
	bra.uni 	$L__BB1_13269;
$L__BB1_13268:
	setp.eq.s16 	%p13713, %rs903, 67;
	selp.b64 	%rd16177, 2, 3, %p13713;
$L__BB1_13269:
	add.s64 	%rd12400, %rd16177, %rd16176;
	shl.b64 	%rd12401, %rd12400, 2;
	add.s64 	%rd12402, %rd1545, %rd12401;
	ld.global.f32 	%f680, [%rd12402];
	add.f32 	%f261, %f259, %f680;
	add.s64 	%rd12403, %rd1546, %rd12401;
	ld.global.f32 	%f681, [%rd12403];
	add.f32 	%f262, %f260, %f681;
	mov.b64 	%rd16178, 0;
	@%p13711 bra 	$L__BB1_13273;
	setp.ne.s16 	%p13715, %rs903, 84;
	@%p13715 bra 	$L__BB1_13272;
	mov.b64 	%rd16178, 4;
	bra.uni 	$L__BB1_13273;
$L__BB1_13272:
	setp.eq.s16 	%p13716, %rs903, 67;
	selp.b64 	%rd16178, 8, 12, %p13716;
$L__BB1_13273:
	mov.b64 	%rd16179, 0;
	setp.eq.s16 	%p13717, %rs904, 65;
	@%p13717 bra 	$L__BB1_13277;
	setp.ne.s16 	%p13718, %rs904, 84;
	@%p13718 bra 	$L__BB1_13276;
	mov.b64 	%rd16179, 1;
	bra.uni 	$L__BB1_13277;
$L__BB1_13276:
	setp.eq.s16 	%p13719, %rs904, 67;
	selp.b64 	%rd16179, 2, 3, %p13719;
$L__BB1_13277:
	add.s64 	%rd12408, %rd16179, %rd16178;
	shl.b64 	%rd12409, %rd12408, 2;
	add.s64 	%rd12410, %rd1545, %rd12409;
	ld.global.f32 	%f682, [%rd12410];
	add.f32 	%f263, %f261, %f682;
	add.s64 	%rd12411, %rd1546, %rd12409;
	ld.global.f32 	%f683, [%rd12411];
	add.f32 	%f264, %f262, %f683;
	mov.b64 	%rd16180, 0;
	@%p13717 bra 	$L__BB1_13281;
	setp.ne.s16 	%p13721, %rs904, 84;
	@%p13721 bra 	$L__BB1_13280;
	mov.b64 	%rd16180, 4;
	bra.uni 	$L__BB1_13281;
$L__BB1_13280:
	setp.eq.s16 	%p13722, %rs904, 67;
	selp.b64 	%rd16180, 8, 12, %p13722;
$L__BB1_13281:
	mov.b64 	%rd16181, 0;
	setp.eq.s16 	%p13723, %rs905, 65;
	@%p13723 bra 	$L__BB1_13285;
	setp.ne.s16 	%p13724, %rs905, 84;
	@%p13724 bra 	$L__BB1_13284;
	mov.b64 	%rd16181, 1;
	bra.uni 	$L__BB1_13285;
$L__BB1_13284:
	setp.eq.s16 	%p13725, %rs905, 67;
	selp.b64 	%rd16181, 2, 3, %p13725;
$L__BB1_13285:
	add.s64 	%rd12416, %rd16181, %rd16180;
	shl.b64 	%rd12417, %rd12416, 2;
	add.s64 	%rd12418, %rd1545, %rd12417;
	ld.global.f32 	%f684, [%rd12418];
	add.f32 	%f265, %f263, %f684;
	add.s64 	%rd12419, %rd1546, %rd12417;
	ld.global.f32 	%f685, [%rd12419];
	add.f32 	%f266, %f264, %f685;
	mov.b64 	%rd16182, 0;
	@%p13723 bra 	$L__BB1_13289;
	setp.ne.s16 	%p13727, %rs905, 84;
	@%p13727 bra 	$L__BB1_13288;
	mov.b64 	%rd16182, 4;
	bra.uni 	$L__BB1_13289;
$L__BB1_13288:
	setp.eq.s16 	%p13728, %rs905, 67;
	selp.b64 	%rd16182, 8, 12, %p13728;
$L__BB1_13289:
	mov.b64 	%rd16183, 0;
	setp.eq.s16 	%p13729, %rs906, 65;
	@%p13729 bra 	$L__BB1_13293;
	setp.ne.s16 	%p13730, %rs906, 84;
	@%p13730 bra 	$L__BB1_13292;
	mov.b64 	%rd16183, 1;
	bra.uni 	$L__BB1_13293;
$L__BB1_13292:
	setp.eq.s16 	%p13731, %rs906, 67;
	selp.b64 	%rd16183, 2, 3, %p13731;
$L__BB1_13293:
	add.s64 	%rd12424, %rd16183, %rd16182;
	shl.b64 	%rd12425, %rd12424, 2;
	add.s64 	%rd12426, %rd1545, %rd12425;
	ld.global.f32 	%f686, [%rd12426];
	add.f32 	%f267, %f265, %f686;
	add.s64 	%rd12427, %rd1546, %rd12425;
	ld.global.f32 	%f687, [%rd12427];
	add.f32 	%f268, %f266, %f687;
	mov.b64 	%rd16184, 0;
	@%p13729 bra 	$L__BB1_13297;
	setp.ne.s16 	%p13733, %rs906, 84;
	@%p13733 bra 	$L__BB1_13296;
	mov.b64 	%rd16184, 4;
	bra.uni 	$L__BB1_13297;
$L__BB1_13296:
	setp.eq.s16 	%p13734, %rs906, 67;
	selp.b64 	%rd16184, 8, 12, %p13734;
$L__BB1_13297:
	mov.b64 	%rd16185, 0;
	setp.eq.s16 	%p13735, %rs907, 65;
	@%p13735 bra 	$L__BB1_13301;
	setp.ne.s16 	%p13736, %rs907, 84;
	@%p13736 bra 	$L__BB1_13300;
	mov.b64 	%rd16185, 1;
	bra.uni 	$L__BB1_13301;
$L__BB1_13300:
	setp.eq.s16 	%p13737, %rs907, 67;
	selp.b64 	%rd16185, 2, 3, %p13737;
$L__BB1_13301:
	add.s64 	%rd12432, %rd16185, %rd16184;
	shl.b64 	%rd12433, %rd12432, 2;
	add.s64 	%rd12434, %rd1545, %rd12433;
	ld.global.f32 	%f688, [%rd12434];
	add.f32 	%f269, %f267, %f688;
	add.s64 	%rd12435, %rd1546, %rd12433;
	ld.global.f32 	%f689, [%rd12435];
	add.f32 	%f270, %f268, %f689;
	mov.b64 	%rd16186, 0;
	@%p13735 bra 	$L__BB1_13305;
	setp.ne.s16 	%p13739, %rs907, 84;
	@%p13739 bra 	$L__BB1_13304;
	mov.b64 	%rd16186, 4;
	bra.uni 	$L__BB1_13305;
$L__BB1_13304:
	setp.eq.s16 	%p13740, %rs907, 67;
	selp.b64 	%rd16186, 8, 12, %p13740;
$L__BB1_13305:
	mov.b64 	%rd16187, 0;
	setp.eq.s16 	%p13741, %rs908, 65;
	@%p13741 bra 	$L__BB1_13309;
	setp.ne.s16 	%p13742, %rs908, 84;
	@%p13742 bra 	$L__BB1_13308;
	mov.b64 	%rd16187, 1;
	bra.uni 	$L__BB1_13309;
$L__BB1_13308:
	setp.eq.s16 	%p13743, %rs908, 67;
	selp.b64 	%rd16187, 2, 3, %p13743;
$L__BB1_13309:
	add.s64 	%rd12440, %rd16187, %rd16186;
	shl.b64 	%rd12441, %rd12440, 2;
	add.s64 	%rd12442, %rd1545, %rd12441;
	ld.global.f32 	%f690, [%rd12442];
	add.f32 	%f271, %f269, %f690;
	add.s64 	%rd12443, %rd1546, %rd12441;
	ld.global.f32 	%f691, [%rd12443];
	add.f32 	%f272, %f270, %f691;
	mov.b64 	%rd16188, 0;
	@%p13741 bra 	$L__BB1_13313;
	setp.ne.s16 	%p13745, %rs908, 84;
	@%p13745 bra 	$L__BB1_13312;
	mov.b64 	%rd16188, 4;
	bra.uni 	$L__BB1_13313;
$L__BB1_13312:
	setp.eq.s16 	%p13746, %rs908, 67;
	selp.b64 	%rd16188, 8, 12, %p13746;
$L__BB1_13313:
	mov.b64 	%rd16189, 0;
	setp.eq.s16 	%p13747, %rs909, 65;
	@%p13747 bra 	$L__BB1_13317;
	setp.ne.s16 	%p13748, %rs909, 84;
	@%p13748 bra 	$L__BB1_13316;
	mov.b64 	%rd16189, 1;
	bra.uni 	$L__BB1_13317;
$L__BB1_13316:
	setp.eq.s16 	%p13749, %rs909, 67;
	selp.b64 	%rd16189, 2, 3, %p13749;
$L__BB1_13317:
	add.s64 	%rd12448, %rd16189, %rd16188;
	shl.b64 	%rd12449, %rd12448, 2;
	add.s64 	%rd12450, %rd1545, %rd12449;
	ld.global.f32 	%f692, [%rd12450];
	add.f32 	%f273, %f271, %f692;
	add.s64 	%rd12451, %rd1546, %rd12449;
	ld.global.f32 	%f693, [%rd12451];
	add.f32 	%f274, %f272, %f693;
	mov.b64 	%rd16190, 0;
	@%p13747 bra 	$L__BB1_13321;
	setp.ne.s16 	%p13751, %rs909, 84;
	@%p13751 bra 	$L__BB1_13320;
	mov.b64 	%rd16190, 4;
	bra.uni 	$L__BB1_13321;
$L__BB1_13320:
	setp.eq.s16 	%p13752, %rs909, 67;
	selp.b64 	%rd16190, 8, 12, %p13752;
$L__BB1_13321:
	mov.b64 	%rd16191, 0;
	setp.eq.s16 	%p13753, %rs910, 65;
	@%p13753 bra 	$L__BB1_13325;
	setp.ne.s16 	%p13754, %rs910, 84;
	@%p13754 bra 	$L__BB1_13324;
	mov.b64 	%rd16191, 1;
	bra.uni 	$L__BB1_13325;
$L__BB1_13324:
	setp.eq.s16 	%p13755, %rs910, 67;
	selp.b64 	%rd16191, 2, 3, %p13755;
$L__BB1_13325:
	add.s64 	%rd12456, %rd16191, %rd16190;
	shl.b64 	%rd12457, %rd12456, 2;
	add.s64 	%rd12458, %rd1545, %rd12457;
	ld.global.f32 	%f694, [%rd12458];
	add.f32 	%f275, %f273, %f694;
	add.s64 	%rd12459, %rd1546, %rd12457;
	ld.global.f32 	%f695, [%rd12459];
	add.f32 	%f276, %f274, %f695;
	mov.b64 	%rd16192, 0;
	@%p13753 bra 	$L__BB1_13329;
	setp.ne.s16 	%p13757, %rs910, 84;
	@%p13757 bra 	$L__BB1_13328;
	mov.b64 	%rd16192, 4;
	bra.uni 	$L__BB1_13329;
$L__BB1_13328:
	setp.eq.s16 	%p13758, %rs910, 67;
	selp.b64 	%rd16192, 8, 12, %p13758;
$L__BB1_13329:
	mov.b64 	%rd16193, 0;
	setp.eq.s16 	%p13759, %rs911, 65;
	@%p13759 bra 	$L__BB1_13333;
	setp.ne.s16 	%p13760, %rs911, 84;
	@%p13760 bra 	$L__BB1_13332;
	mov.b64 	%rd16193, 1;
	bra.uni 	$L__BB1_13333;
$L__BB1_13332:
	selp.b64 	%rd16193, 2, 3, %p13597;
$L__BB1_13333:
	add.s64 	%rd12464, %rd16193, %rd16192;
	shl.b64 	%rd12465, %rd12464, 2;
	add.s64 	%rd12466, %rd1545, %rd12465;
	ld.global.f32 	%f696, [%rd12466];
	add.f32 	%f277, %f275, %f696;
	add.s64 	%rd12467, %rd1546, %rd12465;
	ld.global.f32 	%f697, [%rd12467];
	add.f32 	%f278, %f276, %f697;
	mov.b64 	%rd16194, 0;
	@%p13759 bra 	$L__BB1_13337;
	setp.ne.s16 	%p13763, %rs911, 84;
	@%p13763 bra 	$L__BB1_13336;
	mov.b64 	%rd16194, 4;
	bra.uni 	$L__BB1_13337;
$L__BB1_13336:
	selp.b64 	%rd16194, 8, 12, %p13597;
$L__BB1_13337:
	mov.b64 	%rd16195, 0;
	setp.eq.s16 	%p13765, %rs912, 65;
	@%p13765 bra 	$L__BB1_13341;
	setp.ne.s16 	%p13766, %rs912, 84;
	@%p13766 bra 	$L__BB1_13340;
	mov.b64 	%rd16195, 1;
	bra.uni 	$L__BB1_13341;
$L__BB1_13340:
	selp.b64 	%rd16195, 2, 3, %p13600;
$L__BB1_13341:
	add.s64 	%rd12472, %rd16195, %rd16194;
	shl.b64 	%rd12473, %rd12472, 2;
	add.s64 	%rd12474, %rd1545, %rd12473;
	ld.global.f32 	%f698, [%rd12474];
	add.f32 	%f279, %f277, %f698;
	add.s64 	%rd12475, %rd1546, %rd12473;
	ld.global.f32 	%f699, [%rd12475];
	add.f32 	%f280, %f278, %f699;
	mov.b64 	%rd16196, 0;
	@%p13765 bra 	$L__BB1_13345;
	setp.ne.s16 	%p13769, %rs912, 84;
	@%p13769 bra 	$L__BB1_13344;
	mov.b64 	%rd16196, 4;
	bra.uni 	$L__BB1_13345;
$L__BB1_13344:
	selp.b64 	%rd16196, 8, 12, %p13600;
$L__BB1_13345:
	mov.b64 	%rd16197, 0;
	setp.eq.s16 	%p13771, %rs913, 65;
	@%p13771 bra 	$L__BB1_13349;
	setp.ne.s16 	%p13772, %rs913, 84;
	@%p13772 bra 	$L__BB1_13348;
	mov.b64 	%rd16197, 1;
	bra.uni 	$L__BB1_13349;
$L__BB1_13348:
	selp.b64 	%rd16197, 2, 3, %p13603;
$L__BB1_13349:
	add.s64 	%rd12480, %rd16197, %rd16196;
	shl.b64 	%rd12481, %rd12480, 2;
	add.s64 	%rd12482, %rd1545, %rd12481;
	ld.global.f32 	%f700, [%rd12482];
	add.f32 	%f281, %f279, %f700;
	add.s64 	%rd12483, %rd1546, %rd12481;
	ld.global.f32 	%f701, [%rd12483];
	add.f32 	%f282, %f280, %f701;
	mov.b64 	%rd16198, 0;
	@%p13771 bra 	$L__BB1_13353;
	setp.ne.s16 	%p13775, %rs913, 84;
	@%p13775 bra 	$L__BB1_13352;
	mov.b64 	%rd16198, 4;
	bra.uni 	$L__BB1_13353;
$L__BB1_13352:
	setp.eq.s16 	%p13776, %rs913, 67;
	selp.b64 	%rd16198, 8, 12, %p13776;
$L__BB1_13353:
	mov.b64 	%rd16199, 0;
	setp.eq.s16 	%p13777, %rs914, 65;
	@%p13777 bra 	$L__BB1_13357;
	setp.ne.s16 	%p13778, %rs914, 84;
	@%p13778 bra 	$L__BB1_13356;
	mov.b64 	%rd16199, 1;
	bra.uni 	$L__BB1_13357;
$L__BB1_13356:
	setp.eq.s16 	%p13779, %rs914, 67;
	selp.b64 	%rd16199, 2, 3, %p13779;
$L__BB1_13357:
	add.s64 	%rd12488, %rd16199, %rd16198;
	shl.b64 	%rd12489, %rd12488, 2;
	add.s64 	%rd12490, %rd1545, %rd12489;
	ld.global.f32 	%f702, [%rd12490];
	add.f32 	%f283, %f281, %f702;
	add.s64 	%rd12491, %rd1546, %rd12489;
	ld.global.f32 	%f703, [%rd12491];
	add.f32 	%f284, %f282, %f703;
	mov.b64 	%rd16200, 0;
	@%p13777 bra 	$L__BB1_13361;
	setp.ne.s16 	%p13781, %rs914, 84;
	@%p13781 bra 	$L__BB1_13360;
	mov.b64 	%rd16200, 4;
	bra.uni 	$L__BB1_13361;
$L__BB1_13360:
	setp.eq.s16 	%p13782, %rs914, 67;
	selp.b64 	%rd16200, 8, 12, %p13782;
$L__BB1_13361:
	mov.b64 	%rd16201, 0;
	setp.eq.s16 	%p13783, %rs915, 65;
	@%p13783 bra 	$L__BB1_13365;
	setp.ne.s16 	%p13784, %rs915, 84;
	@%p13784 bra 	$L__BB1_13364;
	mov.b64 	%rd16201, 1;
	bra.uni 	$L__BB1_13365;
$L__BB1_13364:
	setp.eq.s16 	%p13785, %rs915, 67;
	selp.b64 	%rd16201, 2, 3, %p13785;
$L__BB1_13365:
	add.s64 	%rd12496, %rd16201, %rd16200;
	shl.b64 	%rd12497, %rd12496, 2;
	add.s64 	%rd12498, %rd1545, %rd12497;
	ld.global.f32 	%f704, [%rd12498];
	add.f32 	%f285, %f283, %f704;
	add.s64 	%rd12499, %rd1546, %rd12497;
	ld.global.f32 	%f705, [%rd12499];
	add.f32 	%f286, %f284, %f705;
	mov.b64 	%rd16202, 0;
	@%p13783 bra 	$L__BB1_13369;
	setp.ne.s16 	%p13787, %rs915, 84;
	@%p13787 bra 	$L__BB1_13368;
	mov.b64 	%rd16202, 4;
	bra.uni 	$L__BB1_13369;
$L__BB1_13368:
	setp.eq.s16 	%p13788, %rs915, 67;
	selp.b64 	%rd16202, 8, 12, %p13788;
$L__BB1_13369:
	mov.b64 	%rd16203, 0;
	setp.eq.s16 	%p13789, %rs916, 65;
	@%p13789 bra 	$L__BB1_13373;
	setp.ne.s16 	%p13790, %rs916, 84;
	@%p13790 bra 	$L__BB1_13372;
	mov.b64 	%rd16203, 1;
	bra.uni 	$L__BB1_13373;
$L__BB1_13372:
	setp.eq.s16 	%p13791, %rs916, 67;
	selp.b64 	%rd16203, 2, 3, %p13791;
$L__BB1_13373:
	add.s64 	%rd12504, %rd16203, %rd16202;
	shl.b64 	%rd12505, %rd12504, 2;
	add.s64 	%rd12506, %rd1545, %rd12505;
	ld.global.f32 	%f706, [%rd12506];
	add.f32 	%f287, %f285, %f706;
	add.s64 	%rd12507, %rd1546, %rd12505;
	ld.global.f32 	%f707, [%rd12507];
	add.f32 	%f288, %f286, %f707;
	mov.b64 	%rd16204, 0;
	@%p13789 bra 	$L__BB1_13377;
	setp.ne.s16 	%p13793, %rs916, 84;
	@%p13793 bra 	$L__BB1_13376;
	mov.b64 	%rd16204, 4;
	bra.uni 	$L__BB1_13377;
$L__BB1_13376:
	setp.eq.s16 	%p13794, %rs916, 67;
	selp.b64 	%rd16204, 8, 12, %p13794;
$L__BB1_13377:
	mov.b64 	%rd16205, 0;
	setp.eq.s16 	%p13795, %rs917, 65;
	@%p13795 bra 	$L__BB1_13381;
	setp.ne.s16 	%p13796, %rs917, 84;
	@%p13796 bra 	$L__BB1_13380;
	mov.b64 	%rd16205, 1;
	bra.uni 	$L__BB1_13381;
$L__BB1_13380:
	setp.eq.s16 	%p13797, %rs917, 67;
	selp.b64 	%rd16205, 2, 3, %p13797;
$L__BB1_13381:
	add.s64 	%rd12512, %rd16205, %rd16204;
	shl.b64 	%rd12513, %rd12512, 2;
	add.s64 	%rd12514, %rd1545, %rd12513;
	ld.global.f32 	%f708, [%rd12514];
	add.f32 	%f289, %f287, %f708;
	add.s64 	%rd12515, %rd1546, %rd12513;
	ld.global.f32 	%f709, [%rd12515];
	add.f32 	%f290, %f288, %f709;
	mov.b64 	%rd16206, 0;
	@%p13795 bra 	$L__BB1_13385;
	setp.ne.s16 	%p13799, %rs917, 84;
	@%p13799 bra 	$L__BB1_13384;
	mov.b64 	%rd16206, 4;
	bra.uni 	$L__BB1_13385;
$L__BB1_13384:
	setp.eq.s16 	%p13800, %rs917, 67;
	selp.b64 	%rd16206, 8, 12, %p13800;
$L__BB1_13385:
	mov.b64 	%rd16207, 0;
	setp.eq.s16 	%p13801, %rs918, 65;
	@%p13801 bra 	$L__BB1_13389;
	setp.ne.s16 	%p13802, %rs918, 84;
	@%p13802 bra 	$L__BB1_13388;
	mov.b64 	%rd16207, 1;
	bra.uni 	$L__BB1_13389;
$L__BB1_13388:
	setp.eq.s16 	%p13803, %rs918, 67;
	selp.b64 	%rd16207, 2, 3, %p13803;
$L__BB1_13389:
	add.s64 	%rd12519, %rd16207, %rd16206;
	shl.b64 	%rd12520, %rd12519, 2;
	add.s64 	%rd12521, %rd1545, %rd12520;
	ld.global.f32 	%f710, [%rd12521];
	add.f32 	%f291, %f289, %f710;
	add.s64 	%rd12522, %rd1546, %rd12520;
	ld.global.f32 	%f711, [%rd12522];
	add.f32 	%f292, %f290, %f711;
	mov.f64 	%fd27309, 0d4002666666666666;
	mov.f64 	%fd27308, 0d4010666666666666;
	@%p13666 bra 	$L__BB1_13392;
	setp.eq.s16 	%p13805, %rs895, 84;
	@%p13805 bra 	$L__BB1_13392;
	mov.f64 	%fd27309, 0d3FB999999999999A;
	mov.f64 	%fd27308, 0dC006666666666666;
$L__BB1_13392:
	cvt.f64.f32 	%fd20850, %f291;
	sub.f64 	%fd20851, %fd27309, %fd20850;
	cvt.f64.f32 	%fd20852, %f292;
	sub.f64 	%fd20853, %fd27308, %fd20852;
	cvt.rn.f32.f64 	%f293, %fd20853;
	cvt.rn.f32.f64 	%f294, %fd20851;
	@%p13801 bra 	$L__BB1_13395;
	setp.eq.s16 	%p13807, %rs918, 84;
	@%p13807 bra 	$L__BB1_13395;
	cvt.f64.f32 	%fd20856, %f294;
	add.f64 	%fd27310, %fd20856, 0d3FB999999999999A;
	cvt.f64.f32 	%fd20857, %f293;
	add.f64 	%fd27311, %fd20857, 0dC006666666666666;
	bra.uni 	$L__BB1_13396;
$L__BB1_13395:
	cvt.f64.f32 	%fd20854, %f294;
	add.f64 	%fd27310, %fd20854, 0d4002666666666666;
	cvt.f64.f32 	%fd20855, %f293;
	add.f64 	%fd27311, %fd20855, 0d4010666666666666;
$L__BB1_13396:
	ld.param.f32 	%f837, [_Z16candidate_primerPcPiS0_S0_PfS1_S1_iffiiPdS_S0__param_9];
	ld.param.f32 	%f793, [_Z16candidate_primerPcPiS0_S0_PfS1_S1_iffiiPdS_S0__param_8];
	cvt.rn.f32.f64 	%f712, %fd27311;
	cvt.rn.f32.f64 	%f713, %fd27310;
	cvt.f64.f32 	%fd20858, %f713;
	mul.f64 	%fd20859, %fd20858, 0d408F400000000000;
	cvt.f64.f32 	%fd20860, %f712;
	add.f64 	%fd20861, %fd20860, 0dC027E9DF1172EF0B;
	add.f64 	%fd20862, %fd20861, 0dC0425A1672324C83;
	div.rn.f64 	%fd20863, %fd20859, %fd20862;
	add.f64 	%fd20864, %fd20863, 0dC071126666666666;
	cvt.rn.f32.f64 	%f714, %fd20864;
	setp.gt.f32 	%p13808, %f837, %f714;
	setp.lt.f32 	%p13809, %f793, %f714;
	or.pred  	%p13810, %p13808, %p13809;
	@%p13810 bra 	$L__BB1_2282;
	ld.param.u32 	%r26788, [_Z16candidate_primerPcPiS0_S0_PfS1_S1_iffiiPdS_S0__param_7];
	mov.b32 	%r29153, 0;
	setp.eq.s32 	%p13811, %r26788, 0;
	@%p13811 bra 	$L__BB1_13402;
	@%p13771 bra 	$L__BB1_13406;
	setp.ne.s16 	%p13813, %rs913, 84;
	@%p13813 bra 	$L__BB1_13401;
	mov.b32 	%r29153, 1;
	bra.uni 	$L__BB1_13406;
$L__BB1_13401:
	setp.eq.s16 	%p13814, %rs913, 67;
	selp.b32 	%r29153, 2, 3, %p13814;
	bra.uni 	$L__BB1_13406;
$L__BB1_13402:
	setp.eq.s16 	%p13815, %rs895, 65;
	@%p13815 bra 	$L__BB1_13406;
	setp.ne.s16 	%p13816, %rs895, 84;
	@%p13816 bra 	$L__BB1_13405;
	mov.b32 	%r29153, 1;
	bra.uni 	$L__BB1_13406;
$L__BB1_13405:
	setp.eq.s16 	%p13817, %rs895, 67;
	selp.b32 	%r29153, 2, 3, %p13817;
$L__BB1_13406:
	ld.param.u32 	%r26789, [_Z16candidate_primerPcPiS0_S0_PfS1_S1_iffiiPdS_S0__param_7];
	setp.eq.s32 	%p13818, %r26789, 0;
	@%p13818 bra 	$L__BB1_13412;
	mov.b32 	%r29154, 0;
	@%p13777 bra 	$L__BB1_13411;
	setp.ne.s16 	%p13820, %rs914, 84;
	@%p13820 bra 	$L__BB1_13410;
	mov.b32 	%r29154, 1;
	bra.uni 	$L__BB1_13411;
$L__BB1_13410:
	setp.eq.s16 	%p13821, %rs914, 67;
	selp.b32 	%r29154, 2, 3, %p13821;
$L__BB1_13411:
	shl.b32 	%r21748, %r29153, 2;
	or.b32  	%r29156, %r21748, %r29154;
	bra.uni 	$L__BB1_13417;
$L__BB1_13412:
	mov.b32 	%r29155, 0;
	setp.eq.s16 	%p13822, %rs896, 65;
	@%p13822 bra 	$L__BB1_13416;
	setp.ne.s16 	%p13823, %rs896, 84;
	@%p13823 bra 	$L__BB1_13415;
	mov.b32 	%r29155, 1;
	bra.uni 	$L__BB1_13416;
$L__BB1_13415:
	setp.eq.s16 	%p13824, %rs896, 67;
	selp.b32 	%r29155, 2, 3, %p13824;
$L__BB1_13416:
	shl.b32 	%r21751, %r29153, 2;
	or.b32  	%r29156, %r21751, %r29155;
$L__BB1_13417:
	ld.param.u32 	%r26790, [_Z16candidate_primerPcPiS0_S0_PfS1_S1_iffiiPdS_S0__param_7];
	setp.eq.s32 	%p13825, %r26790, 0;
	@%p13825 bra 	$L__BB1_13423;
	mov.b32 	%r29157, 0;
	@%p13783 bra 	$L__BB1_13422;
	setp.ne.s16 	%p13827, %rs915, 84;
	@%p13827 bra 	$L__BB1_13421;
	mov.b32 	%r29157, 1;
	bra.uni 	$L__BB1_13422;
$L__BB1_13421:
	setp.eq.s16 	%p13828, %rs915, 67;
	selp.b32 	%r29157, 2, 3, %p13828;
$L__BB1_13422:
	shl.b32 	%r21754, %r29156, 2;
	or.b32  	%r29159, %r21754, %r29157;
	bra.uni 	$L__BB1_13428;
$L__BB1_13423:
	mov.b32 	%r29158, 0;
	setp.eq.s16 	%p13829, %rs897, 65;
	@%p13829 bra 	$L__BB1_13427;
	setp.ne.s16 	%p13830, %rs897, 84;
	@%p13830 bra 	$L__BB1_13426;
	mov.b32 	%r29158, 1;
	bra.uni 	$L__BB1_13427;
$L__BB1_13426:
	setp.eq.s16 	%p13831, %rs897, 67;
	selp.b32 	%r29158, 2, 3, %p13831;
$L__BB1_13427:
	shl.b32 	%r21757, %r29156, 2;
	or.b32  	%r29159, %r21757, %r29158;
$L__BB1_13428:
	ld.param.u32 	%r26791, [_Z16candidate_primerPcPiS0_S0_PfS1_S1_iffiiPdS_S0__param_7];
	setp.eq.s32 	%p13832, %r26791, 0;
	@%p13832 bra 	$L__BB1_13434;
	mov.b32 	%r29160, 0;
	@%p13789 bra 	$L__BB1_13433;
	setp.ne.s16 	%p13834, %rs916, 84;
	@%p13834 bra 	$L__BB1_13432;
	mov.b32 	%r29160, 1;
	bra.uni 	$L__BB1_13433;
$L__BB1_13432:
	setp.eq.s16 	%p13835, %rs916, 67;
	selp.b32 	%r29160, 2, 3, %p13835;
$L__BB1_13433:
	shl.b32 	%r21760, %r29159, 2;
	or.b32  	%r29162, %r21760, %r29160;
	bra.uni 	$L__BB1_13439;
$L__BB1_13434:
	mov.b32 	%r29161, 0;
	setp.eq.s16 	%p13836, %rs898, 65;
	@%p13836 bra 	$L__BB1_13438;
	setp.ne.s16 	%p13837, %rs898, 84;
	@%p13837 bra 	$L__BB1_13437;
	mov.b32 	%r29161, 1;
	bra.uni 	$L__BB1_13438;
$L__BB1_13437:
	setp.eq.s16 	%p13838, %rs898, 67;
	selp.b32 	%r29161, 2, 3, %p13838;
$L__BB1_13438:
	shl.b32 	%r21763, %r29159, 2;
	or.b32  	%r29162, %r21763, %r29161;
$L__BB1_13439:
	ld.param.u32 	%r26792, [_Z16candidate_primerPcPiS0_S0_PfS1_S1_iffiiPdS_S0__param_7];
	setp.eq.s32 	%p13839, %r26792, 0;
	@%p13839 bra 	$L__BB1_13445;
	mov.b32 	%r29163, 0;
	setp.eq.s16 	%p13840, %rs917, 65;
	@%p13840 bra 	$L__BB1_13444;
	setp.ne.s16 	%p13841, %rs917, 84;
	@%p13841 bra 	$L__BB1_13443;
	mov.b32 	%r29163, 1;
	bra.uni 	$L__BB1_13444;
$L__BB1_13443:
	setp.eq.s16 	%p13842, %rs917, 67;
	selp.b32 	%r29163, 2, 3, %p13842;
$L__BB1_13444:
	shl.b32 	%r21766, %r29162, 2;
	or.b32  	%r29165, %r21766, %r29163;
	bra.uni 	$L__BB1_13450;
$L__BB1_13445:
	mov.b32 	%r29164, 0;
	setp.eq.s16 	%p13843, %rs899, 65;
	@%p13843 bra 	$L__BB1_13449;
	setp.ne.s16 	%p13844, %rs899, 84;
	@%p13844 bra 	$L__BB1_13448;
	mov.b32 	%r29164, 1;
	bra.uni 	$L__BB1_13449;
$L__BB1_13448:
	setp.eq.s16 	%p13845, %rs899, 67;
	selp.b32 	%r29164, 2, 3, %p13845;
$L__BB1_13449:
	shl.b32 	%r21769, %r29162, 2;
	or.b32  	%r29165, %r21769, %r29164;
$L__BB1_13450:
	ld.param.u32 	%r26793, [_Z16candidate_primerPcPiS0_S0_PfS1_S1_iffiiPdS_S0__param_7];
	setp.eq.s32 	%p13846, %r26793, 0;
	@%p13846 bra 	$L__BB1_13456;
	mov.b32 	%r29166, 0;
	setp.eq.s16 	%p13847, %rs918, 65;
	@%p13847 bra 	$L__BB1_13455;
	setp.ne.s16 	%p13848, %rs918, 84;
	@%p13848 bra 	$L__BB1_13454;
	mov.b32 	%r29166, 1;
	bra.uni 	$L__BB1_13455;
$L__BB1_13454:
	setp.eq.s16 	%p13849, %rs918, 67;
	selp.b32 	%r29166, 2, 3, %p13849;
$L__BB1_13455:
	shl.b32 	%r21772, %r29165, 2;
	or.b32  	%r29168, %r21772, %r29166;
	bra.uni 	$L__BB1_13461;
$L__BB1_13456:
	mov.b32 	%r29167, 0;
	setp.eq.s16 	%p13850, %rs900, 65;
	@%p13850 bra 	$L__BB1_13460;
	setp.ne.s16 	%p13851, %rs900, 84;
	@%p13851 bra 	$L__BB1_13459;
	mov.b32 	%r29167, 1;
	bra.uni 	$L__BB1_13460;
$L__BB1_13459:
	setp.eq.s16 	%p13852, %rs900, 67;
	selp.b32 	%r29167, 2, 3, %p13852;
$L__BB1_13460:
	shl.b32 	%r21775, %r29165, 2;
	or.b32  	%r29168, %r21775, %r29167;
$L__BB1_13461:
	ld.param.u64 	%rd15859, [_Z16candidate_primerPcPiS0_S0_PfS1_S1_iffiiPdS_S0__param_4];
	cvta.to.global.u64 	%rd1635, %rd15859;
	mul.wide.u32 	%rd12523, %r29168, 4;
	add.s64 	%rd12524, %rd1635, %rd12523;
	ld.global.f32 	%f715, [%rd12524];
	setp.lt.f32 	%p13854, %f715, 0f40800000;
	mov.pred 	%p18219, 0;
	@%p13854 bra 	$L__BB1_13527;
	ld.param.u32 	%r26794, [_Z16candidate_primerPcPiS0_S0_PfS1_S1_iffiiPdS_S0__param_7];
	mov.b32 	%r29169, 0;
	setp.eq.s32 	%p13855, %r26794, 1;
	@%p13855 bra 	$L__BB1_13467;
	setp.eq.s16 	%p13856, %rs913, 65;
	@%p13856 bra 	$L__BB1_13471;
	setp.ne.s16 	%p13857, %rs913, 84;
	@%p13857 bra 	$L__BB1_13466;
	mov.b32 	%r29169, 1;
	bra.uni 	$L__BB1_13471;
$L__BB1_13466:
	setp.eq.s16 	%p13858, %rs913, 67;
	selp.b32 	%r29169, 2, 3, %p13858;
	bra.uni 	$L__BB1_13471;
$L__BB1_13467:
	setp.eq.s16 	%p13859, %rs895, 65;
	@%p13859 bra 	$L__BB1_13471;
	setp.ne.s16 	%p13860, %rs895, 84;
	@%p13860 bra 	$L__BB1_13470;
	mov.b32 	%r29169, 1;
	bra.uni 	$L__BB1_13471;
$L__BB1_13470:
	setp.eq.s16 	%p13861, %rs895, 67;
	selp.b32 	%r29169, 2, 3, %p13861;
$L__BB1_13471:
	ld.param.u32 	%r26795, [_Z16candidate_primerPcPiS0_S0_PfS1_S1_iffiiPdS_S0__param_7];
	setp.eq.s32 	%p13862, %r26795, 1;
	@%p13862 bra 	$L__BB1_13477;
	mov.b32 	%r29170, 0;
	setp.eq.s16 	%p13863, %rs914, 65;
	@%p13863 bra 	$L__BB1_13476;
	setp.ne.s16 	%p13864, %rs914, 84;
	@%p13864 bra 	$L__BB1_13475;
	mov.b32 	%r29170, 1;
	bra.uni 	$L__BB1_13476;
$L__BB1_13475:
	setp.eq.s16 	%p13865, %rs914, 67;
	selp.b32 	%r29170, 2, 3, %p13865;
$L__BB1_13476:
	shl.b32 	%r21782, %r29169, 2;
	or.b32  	%r29172, %r21782, %r29170;
	bra.uni 	$L__BB1_13482;
$L__BB1_13477:
	mov.b32 	%r29171, 0;
	setp.eq.s16 	%p13866, %rs896, 65;
	@%p13866 bra 	$L__BB1_13481;
	setp.ne.s16 	%p13867, %rs896, 84;
	@%p13867 bra 	$L__BB1_13480;
	mov.b32 	%r29171, 1;
	bra.uni 	$L__BB1_13481;
$L__BB1_13480:
	setp.eq.s16 	%p13868, %rs896, 67;
	selp.b32 	%r29171, 2, 3, %p13868;
$L__BB1_13481:
	shl.b32 	%r21785, %r29169, 2;
	or.b32  	%r29172, %r21785, %r29171;
$L__BB1_13482:
	ld.param.u32 	%r26796, [_Z16candidate_primerPcPiS0_S0_PfS1_S1_iffiiPdS_S0__param_7];
	setp.eq.s32 	%p13869, %r26796, 1;
	@%p13869 bra 	$L__BB1_13488;
	mov.b32 	%r29173, 0;
	setp.eq.s16 	%p13870, %rs915, 65;
	@%p13870 bra 	$L__BB1_13487;
	setp.ne.s16 	%p13871, %rs915, 84;
	@%p13871 bra 	$L__BB1_13486;
	mov.b32 	%r29173, 1;
	bra.uni 	$L__BB1_13487;
$L__BB1_13486:
	setp.eq.s16 	%p13872, %rs915, 67;
	selp.b32 	%r29173, 2, 3, %p13872;
$L__BB1_13487:
	shl.b32 	%r21788, %r29172, 2;
	or.b32  	%r29175, %r21788, %r29173;
	bra.uni 	$L__BB1_13493;
$L__BB1_13488:
	mov.b32 	%r29174, 0;
	setp.eq.s16 	%p13873, %rs897, 65;
	@%p13873 bra 	$L__BB1_13492;
	setp.ne.s16 	%p13874, %rs897, 84;
	@%p13874 bra 	$L__BB1_13491;
	mov.b32 	%r29174, 1;
	bra.uni 	$L__BB1_13492;
$L__BB1_13491:
	setp.eq.s16 	%p13875, %rs897, 67;
	selp.b32 	%r29174, 2, 3, %p13875;
$L__BB1_13492:
	shl.b32 	%r21791, %r29172, 2;
	or.b32  	%r29175, %r21791, %r29174;
$L__BB1_13493:
	ld.param.u32 	%r26797, [_Z16candidate_primerPcPiS0_S0_PfS1_S1_iffiiPdS_S0__param_7];
	setp.eq.s32 	%p13876, %r26797, 1;
	@%p13876 bra 	$L__BB1_13499;
	mov.b32 	%r29176, 0;
	setp.eq.s16 	%p13877, %rs916, 65;
	@%p13877 bra 	$L__BB1_13498;
	setp.ne.s16 	%p13878, %rs916, 84;
	@%p13878 bra 	$L__BB1_13497;
	mov.b32 	%r29176, 1;
	bra.uni 	$L__BB1_13498;
$L__BB1_13497:
	setp.eq.s16 	%p13879, %rs916, 67;
	selp.b32 	%r29176, 2, 3, %p13879;
$L__BB1_13498:
	shl.b32 	%r21794, %r29175, 2;
	or.b32  	%r29178, %r21794, %r29176;
	bra.uni 	$L__BB1_13504;
$L__BB1_13499:
	mov.b32 	%r29177, 0;
	setp.eq.s16 	%p13880, %rs898, 65;
	@%p13880 bra 	$L__BB1_13503;
	setp.ne.s16 	%p13881, %rs898, 84;
	@%p13881 bra 	$L__BB1_13502;
	mov.b32 	%r29177, 1;
	bra.uni 	$L__BB1_13503;
$L__BB1_13502:
	setp.eq.s16 	%p13882, %rs898, 67;
	selp.b32 	%r29177, 2, 3, %p13882;
$L__BB1_13503:
	shl.b32 	%r21797, %r29175, 2;
	or.b32  	%r29178, %r21797, %r29177;
$L__BB1_13504:
	ld.param.u32 	%r26798, [_Z16candidate_primerPcPiS0_S0_PfS1_S1_iffiiPdS_S0__param_7];
	setp.eq.s32 	%p13883, %r26798, 1;
	@%p13883 bra 	$L__BB1_13510;
	mov.b32 	%r29179, 0;
	setp.eq.s16 	%p13884, %rs917, 65;
	@%p13884 bra 	$L__BB1_13509;
	setp.ne.s16 	%p13885, %rs917, 84;
	@%p13885 bra 	$L__BB1_13508;
	mov.b32 	%r29179, 1;
	bra.uni 	$L__BB1_13509;
$L__BB1_13508:
	setp.eq.s16 	%p13886, %rs917, 67;
	selp.b32 	%r29179, 2, 3, %p13886;
$L__BB1_13509:
	shl.b32 	%r21800, %r29178, 2;
	or.b32  	%r29181, %r21800, %r29179;
	bra.uni 	$L__BB1_13515;
$L__BB1_13510:
	mov.b32 	%r29180, 0;
	setp.eq.s16 	%p13887, %rs899, 65;
	@%p13887 bra 	$L__BB1_13514;
	setp.ne.s16 	%p13888, %rs899, 84;
	@%p13888 bra 	$L__BB1_13513;
	mov.b32 	%r29180, 1;
	bra.uni 	$L__BB1_13514;
$L__BB1_13513:
	setp.eq.s16 	%p13889, %rs899, 67;
	selp.b32 	%r29180, 2, 3, %p13889;
$L__BB1_13514:
	shl.b32 	%r21803, %r29178, 2;
	or.b32  	%r29181, %r21803, %r29180;
$L__BB1_13515:
	ld.param.u32 	%r26799, [_Z16candidate_primerPcPiS0_S0_PfS1_S1_iffiiPdS_S0__param_7];
	setp.eq.s32 	%p13890, %r26799, 1;
	@%p13890 bra 	$L__BB1_13521;
	mov.b32 	%r29182, 0;
	setp.eq.s16 	%p13891, %rs918, 65;
	@%p13891 bra 	$L__BB1_13520;
	setp.ne.s16 	%p13892, %rs918, 84;
	@%p13892 bra 	$L__BB1_13519;
	mov.b32 	%r29182, 1;
	bra.uni 	$L__BB1_13520;
$L__BB1_13519:
	setp.eq.s16 	%p13893, %rs918, 67;
	selp.b32 	%r29182, 2, 3, %p13893;
$L__BB1_13520:
	shl.b32 	%r21806, %r29181, 2;
	or.b32  	%r29184, %r21806, %r29182;
	bra.uni 	$L__BB1_13526;
$L__BB1_13521:
	mov.b32 	%r29183, 0;
	setp.eq.s16 	%p13894, %rs900, 65;
	@%p13894 bra 	$L__BB1_13525;
	setp.ne.s16 	%p13895, %rs900, 84;
	@%p13895 bra 	$L__BB1_13524;
	mov.b32 	%r29183, 1;
	bra.uni 	$L__BB1_13525;
$L__BB1_13524:
	setp.eq.s16 	%p13896, %rs900, 67;
	selp.b32 	%r29183, 2, 3, %p13896;
$L__BB1_13525:
	shl.b32 	%r21809, %r29181, 2;
	or.b32  	%r29184, %r21809, %r29183;
$L__BB1_13526:
	mul.wide.u32 	%rd12525, %r29184, 4;
	add.s64 	%rd12526, %rd1635, %rd12525;
	ld.global.f32 	%f716, [%rd12526];
	setp.geu.f32 	%p18219, %f716, 0f40400000;
$L__BB1_13527:
	ld.param.u32 	%r26881, [_Z16candidate_primerPcPiS0_S0_PfS1_S1_iffiiPdS_S0__param_11];
	setp.eq.s32 	%p13897, %r26881, 0;
	selp.u32 	%r29247, 1, 0, %p18219;
	not.pred 	%p13898, %p18219;
	or.pred  	%p13899, %p13897, %p13898;
	@%p13899 bra 	$L__BB1_13891;
	mov.b32 	%r29185, 0;
$L__BB1_13529:
	mov.u32 	%r5272, %r29185;
	cvt.u64.u32 	%rd12527, %r5272;
	add.u64 	%rd1636, %SPL, 10254;
	add.s64 	%rd1637, %rd1636, %rd12527;
	ld.local.u8 	%rs5196, [%rd1637];
	setp.ne.s16 	%p13900, %rs5196, 0;
	add.s32 	%r29185, %r5272, 1;
	@%p13900 bra 	$L__BB1_13529;
	and.b32  	%r21811, %r5272, 1;
	setp.eq.b32 	%p13901, %r21811, 1;
	@%p13901 bra 	$L__BB1_13553;
	setp.eq.s32 	%p13902, %r5272, 0;
	@%p13902 bra 	$L__BB1_13541;
	shr.u32 	%r21813, %r5272, 1;
	max.u32 	%r5274, %r21813, 1;
	mov.b32 	%r29186, 0;
$L__BB1_13533:
	cvt.u64.u32 	%rd12529, %r29186;
	add.s64 	%rd12530, %rd1636, %rd12529;
	ld.local.u8 	%rs927, [%rd12530];
	setp.ne.s16 	%p13903, %rs927, 65;
	not.b32 	%r21814, %r29186;
	cvt.s64.s32 	%rd12531, %r21814;
	add.s64 	%rd12532, %rd1637, %rd12531;
	ld.local.u8 	%rs928, [%rd12532];
	@%p13903 bra 	$L__BB1_13535;
	setp.ne.s16 	%p13904, %rs928, 84;
	@%p13904 bra 	$L__BB1_13553;
$L__BB1_13535:
	setp.ne.s16 	%p13905, %rs927, 84;
	@%p13905 bra 	$L__BB1_13537;
	setp.ne.s16 	%p13906, %rs928, 65;
	@%p13906 bra 	$L__BB1_13553;
$L__BB1_13537:
	setp.eq.s16 	%p13907, %rs927, 84;
	setp.eq.s16 	%p13908, %rs927, 65;
	setp.ne.s16 	%p13909, %rs928, 65;
	or.pred  	%p13910, %p13909, %p13907;
	setp.ne.s16 	%p13911, %rs928, 84;
	or.pred  	%p13912, %p13911, %p13908;
	and.pred  	%p13913, %p13910, %p13912;
	not.pred 	%p13914, %p13913;
	@%p13914 bra 	$L__BB1_13553;
	setp.eq.s16 	%p13915, %rs927, 67;
	setp.ne.s16 	%p13916, %rs928, 71;
	and.pred  	%p13917, %p13916, %p13915;
	@%p13917 bra 	$L__BB1_13553;
	setp.eq.s16 	%p13920, %rs927, 71;
	setp.ne.s16 	%p13921, %rs928, 67;
	xor.pred  	%p13922, %p13920, %p13921;
	or.pred  	%p13923, %p13916, %p13915;
	and.pred  	%p13924, %p13922, %p13923;
	not.pred 	%p13925, %p13924;
	@%p13925 bra 	$L__BB1_13553;
	add.s32 	%r29186, %r29186, 1;
	setp.ne.s32 	%p13926, %r29186, %r5274;
	@%p13926 bra 	$L__BB1_13533;
$L__BB1_13541:
	mov.b32 	%r29187, 0;
$L__BB1_13542:
	mov.u32 	%r5277, %r29187;
	cvt.u64.u32 	%rd12533, %r5277;
	add.s64 	%rd1638, %rd1636, %rd12533;
	ld.local.u8 	%rs5202, [%rd1638];
	setp.ne.s16 	%p13927, %rs5202, 0;
	add.s32 	%r29187, %r5277, 1;
	@%p13927 bra 	$L__BB1_13542;
	and.b32  	%r21816, %r5277, 1;
	setp.eq.b32 	%p13928, %r21816, 1;
	@%p13928 bra 	$L__BB1_13553;
	setp.eq.s32 	%p13929, %r5277, 0;
	@%p13929 bra 	$L__BB1_13556;
	shr.u32 	%r21818, %r5277, 1;
	max.u32 	%r5279, %r21818, 1;
	mov.b32 	%r29188, 0;
$L__BB1_13546:
	cvt.u64.u32 	%rd12534, %r29188;
	add.s64 	%rd12535, %rd1636, %rd12534;
	ld.local.u8 	%rs929, [%rd12535];
	setp.ne.s16 	%p13930, %rs929, 65;
	not.b32 	%r21819, %r29188;
	cvt.s64.s32 	%rd12536, %r21819;
	add.s64 	%rd12537, %rd1638, %rd12536;
	ld.local.u8 	%rs930, [%rd12537];
	@%p13930 bra 	$L__BB1_13548;
	setp.ne.s16 	%p13931, %rs930, 84;
	@%p13931 bra 	$L__BB1_13553;
$L__BB1_13548:
	setp.ne.s16 	%p13932, %rs929, 84;
	@%p13932 bra 	$L__BB1_13550;
	setp.ne.s16 	%p13933, %rs930, 65;
	@%p13933 bra 	$L__BB1_13553;
$L__BB1_13550:
	setp.eq.s16 	%p13934, %rs929, 84;
	setp.eq.s16 	%p13935, %rs929, 65;
	setp.ne.s16 	%p13936, %rs930, 65;
	or.pred  	%p13937, %p13936, %p13934;
	setp.ne.s16 	%p13938, %rs930, 84;
	or.pred  	%p13939, %p13938, %p13935;
	and.pred  	%p13940, %p13937, %p13939;
	not.pred 	%p13941, %p13940;
	@%p13941 bra 	$L__BB1_13553;
	setp.eq.s16 	%p13942, %rs929, 67;
	setp.ne.s16 	%p13943, %rs930, 71;
	and.pred  	%p13944, %p13943, %p13942;
	@%p13944 bra 	$L__BB1_13553;
	setp.eq.s16 	%p13947, %rs929, 71;
	setp.ne.s16 	%p13948, %rs930, 67;
	xor.pred  	%p13949, %p13947, %p13948;
	or.pred  	%p13950, %p13943, %p13942;
	and.pred  	%p13951, %p13949, %p13950;
	@%p13951 bra 	$L__BB1_13555;
$L__BB1_13553:
	setp.gt.u32 	%p13953, %r2, 2146435070;
	mov.f64 	%fd27312, %fd2;
	@%p13953 bra 	$L__BB1_13558;
	setp.gt.u32 	%p13954, %r4, 1073127582;
	selp.f64 	%fd20865, %fd4, %fd3, %p13954;
	selp.u32 	%r21820, 1, 0, %p13954;
	add.s32 	%r21821, %r3, %r21820;
	add.f64 	%fd20866, %fd20865, 0dBFF0000000000000;
	add.f64 	%fd20867, %fd20865, 0d3FF0000000000000;
	rcp.approx.ftz.f64 	%fd20868, %fd20867;
	neg.f64 	%fd20869, %fd20867;
	fma.rn.f64 	%fd20870, %fd20869, %fd20868, 0d3FF0000000000000;
	fma.rn.f64 	%fd20871, %fd20870, %fd20870, %fd20870;
	fma.rn.f64 	%fd20872, %fd20871, %fd20868, %fd20868;
	mul.f64 	%fd20873, %fd20866, %fd20872;
	fma.rn.f64 	%fd20874, %fd20866, %fd20872, %fd20873;
	mul.f64 	%fd20875, %fd20874, %fd20874;
	fma.rn.f64 	%fd20876, %fd20875, 0d3EB1380B3AE80F1E, 0d3ED0EE258B7A8B04;
	fma.rn.f64 	%fd20877, %fd20876, %fd20875, 0d3EF3B2669F02676F;
	fma.rn.f64 	%fd20878, %fd20877, %fd20875, 0d3F1745CBA9AB0956;
	fma.rn.f64 	%fd20879, %fd20878, %fd20875, 0d3F3C71C72D1B5154;
	fma.rn.f64 	%fd20880, %fd20879, %fd20875, 0d3F624924923BE72D;
	fma.rn.f64 	%fd20881, %fd20880, %fd20875, 0d3F8999999999A3C4;
	fma.rn.f64 	%fd20882, %fd20881, %fd20875, 0d3FB5555555555554;
	sub.f64 	%fd20883, %fd20866, %fd20874;
	add.f64 	%fd20884, %fd20883, %fd20883;
	neg.f64 	%fd20885, %fd20874;
	fma.rn.f64 	%fd20886, %fd20885, %fd20866, %fd20884;
	mul.f64 	%fd20887, %fd20872, %fd20886;
	mul.f64 	%fd20888, %fd20875, %fd20882;
	fma.rn.f64 	%fd20889, %fd20888, %fd20874, %fd20887;
	xor.b32  	%r21822, %r21821, -2147483648;
	mov.b32 	%r21823, 1127219200;
	mov.b64 	%fd20890, {%r21822, %r21823};
	sub.f64 	%fd20891, %fd20890, %fd1;
	fma.rn.f64 	%fd20892, %fd20891, 0d3FE62E42FEFA39EF, %fd20874;
	fma.rn.f64 	%fd20893, %fd20891, 0dBFE62E42FEFA39EF, %fd20892;
	sub.f64 	%fd20894, %fd20893, %fd20874;
	sub.f64 	%fd20895, %fd20889, %fd20894;
	fma.rn.f64 	%fd20896, %fd20891, 0d3C7ABC9E3B39803F, %fd20895;
	add.f64 	%fd27312, %fd20892, %fd20896;
	bra.uni 	$L__BB1_13558;
$L__BB1_13555:
	add.s32 	%r29188, %r29188, 1;
	setp.ne.s32 	%p13952, %r29188, %r5279;
	@%p13952 bra 	$L__BB1_13546;
$L__BB1_13556:
	setp.gt.u32 	%p13955, %r5, 2146435070;
	mov.f64 	%fd27312, %fd5;
	@%p13955 bra 	$L__BB1_13558;
	setp.gt.u32 	%p13956, %r7, 1073127582;
	selp.f64 	%fd20897, %fd7, %fd6, %p13956;
	selp.u32 	%r21824, 1, 0, %p13956;
	add.s32 	%r21825, %r6, %r21824;
	add.f64 	%fd20898, %fd20897, 0dBFF0000000000000;
	add.f64 	%fd20899, %fd20897, 0d3FF0000000000000;
	rcp.approx.ftz.f64 	%fd20900, %fd20899;
	neg.f64 	%fd20901, %fd20899;
	fma.rn.f64 	%fd20902, %fd20901, %fd20900, 0d3FF0000000000000;
	fma.rn.f64 	%fd20903, %fd20902, %fd20902, %fd20902;
	fma.rn.f64 	%fd20904, %fd20903, %fd20900, %fd20900;
	mul.f64 	%fd20905, %fd20898, %fd20904;
	fma.rn.f64 	%fd20906, %fd20898, %fd20904, %fd20905;
	mul.f64 	%fd20907, %fd20906, %fd20906;
	fma.rn.f64 	%fd20908, %fd20907, 0d3EB1380B3AE80F1E, 0d3ED0EE258B7A8B04;
	fma.rn.f64 	%fd20909, %fd20908, %fd20907, 0d3EF3B2669F02676F;
	fma.rn.f64 	%fd20910, %fd20909, %fd20907, 0d3F1745CBA9AB0956;
	fma.rn.f64 	%fd20911, %fd20910, %fd20907, 0d3F3C71C72D1B5154;
	fma.rn.f64 	%fd20912, %fd20911, %fd20907, 0d3F624924923BE72D;
	fma.rn.f64 	%fd20913, %fd20912, %fd20907, 0d3F8999999999A3C4;
	fma.rn.f64 	%fd20914, %fd20913, %fd20907, 0d3FB5555555555554;
	sub.f64 	%fd20915, %fd20898, %fd20906;
	add.f64 	%fd20916, %fd20915, %fd20915;
	neg.f64 	%fd20917, %fd20906;
	fma.rn.f64 	%fd20918, %fd20917, %fd20898, %fd20916;
	mul.f64 	%fd20919, %fd20904, %fd20918;
	mul.f64 	%fd20920, %fd20907, %fd20914;
	fma.rn.f64 	%fd20921, %fd20920, %fd20906, %fd20919;
	xor.b32  	%r21826, %r21825, -2147483648;
	mov.b32 	%r21827, 1127219200;
	mov.b64 	%fd20922, {%r21826, %r21827};
	sub.f64 	%fd20923, %fd20922, %fd1;
	fma.rn.f64 	%fd20924, %fd20923, 0d3FE62E42FEFA39EF, %fd20906;
	fma.rn.f64 	%fd20925, %fd20923, 0dBFE62E42FEFA39EF, %fd20924;
	sub.f64 	%fd20926, %fd20925, %fd20906;
	sub.f64 	%fd20927, %fd20921, %fd20926;
	fma.rn.f64 	%fd20928, %fd20923, 0d3C7ABC9E3B39803F, %fd20927;
	add.f64 	%fd27312, %fd20924, %fd20928;
$L__BB1_13558:
	mul.f64 	%fd6151, %fd27312, 0d3FFFCB923A29C77A;
	mov.b32 	%r29189, 0;
$L__BB1_13559:
	mov.u32 	%r5282, %r29189;
	cvt.u64.u32 	%rd12538, %r5282;
	add.s64 	%rd12539, %rd1636, %rd12538;
	ld.local.u8 	%rs5208, [%rd12539];
	setp.ne.s16 	%p13957, %rs5208, 0;
	add.s32 	%r29189, %r5282, 1;
	@%p13957 bra 	$L__BB1_13559;
	mov.b32 	%r29190, 0;
$L__BB1_13561:
	mov.u32 	%r5284, %r29190;
	cvt.u64.u32 	%rd12540, %r5284;
	add.s64 	%rd12541, %rd1636, %rd12540;
	ld.local.u8 	%rs5209, [%rd12541];
	setp.ne.s16 	%p13958, %rs5209, 0;
	add.s32 	%r29190, %r5284, 1;
	@%p13958 bra 	$L__BB1_13561;
	setp.eq.s32 	%p13959, %r5282, 0;
	@%p13959 bra 	$L__BB1_13633;
	and.b32  	%r5286, %r5282, 3;
	setp.lt.u32 	%p13960, %r5282, 4;
	mov.b32 	%r29192, 1;
	@%p13960 bra 	$L__BB1_13602;
	and.b32  	%r5287, %r5282, 2147483644;
	mov.b32 	%r29192, 1;
$L__BB1_13565:
	mov.u32 	%r5288, %r29192;
	cvt.s64.s32 	%rd12542, %r5288;
	add.s64 	%rd1639, %rd1636, %rd12542;
	ld.local.u8 	%rs5211, [%rd1639+-1];
	mov.b16 	%rs6956, 0;
	setp.gt.s16 	%p13961, %rs5211, 70;
	@%p13961 bra 	$L__BB1_13569;
	setp.eq.s16 	%p13964, %rs5211, 65;
	@%p13964 bra 	$L__BB1_13574;
	setp.eq.s16 	%p13965, %rs5211, 67;
	@%p13965 bra 	$L__BB1_13568;
	bra.uni 	$L__BB1_13573;
$L__BB1_13568:
	mov.b16 	%rs6956, 1;
	bra.uni 	$L__BB1_13574;
$L__BB1_13569:
	setp.eq.s16 	%p13962, %rs5211, 71;
	@%p13962 bra 	$L__BB1_13572;
	setp.ne.s16 	%p13963, %rs5211, 84;
	@%p13963 bra 	$L__BB1_13573;
	mov.b16 	%rs6956, 3;
	bra.uni 	$L__BB1_13574;
$L__BB1_13572:
	mov.b16 	%rs6956, 2;
	bra.uni 	$L__BB1_13574;
$L__BB1_13573:
	mov.b16 	%rs6956, 4;
$L__BB1_13574:
	cvt.u64.u32 	%rd12543, %r5288;
	add.s64 	%rd1640, %rd6, %rd12543;
	st.local.u8 	[%rd1640], %rs6956;
	ld.local.u8 	%rs5217, [%rd1639];
	mov.b16 	%rs6957, 0;
	setp.gt.s16 	%p13966, %rs5217, 70;
	@%p13966 bra 	$L__BB1_13578;
	setp.eq.s16 	%p13969, %rs5217, 65;
	@%p13969 bra 	$L__BB1_13583;
	setp.eq.s16 	%p13970, %rs5217, 67;
	@%p13970 bra 	$L__BB1_13577;
	bra.uni 	$L__BB1_13582;
$L__BB1_13577:
	mov.b16 	%rs6957, 1;
	bra.uni 	$L__BB1_13583;
$L__BB1_13578:
	setp.eq.s16 	%p13967, %rs5217, 71;
	@%p13967 bra 	$L__BB1_13581;
	setp.ne.s16 	%p13968, %rs5217, 84;
	@%p13968 bra 	$L__BB1_13582;
	mov.b16 	%rs6957, 3;
	bra.uni 	$L__BB1_13583;
$L__BB1_13581:
	mov.b16 	%rs6957, 2;
	bra.uni 	$L__BB1_13583;
$L__BB1_13582:
	mov.b16 	%rs6957, 4;
$L__BB1_13583:
	st.local.u8 	[%rd1640+1], %rs6957;
	ld.local.u8 	%rs5223, [%rd1639+1];
	mov.b16 	%rs6958, 0;
	setp.gt.s16 	%p13971, %rs5223, 70;
	@%p13971 bra 	$L__BB1_13587;
	setp.eq.s16 	%p13974, %rs5223, 65;
	@%p13974 bra 	$L__BB1_13592;
	setp.eq.s16 	%p13975, %rs5223, 67;
	@%p13975 bra 	$L__BB1_13586;
	bra.uni 	$L__BB1_13591;
$L__BB1_13586:
	mov.b16 	%rs6958, 1;
	bra.uni 	$L__BB1_13592;
$L__BB1_13587:
	setp.eq.s16 	%p13972, %rs5223, 71;
	@%p13972 bra 	$L__BB1_13590;
	setp.ne.s16 	%p13973, %rs5223, 84;
	@%p13973 bra 	$L__BB1_13591;
	mov.b16 	%rs6958, 3;
	bra.uni 	$L__BB1_13592;
$L__BB1_13590:
	mov.b16 	%rs6958, 2;
	bra.uni 	$L__BB1_13592;
$L__BB1_13591:
	mov.b16 	%rs6958, 4;
$L__BB1_13592:
	st.local.u8 	[%rd1640+2], %rs6958;
	ld.local.u8 	%rs5229, [%rd1639+2];
	mov.b16 	%rs6959, 0;
	setp.gt.s16 	%p13976, %rs5229, 70;
	@%p13976 bra 	$L__BB1_13596;
	setp.eq.s16 	%p13979, %rs5229, 65;
	@%p13979 bra 	$L__BB1_13601;
	setp.eq.s16 	%p13980, %rs5229, 67;
	@%p13980 bra 	$L__BB1_13595;
	bra.uni 	$L__BB1_13600;
$L__BB1_13595:
	mov.b16 	%rs6959, 1;
	bra.uni 	$L__BB1_13601;
$L__BB1_13596:
	setp.eq.s16 	%p13977, %rs5229, 71;
	@%p13977 bra 	$L__BB1_13599;
	setp.ne.s16 	%p13978, %rs5229, 84;
	@%p13978 bra 	$L__BB1_13600;
	mov.b16 	%rs6959, 3;
	bra.uni 	$L__BB1_13601;
$L__BB1_13599:
	mov.b16 	%rs6959, 2;
	bra.uni 	$L__BB1_13601;
$L__BB1_13600:
	mov.b16 	%rs6959, 4;
$L__BB1_13601:
	st.local.u8 	[%rd1640+3], %rs6959;
	add.s32 	%r29192, %r5288, 4;
	add.s32 	%r21832, %r5288, 3;
	setp.ne.s32 	%p13981, %r21832, %r5287;
	@%p13981 bra 	$L__BB1_13565;
$L__BB1_13602:
	setp.eq.s32 	%p13982, %r5286, 0;
	@%p13982 bra 	$L__BB1_13633;
	cvt.s64.s32 	%rd12544, %r29192;
	add.s64 	%rd1641, %rd1636, %rd12544;
	ld.local.u8 	%rs5235, [%rd1641+-1];
	mov.b16 	%rs6960, 0;
	setp.gt.s16 	%p13983, %rs5235, 70;
	@%p13983 bra 	$L__BB1_13607;
	setp.eq.s16 	%p13986, %rs5235, 65;
	@%p13986 bra 	$L__BB1_13612;
	setp.eq.s16 	%p13987, %rs5235, 67;
	@%p13987 bra 	$L__BB1_13606;
	bra.uni 	$L__BB1_13611;
$L__BB1_13606:
	mov.b16 	%rs6960, 1;
	bra.uni 	$L__BB1_13612;
$L__BB1_13607:
	setp.eq.s16 	%p13984, %rs5235, 71;
	@%p13984 bra 	$L__BB1_13610;
	setp.ne.s16 	%p13985, %rs5235, 84;
	@%p13985 bra 	$L__BB1_13611;
	mov.b16 	%rs6960, 3;
	bra.uni 	$L__BB1_13612;
$L__BB1_13610:
	mov.b16 	%rs6960, 2;
	bra.uni 	$L__BB1_13612;
$L__BB1_13611:
	mov.b16 	%rs6960, 4;
$L__BB1_13612:
	cvt.u64.u32 	%rd12545, %r29192;
	add.s64 	%rd1642, %rd6, %rd12545;
	st.local.u8 	[%rd1642], %rs6960;
	setp.eq.s32 	%p13988, %r5286, 1;
	@%p13988 bra 	$L__BB1_13633;
	ld.local.u8 	%rs5241, [%rd1641];
	mov.b16 	%rs6961, 0;
	setp.gt.s16 	%p13989, %rs5241, 70;
	@%p13989 bra 	$L__BB1_13617;
	setp.eq.s16 	%p13992, %rs5241, 65;
	@%p13992 bra 	$L__BB1_13622;
	setp.eq.s16 	%p13993, %rs5241, 67;
	@%p13993 bra 	$L__BB1_13616;
	bra.uni 	$L__BB1_13621;
$L__BB1_13616:
	mov.b16 	%rs6961, 1;
	bra.uni 	$L__BB1_13622;
$L__BB1_13617:
	setp.eq.s16 	%p13990, %rs5241, 71;
	@%p13990 bra 	$L__BB1_13620;
	setp.ne.s16 	%p13991, %rs5241, 84;
	@%p13991 bra 	$L__BB1_13621;
	mov.b16 	%rs6961, 3;
	bra.uni 	$L__BB1_13622;
$L__BB1_13620:
	mov.b16 	%rs6961, 2;
	bra.uni 	$L__BB1_13622;
$L__BB1_13621:
	mov.b16 	%rs6961, 4;
$L__BB1_13622:
	add.s32 	%r21833, %r29192, 1;
	cvt.u64.u32 	%rd12546, %r21833;
	add.s64 	%rd12547, %rd6, %rd12546;
	st.local.u8 	[%rd12547], %rs6961;
	setp.eq.s32 	%p13994, %r5286, 2;
	@%p13994 bra 	$L__BB1_13633;
	ld.local.u8 	%rs5247, [%rd1641+1];
	mov.b16 	%rs6962, 0;
	setp.gt.s16 	%p13995, %rs5247, 70;
	@%p13995 bra 	$L__BB1_13627;
	setp.eq.s16 	%p13998, %rs5247, 65;
	@%p13998 bra 	$L__BB1_13632;
	setp.eq.s16 	%p13999, %rs5247, 67;
	@%p13999 bra 	$L__BB1_13626;
	bra.uni 	$L__BB1_13631;
$L__BB1_13626:
	mov.b16 	%rs6962, 1;
	bra.uni 	$L__BB1_13632;
$L__BB1_13627:
	setp.eq.s16 	%p13996, %rs5247, 71;
	@%p13996 bra 	$L__BB1_13630;
	setp.ne.s16 	%p13997, %rs5247, 84;
	@%p13997 bra 	$L__BB1_13631;
	mov.b16 	%rs6962, 3;
	bra.uni 	$L__BB1_13632;
$L__BB1_13630:
	mov.b16 	%rs6962, 2;
	bra.uni 	$L__BB1_13632;
$L__BB1_13631:
	mov.b16 	%rs6962, 4;
$L__BB1_13632:
	st.local.u8 	[%rd1642+2], %rs6962;
$L__BB1_13633:
	setp.eq.s32 	%p14000, %r5284, 0;
	@%p14000 bra 	$L__BB1_13704;
	and.b32  	%r5291, %r5284, 3;
	setp.lt.u32 	%p14001, %r5284, 4;
	mov.b32 	%r29194, 1;
	@%p14001 bra 	$L__BB1_13673;
	and.b32  	%r5292, %r5284, 2147483644;
	mov.b32 	%r29194, 1;
$L__BB1_13636:
	sub.s32 	%r21836, %r5284, %r29194;
	cvt.u64.u32 	%rd12548, %r21836;
	add.s64 	%rd12549, %rd1636, %rd12548;
	ld.local.u8 	%rs5253, [%rd12549];
	mov.b16 	%rs6963, 0;
	setp.gt.s16 	%p14002, %rs5253, 70;
	@%p14002 bra 	$L__BB1_13640;
	setp.eq.s16 	%p14005, %rs5253, 65;
	@%p14005 bra 	$L__BB1_13645;
	setp.eq.s16 	%p14006, %rs5253, 67;
	@%p14006 bra 	$L__BB1_13639;
	bra.uni 	$L__BB1_13644;
$L__BB1_13639:
	mov.b16 	%rs6963, 1;
	bra.uni 	$L__BB1_13645;
$L__BB1_13640:
	setp.eq.s16 	%p14003, %rs5253, 71;
	@%p14003 bra 	$L__BB1_13643;
	setp.ne.s16 	%p14004, %rs5253, 84;
	@%p14004 bra 	$L__BB1_13644;
	mov.b16 	%rs6963, 3;
	bra.uni 	$L__BB1_13645;
$L__BB1_13643:
	mov.b16 	%rs6963, 2;
	bra.uni 	$L__BB1_13645;
$L__BB1_13644:
	mov.b16 	%rs6963, 4;
$L__BB1_13645:
	cvt.u64.u32 	%rd12550, %r29194;
	add.s64 	%rd1643, %rd7, %rd12550;
	st.local.u8 	[%rd1643], %rs6963;
	not.b32 	%r21837, %r29194;
	add.s32 	%r21838, %r5284, %r21837;
	cvt.u64.u32 	%rd12551, %r21838;
	add.s64 	%rd12552, %rd1636, %rd12551;
	ld.local.u8 	%rs5259, [%rd12552];
	mov.b16 	%rs6964, 0;
	setp.gt.s16 	%p14007, %rs5259, 70;
	@%p14007 bra 	$L__BB1_13649;
	setp.eq.s16 	%p14010, %rs5259, 65;
	@%p14010 bra 	$L__BB1_13654;
	setp.eq.s16 	%p14011, %rs5259, 67;
	@%p14011 bra 	$L__BB1_13648;
	bra.uni 	$L__BB1_13653;
$L__BB1_13648:
	mov.b16 	%rs6964, 1;
	bra.uni 	$L__BB1_13654;
$L__BB1_13649:
	setp.eq.s16 	%p14008, %rs5259, 71;
	@%p14008 bra 	$L__BB1_13652;
	setp.ne.s16 	%p14009, %rs5259, 84;
	@%p14009 bra 	$L__BB1_13653;
	mov.b16 	%rs6964, 3;
	bra.uni 	$L__BB1_13654;
$L__BB1_13652:
	mov.b16 	%rs6964, 2;
	bra.uni 	$L__BB1_13654;
$L__BB1_13653:
	mov.b16 	%rs6964, 4;
$L__BB1_13654:
	st.local.u8 	[%rd1643+1], %rs6964;
	sub.s32 	%r21839, %r5284, %r29194;
	add.s32 	%r21840, %r21839, -2;
	cvt.u64.u32 	%rd12553, %r21840;
	add.s64 	%rd12554, %rd1636, %rd12553;
	ld.local.u8 	%rs5265, [%rd12554];
	mov.b16 	%rs6965, 0;
	setp.gt.s16 	%p14012, %rs5265, 70;
	@%p14012 bra 	$L__BB1_13658;
	setp.eq.s16 	%p14015, %rs5265, 65;
	@%p14015 bra 	$L__BB1_13663;
	setp.eq.s16 	%p14016, %rs5265, 67;
	@%p14016 bra 	$L__BB1_13657;
	bra.uni 	$L__BB1_13662;
$L__BB1_13657:
	mov.b16 	%rs6965, 1;
	bra.uni 	$L__BB1_13663;
$L__BB1_13658:
	setp.eq.s16 	%p14013, %rs5265, 71;
	@%p14013 bra 	$L__BB1_13661;
	setp.ne.s16 	%p14014, %rs5265, 84;
	@%p14014 bra 	$L__BB1_13662;
	mov.b16 	%rs6965, 3;
	bra.uni 	$L__BB1_13663;
$L__BB1_13661:
	mov.b16 	%rs6965, 2;
	bra.uni 	$L__BB1_13663;
$L__BB1_13662:
	mov.b16 	%rs6965, 4;
$L__BB1_13663:
	st.local.u8 	[%rd1643+2], %rs6965;
	add.s32 	%r5294, %r29194, 3;
	sub.s32 	%r21841, %r5284, %r5294;
	cvt.u64.u32 	%rd12555, %r21841;
	add.s64 	%rd12556, %rd1636, %rd12555;
	ld.local.u8 	%rs5271, [%rd12556];
	mov.b16 	%rs6966, 0;
	setp.gt.s16 	%p14017, %rs5271, 70;
	@%p14017 bra 	$L__BB1_13667;
	setp.eq.s16 	%p14020, %rs5271, 65;
	@%p14020 bra 	$L__BB1_13672;
	setp.eq.s16 	%p14021, %rs5271, 67;
	@%p14021 bra 	$L__BB1_13666;
	bra.uni 	$L__BB1_13671;
$L__BB1_13666:
	mov.b16 	%rs6966, 1;
	bra.uni 	$L__BB1_13672;
$L__BB1_13667:
	setp.eq.s16 	%p14018, %rs5271, 71;
	@%p14018 bra 	$L__BB1_13670;
	setp.ne.s16 	%p14019, %rs5271, 84;
	@%p14019 bra 	$L__BB1_13671;
	mov.b16 	%rs6966, 3;
	bra.uni 	$L__BB1_13672;
$L__BB1_13670:
	mov.b16 	%rs6966, 2;
	bra.uni 	$L__BB1_13672;
$L__BB1_13671:
	mov.b16 	%rs6966, 4;
$L__BB1_13672:
	st.local.u8 	[%rd1643+3], %rs6966;
	add.s32 	%r29194, %r29194, 4;
	setp.ne.s32 	%p14022, %r5294, %r5292;
	@%p14022 bra 	$L__BB1_13636;
$L__BB1_13673:
	setp.eq.s32 	%p14023, %r5291, 0;
	@%p14023 bra 	$L__BB1_13704;
	sub.s32 	%r21842, %r5284, %r29194;
	cvt.u64.u32 	%rd12557, %r21842;
	add.s64 	%rd12558, %rd1636, %rd12557;
	ld.local.u8 	%rs5277, [%rd12558];
	mov.b16 	%rs6967, 0;
	setp.gt.s16 	%p14024, %rs5277, 70;
	@%p14024 bra 	$L__BB1_13678;
	setp.eq.s16 	%p14027, %rs5277, 65;
	@%p14027 bra 	$L__BB1_13683;
	setp.eq.s16 	%p14028, %rs5277, 67;
	@%p14028 bra 	$L__BB1_13677;
	bra.uni 	$L__BB1_13682;
$L__BB1_13677:
	mov.b16 	%rs6967, 1;
	bra.uni 	$L__BB1_13683;
$L__BB1_13678:
	setp.eq.s16 	%p14025, %rs5277, 71;
	@%p14025 bra 	$L__BB1_13681;
	setp.ne.s16 	%p14026, %rs5277, 84;
	@%p14026 bra 	$L__BB1_13682;
	mov.b16 	%rs6967, 3;
	bra.uni 	$L__BB1_13683;
$L__BB1_13681:
	mov.b16 	%rs6967, 2;
	bra.uni 	$L__BB1_13683;
$L__BB1_13682:
	mov.b16 	%rs6967, 4;
$L__BB1_13683:
	cvt.u64.u32 	%rd12559, %r29194;
	add.s64 	%rd1644, %rd7, %rd12559;
	st.local.u8 	[%rd1644], %rs6967;
	setp.eq.s32 	%p14029, %r5291, 1;
	@%p14029 bra 	$L__BB1_13704;
	not.b32 	%r21843, %r29194;
	add.s32 	%r21844, %r5284, %r21843;
	cvt.u64.u32 	%rd12560, %r21844;
	add.s64 	%rd12561, %rd1636, %rd12560;
	ld.local.u8 	%rs5283, [%rd12561];
	mov.b16 	%rs6968, 0;
	setp.gt.s16 	%p14030, %rs5283, 70;
	@%p14030 bra 	$L__BB1_13688;
	setp.eq.s16 	%p14033, %rs5283, 65;
	@%p14033 bra 	$L__BB1_13693;
	setp.eq.s16 	%p14034, %rs5283, 67;
	@%p14034 bra 	$L__BB1_13687;
	bra.uni 	$L__BB1_13692;
$L__BB1_13687:
	mov.b16 	%rs6968, 1;
	bra.uni 	$L__BB1_13693;
$L__BB1_13688:
	setp.eq.s16 	%p14031, %rs5283, 71;
	@%p14031 bra 	$L__BB1_13691;
	setp.ne.s16 	%p14032, %rs5283, 84;
	@%p14032 bra 	$L__BB1_13692;
	mov.b16 	%rs6968, 3;
	bra.uni 	$L__BB1_13693;
$L__BB1_13691:
	mov.b16 	%rs6968, 2;
	bra.uni 	$L__BB1_13693;
$L__BB1_13692:
	mov.b16 	%rs6968, 4;
$L__BB1_13693:
	st.local.u8 	[%rd1644+1], %rs6968;
	setp.eq.s32 	%p14035, %r5291, 2;
	@%p14035 bra 	$L__BB1_13704;
	sub.s32 	%r21845, %r5284, %r29194;
	add.s32 	%r21846, %r21845, -2;
	cvt.u64.u32 	%rd12562, %r21846;
	add.s64 	%rd12563, %rd1636, %rd12562;
	ld.local.u8 	%rs5289, [%rd12563];
	mov.b16 	%rs6969, 0;
	setp.gt.s16 	%p14036, %rs5289, 70;
	@%p14036 bra 	$L__BB1_13698;
	setp.eq.s16 	%p14039, %rs5289, 65;
	@%p14039 bra 	$L__BB1_13703;
	setp.eq.s16 	%p14040, %rs5289, 67;
	@%p14040 bra 	$L__BB1_13697;
	bra.uni 	$L__BB1_13702;
$L__BB1_13697:
	mov.b16 	%rs6969, 1;
	bra.uni 	$L__BB1_13703;
$L__BB1_13698:
	setp.eq.s16 	%p14037, %rs5289, 71;
	@%p14037 bra 	$L__BB1_13701;
	setp.ne.s16 	%p14038, %rs5289, 84;
	@%p14038 bra 	$L__BB1_13702;
	mov.b16 	%rs6969, 3;
	bra.uni 	$L__BB1_13703;
$L__BB1_13701:
	mov.b16 	%rs6969, 2;
	bra.uni 	$L__BB1_13703;
$L__BB1_13702:
	mov.b16 	%rs6969, 4;
$L__BB1_13703:
	st.local.u8 	[%rd1644+2], %rs6969;
$L__BB1_13704:
	cvt.u64.u32 	%rd12564, %r5284;
	cvt.u64.u32 	%rd12565, %r5282;
	add.s64 	%rd12566, %rd7, %rd12564;
	mov.b16 	%rs5294, 4;
	st.local.u8 	[%rd12566+1], %rs5294;
	st.local.u8 	[%rd7], %rs5294;
	add.s64 	%rd12567, %rd6, %rd12565;
	st.local.u8 	[%rd12567+1], %rs5294;
	st.local.u8 	[%rd6], %rs5294;
	mov.b32 	%r29209, 0;
	mov.f64 	%fd27379, 0dFFF0000000000000;
	mov.u32 	%r29210, %r29209;
	@%p13959 bra 	$L__BB1_13801;
	and.b32  	%r5297, %r5284, 3;
	and.b32  	%r5298, %r5284, 2147483644;
	mov.b32 	%r29195, 1;
$L__BB1_13706:
	mov.u32 	%r5299, %r29195;
	@%p14000 bra 	$L__BB1_13734;
	setp.lt.u32 	%p14043, %r5284, 4;
	cvt.u64.u32 	%rd12568, %r5299;
	add.s64 	%rd12569, %rd6, %rd12568;
	ld.local.s8 	%r5300, [%rd12569];
	add.s32 	%r21850, %r5299, -1;
	mul.lo.s32 	%r5301, %r21850, %r5284;
	add.s32 	%r5302, %r5301, -1;
	mov.b32 	%r29197, 1;
	@%p14043 bra 	$L__BB1_13722;
	mov.b32 	%r29197, 1;
$L__BB1_13709:
	cvt.u64.u32 	%rd12570, %r29197;
	add.s64 	%rd1645, %rd7, %rd12570;
	ld.local.s8 	%r21852, [%rd1645];
	add.s32 	%r21853, %r21852, %r5300;
	setp.eq.s32 	%p14044, %r21853, 3;
	@%p14044 bra 	$L__BB1_13711;
	add.s32 	%r21854, %r5302, %r29197;
	mul.wide.s32 	%rd12571, %r21854, 8;
	add.s64 	%rd12572, %rd2, %rd12571;
	mov.b64 	%rd12573, 9218868437227405312;
	st.local.u64 	[%rd12572], %rd12573;
	add.s64 	%rd12574, %rd3, %rd12571;
	mov.b64 	%rd12575, -4616189618054758400;
	st.local.u64 	[%rd12574], %rd12575;
	bra.uni 	$L__BB1_13712;
$L__BB1_13711:
	add.s32 	%r21855, %r5302, %r29197;
	mul.wide.s32 	%rd12576, %r21855, 8;
	add.s64 	%rd12577, %rd2, %rd12576;
	mov.b64 	%rd12578, 0;
	st.local.u64 	[%rd12577], %rd12578;
	add.s64 	%rd12579, %rd3, %rd12576;
	mov.b64 	%rd12580, -4564063970805153792;
	st.local.u64 	[%rd12579], %rd12580;
$L__BB1_13712:
	ld.local.s8 	%r21856, [%rd1645+1];
	add.s32 	%r21857, %r21856, %r5300;
	setp.eq.s32 	%p14045, %r21857, 3;
	@%p14045 bra 	$L__BB1_13714;
	add.s32 	%r21858, %r5301, %r29197;
	mul.wide.s32 	%rd12581, %r21858, 8;
	add.s64 	%rd12582, %rd2, %rd12581;
	mov.b64 	%rd12583, 9218868437227405312;
	st.local.u64 	[%rd12582], %rd12583;
	add.s64 	%rd12584, %rd3, %rd12581;
	mov.b64 	%rd12585, -4616189618054758400;
	st.local.u64 	[%rd12584], %rd12585;
	bra.uni 	$L__BB1_13715;
$L__BB1_13714:
	add.s32 	%r21859, %r5301, %r29197;
	mul.wide.s32 	%rd12586, %r21859, 8;
	add.s64 	%rd12587, %rd2, %rd12586;
	mov.b64 	%rd12588, 0;
	st.local.u64 	[%rd12587], %rd12588;
	add.s64 	%rd12589, %rd3, %rd12586;
	mov.b64 	%rd12590, -4564063970805153792;
	st.local.u64 	[%rd12589], %rd12590;
$L__BB1_13715:
	add.s32 	%r5304, %r29197, 2;
	ld.local.s8 	%r21860, [%rd1645+2];
	add.s32 	%r21861, %r21860, %r5300;
	setp.eq.s32 	%p14046, %r21861, 3;
	@%p14046 bra 	$L__BB1_13717;
	add.s32 	%r21862, %r5302, %r5304;
	mul.wide.s32 	%rd12591, %r21862, 8;
	add.s64 	%rd12592, %rd2, %rd12591;
	mov.b64 	%rd12593, 9218868437227405312;
	st.local.u64 	[%rd12592], %rd12593;
	add.s64 	%rd12594, %rd3, %rd12591;
	mov.b64 	%rd12595, -4616189618054758400;
	st.local.u64 	[%rd12594], %rd12595;
	bra.uni 	$L__BB1_13718;
$L__BB1_13717:
	add.s32 	%r21863, %r5302, %r5304;
	mul.wide.s32 	%rd12596, %r21863, 8;
	add.s64 	%rd12597, %rd2, %rd12596;
	mov.b64 	%rd12598, 0;
	st.local.u64 	[%rd12597], %rd12598;
	add.s64 	%rd12599, %rd3, %rd12596;
	mov.b64 	%rd12600, -4564063970805153792;
	st.local.u64 	[%rd12599], %rd12600;
$L__BB1_13718:
	add.s32 	%r5305, %r29197, 3;
	ld.local.s8 	%r21864, [%rd1645+3];
	add.s32 	%r21865, %r21864, %r5300;
	setp.eq.s32 	%p14047, %r21865, 3;
	@%p14047 bra 	$L__BB1_13720;
	add.s32 	%r21866, %r5302, %r5305;
	mul.wide.s32 	%rd12601, %r21866, 8;
	add.s64 	%rd12602, %rd2, %rd12601;
	mov.b64 	%rd12603, 9218868437227405312;
	st.local.u64 	[%rd12602], %rd12603;
	add.s64 	%rd12604, %rd3, %rd12601;
	mov.b64 	%rd12605, -4616189618054758400;
	st.local.u64 	[%rd12604], %rd12605;
	bra.uni 	$L__BB1_13721;
$L__BB1_13720:
	add.s32 	%r21867, %r5302, %r5305;
	mul.wide.s32 	%rd12606, %r21867, 8;
	add.s64 	%rd12607, %rd2, %rd12606;
	mov.b64 	%rd12608, 0;
	st.local.u64 	[%rd12607], %rd12608;
	add.s64 	%rd12609, %rd3, %rd12606;
	mov.b64 	%rd12610, -4564063970805153792;
	st.local.u64 	[%rd12609], %rd12610;
$L__BB1_13721:
	add.s32 	%r29197, %r29197, 4;
	setp.ne.s32 	%p14048, %r5305, %r5298;
	@%p14048 bra 	$L__BB1_13709;
$L__BB1_13722:
	setp.eq.s32 	%p14049, %r5297, 0;
	@%p14049 bra 	$L__BB1_13734;
	cvt.u64.u32 	%rd12611, %r29197;
	add.s64 	%rd1646, %rd7, %rd12611;
	ld.local.s8 	%r21868, [%rd1646];
	add.s32 	%r21869, %r21868, %r5300;
	setp.eq.s32 	%p14050, %r21869, 3;
	@%p14050 bra 	$L__BB1_13725;
	add.s32 	%r21870, %r5302, %r29197;
	mul.wide.s32 	%rd12612, %r21870, 8;
	add.s64 	%rd12613, %rd2, %rd12612;
	mov.b64 	%rd12614, 9218868437227405312;
	st.local.u64 	[%rd12613], %rd12614;
	add.s64 	%rd12615, %rd3, %rd12612;
	mov.b64 	%rd12616, -4616189618054758400;
	st.local.u64 	[%rd12615], %rd12616;
	bra.uni 	$L__BB1_13726;
$L__BB1_13725:
	add.s32 	%r21871, %r5302, %r29197;
	mul.wide.s32 	%rd12617, %r21871, 8;
	add.s64 	%rd12618, %rd2, %rd12617;
	mov.b64 	%rd12619, 0;
	st.local.u64 	[%rd12618], %rd12619;
	add.s64 	%rd12620, %rd3, %rd12617;
	mov.b64 	%rd12621, -4564063970805153792;
	st.local.u64 	[%rd12620], %rd12621;
$L__BB1_13726:
	setp.eq.s32 	%p14051, %r5297, 1;
	@%p14051 bra 	$L__BB1_13734;
	ld.local.s8 	%r21872, [%rd1646+1];
	add.s32 	%r21873, %r21872, %r5300;
	setp.eq.s32 	%p14052, %r21873, 3;
	@%p14052 bra 	$L__BB1_13729;
	add.s32 	%r21874, %r5301, %r29197;
	mul.wide.s32 	%rd12622, %r21874, 8;
	add.s64 	%rd12623, %rd2, %rd12622;
	mov.b64 	%rd12624, 9218868437227405312;
	st.local.u64 	[%rd12623], %rd12624;
	add.s64 	%rd12625, %rd3, %rd12622;
	mov.b64 	%rd12626, -4616189618054758400;
	st.local.u64 	[%rd12625], %rd12626;
	bra.uni 	$L__BB1_13730;
$L__BB1_13729:
	add.s32 	%r21875, %r5301, %r29197;
	mul.wide.s32 	%rd12627, %r21875, 8;
	add.s64 	%rd12628, %rd2, %rd12627;
	mov.b64 	%rd12629, 0;
	st.local.u64 	[%rd12628], %rd12629;
	add.s64 	%rd12630, %rd3, %rd12627;
	mov.b64 	%rd12631, -4564063970805153792;
	st.local.u64 	[%rd12630], %rd12631;
$L__BB1_13730:
	setp.eq.s32 	%p14053, %r5297, 2;
	add.s32 	%r5308, %r29197, 2;
	@%p14053 bra 	$L__BB1_13734;
	ld.local.s8 	%r21876, [%rd1646+2];
	add.s32 	%r21877, %r21876, %r5300;
	setp.eq.s32 	%p14054, %r21877, 3;
	@%p14054 bra 	$L__BB1_13733;
	add.s32 	%r21878, %r5302, %r5308;
	mul.wide.s32 	%rd12632, %r21878, 8;
	add.s64 	%rd12633, %rd2, %rd12632;
	mov.b64 	%rd12634, 9218868437227405312;
	st.local.u64 	[%rd12633], %rd12634;
	add.s64 	%rd12635, %rd3, %rd12632;
	mov.b64 	%rd12636, -4616189618054758400;
	st.local.u64 	[%rd12635], %rd12636;
	bra.uni 	$L__BB1_13734;
$L__BB1_13733:
	add.s32 	%r21879, %r5302, %r5308;
	mul.wide.s32 	%rd12637, %r21879, 8;
	add.s64 	%rd12638, %rd2, %rd12637;
	mov.b64 	%rd12639, 0;
	st.local.u64 	[%rd12638], %rd12639;
	add.s64 	%rd12640, %rd3, %rd12637;
	mov.b64 	%rd12641, -4564063970805153792;
	st.local.u64 	[%rd12640], %rd12641;
$L__BB1_13734:
	add.s32 	%r29195, %r5299, 1;
	setp.ne.s32 	%p14055, %r5299, %r5282;
	@%p14055 bra 	$L__BB1_13706;
	mov.b32 	%r29198, 1;
$L__BB1_13736:
	@%p14000 bra 	$L__BB1_13782;
	mov.b32 	%r29199, 1;
$L__BB1_13738:
	mov.u32 	%r5311, %r29199;
	add.s32 	%r21882, %r29198, -1;
	mad.lo.s32 	%r21883, %r21882, %r5284, %r5311;
	add.s32 	%r5312, %r21883, -1;
	mul.wide.s32 	%rd12642, %r5312, 8;
	add.s64 	%rd1647, %rd2, %rd12642;
	ld.local.f64 	%fd27347, [%rd1647];
	abs.f64 	%fd20930, %fd27347;
	setp.geu.f64 	%p14057, %fd20930, 0d41CDCD64FF800000;
	@%p14057 bra 	$L__BB1_13781;
	cvt.u64.u32 	%rd12643, %r29198;
	add.s64 	%rd1648, %rd6, %rd12643;
	ld.local.u8 	%rs945, [%rd1648];
	cvt.u32.u16 	%r21884, %rs945;
	cvt.s32.s8 	%r21885, %r21884;
	cvt.u64.u32 	%rd12644, %r5311;
	add.s64 	%rd1649, %rd7, %rd12644;
	ld.local.u8 	%rs946, [%rd1649];
	cvt.u32.u16 	%r21886, %rs946;
	cvt.s32.s8 	%r21887, %r21886;
	add.s32 	%r21888, %r21887, %r21885;
	setp.eq.s32 	%p14058, %r21888, 3;
	mul.wide.s32 	%rd12645, %r5312, 8;
	add.s64 	%rd1650, %rd3, %rd12645;
	@%p14058 bra 	$L__BB1_13741;
	mov.b64 	%rd12646, -4616189618054758400;
	st.local.u64 	[%rd1650], %rd12646;
	mov.b64 	%rd12647, 9218868437227405312;
	st.local.u64 	[%rd1647], %rd12647;
	mov.f64 	%fd27317, 0dBFF0000000000000;
	mov.f64 	%fd27347, 0d7FF0000000000000;
	mov.f64 	%fd27318, %fd27347;
	bra.uni 	$L__BB1_13752;
$L__BB1_13741:
	cvt.s32.s8 	%r21890, %r21884;
	mul.wide.s32 	%rd12648, %r21890, 5;
	cvt.u64.u16 	%rd12649, %rs946;
	cvt.s64.s8 	%rd12650, %rd12649;
	add.s64 	%rd1651, %rd12648, %rd12650;
	shl.b64 	%rd12651, %rd1651, 3;
	add.s64 	%rd12652, %rd1, %rd12651;
	ld.global.f64 	%fd27317, [%rd12652+45440];
	ld.local.u8 	%rs5295, [%rd1648+-1];
	cvt.u64.u16 	%rd12653, %rs5295;
	cvt.s64.s8 	%rd1652, %rd12653;
	cvt.u32.u16 	%r21891, %rs946;
	ld.local.s8 	%rs5296, [%rd1649+-1];
	cvt.u32.u16 	%r21892, %rs5296;
	prmt.b32 	%r21893, %r21892, %r21891, 0x3340U;
	prmt.b32 	%r21894, %r21884, 0, 0x3340U;
	prmt.b32 	%r21895, %r21893, %r21894, 0x5410U;
	cvt.u32.u16 	%r21896, %rs5295;
	cvt.s32.s8 	%r21897, %r21896;
	mov.b32 	%r21898, 359705;
	dp4a.s32.u32 	%r21899, %r21895, %r21898, %r21897;
	mul.wide.s32 	%rd12654, %r21899, 8;
	add.s64 	%rd12655, %rd1, %rd12654;
	ld.global.f64 	%fd20933, [%rd12655+35440];
	add.f64 	%fd20934, %fd27317, %fd20933;
	ld.global.f64 	%fd27318, [%rd12652+45640];
	ld.global.f64 	%fd20935, [%rd12655+40440];
	add.f64 	%fd20936, %fd27318, %fd20935;
	abs.f64 	%fd20937, %fd20936;
	setp.gt.f64 	%p14059, %fd20937, 0d41CDCD64FF800000;
	selp.f64 	%fd6155, 0dBFF0000000000000, %fd20934, %p14059;
	selp.f64 	%fd6156, 0d7FF0000000000000, %fd20936, %p14059;
	cvt.s16.s8 	%rs5297, %rs946;
	mov.b32 	%r21900, {%rs5296, %rs5297};
	mov.b32 	%r21901, 6405;
	dp2a.lo.s32.u32 	%r21902, %r21900, %r21901, %r21890;
	mul.wide.s32 	%rd12656, %r21902, 8;
	add.s64 	%rd1653, %rd1, %rd12656;
	ld.global.f64 	%fd6157, [%rd1653+21000];
	abs.f64 	%fd20938, %fd6157;
	setp.geu.f64 	%p14060, %fd20938, 0d41CDCD64FF800000;
	@%p14060 bra 	$L__BB1_13745;
	cvt.u32.u16 	%r21905, %rs946;
	cvt.s32.s8 	%r21906, %r21905;
	mul.wide.s32 	%rd12661, %r21906, 24;
	add.s64 	%rd12662, %rd1651, %rd12661;
	add.s64 	%rd12663, %rd12662, %rd1652;
	shl.b64 	%rd12664, %rd12663, 3;
	add.s64 	%rd1654, %rd1, %rd12664;
	ld.global.f64 	%fd6158, [%rd1654+23000];
	abs.f64 	%fd20953, %fd6158;
	setp.lt.f64 	%p14065, %fd20953, 0d41CDCD64FF800000;
	@%p14065 bra 	$L__BB1_13748;
	ld.global.f64 	%fd20954, [%rd1653+20000];
	add.f64 	%fd20955, %fd27317, %fd20954;
	add.f64 	%fd20956, %fd27318, %fd6157;
	abs.f64 	%fd20957, %fd20956;
	setp.gt.f64 	%p14066, %fd20957, 0d41CDCD64FF800000;
	selp.f64 	%fd27313, 0dBFF0000000000000, %fd20955, %p14066;
	selp.f64 	%fd27314, 0d7FF0000000000000, %fd20956, %p14066;
	add.f64 	%fd20958, %fd27314, 0d4069000000000000;
	add.f64 	%fd20959, %fd27313, 0dC016CCCCCCCCCCCD;
	add.f64 	%fd20960, %fd6151, %fd20959;
	div.rn.f64 	%fd27315, %fd20958, %fd20960;
	abs.f64 	%fd20961, %fd6156;
	setp.geu.f64 	%p14067, %fd20961, 0d41CDCD64FF800000;
	@%p14067 bra 	$L__BB1_13750;
	add.f64 	%fd20962, %fd6156, 0d4069000000000000;
	add.f64 	%fd20963, %fd6155, 0dC016CCCCCCCCCCCD;
	add.f64 	%fd20964, %fd6151, %fd20963;
	div.rn.f64 	%fd20965, %fd20962, %fd20964;
	setp.lt.f64 	%p14068, %fd20965, %fd27315;
	selp.f64 	%fd27313, %fd27313, %fd6155, %p14068;
	selp.f64 	%fd27314, %fd27314, %fd6156, %p14068;
	selp.f64 	%fd27315, %fd27315, %fd20965, %p14068;
	bra.uni 	$L__BB1_13750;
$L__BB1_13745:
	cvt.u32.u16 	%r21903, %rs946;
	cvt.s32.s8 	%r21904, %r21903;
	mul.wide.s32 	%rd12657, %r21904, 24;
	add.s64 	%rd12658, %rd1651, %rd12657;
	add.s64 	%rd12659, %rd12658, %rd1652;
	shl.b64 	%rd12660, %rd12659, 3;
	add.s64 	%rd1655, %rd1, %rd12660;
	ld.global.f64 	%fd6159, [%rd1655+23000];
	abs.f64 	%fd20940, %fd6159;
	setp.geu.f64 	%p14061, %fd20940, 0d41CDCD64FF800000;
	mov.f64 	%fd27313, %fd6155;
	mov.f64 	%fd27314, %fd6156;
	@%p14061 bra 	$L__BB1_13750;
	ld.global.f64 	%fd20941, [%rd1655+22000];
	add.f64 	%fd20942, %fd27317, %fd20941;
	add.f64 	%fd20943, %fd27318, %fd6159;
	abs.f64 	%fd20944, %fd20943;
	setp.gt.f64 	%p14062, %fd20944, 0d41CDCD64FF800000;
	selp.f64 	%fd27313, 0dBFF0000000000000, %fd20942, %p14062;
	selp.f64 	%fd27314, 0d7FF0000000000000, %fd20943, %p14062;
	add.f64 	%fd20945, %fd27314, 0d4069000000000000;
	add.f64 	%fd20946, %fd27313, 0dC016CCCCCCCCCCCD;
	add.f64 	%fd20947, %fd6151, %fd20946;
	div.rn.f64 	%fd27315, %fd20945, %fd20947;
	abs.f64 	%fd20948, %fd6156;
	setp.geu.f64 	%p14063, %fd20948, 0d41CDCD64FF800000;
	@%p14063 bra 	$L__BB1_13750;
	add.f64 	%fd20949, %fd6156, 0d4069000000000000;
	add.f64 	%fd20950, %fd6155, 0dC016CCCCCCCCCCCD;
	add.f64 	%fd20951, %fd6151, %fd20950;
	div.rn.f64 	%fd20952, %fd20949, %fd20951;
	setp.lt.f64 	%p14064, %fd20952, %fd27315;
	selp.f64 	%fd27313, %fd27313, %fd6155, %p14064;
	selp.f64 	%fd27314, %fd27314, %fd6156, %p14064;
	selp.f64 	%fd27315, %fd27315, %fd20952, %p14064;
	bra.uni 	$L__BB1_13750;
$L__BB1_13748:
	ld.global.f64 	%fd20966, [%rd1653+20000];
	add.f64 	%fd20967, %fd27317, %fd20966;
	ld.global.f64 	%fd20968, [%rd1654+22000];
	add.f64 	%fd20969, %fd20967, %fd20968;
	add.f64 	%fd20970, %fd27318, %fd6157;
	add.f64 	%fd20971, %fd20970, %fd6158;
	abs.f64 	%fd20972, %fd20971;
	setp.gt.f64 	%p14069, %fd20972, 0d41CDCD64FF800000;
	selp.f64 	%fd27313, 0dBFF0000000000000, %fd20969, %p14069;
	selp.f64 	%fd27314, 0d7FF0000000000000, %fd20971, %p14069;
	add.f64 	%fd20973, %fd27314, 0d4069000000000000;
	add.f64 	%fd20974, %fd27313, 0dC016CCCCCCCCCCCD;
	add.f64 	%fd20975, %fd6151, %fd20974;
	div.rn.f64 	%fd27315, %fd20973, %fd20975;
	abs.f64 	%fd20976, %fd6156;
	setp.geu.f64 	%p14070, %fd20976, 0d41CDCD64FF800000;
	@%p14070 bra 	$L__BB1_13750;
	add.f64 	%fd20977, %fd6156, 0d4069000000000000;
	add.f64 	%fd20978, %fd6155, 0dC016CCCCCCCCCCCD;
	add.f64 	%fd20979, %fd6151, %fd20978;
	div.rn.f64 	%fd20980, %fd20977, %fd20979;
	setp.lt.f64 	%p14071, %fd20980, %fd27315;
	selp.f64 	%fd27313, %fd27313, %fd6155, %p14071;
	selp.f64 	%fd27314, %fd27314, %fd6156, %p14071;
	selp.f64 	%fd27315, %fd27315, %fd20980, %p14071;
$L__BB1_13750:
	abs.f64 	%fd20981, %fd27314;
	setp.geu.f64 	%p14072, %fd20981, 0d41CDCD64FF800000;
	@%p14072 bra 	$L__BB1_13752;
	add.f64 	%fd20982, %fd27318, 0d4069000000000000;
	add.f64 	%fd20983, %fd27317, 0dC016CCCCCCCCCCCD;
	add.f64 	%fd20984, %fd6151, %fd20983;
	div.rn.f64 	%fd20985, %fd20982, %fd20984;
	setp.lt.f64 	%p14073, %fd27315, %fd20985;
	selp.f64 	%fd27317, %fd27317, %fd27313, %p14073;
	selp.f64 	%fd27318, %fd27318, %fd27314, %p14073;
$L__BB1_13752:
	abs.f64 	%fd20986, %fd27318;
	setp.geu.f64 	%p14074, %fd20986, 0d41CDCD64FF800000;
	@%p14074 bra 	$L__BB1_13754;
	st.local.f64 	[%rd1650], %fd27317;
	st.local.f64 	[%rd1647], %fd27318;
	mov.f64 	%fd27347, %fd27318;
$L__BB1_13754:
	min.u32 	%r21907, %r29198, %r5311;
	setp.lt.u32 	%p14075, %r21907, 2;
	mov.f64 	%fd27320, 0dBFF0000000000000;
	mov.f64 	%fd27321, 0d7FF0000000000000;
	@%p14075 bra 	$L__BB1_13781;
	ld.local.f64 	%fd27346, [%rd1650];
	add.f64 	%fd20989, %fd27347, 0d4069000000000000;
	add.f64 	%fd20990, %fd27346, 0dC016CCCCCCCCCCCD;
	add.f64 	%fd20991, %fd6151, %fd20990;
	div.rn.f64 	%fd6188, %fd20989, %fd20991;
	add.s32 	%r21908, %r29198, -1;
	mul.lo.s32 	%r21909, %r21908, %r5284;
	sub.s32 	%r21910, %r21909, %r5284;
	add.s32 	%r21911, %r21910, %r5311;
	add.s32 	%r5313, %r21911, -2;
	mul.wide.s32 	%rd12665, %r5313, 8;
	add.s64 	%rd12666, %rd2, %rd12665;
	ld.local.f64 	%fd6189, [%rd12666];
	abs.f64 	%fd20992, %fd6189;
	setp.geu.f64 	%p14076, %fd20992, 0d41CDCD64FF800000;
	@%p14076 bra 	$L__BB1_13758;
	cvt.u64.u32 	%rd12667, %r29198;
	add.s64 	%rd12668, %rd6, %rd12667;
	ld.local.u8 	%r21912, [%rd12668+-1];
	prmt.b32 	%r21914, %r21912, %r21884, 0x3340U;
	ld.local.u8 	%r21915, [%rd1649+-1];
	prmt.b32 	%r21916, %r21915, 0, 0x3340U;
	prmt.b32 	%r21917, %r21914, %r21916, 0x5410U;
	cvt.u32.u16 	%r21918, %rs946;
	cvt.s32.s8 	%r21919, %r21918;
	mov.b32 	%r21920, 334205;
	dp4a.s32.u32 	%r21921, %r21917, %r21920, %r21919;
	mul.wide.s32 	%rd12669, %r21921, 8;
	add.s64 	%rd1656, %rd1, %rd12669;
	ld.global.f64 	%fd6190, [%rd1656+5000];
	abs.f64 	%fd20995, %fd6190;
	setp.geu.f64 	%p14077, %fd20995, 0d41CDCD64FF800000;
	@%p14077 bra 	$L__BB1_13758;
	mul.wide.s32 	%rd12670, %r5313, 8;
	add.s64 	%rd12671, %rd3, %rd12670;
	ld.local.f64 	%fd20996, [%rd12671];
	ld.global.f64 	%fd20997, [%rd1656];
	add.f64 	%fd27320, %fd20996, %fd20997;
	add.f64 	%fd27321, %fd6189, %fd6190;
$L__BB1_13758:
	add.f64 	%fd20998, %fd27321, 0d4069000000000000;
	add.f64 	%fd20999, %fd27320, 0dC016CCCCCCCCCCCD;
	add.f64 	%fd21000, %fd6151, %fd20999;
	div.rn.f64 	%fd6195, %fd20998, %fd21000;
	setp.lt.f64 	%p14078, %fd27320, 0dC0A3880000000000;
	selp.f64 	%fd6196, 0dC0A9300000000000, %fd27320, %p14078;
	selp.f64 	%fd6197, 0d0000000000000000, %fd27321, %p14078;
	setp.gt.f64 	%p14079, %fd6195, %fd6188;
	@%p14079 bra 	$L__BB1_13762;
	setp.lt.f64 	%p14080, %fd27346, 0dC0A3880000000000;
	selp.f64 	%fd6198, 0dC0A9300000000000, %fd27346, %p14080;
	setp.gt.f64 	%p14081, %fd6198, 0d0000000000000000;
	selp.f64 	%fd21001, 0d0000000000000000, %fd27347, %p14080;
	setp.gt.f64 	%p14082, %fd21001, 0d0000000000000000;
	and.pred  	%p14083, %p14081, %p14082;
	@%p14083 bra 	$L__BB1_13762;
	setp.ltu.f64 	%p14084, %fd6188, %fd6195;
	@%p14084 bra 	$L__BB1_13763;
	st.local.f64 	[%rd1650], %fd6198;
	st.local.f64 	[%rd1647], %fd21001;
	mov.f64 	%fd27346, %fd6198;
	mov.f64 	%fd27347, %fd21001;
	bra.uni 	$L__BB1_13763;
$L__BB1_13762:
	st.local.f64 	[%rd1650], %fd6196;
	st.local.f64 	[%rd1647], %fd6197;
	mov.f64 	%fd27346, %fd6196;
	mov.f64 	%fd27347, %fd6197;
$L__BB1_13763:
	mov.b32 	%r29200, 3;
$L__BB1_13764:
	sub.s32 	%r21923, %r5311, %r29200;
	add.s32 	%r21924, %r21923, 1;
	setp.gt.u32 	%p14085, %r21923, 2147483646;
	selp.b32 	%r21925, %r21923, 0, %p14085;
	add.s32 	%r21926, %r29198, %r21925;
	add.s32 	%r29202, %r21926, -1;
	selp.b32 	%r29201, 1, %r21924, %p14085;
	setp.lt.s32 	%p14086, %r29202, 1;
	setp.ge.s32 	%p14087, %r29201, %r5311;
	or.pred  	%p14088, %p14086, %p14087;
	@%p14088 bra 	$L__BB1_13780;
$L__BB1_13765:
	mov.u32 	%r5318, %r29202;
	add.s32 	%r29202, %r5318, -1;
	mad.lo.s32 	%r21928, %r29202, %r5284, %r29201;
	add.s32 	%r5320, %r21928, -1;
	mul.wide.s32 	%rd12672, %r5320, 8;
	add.s64 	%rd12673, %rd2, %rd12672;
	ld.local.f64 	%fd6218, [%rd12673];
	abs.f64 	%fd21002, %fd6218;
	setp.geu.f64 	%p14089, %fd21002, 0d41CDCD64FF800000;
	@%p14089 bra 	$L__BB1_13779;
	not.b32 	%r21929, %r5318;
	add.s32 	%r5321, %r29198, %r21929;
	not.b32 	%r21930, %r29201;
	add.s32 	%r5322, %r5311, %r21930;
	setp.eq.s32 	%p14090, %r5321, 0;
	setp.gt.s32 	%p14091, %r5322, 0;
	and.pred  	%p14092, %p14090, %p14091;
	@%p14092 bra 	$L__BB1_13772;
	setp.eq.s32 	%p14093, %r5322, 0;
	setp.gt.s32 	%p14094, %r5321, 0;
	and.pred  	%p14095, %p14094, %p14093;
	@%p14095 bra 	$L__BB1_13772;
	setp.eq.s32 	%p14096, %r5321, 1;
	setp.eq.s32 	%p14097, %r5322, 1;
	and.pred  	%p14098, %p14096, %p14097;
	@%p14098 bra 	$L__BB1_13770;
	add.s32 	%r21931, %r5322, %r5321;
	mul.wide.s32 	%rd12674, %r21931, 8;
	add.s64 	%rd12675, %rd1, %rd12674;
	ld.global.f64 	%fd21003, [%rd12675+24952];
	cvt.u64.u32 	%rd12676, %r5318;
	add.s64 	%rd12677, %rd6, %rd12676;
	cvt.s64.s32 	%rd12678, %r29201;
	add.s64 	%rd12679, %rd7, %rd12678;
	ld.local.s8 	%r21932, [%rd12679+1];
	ld.local.u8 	%r21933, [%rd12677+1];
	ld.local.u8 	%r21934, [%rd12677];
	prmt.b32 	%r21935, %r21934, %r21933, 0x3340U;
	ld.local.u8 	%r21936, [%rd12679];
	prmt.b32 	%r21937, %r21936, 0, 0x3340U;
	prmt.b32 	%r21938, %r21935, %r21937, 0x5410U;
	mov.b32 	%r21939, 334205;
	dp4a.s32.u32 	%r21940, %r21938, %r21939, %r21932;
	mul.wide.s32 	%rd12680, %r21940, 8;
	add.s64 	%rd12681, %rd1, %rd12680;
	ld.global.f64 	%fd21004, [%rd12681+30440];
	add.f64 	%fd21005, %fd21003, %fd21004;
	cvt.u64.u32 	%rd12682, %r29198;
	add.s64 	%rd12683, %rd6, %rd12682;
	ld.local.s8 	%r21941, [%rd12683+-1];
	cvt.u32.u16 	%r21942, %rs946;
	ld.local.u8 	%r21943, [%rd1649+-1];
	prmt.b32 	%r21944, %r21943, %r21942, 0x3340U;
	prmt.b32 	%r21946, %r21884, 0, 0x3340U;
	prmt.b32 	%r21947, %r21944, %r21946, 0x5410U;
	mov.b32 	%r21948, 359705;
	dp4a.s32.u32 	%r21949, %r21947, %r21948, %r21941;
	mul.wide.s32 	%rd12684, %r21949, 8;
	add.s64 	%rd12685, %rd1, %rd12684;
	ld.global.f64 	%fd21006, [%rd12685+30440];
	add.f64 	%fd21007, %fd21005, %fd21006;
	add.f64 	%fd21008, %fd21007, %fd6218;
	ld.global.f64 	%fd21009, [%rd12675+24232];
	ld.global.f64 	%fd21010, [%rd12681+25440];
	add.f64 	%fd21011, %fd21009, %fd21010;
	ld.global.f64 	%fd21012, [%rd12685+25440];
	add.f64 	%fd21013, %fd21011, %fd21012;
	sub.s32 	%r21950, %r5321, %r5322;
	abs.s32 	%r21951, %r21950;
	cvt.rn.f64.s32 	%fd21014, %r21951;
	fma.rn.f64 	%fd21015, %fd21014, 0dBFEEF3E864B31D04, %fd21013;
	mul.wide.s32 	%rd12686, %r5320, 8;
	add.s64 	%rd12687, %rd3, %rd12686;
	ld.local.f64 	%fd21016, [%rd12687];
	add.f64 	%fd21017, %fd21016, %fd21015;
	abs.f64 	%fd21018, %fd21008;
	setp.gt.f64 	%p14099, %fd21018, 0d41CDCD64FF800000;
	selp.f64 	%fd21019, 0dBFF0000000000000, %fd21017, %p14099;
	selp.f64 	%fd21020, 0d7FF0000000000000, %fd21008, %p14099;
	add.f64 	%fd21021, %fd21020, 0d4069000000000000;
	add.f64 	%fd21022, %fd21019, 0dC016CCCCCCCCCCCD;
	add.f64 	%fd21023, %fd6151, %fd21022;
	div.rn.f64 	%fd21024, %fd21021, %fd21023;
	add.f64 	%fd21025, %fd27347, 0d4069000000000000;
	add.f64 	%fd21026, %fd27346, 0dC016CCCCCCCCCCCD;
	add.f64 	%fd21027, %fd6151, %fd21026;
	div.rn.f64 	%fd21028, %fd21025, %fd21027;
	setp.gt.f64 	%p14100, %fd21024, %fd21028;
	selp.f64 	%fd27348, %fd21019, 0dBFF0000000000000, %p14100;
	selp.f64 	%fd27349, %fd21020, 0d7FF0000000000000, %p14100;
	bra.uni 	$L__BB1_13777;
$L__BB1_13770:
	cvt.u64.u32 	%rd12688, %r5318;
	add.s64 	%rd12689, %rd6, %rd12688;
	cvt.s64.s32 	%rd12690, %r29201;
	add.s64 	%rd12691, %rd7, %rd12690;
	ld.local.s8 	%r21952, [%rd12691+1];
	ld.local.u8 	%r21953, [%rd12689+1];
	ld.local.u8 	%r21954, [%rd12689];
	prmt.b32 	%r21955, %r21954, %r21953, 0x3340U;
	ld.local.u8 	%r21956, [%rd12691];
	prmt.b32 	%r21957, %r21956, 0, 0x3340U;
	prmt.b32 	%r21958, %r21955, %r21957, 0x5410U;
	mov.b32 	%r21959, 334205;
	dp4a.s32.u32 	%r21960, %r21958, %r21959, %r21952;
	mul.wide.s32 	%rd12692, %r21960, 8;
	add.s64 	%rd12693, %rd1, %rd12692;
	ld.global.f64 	%fd21031, [%rd12693+10000];
	cvt.u64.u32 	%rd12694, %r29198;
	add.s64 	%rd12695, %rd6, %rd12694;
	ld.local.s8 	%r21961, [%rd12695+-1];
	cvt.u32.u16 	%r21962, %rs946;
	ld.local.u8 	%r21963, [%rd1649+-1];
	prmt.b32 	%r21964, %r21963, %r21962, 0x3340U;
	prmt.b32 	%r21966, %r21884, 0, 0x3340U;
	prmt.b32 	%r21967, %r21964, %r21966, 0x5410U;
	mov.b32 	%r21968, 359705;
	dp4a.s32.u32 	%r21969, %r21967, %r21968, %r21961;
	mul.wide.s32 	%rd12696, %r21969, 8;
	add.s64 	%rd12697, %rd1, %rd12696;
	ld.global.f64 	%fd21032, [%rd12697+10000];
	add.f64 	%fd21033, %fd21031, %fd21032;
	mul.wide.s32 	%rd12698, %r5320, 8;
	add.s64 	%rd12699, %rd3, %rd12698;
	ld.local.f64 	%fd21034, [%rd12699];
	add.f64 	%fd21035, %fd21033, %fd21034;
	ld.global.f64 	%fd21036, [%rd12693+15000];
	ld.global.f64 	%fd21037, [%rd12697+15000];
	add.f64 	%fd21038, %fd21036, %fd21037;
	add.f64 	%fd21039, %fd21038, %fd6218;
	abs.f64 	%fd21040, %fd21039;
	setp.gt.f64 	%p14101, %fd21040, 0d41CDCD64FF800000;
	selp.f64 	%fd6221, 0dBFF0000000000000, %fd21035, %p14101;
	selp.f64 	%fd6222, 0d7FF0000000000000, %fd21039, %p14101;
	add.f64 	%fd21041, %fd6222, 0d4069000000000000;
	add.f64 	%fd21042, %fd6221, 0dC016CCCCCCCCCCCD;
	add.f64 	%fd21043, %fd6151, %fd21042;
	div.rn.f64 	%fd6223, %fd21041, %fd21043;
	add.f64 	%fd21044, %fd27347, 0d4069000000000000;
	add.f64 	%fd21045, %fd27346, 0dC016CCCCCCCCCCCD;
	add.f64 	%fd21046, %fd6151, %fd21045;
	div.rn.f64 	%fd6224, %fd21044, %fd21046;
	sub.f64 	%fd21047, %fd6223, %fd6224;
	setp.ltu.f64 	%p14102, %fd21047, 0d3EB0C6F7A0B5ED8D;
	mov.f64 	%fd27349, 0d7FF0000000000000;
	mov.f64 	%fd27348, 0dBFF0000000000000;
	@%p14102 bra 	$L__BB1_13777;
	setp.gt.f64 	%p14103, %fd6223, %fd6224;
	selp.f64 	%fd27348, %fd6221, 0dBFF0000000000000, %p14103;
	selp.f64 	%fd27349, %fd6222, 0d7FF0000000000000, %p14103;
	bra.uni 	$L__BB1_13777;
$L__BB1_13772:
	setp.eq.s32 	%p14104, %r5322, 1;
	setp.eq.s32 	%p14105, %r5321, 1;
	or.pred  	%p14106, %p14105, %p14104;
	@%p14106 bra 	$L__BB1_13774;
	not.b32 	%r21970, %r29201;
	add.s32 	%r21971, %r5311, %r21970;
	not.b32 	%r21972, %r5318;
	add.s32 	%r21973, %r29198, %r21972;
	add.s32 	%r21974, %r21971, %r21973;
	mul.wide.s32 	%rd12700, %r21974, 8;
	add.s64 	%rd12701, %rd1, %rd12700;
	ld.global.f64 	%fd21048, [%rd12701+25192];
	cvt.u64.u32 	%rd12702, %r5318;
	add.s64 	%rd12703, %rd6, %rd12702;
	ld.local.s8 	%r21975, [%rd12703];
	mul.wide.s32 	%rd12704, %r21975, 5;
	cvt.s64.s32 	%rd12705, %r29201;
	add.s64 	%rd12706, %rd7, %rd12705;
	ld.local.s8 	%rd12707, [%rd12706];
	add.s64 	%rd12708, %rd12704, %rd12707;
	shl.b64 	%rd12709, %rd12708, 3;
	add.s64 	%rd12710, %rd1, %rd12709;
	ld.global.f64 	%fd21049, [%rd12710+45640];
	add.f64 	%fd21050, %fd21048, %fd21049;
	cvt.s32.s8 	%r21977, %r21884;
	mul.wide.s32 	%rd12711, %r21977, 5;
	cvt.u64.u16 	%rd12712, %rs946;
	cvt.s64.s8 	%rd12713, %rd12712;
	add.s64 	%rd12714, %rd12711, %rd12713;
	shl.b64 	%rd12715, %rd12714, 3;
	add.s64 	%rd12716, %rd1, %rd12715;
	ld.global.f64 	%fd21051, [%rd12716+45640];
	add.f64 	%fd21052, %fd21050, %fd21051;
	add.f64 	%fd21053, %fd21052, %fd6218;
	ld.global.f64 	%fd21054, [%rd12701+24472];
	ld.global.f64 	%fd21055, [%rd12710+45440];
	add.f64 	%fd21056, %fd21054, %fd21055;
	ld.global.f64 	%fd21057, [%rd12716+45440];
	add.f64 	%fd21058, %fd21056, %fd21057;
	mul.wide.s32 	%rd12717, %r5320, 8;
	add.s64 	%rd12718, %rd3, %rd12717;
	ld.local.f64 	%fd21059, [%rd12718];
	add.f64 	%fd21060, %fd21058, %fd21059;
	abs.f64 	%fd21061, %fd21053;
	setp.gt.f64 	%p14107, %fd21061, 0d41CDCD64FF800000;
	selp.f64 	%fd21062, 0dBFF0000000000000, %fd21060, %p14107;
	selp.f64 	%fd21063, 0d7FF0000000000000, %fd21053, %p14107;
	add.f64 	%fd21064, %fd21063, 0d4069000000000000;
	add.f64 	%fd21065, %fd21062, 0dC016CCCCCCCCCCCD;
	add.f64 	%fd21066, %fd6151, %fd21065;
	div.rn.f64 	%fd21067, %fd21064, %fd21066;
	add.f64 	%fd21068, %fd27347, 0d4069000000000000;
	add.f64 	%fd21069, %fd27346, 0dC016CCCCCCCCCCCD;
	add.f64 	%fd21070, %fd6151, %fd21069;
	div.rn.f64 	%fd21071, %fd21068, %fd21070;
	setp.gt.f64 	%p14108, %fd21067, %fd21071;
	selp.f64 	%fd27348, %fd21062, 0dBFF0000000000000, %p14108;
	selp.f64 	%fd27349, %fd21063, 0d7FF0000000000000, %p14108;
	bra.uni 	$L__BB1_13777;
$L__BB1_13774:
	and.pred  	%p14112, %p14090, %p14104;
	setp.eq.s32 	%p14113, %r5322, 0;
	and.pred  	%p14114, %p14105, %p14113;
	or.pred  	%p14115, %p14112, %p14114;
	mov.f64 	%fd27341, 0d0000000000000000;
	mov.f64 	%fd27340, 0dC0A9300000000000;
	not.pred 	%p14116, %p14115;
	@%p14116 bra 	$L__BB1_13776;
	not.b32 	%r21978, %r29201;
	add.s32 	%r21979, %r5311, %r21978;
	not.b32 	%r21980, %r5318;
	add.s32 	%r21981, %r29198, %r21980;
	add.s32 	%r21982, %r21979, %r21981;
	mul.wide.u32 	%rd12719, %r21982, 8;
	add.s64 	%rd12720, %rd1, %rd12719;
	ld.global.f64 	%fd21074, [%rd12720+25192];
	cvt.u64.u32 	%rd12721, %r5318;
	add.s64 	%rd12722, %rd6, %rd12721;
	cvt.s64.s32 	%rd12723, %r29201;
	add.s64 	%rd12724, %rd7, %rd12723;
	ld.local.u8 	%r21983, [%rd12722];
	prmt.b32 	%r21985, %r21983, %r21884, 0x3340U;
	ld.local.u8 	%r21986, [%rd12724];
	prmt.b32 	%r21987, %r21986, 0, 0x3340U;
	prmt.b32 	%r21988, %r21985, %r21987, 0x5410U;
	cvt.u32.u16 	%r21989, %rs946;
	cvt.s32.s8 	%r21990, %r21989;
	mov.b32 	%r21991, 334205;
	dp4a.s32.u32 	%r21992, %r21988, %r21991, %r21990;
	mul.wide.s32 	%rd12725, %r21992, 8;
	add.s64 	%rd12726, %rd1, %rd12725;
	ld.global.f64 	%fd21075, [%rd12726+5000];
	add.f64 	%fd27341, %fd21074, %fd21075;
	ld.global.f64 	%fd21076, [%rd12720+24472];
	ld.global.f64 	%fd21077, [%rd12726];
	add.f64 	%fd27340, %fd21076, %fd21077;
$L__BB1_13776:
	add.f64 	%fd21078, %fd27341, %fd6218;
	mul.wide.s32 	%rd12727, %r5320, 8;
	add.s64 	%rd12728, %rd3, %rd12727;
	ld.local.f64 	%fd21079, [%rd12728];
	add.f64 	%fd21080, %fd27340, %fd21079;
	abs.f64 	%fd21081, %fd21078;
	setp.gt.f64 	%p14117, %fd21081, 0d41CDCD64FF800000;
	selp.f64 	%fd21082, 0dBFF0000000000000, %fd21080, %p14117;
	selp.f64 	%fd21083, 0d7FF0000000000000, %fd21078, %p14117;
	add.f64 	%fd21084, %fd21083, 0d4069000000000000;
	add.f64 	%fd21085, %fd21082, 0dC016CCCCCCCCCCCD;
	add.f64 	%fd21086, %fd6151, %fd21085;
	div.rn.f64 	%fd21087, %fd21084, %fd21086;
	add.f64 	%fd21088, %fd27347, 0d4069000000000000;
	add.f64 	%fd21089, %fd27346, 0dC016CCCCCCCCCCCD;
	add.f64 	%fd21090, %fd6151, %fd21089;
	div.rn.f64 	%fd21091, %fd21088, %fd21090;
	setp.gt.f64 	%p14118, %fd21087, %fd21091;
	selp.f64 	%fd27348, %fd21082, 0dBFF0000000000000, %p14118;
	selp.f64 	%fd27349, %fd21083, 0d7FF0000000000000, %p14118;
$L__BB1_13777:
	setp.lt.f64 	%p14119, %fd27348, 0dC0A3880000000000;
	selp.f64 	%fd6243, 0dC0A9300000000000, %fd27348, %p14119;
	selp.f64 	%fd6244, 0d0000000000000000, %fd27349, %p14119;
	abs.f64 	%fd21092, %fd6244;
	setp.geu.f64 	%p14120, %fd21092, 0d41CDCD64FF800000;
	@%p14120 bra 	$L__BB1_13779;
	st.local.f64 	[%rd1647], %fd6244;
	st.local.f64 	[%rd1650], %fd6243;
	mov.f64 	%fd27346, %fd6243;
	mov.f64 	%fd27347, %fd6244;
$L__BB1_13779:
	add.s32 	%r29201, %r29201, 1;
	setp.gt.u32 	%p14121, %r5318, 1;
	setp.lt.s32 	%p14122, %r29201, %r5311;
	and.pred  	%p14123, %p14121, %p14122;
	@%p14123 bra 	$L__BB1_13765;
$L__BB1_13780:
	add.s32 	%r29200, %r29200, 1;
	setp.ne.s32 	%p14124, %r29200, 33;
	@%p14124 bra 	$L__BB1_13764;
$L__BB1_13781:
	add.s32 	%r29199, %r5311, 1;
	setp.ne.s32 	%p14125, %r5311, %r5284;
	@%p14125 bra 	$L__BB1_13738;
$L__BB1_13782:
	add.s32 	%r5326, %r29198, 1;
	setp.ne.s32 	%p14126, %r29198, %r5282;
	mov.u32 	%r29198, %r5326;
	@%p14126 bra 	$L__BB1_13736;
	mov.f64 	%fd27379, 0dFFF0000000000000;
	mov.b32 	%r29210, 0;
	mov.b32 	%r29203, 1;
	mov.u32 	%r29209, %r29210;
$L__BB1_13784:
	setp.eq.s32 	%p14127, %r5284, 0;
	@%p14127 bra 	$L__BB1_13800;
	cvt.u64.u32 	%rd12729, %r29203;
	add.s64 	%rd12730, %rd6, %rd12729;
	ld.local.u8 	%rs947, [%rd12730];
	mov.b32 	%r29206, 1;
$L__BB1_13786:
	mov.u32 	%r5330, %r29206;
	cvt.u64.u32 	%rd12731, %r5330;
	add.s64 	%rd1657, %rd7, %rd12731;
	ld.local.u8 	%rs948, [%rd1657];
	cvt.u32.u16 	%r21996, %rs948;
	cvt.s32.s8 	%r21997, %r21996;
	cvt.u32.u16 	%r21998, %rs947;
	cvt.s32.s8 	%r21999, %r21998;
	add.s32 	%r22000, %r21997, %r21999;
	setp.ne.s32 	%p14128, %r22000, 3;
	mov.f64 	%fd27378, 0d7FF0000000000000;
	mov.f64 	%fd27377, 0dBFF0000000000000;
	@%p14128 bra 	$L__BB1_13799;
	cvt.u32.u16 	%r22001, %rs948;
	cvt.u64.u16 	%rd12732, %rs948;
	cvt.s64.s8 	%rd12733, %rd12732;
	cvt.u32.u16 	%r22002, %rs947;
	cvt.s32.s8 	%r22003, %r22002;
	mul.wide.s32 	%rd12734, %r22003, 5;
	add.s64 	%rd12735, %rd12734, %rd12733;
	shl.b64 	%rd12736, %rd12735, 3;
	add.s64 	%rd12737, %rd1, %rd12736;
	ld.global.f64 	%fd27377, [%rd12737+45440];
	cvt.u64.u32 	%rd12738, %r29203;
	add.s64 	%rd12739, %rd6, %rd12738;
	ld.local.s8 	%r22004, [%rd1657+1];
	ld.local.s8 	%rs5298, [%rd12739+1];
	cvt.u32.u16 	%r22005, %rs5298;
	prmt.b32 	%r22006, %r22002, %r22005, 0x3340U;
	prmt.b32 	%r22007, %r22001, 0, 0x3340U;
	prmt.b32 	%r22008, %r22006, %r22007, 0x5410U;
	mov.b32 	%r22009, 334205;
	dp4a.s32.u32 	%r22010, %r22008, %r22009, %r22004;
	mul.wide.s32 	%rd12740, %r22010, 8;
	add.s64 	%rd12741, %rd1, %rd12740;
	ld.global.f64 	%fd21097, [%rd12741+35440];
	add.f64 	%fd21098, %fd27377, %fd21097;
	ld.global.f64 	%fd27378, [%rd12737+45640];
	ld.global.f64 	%fd21099, [%rd12741+40440];
	add.f64 	%fd21100, %fd27378, %fd21099;
	abs.f64 	%fd21101, %fd21100;
	setp.gt.f64 	%p14129, %fd21101, 0d41CDCD64FF800000;
	selp.f64 	%fd6265, 0dBFF0000000000000, %fd21098, %p14129;
	selp.f64 	%fd6266, 0d7FF0000000000000, %fd21100, %p14129;
	cvt.s16.s8 	%rs5299, %rs947;
	mov.b32 	%r22011, {%rs5299, %rs5298};
	cvt.s32.s8 	%r22012, %r22001;
	mov.b32 	%r22013, 1305;
	dp2a.lo.s32.u32 	%r22014, %r22011, %r22013, %r22012;
	mul.wide.s32 	%rd12742, %r22014, 8;
	add.s64 	%rd1658, %rd1, %rd12742;
	ld.global.f64 	%fd6267, [%rd1658+21000];
	abs.f64 	%fd6268, %fd6267;
	setp.geu.f64 	%p14130, %fd6268, 0d41CDCD64FF800000;
	cvt.s16.s8 	%rs5300, %rs948;
	mov.b32 	%r22015, {%rs5299, %rs5300};
	dp2a.lo.s32.u32 	%r5333, %r22015, %r22013, %r22004;
	mul.wide.s32 	%rd12743, %r5333, 8;
	add.s64 	%rd1659, %rd1, %rd12743;
	mov.f64 	%fd27368, %fd6265;
	mov.f64 	%fd27369, %fd6266;
	@%p14130 bra 	$L__BB1_13791;
	ld.global.f64 	%fd6269, [%rd1659+23000];
	abs.f64 	%fd21103, %fd6269;
	setp.geu.f64 	%p14131, %fd21103, 0d41CDCD64FF800000;
	mov.f64 	%fd27368, %fd6265;
	mov.f64 	%fd27369, %fd6266;
	@%p14131 bra 	$L__BB1_13791;
	ld.global.f64 	%fd21104, [%rd1658+20000];
	add.f64 	%fd21105, %fd27377, %fd21104;
	mul.wide.s32 	%rd12744, %r5333, 8;
	add.s64 	%rd12745, %rd1, %rd12744;
	ld.global.f64 	%fd21106, [%rd12745+22000];
	add.f64 	%fd21107, %fd21105, %fd21106;
	add.f64 	%fd21108, %fd27378, %fd6267;
	add.f64 	%fd21109, %fd21108, %fd6269;
	abs.f64 	%fd21110, %fd21109;
	setp.gt.f64 	%p14132, %fd21110, 0d41CDCD64FF800000;
	selp.f64 	%fd27368, 0dBFF0000000000000, %fd21107, %p14132;
	selp.f64 	%fd27369, 0d7FF0000000000000, %fd21109, %p14132;
	add.f64 	%fd21111, %fd27369, 0d4069000000000000;
	add.f64 	%fd21112, %fd27368, 0dC016CCCCCCCCCCCD;
	add.f64 	%fd21113, %fd6151, %fd21112;
	div.rn.f64 	%fd27370, %fd21111, %fd21113;
	abs.f64 	%fd21114, %fd6266;
	setp.geu.f64 	%p14133, %fd21114, 0d41CDCD64FF800000;
	@%p14133 bra 	$L__BB1_13791;
	add.f64 	%fd21115, %fd6266, 0d4069000000000000;
	add.f64 	%fd21116, %fd6265, 0dC016CCCCCCCCCCCD;
	add.f64 	%fd21117, %fd6151, %fd21116;
	div.rn.f64 	%fd21118, %fd21115, %fd21117;
	setp.lt.f64 	%p14134, %fd21118, %fd27370;
	selp.f64 	%fd27368, %fd27368, %fd6265, %p14134;
	selp.f64 	%fd27369, %fd27369, %fd6266, %p14134;
	selp.f64 	%fd27370, %fd27370, %fd21118, %p14134;
$L__BB1_13791:
	mov.f64 	%fd27371, %fd27368;
	mov.f64 	%fd27372, %fd27369;
	@%p14130 bra 	$L__BB1_13794;
	ld.global.f64 	%fd21119, [%rd1658+20000];
	add.f64 	%fd21120, %fd27377, %fd21119;
	add.f64 	%fd21121, %fd27378, %fd6267;
	abs.f64 	%fd21122, %fd21121;
	setp.gt.f64 	%p14136, %fd21122, 0d41CDCD64FF800000;
	selp.f64 	%fd27371, 0dBFF0000000000000, %fd21120, %p14136;
	selp.f64 	%fd27372, 0d7FF0000000000000, %fd21121, %p14136;
	add.f64 	%fd21123, %fd27372, 0d4069000000000000;
	add.f64 	%fd21124, %fd27371, 0dC016CCCCCCCCCCCD;
	add.f64 	%fd21125, %fd6151, %fd21124;
	div.rn.f64 	%fd27370, %fd21123, %fd21125;
	abs.f64 	%fd21126, %fd27369;
	setp.geu.f64 	%p14137, %fd21126, 0d41CDCD64FF800000;
	@%p14137 bra 	$L__BB1_13794;
	add.f64 	%fd21127, %fd27369, 0d4069000000000000;
	add.f64 	%fd21128, %fd27368, 0dC016CCCCCCCCCCCD;
	add.f64 	%fd21129, %fd6151, %fd21128;
	div.rn.f64 	%fd21130, %fd21127, %fd21129;
	setp.lt.f64 	%p14138, %fd21130, %fd27370;
	selp.f64 	%fd27371, %fd27371, %fd27368, %p14138;
	selp.f64 	%fd27372, %fd27372, %fd27369, %p14138;
	selp.f64 	%fd27370, %fd27370, %fd21130, %p14138;
$L__BB1_13794:
	mul.wide.s32 	%rd12746, %r5333, 8;
	add.s64 	%rd1660, %rd1, %rd12746;
	ld.global.f64 	%fd6288, [%rd1660+23000];
	abs.f64 	%fd21131, %fd6288;
	setp.geu.f64 	%p14139, %fd21131, 0d41CDCD64FF800000;
	mov.f64 	%fd27374, %fd27371;
	mov.f64 	%fd27375, %fd27372;
	@%p14139 bra 	$L__BB1_13797;
	ld.global.f64 	%fd21132, [%rd1660+22000];
	add.f64 	%fd21133, %fd27377, %fd21132;
	add.f64 	%fd21134, %fd27378, %fd6288;
	abs.f64 	%fd21135, %fd21134;
	setp.gt.f64 	%p14140, %fd21135, 0d41CDCD64FF800000;
	selp.f64 	%fd27374, 0dBFF0000000000000, %fd21133, %p14140;
	selp.f64 	%fd27375, 0d7FF0000000000000, %fd21134, %p14140;
	add.f64 	%fd21136, %fd27375, 0d4069000000000000;
	add.f64 	%fd21137, %fd27374, 0dC016CCCCCCCCCCCD;
	add.f64 	%fd21138, %fd6151, %fd21137;
	div.rn.f64 	%fd27370, %fd21136, %fd21138;
	abs.f64 	%fd21139, %fd27372;
	setp.geu.f64 	%p14141, %fd21139, 0d41CDCD64FF800000;
	@%p14141 bra 	$L__BB1_13797;
	add.f64 	%fd21140, %fd27372, 0d4069000000000000;
	add.f64 	%fd21141, %fd27371, 0dC016CCCCCCCCCCCD;
	add.f64 	%fd21142, %fd6151, %fd21141;
	div.rn.f64 	%fd21143, %fd21140, %fd21142;
	setp.lt.f64 	%p14142, %fd21143, %fd27370;
	selp.f64 	%fd27374, %fd27374, %fd27371, %p14142;
	selp.f64 	%fd27375, %fd27375, %fd27372, %p14142;
	selp.f64 	%fd27370, %fd27370, %fd21143, %p14142;
$L__BB1_13797:
	abs.f64 	%fd21144, %fd27375;
	setp.geu.f64 	%p14143, %fd21144, 0d41CDCD64FF800000;
	@%p14143 bra 	$L__BB1_13799;
	add.f64 	%fd21145, %fd27378, 0d4069000000000000;
	add.f64 	%fd21146, %fd27377, 0dC016CCCCCCCCCCCD;
	add.f64 	%fd21147, %fd6151, %fd21146;
	div.rn.f64 	%fd21148, %fd21145, %fd21147;
	setp.lt.f64 	%p14144, %fd27370, %fd21148;
	selp.f64 	%fd27377, %fd27377, %fd27374, %p14144;
	selp.f64 	%fd27378, %fd27378, %fd27375, %p14144;
$L__BB1_13799:
	add.f64 	%fd21149, %fd27377, 0d3EB0C6F7A0B5ED8D;
	add.f64 	%fd21150, %fd27378, 0d3EB0C6F7A0B5ED8D;
	add.s32 	%r22016, %r29203, -1;
	mad.lo.s32 	%r22017, %r22016, %r5284, %r5330;
	add.s32 	%r22018, %r22017, -1;
	mul.wide.s32 	%rd12747, %r22018, 8;
	add.s64 	%rd12748, %rd2, %rd12747;
	ld.local.f64 	%fd21151, [%rd12748];
	add.f64 	%fd21152, %fd21151, %fd21150;
	add.f64 	%fd21153, %fd21152, 0d4069000000000000;
	add.s64 	%rd12749, %rd3, %rd12747;
	ld.local.f64 	%fd21154, [%rd12749];
	add.f64 	%fd21155, %fd21149, %fd21154;
	add.f64 	%fd21156, %fd21155, 0dC016CCCCCCCCCCCD;
	add.f64 	%fd21157, %fd6151, %fd21156;
	div.rn.f64 	%fd21158, %fd21153, %fd21157;
	add.f64 	%fd21159, %fd21158, 0dC071126666666666;
	setp.gt.f64 	%p14145, %fd21159, %fd27379;
	setp.lt.f64 	%p14146, %fd21155, 0d0000000000000000;
	setp.lt.f64 	%p14147, %fd21152, 0d0000000000000000;
	and.pred  	%p14148, %p14146, %p14147;
	and.pred  	%p14149, %p14148, %p14145;
	selp.f64 	%fd27379, %fd21159, %fd27379, %p14149;
	selp.b32 	%r29209, %r5330, %r29209, %p14149;
	selp.b32 	%r29210, %r29203, %r29210, %p14149;
	add.s32 	%r29206, %r5330, 1;
	setp.ne.s32 	%p14150, %r5330, %r5284;
	@%p14150 bra 	$L__BB1_13786;
$L__BB1_13800:
	add.s32 	%r5339, %r29203, 1;
	setp.ne.s32 	%p14151, %r29203, %r5282;
	mov.u32 	%r29203, %r5339;
	@%p14151 bra 	$L__BB1_13784;
$L__BB1_13801:
	abs.f64 	%fd6305, %fd27379;
	setp.gt.f64 	%p14152, %fd6305, 0d41CDCD64FF800000;
	selp.b32 	%r29509, 1, %r29209, %p14152;
	selp.b32 	%r29510, 1, %r29210, %p14152;
	cvt.s64.s32 	%rd12750, %r29510;
	add.s64 	%rd1661, %rd6, %rd12750;
	ld.local.u8 	%rs6971, [%rd1661];
	cvt.u32.u16 	%r22019, %rs6971;
	cvt.s32.s8 	%r22020, %r22019;
	cvt.s64.s32 	%rd12751, %r29509;
	add.s64 	%rd1662, %rd7, %rd12751;
	ld.local.u8 	%rs6970, [%rd1662];
	cvt.u32.u16 	%r22021, %rs6970;
	cvt.s32.s8 	%r22022, %r22021;
	add.s32 	%r22023, %r22022, %r22020;
	setp.ne.s32 	%p14153, %r22023, 3;
	mov.f64 	%fd27391, 0d7FF0000000000000;
	mov.f64 	%fd27390, 0dBFF0000000000000;
	@%p14153 bra 	$L__BB1_13814;
	cvt.u32.u16 	%r22024, %rs6971;
	cvt.u32.u16 	%r22025, %rs6970;
	cvt.u64.u16 	%rd12752, %rs6970;
	cvt.s64.s8 	%rd12753, %rd12752;
	cvt.s32.s8 	%r22026, %r22024;
	mul.wide.s32 	%rd12754, %r22026, 5;
	add.s64 	%rd12755, %rd12754, %rd12753;
	shl.b64 	%rd12756, %rd12755, 3;
	add.s64 	%rd12757, %rd1, %rd12756;
	ld.global.f64 	%fd27390, [%rd12757+45440];
	ld.local.s8 	%r22027, [%rd1662+1];
	ld.local.s8 	%rs5301, [%rd1661+1];
	cvt.u32.u16 	%r22028, %rs5301;
	prmt.b32 	%r22029, %r22024, %r22028, 0x3340U;
	prmt.b32 	%r22030, %r22025, 0, 0x3340U;
	prmt.b32 	%r22031, %r22029, %r22030, 0x5410U;
	mov.b32 	%r22032, 334205;
	dp4a.s32.u32 	%r22033, %r22031, %r22032, %r22027;
	mul.wide.s32 	%rd12758, %r22033, 8;
	add.s64 	%rd12759, %rd1, %rd12758;
	ld.global.f64 	%fd21163, [%rd12759+35440];
	add.f64 	%fd21164, %fd27390, %fd21163;
	ld.global.f64 	%fd27391, [%rd12757+45640];
	ld.global.f64 	%fd21165, [%rd12759+40440];
	add.f64 	%fd21166, %fd27391, %fd21165;
	abs.f64 	%fd21167, %fd21166;
	setp.gt.f64 	%p14154, %fd21167, 0d41CDCD64FF800000;
	selp.f64 	%fd6308, 0dBFF0000000000000, %fd21164, %p14154;
	selp.f64 	%fd6309, 0d7FF0000000000000, %fd21166, %p14154;
	cvt.s16.s8 	%rs5302, %rs6971;
	mov.b32 	%r22034, {%rs5302, %rs5301};
	cvt.s32.s8 	%r22035, %r22025;
	mov.b32 	%r22036, 1305;
	dp2a.lo.s32.u32 	%r22037, %r22034, %r22036, %r22035;
	mul.wide.s32 	%rd12760, %r22037, 8;
	add.s64 	%rd1663, %rd1, %rd12760;
	ld.global.f64 	%fd6310, [%rd1663+21000];
	abs.f64 	%fd6311, %fd6310;
	setp.geu.f64 	%p14155, %fd6311, 0d41CDCD64FF800000;
	cvt.s16.s8 	%rs5303, %rs6970;
	mov.b32 	%r22038, {%rs5302, %rs5303};
	dp2a.lo.s32.u32 	%r5344, %r22038, %r22036, %r22027;
	mul.wide.s32 	%rd12761, %r5344, 8;
	add.s64 	%rd1664, %rd1, %rd12761;
	mov.f64 	%fd27381, %fd6308;
	mov.f64 	%fd27382, %fd6309;
	@%p14155 bra 	$L__BB1_13806;
	ld.global.f64 	%fd6312, [%rd1664+23000];
	abs.f64 	%fd21169, %fd6312;
	setp.geu.f64 	%p14156, %fd21169, 0d41CDCD64FF800000;
	mov.f64 	%fd27381, %fd6308;
	mov.f64 	%fd27382, %fd6309;
	@%p14156 bra 	$L__BB1_13806;
	ld.global.f64 	%fd21170, [%rd1663+20000];
	add.f64 	%fd21171, %fd27390, %fd21170;
	ld.global.f64 	%fd21172, [%rd1664+22000];
	add.f64 	%fd21173, %fd21171, %fd21172;
	add.f64 	%fd21174, %fd27391, %fd6310;
	add.f64 	%fd21175, %fd21174, %fd6312;
	abs.f64 	%fd21176, %fd21175;
	setp.gt.f64 	%p14157, %fd21176, 0d41CDCD64FF800000;
	selp.f64 	%fd27381, 0dBFF0000000000000, %fd21173, %p14157;
	selp.f64 	%fd27382, 0d7FF0000000000000, %fd21175, %p14157;
	add.f64 	%fd21177, %fd27382, 0d4069000000000000;
	add.f64 	%fd21178, %fd27381, 0dC016CCCCCCCCCCCD;
	add.f64 	%fd21179, %fd6151, %fd21178;
	div.rn.f64 	%fd27383, %fd21177, %fd21179;
	abs.f64 	%fd21180, %fd6309;
	setp.geu.f64 	%p14158, %fd21180, 0d41CDCD64FF800000;
	@%p14158 bra 	$L__BB1_13806;
	add.f64 	%fd21181, %fd6309, 0d4069000000000000;
	add.f64 	%fd21182, %fd6308, 0dC016CCCCCCCCCCCD;
	add.f64 	%fd21183, %fd6151, %fd21182;
	div.rn.f64 	%fd21184, %fd21181, %fd21183;
	setp.lt.f64 	%p14159, %fd21184, %fd27383;
	selp.f64 	%fd27381, %fd27381, %fd6308, %p14159;
	selp.f64 	%fd27382, %fd27382, %fd6309, %p14159;
	selp.f64 	%fd27383, %fd27383, %fd21184, %p14159;
$L__BB1_13806:
	mov.f64 	%fd27384, %fd27381;
	mov.f64 	%fd27385, %fd27382;
	@%p14155 bra 	$L__BB1_13809;
	ld.global.f64 	%fd21185, [%rd1663+20000];
	add.f64 	%fd21186, %fd27390, %fd21185;
	add.f64 	%fd21187, %fd27391, %fd6310;
	abs.f64 	%fd21188, %fd21187;
	setp.gt.f64 	%p14161, %fd21188, 0d41CDCD64FF800000;
	selp.f64 	%fd27384, 0dBFF0000000000000, %fd21186, %p14161;
	selp.f64 	%fd27385, 0d7FF0000000000000, %fd21187, %p14161;
	add.f64 	%fd21189, %fd27385, 0d4069000000000000;
	add.f64 	%fd21190, %fd27384, 0dC016CCCCCCCCCCCD;
	add.f64 	%fd21191, %fd6151, %fd21190;
	div.rn.f64 	%fd27383, %fd21189, %fd21191;
	abs.f64 	%fd21192, %fd27382;
	setp.geu.f64 	%p14162, %fd21192, 0d41CDCD64FF800000;
	@%p14162 bra 	$L__BB1_13809;
	add.f64 	%fd21193, %fd27382, 0d4069000000000000;
	add.f64 	%fd21194, %fd27381, 0dC016CCCCCCCCCCCD;
	add.f64 	%fd21195, %fd6151, %fd21194;
	div.rn.f64 	%fd21196, %fd21193, %fd21195;
	setp.lt.f64 	%p14163, %fd21196, %fd27383;
	selp.f64 	%fd27384, %fd27384, %fd27381, %p14163;
	selp.f64 	%fd27385, %fd27385, %fd27382, %p14163;
	selp.f64 	%fd27383, %fd27383, %fd21196, %p14163;
$L__BB1_13809:
	mul.wide.s32 	%rd12762, %r5344, 8;
	add.s64 	%rd1665, %rd1, %rd12762;
	ld.global.f64 	%fd6331, [%rd1665+23000];
	abs.f64 	%fd21197, %fd6331;
	setp.geu.f64 	%p14164, %fd21197, 0d41CDCD64FF800000;
	mov.f64 	%fd27387, %fd27384;
	mov.f64 	%fd27388, %fd27385;
	@%p14164 bra 	$L__BB1_13812;
	ld.global.f64 	%fd21198, [%rd1665+22000];
	add.f64 	%fd21199, %fd27390, %fd21198;
	add.f64 	%fd21200, %fd27391, %fd6331;
	abs.f64 	%fd21201, %fd21200;
	setp.gt.f64 	%p14165, %fd21201, 0d41CDCD64FF800000;
	selp.f64 	%fd27387, 0dBFF0000000000000, %fd21199, %p14165;
	selp.f64 	%fd27388, 0d7FF0000000000000, %fd21200, %p14165;
	add.f64 	%fd21202, %fd27388, 0d4069000000000000;
	add.f64 	%fd21203, %fd27387, 0dC016CCCCCCCCCCCD;
	add.f64 	%fd21204, %fd6151, %fd21203;
	div.rn.f64 	%fd27383, %fd21202, %fd21204;
	abs.f64 	%fd21205, %fd27385;
	setp.geu.f64 	%p14166, %fd21205, 0d41CDCD64FF800000;
	@%p14166 bra 	$L__BB1_13812;
	add.f64 	%fd21206, %fd27385, 0d4069000000000000;
	add.f64 	%fd21207, %fd27384, 0dC016CCCCCCCCCCCD;
	add.f64 	%fd21208, %fd6151, %fd21207;
	div.rn.f64 	%fd21209, %fd21206, %fd21208;
	setp.lt.f64 	%p14167, %fd21209, %fd27383;
	selp.f64 	%fd27387, %fd27387, %fd27384, %p14167;
	selp.f64 	%fd27388, %fd27388, %fd27385, %p14167;
	selp.f64 	%fd27383, %fd27383, %fd21209, %p14167;
$L__BB1_13812:
	add.f64 	%fd21210, %fd27390, 0dC016CCCCCCCCCCCD;
	add.f64 	%fd6341, %fd6151, %fd21210;
	abs.f64 	%fd21211, %fd27388;
	setp.geu.f64 	%p14168, %fd21211, 0d41CDCD64FF800000;
	@%p14168 bra 	$L__BB1_13814;
	add.f64 	%fd21212, %fd27391, 0d4069000000000000;
	div.rn.f64 	%fd21213, %fd21212, %fd6341;
	setp.lt.f64 	%p14169, %fd27383, %fd21213;
	selp.f64 	%fd27390, %fd27390, %fd27387, %p14169;
	selp.f64 	%fd27391, %fd27391, %fd27388, %p14169;
$L__BB1_13814:
	setp.eq.s32 	%p14170, %r5282, 0;
	@%p14170 bra 	$L__BB1_13828;
	and.b32  	%r5345, %r5282, 15;
	setp.lt.u32 	%p14171, %r5282, 16;
	mov.b32 	%r29215, 0;
	@%p14171 bra 	$L__BB1_13818;
	and.b32  	%r29215, %r5282, 2147483632;
	mov.b32 	%r29213, 0;
$L__BB1_13817:
	.pragma "nounroll";
	mul.wide.u32 	%rd12763, %r29213, 4;
	add.s64 	%rd12764, %rd4, %rd12763;
	mov.b32 	%r22041, 0;
	st.local.u32 	[%rd12764], %r22041;
	st.local.u32 	[%rd12764+4], %r22041;
	st.local.u32 	[%rd12764+8], %r22041;
	st.local.u32 	[%rd12764+12], %r22041;
	st.local.u32 	[%rd12764+16], %r22041;
	st.local.u32 	[%rd12764+20], %r22041;
	st.local.u32 	[%rd12764+24], %r22041;
	st.local.u32 	[%rd12764+28], %r22041;
	st.local.u32 	[%rd12764+32], %r22041;
	st.local.u32 	[%rd12764+36], %r22041;
	st.local.u32 	[%rd12764+40], %r22041;
	st.local.u32 	[%rd12764+44], %r22041;
	st.local.u32 	[%rd12764+48], %r22041;
	st.local.u32 	[%rd12764+52], %r22041;
	st.local.u32 	[%rd12764+56], %r22041;
	st.local.u32 	[%rd12764+60], %r22041;
	add.s32 	%r29213, %r29213, 16;
	setp.ne.s32 	%p14172, %r29213, %r29215;
	@%p14172 bra 	$L__BB1_13817;
$L__BB1_13818:
	setp.eq.s32 	%p14173, %r5345, 0;
	@%p14173 bra 	$L__BB1_13828;
	and.b32  	%r5350, %r5282, 7;
	setp.lt.u32 	%p14174, %r5345, 8;
	@%p14174 bra 	$L__BB1_13821;
	mul.wide.u32 	%rd12765, %r29215, 4;
	add.s64 	%rd12766, %rd4, %rd12765;
	mov.b32 	%r22042, 0;
	st.local.u32 	[%rd12766], %r22042;
	st.local.u32 	[%rd12766+4], %r22042;
	st.local.u32 	[%rd12766+8], %r22042;
	st.local.u32 	[%rd12766+12], %r22042;
	st.local.u32 	[%rd12766+16], %r22042;
	st.local.u32 	[%rd12766+20], %r22042;
	st.local.u32 	[%rd12766+24], %r22042;
	st.local.u32 	[%rd12766+28], %r22042;
	add.s32 	%r29215, %r29215, 8;
$L__BB1_13821:
	setp.eq.s32 	%p14175, %r5350, 0;
	@%p14175 bra 	$L__BB1_13828;
	and.b32  	%r5353, %r5282, 3;
	setp.lt.u32 	%p14176, %r5350, 4;
	@%p14176 bra 	$L__BB1_13824;
	mul.wide.u32 	%rd12767, %r29215, 4;
	add.s64 	%rd12768, %rd4, %rd12767;
	mov.b32 	%r22043, 0;
	st.local.u32 	[%rd12768], %r22043;
	st.local.u32 	[%rd12768+4], %r22043;
	st.local.u32 	[%rd12768+8], %r22043;
	st.local.u32 	[%rd12768+12], %r22043;
	add.s32 	%r29215, %r29215, 4;
$L__BB1_13824:
	setp.eq.s32 	%p14177, %r5353, 0;
	@%p14177 bra 	$L__BB1_13828;
	mul.wide.u32 	%rd12769, %r29215, 4;
	add.s64 	%rd1666, %rd4, %rd12769;
	mov.b32 	%r22044, 0;
	st.local.u32 	[%rd1666], %r22044;
	setp.eq.s32 	%p14178, %r5353, 1;
	@%p14178 bra 	$L__BB1_13828;
	mov.b32 	%r22045, 0;
	st.local.u32 	[%rd1666+4], %r22045;
	setp.eq.s32 	%p14179, %r5353, 2;
	@%p14179 bra 	$L__BB1_13828;
	mov.b32 	%r22046, 0;
	st.local.u32 	[%rd1666+8], %r22046;
$L__BB1_13828:
	setp.eq.s32 	%p14180, %r5284, 0;
	@%p14180 bra 	$L__BB1_13842;
	and.b32  	%r5356, %r5284, 15;
	setp.lt.u32 	%p14181, %r5284, 16;
	mov.b32 	%r29219, 0;
	@%p14181 bra 	$L__BB1_13832;
	and.b32  	%r29219, %r5284, 2147483632;
	mov.b32 	%r29217, 0;
$L__BB1_13831:
	.pragma "nounroll";
	mul.wide.u32 	%rd12770, %r29217, 4;
	add.s64 	%rd12771, %rd5, %rd12770;
	mov.b32 	%r22049, 0;
	st.local.u32 	[%rd12771], %r22049;
	st.local.u32 	[%rd12771+4], %r22049;
	st.local.u32 	[%rd12771+8], %r22049;
	st.local.u32 	[%rd12771+12], %r22049;
	st.local.u32 	[%rd12771+16], %r22049;
	st.local.u32 	[%rd12771+20], %r22049;
	st.local.u32 	[%rd12771+24], %r22049;
	st.local.u32 	[%rd12771+28], %r22049;
	st.local.u32 	[%rd12771+32], %r22049;
	st.local.u32 	[%rd12771+36], %r22049;
	st.local.u32 	[%rd12771+40], %r22049;
	st.local.u32 	[%rd12771+44], %r22049;
	st.local.u32 	[%rd12771+48], %r22049;
	st.local.u32 	[%rd12771+52], %r22049;
	st.local.u32 	[%rd12771+56], %r22049;
	st.local.u32 	[%rd12771+60], %r22049;
	add.s32 	%r29217, %r29217, 16;
	setp.ne.s32 	%p14182, %r29217, %r29219;
	@%p14182 bra 	$L__BB1_13831;
$L__BB1_13832:
	setp.eq.s32 	%p14183, %r5356, 0;
	@%p14183 bra 	$L__BB1_13842;
	and.b32  	%r5361, %r5284, 7;
	setp.lt.u32 	%p14184, %r5356, 8;
	@%p14184 bra 	$L__BB1_13835;
	mul.wide.u32 	%rd12772, %r29219, 4;
	add.s64 	%rd12773, %rd5, %rd12772;
	mov.b32 	%r22050, 0;
	st.local.u32 	[%rd12773], %r22050;
	st.local.u32 	[%rd12773+4], %r22050;
	st.local.u32 	[%rd12773+8], %r22050;
	st.local.u32 	[%rd12773+12], %r22050;
	st.local.u32 	[%rd12773+16], %r22050;
	st.local.u32 	[%rd12773+20], %r22050;
	st.local.u32 	[%rd12773+24], %r22050;
	st.local.u32 	[%rd12773+28], %r22050;
	add.s32 	%r29219, %r29219, 8;
$L__BB1_13835:
	setp.eq.s32 	%p14185, %r5361, 0;
	@%p14185 bra 	$L__BB1_13842;
	and.b32  	%r5364, %r5284, 3;
	setp.lt.u32 	%p14186, %r5361, 4;
	@%p14186 bra 	$L__BB1_13838;
	mul.wide.u32 	%rd12774, %r29219, 4;
	add.s64 	%rd12775, %rd5, %rd12774;
	mov.b32 	%r22051, 0;
	st.local.u32 	[%rd12775], %r22051;
	st.local.u32 	[%rd12775+4], %r22051;
	st.local.u32 	[%rd12775+8], %r22051;
	st.local.u32 	[%rd12775+12], %r22051;
	add.s32 	%r29219, %r29219, 4;
$L__BB1_13838:
	setp.eq.s32 	%p14187, %r5364, 0;
	@%p14187 bra 	$L__BB1_13842;
	mul.wide.u32 	%rd12776, %r29219, 4;
	add.s64 	%rd1667, %rd5, %rd12776;
	mov.b32 	%r22052, 0;
	st.local.u32 	[%rd1667], %r22052;
	setp.eq.s32 	%p14188, %r5364, 1;
	@%p14188 bra 	$L__BB1_13842;
	mov.b32 	%r22053, 0;
	st.local.u32 	[%rd1667+4], %r22053;
	setp.eq.s32 	%p14189, %r5364, 2;
	@%p14189 bra 	$L__BB1_13842;
	mov.b32 	%r22054, 0;
	st.local.u32 	[%rd1667+8], %r22054;
$L__BB1_13842:
	add.s32 	%r22055, %r29510, -1;
	add.s32 	%r5367, %r29509, -1;
	mad.lo.s32 	%r5368, %r22055, %r5284, %r5367;
	mul.wide.s32 	%rd12777, %r5368, 8;
	add.s64 	%rd12778, %rd2, %rd12777;
	ld.local.f64 	%fd21215, [%rd12778];
	abs.f64 	%fd21216, %fd21215;
	setp.geu.f64 	%p14190, %fd21216, 0d41CDCD64FF800000;
	mov.f64 	%fd27398, 0d0000000000000000;
	@%p14190 bra 	$L__BB1_13890;
	mul.wide.s32 	%rd12779, %r29510, 4;
	add.s64 	%rd12780, %rd4, %rd12779;
	st.local.u32 	[%rd12780+-4], %r29509;
	mul.wide.s32 	%rd12781, %r5367, 4;
	add.s64 	%rd12782, %rd5, %rd12781;
	st.local.u32 	[%rd12782], %r29510;
$L__BB1_13844:
	cvt.u32.u16 	%r22056, %rs6971;
	cvt.s32.s8 	%r22057, %r22056;
	cvt.u32.u16 	%r22058, %rs6970;
	cvt.s32.s8 	%r22059, %r22058;
	add.s32 	%r22060, %r22059, %r22057;
	setp.eq.s32 	%p14191, %r22060, 3;
	@%p14191 bra 	$L__BB1_13846;
	add.s32 	%r22061, %r29510, -1;
	mad.lo.s32 	%r22062, %r22061, %r5284, %r29509;
	add.s32 	%r22063, %r22062, -1;
	mul.wide.s32 	%rd12783, %r22063, 8;
	add.s64 	%rd12784, %rd3, %rd12783;
	mov.b64 	%rd12785, -4616189618054758400;
	st.local.u64 	[%rd12784], %rd12785;
	add.s64 	%rd12786, %rd2, %rd12783;
	mov.b64 	%rd12787, 9218868437227405312;
	st.local.u64 	[%rd12786], %rd12787;
	mov.f64 	%fd27396, 0d7FF0000000000000;
	mov.f64 	%fd27395, 0dBFF0000000000000;
	bra.uni 	$L__BB1_13857;
$L__BB1_13846:
	cvt.s32.s8 	%r22065, %r22056;
	mul.wide.s32 	%rd12788, %r22065, 5;
	cvt.u64.u16 	%rd12789, %rs6970;
	cvt.s64.s8 	%rd1668, %rd12789;
	add.s64 	%rd1669, %rd12788, %rd1668;
	shl.b64 	%rd12790, %rd1669, 3;
	add.s64 	%rd12791, %rd1, %rd12790;
	ld.global.f64 	%fd27395, [%rd12791+45440];
	cvt.s64.s32 	%rd12792, %r29509;
	add.s64 	%rd12793, %rd7, %rd12792;
	cvt.s64.s32 	%rd12794, %r29510;
	add.s64 	%rd12795, %rd6, %rd12794;
	ld.local.u8 	%rs5304, [%rd12795+-1];
	cvt.u64.u16 	%rd12796, %rs5304;
	cvt.s64.s8 	%rd1670, %rd12796;
	ld.local.s8 	%rs5305, [%rd12793+-1];
	cvt.u32.u16 	%r22066, %rs5305;
	cvt.u32.u16 	%r22067, %rs6970;
	prmt.b32 	%r22068, %r22067, %r22066, 0x3340U;
	prmt.b32 	%r22069, %r22056, 0, 0x3340U;
	prmt.b32 	%r22070, %r22068, %r22069, 0x5410U;
	cvt.u32.u16 	%r22071, %rs5304;
	cvt.s32.s8 	%r22072, %r22071;
	mov.b32 	%r22073, 334205;
	dp4a.s32.u32 	%r22074, %r22070, %r22073, %r22072;
	mul.wide.s32 	%rd12797, %r22074, 8;
	add.s64 	%rd12798, %rd1, %rd12797;
	ld.global.f64 	%fd21219, [%rd12798+35440];
	add.f64 	%fd21220, %fd27395, %fd21219;
	ld.global.f64 	%fd27396, [%rd12791+45640];
	ld.global.f64 	%fd21221, [%rd12798+40440];
	add.f64 	%fd21222, %fd27396, %fd21221;
	abs.f64 	%fd21223, %fd21222;
	setp.gt.f64 	%p14192, %fd21223, 0d41CDCD64FF800000;
	selp.f64 	%fd6348, 0dBFF0000000000000, %fd21220, %p14192;
	selp.f64 	%fd6349, 0d7FF0000000000000, %fd21222, %p14192;
	cvt.s16.s8 	%rs5306, %rs6970;
	mov.b32 	%r22075, {%rs5306, %rs5305};
	mov.b32 	%r22076, 1305;
	dp2a.lo.s32.u32 	%r22077, %r22075, %r22076, %r22065;
	mul.wide.s32 	%rd12799, %r22077, 8;
	add.s64 	%rd1671, %rd1, %rd12799;
	ld.global.f64 	%fd6350, [%rd1671+21000];
	abs.f64 	%fd21224, %fd6350;
	setp.geu.f64 	%p14193, %fd21224, 0d41CDCD64FF800000;
	@%p14193 bra 	$L__BB1_13850;
	mad.lo.s64 	%rd12803, %rd1668, 24, %rd1669;
	add.s64 	%rd12804, %rd12803, %rd1670;
	shl.b64 	%rd12805, %rd12804, 3;
	add.s64 	%rd1672, %rd1, %rd12805;
	ld.global.f64 	%fd6351, [%rd1672+23000];
	abs.f64 	%fd21239, %fd6351;
	setp.lt.f64 	%p14198, %fd21239, 0d41CDCD64FF800000;
	@%p14198 bra 	$L__BB1_13853;
	ld.global.f64 	%fd21240, [%rd1671+20000];
	add.f64 	%fd21241, %fd27395, %fd21240;
	add.f64 	%fd21242, %fd27396, %fd6350;
	abs.f64 	%fd21243, %fd21242;
	setp.gt.f64 	%p14199, %fd21243, 0d41CDCD64FF800000;
	selp.f64 	%fd27392, 0dBFF0000000000000, %fd21241, %p14199;
	selp.f64 	%fd27393, 0d7FF0000000000000, %fd21242, %p14199;
	add.f64 	%fd21244, %fd27393, 0d4069000000000000;
	add.f64 	%fd21245, %fd27392, 0dC016CCCCCCCCCCCD;
	add.f64 	%fd21246, %fd6151, %fd21245;
	div.rn.f64 	%fd27394, %fd21244, %fd21246;
	abs.f64 	%fd21247, %fd6349;
	setp.geu.f64 	%p14200, %fd21247, 0d41CDCD64FF800000;
	@%p14200 bra 	$L__BB1_13855;
	add.f64 	%fd21248, %fd6349, 0d4069000000000000;
	add.f64 	%fd21249, %fd6348, 0dC016CCCCCCCCCCCD;
	add.f64 	%fd21250, %fd6151, %fd21249;
	div.rn.f64 	%fd21251, %fd21248, %fd21250;
	setp.lt.f64 	%p14201, %fd21251, %fd27394;
	selp.f64 	%fd27392, %fd27392, %fd6348, %p14201;
	selp.f64 	%fd27393, %fd27393, %fd6349, %p14201;
	selp.f64 	%fd27394, %fd27394, %fd21251, %p14201;
	bra.uni 	$L__BB1_13855;
$L__BB1_13850:
	mad.lo.s64 	%rd12800, %rd1668, 24, %rd1669;
	add.s64 	%rd12801, %rd12800, %rd1670;
	shl.b64 	%rd12802, %rd12801, 3;
	add.s64 	%rd1673, %rd1, %rd12802;
	ld.global.f64 	%fd6352, [%rd1673+23000];
	abs.f64 	%fd21226, %fd6352;
	setp.geu.f64 	%p14194, %fd21226, 0d41CDCD64FF800000;
	mov.f64 	%fd27392, %fd6348;
	mov.f64 	%fd27393, %fd6349;
	@%p14194 bra 	$L__BB1_13855;
	ld.global.f64 	%fd21227, [%rd1673+22000];
	add.f64 	%fd21228, %fd27395, %fd21227;
	add.f64 	%fd21229, %fd27396, %fd6352;
	abs.f64 	%fd21230, %fd21229;
	setp.gt.f64 	%p14195, %fd21230, 0d41CDCD64FF800000;
	selp.f64 	%fd27392, 0dBFF0000000000000, %fd21228, %p14195;
	selp.f64 	%fd27393, 0d7FF0000000000000, %fd21229, %p14195;
	add.f64 	%fd21231, %fd27393, 0d4069000000000000;
	add.f64 	%fd21232, %fd27392, 0dC016CCCCCCCCCCCD;
	add.f64 	%fd21233, %fd6151, %fd21232;
	div.rn.f64 	%fd27394, %fd21231, %fd21233;
	abs.f64 	%fd21234, %fd6349;
	setp.geu.f64 	%p14196, %fd21234, 0d41CDCD64FF800000;
	@%p14196 bra 	$L__BB1_13855;
	add.f64 	%fd21235, %fd6349, 0d4069000000000000;
	add.f64 	%fd21236, %fd6348, 0dC016CCCCCCCCCCCD;
	add.f64 	%fd21237, %fd6151, %fd21236;
	div.rn.f64 	%fd21238, %fd21235, %fd21237;
	setp.lt.f64 	%p14197, %fd21238, %fd27394;
	selp.f64 	%fd27392, %fd27392, %fd6348, %p14197;
	selp.f64 	%fd27393, %fd27393, %fd6349, %p14197;
	selp.f64 	%fd27394, %fd27394, %fd21238, %p14197;
	bra.uni 	$L__BB1_13855;
$L__BB1_13853:
	ld.global.f64 	%fd21252, [%rd1671+20000];
	add.f64 	%fd21253, %fd27395, %fd21252;
	ld.global.f64 	%fd21254, [%rd1672+22000];
	add.f64 	%fd21255, %fd21253, %fd21254;
	add.f64 	%fd21256, %fd27396, %fd6350;
	add.f64 	%fd21257, %fd21256, %fd6351;
	abs.f64 	%fd21258, %fd21257;
	setp.gt.f64 	%p14202, %fd21258, 0d41CDCD64FF800000;
	selp.f64 	%fd27392, 0dBFF0000000000000, %fd21255, %p14202;
	selp.f64 	%fd27393, 0d7FF0000000000000, %fd21257, %p14202;
	add.f64 	%fd21259, %fd27393, 0d4069000000000000;
	add.f64 	%fd21260, %fd27392, 0dC016CCCCCCCCCCCD;
	add.f64 	%fd21261, %fd6151, %fd21260;
	div.rn.f64 	%fd27394, %fd21259, %fd21261;
	abs.f64 	%fd21262, %fd6349;
	setp.geu.f64 	%p14203, %fd21262, 0d41CDCD64FF800000;
	@%p14203 bra 	$L__BB1_13855;
	add.f64 	%fd21263, %fd6349, 0d4069000000000000;
	add.f64 	%fd21264, %fd6348, 0dC016CCCCCCCCCCCD;
	add.f64 	%fd21265, %fd6151, %fd21264;
	div.rn.f64 	%fd21266, %fd21263, %fd21265;
	setp.lt.f64 	%p14204, %fd21266, %fd27394;
	selp.f64 	%fd27392, %fd27392, %fd6348, %p14204;
	selp.f64 	%fd27393, %fd27393, %fd6349, %p14204;
	selp.f64 	%fd27394, %fd27394, %fd21266, %p14204;
$L__BB1_13855:
	abs.f64 	%fd21267, %fd27393;
	setp.geu.f64 	%p14205, %fd21267, 0d41CDCD64FF800000;
	@%p14205 bra 	$L__BB1_13857;
	add.f64 	%fd21268, %fd27396, 0d4069000000000000;
	add.f64 	%fd21269, %fd27395, 0dC016CCCCCCCCCCCD;
	add.f64 	%fd21270, %fd6151, %fd21269;
	div.rn.f64 	%fd21271, %fd21268, %fd21270;
	setp.lt.f64 	%p14206, %fd27394, %fd21271;
	selp.f64 	%fd27395, %fd27395, %fd27392, %p14206;
	selp.f64 	%fd27396, %fd27396, %fd27393, %p14206;
$L__BB1_13857:
	add.s32 	%r5371, %r29510, -1;
	mul.lo.s32 	%r5372, %r5371, %r5284;
	add.s32 	%r5373, %r29509, -1;
	add.s32 	%r5374, %r5373, %r5372;
	mul.wide.s32 	%rd12806, %r5374, 8;
	add.s64 	%rd12807, %rd3, %rd12806;
	ld.local.f64 	%fd6378, [%rd12807];
	abs.f64 	%fd6379, %fd6378;
	abs.f64 	%fd21272, %fd27395;
	max.f64 	%fd21274, %fd6379, %fd21272;
	setp.gt.f64 	%p14207, %fd21274, 0d41CDCD64FF800000;
	sub.f64 	%fd21275, %fd6378, %fd27395;
	abs.f64 	%fd21276, %fd21275;
	setp.geu.f64 	%p14208, %fd21276, 0d3EE4F8B588E368F1;
	or.pred  	%p14209, %p14207, %p14208;
	@%p14209 bra 	$L__BB1_15352;
	mul.wide.s32 	%rd12808, %r5374, 8;
	add.s64 	%rd12809, %rd2, %rd12808;
	ld.local.f64 	%fd21278, [%rd12809];
	abs.f64 	%fd21279, %fd21278;
	abs.f64 	%fd21280, %fd27396;
	max.f64 	%fd21282, %fd21279, %fd21280;
	setp.gt.f64 	%p14210, %fd21282, 0d41CDCD64FF800000;
	sub.f64 	%fd21283, %fd21278, %fd27396;
	abs.f64 	%fd21284, %fd21283;
	setp.geu.f64 	%p14211, %fd21284, 0d3EE4F8B588E368F1;
	or.pred  	%p14212, %p14210, %p14211;
	@%p14212 bra 	$L__BB1_15352;
	mul.wide.s32 	%rd12810, %r5368, 8;
	add.s64 	%rd12811, %rd2, %rd12810;
	ld.local.f64 	%fd21287, [%rd12811];
	add.f64 	%fd6380, %fd27391, %fd21287;
	add.s64 	%rd12812, %rd3, %rd12810;
	ld.local.f64 	%fd21288, [%rd12812];
	add.f64 	%fd6381, %fd27390, %fd21288;
	mov.f64 	%fd27397, 0d3FE0000000000000;
	@%p14152 bra 	$L__BB1_13889;
	mov.b32 	%r29246, 0;
	@%p14170 bra 	$L__BB1_13874;
	and.b32  	%r5375, %r5282, 15;
	setp.lt.u32 	%p14215, %r5282, 16;
	mov.b32 	%r29246, 0;
	mov.u32 	%r29230, %r29246;
	@%p14215 bra 	$L__BB1_13864;
	and.b32  	%r29230, %r5282, 2147483632;
	mov.b32 	%r29246, 0;
	mov.u32 	%r29224, %r29246;
$L__BB1_13863:
	.pragma "nounroll";
	mul.wide.u32 	%rd12813, %r29224, 4;
	add.s64 	%rd12814, %rd4, %rd12813;
	ld.local.u32 	%r22082, [%rd12814];
	setp.gt.s32 	%p14216, %r22082, 0;
	selp.u32 	%r22083, 1, 0, %p14216;
	add.s32 	%r22084, %r29246, %r22083;
	ld.local.u32 	%r22085, [%rd12814+4];
	setp.gt.s32 	%p14217, %r22085, 0;
	selp.u32 	%r22086, 1, 0, %p14217;
	add.s32 	%r22087, %r22084, %r22086;
	ld.local.u32 	%r22088, [%rd12814+8];
	setp.gt.s32 	%p14218, %r22088, 0;
	selp.u32 	%r22089, 1, 0, %p14218;
	add.s32 	%r22090, %r22087, %r22089;
	ld.local.u32 	%r22091, [%rd12814+12];
	setp.gt.s32 	%p14219, %r22091, 0;
	selp.u32 	%r22092, 1, 0, %p14219;
	add.s32 	%r22093, %r22090, %r22092;
	ld.local.u32 	%r22094, [%rd12814+16];
	setp.gt.s32 	%p14220, %r22094, 0;
	selp.u32 	%r22095, 1, 0, %p14220;
	add.s32 	%r22096, %r22093, %r22095;
	ld.local.u32 	%r22097, [%rd12814+20];
	setp.gt.s32 	%p14221, %r22097, 0;
	selp.u32 	%r22098, 1, 0, %p14221;
	add.s32 	%r22099, %r22096, %r22098;
	ld.local.u32 	%r22100, [%rd12814+24];
	setp.gt.s32 	%p14222, %r22100, 0;
	selp.u32 	%r22101, 1, 0, %p14222;
	add.s32 	%r22102, %r22099, %r22101;
	ld.local.u32 	%r22103, [%rd12814+28];
	setp.gt.s32 	%p14223, %r22103, 0;
	selp.u32 	%r22104, 1, 0, %p14223;
	add.s32 	%r22105, %r22102, %r22104;
	ld.local.u32 	%r22106, [%rd12814+32];
	setp.gt.s32 	%p14224, %r22106, 0;
	selp.u32 	%r22107, 1, 0, %p14224;
	add.s32 	%r22108, %r22105, %r22107;
	ld.local.u32 	%r22109, [%rd12814+36];
	setp.gt.s32 	%p14225, %r22109, 0;
	selp.u32 	%r22110, 1, 0, %p14225;
	add.s32 	%r22111, %r22108, %r22110;
	ld.local.u32 	%r22112, [%rd12814+40];
	setp.gt.s32 	%p14226, %r22112, 0;
	selp.u32 	%r22113, 1, 0, %p14226;
	add.s32 	%r22114, %r22111, %r22113;
	ld.local.u32 	%r22115, [%rd12814+44];
	setp.gt.s32 	%p14227, %r22115, 0;
	selp.u32 	%r22116, 1, 0, %p14227;
	add.s32 	%r22117, %r22114, %r22116;
	ld.local.u32 	%r22118, [%rd12814+48];
	setp.gt.s32 	%p14228, %r22118, 0;
	selp.u32 	%r22119, 1, 0, %p14228;
	add.s32 	%r22120, %r22117, %r22119;
	ld.local.u32 	%r22121, [%rd12814+52];
	setp.gt.s32 	%p14229, %r22121, 0;
	selp.u32 	%r22122, 1, 0, %p14229;
	add.s32 	%r22123, %r22120, %r22122;
	ld.local.u32 	%r22124, [%rd12814+56];
	setp.gt.s32 	%p14230, %r22124, 0;
	selp.u32 	%r22125, 1, 0, %p14230;
	add.s32 	%r22126, %r22123, %r22125;
	ld.local.u32 	%r22127, [%rd12814+60];
	setp.gt.s32 	%p14231, %r22127, 0;
	selp.u32 	%r22128, 1, 0, %p14231;
	add.s32 	%r29246, %r22126, %r22128;
	add.s32 	%r29224, %r29224, 16;
	setp.ne.s32 	%p14232, %r29224, %r29230;
	@%p14232 bra 	$L__BB1_13863;
$L__BB1_13864:
	setp.eq.s32 	%p14233, %r5375, 0;
	@%p14233 bra 	$L__BB1_13874;
	and.b32  	%r5384, %r5282, 7;
	setp.lt.u32 	%p14234, %r5375, 8;
	@%p14234 bra 	$L__BB1_13867;
	mul.wide.u32 	%rd12815, %r29230, 4;
	add.s64 	%rd12816, %rd4, %rd12815;
	ld.local.u32 	%r22130, [%rd12816];
	setp.gt.s32 	%p14235, %r22130, 0;
	selp.u32 	%r22131, 1, 0, %p14235;
	add.s32 	%r22132, %r29246, %r22131;
	ld.local.u32 	%r22133, [%rd12816+4];
	setp.gt.s32 	%p14236, %r22133, 0;
	selp.u32 	%r22134, 1, 0, %p14236;
	add.s32 	%r22135, %r22132, %r22134;
	ld.local.u32 	%r22136, [%rd12816+8];
	setp.gt.s32 	%p14237, %r22136, 0;
	selp.u32 	%r22137, 1, 0, %p14237;
	add.s32 	%r22138, %r22135, %r22137;
	ld.local.u32 	%r22139, [%rd12816+12];
	setp.gt.s32 	%p14238, %r22139, 0;
	selp.u32 	%r22140, 1, 0, %p14238;
	add.s32 	%r22141, %r22138, %r22140;
	ld.local.u32 	%r22142, [%rd12816+16];
	setp.gt.s32 	%p14239, %r22142, 0;
	selp.u32 	%r22143, 1, 0, %p14239;
	add.s32 	%r22144, %r22141, %r22143;
	ld.local.u32 	%r22145, [%rd12816+20];
	setp.gt.s32 	%p14240, %r22145, 0;
	selp.u32 	%r22146, 1, 0, %p14240;
	add.s32 	%r22147, %r22144, %r22146;
	ld.local.u32 	%r22148, [%rd12816+24];
	setp.gt.s32 	%p14241, %r22148, 0;
	selp.u32 	%r22149, 1, 0, %p14241;
	add.s32 	%r22150, %r22147, %r22149;
	ld.local.u32 	%r22151, [%rd12816+28];
	setp.gt.s32 	%p14242, %r22151, 0;
	selp.u32 	%r22152, 1, 0, %p14242;
	add.s32 	%r29246, %r22150, %r22152;
	add.s32 	%r29230, %r29230, 8;
$L__BB1_13867:
	setp.eq.s32 	%p14243, %r5384, 0;
	@%p14243 bra 	$L__BB1_13874;
	and.b32  	%r5390, %r5282, 3;
	setp.lt.u32 	%p14244, %r5384, 4;
	@%p14244 bra 	$L__BB1_13870;
	mul.wide.u32 	%rd12817, %r29230, 4;
	add.s64 	%rd12818, %rd4, %rd12817;
	ld.local.u32 	%r22154, [%rd12818];
	setp.gt.s32 	%p14245, %r22154, 0;
	selp.u32 	%r22155, 1, 0, %p14245;
	add.s32 	%r22156, %r29246, %r22155;
	ld.local.u32 	%r22157, [%rd12818+4];
	setp.gt.s32 	%p14246, %r22157, 0;
	selp.u32 	%r22158, 1, 0, %p14246;
	add.s32 	%r22159, %r22156, %r22158;
	ld.local.u32 	%r22160, [%rd12818+8];
	setp.gt.s32 	%p14247, %r22160, 0;
	selp.u32 	%r22161, 1, 0, %p14247;
	add.s32 	%r22162, %r22159, %r22161;
	ld.local.u32 	%r22163, [%rd12818+12];
	setp.gt.s32 	%p14248, %r22163, 0;
	selp.u32 	%r22164, 1, 0, %p14248;
	add.s32 	%r29246, %r22162, %r22164;
	add.s32 	%r29230, %r29230, 4;
$L__BB1_13870:
	setp.eq.s32 	%p14249, %r5390, 0;
	@%p14249 bra 	$L__BB1_13874;
	mul.wide.u32 	%rd12819, %r29230, 4;
	add.s64 	%rd1674, %rd4, %rd12819;
	ld.local.u32 	%r22165, [%rd1674];
	setp.gt.s32 	%p14250, %r22165, 0;
	selp.u32 	%r22166, 1, 0, %p14250;
	add.s32 	%r29246, %r29246, %r22166;
	setp.eq.s32 	%p14251, %r5390, 1;
	@%p14251 bra 	$L__BB1_13874;
	ld.local.u32 	%r22167, [%rd1674+4];
	setp.gt.s32 	%p14252, %r22167, 0;
	selp.u32 	%r22168, 1, 0, %p14252;
	add.s32 	%r29246, %r29246, %r22168;
	setp.eq.s32 	%p14253, %r5390, 2;
	@%p14253 bra 	$L__BB1_13874;
	ld.local.u32 	%r22169, [%rd1674+8];
	setp.gt.s32 	%p14254, %r22169, 0;
	selp.u32 	%r22170, 1, 0, %p14254;
	add.s32 	%r29246, %r29246, %r22170;
$L__BB1_13874:
	@%p14180 bra 	$L__BB1_13888;
	and.b32  	%r5400, %r5284, 15;
	setp.lt.u32 	%p14256, %r5284, 16;
	mov.b32 	%r29242, 0;
	@%p14256 bra 	$L__BB1_13878;
	and.b32  	%r29242, %r5284, 2147483632;
	mov.b32 	%r29236, 0;
$L__BB1_13877:
	.pragma "nounroll";
	mul.wide.u32 	%rd12820, %r29236, 4;
	add.s64 	%rd12821, %rd5, %rd12820;
	ld.local.u32 	%r22174, [%rd12821];
	setp.gt.s32 	%p14257, %r22174, 0;
	selp.u32 	%r22175, 1, 0, %p14257;
	add.s32 	%r22176, %r29246, %r22175;
	ld.local.u32 	%r22177, [%rd12821+4];
	setp.gt.s32 	%p14258, %r22177, 0;
	selp.u32 	%r22178, 1, 0, %p14258;
	add.s32 	%r22179, %r22176, %r22178;
	ld.local.u32 	%r22180, [%rd12821+8];
	setp.gt.s32 	%p14259, %r22180, 0;
	selp.u32 	%r22181, 1, 0, %p14259;
	add.s32 	%r22182, %r22179, %r22181;
	ld.local.u32 	%r22183, [%rd12821+12];
	setp.gt.s32 	%p14260, %r22183, 0;
	selp.u32 	%r22184, 1, 0, %p14260;
	add.s32 	%r22185, %r22182, %r22184;
	ld.local.u32 	%r22186, [%rd12821+16];
	setp.gt.s32 	%p14261, %r22186, 0;
	selp.u32 	%r22187, 1, 0, %p14261;
	add.s32 	%r22188, %r22185, %r22187;
	ld.local.u32 	%r22189, [%rd12821+20];
	setp.gt.s32 	%p14262, %r22189, 0;
	selp.u32 	%r22190, 1, 0, %p14262;
	add.s32 	%r22191, %r22188, %r22190;
	ld.local.u32 	%r22192, [%rd12821+24];
	setp.gt.s32 	%p14263, %r22192, 0;
	selp.u32 	%r22193, 1, 0, %p14263;
	add.s32 	%r22194, %r22191, %r22193;
	ld.local.u32 	%r22195, [%rd12821+28];
	setp.gt.s32 	%p14264, %r22195, 0;
	selp.u32 	%r22196, 1, 0, %p14264;
	add.s32 	%r22197, %r22194, %r22196;
	ld.local.u32 	%r22198, [%rd12821+32];
	setp.gt.s32 	%p14265, %r22198, 0;
	selp.u32 	%r22199, 1, 0, %p14265;
	add.s32 	%r22200, %r22197, %r22199;
	ld.local.u32 	%r22201, [%rd12821+36];
	setp.gt.s32 	%p14266, %r22201, 0;
	selp.u32 	%r22202, 1, 0, %p14266;
	add.s32 	%r22203, %r22200, %r22202;
	ld.local.u32 	%r22204, [%rd12821+40];
	setp.gt.s32 	%p14267, %r22204, 0;
	selp.u32 	%r22205, 1, 0, %p14267;
	add.s32 	%r22206, %r22203, %r22205;
	ld.local.u32 	%r22207, [%rd12821+44];
	setp.gt.s32 	%p14268, %r22207, 0;
	selp.u32 	%r22208, 1, 0, %p14268;
	add.s32 	%r22209, %r22206, %r22208;
	ld.local.u32 	%r22210, [%rd12821+48];
	setp.gt.s32 	%p14269, %r22210, 0;
	selp.u32 	%r22211, 1, 0, %p14269;
	add.s32 	%r22212, %r22209, %r22211;
	ld.local.u32 	%r22213, [%rd12821+52];
	setp.gt.s32 	%p14270, %r22213, 0;
	selp.u32 	%r22214, 1, 0, %p14270;
	add.s32 	%r22215, %r22212, %r22214;
	ld.local.u32 	%r22216, [%rd12821+56];
	setp.gt.s32 	%p14271, %r22216, 0;
	selp.u32 	%r22217, 1, 0, %p14271;
	add.s32 	%r22218, %r22215, %r22217;
	ld.local.u32 	%r22219, [%rd12821+60];
	setp.gt.s32 	%p14272, %r22219, 0;
	selp.u32 	%r22220, 1, 0, %p14272;
	add.s32 	%r29246, %r22218, %r22220;
	add.s32 	%r29236, %r29236, 16;
	setp.ne.s32 	%p14273, %r29236, %r29242;
	@%p14273 bra 	$L__BB1_13877;
$L__BB1_13878:
	setp.eq.s32 	%p14274, %r5400, 0;
	@%p14274 bra 	$L__BB1_13888;
	and.b32  	%r5409, %r5284, 7;
	setp.lt.u32 	%p14275, %r5400, 8;
	@%p14275 bra 	$L__BB1_13881;
	mul.wide.u32 	%rd12822, %r29242, 4;
	add.s64 	%rd12823, %rd5, %rd12822;
	ld.local.u32 	%r22222, [%rd12823];
	setp.gt.s32 	%p14276, %r22222, 0;
	selp.u32 	%r22223, 1, 0, %p14276;
	add.s32 	%r22224, %r29246, %r22223;
	ld.local.u32 	%r22225, [%rd12823+4];
	setp.gt.s32 	%p14277, %r22225, 0;
	selp.u32 	%r22226, 1, 0, %p14277;
	add.s32 	%r22227, %r22224, %r22226;
	ld.local.u32 	%r22228, [%rd12823+8];
	setp.gt.s32 	%p14278, %r22228, 0;
	selp.u32 	%r22229, 1, 0, %p14278;
	add.s32 	%r22230, %r22227, %r22229;
	ld.local.u32 	%r22231, [%rd12823+12];
	setp.gt.s32 	%p14279, %r22231, 0;
	selp.u32 	%r22232, 1, 0, %p14279;
	add.s32 	%r22233, %r22230, %r22232;
	ld.local.u32 	%r22234, [%rd12823+16];
	setp.gt.s32 	%p14280, %r22234, 0;
	selp.u32 	%r22235, 1, 0, %p14280;
	add.s32 	%r22236, %r22233, %r22235;
	ld.local.u32 	%r22237, [%rd12823+20];
	setp.gt.s32 	%p14281, %r22237, 0;
	selp.u32 	%r22238, 1, 0, %p14281;
	add.s32 	%r22239, %r22236, %r22238;
	ld.local.u32 	%r22240, [%rd12823+24];
	setp.gt.s32 	%p14282, %r22240, 0;
	selp.u32 	%r22241, 1, 0, %p14282;
	add.s32 	%r22242, %r22239, %r22241;
	ld.local.u32 	%r22243, [%rd12823+28];
	setp.gt.s32 	%p14283, %r22243, 0;
	selp.u32 	%r22244, 1, 0, %p14283;
	add.s32 	%r29246, %r22242, %r22244;
	add.s32 	%r29242, %r29242, 8;
$L__BB1_13881:
	setp.eq.s32 	%p14284, %r5409, 0;
	@%p14284 bra 	$L__BB1_13888;
	and.b32  	%r5415, %r5284, 3;
	setp.lt.u32 	%p14285, %r5409, 4;
	@%p14285 bra 	$L__BB1_13884;
	mul.wide.u32 	%rd12824, %r29242, 4;
	add.s64 	%rd12825, %rd5, %rd12824;
	ld.local.u32 	%r22246, [%rd12825];
	setp.gt.s32 	%p14286, %r22246, 0;
	selp.u32 	%r22247, 1, 0, %p14286;
	add.s32 	%r22248, %r29246, %r22247;
	ld.local.u32 	%r22249, [%rd12825+4];
	setp.gt.s32 	%p14287, %r22249, 0;
	selp.u32 	%r22250, 1, 0, %p14287;
	add.s32 	%r22251, %r22248, %r22250;
	ld.local.u32 	%r22252, [%rd12825+8];
	setp.gt.s32 	%p14288, %r22252, 0;
	selp.u32 	%r22253, 1, 0, %p14288;
	add.s32 	%r22254, %r22251, %r22253;
	ld.local.u32 	%r22255, [%rd12825+12];
	setp.gt.s32 	%p14289, %r22255, 0;
	selp.u32 	%r22256, 1, 0, %p14289;
	add.s32 	%r29246, %r22254, %r22256;
	add.s32 	%r29242, %r29242, 4;
$L__BB1_13884:
	setp.eq.s32 	%p14290, %r5415, 0;
	@%p14290 bra 	$L__BB1_13888;
	mul.wide.u32 	%rd12826, %r29242, 4;
	add.s64 	%rd1675, %rd5, %rd12826;
	ld.local.u32 	%r22257, [%rd1675];
	setp.gt.s32 	%p14291, %r22257, 0;
	selp.u32 	%r22258, 1, 0, %p14291;
	add.s32 	%r29246, %r29246, %r22258;
	setp.eq.s32 	%p14292, %r5415, 1;
	@%p14292 bra 	$L__BB1_13888;
	ld.local.u32 	%r22259, [%rd1675+4];
	setp.gt.s32 	%p14293, %r22259, 0;
	selp.u32 	%r22260, 1, 0, %p14293;
	add.s32 	%r29246, %r29246, %r22260;
	setp.eq.s32 	%p14294, %r5415, 2;
	@%p14294 bra 	$L__BB1_13888;
	ld.local.u32 	%r22261, [%rd1675+8];
	setp.gt.s32 	%p14295, %r22261, 0;
	selp.u32 	%r22262, 1, 0, %p14295;
	add.s32 	%r29246, %r29246, %r22262;
$L__BB1_13888:
	shr.u32 	%r22263, %r29246, 1;
	add.s32 	%r22264, %r22263, -1;
	cvt.rn.f64.s32 	%fd21289, %r22264;
	add.f64 	%fd21290, %fd6381, 0dC016CCCCCCCCCCCD;
	fma.rn.f64 	%fd21291, %fd21289, 0dBFE0A2B1704FF434, %fd21290;
	add.f64 	%fd21292, %fd6151, %fd21291;
	add.f64 	%fd21293, %fd6380, 0d4069000000000000;
	div.rn.f64 	%fd21294, %fd21293, %fd21292;
	add.f64 	%fd21295, %fd21294, 0dC071126666666666;
	fma.rn.f64 	%fd27397, %fd21295, 0d4059000000000000, 0d3FE0000000000000;
$L__BB1_13889:
	cvt.rzi.s32.f64 	%r22265, %fd27397;
	cvt.rn.f64.s32 	%fd21296, %r22265;
	div.rn.f64 	%fd27398, %fd21296, 0d4059000000000000;
$L__BB1_13890:
	ld.param.f32 	%f838, [_Z16candidate_primerPcPiS0_S0_PfS1_S1_iffiiPdS_S0__param_9];
	add.f32 	%f717, %f838, 0fC1200000;
	cvt.f64.f32 	%fd21297, %f717;
	setp.gt.f64 	%p14296, %fd27398, %fd21297;
	selp.b32 	%r29247, 0, %r29247, %p14296;
$L__BB1_13891:
	ld.param.u32 	%r26882, [_Z16candidate_primerPcPiS0_S0_PfS1_S1_iffiiPdS_S0__param_11];
	setp.eq.s32 	%p14297, %r26882, 0;
	setp.eq.s32 	%p14298, %r29247, 0;
	or.pred  	%p14299, %p14297, %p14298;
	@%p14299 bra 	$L__BB1_14253;
	mov.b32 	%r29248, 0;
$L__BB1_13893:
	mov.u32 	%r5427, %r29248;
	cvt.u64.u32 	%rd12827, %r5427;
	add.u64 	%rd1676, %SPL, 10254;
	add.s64 	%rd1677, %rd1676, %rd12827;
	ld.local.u8 	%rs5307, [%rd1677];
	setp.ne.s16 	%p14300, %rs5307, 0;
	add.s32 	%r29248, %r5427, 1;
	@%p14300 bra 	$L__BB1_13893;
	and.b32  	%r22268, %r5427, 1;
	setp.eq.b32 	%p14301, %r22268, 1;
	@%p14301 bra 	$L__BB1_13917;
	setp.eq.s32 	%p14302, %r5427, 0;
	@%p14302 bra 	$L__BB1_13905;
	shr.u32 	%r22270, %r5427, 1;
	max.u32 	%r5429, %r22270, 1;
	mov.b32 	%r29249, 0;
$L__BB1_13897:
	cvt.u64.u32 	%rd12829, %r29249;
	add.s64 	%rd12830, %rd1676, %rd12829;
	ld.local.u8 	%rs953, [%rd12830];
	setp.ne.s16 	%p14303, %rs953, 65;
	not.b32 	%r22271, %r29249;
	cvt.s64.s32 	%rd12831, %r22271;
	add.s64 	%rd12832, %rd1677, %rd12831;
	ld.local.u8 	%rs954, [%rd12832];
	@%p14303 bra 	$L__BB1_13899;
	setp.ne.s16 	%p14304, %rs954, 84;
	@%p14304 bra 	$L__BB1_13917;
$L__BB1_13899:
	setp.ne.s16 	%p14305, %rs953, 84;
	@%p14305 bra 	$L__BB1_13901;
	setp.ne.s16 	%p14306, %rs954, 65;
	@%p14306 bra 	$L__BB1_13917;
$L__BB1_13901:
	setp.eq.s16 	%p14307, %rs953, 84;
	setp.eq.s16 	%p14308, %rs953, 65;
	setp.ne.s16 	%p14309, %rs954, 65;
	or.pred  	%p14310, %p14309, %p14307;
	setp.ne.s16 	%p14311, %rs954, 84;
	or.pred  	%p14312, %p14311, %p14308;
	and.pred  	%p14313, %p14310, %p14312;
	not.pred 	%p14314, %p14313;
	@%p14314 bra 	$L__BB1_13917;
	setp.eq.s16 	%p14315, %rs953, 67;
	setp.ne.s16 	%p14316, %rs954, 71;
	and.pred  	%p14317, %p14316, %p14315;
	@%p14317 bra 	$L__BB1_13917;
	setp.eq.s16 	%p14320, %rs953, 71;
	setp.ne.s16 	%p14321, %rs954, 67;
	xor.pred  	%p14322, %p14320, %p14321;
	or.pred  	%p14323, %p14316, %p14315;
	and.pred  	%p14324, %p14322, %p14323;
	not.pred 	%p14325, %p14324;
	@%p14325 bra 	$L__BB1_13917;
	add.s32 	%r29249, %r29249, 1;
	setp.ne.s32 	%p14326, %r29249, %r5429;
	@%p14326 bra 	$L__BB1_13897;
$L__BB1_13905:
	mov.b32 	%r29250, 0;
$L__BB1_13906:
	mov.u32 	%r5432, %r29250;
	cvt.u64.u32 	%rd12833, %r5432;
	add.s64 	%rd1678, %rd1676, %rd12833;
	ld.local.u8 	%rs5313, [%rd1678];
	setp.ne.s16 	%p14327, %rs5313, 0;
	add.s32 	%r29250, %r5432, 1;
	@%p14327 bra 	$L__BB1_13906;
	and.b32  	%r22273, %r5432, 1;
	setp.eq.b32 	%p14328, %r22273, 1;
	@%p14328 bra 	$L__BB1_13917;
	setp.eq.s32 	%p14329, %r5432, 0;
	@%p14329 bra 	$L__BB1_13920;
	shr.u32 	%r22275, %r5432, 1;
	max.u32 	%r5434, %r22275, 1;
	mov.b32 	%r29251, 0;
$L__BB1_13910:
	cvt.u64.u32 	%rd12834, %r29251;
	add.s64 	%rd12835, %rd1676, %rd12834;
	ld.local.u8 	%rs955, [%rd12835];
	setp.ne.s16 	%p14330, %rs955, 65;
	not.b32 	%r22276, %r29251;
	cvt.s64.s32 	%rd12836, %r22276;
	add.s64 	%rd12837, %rd1678, %rd12836;
	ld.local.u8 	%rs956, [%rd12837];
	@%p14330 bra 	$L__BB1_13912;
	setp.ne.s16 	%p14331, %rs956, 84;
	@%p14331 bra 	$L__BB1_13917;
$L__BB1_13912:
	setp.ne.s16 	%p14332, %rs955, 84;
	@%p14332 bra 	$L__BB1_13914;
	setp.ne.s16 	%p14333, %rs956, 65;
	@%p14333 bra 	$L__BB1_13917;
$L__BB1_13914:
	setp.eq.s16 	%p14334, %rs955, 84;
	setp.eq.s16 	%p14335, %rs955, 65;
	setp.ne.s16 	%p14336, %rs956, 65;
	or.pred  	%p14337, %p14336, %p14334;
	setp.ne.s16 	%p14338, %rs956, 84;
	or.pred  	%p14339, %p14338, %p14335;
	and.pred  	%p14340, %p14337, %p14339;
	not.pred 	%p14341, %p14340;
	@%p14341 bra 	$L__BB1_13917;
	setp.eq.s16 	%p14342, %rs955, 67;
	setp.ne.s16 	%p14343, %rs956, 71;
	and.pred  	%p14344, %p14343, %p14342;
	@%p14344 bra 	$L__BB1_13917;
	setp.eq.s16 	%p14347, %rs955, 71;
	setp.ne.s16 	%p14348, %rs956, 67;
	xor.pred  	%p14349, %p14347, %p14348;
	or.pred  	%p14350, %p14343, %p14342;
	and.pred  	%p14351, %p14349, %p14350;
	@%p14351 bra 	$L__BB1_13919;
$L__BB1_13917:
	setp.gt.u32 	%p14353, %r2, 2146435070;
	mov.f64 	%fd27399, %fd2;
	@%p14353 bra 	$L__BB1_13922;
	setp.gt.u32 	%p14354, %r4, 1073127582;
	selp.f64 	%fd21298, %fd4, %fd3, %p14354;
	selp.u32 	%r22277, 1, 0, %p14354;
	add.s32 	%r22278, %r3, %r22277;
	add.f64 	%fd21299, %fd21298, 0dBFF0000000000000;
	add.f64 	%fd21300, %fd21298, 0d3FF0000000000000;
	rcp.approx.ftz.f64 	%fd21301, %fd21300;
	neg.f64 	%fd21302, %fd21300;
	fma.rn.f64 	%fd21303, %fd21302, %fd21301, 0d3FF0000000000000;
	fma.rn.f64 	%fd21304, %fd21303, %fd21303, %fd21303;
	fma.rn.f64 	%fd21305, %fd21304, %fd21301, %fd21301;
	mul.f64 	%fd21306, %fd21299, %fd21305;
	fma.rn.f64 	%fd21307, %fd21299, %fd21305, %fd21306;
	mul.f64 	%fd21308, %fd21307, %fd21307;
	fma.rn.f64 	%fd21309, %fd21308, 0d3EB1380B3AE80F1E, 0d3ED0EE258B7A8B04;
	fma.rn.f64 	%fd21310, %fd21309, %fd21308, 0d3EF3B2669F02676F;
	fma.rn.f64 	%fd21311, %fd21310, %fd21308, 0d3F1745CBA9AB0956;
	fma.rn.f64 	%fd21312, %fd21311, %fd21308, 0d3F3C71C72D1B5154;
	fma.rn.f64 	%fd21313, %fd21312, %fd21308, 0d3F624924923BE72D;
	fma.rn.f64 	%fd21314, %fd21313, %fd21308, 0d3F8999999999A3C4;
	fma.rn.f64 	%fd21315, %fd21314, %fd21308, 0d3FB5555555555554;
	sub.f64 	%fd21316, %fd21299, %fd21307;
	add.f64 	%fd21317, %fd21316, %fd21316;
	neg.f64 	%fd21318, %fd21307;
	fma.rn.f64 	%fd21319, %fd21318, %fd21299, %fd21317;
	mul.f64 	%fd21320, %fd21305, %fd21319;
	mul.f64 	%fd21321, %fd21308, %fd21315;
	fma.rn.f64 	%fd21322, %fd21321, %fd21307, %fd21320;
	xor.b32  	%r22279, %r22278, -2147483648;
	mov.b32 	%r22280, 1127219200;
	mov.b64 	%fd21323, {%r22279, %r22280};
	sub.f64 	%fd21324, %fd21323, %fd1;
	fma.rn.f64 	%fd21325, %fd21324, 0d3FE62E42FEFA39EF, %fd21307;
	fma.rn.f64 	%fd21326, %fd21324, 0dBFE62E42FEFA39EF, %fd21325;
	sub.f64 	%fd21327, %fd21326, %fd21307;
	sub.f64 	%fd21328, %fd21322, %fd21327;
	fma.rn.f64 	%fd21329, %fd21324, 0d3C7ABC9E3B39803F, %fd21328;
	add.f64 	%fd27399, %fd21325, %fd21329;
	bra.uni 	$L__BB1_13922;
$L__BB1_13919:
	add.s32 	%r29251, %r29251, 1;
	setp.ne.s32 	%p14352, %r29251, %r5434;
	@%p14352 bra 	$L__BB1_13910;
$L__BB1_13920:
	setp.gt.u32 	%p14355, %r5, 2146435070;
	mov.f64 	%fd27399, %fd5;
	@%p14355 bra 	$L__BB1_13922;
	setp.gt.u32 	%p14356, %r7, 1073127582;
	selp.f64 	%fd21330, %fd7, %fd6, %p14356;
	selp.u32 	%r22281, 1, 0, %p14356;
	add.s32 	%r22282, %r6, %r22281;
	add.f64 	%fd21331, %fd21330, 0dBFF0000000000000;
	add.f64 	%fd21332, %fd21330, 0d3FF0000000000000;
	rcp.approx.ftz.f64 	%fd21333, %fd21332;
	neg.f64 	%fd21334, %fd21332;
	fma.rn.f64 	%fd21335, %fd21334, %fd21333, 0d3FF0000000000000;
	fma.rn.f64 	%fd21336, %fd21335, %fd21335, %fd21335;
	fma.rn.f64 	%fd21337, %fd21336, %fd21333, %fd21333;
	mul.f64 	%fd21338, %fd21331, %fd21337;
	fma.rn.f64 	%fd21339, %fd21331, %fd21337, %fd21338;
	mul.f64 	%fd21340, %fd21339, %fd21339;
	fma.rn.f64 	%fd21341, %fd21340, 0d3EB1380B3AE80F1E, 0d3ED0EE258B7A8B04;
	fma.rn.f64 	%fd21342, %fd21341, %fd21340, 0d3EF3B2669F02676F;
	fma.rn.f64 	%fd21343, %fd21342, %fd21340, 0d3F1745CBA9AB0956;
	fma.rn.f64 	%fd21344, %fd21343, %fd21340, 0d3F3C71C72D1B5154;
	fma.rn.f64 	%fd21345, %fd21344, %fd21340, 0d3F624924923BE72D;
	fma.rn.f64 	%fd21346, %fd21345, %fd21340, 0d3F8999999999A3C4;
	fma.rn.f64 	%fd21347, %fd21346, %fd21340, 0d3FB5555555555554;
	sub.f64 	%fd21348, %fd21331, %fd21339;
	add.f64 	%fd21349, %fd21348, %fd21348;
	neg.f64 	%fd21350, %fd21339;
	fma.rn.f64 	%fd21351, %fd21350, %fd21331, %fd21349;
	mul.f64 	%fd21352, %fd21337, %fd21351;
	mul.f64 	%fd21353, %fd21340, %fd21347;
	fma.rn.f64 	%fd21354, %fd21353, %fd21339, %fd21352;
	xor.b32  	%r22283, %r22282, -2147483648;
	mov.b32 	%r22284, 1127219200;
	mov.b64 	%fd21355, {%r22283, %r22284};
	sub.f64 	%fd21356, %fd21355, %fd1;
	fma.rn.f64 	%fd21357, %fd21356, 0d3FE62E42FEFA39EF, %fd21339;
	fma.rn.f64 	%fd21358, %fd21356, 0dBFE62E42FEFA39EF, %fd21357;
	sub.f64 	%fd21359, %fd21358, %fd21339;
	sub.f64 	%fd21360, %fd21354, %fd21359;
	fma.rn.f64 	%fd21361, %fd21356, 0d3C7ABC9E3B39803F, %fd21360;
	add.f64 	%fd27399, %fd21357, %fd21361;
$L__BB1_13922:
	mul.f64 	%fd6389, %fd27399, 0d3FFFCB923A29C77A;
	mov.b32 	%r29252, 0;
$L__BB1_13923:
	mov.u32 	%r5437, %r29252;
	cvt.u64.u32 	%rd12838, %r5437;
	add.s64 	%rd12839, %rd1676, %rd12838;
	ld.local.u8 	%rs5319, [%rd12839];
	setp.ne.s16 	%p14357, %rs5319, 0;
	add.s32 	%r29252, %r5437, 1;
	@%p14357 bra 	$L__BB1_13923;
	mov.b32 	%r29253, 0;
$L__BB1_13925:
	mov.u32 	%r5439, %r29253;
	cvt.u64.u32 	%rd12840, %r5439;
	add.s64 	%rd12841, %rd1676, %rd12840;
	ld.local.u8 	%rs5320, [%rd12841];
	setp.ne.s16 	%p14358, %rs5320, 0;
	add.s32 	%r29253, %r5439, 1;
	@%p14358 bra 	$L__BB1_13925;
	setp.eq.s32 	%p14359, %r5437, 0;
	@%p14359 bra 	$L__BB1_13997;
	and.b32  	%r5441, %r5437, 3;
	setp.lt.u32 	%p14360, %r5437, 4;
	mov.b32 	%r29255, 1;
	@%p14360 bra 	$L__BB1_13966;
	and.b32  	%r5442, %r5437, 2147483644;
	mov.b32 	%r29255, 1;
$L__BB1_13929:
	mov.u32 	%r5443, %r29255;
	cvt.s64.s32 	%rd12842, %r5443;
	add.s64 	%rd1679, %rd1676, %rd12842;
	ld.local.u8 	%rs5322, [%rd1679+-1];
	mov.b16 	%rs6972, 0;
	setp.gt.s16 	%p14361, %rs5322, 70;
	@%p14361 bra 	$L__BB1_13933;
	setp.eq.s16 	%p14364, %rs5322, 65;
	@%p14364 bra 	$L__BB1_13938;
	setp.eq.s16 	%p14365, %rs5322, 67;
	@%p14365 bra 	$L__BB1_13932;
	bra.uni 	$L__BB1_13937;
$L__BB1_13932:
	mov.b16 	%rs6972, 1;
	bra.uni 	$L__BB1_13938;
$L__BB1_13933:
	setp.eq.s16 	%p14362, %rs5322, 71;
	@%p14362 bra 	$L__BB1_13936;
	setp.ne.s16 	%p14363, %rs5322, 84;
	@%p14363 bra 	$L__BB1_13937;
	mov.b16 	%rs6972, 3;
	bra.uni 	$L__BB1_13938;
$L__BB1_13936:
	mov.b16 	%rs6972, 2;
	bra.uni 	$L__BB1_13938;
$L__BB1_13937:
	mov.b16 	%rs6972, 4;
$L__BB1_13938:
	cvt.u64.u32 	%rd12843, %r5443;
	add.s64 	%rd1680, %rd12, %rd12843;
	st.local.u8 	[%rd1680], %rs6972;
	ld.local.u8 	%rs5328, [%rd1679];
	mov.b16 	%rs6973, 0;
	setp.gt.s16 	%p14366, %rs5328, 70;
	@%p14366 bra 	$L__BB1_13942;
	setp.eq.s16 	%p14369, %rs5328, 65;
	@%p14369 bra 	$L__BB1_13947;
	setp.eq.s16 	%p14370, %rs5328, 67;
	@%p14370 bra 	$L__BB1_13941;
	bra.uni 	$L__BB1_13946;
$L__BB1_13941:
	mov.b16 	%rs6973, 1;
	bra.uni 	$L__BB1_13947;
$L__BB1_13942:
	setp.eq.s16 	%p14367, %rs5328, 71;
	@%p14367 bra 	$L__BB1_13945;
	setp.ne.s16 	%p14368, %rs5328, 84;
	@%p14368 bra 	$L__BB1_13946;
	mov.b16 	%rs6973, 3;
	bra.uni 	$L__BB1_13947;
$L__BB1_13945:
	mov.b16 	%rs6973, 2;
	bra.uni 	$L__BB1_13947;
$L__BB1_13946:
	mov.b16 	%rs6973, 4;
$L__BB1_13947:
	st.local.u8 	[%rd1680+1], %rs6973;
	ld.local.u8 	%rs5334, [%rd1679+1];
	mov.b16 	%rs6974, 0;
	setp.gt.s16 	%p14371, %rs5334, 70;
	@%p14371 bra 	$L__BB1_13951;
	setp.eq.s16 	%p14374, %rs5334, 65;
	@%p14374 bra 	$L__BB1_13956;
	setp.eq.s16 	%p14375, %rs5334, 67;
	@%p14375 bra 	$L__BB1_13950;
	bra.uni 	$L__BB1_13955;
$L__BB1_13950:
	mov.b16 	%rs6974, 1;
	bra.uni 	$L__BB1_13956;
$L__BB1_13951:
	setp.eq.s16 	%p14372, %rs5334, 71;
	@%p14372 bra 	$L__BB1_13954;
	setp.ne.s16 	%p14373, %rs5334, 84;
	@%p14373 bra 	$L__BB1_13955;
	mov.b16 	%rs6974, 3;
	bra.uni 	$L__BB1_13956;
$L__BB1_13954:
	mov.b16 	%rs6974, 2;
	bra.uni 	$L__BB1_13956;
$L__BB1_13955:
	mov.b16 	%rs6974, 4;
$L__BB1_13956:
	st.local.u8 	[%rd1680+2], %rs6974;
	ld.local.u8 	%rs5340, [%rd1679+2];
	mov.b16 	%rs6975, 0;
	setp.gt.s16 	%p14376, %rs5340, 70;
	@%p14376 bra 	$L__BB1_13960;
	setp.eq.s16 	%p14379, %rs5340, 65;
	@%p14379 bra 	$L__BB1_13965;
	setp.eq.s16 	%p14380, %rs5340, 67;
	@%p14380 bra 	$L__BB1_13959;
	bra.uni 	$L__BB1_13964;
$L__BB1_13959:
	mov.b16 	%rs6975, 1;
	bra.uni 	$L__BB1_13965;
$L__BB1_13960:
	setp.eq.s16 	%p14377, %rs5340, 71;
	@%p14377 bra 	$L__BB1_13963;
	setp.ne.s16 	%p14378, %rs5340, 84;
	@%p14378 bra 	$L__BB1_13964;
	mov.b16 	%rs6975, 3;
	bra.uni 	$L__BB1_13965;
$L__BB1_13963:
	mov.b16 	%rs6975, 2;
	bra.uni 	$L__BB1_13965;
$L__BB1_13964:
	mov.b16 	%rs6975, 4;
$L__BB1_13965:
	st.local.u8 	[%rd1680+3], %rs6975;
	add.s32 	%r29255, %r5443, 4;
	add.s32 	%r22289, %r5443, 3;
	setp.ne.s32 	%p14381, %r22289, %r5442;
	@%p14381 bra 	$L__BB1_13929;
$L__BB1_13966:
	setp.eq.s32 	%p14382, %r5441, 0;
	@%p14382 bra 	$L__BB1_13997;
	cvt.s64.s32 	%rd12844, %r29255;
	add.s64 	%rd1681, %rd1676, %rd12844;
	ld.local.u8 	%rs5346, [%rd1681+-1];
	mov.b16 	%rs6976, 0;
	setp.gt.s16 	%p14383, %rs5346, 70;
	@%p14383 bra 	$L__BB1_13971;
	setp.eq.s16 	%p14386, %rs5346, 65;
	@%p14386 bra 	$L__BB1_13976;
	setp.eq.s16 	%p14387, %rs5346, 67;
	@%p14387 bra 	$L__BB1_13970;
	bra.uni 	$L__BB1_13975;
$L__BB1_13970:
	mov.b16 	%rs6976, 1;
	bra.uni 	$L__BB1_13976;
$L__BB1_13971:
	setp.eq.s16 	%p14384, %rs5346, 71;
	@%p14384 bra 	$L__BB1_13974;
	setp.ne.s16 	%p14385, %rs5346, 84;
	@%p14385 bra 	$L__BB1_13975;
	mov.b16 	%rs6976, 3;
	bra.uni 	$L__BB1_13976;
$L__BB1_13974:
	mov.b16 	%rs6976, 2;
	bra.uni 	$L__BB1_13976;
$L__BB1_13975:
	mov.b16 	%rs6976, 4;
$L__BB1_13976:
	cvt.u64.u32 	%rd12845, %r29255;
	add.s64 	%rd1682, %rd12, %rd12845;
	st.local.u8 	[%rd1682], %rs6976;
	setp.eq.s32 	%p14388, %r5441, 1;
	@%p14388 bra 	$L__BB1_13997;
	ld.local.u8 	%rs5352, [%rd1681];
	mov.b16 	%rs6977, 0;
	setp.gt.s16 	%p14389, %rs5352, 70;
	@%p14389 bra 	$L__BB1_13981;
	setp.eq.s16 	%p14392, %rs5352, 65;
	@%p14392 bra 	$L__BB1_13986;
	setp.eq.s16 	%p14393, %rs5352, 67;
	@%p14393 bra 	$L__BB1_13980;
	bra.uni 	$L__BB1_13985;
$L__BB1_13980:
	mov.b16 	%rs6977, 1;
	bra.uni 	$L__BB1_13986;
$L__BB1_13981:
	setp.eq.s16 	%p14390, %rs5352, 71;
	@%p14390 bra 	$L__BB1_13984;
	setp.ne.s16 	%p14391, %rs5352, 84;
	@%p14391 bra 	$L__BB1_13985;
	mov.b16 	%rs6977, 3;
	bra.uni 	$L__BB1_13986;
$L__BB1_13984:
	mov.b16 	%rs6977, 2;
	bra.uni 	$L__BB1_13986;
$L__BB1_13985:
	mov.b16 	%rs6977, 4;
$L__BB1_13986:
	add.s32 	%r22290, %r29255, 1;
	cvt.u64.u32 	%rd12846, %r22290;
	add.s64 	%rd12847, %rd12, %rd12846;
	st.local.u8 	[%rd12847], %rs6977;
	setp.eq.s32 	%p14394, %r5441, 2;
	@%p14394 bra 	$L__BB1_13997;
	ld.local.u8 	%rs5358, [%rd1681+1];
	mov.b16 	%rs6978, 0;
	setp.gt.s16 	%p14395, %rs5358, 70;
	@%p14395 bra 	$L__BB1_13991;
	setp.eq.s16 	%p14398, %rs5358, 65;
	@%p14398 bra 	$L__BB1_13996;
	setp.eq.s16 	%p14399, %rs5358, 67;
	@%p14399 bra 	$L__BB1_13990;
	bra.uni 	$L__BB1_13995;
$L__BB1_13990:
	mov.b16 	%rs6978, 1;
	bra.uni 	$L__BB1_13996;
$L__BB1_13991:
	setp.eq.s16 	%p14396, %rs5358, 71;
	@%p14396 bra 	$L__BB1_13994;
	setp.ne.s16 	%p14397, %rs5358, 84;
	@%p14397 bra 	$L__BB1_13995;
	mov.b16 	%rs6978, 3;
	bra.uni 	$L__BB1_13996;
$L__BB1_13994:
	mov.b16 	%rs6978, 2;
	bra.uni 	$L__BB1_13996;
$L__BB1_13995:
	mov.b16 	%rs6978, 4;
$L__BB1_13996:
	st.local.u8 	[%rd1682+2], %rs6978;
$L__BB1_13997:
	setp.eq.s32 	%p14400, %r5439, 0;
	@%p14400 bra 	$L__BB1_14068;
	and.b32  	%r5446, %r5439, 3;
	setp.lt.u32 	%p14401, %r5439, 4;
	mov.b32 	%r29257, 1;
	@%p14401 bra 	$L__BB1_14037;
	and.b32  	%r5447, %r5439, 2147483644;
	mov.b32 	%r29257, 1;
$L__BB1_14000:
	sub.s32 	%r22293, %r5439, %r29257;
	cvt.u64.u32 	%rd12848, %r22293;
	add.s64 	%rd12849, %rd1676, %rd12848;
	ld.local.u8 	%rs5364, [%rd12849];
	mov.b16 	%rs6979, 0;
	setp.gt.s16 	%p14402, %rs5364, 70;
	@%p14402 bra 	$L__BB1_14004;
	setp.eq.s16 	%p14405, %rs5364, 65;
	@%p14405 bra 	$L__BB1_14009;
	setp.eq.s16 	%p14406, %rs5364, 67;
	@%p14406 bra 	$L__BB1_14003;
	bra.uni 	$L__BB1_14008;
$L__BB1_14003:
	mov.b16 	%rs6979, 1;
	bra.uni 	$L__BB1_14009;
$L__BB1_14004:
	setp.eq.s16 	%p14403, %rs5364, 71;
	@%p14403 bra 	$L__BB1_14007;
	setp.ne.s16 	%p14404, %rs5364, 84;
	@%p14404 bra 	$L__BB1_14008;
	mov.b16 	%rs6979, 3;
	bra.uni 	$L__BB1_14009;
$L__BB1_14007:
	mov.b16 	%rs6979, 2;
	bra.uni 	$L__BB1_14009;
$L__BB1_14008:
	mov.b16 	%rs6979, 4;
$L__BB1_14009:
	cvt.u64.u32 	%rd12850, %r29257;
	add.s64 	%rd1683, %rd13, %rd12850;
	st.local.u8 	[%rd1683], %rs6979;
	not.b32 	%r22294, %r29257;
	add.s32 	%r22295, %r5439, %r22294;
	cvt.u64.u32 	%rd12851, %r22295;
	add.s64 	%rd12852, %rd1676, %rd12851;
	ld.local.u8 	%rs5370, [%rd12852];
	mov.b16 	%rs6980, 0;
	setp.gt.s16 	%p14407, %rs5370, 70;
	@%p14407 bra 	$L__BB1_14013;
	setp.eq.s16 	%p14410, %rs5370, 65;
	@%p14410 bra 	$L__BB1_14018;
	setp.eq.s16 	%p14411, %rs5370, 67;
	@%p14411 bra 	$L__BB1_14012;
	bra.uni 	$L__BB1_14017;
$L__BB1_14012:
	mov.b16 	%rs6980, 1;
	bra.uni 	$L__BB1_14018;
$L__BB1_14013:
	setp.eq.s16 	%p14408, %rs5370, 71;
	@%p14408 bra 	$L__BB1_14016;
	setp.ne.s16 	%p14409, %rs5370, 84;
	@%p14409 bra 	$L__BB1_14017;
	mov.b16 	%rs6980, 3;
	bra.uni 	$L__BB1_14018;
$L__BB1_14016:
	mov.b16 	%rs6980, 2;
	bra.uni 	$L__BB1_14018;
$L__BB1_14017:
	mov.b16 	%rs6980, 4;
$L__BB1_14018:
	st.local.u8 	[%rd1683+1], %rs6980;
	sub.s32 	%r22296, %r5439, %r29257;
	add.s32 	%r22297, %r22296, -2;
	cvt.u64.u32 	%rd12853, %r22297;
	add.s64 	%rd12854, %rd1676, %rd12853;
	ld.local.u8 	%rs5376, [%rd12854];
	mov.b16 	%rs6981, 0;
	setp.gt.s16 	%p14412, %rs5376, 70;
	@%p14412 bra 	$L__BB1_14022;
	setp.eq.s16 	%p14415, %rs5376, 65;
	@%p14415 bra 	$L__BB1_14027;
	setp.eq.s16 	%p14416, %rs5376, 67;
	@%p14416 bra 	$L__BB1_14021;
	bra.uni 	$L__BB1_14026;
$L__BB1_14021:
	mov.b16 	%rs6981, 1;
	bra.uni 	$L__BB1_14027;
$L__BB1_14022:
	setp.eq.s16 	%p14413, %rs5376, 71;
	@%p14413 bra 	$L__BB1_14025;
	setp.ne.s16 	%p14414, %rs5376, 84;
	@%p14414 bra 	$L__BB1_14026;
	mov.b16 	%rs6981, 3;
	bra.uni 	$L__BB1_14027;
$L__BB1_14025:
	mov.b16 	%rs6981, 2;
	bra.uni 	$L__BB1_14027;
$L__BB1_14026:
	mov.b16 	%rs6981, 4;
$L__BB1_14027:
	st.local.u8 	[%rd1683+2], %rs6981;
	add.s32 	%r5449, %r29257, 3;
	sub.s32 	%r22298, %r5439, %r5449;
	cvt.u64.u32 	%rd12855, %r22298;
	add.s64 	%rd12856, %rd1676, %rd12855;
	ld.local.u8 	%rs5382, [%rd12856];
	mov.b16 	%rs6982, 0;
	setp.gt.s16 	%p14417, %rs5382, 70;
	@%p14417 bra 	$L__BB1_14031;
	setp.eq.s16 	%p14420, %rs5382, 65;
	@%p14420 bra 	$L__BB1_14036;
	setp.eq.s16 	%p14421, %rs5382, 67;
	@%p14421 bra 	$L__BB1_14030;
	bra.uni 	$L__BB1_14035;
$L__BB1_14030:
	mov.b16 	%rs6982, 1;
	bra.uni 	$L__BB1_14036;
$L__BB1_14031:
	setp.eq.s16 	%p14418, %rs5382, 71;
	@%p14418 bra 	$L__BB1_14034;
	setp.ne.s16 	%p14419, %rs5382, 84;
	@%p14419 bra 	$L__BB1_14035;
	mov.b16 	%rs6982, 3;
	bra.uni 	$L__BB1_14036;
$L__BB1_14034:
	mov.b16 	%rs6982, 2;
	bra.uni 	$L__BB1_14036;
$L__BB1_14035:
	mov.b16 	%rs6982, 4;
$L__BB1_14036:
	st.local.u8 	[%rd1683+3], %rs6982;
	add.s32 	%r29257, %r29257, 4;
	setp.ne.s32 	%p14422, %r5449, %r5447;
	@%p14422 bra 	$L__BB1_14000;
$L__BB1_14037:
	setp.eq.s32 	%p14423, %r5446, 0;
	@%p14423 bra 	$L__BB1_14068;
	sub.s32 	%r22299, %r5439, %r29257;
	cvt.u64.u32 	%rd12857, %r22299;
	add.s64 	%rd12858, %rd1676, %rd12857;
	ld.local.u8 	%rs5388, [%rd12858];
	mov.b16 	%rs6983, 0;
	setp.gt.s16 	%p14424, %rs5388, 70;
	@%p14424 bra 	$L__BB1_14042;
	setp.eq.s16 	%p14427, %rs5388, 65;
	@%p14427 bra 	$L__BB1_14047;
	setp.eq.s16 	%p14428, %rs5388, 67;
	@%p14428 bra 	$L__BB1_14041;
	bra.uni 	$L__BB1_14046;
$L__BB1_14041:
	mov.b16 	%rs6983, 1;
	bra.uni 	$L__BB1_14047;
$L__BB1_14042:
	setp.eq.s16 	%p14425, %rs5388, 71;
	@%p14425 bra 	$L__BB1_14045;
	setp.ne.s16 	%p14426, %rs5388, 84;
	@%p14426 bra 	$L__BB1_14046;
	mov.b16 	%rs6983, 3;
	bra.uni 	$L__BB1_14047;
$L__BB1_14045:
	mov.b16 	%rs6983, 2;
	bra.uni 	$L__BB1_14047;
$L__BB1_14046:
	mov.b16 	%rs6983, 4;
$L__BB1_14047:
	cvt.u64.u32 	%rd12859, %r29257;
	add.s64 	%rd1684, %rd13, %rd12859;
	st.local.u8 	[%rd1684], %rs6983;
	setp.eq.s32 	%p14429, %r5446, 1;
	@%p14429 bra 	$L__BB1_14068;
	not.b32 	%r22300, %r29257;
	add.s32 	%r22301, %r5439, %r22300;
	cvt.u64.u32 	%rd12860, %r22301;
	add.s64 	%rd12861, %rd1676, %rd12860;
	ld.local.u8 	%rs5394, [%rd12861];
	mov.b16 	%rs6984, 0;
	setp.gt.s16 	%p14430, %rs5394, 70;
	@%p14430 bra 	$L__BB1_14052;
	setp.eq.s16 	%p14433, %rs5394, 65;
	@%p14433 bra 	$L__BB1_14057;
	setp.eq.s16 	%p14434, %rs5394, 67;
	@%p14434 bra 	$L__BB1_14051;
	bra.uni 	$L__BB1_14056;
$L__BB1_14051:
	mov.b16 	%rs6984, 1;
	bra.uni 	$L__BB1_14057;
$L__BB1_14052:
	setp.eq.s16 	%p14431, %rs5394, 71;
	@%p14431 bra 	$L__BB1_14055;
	setp.ne.s16 	%p14432, %rs5394, 84;
	@%p14432 bra 	$L__BB1_14056;
	mov.b16 	%rs6984, 3;
	bra.uni 	$L__BB1_14057;
$L__BB1_14055:
	mov.b16 	%rs6984, 2;
	bra.uni 	$L__BB1_14057;
$L__BB1_14056:
	mov.b16 	%rs6984, 4;
$L__BB1_14057:
	st.local.u8 	[%rd1684+1], %rs6984;
	setp.eq.s32 	%p14435, %r5446, 2;
	@%p14435 bra 	$L__BB1_14068;
	sub.s32 	%r22302, %r5439, %r29257;
	add.s32 	%r22303, %r22302, -2;
	cvt.u64.u32 	%rd12862, %r22303;
	add.s64 	%rd12863, %rd1676, %rd12862;
	ld.local.u8 	%rs5400, [%rd12863];
	mov.b16 	%rs6985, 0;
	setp.gt.s16 	%p14436, %rs5400, 70;
	@%p14436 bra 	$L__BB1_14062;
	setp.eq.s16 	%p14439, %rs5400, 65;
	@%p14439 bra 	$L__BB1_14067;
	setp.eq.s16 	%p14440, %rs5400, 67;
	@%p14440 bra 	$L__BB1_14061;
	bra.uni 	$L__BB1_14066;
$L__BB1_14061:
	mov.b16 	%rs6985, 1;
	bra.uni 	$L__BB1_14067;
$L__BB1_14062:
	setp.eq.s16 	%p14437, %rs5400, 71;
	@%p14437 bra 	$L__BB1_14065;
	setp.ne.s16 	%p14438, %rs5400, 84;
	@%p14438 bra 	$L__BB1_14066;
	mov.b16 	%rs6985, 3;
	bra.uni 	$L__BB1_14067;
$L__BB1_14065:
	mov.b16 	%rs6985, 2;
	bra.uni 	$L__BB1_14067;
$L__BB1_14066:
	mov.b16 	%rs6985, 4;
$L__BB1_14067:
	st.local.u8 	[%rd1684+2], %rs6985;
$L__BB1_14068:
	cvt.u64.u32 	%rd12864, %r5439;
	cvt.u64.u32 	%rd12865, %r5437;
	add.s64 	%rd12866, %rd13, %rd12864;
	mov.b16 	%rs5405, 4;
	st.local.u8 	[%rd12866+1], %rs5405;
	st.local.u8 	[%rd13], %rs5405;
	add.s64 	%rd12867, %rd12, %rd12865;
	st.local.u8 	[%rd12867+1], %rs5405;
	st.local.u8 	[%rd12], %rs5405;
	@%p14359 bra 	$L__BB1_14147;
	and.b32  	%r5452, %r5439, 3;
	and.b32  	%r5453, %r5439, 2147483644;
	mov.b32 	%r29258, 1;
$L__BB1_14070:
	mov.u32 	%r5454, %r29258;
	@%p14400 bra 	$L__BB1_14098;
	setp.lt.u32 	%p14443, %r5439, 4;
	cvt.u64.u32 	%rd12868, %r5454;
	add.s64 	%rd12869, %rd12, %rd12868;
	ld.local.s8 	%r5455, [%rd12869];
	add.s32 	%r22306, %r5454, -1;
	mul.lo.s32 	%r5456, %r22306, %r5439;
	add.s32 	%r5457, %r5456, -1;
	mov.b32 	%r29260, 1;
	@%p14443 bra 	$L__BB1_14086;
	mov.b32 	%r29260, 1;
$L__BB1_14073:
	cvt.u64.u32 	%rd12870, %r29260;
	add.s64 	%rd1685, %rd13, %rd12870;
	ld.local.s8 	%r22308, [%rd1685];
	add.s32 	%r22309, %r22308, %r5455;
	setp.eq.s32 	%p14444, %r22309, 3;
	@%p14444 bra 	$L__BB1_14075;
	add.s32 	%r22310, %r5457, %r29260;
	mul.wide.s32 	%rd12871, %r22310, 8;
	add.s64 	%rd12872, %rd8, %rd12871;
	mov.b64 	%rd12873, 9218868437227405312;
	st.local.u64 	[%rd12872], %rd12873;
	add.s64 	%rd12874, %rd9, %rd12871;
	mov.b64 	%rd12875, -4616189618054758400;
	st.local.u64 	[%rd12874], %rd12875;
	bra.uni 	$L__BB1_14076;
$L__BB1_14075:
	add.s32 	%r22311, %r5457, %r29260;
	mul.wide.s32 	%rd12876, %r22311, 8;
	add.s64 	%rd12877, %rd8, %rd12876;
	mov.b64 	%rd12878, 0;
	st.local.u64 	[%rd12877], %rd12878;
	add.s64 	%rd12879, %rd9, %rd12876;
	mov.b64 	%rd12880, -4564063970805153792;
	st.local.u64 	[%rd12879], %rd12880;
$L__BB1_14076:
	ld.local.s8 	%r22312, [%rd1685+1];
	add.s32 	%r22313, %r22312, %r5455;
	setp.eq.s32 	%p14445, %r22313, 3;
	@%p14445 bra 	$L__BB1_14078;
	add.s32 	%r22314, %r5456, %r29260;
	mul.wide.s32 	%rd12881, %r22314, 8;
	add.s64 	%rd12882, %rd8, %rd12881;
	mov.b64 	%rd12883, 9218868437227405312;
	st.local.u64 	[%rd12882], %rd12883;
	add.s64 	%rd12884, %rd9, %rd12881;
	mov.b64 	%rd12885, -4616189618054758400;
	st.local.u64 	[%rd12884], %rd12885;
	bra.uni 	$L__BB1_14079;
$L__BB1_14078:
	add.s32 	%r22315, %r5456, %r29260;
	mul.wide.s32 	%rd12886, %r22315, 8;
	add.s64 	%rd12887, %rd8, %rd12886;
	mov.b64 	%rd12888, 0;
	st.local.u64 	[%rd12887], %rd12888;
	add.s64 	%rd12889, %rd9, %rd12886;
	mov.b64 	%rd12890, -4564063970805153792;
	st.local.u64 	[%rd12889], %rd12890;
$L__BB1_14079:
	add.s32 	%r5459, %r29260, 2;
	ld.local.s8 	%r22316, [%rd1685+2];
	add.s32 	%r22317, %r22316, %r5455;
	setp.eq.s32 	%p14446, %r22317, 3;
	@%p14446 bra 	$L__BB1_14081;
	add.s32 	%r22318, %r5457, %r5459;
	mul.wide.s32 	%rd12891, %r22318, 8;
	add.s64 	%rd12892, %rd8, %rd12891;
	mov.b64 	%rd12893, 9218868437227405312;
	st.local.u64 	[%rd12892], %rd12893;
	add.s64 	%rd12894, %rd9, %rd12891;
	mov.b64 	%rd12895, -4616189618054758400;
	st.local.u64 	[%rd12894], %rd12895;
	bra.uni 	$L__BB1_14082;
$L__BB1_14081:
	add.s32 	%r22319, %r5457, %r5459;
	mul.wide.s32 	%rd12896, %r22319, 8;
	add.s64 	%rd12897, %rd8, %rd12896;
	mov.b64 	%rd12898, 0;
	st.local.u64 	[%rd12897], %rd12898;
	add.s64 	%rd12899, %rd9, %rd12896;
	mov.b64 	%rd12900, -4564063970805153792;
	st.local.u64 	[%rd12899], %rd12900;
$L__BB1_14082:
	add.s32 	%r5460, %r29260, 3;
	ld.local.s8 	%r22320, [%rd1685+3];
	add.s32 	%r22321, %r22320, %r5455;
	setp.eq.s32 	%p14447, %r22321, 3;
	@%p14447 bra 	$L__BB1_14084;
	add.s32 	%r22322, %r5457, %r5460;
	mul.wide.s32 	%rd12901, %r22322, 8;
	add.s64 	%rd12902, %rd8, %rd12901;
	mov.b64 	%rd12903, 9218868437227405312;
	st.local.u64 	[%rd12902], %rd12903;
	add.s64 	%rd12904, %rd9, %rd12901;
	mov.b64 	%rd12905, -4616189618054758400;
	st.local.u64 	[%rd12904], %rd12905;
	bra.uni 	$L__BB1_14085;
$L__BB1_14084:
	add.s32 	%r22323, %r5457, %r5460;
	mul.wide.s32 	%rd12906, %r22323, 8;
	add.s64 	%rd12907, %rd8, %rd12906;
	mov.b64 	%rd12908, 0;
	st.local.u64 	[%rd12907], %rd12908;
	add.s64 	%rd12909, %rd9, %rd12906;
	mov.b64 	%rd12910, -4564063970805153792;
	st.local.u64 	[%rd12909], %rd12910;
$L__BB1_14085:
	add.s32 	%r29260, %r29260, 4;
	setp.ne.s32 	%p14448, %r5460, %r5453;
	@%p14448 bra 	$L__BB1_14073;
$L__BB1_14086:
	setp.eq.s32 	%p14449, %r5452, 0;
	@%p14449 bra 	$L__BB1_14098;
	cvt.u64.u32 	%rd12911, %r29260;
	add.s64 	%rd1686, %rd13, %rd12911;
	ld.local.s8 	%r22324, [%rd1686];
	add.s32 	%r22325, %r22324, %r5455;
	setp.eq.s32 	%p14450, %r22325, 3;
	@%p14450 bra 	$L__BB1_14089;
	add.s32 	%r22326, %r5457, %r29260;
	mul.wide.s32 	%rd12912, %r22326, 8;
	add.s64 	%rd12913, %rd8, %rd12912;
	mov.b64 	%rd12914, 9218868437227405312;
	st.local.u64 	[%rd12913], %rd12914;
	add.s64 	%rd12915, %rd9, %rd12912;
	mov.b64 	%rd12916, -4616189618054758400;
	st.local.u64 	[%rd12915], %rd12916;
	bra.uni 	$L__BB1_14090;
$L__BB1_14089:
	add.s32 	%r22327, %r5457, %r29260;
	mul.wide.s32 	%rd12917, %r22327, 8;
	add.s64 	%rd12918, %rd8, %rd12917;
	mov.b64 	%rd12919, 0;
	st.local.u64 	[%rd12918], %rd12919;
	add.s64 	%rd12920, %rd9, %rd12917;
	mov.b64 	%rd12921, -4564063970805153792;
	st.local.u64 	[%rd12920], %rd12921;
$L__BB1_14090:
	setp.eq.s32 	%p14451, %r5452, 1;
	@%p14451 bra 	$L__BB1_14098;
	ld.local.s8 	%r22328, [%rd1686+1];
	add.s32 	%r22329, %r22328, %r5455;
	setp.eq.s32 	%p14452, %r22329, 3;
	@%p14452 bra 	$L__BB1_14093;
	add.s32 	%r22330, %r5456, %r29260;
	mul.wide.s32 	%rd12922, %r22330, 8;
	add.s64 	%rd12923, %rd8, %rd12922;
	mov.b64 	%rd12924, 9218868437227405312;
	st.local.u64 	[%rd12923], %rd12924;
	add.s64 	%rd12925, %rd9, %rd12922;
	mov.b64 	%rd12926, -4616189618054758400;
	st.local.u64 	[%rd12925], %rd12926;
	bra.uni 	$L__BB1_14094;
$L__BB1_14093:
	add.s32 	%r22331, %r5456, %r29260;
	mul.wide.s32 	%rd12927, %r22331, 8;
	add.s64 	%rd12928, %rd8, %rd12927;
	mov.b64 	%rd12929, 0;
	st.local.u64 	[%rd12928], %rd12929;
	add.s64 	%rd12930, %rd9, %rd12927;
	mov.b64 	%rd12931, -4564063970805153792;
	st.local.u64 	[%rd12930], %rd12931;
$L__BB1_14094:
	setp.eq.s32 	%p14453, %r5452, 2;
	add.s32 	%r5463, %r29260, 2;
	@%p14453 bra 	$L__BB1_14098;
	ld.local.s8 	%r22332, [%rd1686+2];
	add.s32 	%r22333, %r22332, %r5455;
	setp.eq.s32 	%p14454, %r22333, 3;
	@%p14454 bra 	$L__BB1_14097;
	add.s32 	%r22334, %r5457, %r5463;
	mul.wide.s32 	%rd12932, %r22334, 8;
	add.s64 	%rd12933, %rd8, %rd12932;
	mov.b64 	%rd12934, 9218868437227405312;
	st.local.u64 	[%rd12933], %rd12934;
	add.s64 	%rd12935, %rd9, %rd12932;
	mov.b64 	%rd12936, -4616189618054758400;
	st.local.u64 	[%rd12935], %rd12936;
	bra.uni 	$L__BB1_14098;
$L__BB1_14097:
	add.s32 	%r22335, %r5457, %r5463;
	mul.wide.s32 	%rd12937, %r22335, 8;
	add.s64 	%rd12938, %rd8, %rd12937;
	mov.b64 	%rd12939, 0;
	st.local.u64 	[%rd12938], %rd12939;
	add.s64 	%rd12940, %rd9, %rd12937;
	mov.b64 	%rd12941, -4564063970805153792;
	st.local.u64 	[%rd12940], %rd12941;
$L__BB1_14098:
	add.s32 	%r29258, %r5454, 1;
	setp.ne.s32 	%p14455, %r5454, %r5437;
	@%p14455 bra 	$L__BB1_14070;
	mov.b32 	%r29261, 1;
$L__BB1_14100:
	@%p14400 bra 	$L__BB1_14146;
	mov.b32 	%r29262, 1;
$L__BB1_14102:
	mov.u32 	%r5466, %r29262;
	add.s32 	%r22338, %r29261, -1;
	mad.lo.s32 	%r22339, %r22338, %r5439, %r5466;
	add.s32 	%r5467, %r22339, -1;
	mul.wide.s32 	%rd12942, %r5467, 8;
	add.s64 	%rd1687, %rd8, %rd12942;
	ld.local.f64 	%fd27434, [%rd1687];
	abs.f64 	%fd21362, %fd27434;
	setp.geu.f64 	%p14457, %fd21362, 0d41CDCD64FF800000;
	@%p14457 bra 	$L__BB1_14145;
	cvt.u64.u32 	%rd12943, %r29261;
	add.s64 	%rd1688, %rd12, %rd12943;
	ld.local.u8 	%rs971, [%rd1688];
	cvt.u32.u16 	%r22340, %rs971;
	cvt.s32.s8 	%r22341, %r22340;
	cvt.u64.u32 	%rd12944, %r5466;
	add.s64 	%rd1689, %rd13, %rd12944;
	ld.local.u8 	%rs972, [%rd1689];
	cvt.u32.u16 	%r22342, %rs972;
	cvt.s32.s8 	%r22343, %r22342;
	add.s32 	%r22344, %r22343, %r22341;
	setp.eq.s32 	%p14458, %r22344, 3;
	mul.wide.s32 	%rd12945, %r5467, 8;
	add.s64 	%rd1690, %rd9, %rd12945;
	@%p14458 bra 	$L__BB1_14105;
	mov.b64 	%rd12946, -4616189618054758400;
	st.local.u64 	[%rd1690], %rd12946;
	mov.b64 	%rd12947, 9218868437227405312;
	st.local.u64 	[%rd1687], %rd12947;
	mov.f64 	%fd27405, 0dBFF0000000000000;
	mov.f64 	%fd27434, 0d7FF0000000000000;
	mov.f64 	%fd27404, %fd27434;
	bra.uni 	$L__BB1_14116;
$L__BB1_14105:
	cvt.s32.s8 	%r22346, %r22340;
	mul.wide.s32 	%rd12948, %r22346, 5;
	cvt.u64.u16 	%rd12949, %rs972;
	cvt.s64.s8 	%rd12950, %rd12949;
	add.s64 	%rd1691, %rd12948, %rd12950;
	shl.b64 	%rd12951, %rd1691, 3;
	add.s64 	%rd12952, %rd1, %rd12951;
	ld.global.f64 	%fd27405, [%rd12952+45440];
	ld.local.u8 	%rs5406, [%rd1688+-1];
	cvt.u64.u16 	%rd12953, %rs5406;
	cvt.s64.s8 	%rd1692, %rd12953;
	cvt.u32.u16 	%r22347, %rs972;
	ld.local.s8 	%rs5407, [%rd1689+-1];
	cvt.u32.u16 	%r22348, %rs5407;
	prmt.b32 	%r22349, %r22348, %r22347, 0x3340U;
	prmt.b32 	%r22350, %r22340, 0, 0x3340U;
	prmt.b32 	%r22351, %r22349, %r22350, 0x5410U;
	cvt.u32.u16 	%r22352, %rs5406;
	cvt.s32.s8 	%r22353, %r22352;
	mov.b32 	%r22354, 359705;
	dp4a.s32.u32 	%r22355, %r22351, %r22354, %r22353;
	mul.wide.s32 	%rd12954, %r22355, 8;
	add.s64 	%rd12955, %rd1, %rd12954;
	ld.global.f64 	%fd21365, [%rd12955+35440];
	add.f64 	%fd21366, %fd27405, %fd21365;
	ld.global.f64 	%fd27404, [%rd12952+45640];
	ld.global.f64 	%fd21367, [%rd12955+40440];
	add.f64 	%fd21368, %fd27404, %fd21367;
	abs.f64 	%fd21369, %fd21368;
	setp.gt.f64 	%p14459, %fd21369, 0d41CDCD64FF800000;
	selp.f64 	%fd6393, 0dBFF0000000000000, %fd21366, %p14459;
	selp.f64 	%fd6394, 0d7FF0000000000000, %fd21368, %p14459;
	cvt.s16.s8 	%rs5408, %rs972;
	mov.b32 	%r22356, {%rs5407, %rs5408};
	mov.b32 	%r22357, 6405;
	dp2a.lo.s32.u32 	%r22358, %r22356, %r22357, %r22346;
	mul.wide.s32 	%rd12956, %r22358, 8;
	add.s64 	%rd1693, %rd1, %rd12956;
	ld.global.f64 	%fd6395, [%rd1693+21000];
	abs.f64 	%fd21370, %fd6395;
	setp.geu.f64 	%p14460, %fd21370, 0d41CDCD64FF800000;
	@%p14460 bra 	$L__BB1_14109;
	cvt.u32.u16 	%r22361, %rs972;
	cvt.s32.s8 	%r22362, %r22361;
	mul.wide.s32 	%rd12961, %r22362, 24;
	add.s64 	%rd12962, %rd1691, %rd12961;
	add.s64 	%rd12963, %rd12962, %rd1692;
	shl.b64 	%rd12964, %rd12963, 3;
	add.s64 	%rd1694, %rd1, %rd12964;
	ld.global.f64 	%fd6396, [%rd1694+23000];
	abs.f64 	%fd21385, %fd6396;
	setp.lt.f64 	%p14465, %fd21385, 0d41CDCD64FF800000;
	@%p14465 bra 	$L__BB1_14112;
	ld.global.f64 	%fd21386, [%rd1693+20000];
	add.f64 	%fd21387, %fd27405, %fd21386;
	add.f64 	%fd21388, %fd27404, %fd6395;
	abs.f64 	%fd21389, %fd21388;
	setp.gt.f64 	%p14466, %fd21389, 0d41CDCD64FF800000;
	selp.f64 	%fd27400, 0dBFF0000000000000, %fd21387, %p14466;
	selp.f64 	%fd27401, 0d7FF0000000000000, %fd21388, %p14466;
	add.f64 	%fd21390, %fd27401, 0d4069000000000000;
	add.f64 	%fd21391, %fd27400, 0dC016CCCCCCCCCCCD;
	add.f64 	%fd21392, %fd6389, %fd21391;
	div.rn.f64 	%fd27402, %fd21390, %fd21392;
	abs.f64 	%fd21393, %fd6394;
	setp.geu.f64 	%p14467, %fd21393, 0d41CDCD64FF800000;
	@%p14467 bra 	$L__BB1_14114;
	add.f64 	%fd21394, %fd6394, 0d4069000000000000;
	add.f64 	%fd21395, %fd6393, 0dC016CCCCCCCCCCCD;
	add.f64 	%fd21396, %fd6389, %fd21395;
	div.rn.f64 	%fd21397, %fd21394, %fd21396;
	setp.lt.f64 	%p14468, %fd21397, %fd27402;
	selp.f64 	%fd27400, %fd27400, %fd6393, %p14468;
	selp.f64 	%fd27401, %fd27401, %fd6394, %p14468;
	selp.f64 	%fd27402, %fd27402, %fd21397, %p14468;
	bra.uni 	$L__BB1_14114;
$L__BB1_14109:
	cvt.u32.u16 	%r22359, %rs972;
	cvt.s32.s8 	%r22360, %r22359;
	mul.wide.s32 	%rd12957, %r22360, 24;
	add.s64 	%rd12958, %rd1691, %rd12957;
	add.s64 	%rd12959, %rd12958, %rd1692;
	shl.b64 	%rd12960, %rd12959, 3;
	add.s64 	%rd1695, %rd1, %rd12960;
	ld.global.f64 	%fd6397, [%rd1695+23000];
	abs.f64 	%fd21372, %fd6397;
	setp.geu.f64 	%p14461, %fd21372, 0d41CDCD64FF800000;
	mov.f64 	%fd27400, %fd6393;
	mov.f64 	%fd27401, %fd6394;
	@%p14461 bra 	$L__BB1_14114;
	ld.global.f64 	%fd21373, [%rd1695+22000];
	add.f64 	%fd21374, %fd27405, %fd21373;
	add.f64 	%fd21375, %fd27404, %fd6397;
	abs.f64 	%fd21376, %fd21375;
	setp.gt.f64 	%p14462, %fd21376, 0d41CDCD64FF800000;
	selp.f64 	%fd27400, 0dBFF0000000000000, %fd21374, %p14462;
	selp.f64 	%fd27401, 0d7FF0000000000000, %fd21375, %p14462;
	add.f64 	%fd21377, %fd27401, 0d4069000000000000;
	add.f64 	%fd21378, %fd27400, 0dC016CCCCCCCCCCCD;
	add.f64 	%fd21379, %fd6389, %fd21378;
	div.rn.f64 	%fd27402, %fd21377, %fd21379;
	abs.f64 	%fd21380, %fd6394;
	setp.geu.f64 	%p14463, %fd21380, 0d41CDCD64FF800000;
	@%p14463 bra 	$L__BB1_14114;
	add.f64 	%fd21381, %fd6394, 0d4069000000000000;
	add.f64 	%fd21382, %fd6393, 0dC016CCCCCCCCCCCD;
	add.f64 	%fd21383, %fd6389, %fd21382;
	div.rn.f64 	%fd21384, %fd21381, %fd21383;
	setp.lt.f64 	%p14464, %fd21384, %fd27402;
	selp.f64 	%fd27400, %fd27400, %fd6393, %p14464;
	selp.f64 	%fd27401, %fd27401, %fd6394, %p14464;
	selp.f64 	%fd27402, %fd27402, %fd21384, %p14464;
	bra.uni 	$L__BB1_14114;
$L__BB1_14112:
	ld.global.f64 	%fd21398, [%rd1693+20000];
	add.f64 	%fd21399, %fd27405, %fd21398;
	ld.global.f64 	%fd21400, [%rd1694+22000];
	add.f64 	%fd21401, %fd21399, %fd21400;
	add.f64 	%fd21402, %fd27404, %fd6395;
	add.f64 	%fd21403, %fd21402, %fd6396;
	abs.f64 	%fd21404, %fd21403;
	setp.gt.f64 	%p14469, %fd21404, 0d41CDCD64FF800000;
	selp.f64 	%fd27400, 0dBFF0000000000000, %fd21401, %p14469;
	selp.f64 	%fd27401, 0d7FF0000000000000, %fd21403, %p14469;
	add.f64 	%fd21405, %fd27401, 0d4069000000000000;
	add.f64 	%fd21406, %fd27400, 0dC016CCCCCCCCCCCD;
	add.f64 	%fd21407, %fd6389, %fd21406;
	div.rn.f64 	%fd27402, %fd21405, %fd21407;
	abs.f64 	%fd21408, %fd6394;
	setp.geu.f64 	%p14470, %fd21408, 0d41CDCD64FF800000;
	@%p14470 bra 	$L__BB1_14114;
	add.f64 	%fd21409, %fd6394, 0d4069000000000000;
	add.f64 	%fd21410, %fd6393, 0dC016CCCCCCCCCCCD;
	add.f64 	%fd21411, %fd6389, %fd21410;
	div.rn.f64 	%fd21412, %fd21409, %fd21411;
	setp.lt.f64 	%p14471, %fd21412, %fd27402;
	selp.f64 	%fd27400, %fd27400, %fd6393, %p14471;
	selp.f64 	%fd27401, %fd27401, %fd6394, %p14471;
	selp.f64 	%fd27402, %fd27402, %fd21412, %p14471;
$L__BB1_14114:
	abs.f64 	%fd21413, %fd27401;
	setp.geu.f64 	%p14472, %fd21413, 0d41CDCD64FF800000;
	@%p14472 bra 	$L__BB1_14116;
	add.f64 	%fd21414, %fd27404, 0d4069000000000000;
	add.f64 	%fd21415, %fd27405, 0dC016CCCCCCCCCCCD;
	add.f64 	%fd21416, %fd6389, %fd21415;
	div.rn.f64 	%fd21417, %fd21414, %fd21416;
	setp.lt.f64 	%p14473, %fd27402, %fd21417;
	selp.f64 	%fd27404, %fd27404, %fd27401, %p14473;
	selp.f64 	%fd27405, %fd27405, %fd27400, %p14473;
$L__BB1_14116:
	abs.f64 	%fd21418, %fd27404;
	setp.geu.f64 	%p14474, %fd21418, 0d41CDCD64FF800000;
	@%p14474 bra 	$L__BB1_14118;
	st.local.f64 	[%rd1690], %fd27405;
	st.local.f64 	[%rd1687], %fd27404;
	mov.f64 	%fd27434, %fd27404;
$L__BB1_14118:
	min.u32 	%r22363, %r29261, %r5466;
	setp.lt.u32 	%p14475, %r22363, 2;
	mov.f64 	%fd27407, 0dBFF0000000000000;
	mov.f64 	%fd27408, 0d7FF0000000000000;
	@%p14475 bra 	$L__BB1_14145;
	ld.local.f64 	%fd27433, [%rd1690];
	add.f64 	%fd21421, %fd27434, 0d4069000000000000;
	add.f64 	%fd21422, %fd27433, 0dC016CCCCCCCCCCCD;
	add.f64 	%fd21423, %fd6389, %fd21422;
	div.rn.f64 	%fd6426, %fd21421, %fd21423;
	add.s32 	%r22364, %r29261, -1;
	mul.lo.s32 	%r22365, %r22364, %r5439;
	sub.s32 	%r22366, %r22365, %r5439;
	add.s32 	%r22367, %r22366, %r5466;
	add.s32 	%r5468, %r22367, -2;
	mul.wide.s32 	%rd12965, %r5468, 8;
	add.s64 	%rd12966, %rd8, %rd12965;
	ld.local.f64 	%fd6427, [%rd12966];
	abs.f64 	%fd21424, %fd6427;
	setp.geu.f64 	%p14476, %fd21424, 0d41CDCD64FF800000;
	@%p14476 bra 	$L__BB1_14122;
	ld.local.u8 	%r22369, [%rd1688+-1];
	prmt.b32 	%r22370, %r22369, %r22340, 0x3340U;
	ld.local.u8 	%r22371, [%rd1689+-1];
	prmt.b32 	%r22372, %r22371, 0, 0x3340U;
	prmt.b32 	%r22373, %r22370, %r22372, 0x5410U;
	cvt.u32.u16 	%r22374, %rs972;
	cvt.s32.s8 	%r22375, %r22374;
	mov.b32 	%r22376, 334205;
	dp4a.s32.u32 	%r22377, %r22373, %r22376, %r22375;
	mul.wide.s32 	%rd12967, %r22377, 8;
	add.s64 	%rd1696, %rd1, %rd12967;
	ld.global.f64 	%fd6428, [%rd1696+5000];
	abs.f64 	%fd21427, %fd6428;
	setp.geu.f64 	%p14477, %fd21427, 0d41CDCD64FF800000;
	@%p14477 bra 	$L__BB1_14122;
	mul.wide.s32 	%rd12968, %r5468, 8;
	add.s64 	%rd12969, %rd9, %rd12968;
	ld.local.f64 	%fd21428, [%rd12969];
	ld.global.f64 	%fd21429, [%rd1696];
	add.f64 	%fd27407, %fd21428, %fd21429;
	add.f64 	%fd27408, %fd6427, %fd6428;
$L__BB1_14122:
	add.f64 	%fd21430, %fd27408, 0d4069000000000000;
	add.f64 	%fd21431, %fd27407, 0dC016CCCCCCCCCCCD;
	add.f64 	%fd21432, %fd6389, %fd21431;
	div.rn.f64 	%fd6433, %fd21430, %fd21432;
	setp.lt.f64 	%p14478, %fd27407, 0dC0A3880000000000;
	selp.f64 	%fd6434, 0dC0A9300000000000, %fd27407, %p14478;
	selp.f64 	%fd6435, 0d0000000000000000, %fd27408, %p14478;
	setp.lt.f64 	%p14479, %fd27433, 0dC0A3880000000000;
	selp.f64 	%fd6436, 0d0000000000000000, %fd27434, %p14479;
	setp.gt.f64 	%p14480, %fd6433, %fd6426;
	@%p14480 bra 	$L__BB1_14126;
	selp.f64 	%fd6437, 0dC0A9300000000000, %fd27433, %p14479;
	setp.gt.f64 	%p14482, %fd6437, 0d0000000000000000;
	setp.gt.f64 	%p14483, %fd6436, 0d0000000000000000;
	and.pred  	%p14484, %p14482, %p14483;
	@%p14484 bra 	$L__BB1_14126;
	setp.ltu.f64 	%p14485, %fd6426, %fd6433;
	@%p14485 bra 	$L__BB1_14127;
	st.local.f64 	[%rd1690], %fd6437;
	st.local.f64 	[%rd1687], %fd6436;
	mov.f64 	%fd27433, %fd6437;
	mov.f64 	%fd27434, %fd6436;
	bra.uni 	$L__BB1_14127;
$L__BB1_14126:
	st.local.f64 	[%rd1690], %fd6434;
	st.local.f64 	[%rd1687], %fd6435;
	mov.f64 	%fd27433, %fd6434;
	mov.f64 	%fd27434, %fd6435;
$L__BB1_14127:
	mov.b32 	%r29263, 3;
$L__BB1_14128:
	sub.s32 	%r22379, %r5466, %r29263;
	add.s32 	%r22380, %r22379, 1;
	setp.gt.u32 	%p14486, %r22379, 2147483646;
	selp.b32 	%r22381, %r22379, 0, %p14486;
	add.s32 	%r22382, %r29261, %r22381;
	add.s32 	%r29265, %r22382, -1;
	selp.b32 	%r29264, 1, %r22380, %p14486;
	setp.lt.s32 	%p14487, %r29265, 1;
	setp.ge.s32 	%p14488, %r29264, %r5466;
	or.pred  	%p14489, %p14487, %p14488;
	@%p14489 bra 	$L__BB1_14144;
$L__BB1_14129:
	mov.u32 	%r5473, %r29265;
	add.s32 	%r29265, %r5473, -1;
	mad.lo.s32 	%r22384, %r29265, %r5439, %r29264;
	add.s32 	%r5475, %r22384, -1;
	mul.wide.s32 	%rd12970, %r5475, 8;
	add.s64 	%rd12971, %rd8, %rd12970;
	ld.local.f64 	%fd6456, [%rd12971];
	abs.f64 	%fd21433, %fd6456;
	setp.geu.f64 	%p14490, %fd21433, 0d41CDCD64FF800000;
	@%p14490 bra 	$L__BB1_14143;
	not.b32 	%r22385, %r5473;
	add.s32 	%r5476, %r29261, %r22385;
	not.b32 	%r22386, %r29264;
	add.s32 	%r5477, %r5466, %r22386;
	setp.eq.s32 	%p14491, %r5476, 0;
	setp.gt.s32 	%p14492, %r5477, 0;
	and.pred  	%p14493, %p14491, %p14492;
	@%p14493 bra 	$L__BB1_14136;
	setp.eq.s32 	%p14494, %r5477, 0;
	setp.gt.s32 	%p14495, %r5476, 0;
	and.pred  	%p14496, %p14495, %p14494;
	@%p14496 bra 	$L__BB1_14136;
	setp.eq.s32 	%p14497, %r5476, 1;
	setp.eq.s32 	%p14498, %r5477, 1;
	and.pred  	%p14499, %p14497, %p14498;
	@%p14499 bra 	$L__BB1_14134;
	add.s32 	%r22387, %r5477, %r5476;
	mul.wide.s32 	%rd12972, %r22387, 8;
	add.s64 	%rd12973, %rd1, %rd12972;
	ld.global.f64 	%fd21434, [%rd12973+24952];
	cvt.u64.u32 	%rd12974, %r5473;
	add.s64 	%rd12975, %rd12, %rd12974;
	cvt.s64.s32 	%rd12976, %r29264;
	add.s64 	%rd12977, %rd13, %rd12976;
	ld.local.s8 	%r22388, [%rd12977+1];
	ld.local.u8 	%r22389, [%rd12975+1];
	ld.local.u8 	%r22390, [%rd12975];
	prmt.b32 	%r22391, %r22390, %r22389, 0x3340U;
	ld.local.u8 	%r22392, [%rd12977];
	prmt.b32 	%r22393, %r22392, 0, 0x3340U;
	prmt.b32 	%r22394, %r22391, %r22393, 0x5410U;
	mov.b32 	%r22395, 334205;
	dp4a.s32.u32 	%r22396, %r22394, %r22395, %r22388;
	mul.wide.s32 	%rd12978, %r22396, 8;
	add.s64 	%rd12979, %rd1, %rd12978;
	ld.global.f64 	%fd21435, [%rd12979+30440];
	add.f64 	%fd21436, %fd21434, %fd21435;
	cvt.u64.u32 	%rd12980, %r29261;
	add.s64 	%rd12981, %rd12, %rd12980;
	ld.local.s8 	%r22397, [%rd12981+-1];
	cvt.u32.u16 	%r22398, %rs972;
	ld.local.u8 	%r22399, [%rd1689+-1];
	prmt.b32 	%r22400, %r22399, %r22398, 0x3340U;
	prmt.b32 	%r22402, %r22340, 0, 0x3340U;
	prmt.b32 	%r22403, %r22400, %r22402, 0x5410U;
	mov.b32 	%r22404, 359705;
	dp4a.s32.u32 	%r22405, %r22403, %r22404, %r22397;
	mul.wide.s32 	%rd12982, %r22405, 8;
	add.s64 	%rd12983, %rd1, %rd12982;
	ld.global.f64 	%fd21437, [%rd12983+30440];
	add.f64 	%fd21438, %fd21436, %fd21437;
	add.f64 	%fd21439, %fd21438, %fd6456;
	ld.global.f64 	%fd21440, [%rd12973+24232];
	ld.global.f64 	%fd21441, [%rd12979+25440];
	add.f64 	%fd21442, %fd21440, %fd21441;
	ld.global.f64 	%fd21443, [%rd12983+25440];
	add.f64 	%fd21444, %fd21442, %fd21443;
	sub.s32 	%r22406, %r5476, %r5477;
	abs.s32 	%r22407, %r22406;
	cvt.rn.f64.s32 	%fd21445, %r22407;
	fma.rn.f64 	%fd21446, %fd21445, 0dBFEEF3E864B31D04, %fd21444;
	mul.wide.s32 	%rd12984, %r5475, 8;
	add.s64 	%rd12985, %rd9, %rd12984;
	ld.local.f64 	%fd21447, [%rd12985];
	add.f64 	%fd21448, %fd21447, %fd21446;
	abs.f64 	%fd21449, %fd21439;
	setp.gt.f64 	%p14500, %fd21449, 0d41CDCD64FF800000;
	selp.f64 	%fd21450, 0dBFF0000000000000, %fd21448, %p14500;
	selp.f64 	%fd21451, 0d7FF0000000000000, %fd21439, %p14500;
	add.f64 	%fd21452, %fd21451, 0d4069000000000000;
	add.f64 	%fd21453, %fd21450, 0dC016CCCCCCCCCCCD;
	add.f64 	%fd21454, %fd6389, %fd21453;
	div.rn.f64 	%fd21455, %fd21452, %fd21454;
	add.f64 	%fd21456, %fd27434, 0d4069000000000000;
	add.f64 	%fd21457, %fd27433, 0dC016CCCCCCCCCCCD;
	add.f64 	%fd21458, %fd6389, %fd21457;
	div.rn.f64 	%fd21459, %fd21456, %fd21458;
	setp.gt.f64 	%p14501, %fd21455, %fd21459;
	selp.f64 	%fd27435, %fd21451, 0d7FF0000000000000, %p14501;
	selp.f64 	%fd27436, %fd21450, 0dBFF0000000000000, %p14501;
	bra.uni 	$L__BB1_14141;
$L__BB1_14134:
	cvt.u64.u32 	%rd12986, %r5473;
	add.s64 	%rd12987, %rd12, %rd12986;
	cvt.s64.s32 	%rd12988, %r29264;
	add.s64 	%rd12989, %rd13, %rd12988;
	ld.local.s8 	%r22408, [%rd12989+1];
	ld.local.u8 	%r22409, [%rd12987+1];
	ld.local.u8 	%r22410, [%rd12987];
	prmt.b32 	%r22411, %r22410, %r22409, 0x3340U;
	ld.local.u8 	%r22412, [%rd12989];
	prmt.b32 	%r22413, %r22412, 0, 0x3340U;
	prmt.b32 	%r22414, %r22411, %r22413, 0x5410U;
	mov.b32 	%r22415, 334205;
	dp4a.s32.u32 	%r22416, %r22414, %r22415, %r22408;
	mul.wide.s32 	%rd12990, %r22416, 8;
	add.s64 	%rd12991, %rd1, %rd12990;
	ld.global.f64 	%fd21462, [%rd12991+10000];
	cvt.u64.u32 	%rd12992, %r29261;
	add.s64 	%rd12993, %rd12, %rd12992;
	ld.local.s8 	%r22417, [%rd12993+-1];
	cvt.u32.u16 	%r22418, %rs972;
	ld.local.u8 	%r22419, [%rd1689+-1];
	prmt.b32 	%r22420, %r22419, %r22418, 0x3340U;
	prmt.b32 	%r22422, %r22340, 0, 0x3340U;
	prmt.b32 	%r22423, %r22420, %r22422, 0x5410U;
	mov.b32 	%r22424, 359705;
	dp4a.s32.u32 	%r22425, %r22423, %r22424, %r22417;
	mul.wide.s32 	%rd12994, %r22425, 8;
	add.s64 	%rd12995, %rd1, %rd12994;
	ld.global.f64 	%fd21463, [%rd12995+10000];
	add.f64 	%fd21464, %fd21462, %fd21463;
	mul.wide.s32 	%rd12996, %r5475, 8;
	add.s64 	%rd12997, %rd9, %rd12996;
	ld.local.f64 	%fd21465, [%rd12997];
	add.f64 	%fd21466, %fd21464, %fd21465;
	ld.global.f64 	%fd21467, [%rd12991+15000];
	ld.global.f64 	%fd21468, [%rd12995+15000];
	add.f64 	%fd21469, %fd21467, %fd21468;
	add.f64 	%fd21470, %fd21469, %fd6456;
	abs.f64 	%fd21471, %fd21470;
	setp.gt.f64 	%p14502, %fd21471, 0d41CDCD64FF800000;
	selp.f64 	%fd6459, 0dBFF0000000000000, %fd21466, %p14502;
	selp.f64 	%fd6460, 0d7FF0000000000000, %fd21470, %p14502;
	add.f64 	%fd21472, %fd6460, 0d4069000000000000;
	add.f64 	%fd21473, %fd6459, 0dC016CCCCCCCCCCCD;
	add.f64 	%fd21474, %fd6389, %fd21473;
	div.rn.f64 	%fd6461, %fd21472, %fd21474;
	add.f64 	%fd21475, %fd27434, 0d4069000000000000;
	add.f64 	%fd21476, %fd27433, 0dC016CCCCCCCCCCCD;
	add.f64 	%fd21477, %fd6389, %fd21476;
	div.rn.f64 	%fd6462, %fd21475, %fd21477;
	sub.f64 	%fd21478, %fd6461, %fd6462;
	setp.ltu.f64 	%p14503, %fd21478, 0d3EB0C6F7A0B5ED8D;
	mov.f64 	%fd27436, 0dBFF0000000000000;
	mov.f64 	%fd27435, 0d7FF0000000000000;
	@%p14503 bra 	$L__BB1_14141;
	setp.gt.f64 	%p14504, %fd6461, %fd6462;
	selp.f64 	%fd27435, %fd6460, 0d7FF0000000000000, %p14504;
	selp.f64 	%fd27436, %fd6459, 0dBFF0000000000000, %p14504;
	bra.uni 	$L__BB1_14141;
$L__BB1_14136:
	setp.eq.s32 	%p14505, %r5477, 1;
	setp.eq.s32 	%p14506, %r5476, 1;
	or.pred  	%p14507, %p14506, %p14505;
	@%p14507 bra 	$L__BB1_14138;
	not.b32 	%r22426, %r29264;
	add.s32 	%r22427, %r5466, %r22426;
	not.b32 	%r22428, %r5473;
	add.s32 	%r22429, %r29261, %r22428;
	add.s32 	%r22430, %r22427, %r22429;
	mul.wide.s32 	%rd12998, %r22430, 8;
	add.s64 	%rd12999, %rd1, %rd12998;
	ld.global.f64 	%fd21479, [%rd12999+25192];
	cvt.u64.u32 	%rd13000, %r5473;
	add.s64 	%rd13001, %rd12, %rd13000;
	ld.local.s8 	%r22431, [%rd13001];
	mul.wide.s32 	%rd13002, %r22431, 5;
	cvt.s64.s32 	%rd13003, %r29264;
	add.s64 	%rd13004, %rd13, %rd13003;
	ld.local.s8 	%rd13005, [%rd13004];
	add.s64 	%rd13006, %rd13002, %rd13005;
	shl.b64 	%rd13007, %rd13006, 3;
	add.s64 	%rd13008, %rd1, %rd13007;
	ld.global.f64 	%fd21480, [%rd13008+45640];
	add.f64 	%fd21481, %fd21479, %fd21480;
	cvt.s32.s8 	%r22433, %r22340;
	mul.wide.s32 	%rd13009, %r22433, 5;
	cvt.u64.u16 	%rd13010, %rs972;
	cvt.s64.s8 	%rd13011, %rd13010;
	add.s64 	%rd13012, %rd13009, %rd13011;
	shl.b64 	%rd13013, %rd13012, 3;
	add.s64 	%rd13014, %rd1, %rd13013;
	ld.global.f64 	%fd21482, [%rd13014+45640];
	add.f64 	%fd21483, %fd21481, %fd21482;
	add.f64 	%fd21484, %fd21483, %fd6456;
	ld.global.f64 	%fd21485, [%rd12999+24472];
	ld.global.f64 	%fd21486, [%rd13008+45440];
	add.f64 	%fd21487, %fd21485, %fd21486;
	ld.global.f64 	%fd21488, [%rd13014+45440];
	add.f64 	%fd21489, %fd21487, %fd21488;
	mul.wide.s32 	%rd13015, %r5475, 8;
	add.s64 	%rd13016, %rd9, %rd13015;
	ld.local.f64 	%fd21490, [%rd13016];
	add.f64 	%fd21491, %fd21489, %fd21490;
	abs.f64 	%fd21492, %fd21484;
	setp.gt.f64 	%p14508, %fd21492, 0d41CDCD64FF800000;
	selp.f64 	%fd21493, 0dBFF0000000000000, %fd21491, %p14508;
	selp.f64 	%fd21494, 0d7FF0000000000000, %fd21484, %p14508;
	add.f64 	%fd21495, %fd21494, 0d4069000000000000;
	add.f64 	%fd21496, %fd21493, 0dC016CCCCCCCCCCCD;
	add.f64 	%fd21497, %fd6389, %fd21496;
	div.rn.f64 	%fd21498, %fd21495, %fd21497;
	add.f64 	%fd21499, %fd27434, 0d4069000000000000;
	add.f64 	%fd21500, %fd27433, 0dC016CCCCCCCCCCCD;
	add.f64 	%fd21501, %fd6389, %fd21500;
	div.rn.f64 	%fd21502, %fd21499, %fd21501;
	setp.gt.f64 	%p14509, %fd21498, %fd21502;
	selp.f64 	%fd27435, %fd21494, 0d7FF0000000000000, %p14509;
	selp.f64 	%fd27436, %fd21493, 0dBFF0000000000000, %p14509;
	bra.uni 	$L__BB1_14141;
$L__BB1_14138:
	and.pred  	%p14513, %p14491, %p14505;
	setp.eq.s32 	%p14514, %r5477, 0;
	and.pred  	%p14515, %p14506, %p14514;
	or.pred  	%p14516, %p14513, %p14515;
	mov.f64 	%fd27428, 0d0000000000000000;
	mov.f64 	%fd27427, 0dC0A9300000000000;
	not.pred 	%p14517, %p14516;
	@%p14517 bra 	$L__BB1_14140;
	not.b32 	%r22434, %r29264;
	add.s32 	%r22435, %r5466, %r22434;
	not.b32 	%r22436, %r5473;
	add.s32 	%r22437, %r29261, %r22436;
	add.s32 	%r22438, %r22435, %r22437;
	mul.wide.u32 	%rd13017, %r22438, 8;
	add.s64 	%rd13018, %rd1, %rd13017;
	ld.global.f64 	%fd21505, [%rd13018+25192];
	cvt.u64.u32 	%rd13019, %r5473;
	add.s64 	%rd13020, %rd12, %rd13019;
	cvt.s64.s32 	%rd13021, %r29264;
	add.s64 	%rd13022, %rd13, %rd13021;
	ld.local.u8 	%r22439, [%rd13020];
	prmt.b32 	%r22441, %r22439, %r22340, 0x3340U;
	ld.local.u8 	%r22442, [%rd13022];
	prmt.b32 	%r22443, %r22442, 0, 0x3340U;
	prmt.b32 	%r22444, %r22441, %r22443, 0x5410U;
	cvt.u32.u16 	%r22445, %rs972;
	cvt.s32.s8 	%r22446, %r22445;
	mov.b32 	%r22447, 334205;
	dp4a.s32.u32 	%r22448, %r22444, %r22447, %r22446;
	mul.wide.s32 	%rd13023, %r22448, 8;
	add.s64 	%rd13024, %rd1, %rd13023;
	ld.global.f64 	%fd21506, [%rd13024+5000];
	add.f64 	%fd27428, %fd21505, %fd21506;
	ld.global.f64 	%fd21507, [%rd13018+24472];
	ld.global.f64 	%fd21508, [%rd13024];
	add.f64 	%fd27427, %fd21507, %fd21508;
$L__BB1_14140:
	add.f64 	%fd21509, %fd27428, %fd6456;
	mul.wide.s32 	%rd13025, %r5475, 8;
	add.s64 	%rd13026, %rd9, %rd13025;
	ld.local.f64 	%fd21510, [%rd13026];
	add.f64 	%fd21511, %fd27427, %fd21510;
	abs.f64 	%fd21512, %fd21509;
	setp.gt.f64 	%p14518, %fd21512, 0d41CDCD64FF800000;
	selp.f64 	%fd21513, 0dBFF0000000000000, %fd21511, %p14518;
	selp.f64 	%fd21514, 0d7FF0000000000000, %fd21509, %p14518;
	add.f64 	%fd21515, %fd21514, 0d4069000000000000;
	add.f64 	%fd21516, %fd21513, 0dC016CCCCCCCCCCCD;
	add.f64 	%fd21517, %fd6389, %fd21516;
	div.rn.f64 	%fd21518, %fd21515, %fd21517;
	add.f64 	%fd21519, %fd27434, 0d4069000000000000;
	add.f64 	%fd21520, %fd27433, 0dC016CCCCCCCCCCCD;
	add.f64 	%fd21521, %fd6389, %fd21520;
	div.rn.f64 	%fd21522, %fd21519, %fd21521;
	setp.gt.f64 	%p14519, %fd21518, %fd21522;
	selp.f64 	%fd27435, %fd21514, 0d7FF0000000000000, %p14519;
	selp.f64 	%fd27436, %fd21513, 0dBFF0000000000000, %p14519;
$L__BB1_14141:
	setp.lt.f64 	%p14520, %fd27436, 0dC0A3880000000000;
	selp.f64 	%fd6481, 0d0000000000000000, %fd27435, %p14520;
	selp.f64 	%fd6482, 0dC0A9300000000000, %fd27436, %p14520;
	abs.f64 	%fd21523, %fd6481;
	setp.geu.f64 	%p14521, %fd21523, 0d41CDCD64FF800000;
	@%p14521 bra 	$L__BB1_14143;
	st.local.f64 	[%rd1687], %fd6481;
	st.local.f64 	[%rd1690], %fd6482;
	mov.f64 	%fd27433, %fd6482;
	mov.f64 	%fd27434, %fd6481;
$L__BB1_14143:
	add.s32 	%r29264, %r29264, 1;
	setp.gt.u32 	%p14522, %r5473, 1;
	setp.lt.s32 	%p14523, %r29264, %r5466;
	and.pred  	%p14524, %p14522, %p14523;
	@%p14524 bra 	$L__BB1_14129;
$L__BB1_14144:
	add.s32 	%r29263, %r29263, 1;
	setp.ne.s32 	%p14525, %r29263, 33;
	@%p14525 bra 	$L__BB1_14128;
$L__BB1_14145:
	add.s32 	%r29262, %r5466, 1;
	setp.ne.s32 	%p14526, %r5466, %r5439;
	@%p14526 bra 	$L__BB1_14102;
$L__BB1_14146:
	add.s32 	%r5481, %r29261, 1;
	setp.ne.s32 	%p14527, %r29261, %r5437;
	mov.u32 	%r29261, %r5481;
	@%p14527 bra 	$L__BB1_14100;
$L__BB1_14147:
	setp.eq.s32 	%p14528, %r5439, 0;
	mov.b32 	%r29268, 0;
	mov.f64 	%fd27465, 0dFFF0000000000000;
	@%p14528 bra 	$L__BB1_14163;
	cvt.u64.u32 	%rd13027, %r5437;
	add.s64 	%rd13028, %rd12, %rd13027;
	ld.local.u8 	%rs973, [%rd13028];
	cvt.u32.u16 	%r22452, %rs973;
	cvt.s32.s8 	%r5482, %r22452;
	mov.f64 	%fd27465, 0dFFF0000000000000;
	mov.b32 	%r29268, 0;
	mov.b32 	%r29266, 1;
$L__BB1_14149:
	mov.u32 	%r5483, %r29266;
	cvt.u64.u32 	%rd13029, %r5483;
	add.s64 	%rd1697, %rd13, %rd13029;
	ld.local.u8 	%rs974, [%rd1697];
	cvt.u32.u16 	%r22453, %rs974;
	cvt.s32.s8 	%r22454, %r22453;
	add.s32 	%r22455, %r22454, %r5482;
	setp.ne.s32 	%p14529, %r22455, 3;
	mov.f64 	%fd27464, 0dBFF0000000000000;
	mov.f64 	%fd27463, 0d7FF0000000000000;
	@%p14529 bra 	$L__BB1_14162;
	cvt.u64.u16 	%rd13030, %rs974;
	cvt.s64.s8 	%rd13031, %rd13030;
	cvt.u32.u16 	%r22456, %rs973;
	cvt.s32.s8 	%r22457, %r22456;
	mul.wide.s32 	%rd13032, %r22457, 5;
	add.s64 	%rd13033, %rd13032, %rd13031;
	shl.b64 	%rd13034, %rd13033, 3;
	add.s64 	%rd13035, %rd1, %rd13034;
	ld.global.f64 	%fd27464, [%rd13035+45440];
	ld.local.s8 	%r22458, [%rd1697+1];
	cvt.s16.s8 	%rs5409, %rs973;
	cvt.s16.s8 	%rs5410, %rs974;
	mov.b32 	%r22459, {%rs5409, %rs5410};
	mov.b32 	%r22460, 1405;
	dp2a.lo.s32.u32 	%r22461, %r22459, %r22460, %r22458;
	mul.wide.s32 	%rd13036, %r22461, 8;
	add.s64 	%rd13037, %rd1, %rd13036;
	ld.global.f64 	%fd21529, [%rd13037+36240];
	add.f64 	%fd21530, %fd27464, %fd21529;
	ld.global.f64 	%fd27463, [%rd13035+45640];
	ld.global.f64 	%fd21531, [%rd13037+41240];
	add.f64 	%fd21532, %fd27463, %fd21531;
	abs.f64 	%fd21533, %fd21532;
	setp.gt.f64 	%p14530, %fd21533, 0d41CDCD64FF800000;
	selp.f64 	%fd6502, 0dBFF0000000000000, %fd21530, %p14530;
	selp.f64 	%fd6503, 0d7FF0000000000000, %fd21532, %p14530;
	mul.wide.s32 	%rd13038, %r22457, 160;
	add.s64 	%rd1698, %rd13035, %rd13038;
	ld.global.f64 	%fd6504, [%rd1698+21160];
	abs.f64 	%fd6505, %fd6504;
	setp.geu.f64 	%p14531, %fd6505, 0d41CDCD64FF800000;
	mul.wide.s32 	%rd13039, %r22457, -800;
	add.s64 	%rd1699, %rd13037, %rd13039;
	mov.f64 	%fd27454, %fd6502;
	mov.f64 	%fd27455, %fd6503;
	@%p14531 bra 	$L__BB1_14154;
	ld.global.f64 	%fd6506, [%rd1699+23000];
	abs.f64 	%fd21535, %fd6506;
	setp.geu.f64 	%p14532, %fd21535, 0d41CDCD64FF800000;
	mov.f64 	%fd27454, %fd6502;
	mov.f64 	%fd27455, %fd6503;
	@%p14532 bra 	$L__BB1_14154;
	ld.global.f64 	%fd21536, [%rd1698+20160];
	add.f64 	%fd21537, %fd27464, %fd21536;
	ld.global.f64 	%fd21538, [%rd1699+22000];
	add.f64 	%fd21539, %fd21537, %fd21538;
	add.f64 	%fd21540, %fd27463, %fd6504;
	add.f64 	%fd21541, %fd21540, %fd6506;
	abs.f64 	%fd21542, %fd21541;
	setp.gt.f64 	%p14533, %fd21542, 0d41CDCD64FF800000;
	selp.f64 	%fd27454, 0dBFF0000000000000, %fd21539, %p14533;
	selp.f64 	%fd27455, 0d7FF0000000000000, %fd21541, %p14533;
	add.f64 	%fd21543, %fd27455, 0d4069000000000000;
	add.f64 	%fd21544, %fd27454, 0dC016CCCCCCCCCCCD;
	add.f64 	%fd21545, %fd6389, %fd21544;
	div.rn.f64 	%fd27456, %fd21543, %fd21545;
	abs.f64 	%fd21546, %fd6503;
	setp.geu.f64 	%p14534, %fd21546, 0d41CDCD64FF800000;
	@%p14534 bra 	$L__BB1_14154;
	add.f64 	%fd21547, %fd6503, 0d4069000000000000;
	add.f64 	%fd21548, %fd6502, 0dC016CCCCCCCCCCCD;
	add.f64 	%fd21549, %fd6389, %fd21548;
	div.rn.f64 	%fd21550, %fd21547, %fd21549;
	setp.lt.f64 	%p14535, %fd21550, %fd27456;
	selp.f64 	%fd27454, %fd27454, %fd6502, %p14535;
	selp.f64 	%fd27455, %fd27455, %fd6503, %p14535;
	selp.f64 	%fd27456, %fd27456, %fd21550, %p14535;
$L__BB1_14154:
	mov.f64 	%fd27457, %fd27454;
	mov.f64 	%fd27458, %fd27455;
	@%p14531 bra 	$L__BB1_14157;
	ld.global.f64 	%fd21551, [%rd1698+20160];
	add.f64 	%fd21552, %fd27464, %fd21551;
	add.f64 	%fd21553, %fd27463, %fd6504;
	abs.f64 	%fd21554, %fd21553;
	setp.gt.f64 	%p14537, %fd21554, 0d41CDCD64FF800000;
	selp.f64 	%fd27457, 0dBFF0000000000000, %fd21552, %p14537;
	selp.f64 	%fd27458, 0d7FF0000000000000, %fd21553, %p14537;
	add.f64 	%fd21555, %fd27458, 0d4069000000000000;
	add.f64 	%fd21556, %fd27457, 0dC016CCCCCCCCCCCD;
	add.f64 	%fd21557, %fd6389, %fd21556;
	div.rn.f64 	%fd27456, %fd21555, %fd21557;
	abs.f64 	%fd21558, %fd27455;
	setp.geu.f64 	%p14538, %fd21558, 0d41CDCD64FF800000;
	@%p14538 bra 	$L__BB1_14157;
	add.f64 	%fd21559, %fd27455, 0d4069000000000000;
	add.f64 	%fd21560, %fd27454, 0dC016CCCCCCCCCCCD;
	add.f64 	%fd21561, %fd6389, %fd21560;
	div.rn.f64 	%fd21562, %fd21559, %fd21561;
	setp.lt.f64 	%p14539, %fd21562, %fd27456;
	selp.f64 	%fd27457, %fd27457, %fd27454, %p14539;
	selp.f64 	%fd27458, %fd27458, %fd27455, %p14539;
	selp.f64 	%fd27456, %fd27456, %fd21562, %p14539;
$L__BB1_14157:
	ld.global.f64 	%fd6525, [%rd1699+23000];
	abs.f64 	%fd21563, %fd6525;
	setp.geu.f64 	%p14540, %fd21563, 0d41CDCD64FF800000;
	mov.f64 	%fd27460, %fd27457;
	mov.f64 	%fd27461, %fd27458;
	@%p14540 bra 	$L__BB1_14160;
	ld.global.f64 	%fd21564, [%rd1699+22000];
	add.f64 	%fd21565, %fd27464, %fd21564;
	add.f64 	%fd21566, %fd27463, %fd6525;
	abs.f64 	%fd21567, %fd21566;
	setp.gt.f64 	%p14541, %fd21567, 0d41CDCD64FF800000;
	selp.f64 	%fd27460, 0dBFF0000000000000, %fd21565, %p14541;
	selp.f64 	%fd27461, 0d7FF0000000000000, %fd21566, %p14541;
	add.f64 	%fd21568, %fd27461, 0d4069000000000000;
	add.f64 	%fd21569, %fd27460, 0dC016CCCCCCCCCCCD;
	add.f64 	%fd21570, %fd6389, %fd21569;
	div.rn.f64 	%fd27456, %fd21568, %fd21570;
	abs.f64 	%fd21571, %fd27458;
	setp.geu.f64 	%p14542, %fd21571, 0d41CDCD64FF800000;
	@%p14542 bra 	$L__BB1_14160;
	add.f64 	%fd21572, %fd27458, 0d4069000000000000;
	add.f64 	%fd21573, %fd27457, 0dC016CCCCCCCCCCCD;
	add.f64 	%fd21574, %fd6389, %fd21573;
	div.rn.f64 	%fd21575, %fd21572, %fd21574;
	setp.lt.f64 	%p14543, %fd21575, %fd27456;
	selp.f64 	%fd27460, %fd27460, %fd27457, %p14543;
	selp.f64 	%fd27461, %fd27461, %fd27458, %p14543;
	selp.f64 	%fd27456, %fd27456, %fd21575, %p14543;
$L__BB1_14160:
	add.f64 	%fd21576, %fd27464, 0dC016CCCCCCCCCCCD;
	add.f64 	%fd6535, %fd6389, %fd21576;
	abs.f64 	%fd21577, %fd27461;
	setp.geu.f64 	%p14544, %fd21577, 0d41CDCD64FF800000;
	@%p14544 bra 	$L__BB1_14162;
	add.f64 	%fd21578, %fd27463, 0d4069000000000000;
	div.rn.f64 	%fd21579, %fd21578, %fd6535;
	setp.lt.f64 	%p14545, %fd27456, %fd21579;
	selp.f64 	%fd27463, %fd27463, %fd27461, %p14545;
	selp.f64 	%fd27464, %fd27464, %fd27460, %p14545;
$L__BB1_14162:
	add.f64 	%fd21580, %fd27464, 0d3EB0C6F7A0B5ED8D;
	add.f64 	%fd21581, %fd27463, 0d3EB0C6F7A0B5ED8D;
	add.s32 	%r22462, %r5437, -1;
	mad.lo.s32 	%r22463, %r5439, %r22462, %r5483;
	add.s32 	%r22464, %r22463, -1;
	mul.wide.s32 	%rd13040, %r22464, 8;
	add.s64 	%rd13041, %rd8, %rd13040;
	ld.local.f64 	%fd21582, [%rd13041];
	add.f64 	%fd21583, %fd21581, %fd21582;
	add.f64 	%fd21584, %fd21583, 0d4069000000000000;
	add.s64 	%rd13042, %rd9, %rd13040;
	ld.local.f64 	%fd21585, [%rd13042];
	add.f64 	%fd21586, %fd21580, %fd21585;
	add.f64 	%fd21587, %fd21586, 0dC016CCCCCCCCCCCD;
	add.f64 	%fd21588, %fd6389, %fd21587;
	div.rn.f64 	%fd21589, %fd21584, %fd21588;
	add.f64 	%fd21590, %fd21589, 0dC071126666666666;
	setp.gt.f64 	%p14546, %fd21590, %fd27465;
	setp.lt.f64 	%p14547, %fd21586, 0d0000000000000000;
	setp.lt.f64 	%p14548, %fd21583, 0d0000000000000000;
	and.pred  	%p14549, %p14547, %p14548;
	and.pred  	%p14550, %p14549, %p14546;
	selp.f64 	%fd27465, %fd21590, %fd27465, %p14550;
	selp.b32 	%r29268, %r5483, %r29268, %p14550;
	add.s32 	%r29266, %r5483, 1;
	setp.ne.s32 	%p14551, %r5483, %r5439;
	@%p14551 bra 	$L__BB1_14149;
$L__BB1_14163:
	abs.f64 	%fd6542, %fd27465;
	setp.gt.f64 	%p14552, %fd6542, 0d41CDCD64FF800000;
	selp.b32 	%r29498, 1, %r29268, %p14552;
	selp.b32 	%r29499, 1, %r5437, %p14552;
	cvt.u64.u32 	%rd13043, %r29499;
	add.s64 	%rd1700, %rd12, %rd13043;
	ld.local.u8 	%rs975, [%rd1700];
	cvt.u32.u16 	%r22465, %rs975;
	cvt.s32.s8 	%r22466, %r22465;
	cvt.s64.s32 	%rd13044, %r29498;
	add.s64 	%rd1701, %rd13, %rd13044;
	ld.local.u8 	%rs6986, [%rd1701];
	cvt.u32.u16 	%r22467, %rs6986;
	cvt.s32.s8 	%r22468, %r22467;
	add.s32 	%r22469, %r22468, %r22466;
	setp.ne.s32 	%p14553, %r22469, 3;
	mov.f64 	%fd27476, 0dBFF0000000000000;
	mov.f64 	%fd27475, 0d7FF0000000000000;
	@%p14553 bra 	$L__BB1_14176;
	cvt.u32.u16 	%r22470, %rs975;
	cvt.u32.u16 	%r22471, %rs6986;
	cvt.u64.u16 	%rd13045, %rs6986;
	cvt.s64.s8 	%rd13046, %rd13045;
	cvt.s32.s8 	%r22472, %r22470;
	mul.wide.s32 	%rd13047, %r22472, 5;
	add.s64 	%rd13048, %rd13047, %rd13046;
	shl.b64 	%rd13049, %rd13048, 3;
	add.s64 	%rd13050, %rd1, %rd13049;
	ld.global.f64 	%fd27476, [%rd13050+45440];
	ld.local.s8 	%r22473, [%rd1701+1];
	ld.local.s8 	%rs5411, [%rd1700+1];
	cvt.u32.u16 	%r22474, %rs5411;
	prmt.b32 	%r22475, %r22470, %r22474, 0x3340U;
	prmt.b32 	%r22476, %r22471, 0, 0x3340U;
	prmt.b32 	%r22477, %r22475, %r22476, 0x5410U;
	mov.b32 	%r22478, 334205;
	dp4a.s32.u32 	%r22479, %r22477, %r22478, %r22473;
	mul.wide.s32 	%rd13051, %r22479, 8;
	add.s64 	%rd13052, %rd1, %rd13051;
	ld.global.f64 	%fd21594, [%rd13052+35440];
	add.f64 	%fd21595, %fd27476, %fd21594;
	ld.global.f64 	%fd27475, [%rd13050+45640];
	ld.global.f64 	%fd21596, [%rd13052+40440];
	add.f64 	%fd21597, %fd27475, %fd21596;
	abs.f64 	%fd21598, %fd21597;
	setp.gt.f64 	%p14554, %fd21598, 0d41CDCD64FF800000;
	selp.f64 	%fd6545, 0dBFF0000000000000, %fd21595, %p14554;
	selp.f64 	%fd6546, 0d7FF0000000000000, %fd21597, %p14554;
	cvt.s16.s8 	%rs5412, %rs975;
	mov.b32 	%r22480, {%rs5412, %rs5411};
	cvt.s32.s8 	%r22481, %r22471;
	mov.b32 	%r22482, 1305;
	dp2a.lo.s32.u32 	%r22483, %r22480, %r22482, %r22481;
	mul.wide.s32 	%rd13053, %r22483, 8;
	add.s64 	%rd1702, %rd1, %rd13053;
	ld.global.f64 	%fd6547, [%rd1702+21000];
	abs.f64 	%fd6548, %fd6547;
	setp.geu.f64 	%p14555, %fd6548, 0d41CDCD64FF800000;
	cvt.s16.s8 	%rs5413, %rs6986;
	mov.b32 	%r22484, {%rs5412, %rs5413};
	dp2a.lo.s32.u32 	%r22485, %r22484, %r22482, %r22473;
	mul.wide.s32 	%rd13054, %r22485, 8;
	add.s64 	%rd1703, %rd1, %rd13054;
	mov.f64 	%fd27466, %fd6545;
	mov.f64 	%fd27467, %fd6546;
	@%p14555 bra 	$L__BB1_14168;
	ld.global.f64 	%fd6549, [%rd1703+23000];
	abs.f64 	%fd21600, %fd6549;
	setp.geu.f64 	%p14556, %fd21600, 0d41CDCD64FF800000;
	mov.f64 	%fd27466, %fd6545;
	mov.f64 	%fd27467, %fd6546;
	@%p14556 bra 	$L__BB1_14168;
	ld.global.f64 	%fd21601, [%rd1702+20000];
	add.f64 	%fd21602, %fd27476, %fd21601;
	ld.global.f64 	%fd21603, [%rd1703+22000];
	add.f64 	%fd21604, %fd21602, %fd21603;
	add.f64 	%fd21605, %fd27475, %fd6547;
	add.f64 	%fd21606, %fd21605, %fd6549;
	abs.f64 	%fd21607, %fd21606;
	setp.gt.f64 	%p14557, %fd21607, 0d41CDCD64FF800000;
	selp.f64 	%fd27466, 0dBFF0000000000000, %fd21604, %p14557;
	selp.f64 	%fd27467, 0d7FF0000000000000, %fd21606, %p14557;
	add.f64 	%fd21608, %fd27467, 0d4069000000000000;
	add.f64 	%fd21609, %fd27466, 0dC016CCCCCCCCCCCD;
	add.f64 	%fd21610, %fd6389, %fd21609;
	div.rn.f64 	%fd27468, %fd21608, %fd21610;
	abs.f64 	%fd21611, %fd6546;
	setp.geu.f64 	%p14558, %fd21611, 0d41CDCD64FF800000;
	@%p14558 bra 	$L__BB1_14168;
	add.f64 	%fd21612, %fd6546, 0d4069000000000000;
	add.f64 	%fd21613, %fd6545, 0dC016CCCCCCCCCCCD;
	add.f64 	%fd21614, %fd6389, %fd21613;
	div.rn.f64 	%fd21615, %fd21612, %fd21614;
	setp.lt.f64 	%p14559, %fd21615, %fd27468;
	selp.f64 	%fd27466, %fd27466, %fd6545, %p14559;
	selp.f64 	%fd27467, %fd27467, %fd6546, %p14559;
	selp.f64 	%fd27468, %fd27468, %fd21615, %p14559;
$L__BB1_14168:
	mov.f64 	%fd27469, %fd27466;
	mov.f64 	%fd27470, %fd27467;
	@%p14555 bra 	$L__BB1_14171;
	ld.global.f64 	%fd21616, [%rd1702+20000];
	add.f64 	%fd21617, %fd27476, %fd21616;
	add.f64 	%fd21618, %fd27475, %fd6547;
	abs.f64 	%fd21619, %fd21618;
	setp.gt.f64 	%p14561, %fd21619, 0d41CDCD64FF800000;
	selp.f64 	%fd27469, 0dBFF0000000000000, %fd21617, %p14561;
	selp.f64 	%fd27470, 0d7FF0000000000000, %fd21618, %p14561;
	add.f64 	%fd21620, %fd27470, 0d4069000000000000;
	add.f64 	%fd21621, %fd27469, 0dC016CCCCCCCCCCCD;
	add.f64 	%fd21622, %fd6389, %fd21621;
	div.rn.f64 	%fd27468, %fd21620, %fd21622;
	abs.f64 	%fd21623, %fd27467;
	setp.geu.f64 	%p14562, %fd21623, 0d41CDCD64FF800000;
	@%p14562 bra 	$L__BB1_14171;
	add.f64 	%fd21624, %fd27467, 0d4069000000000000;
	add.f64 	%fd21625, %fd27466, 0dC016CCCCCCCCCCCD;
	add.f64 	%fd21626, %fd6389, %fd21625;
	div.rn.f64 	%fd21627, %fd21624, %fd21626;
	setp.lt.f64 	%p14563, %fd21627, %fd27468;
	selp.f64 	%fd27469, %fd27469, %fd27466, %p14563;
	selp.f64 	%fd27470, %fd27470, %fd27467, %p14563;
	selp.f64 	%fd27468, %fd27468, %fd21627, %p14563;
$L__BB1_14171:
	ld.global.f64 	%fd6568, [%rd1703+23000];
	abs.f64 	%fd21628, %fd6568;
	setp.geu.f64 	%p14564, %fd21628, 0d41CDCD64FF800000;
	mov.f64 	%fd27472, %fd27469;
	mov.f64 	%fd27473, %fd27470;
	@%p14564 bra 	$L__BB1_14174;
	ld.global.f64 	%fd21629, [%rd1703+22000];
	add.f64 	%fd21630, %fd27476, %fd21629;
	add.f64 	%fd21631, %fd27475, %fd6568;
	abs.f64 	%fd21632, %fd21631;
	setp.gt.f64 	%p14565, %fd21632, 0d41CDCD64FF800000;
	selp.f64 	%fd27472, 0dBFF0000000000000, %fd21630, %p14565;
	selp.f64 	%fd27473, 0d7FF0000000000000, %fd21631, %p14565;
	add.f64 	%fd21633, %fd27473, 0d4069000000000000;
	add.f64 	%fd21634, %fd27472, 0dC016CCCCCCCCCCCD;
	add.f64 	%fd21635, %fd6389, %fd21634;
	div.rn.f64 	%fd27468, %fd21633, %fd21635;
	abs.f64 	%fd21636, %fd27470;
	setp.geu.f64 	%p14566, %fd21636, 0d41CDCD64FF800000;
	@%p14566 bra 	$L__BB1_14174;
	add.f64 	%fd21637, %fd27470, 0d4069000000000000;
	add.f64 	%fd21638, %fd27469, 0dC016CCCCCCCCCCCD;
	add.f64 	%fd21639, %fd6389, %fd21638;
	div.rn.f64 	%fd21640, %fd21637, %fd21639;
	setp.lt.f64 	%p14567, %fd21640, %fd27468;
	selp.f64 	%fd27472, %fd27472, %fd27469, %p14567;
	selp.f64 	%fd27473, %fd27473, %fd27470, %p14567;
	selp.f64 	%fd27468, %fd27468, %fd21640, %p14567;
$L__BB1_14174:
	add.f64 	%fd21641, %fd27476, 0dC016CCCCCCCCCCCD;
	add.f64 	%fd6578, %fd6389, %fd21641;
	abs.f64 	%fd21642, %fd27473;
	setp.geu.f64 	%p14568, %fd21642, 0d41CDCD64FF800000;
	@%p14568 bra 	$L__BB1_14176;
	add.f64 	%fd21643, %fd27475, 0d4069000000000000;
	div.rn.f64 	%fd21644, %fd21643, %fd6578;
	setp.lt.f64 	%p14569, %fd27468, %fd21644;
	selp.f64 	%fd27475, %fd27475, %fd27473, %p14569;
	selp.f64 	%fd27476, %fd27476, %fd27472, %p14569;
$L__BB1_14176:
	setp.eq.s32 	%p14570, %r5437, 0;
	@%p14570 bra 	$L__BB1_14190;
	and.b32  	%r5490, %r5437, 15;
	setp.lt.u32 	%p14571, %r5437, 16;
	mov.b32 	%r29271, 0;
	@%p14571 bra 	$L__BB1_14180;
	and.b32  	%r29271, %r5437, 2147483632;
	mov.b32 	%r29269, 0;
$L__BB1_14179:
	.pragma "nounroll";
	mul.wide.u32 	%rd13055, %r29269, 4;
	add.s64 	%rd13056, %rd10, %rd13055;
	mov.b32 	%r22488, 0;
	st.local.u32 	[%rd13056], %r22488;
	st.local.u32 	[%rd13056+4], %r22488;
	st.local.u32 	[%rd13056+8], %r22488;
	st.local.u32 	[%rd13056+12], %r22488;
	st.local.u32 	[%rd13056+16], %r22488;
	st.local.u32 	[%rd13056+20], %r22488;
	st.local.u32 	[%rd13056+24], %r22488;
	st.local.u32 	[%rd13056+28], %r22488;
	st.local.u32 	[%rd13056+32], %r22488;
	st.local.u32 	[%rd13056+36], %r22488;
	st.local.u32 	[%rd13056+40], %r22488;
	st.local.u32 	[%rd13056+44], %r22488;
	st.local.u32 	[%rd13056+48], %r22488;
	st.local.u32 	[%rd13056+52], %r22488;
	st.local.u32 	[%rd13056+56], %r22488;
	st.local.u32 	[%rd13056+60], %r22488;
	add.s32 	%r29269, %r29269, 16;
	setp.ne.s32 	%p14572, %r29269, %r29271;
	@%p14572 bra 	$L__BB1_14179;
$L__BB1_14180:
	setp.eq.s32 	%p14573, %r5490, 0;
	@%p14573 bra 	$L__BB1_14190;
	and.b32  	%r5495, %r5437, 7;
	setp.lt.u32 	%p14574, %r5490, 8;
	@%p14574 bra 	$L__BB1_14183;
	mul.wide.u32 	%rd13057, %r29271, 4;
	add.s64 	%rd13058, %rd10, %rd13057;
	mov.b32 	%r22489, 0;
	st.local.u32 	[%rd13058], %r22489;
	st.local.u32 	[%rd13058+4], %r22489;
	st.local.u32 	[%rd13058+8], %r22489;
	st.local.u32 	[%rd13058+12], %r22489;
	st.local.u32 	[%rd13058+16], %r22489;
	st.local.u32 	[%rd13058+20], %r22489;
	st.local.u32 	[%rd13058+24], %r22489;
	st.local.u32 	[%rd13058+28], %r22489;
	add.s32 	%r29271, %r29271, 8;
$L__BB1_14183:
	setp.eq.s32 	%p14575, %r5495, 0;
	@%p14575 bra 	$L__BB1_14190;
	and.b32  	%r5498, %r5437, 3;
	setp.lt.u32 	%p14576, %r5495, 4;
	@%p14576 bra 	$L__BB1_14186;
	mul.wide.u32 	%rd13059, %r29271, 4;
	add.s64 	%rd13060, %rd10, %rd13059;
	mov.b32 	%r22490, 0;
	st.local.u32 	[%rd13060], %r22490;
	st.local.u32 	[%rd13060+4], %r22490;
	st.local.u32 	[%rd13060+8], %r22490;
	st.local.u32 	[%rd13060+12], %r22490;
	add.s32 	%r29271, %r29271, 4;
$L__BB1_14186:
	setp.eq.s32 	%p14577, %r5498, 0;
	@%p14577 bra 	$L__BB1_14190;
	mul.wide.u32 	%rd13061, %r29271, 4;
	add.s64 	%rd1704, %rd10, %rd13061;
	mov.b32 	%r22491, 0;
	st.local.u32 	[%rd1704], %r22491;
	setp.eq.s32 	%p14578, %r5498, 1;
	@%p14578 bra 	$L__BB1_14190;
	mov.b32 	%r22492, 0;
	st.local.u32 	[%rd1704+4], %r22492;
	setp.eq.s32 	%p14579, %r5498, 2;
	@%p14579 bra 	$L__BB1_14190;
	mov.b32 	%r22493, 0;
	st.local.u32 	[%rd1704+8], %r22493;
$L__BB1_14190:
	@%p14528 bra 	$L__BB1_14204;
	and.b32  	%r5501, %r5439, 15;
	setp.lt.u32 	%p14581, %r5439, 16;
	mov.b32 	%r29275, 0;
	@%p14581 bra 	$L__BB1_14194;
	and.b32  	%r29275, %r5439, 2147483632;
	mov.b32 	%r29273, 0;
$L__BB1_14193:
	.pragma "nounroll";
	mul.wide.u32 	%rd13062, %r29273, 4;
	add.s64 	%rd13063, %rd11, %rd13062;
	mov.b32 	%r22496, 0;
	st.local.u32 	[%rd13063], %r22496;
	st.local.u32 	[%rd13063+4], %r22496;
	st.local.u32 	[%rd13063+8], %r22496;
	st.local.u32 	[%rd13063+12], %r22496;
	st.local.u32 	[%rd13063+16], %r22496;
	st.local.u32 	[%rd13063+20], %r22496;
	st.local.u32 	[%rd13063+24], %r22496;
	st.local.u32 	[%rd13063+28], %r22496;
	st.local.u32 	[%rd13063+32], %r22496;
	st.local.u32 	[%rd13063+36], %r22496;
	st.local.u32 	[%rd13063+40], %r22496;
	st.local.u32 	[%rd13063+44], %r22496;
	st.local.u32 	[%rd13063+48], %r22496;
	st.local.u32 	[%rd13063+52], %r22496;
	st.local.u32 	[%rd13063+56], %r22496;
	st.local.u32 	[%rd13063+60], %r22496;
	add.s32 	%r29273, %r29273, 16;
	setp.ne.s32 	%p14582, %r29273, %r29275;
	@%p14582 bra 	$L__BB1_14193;
$L__BB1_14194:
	setp.eq.s32 	%p14583, %r5501, 0;
	@%p14583 bra 	$L__BB1_14204;
	and.b32  	%r5506, %r5439, 7;
	setp.lt.u32 	%p14584, %r5501, 8;
	@%p14584 bra 	$L__BB1_14197;
	mul.wide.u32 	%rd13064, %r29275, 4;
	add.s64 	%rd13065, %rd11, %rd13064;
	mov.b32 	%r22497, 0;
	st.local.u32 	[%rd13065], %r22497;
	st.local.u32 	[%rd13065+4], %r22497;
	st.local.u32 	[%rd13065+8], %r22497;
	st.local.u32 	[%rd13065+12], %r22497;
	st.local.u32 	[%rd13065+16], %r22497;
	st.local.u32 	[%rd13065+20], %r22497;
	st.local.u32 	[%rd13065+24], %r22497;
	st.local.u32 	[%rd13065+28], %r22497;
	add.s32 	%r29275, %r29275, 8;
$L__BB1_14197:
	setp.eq.s32 	%p14585, %r5506, 0;
	@%p14585 bra 	$L__BB1_14204;
	and.b32  	%r5509, %r5439, 3;
	setp.lt.u32 	%p14586, %r5506, 4;
	@%p14586 bra 	$L__BB1_14200;
	mul.wide.u32 	%rd13066, %r29275, 4;
	add.s64 	%rd13067, %rd11, %rd13066;
	mov.b32 	%r22498, 0;
	st.local.u32 	[%rd13067], %r22498;
	st.local.u32 	[%rd13067+4], %r22498;
	st.local.u32 	[%rd13067+8], %r22498;
	st.local.u32 	[%rd13067+12], %r22498;
	add.s32 	%r29275, %r29275, 4;
$L__BB1_14200:
	setp.eq.s32 	%p14587, %r5509, 0;
	@%p14587 bra 	$L__BB1_14204;
	mul.wide.u32 	%rd13068, %r29275, 4;
	add.s64 	%rd1705, %rd11, %rd13068;
	mov.b32 	%r22499, 0;
	st.local.u32 	[%rd1705], %r22499;
	setp.eq.s32 	%p14588, %r5509, 1;
	@%p14588 bra 	$L__BB1_14204;
	mov.b32 	%r22500, 0;
	st.local.u32 	[%rd1705+4], %r22500;
	setp.eq.s32 	%p14589, %r5509, 2;
	@%p14589 bra 	$L__BB1_14204;
	mov.b32 	%r22501, 0;
	st.local.u32 	[%rd1705+8], %r22501;
$L__BB1_14204:
	add.s32 	%r22502, %r29499, -1;
	add.s32 	%r5512, %r29498, -1;
	mad.lo.s32 	%r5513, %r22502, %r5439, %r5512;
	mul.wide.s32 	%rd13069, %r5513, 8;
	add.s64 	%rd13070, %rd8, %rd13069;
	ld.local.f64 	%fd21646, [%rd13070];
	abs.f64 	%fd21647, %fd21646;
	setp.geu.f64 	%p14590, %fd21647, 0d41CDCD64FF800000;
	mov.f64 	%fd27483, 0d0000000000000000;
	@%p14590 bra 	$L__BB1_14252;
	mul.wide.u32 	%rd13071, %r29499, 4;
	add.s64 	%rd13072, %rd10, %rd13071;
	st.local.u32 	[%rd13072+-4], %r29498;
	mul.wide.s32 	%rd13073, %r5512, 4;
	add.s64 	%rd13074, %rd11, %rd13073;
	st.local.u32 	[%rd13074], %r29499;
$L__BB1_14206:
	cvt.s64.s32 	%rd13075, %r29499;
	add.s64 	%rd1706, %rd12, %rd13075;
	ld.local.u8 	%rs978, [%rd1706];
	cvt.u32.u16 	%r22503, %rs978;
	cvt.s32.s8 	%r22504, %r22503;
	cvt.u32.u16 	%r22505, %rs6986;
	cvt.s32.s8 	%r22506, %r22505;
	add.s32 	%r22507, %r22506, %r22504;
	setp.eq.s32 	%p14591, %r22507, 3;
	@%p14591 bra 	$L__BB1_14208;
	add.s32 	%r22508, %r29499, -1;
	mad.lo.s32 	%r22509, %r22508, %r5439, %r29498;
	add.s32 	%r22510, %r22509, -1;
	mul.wide.s32 	%rd13076, %r22510, 8;
	add.s64 	%rd13077, %rd9, %rd13076;
	mov.b64 	%rd13078, -4616189618054758400;
	st.local.u64 	[%rd13077], %rd13078;
	add.s64 	%rd13079, %rd8, %rd13076;
	mov.b64 	%rd13080, 9218868437227405312;
	st.local.u64 	[%rd13079], %rd13080;
	mov.f64 	%fd27481, 0dBFF0000000000000;
	mov.f64 	%fd27480, 0d7FF0000000000000;
	bra.uni 	$L__BB1_14219;
$L__BB1_14208:
	cvt.s32.s8 	%r22512, %r22503;
	mul.wide.s32 	%rd13081, %r22512, 5;
	cvt.u64.u16 	%rd13082, %rs6986;
	cvt.s64.s8 	%rd1707, %rd13082;
	add.s64 	%rd1708, %rd13081, %rd1707;
	shl.b64 	%rd13083, %rd1708, 3;
	add.s64 	%rd13084, %rd1, %rd13083;
	ld.global.f64 	%fd27481, [%rd13084+45440];
	cvt.s64.s32 	%rd13085, %r29498;
	add.s64 	%rd13086, %rd13, %rd13085;
	ld.local.u8 	%rs5414, [%rd1706+-1];
	cvt.u64.u16 	%rd13087, %rs5414;
	cvt.s64.s8 	%rd1709, %rd13087;
	ld.local.s8 	%rs5415, [%rd13086+-1];
	cvt.u32.u16 	%r22513, %rs5415;
	cvt.u32.u16 	%r22514, %rs6986;
	prmt.b32 	%r22515, %r22514, %r22513, 0x3340U;
	prmt.b32 	%r22516, %r22503, 0, 0x3340U;
	prmt.b32 	%r22517, %r22515, %r22516, 0x5410U;
	cvt.u32.u16 	%r22518, %rs5414;
	cvt.s32.s8 	%r22519, %r22518;
	mov.b32 	%r22520, 334205;
	dp4a.s32.u32 	%r22521, %r22517, %r22520, %r22519;
	mul.wide.s32 	%rd13088, %r22521, 8;
	add.s64 	%rd13089, %rd1, %rd13088;
	ld.global.f64 	%fd21650, [%rd13089+35440];
	add.f64 	%fd21651, %fd27481, %fd21650;
	ld.global.f64 	%fd27480, [%rd13084+45640];
	ld.global.f64 	%fd21652, [%rd13089+40440];
	add.f64 	%fd21653, %fd27480, %fd21652;
	abs.f64 	%fd21654, %fd21653;
	setp.gt.f64 	%p14592, %fd21654, 0d41CDCD64FF800000;
	selp.f64 	%fd6585, 0dBFF0000000000000, %fd21651, %p14592;
	selp.f64 	%fd6586, 0d7FF0000000000000, %fd21653, %p14592;
	cvt.s16.s8 	%rs5416, %rs6986;
	mov.b32 	%r22522, {%rs5416, %rs5415};
	mov.b32 	%r22523, 1305;
	dp2a.lo.s32.u32 	%r22524, %r22522, %r22523, %r22512;
	mul.wide.s32 	%rd13090, %r22524, 8;
	add.s64 	%rd1710, %rd1, %rd13090;
	ld.global.f64 	%fd6587, [%rd1710+21000];
	abs.f64 	%fd21655, %fd6587;
	setp.geu.f64 	%p14593, %fd21655, 0d41CDCD64FF800000;
	@%p14593 bra 	$L__BB1_14212;
	mad.lo.s64 	%rd13094, %rd1707, 24, %rd1708;
	add.s64 	%rd13095, %rd13094, %rd1709;
	shl.b64 	%rd13096, %rd13095, 3;
	add.s64 	%rd1711, %rd1, %rd13096;
	ld.global.f64 	%fd6588, [%rd1711+23000];
	abs.f64 	%fd21670, %fd6588;
	setp.lt.f64 	%p14598, %fd21670, 0d41CDCD64FF800000;
	@%p14598 bra 	$L__BB1_14215;
	ld.global.f64 	%fd21671, [%rd1710+20000];
	add.f64 	%fd21672, %fd27481, %fd21671;
	add.f64 	%fd21673, %fd27480, %fd6587;
	abs.f64 	%fd21674, %fd21673;
	setp.gt.f64 	%p14599, %fd21674, 0d41CDCD64FF800000;
	selp.f64 	%fd27477, 0dBFF0000000000000, %fd21672, %p14599;
	selp.f64 	%fd27478, 0d7FF0000000000000, %fd21673, %p14599;
	add.f64 	%fd21675, %fd27478, 0d4069000000000000;
	add.f64 	%fd21676, %fd27477, 0dC016CCCCCCCCCCCD;
	add.f64 	%fd21677, %fd6389, %fd21676;
	div.rn.f64 	%fd27479, %fd21675, %fd21677;
	abs.f64 	%fd21678, %fd6586;
	setp.geu.f64 	%p14600, %fd21678, 0d41CDCD64FF800000;
	@%p14600 bra 	$L__BB1_14217;
	add.f64 	%fd21679, %fd6586, 0d4069000000000000;
	add.f64 	%fd21680, %fd6585, 0dC016CCCCCCCCCCCD;
	add.f64 	%fd21681, %fd6389, %fd21680;
	div.rn.f64 	%fd21682, %fd21679, %fd21681;
	setp.lt.f64 	%p14601, %fd21682, %fd27479;
	selp.f64 	%fd27477, %fd27477, %fd6585, %p14601;
	selp.f64 	%fd27478, %fd27478, %fd6586, %p14601;
	selp.f64 	%fd27479, %fd27479, %fd21682, %p14601;
	bra.uni 	$L__BB1_14217;
$L__BB1_14212:
	mad.lo.s64 	%rd13091, %rd1707, 24, %rd1708;
	add.s64 	%rd13092, %rd13091, %rd1709;
	shl.b64 	%rd13093, %rd13092, 3;
	add.s64 	%rd1712, %rd1, %rd13093;
	ld.global.f64 	%fd6589, [%rd1712+23000];
	abs.f64 	%fd21657, %fd6589;
	setp.geu.f64 	%p14594, %fd21657, 0d41CDCD64FF800000;
	mov.f64 	%fd27477, %fd6585;
	mov.f64 	%fd27478, %fd6586;
	@%p14594 bra 	$L__BB1_14217;
	ld.global.f64 	%fd21658, [%rd1712+22000];
	add.f64 	%fd21659, %fd27481, %fd21658;
	add.f64 	%fd21660, %fd27480, %fd6589;
	abs.f64 	%fd21661, %fd21660;
	setp.gt.f64 	%p14595, %fd21661, 0d41CDCD64FF800000;
	selp.f64 	%fd27477, 0dBFF0000000000000, %fd21659, %p14595;
	selp.f64 	%fd27478, 0d7FF0000000000000, %fd21660, %p14595;
	add.f64 	%fd21662, %fd27478, 0d4069000000000000;
	add.f64 	%fd21663, %fd27477, 0dC016CCCCCCCCCCCD;
	add.f64 	%fd21664, %fd6389, %fd21663;
	div.rn.f64 	%fd27479, %fd21662, %fd21664;
	abs.f64 	%fd21665, %fd6586;
	setp.geu.f64 	%p14596, %fd21665, 0d41CDCD64FF800000;
	@%p14596 bra 	$L__BB1_14217;
	add.f64 	%fd21666, %fd6586, 0d4069000000000000;
	add.f64 	%fd21667, %fd6585, 0dC016CCCCCCCCCCCD;
	add.f64 	%fd21668, %fd6389, %fd21667;
	div.rn.f64 	%fd21669, %fd21666, %fd21668;
	setp.lt.f64 	%p14597, %fd21669, %fd27479;
	selp.f64 	%fd27477, %fd27477, %fd6585, %p14597;
	selp.f64 	%fd27478, %fd27478, %fd6586, %p14597;
	selp.f64 	%fd27479, %fd27479, %fd21669, %p14597;
	bra.uni 	$L__BB1_14217;
$L__BB1_14215:
	ld.global.f64 	%fd21683, [%rd1710+20000];
	add.f64 	%fd21684, %fd27481, %fd21683;
	ld.global.f64 	%fd21685, [%rd1711+22000];
	add.f64 	%fd21686, %fd21684, %fd21685;
	add.f64 	%fd21687, %fd27480, %fd6587;
	add.f64 	%fd21688, %fd21687, %fd6588;
	abs.f64 	%fd21689, %fd21688;
	setp.gt.f64 	%p14602, %fd21689, 0d41CDCD64FF800000;
	selp.f64 	%fd27477, 0dBFF0000000000000, %fd21686, %p14602;
	selp.f64 	%fd27478, 0d7FF0000000000000, %fd21688, %p14602;
	add.f64 	%fd21690, %fd27478, 0d4069000000000000;
	add.f64 	%fd21691, %fd27477, 0dC016CCCCCCCCCCCD;
	add.f64 	%fd21692, %fd6389, %fd21691;
	div.rn.f64 	%fd27479, %fd21690, %fd21692;
	abs.f64 	%fd21693, %fd6586;
	setp.geu.f64 	%p14603, %fd21693, 0d41CDCD64FF800000;
	@%p14603 bra 	$L__BB1_14217;
	add.f64 	%fd21694, %fd6586, 0d4069000000000000;
	add.f64 	%fd21695, %fd6585, 0dC016CCCCCCCCCCCD;
	add.f64 	%fd21696, %fd6389, %fd21695;
	div.rn.f64 	%fd21697, %fd21694, %fd21696;
	setp.lt.f64 	%p14604, %fd21697, %fd27479;
	selp.f64 	%fd27477, %fd27477, %fd6585, %p14604;
	selp.f64 	%fd27478, %fd27478, %fd6586, %p14604;
	selp.f64 	%fd27479, %fd27479, %fd21697, %p14604;
$L__BB1_14217:
	abs.f64 	%fd21698, %fd27478;
	setp.geu.f64 	%p14605, %fd21698, 0d41CDCD64FF800000;
	@%p14605 bra 	$L__BB1_14219;
	add.f64 	%fd21699, %fd27480, 0d4069000000000000;
	add.f64 	%fd21700, %fd27481, 0dC016CCCCCCCCCCCD;
	add.f64 	%fd21701, %fd6389, %fd21700;
	div.rn.f64 	%fd21702, %fd21699, %fd21701;
	setp.lt.f64 	%p14606, %fd27479, %fd21702;
	selp.f64 	%fd27480, %fd27480, %fd27478, %p14606;
	selp.f64 	%fd27481, %fd27481, %fd27477, %p14606;
$L__BB1_14219:
	add.s32 	%r5516, %r29499, -1;
	mul.lo.s32 	%r5517, %r5516, %r5439;
	add.s32 	%r5518, %r29498, -1;
	add.s32 	%r5519, %r5518, %r5517;
	mul.wide.s32 	%rd13097, %r5519, 8;
	add.s64 	%rd13098, %rd9, %rd13097;
	ld.local.f64 	%fd6615, [%rd13098];
	abs.f64 	%fd6616, %fd6615;
	abs.f64 	%fd21703, %fd27481;
	max.f64 	%fd21705, %fd6616, %fd21703;
	setp.gt.f64 	%p14607, %fd21705, 0d41CDCD64FF800000;
	sub.f64 	%fd21706, %fd6615, %fd27481;
	abs.f64 	%fd21707, %fd21706;
	setp.geu.f64 	%p14608, %fd21707, 0d3EE4F8B588E368F1;
	or.pred  	%p14609, %p14607, %p14608;
	@%p14609 bra 	$L__BB1_15329;
	mul.wide.s32 	%rd13099, %r5519, 8;
	add.s64 	%rd13100, %rd8, %rd13099;
	ld.local.f64 	%fd21709, [%rd13100];
	abs.f64 	%fd21710, %fd21709;
	abs.f64 	%fd21711, %fd27480;
	max.f64 	%fd21713, %fd21710, %fd21711;
	setp.gt.f64 	%p14610, %fd21713, 0d41CDCD64FF800000;
	sub.f64 	%fd21714, %fd21709, %fd27480;
	abs.f64 	%fd21715, %fd21714;
	setp.geu.f64 	%p14611, %fd21715, 0d3EE4F8B588E368F1;
	or.pred  	%p14612, %p14610, %p14611;
	@%p14612 bra 	$L__BB1_15329;
	mul.wide.s32 	%rd13101, %r5513, 8;
	add.s64 	%rd13102, %rd8, %rd13101;
	ld.local.f64 	%fd21718, [%rd13102];
	add.f64 	%fd6617, %fd27475, %fd21718;
	add.s64 	%rd13103, %rd9, %rd13101;
	ld.local.f64 	%fd21719, [%rd13103];
	add.f64 	%fd6618, %fd27476, %fd21719;
	mov.f64 	%fd27482, 0d3FE0000000000000;
	@%p14552 bra 	$L__BB1_14251;
	mov.b32 	%r29302, 0;
	@%p14570 bra 	$L__BB1_14236;
	and.b32  	%r5520, %r5437, 15;
	setp.lt.u32 	%p14615, %r5437, 16;
	mov.b32 	%r29302, 0;
	mov.u32 	%r29286, %r29302;
	@%p14615 bra 	$L__BB1_14226;
	and.b32  	%r29286, %r5437, 2147483632;
	mov.b32 	%r29302, 0;
	mov.u32 	%r29280, %r29302;
$L__BB1_14225:
	.pragma "nounroll";
	mul.wide.u32 	%rd13104, %r29280, 4;
	add.s64 	%rd13105, %rd10, %rd13104;
	ld.local.u32 	%r22529, [%rd13105];
	setp.gt.s32 	%p14616, %r22529, 0;
	selp.u32 	%r22530, 1, 0, %p14616;
	add.s32 	%r22531, %r29302, %r22530;
	ld.local.u32 	%r22532, [%rd13105+4];
	setp.gt.s32 	%p14617, %r22532, 0;
	selp.u32 	%r22533, 1, 0, %p14617;
	add.s32 	%r22534, %r22531, %r22533;
	ld.local.u32 	%r22535, [%rd13105+8];
	setp.gt.s32 	%p14618, %r22535, 0;
	selp.u32 	%r22536, 1, 0, %p14618;
	add.s32 	%r22537, %r22534, %r22536;
	ld.local.u32 	%r22538, [%rd13105+12];
	setp.gt.s32 	%p14619, %r22538, 0;
	selp.u32 	%r22539, 1, 0, %p14619;
	add.s32 	%r22540, %r22537, %r22539;
	ld.local.u32 	%r22541, [%rd13105+16];
	setp.gt.s32 	%p14620, %r22541, 0;
	selp.u32 	%r22542, 1, 0, %p14620;
	add.s32 	%r22543, %r22540, %r22542;
	ld.local.u32 	%r22544, [%rd13105+20];
	setp.gt.s32 	%p14621, %r22544, 0;
	selp.u32 	%r22545, 1, 0, %p14621;
	add.s32 	%r22546, %r22543, %r22545;
	ld.local.u32 	%r22547, [%rd13105+24];
	setp.gt.s32 	%p14622, %r22547, 0;
	selp.u32 	%r22548, 1, 0, %p14622;
	add.s32 	%r22549, %r22546, %r22548;
	ld.local.u32 	%r22550, [%rd13105+28];
	setp.gt.s32 	%p14623, %r22550, 0;
	selp.u32 	%r22551, 1, 0, %p14623;
	add.s32 	%r22552, %r22549, %r22551;
	ld.local.u32 	%r22553, [%rd13105+32];
	setp.gt.s32 	%p14624, %r22553, 0;
	selp.u32 	%r22554, 1, 0, %p14624;
	add.s32 	%r22555, %r22552, %r22554;
	ld.local.u32 	%r22556, [%rd13105+36];
	setp.gt.s32 	%p14625, %r22556, 0;
	selp.u32 	%r22557, 1, 0, %p14625;
	add.s32 	%r22558, %r22555, %r22557;
	ld.local.u32 	%r22559, [%rd13105+40];
	setp.gt.s32 	%p14626, %r22559, 0;
	selp.u32 	%r22560, 1, 0, %p14626;
	add.s32 	%r22561, %r22558, %r22560;
	ld.local.u32 	%r22562, [%rd13105+44];
	setp.gt.s32 	%p14627, %r22562, 0;
	selp.u32 	%r22563, 1, 0, %p14627;
	add.s32 	%r22564, %r22561, %r22563;
	ld.local.u32 	%r22565, [%rd13105+48];
	setp.gt.s32 	%p14628, %r22565, 0;
	selp.u32 	%r22566, 1, 0, %p14628;
	add.s32 	%r22567, %r22564, %r22566;
	ld.local.u32 	%r22568, [%rd13105+52];
	setp.gt.s32 	%p14629, %r22568, 0;
	selp.u32 	%r22569, 1, 0, %p14629;
	add.s32 	%r22570, %r22567, %r22569;
	ld.local.u32 	%r22571, [%rd13105+56];
	setp.gt.s32 	%p14630, %r22571, 0;
	selp.u32 	%r22572, 1, 0, %p14630;
	add.s32 	%r22573, %r22570, %r22572;
	ld.local.u32 	%r22574, [%rd13105+60];
	setp.gt.s32 	%p14631, %r22574, 0;
	selp.u32 	%r22575, 1, 0, %p14631;
	add.s32 	%r29302, %r22573, %r22575;
	add.s32 	%r29280, %r29280, 16;
	setp.ne.s32 	%p14632, %r29280, %r29286;
	@%p14632 bra 	$L__BB1_14225;
$L__BB1_14226:
	setp.eq.s32 	%p14633, %r5520, 0;
	@%p14633 bra 	$L__BB1_14236;
	and.b32  	%r5529, %r5437, 7;
	setp.lt.u32 	%p14634, %r5520, 8;
	@%p14634 bra 	$L__BB1_14229;
	mul.wide.u32 	%rd13106, %r29286, 4;
	add.s64 	%rd13107, %rd10, %rd13106;
	ld.local.u32 	%r22577, [%rd13107];
	setp.gt.s32 	%p14635, %r22577, 0;
	selp.u32 	%r22578, 1, 0, %p14635;
	add.s32 	%r22579, %r29302, %r22578;
	ld.local.u32 	%r22580, [%rd13107+4];
	setp.gt.s32 	%p14636, %r22580, 0;
	selp.u32 	%r22581, 1, 0, %p14636;
	add.s32 	%r22582, %r22579, %r22581;
	ld.local.u32 	%r22583, [%rd13107+8];
	setp.gt.s32 	%p14637, %r22583, 0;
	selp.u32 	%r22584, 1, 0, %p14637;
	add.s32 	%r22585, %r22582, %r22584;
	ld.local.u32 	%r22586, [%rd13107+12];
	setp.gt.s32 	%p14638, %r22586, 0;
	selp.u32 	%r22587, 1, 0, %p14638;
	add.s32 	%r22588, %r22585, %r22587;
	ld.local.u32 	%r22589, [%rd13107+16];
	setp.gt.s32 	%p14639, %r22589, 0;
	selp.u32 	%r22590, 1, 0, %p14639;
	add.s32 	%r22591, %r22588, %r22590;
	ld.local.u32 	%r22592, [%rd13107+20];
	setp.gt.s32 	%p14640, %r22592, 0;
	selp.u32 	%r22593, 1, 0, %p14640;
	add.s32 	%r22594, %r22591, %r22593;
	ld.local.u32 	%r22595, [%rd13107+24];
	setp.gt.s32 	%p14641, %r22595, 0;
	selp.u32 	%r22596, 1, 0, %p14641;
	add.s32 	%r22597, %r22594, %r22596;
	ld.local.u32 	%r22598, [%rd13107+28];
	setp.gt.s32 	%p14642, %r22598, 0;
	selp.u32 	%r22599, 1, 0, %p14642;
	add.s32 	%r29302, %r22597, %r22599;
	add.s32 	%r29286, %r29286, 8;
$L__BB1_14229:
	setp.eq.s32 	%p14643, %r5529, 0;
	@%p14643 bra 	$L__BB1_14236;
	and.b32  	%r5535, %r5437, 3;
	setp.lt.u32 	%p14644, %r5529, 4;
	@%p14644 bra 	$L__BB1_14232;
	mul.wide.u32 	%rd13108, %r29286, 4;
	add.s64 	%rd13109, %rd10, %rd13108;
	ld.local.u32 	%r22601, [%rd13109];
	setp.gt.s32 	%p14645, %r22601, 0;
	selp.u32 	%r22602, 1, 0, %p14645;
	add.s32 	%r22603, %r29302, %r22602;
	ld.local.u32 	%r22604, [%rd13109+4];
	setp.gt.s32 	%p14646, %r22604, 0;
	selp.u32 	%r22605, 1, 0, %p14646;
	add.s32 	%r22606, %r22603, %r22605;
	ld.local.u32 	%r22607, [%rd13109+8];
	setp.gt.s32 	%p14647, %r22607, 0;
	selp.u32 	%r22608, 1, 0, %p14647;
	add.s32 	%r22609, %r22606, %r22608;
	ld.local.u32 	%r22610, [%rd13109+12];
	setp.gt.s32 	%p14648, %r22610, 0;
	selp.u32 	%r22611, 1, 0, %p14648;
	add.s32 	%r29302, %r22609, %r22611;
	add.s32 	%r29286, %r29286, 4;
$L__BB1_14232:
	setp.eq.s32 	%p14649, %r5535, 0;
	@%p14649 bra 	$L__BB1_14236;
	mul.wide.u32 	%rd13110, %r29286, 4;
	add.s64 	%rd1713, %rd10, %rd13110;
	ld.local.u32 	%r22612, [%rd1713];
	setp.gt.s32 	%p14650, %r22612, 0;
	selp.u32 	%r22613, 1, 0, %p14650;
	add.s32 	%r29302, %r29302, %r22613;
	setp.eq.s32 	%p14651, %r5535, 1;
	@%p14651 bra 	$L__BB1_14236;
	ld.local.u32 	%r22614, [%rd1713+4];
	setp.gt.s32 	%p14652, %r22614, 0;
	selp.u32 	%r22615, 1, 0, %p14652;
	add.s32 	%r29302, %r29302, %r22615;
	setp.eq.s32 	%p14653, %r5535, 2;
	@%p14653 bra 	$L__BB1_14236;
	ld.local.u32 	%r22616, [%rd1713+8];
	setp.gt.s32 	%p14654, %r22616, 0;
	selp.u32 	%r22617, 1, 0, %p14654;
	add.s32 	%r29302, %r29302, %r22617;
$L__BB1_14236:
	@%p14528 bra 	$L__BB1_14250;
	and.b32  	%r5545, %r5439, 15;
	setp.lt.u32 	%p14656, %r5439, 16;
	mov.b32 	%r29298, 0;
	@%p14656 bra 	$L__BB1_14240;
	and.b32  	%r29298, %r5439, 2147483632;
	mov.b32 	%r29292, 0;
$L__BB1_14239:
	.pragma "nounroll";
	mul.wide.u32 	%rd13111, %r29292, 4;
	add.s64 	%rd13112, %rd11, %rd13111;
	ld.local.u32 	%r22621, [%rd13112];
	setp.gt.s32 	%p14657, %r22621, 0;
	selp.u32 	%r22622, 1, 0, %p14657;
	add.s32 	%r22623, %r29302, %r22622;
	ld.local.u32 	%r22624, [%rd13112+4];
	setp.gt.s32 	%p14658, %r22624, 0;
	selp.u32 	%r22625, 1, 0, %p14658;
	add.s32 	%r22626, %r22623, %r22625;
	ld.local.u32 	%r22627, [%rd13112+8];
	setp.gt.s32 	%p14659, %r22627, 0;
	selp.u32 	%r22628, 1, 0, %p14659;
	add.s32 	%r22629, %r22626, %r22628;
	ld.local.u32 	%r22630, [%rd13112+12];
	setp.gt.s32 	%p14660, %r22630, 0;
	selp.u32 	%r22631, 1, 0, %p14660;
	add.s32 	%r22632, %r22629, %r22631;
	ld.local.u32 	%r22633, [%rd13112+16];
	setp.gt.s32 	%p14661, %r22633, 0;
	selp.u32 	%r22634, 1, 0, %p14661;
	add.s32 	%r22635, %r22632, %r22634;
	ld.local.u32 	%r22636, [%rd13112+20];
	setp.gt.s32 	%p14662, %r22636, 0;
	selp.u32 	%r22637, 1, 0, %p14662;
	add.s32 	%r22638, %r22635, %r22637;
	ld.local.u32 	%r22639, [%rd13112+24];
	setp.gt.s32 	%p14663, %r22639, 0;
	selp.u32 	%r22640, 1, 0, %p14663;
	add.s32 	%r22641, %r22638, %r22640;
	ld.local.u32 	%r22642, [%rd13112+28];
	setp.gt.s32 	%p14664, %r22642, 0;
	selp.u32 	%r22643, 1, 0, %p14664;
	add.s32 	%r22644, %r22641, %r22643;
	ld.local.u32 	%r22645, [%rd13112+32];
	setp.gt.s32 	%p14665, %r22645, 0;
	selp.u32 	%r22646, 1, 0, %p14665;
	add.s32 	%r22647, %r22644, %r22646;
	ld.local.u32 	%r22648, [%rd13112+36];
	setp.gt.s32 	%p14666, %r22648, 0;
	selp.u32 	%r22649, 1, 0, %p14666;
	add.s32 	%r22650, %r22647, %r22649;
	ld.local.u32 	%r22651, [%rd13112+40];
	setp.gt.s32 	%p14667, %r22651, 0;
	selp.u32 	%r22652, 1, 0, %p14667;
	add.s32 	%r22653, %r22650, %r22652;
	ld.local.u32 	%r22654, [%rd13112+44];
	setp.gt.s32 	%p14668, %r22654, 0;
	selp.u32 	%r22655, 1, 0, %p14668;
	add.s32 	%r22656, %r22653, %r22655;
	ld.local.u32 	%r22657, [%rd13112+48];
	setp.gt.s32 	%p14669, %r22657, 0;
	selp.u32 	%r22658, 1, 0, %p14669;
	add.s32 	%r22659, %r22656, %r22658;
	ld.local.u32 	%r22660, [%rd13112+52];
	setp.gt.s32 	%p14670, %r22660, 0;
	selp.u32 	%r22661, 1, 0, %p14670;
	add.s32 	%r22662, %r22659, %r22661;
	ld.local.u32 	%r22663, [%rd13112+56];
	setp.gt.s32 	%p14671, %r22663, 0;
	selp.u32 	%r22664, 1, 0, %p14671;
	add.s32 	%r22665, %r22662, %r22664;
	ld.local.u32 	%r22666, [%rd13112+60];
	setp.gt.s32 	%p14672, %r22666, 0;
	selp.u32 	%r22667, 1, 0, %p14672;
	add.s32 	%r29302, %r22665, %r22667;
	add.s32 	%r29292, %r29292, 16;
	setp.ne.s32 	%p14673, %r29292, %r29298;
	@%p14673 bra 	$L__BB1_14239;
$L__BB1_14240:
	setp.eq.s32 	%p14674, %r5545, 0;
	@%p14674 bra 	$L__BB1_14250;
	and.b32  	%r5554, %r5439, 7;
	setp.lt.u32 	%p14675, %r5545, 8;
	@%p14675 bra 	$L__BB1_14243;
	mul.wide.u32 	%rd13113, %r29298, 4;
	add.s64 	%rd13114, %rd11, %rd13113;
	ld.local.u32 	%r22669, [%rd13114];
	setp.gt.s32 	%p14676, %r22669, 0;
	selp.u32 	%r22670, 1, 0, %p14676;
	add.s32 	%r22671, %r29302, %r22670;
	ld.local.u32 	%r22672, [%rd13114+4];
	setp.gt.s32 	%p14677, %r22672, 0;
	selp.u32 	%r22673, 1, 0, %p14677;
	add.s32 	%r22674, %r22671, %r22673;
	ld.local.u32 	%r22675, [%rd13114+8];
	setp.gt.s32 	%p14678, %r22675, 0;
	selp.u32 	%r22676, 1, 0, %p14678;
	add.s32 	%r22677, %r22674, %r22676;
	ld.local.u32 	%r22678, [%rd13114+12];
	setp.gt.s32 	%p14679, %r22678, 0;
	selp.u32 	%r22679, 1, 0, %p14679;
	add.s32 	%r22680, %r22677, %r22679;
	ld.local.u32 	%r22681, [%rd13114+16];
	setp.gt.s32 	%p14680, %r22681, 0;
	selp.u32 	%r22682, 1, 0, %p14680;
	add.s32 	%r22683, %r22680, %r22682;
	ld.local.u32 	%r22684, [%rd13114+20];
	setp.gt.s32 	%p14681, %r22684, 0;
	selp.u32 	%r22685, 1, 0, %p14681;
	add.s32 	%r22686, %r22683, %r22685;
	ld.local.u32 	%r22687, [%rd13114+24];
	setp.gt.s32 	%p14682, %r22687, 0;
	selp.u32 	%r22688, 1, 0, %p14682;
	add.s32 	%r22689, %r22686, %r22688;
	ld.local.u32 	%r22690, [%rd13114+28];
	setp.gt.s32 	%p14683, %r22690, 0;
	selp.u32 	%r22691, 1, 0, %p14683;
	add.s32 	%r29302, %r22689, %r22691;
	add.s32 	%r29298, %r29298, 8;
$L__BB1_14243:
	setp.eq.s32 	%p14684, %r5554, 0;
	@%p14684 bra 	$L__BB1_14250;
	and.b32  	%r5560, %r5439, 3;
	setp.lt.u32 	%p14685, %r5554, 4;
	@%p14685 bra 	$L__BB1_14246;
	mul.wide.u32 	%rd13115, %r29298, 4;
	add.s64 	%rd13116, %rd11, %rd13115;
	ld.local.u32 	%r22693, [%rd13116];
	setp.gt.s32 	%p14686, %r22693, 0;
	selp.u32 	%r22694, 1, 0, %p14686;
	add.s32 	%r22695, %r29302, %r22694;
	ld.local.u32 	%r22696, [%rd13116+4];
	setp.gt.s32 	%p14687, %r22696, 0;
	selp.u32 	%r22697, 1, 0, %p14687;
	add.s32 	%r22698, %r22695, %r22697;
	ld.local.u32 	%r22699, [%rd13116+8];
	setp.gt.s32 	%p14688, %r22699, 0;
	selp.u32 	%r22700, 1, 0, %p14688;
	add.s32 	%r22701, %r22698, %r22700;
	ld.local.u32 	%r22702, [%rd13116+12];
	setp.gt.s32 	%p14689, %r22702, 0;
	selp.u32 	%r22703, 1, 0, %p14689;
	add.s32 	%r29302, %r22701, %r22703;
	add.s32 	%r29298, %r29298, 4;
$L__BB1_14246:
	setp.eq.s32 	%p14690, %r5560, 0;
	@%p14690 bra 	$L__BB1_14250;
	mul.wide.u32 	%rd13117, %r29298, 4;
	add.s64 	%rd1714, %rd11, %rd13117;
	ld.local.u32 	%r22704, [%rd1714];
	setp.gt.s32 	%p14691, %r22704, 0;
	selp.u32 	%r22705, 1, 0, %p14691;
	add.s32 	%r29302, %r29302, %r22705;
	setp.eq.s32 	%p14692, %r5560, 1;
	@%p14692 bra 	$L__BB1_14250;
	ld.local.u32 	%r22706, [%rd1714+4];
	setp.gt.s32 	%p14693, %r22706, 0;
	selp.u32 	%r22707, 1, 0, %p14693;
	add.s32 	%r29302, %r29302, %r22707;
	setp.eq.s32 	%p14694, %r5560, 2;
	@%p14694 bra 	$L__BB1_14250;
	ld.local.u32 	%r22708, [%rd1714+8];
	setp.gt.s32 	%p14695, %r22708, 0;
	selp.u32 	%r22709, 1, 0, %p14695;
	add.s32 	%r29302, %r29302, %r22709;
$L__BB1_14250:
	shr.u32 	%r22710, %r29302, 1;
	add.s32 	%r22711, %r22710, -1;
	cvt.rn.f64.s32 	%fd21720, %r22711;
	add.f64 	%fd21721, %fd6618, 0dC016CCCCCCCCCCCD;
	fma.rn.f64 	%fd21722, %fd21720, 0dBFE0A2B1704FF434, %fd21721;
	add.f64 	%fd21723, %fd6389, %fd21722;
	add.f64 	%fd21724, %fd6617, 0d4069000000000000;
	div.rn.f64 	%fd21725, %fd21724, %fd21723;
	add.f64 	%fd21726, %fd21725, 0dC071126666666666;
	fma.rn.f64 	%fd27482, %fd21726, 0d4059000000000000, 0d3FE0000000000000;
$L__BB1_14251:
	cvt.rzi.s32.f64 	%r22712, %fd27482;
	cvt.rn.f64.s32 	%fd21727, %r22712;
	div.rn.f64 	%fd27483, %fd21727, 0d4059000000000000;
$L__BB1_14252:
	ld.param.f32 	%f839, [_Z16candidate_primerPcPiS0_S0_PfS1_S1_iffiiPdS_S0__param_9];
	add.f32 	%f718, %f839, 0fC1200000;
	cvt.f64.f32 	%fd21728, %f718;
	setp.leu.f64 	%p14696, %fd27483, %fd21728;
	selp.u32 	%r29247, 1, 0, %p14696;
$L__BB1_14253:
	ld.param.u32 	%r26883, [_Z16candidate_primerPcPiS0_S0_PfS1_S1_iffiiPdS_S0__param_11];
	setp.eq.s32 	%p14697, %r26883, 0;
	setp.eq.s32 	%p14698, %r29247, 0;
	or.pred  	%p14699, %p14697, %p14698;
	@%p14699 bra 	$L__BB1_14255;
	ld.param.u64 	%rd15923, [_Z16candidate_primerPcPiS0_S0_PfS1_S1_iffiiPdS_S0__param_14];
	ld.param.u64 	%rd15907, [_Z16candidate_primerPcPiS0_S0_PfS1_S1_iffiiPdS_S0__param_13];
	ld.param.u64 	%rd15891, [_Z16candidate_primerPcPiS0_S0_PfS1_S1_iffiiPdS_S0__param_12];
	ld.param.f32 	%f840, [_Z16candidate_primerPcPiS0_S0_PfS1_S1_iffiiPdS_S0__param_9];
	add.u64 	%rd13118, %SP, 10254;
	{ // callseq 12, 0
	.param .b64 param0;
	st.param.b64 	[param0], %rd13118;
	.param .b64 param1;
	st.param.b64 	[param1], %rd13118;
	.param .b32 param2;
	st.param.b32 	[param2], 4;
	.param .b64 param3;
	st.param.b64 	[param3], %rd15891;
	.param .b64 param4;
	st.param.b64 	[param4], %rd15907;
	.param .b64 param5;
	st.param.b64 	[param5], %rd15923;
	.param .b64 retval0;
	call.uni (retval0), 
	_Z4thalPcS_iPdS_Pi, 
	(
	param0, 
	param1, 
	param2, 
	param3, 
	param4, 
	param5
	);
	ld.param.f64 	%fd21729, [retval0];
	} // callseq 12
	add.f32 	%f719, %f840, 0fC1200000;
	cvt.f64.f32 	%fd21731, %f719;
	setp.leu.f64 	%p14700, %fd21729, %fd21731;
	selp.u32 	%r29247, 1, 0, %p14700;
$L__BB1_14255:
	setp.eq.s32 	%p14701, %r29247, 0;
	@%p14701 bra 	$L__BB1_14257;
	ld.param.u64 	%rd15834, [_Z16candidate_primerPcPiS0_S0_PfS1_S1_iffiiPdS_S0__param_2];
	cvta.to.global.u64 	%rd13119, %rd15834;
	shl.b32 	%r22714, %r26893, 3;
	mul.wide.s32 	%rd13120, %r22714, 4;
	add.s64 	%rd13121, %rd13119, %rd13120;
	mov.b32 	%r22715, 1;
	st.global.u32 	[%rd13121+24], %r22715;
$L__BB1_14257:
	add.u64 	%rd1715, %SPL, 10284;
	add.u64 	%rd1716, %SPL, 10254;
	ld.local.u8 	%rs5417, [%rd1716+23];
	setp.eq.s16 	%p14702, %rs5417, 65;
	@%p14702 bra 	$L__BB1_14263;
	setp.eq.s16 	%p14703, %rs5417, 67;
	@%p14703 bra 	$L__BB1_14261;
	setp.eq.s16 	%p14704, %rs5417, 84;
	@%p14704 bra 	$L__BB1_14262;
	mov.b16 	%rs6987, 67;
	st.local.u8 	[%rd1715], %rs6987;
	mov.b32 	%r29305, 2;
	bra.uni 	$L__BB1_14264;
$L__BB1_14261:
	mov.b16 	%rs6987, 71;
	st.local.u8 	[%rd1715], %rs6987;
	mov.b32 	%r29305, 3;
	bra.uni 	$L__BB1_14264;
$L__BB1_14262:
	mov.b16 	%rs6987, 65;
	st.local.u8 	[%rd1715], %rs6987;
	mov.b32 	%r29305, 3;
	bra.uni 	$L__BB1_14264;
$L__BB1_14263:
	mov.b16 	%rs6987, 84;
	st.local.u8 	[%rd1715], %rs6987;
	mov.b32 	%r29305, 3;
$L__BB1_14264:
	ld.local.u8 	%rs5422, [%rd1716+22];
	setp.eq.s16 	%p14705, %rs5422, 65;
	@%p14705 bra 	$L__BB1_14270;
	setp.eq.s16 	%p14706, %rs5422, 67;
	@%p14706 bra 	$L__BB1_14268;
	setp.eq.s16 	%p14707, %rs5422, 84;
	@%p14707 bra 	$L__BB1_14269;
	mov.b16 	%rs6988, 67;
	st.local.u8 	[%rd1715+1], %rs6988;
	mov.b32 	%r29306, 2;
	bra.uni 	$L__BB1_14271;
$L__BB1_14268:
	mov.b16 	%rs6988, 71;
	st.local.u8 	[%rd1715+1], %rs6988;
	mov.b32 	%r29306, 3;
	bra.uni 	$L__BB1_14271;
$L__BB1_14269:
	mov.b16 	%rs6988, 65;
	st.local.u8 	[%rd1715+1], %rs6988;
	mov.b32 	%r29306, 3;
	bra.uni 	$L__BB1_14271;
$L__BB1_14270:
	mov.b16 	%rs6988, 84;
	st.local.u8 	[%rd1715+1], %rs6988;
	mov.b32 	%r29306, 3;
$L__BB1_14271:
	ld.local.u8 	%rs5427, [%rd1716+21];
	setp.eq.s16 	%p14708, %rs5427, 65;
	@%p14708 bra 	$L__BB1_14277;
	setp.eq.s16 	%p14709, %rs5427, 67;
	@%p14709 bra 	$L__BB1_14275;
	setp.eq.s16 	%p14710, %rs5427, 84;
	@%p14710 bra 	$L__BB1_14276;
	mov.b16 	%rs6989, 67;
	st.local.u8 	[%rd1715+2], %rs6989;
	mov.b32 	%r29307, 2;
	bra.uni 	$L__BB1_14278;
$L__BB1_14275:
	mov.b16 	%rs6989, 71;
	st.local.u8 	[%rd1715+2], %rs6989;
	mov.b32 	%r29307, 3;
	bra.uni 	$L__BB1_14278;
$L__BB1_14276:
	mov.b16 	%rs6989, 65;
	st.local.u8 	[%rd1715+2], %rs6989;
	mov.b32 	%r29307, 3;
	bra.uni 	$L__BB1_14278;
$L__BB1_14277:
	mov.b16 	%rs6989, 84;
	st.local.u8 	[%rd1715+2], %rs6989;
	mov.b32 	%r29307, 3;
$L__BB1_14278:
	ld.local.u8 	%rs5432, [%rd1716+20];
	setp.eq.s16 	%p14711, %rs5432, 65;
	@%p14711 bra 	$L__BB1_14284;
	setp.eq.s16 	%p14712, %rs5432, 67;
	@%p14712 bra 	$L__BB1_14282;
	setp.eq.s16 	%p14713, %rs5432, 84;
	@%p14713 bra 	$L__BB1_14283;
	mov.b16 	%rs6990, 67;
	st.local.u8 	[%rd1715+3], %rs6990;
	mov.b32 	%r29308, 2;
	bra.uni 	$L__BB1_14285;
$L__BB1_14282:
	mov.b16 	%rs6990, 71;
	st.local.u8 	[%rd1715+3], %rs6990;
	mov.b32 	%r29308, 3;
	bra.uni 	$L__BB1_14285;
$L__BB1_14283:
	mov.b16 	%rs6990, 65;
	st.local.u8 	[%rd1715+3], %rs6990;
	mov.b32 	%r29308, 3;
	bra.uni 	$L__BB1_14285;
$L__BB1_14284:
	mov.b16 	%rs6990, 84;
	st.local.u8 	[%rd1715+3], %rs6990;
	mov.b32 	%r29308, 3;
$L__BB1_14285:
	ld.local.u8 	%rs5437, [%rd1716+19];
	setp.eq.s16 	%p14714, %rs5437, 65;
	@%p14714 bra 	$L__BB1_14291;
	setp.eq.s16 	%p14715, %rs5437, 67;
	@%p14715 bra 	$L__BB1_14289;
	setp.eq.s16 	%p14716, %rs5437, 84;
	@%p14716 bra 	$L__BB1_14290;
	mov.b16 	%rs6991, 67;
	st.local.u8 	[%rd1715+4], %rs6991;
	mov.b32 	%r29309, 2;
	bra.uni 	$L__BB1_14292;
$L__BB1_14289:
	mov.b16 	%rs6991, 71;
	st.local.u8 	[%rd1715+4], %rs6991;
	mov.b32 	%r29309, 3;
	bra.uni 	$L__BB1_14292;
$L__BB1_14290:
	mov.b16 	%rs6991, 65;
	st.local.u8 	[%rd1715+4], %rs6991;
	mov.b32 	%r29309, 3;
	bra.uni 	$L__BB1_14292;
$L__BB1_14291:
	mov.b16 	%rs6991, 84;
	st.local.u8 	[%rd1715+4], %rs6991;
	mov.b32 	%r29309, 3;
$L__BB1_14292:
	ld.local.u8 	%rs5442, [%rd1716+18];
	setp.eq.s16 	%p14717, %rs5442, 65;
	@%p14717 bra 	$L__BB1_14298;
	setp.eq.s16 	%p14718, %rs5442, 67;
	@%p14718 bra 	$L__BB1_14296;
	setp.eq.s16 	%p14719, %rs5442, 84;
	@%p14719 bra 	$L__BB1_14297;
	mov.b16 	%rs6992, 67;
	st.local.u8 	[%rd1715+5], %rs6992;
	mov.b32 	%r29310, 2;
	bra.uni 	$L__BB1_14299;
$L__BB1_14296:
	mov.b16 	%rs6992, 71;
	st.local.u8 	[%rd1715+5], %rs6992;
	mov.b32 	%r29310, 3;
	bra.uni 	$L__BB1_14299;
$L__BB1_14297:
	mov.b16 	%rs6992, 65;
	st.local.u8 	[%rd1715+5], %rs6992;
	mov.b32 	%r29310, 3;
	bra.uni 	$L__BB1_14299;
$L__BB1_14298:
	mov.b16 	%rs6992, 84;
	st.local.u8 	[%rd1715+5], %rs6992;
	mov.b32 	%r29310, 3;
$L__BB1_14299:
	ld.local.u8 	%rs5447, [%rd1716+17];
	setp.eq.s16 	%p14720, %rs5447, 65;
	@%p14720 bra 	$L__BB1_14305;
	setp.eq.s16 	%p14721, %rs5447, 67;
	@%p14721 bra 	$L__BB1_14303;
	setp.eq.s16 	%p14722, %rs5447, 84;
	@%p14722 bra 	$L__BB1_14304;
	mov.b16 	%rs5451, 67;
	st.local.u8 	[%rd1715+6], %rs5451;
	bra.uni 	$L__BB1_14306;
$L__BB1_14303:
	mov.b16 	%rs5448, 71;
	st.local.u8 	[%rd1715+6], %rs5448;
	bra.uni 	$L__BB1_14306;
$L__BB1_14304:
	mov.b16 	%rs5449, 65;
	st.local.u8 	[%rd1715+6], %rs5449;
	bra.uni 	$L__BB1_14306;
$L__BB1_14305:
	mov.b16 	%rs5450, 84;
	st.local.u8 	[%rd1715+6], %rs5450;
$L__BB1_14306:
	ld.local.u8 	%rs5452, [%rd1716+16];
	setp.eq.s16 	%p14723, %rs5452, 65;
	@%p14723 bra 	$L__BB1_14312;
	setp.eq.s16 	%p14724, %rs5452, 67;
	@%p14724 bra 	$L__BB1_14310;
	setp.eq.s16 	%p14725, %rs5452, 84;
	@%p14725 bra 	$L__BB1_14311;
	mov.b16 	%rs5456, 67;
	st.local.u8 	[%rd1715+7], %rs5456;
	bra.uni 	$L__BB1_14313;
$L__BB1_14310:
	mov.b16 	%rs5453, 71;
	st.local.u8 	[%rd1715+7], %rs5453;
	bra.uni 	$L__BB1_14313;
$L__BB1_14311:
	mov.b16 	%rs5454, 65;
	st.local.u8 	[%rd1715+7], %rs5454;
	bra.uni 	$L__BB1_14313;
$L__BB1_14312:
	mov.b16 	%rs5455, 84;
	st.local.u8 	[%rd1715+7], %rs5455;
$L__BB1_14313:
	ld.local.u8 	%rs5457, [%rd1716+15];
	setp.eq.s16 	%p14726, %rs5457, 65;
	@%p14726 bra 	$L__BB1_14319;
	setp.eq.s16 	%p14727, %rs5457, 67;
	@%p14727 bra 	$L__BB1_14317;
	setp.eq.s16 	%p14728, %rs5457, 84;
	@%p14728 bra 	$L__BB1_14318;
	mov.b16 	%rs5461, 67;
	st.local.u8 	[%rd1715+8], %rs5461;
	bra.uni 	$L__BB1_14320;
$L__BB1_14317:
	mov.b16 	%rs5458, 71;
	st.local.u8 	[%rd1715+8], %rs5458;
	bra.uni 	$L__BB1_14320;
$L__BB1_14318:
	mov.b16 	%rs5459, 65;
	st.local.u8 	[%rd1715+8], %rs5459;
	bra.uni 	$L__BB1_14320;
$L__BB1_14319:
	mov.b16 	%rs5460, 84;
	st.local.u8 	[%rd1715+8], %rs5460;
$L__BB1_14320:
	ld.local.u8 	%rs5462, [%rd1716+14];
	setp.eq.s16 	%p14729, %rs5462, 65;
	@%p14729 bra 	$L__BB1_14326;
	setp.eq.s16 	%p14730, %rs5462, 67;
	@%p14730 bra 	$L__BB1_14324;
	setp.eq.s16 	%p14731, %rs5462, 84;
	@%p14731 bra 	$L__BB1_14325;
	mov.b16 	%rs5466, 67;
	st.local.u8 	[%rd1715+9], %rs5466;
	bra.uni 	$L__BB1_14327;
$L__BB1_14324:
	mov.b16 	%rs5463, 71;
	st.local.u8 	[%rd1715+9], %rs5463;
	bra.uni 	$L__BB1_14327;
$L__BB1_14325:
	mov.b16 	%rs5464, 65;
	st.local.u8 	[%rd1715+9], %rs5464;
	bra.uni 	$L__BB1_14327;
$L__BB1_14326:
	mov.b16 	%rs5465, 84;
	st.local.u8 	[%rd1715+9], %rs5465;
$L__BB1_14327:
	ld.local.u8 	%rs5467, [%rd1716+13];
	setp.eq.s16 	%p14732, %rs5467, 65;
	@%p14732 bra 	$L__BB1_14333;
	setp.eq.s16 	%p14733, %rs5467, 67;
	@%p14733 bra 	$L__BB1_14331;
	setp.eq.s16 	%p14734, %rs5467, 84;
	@%p14734 bra 	$L__BB1_14332;
	mov.b16 	%rs5471, 67;
	st.local.u8 	[%rd1715+10], %rs5471;
	bra.uni 	$L__BB1_14334;
$L__BB1_14331:
	mov.b16 	%rs5468, 71;
	st.local.u8 	[%rd1715+10], %rs5468;
	bra.uni 	$L__BB1_14334;
$L__BB1_14332:
	mov.b16 	%rs5469, 65;
	st.local.u8 	[%rd1715+10], %rs5469;
	bra.uni 	$L__BB1_14334;
$L__BB1_14333:
	mov.b16 	%rs5470, 84;
	st.local.u8 	[%rd1715+10], %rs5470;
$L__BB1_14334:
	ld.local.u8 	%rs5472, [%rd1716+12];
	setp.eq.s16 	%p14735, %rs5472, 65;
	@%p14735 bra 	$L__BB1_14340;
	setp.eq.s16 	%p14736, %rs5472, 67;
	@%p14736 bra 	$L__BB1_14338;
	setp.eq.s16 	%p14737, %rs5472, 84;
	@%p14737 bra 	$L__BB1_14339;
	mov.b16 	%rs5476, 67;
	st.local.u8 	[%rd1715+11], %rs5476;
	bra.uni 	$L__BB1_14341;
$L__BB1_14338:
	mov.b16 	%rs5473, 71;
	st.local.u8 	[%rd1715+11], %rs5473;
	bra.uni 	$L__BB1_14341;
$L__BB1_14339:
	mov.b16 	%rs5474, 65;
	st.local.u8 	[%rd1715+11], %rs5474;
	bra.uni 	$L__BB1_14341;
$L__BB1_14340:
	mov.b16 	%rs5475, 84;
	st.local.u8 	[%rd1715+11], %rs5475;
$L__BB1_14341:
	ld.local.u8 	%rs5477, [%rd1716+11];
	setp.eq.s16 	%p14738, %rs5477, 65;
	@%p14738 bra 	$L__BB1_14347;
	setp.eq.s16 	%p14739, %rs5477, 67;
	@%p14739 bra 	$L__BB1_14345;
	setp.eq.s16 	%p14740, %rs5477, 84;
	@%p14740 bra 	$L__BB1_14346;
	mov.b16 	%rs5481, 67;
	st.local.u8 	[%rd1715+12], %rs5481;
	bra.uni 	$L__BB1_14348;
$L__BB1_14345:
	mov.b16 	%rs5478, 71;
	st.local.u8 	[%rd1715+12], %rs5478;
	bra.uni 	$L__BB1_14348;
$L__BB1_14346:
	mov.b16 	%rs5479, 65;
	st.local.u8 	[%rd1715+12], %rs5479;
	bra.uni 	$L__BB1_14348;
$L__BB1_14347:
	mov.b16 	%rs5480, 84;
	st.local.u8 	[%rd1715+12], %rs5480;
$L__BB1_14348:
	ld.local.u8 	%rs5482, [%rd1716+10];
	setp.eq.s16 	%p14741, %rs5482, 65;
	@%p14741 bra 	$L__BB1_14354;
	setp.eq.s16 	%p14742, %rs5482, 67;
	@%p14742 bra 	$L__BB1_14352;
	setp.eq.s16 	%p14743, %rs5482, 84;
	@%p14743 bra 	$L__BB1_14353;
	mov.b16 	%rs5486, 67;
	st.local.u8 	[%rd1715+13], %rs5486;
	bra.uni 	$L__BB1_14355;
$L__BB1_14352:
	mov.b16 	%rs5483, 71;
	st.local.u8 	[%rd1715+13], %rs5483;
	bra.uni 	$L__BB1_14355;
$L__BB1_14353:
	mov.b16 	%rs5484, 65;
	st.local.u8 	[%rd1715+13], %rs5484;
	bra.uni 	$L__BB1_14355;
$L__BB1_14354:
	mov.b16 	%rs5485, 84;
	st.local.u8 	[%rd1715+13], %rs5485;
$L__BB1_14355:
	ld.local.u8 	%rs5487, [%rd1716+9];
	setp.eq.s16 	%p14744, %rs5487, 65;
	@%p14744 bra 	$L__BB1_14361;
	setp.eq.s16 	%p14745, %rs5487, 67;
	@%p14745 bra 	$L__BB1_14359;
	setp.eq.s16 	%p14746, %rs5487, 84;
	@%p14746 bra 	$L__BB1_14360;
	mov.b16 	%rs5491, 67;
	st.local.u8 	[%rd1715+14], %rs5491;
	bra.uni 	$L__BB1_14362;
$L__BB1_14359:
	mov.b16 	%rs5488, 71;
	st.local.u8 	[%rd1715+14], %rs5488;
	bra.uni 	$L__BB1_14362;
$L__BB1_14360:
	mov.b16 	%rs5489, 65;
	st.local.u8 	[%rd1715+14], %rs5489;
	bra.uni 	$L__BB1_14362;
$L__BB1_14361:
	mov.b16 	%rs5490, 84;
	st.local.u8 	[%rd1715+14], %rs5490;
$L__BB1_14362:
	ld.local.u8 	%rs5492, [%rd1716+8];
	setp.eq.s16 	%p14747, %rs5492, 65;
	@%p14747 bra 	$L__BB1_14368;
	setp.eq.s16 	%p14748, %rs5492, 67;
	@%p14748 bra 	$L__BB1_14366;
	setp.eq.s16 	%p14749, %rs5492, 84;
	@%p14749 bra 	$L__BB1_14367;
	mov.b16 	%rs5496, 67;
	st.local.u8 	[%rd1715+15], %rs5496;
	bra.uni 	$L__BB1_14369;
$L__BB1_14366:
	mov.b16 	%rs5493, 71;
	st.local.u8 	[%rd1715+15], %rs5493;
	bra.uni 	$L__BB1_14369;
$L__BB1_14367:
	mov.b16 	%rs5494, 65;
	st.local.u8 	[%rd1715+15], %rs5494;
	bra.uni 	$L__BB1_14369;
$L__BB1_14368:
	mov.b16 	%rs5495, 84;
	st.local.u8 	[%rd1715+15], %rs5495;
$L__BB1_14369:
	ld.local.u8 	%rs5497, [%rd1716+7];
	setp.eq.s16 	%p14750, %rs5497, 65;
	@%p14750 bra 	$L__BB1_14375;
	setp.eq.s16 	%p14751, %rs5497, 67;
	@%p14751 bra 	$L__BB1_14373;
	setp.eq.s16 	%p14752, %rs5497, 84;
	@%p14752 bra 	$L__BB1_14374;
	mov.b16 	%rs5501, 67;
	st.local.u8 	[%rd1715+16], %rs5501;
	bra.uni 	$L__BB1_14376;
$L__BB1_14373:
	mov.b16 	%rs5498, 71;
	st.local.u8 	[%rd1715+16], %rs5498;
	bra.uni 	$L__BB1_14376;
$L__BB1_14374:
	mov.b16 	%rs5499, 65;
	st.local.u8 	[%rd1715+16], %rs5499;
	bra.uni 	$L__BB1_14376;
$L__BB1_14375:
	mov.b16 	%rs5500, 84;
	st.local.u8 	[%rd1715+16], %rs5500;
$L__BB1_14376:
	ld.local.u8 	%rs5502, [%rd1716+6];
	setp.eq.s16 	%p14753, %rs5502, 65;
	@%p14753 bra 	$L__BB1_14382;
	setp.eq.s16 	%p14754, %rs5502, 67;
	@%p14754 bra 	$L__BB1_14380;
	setp.eq.s16 	%p14755, %rs5502, 84;
	@%p14755 bra 	$L__BB1_14381;
	mov.b16 	%rs5506, 67;
	st.local.u8 	[%rd1715+17], %rs5506;
	bra.uni 	$L__BB1_14383;
$L__BB1_14380:
	mov.b16 	%rs5503, 71;
	st.local.u8 	[%rd1715+17], %rs5503;
	bra.uni 	$L__BB1_14383;
$L__BB1_14381:
	mov.b16 	%rs5504, 65;
	st.local.u8 	[%rd1715+17], %rs5504;
	bra.uni 	$L__BB1_14383;
$L__BB1_14382:
	mov.b16 	%rs5505, 84;
	st.local.u8 	[%rd1715+17], %rs5505;
$L__BB1_14383:
	ld.local.u8 	%rs5507, [%rd1716+5];
	setp.eq.s16 	%p14756, %rs5507, 65;
	@%p14756 bra 	$L__BB1_14389;
	setp.eq.s16 	%p14757, %rs5507, 67;
	@%p14757 bra 	$L__BB1_14387;
	setp.eq.s16 	%p14758, %rs5507, 84;
	@%p14758 bra 	$L__BB1_14388;
	mov.b16 	%rs6993, 67;
	st.local.u8 	[%rd1715+18], %rs6993;
	mov.b32 	%r29311, 2;
	bra.uni 	$L__BB1_14390;
$L__BB1_14387:
	mov.b16 	%rs6993, 71;
	st.local.u8 	[%rd1715+18], %rs6993;
	mov.b32 	%r29311, 3;
	bra.uni 	$L__BB1_14390;
$L__BB1_14388:
	mov.b16 	%rs6993, 65;
	st.local.u8 	[%rd1715+18], %rs6993;
	mov.b32 	%r29311, 3;
	bra.uni 	$L__BB1_14390;
$L__BB1_14389:
	mov.b16 	%rs6993, 84;
	st.local.u8 	[%rd1715+18], %rs6993;
	mov.b32 	%r29311, 3;
$L__BB1_14390:
	ld.local.u8 	%rs5512, [%rd1716+4];
	setp.eq.s16 	%p14759, %rs5512, 65;
	@%p14759 bra 	$L__BB1_14396;
	setp.eq.s16 	%p14760, %rs5512, 67;
	@%p14760 bra 	$L__BB1_14394;
	setp.eq.s16 	%p14761, %rs5512, 84;
	@%p14761 bra 	$L__BB1_14395;
	mov.b16 	%rs6994, 67;
	st.local.u8 	[%rd1715+19], %rs6994;
	mov.b32 	%r29312, 2;
	bra.uni 	$L__BB1_14397;
$L__BB1_14394:
	mov.b16 	%rs6994, 71;
	st.local.u8 	[%rd1715+19], %rs6994;
	mov.b32 	%r29312, 3;
	bra.uni 	$L__BB1_14397;
$L__BB1_14395:
	mov.b16 	%rs6994, 65;
	st.local.u8 	[%rd1715+19], %rs6994;
	mov.b32 	%r29312, 3;
	bra.uni 	$L__BB1_14397;
$L__BB1_14396:
	mov.b16 	%rs6994, 84;
	st.local.u8 	[%rd1715+19], %rs6994;
	mov.b32 	%r29312, 3;
$L__BB1_14397:
	ld.local.u8 	%rs5517, [%rd1716+3];
	setp.eq.s16 	%p14762, %rs5517, 65;
	@%p14762 bra 	$L__BB1_14403;
	setp.eq.s16 	%p14763, %rs5517, 67;
	@%p14763 bra 	$L__BB1_14401;
	setp.eq.s16 	%p14764, %rs5517, 84;
	@%p14764 bra 	$L__BB1_14402;
	mov.b16 	%rs6995, 67;
	st.local.u8 	[%rd1715+20], %rs6995;
	mov.b32 	%r29313, 2;
	bra.uni 	$L__BB1_14404;
$L__BB1_14401:
	mov.b16 	%rs6995, 71;
	st.local.u8 	[%rd1715+20], %rs6995;
	mov.b32 	%r29313, 3;
	bra.uni 	$L__BB1_14404;
$L__BB1_14402:
	mov.b16 	%rs6995, 65;
	st.local.u8 	[%rd1715+20], %rs6995;
	mov.b32 	%r29313, 3;
	bra.uni 	$L__BB1_14404;
$L__BB1_14403:
	mov.b16 	%rs6995, 84;
	st.local.u8 	[%rd1715+20], %rs6995;
	mov.b32 	%r29313, 3;
$L__BB1_14404:
	ld.local.u8 	%rs5522, [%rd1716+2];
	setp.eq.s16 	%p14765, %rs5522, 65;
	@%p14765 bra 	$L__BB1_14410;
	setp.eq.s16 	%p14766, %rs5522, 67;
	@%p14766 bra 	$L__BB1_14408;
	setp.eq.s16 	%p14767, %rs5522, 84;
	@%p14767 bra 	$L__BB1_14409;
	mov.b16 	%rs6996, 67;
	st.local.u8 	[%rd1715+21], %rs6996;
	mov.b32 	%r29314, 2;
	bra.uni 	$L__BB1_14411;
$L__BB1_14408:
	mov.b16 	%rs6996, 71;
	st.local.u8 	[%rd1715+21], %rs6996;
	mov.b32 	%r29314, 3;
	bra.uni 	$L__BB1_14411;
$L__BB1_14409:
	mov.b16 	%rs6996, 65;
	st.local.u8 	[%rd1715+21], %rs6996;
	mov.b32 	%r29314, 3;
	bra.uni 	$L__BB1_14411;
$L__BB1_14410:
	mov.b16 	%rs6996, 84;
	st.local.u8 	[%rd1715+21], %rs6996;
	mov.b32 	%r29314, 3;
$L__BB1_14411:
	ld.local.u8 	%rs5527, [%rd1716+1];
	setp.eq.s16 	%p14768, %rs5527, 65;
	@%p14768 bra 	$L__BB1_14417;
	setp.eq.s16 	%p14769, %rs5527, 67;
	@%p14769 bra 	$L__BB1_14415;
	setp.eq.s16 	%p14770, %rs5527, 84;
	@%p14770 bra 	$L__BB1_14416;
	mov.b16 	%rs6997, 67;
	st.local.u8 	[%rd1715+22], %rs6997;
	mov.b32 	%r29315, 2;
	bra.uni 	$L__BB1_14418;
$L__BB1_14415:
	mov.b16 	%rs6997, 71;
	st.local.u8 	[%rd1715+22], %rs6997;
	mov.b32 	%r29315, 3;
	bra.uni 	$L__BB1_14418;
$L__BB1_14416:
	mov.b16 	%rs6997, 65;
	st.local.u8 	[%rd1715+22], %rs6997;
	mov.b32 	%r29315, 3;
	bra.uni 	$L__BB1_14418;
$L__BB1_14417:
	mov.b16 	%rs6997, 84;
	st.local.u8 	[%rd1715+22], %rs6997;
	mov.b32 	%r29315, 3;
$L__BB1_14418:
	ld.local.u8 	%rs5532, [%rd1716];
	setp.eq.s16 	%p14771, %rs5532, 65;
	@%p14771 bra 	$L__BB1_14424;
	setp.eq.s16 	%p14772, %rs5532, 67;
	@%p14772 bra 	$L__BB1_14422;
	setp.eq.s16 	%p14773, %rs5532, 84;
	@%p14773 bra 	$L__BB1_14423;
	mov.b16 	%rs6998, 67;
	st.local.u8 	[%rd1715+23], %rs6998;
	mov.b32 	%r29316, 2;
	bra.uni 	$L__BB1_14425;
$L__BB1_14422:
	mov.b16 	%rs6998, 71;
	st.local.u8 	[%rd1715+23], %rs6998;
	mov.b32 	%r29316, 3;
	bra.uni 	$L__BB1_14425;
$L__BB1_14423:
	mov.b16 	%rs6998, 65;
	st.local.u8 	[%rd1715+23], %rs6998;
	mov.b32 	%r29316, 3;
	bra.uni 	$L__BB1_14425;
$L__BB1_14424:
	mov.b16 	%rs6998, 84;
	st.local.u8 	[%rd1715+23], %rs6998;
	mov.b32 	%r29316, 3;
$L__BB1_14425:
	ld.param.u32 	%r26800, [_Z16candidate_primerPcPiS0_S0_PfS1_S1_iffiiPdS_S0__param_7];
	setp.eq.s32 	%p14774, %r26800, 0;
	mov.b16 	%rs5537, 0;
	st.local.u8 	[%rd1715+24], %rs5537;
	mov.b32 	%r29317, 0;
	@%p14774 bra 	$L__BB1_14429;
	setp.eq.s16 	%p14775, %rs6993, 65;
	@%p14775 bra 	$L__BB1_14433;
	setp.ne.s16 	%p14776, %rs6993, 84;
	mov.u32 	%r29317, %r29311;
	@%p14776 bra 	$L__BB1_14433;
	mov.b32 	%r29317, 1;
	bra.uni 	$L__BB1_14433;
$L__BB1_14429:
	setp.eq.s16 	%p14777, %rs6987, 65;
	@%p14777 bra 	$L__BB1_14433;
	setp.ne.s16 	%p14778, %rs6987, 84;
	@%p14778 bra 	$L__BB1_14432;
	mov.b32 	%r29317, 1;
	bra.uni 	$L__BB1_14433;
$L__BB1_14432:
	mov.u32 	%r29317, %r29305;
$L__BB1_14433:
	ld.param.u32 	%r26801, [_Z16candidate_primerPcPiS0_S0_PfS1_S1_iffiiPdS_S0__param_7];
	setp.eq.s32 	%p14779, %r26801, 0;
	@%p14779 bra 	$L__BB1_14439;
	mov.b32 	%r29318, 0;
	setp.eq.s16 	%p14780, %rs6994, 65;
	@%p14780 bra 	$L__BB1_14438;
	setp.ne.s16 	%p14781, %rs6994, 84;
	@%p14781 bra 	$L__BB1_14437;
	mov.b32 	%r29318, 1;
	bra.uni 	$L__BB1_14438;
$L__BB1_14437:
	mov.u32 	%r29318, %r29312;
$L__BB1_14438:
	shl.b32 	%r22770, %r29317, 2;
	or.b32  	%r29320, %r22770, %r29318;
	bra.uni 	$L__BB1_14444;
$L__BB1_14439:
	mov.b32 	%r29319, 0;
	setp.eq.s16 	%p14782, %rs6988, 65;
	@%p14782 bra 	$L__BB1_14443;
	setp.ne.s16 	%p14783, %rs6988, 84;
	@%p14783 bra 	$L__BB1_14442;
	mov.b32 	%r29319, 1;
	bra.uni 	$L__BB1_14443;
$L__BB1_14442:
	mov.u32 	%r29319, %r29306;
$L__BB1_14443:
	shl.b32 	%r22773, %r29317, 2;
	or.b32  	%r29320, %r22773, %r29319;
$L__BB1_14444:
	ld.param.u32 	%r26802, [_Z16candidate_primerPcPiS0_S0_PfS1_S1_iffiiPdS_S0__param_7];
	setp.eq.s32 	%p14784, %r26802, 0;
	@%p14784 bra 	$L__BB1_14450;
	mov.b32 	%r29321, 0;
	setp.eq.s16 	%p14785, %rs6995, 65;
	@%p14785 bra 	$L__BB1_14449;
	setp.ne.s16 	%p14786, %rs6995, 84;
	@%p14786 bra 	$L__BB1_14448;
	mov.b32 	%r29321, 1;
	bra.uni 	$L__BB1_14449;
$L__BB1_14448:
	mov.u32 	%r29321, %r29313;
$L__BB1_14449:
	shl.b32 	%r22776, %r29320, 2;
	or.b32  	%r29323, %r22776, %r29321;
	bra.uni 	$L__BB1_14455;
$L__BB1_14450:
	mov.b32 	%r29322, 0;
	setp.eq.s16 	%p14787, %rs6989, 65;
	@%p14787 bra 	$L__BB1_14454;
	setp.ne.s16 	%p14788, %rs6989, 84;
	@%p14788 bra 	$L__BB1_14453;
	mov.b32 	%r29322, 1;
	bra.uni 	$L__BB1_14454;
$L__BB1_14453:
	mov.u32 	%r29322, %r29307;
$L__BB1_14454:
	shl.b32 	%r22779, %r29320, 2;
	or.b32  	%r29323, %r22779, %r29322;
$L__BB1_14455:
	ld.param.u32 	%r26803, [_Z16candidate_primerPcPiS0_S0_PfS1_S1_iffiiPdS_S0__param_7];
	setp.eq.s32 	%p14789, %r26803, 0;
	@%p14789 bra 	$L__BB1_14461;
	mov.b32 	%r29324, 0;
	setp.eq.s16 	%p14790, %rs6996, 65;
	@%p14790 bra 	$L__BB1_14460;
	setp.ne.s16 	%p14791, %rs6996, 84;
	@%p14791 bra 	$L__BB1_14459;
	mov.b32 	%r29324, 1;
	bra.uni 	$L__BB1_14460;
$L__BB1_14459:
	mov.u32 	%r29324, %r29314;
$L__BB1_14460:
	shl.b32 	%r22782, %r29323, 2;
	or.b32  	%r29326, %r22782, %r29324;
	bra.uni 	$L__BB1_14466;
$L__BB1_14461:
	mov.b32 	%r29325, 0;
	setp.eq.s16 	%p14792, %rs6990, 65;
	@%p14792 bra 	$L__BB1_14465;
	setp.ne.s16 	%p14793, %rs6990, 84;
	@%p14793 bra 	$L__BB1_14464;
	mov.b32 	%r29325, 1;
	bra.uni 	$L__BB1_14465;
$L__BB1_14464:
	mov.u32 	%r29325, %r29308;
$L__BB1_14465:
	shl.b32 	%r22785, %r29323, 2;
	or.b32  	%r29326, %r22785, %r29325;
$L__BB1_14466:
	ld.param.u32 	%r26804, [_Z16candidate_primerPcPiS0_S0_PfS1_S1_iffiiPdS_S0__param_7];
	setp.eq.s32 	%p14794, %r26804, 0;
	@%p14794 bra 	$L__BB1_14472;
	mov.b32 	%r29327, 0;
	setp.eq.s16 	%p14795, %rs6997, 65;
	@%p14795 bra 	$L__BB1_14471;
	setp.ne.s16 	%p14796, %rs6997, 84;
	@%p14796 bra 	$L__BB1_14470;
	mov.b32 	%r29327, 1;
	bra.uni 	$L__BB1_14471;
$L__BB1_14470:
	mov.u32 	%r29327, %r29315;
$L__BB1_14471:
	shl.b32 	%r22788, %r29326, 2;
	or.b32  	%r29329, %r22788, %r29327;
	bra.uni 	$L__BB1_14477;
$L__BB1_14472:
	mov.b32 	%r29328, 0;
	setp.eq.s16 	%p14797, %rs6991, 65;
	@%p14797 bra 	$L__BB1_14476;
	setp.ne.s16 	%p14798, %rs6991, 84;
	@%p14798 bra 	$L__BB1_14475;
	mov.b32 	%r29328, 1;
	bra.uni 	$L__BB1_14476;
$L__BB1_14475:
	mov.u32 	%r29328, %r29309;
$L__BB1_14476:
	shl.b32 	%r22791, %r29326, 2;
	or.b32  	%r29329, %r22791, %r29328;
$L__BB1_14477:
	ld.param.u32 	%r26805, [_Z16candidate_primerPcPiS0_S0_PfS1_S1_iffiiPdS_S0__param_7];
	setp.eq.s32 	%p14799, %r26805, 0;
	@%p14799 bra 	$L__BB1_14483;
	mov.b32 	%r29330, 0;
	setp.eq.s16 	%p14800, %rs6998, 65;
	@%p14800 bra 	$L__BB1_14482;
	setp.ne.s16 	%p14801, %rs6998, 84;
	@%p14801 bra 	$L__BB1_14481;
	mov.b32 	%r29330, 1;
	bra.uni 	$L__BB1_14482;
$L__BB1_14481:
	mov.u32 	%r29330, %r29316;
$L__BB1_14482:
	shl.b32 	%r22794, %r29329, 2;
	or.b32  	%r29332, %r22794, %r29330;
	bra.uni 	$L__BB1_14488;
$L__BB1_14483:
	mov.b32 	%r29331, 0;
	setp.eq.s16 	%p14802, %rs6992, 65;
	@%p14802 bra 	$L__BB1_14487;
	setp.ne.s16 	%p14803, %rs6992, 84;
	@%p14803 bra 	$L__BB1_14486;
	mov.b32 	%r29331, 1;
	bra.uni 	$L__BB1_14487;
$L__BB1_14486:
	mov.u32 	%r29331, %r29310;
$L__BB1_14487:
	shl.b32 	%r22797, %r29329, 2;
	or.b32  	%r29332, %r22797, %r29331;
$L__BB1_14488:
	ld.param.u64 	%rd15860, [_Z16candidate_primerPcPiS0_S0_PfS1_S1_iffiiPdS_S0__param_4];
	cvta.to.global.u64 	%rd1717, %rd15860;
	mul.wide.u32 	%rd13124, %r29332, 4;
	add.s64 	%rd13125, %rd1717, %rd13124;
	ld.global.f32 	%f720, [%rd13125];
	setp.lt.f32 	%p14805, %f720, 0f40800000;
	mov.pred 	%p18220, 0;
	@%p14805 bra 	$L__BB1_14553;
	ld.param.u32 	%r26806, [_Z16candidate_primerPcPiS0_S0_PfS1_S1_iffiiPdS_S0__param_7];
	mov.b32 	%r29333, 0;
	setp.eq.s32 	%p14806, %r26806, 1;
	@%p14806 bra 	$L__BB1_14493;
	setp.eq.s16 	%p14807, %rs6993, 65;
	@%p14807 bra 	$L__BB1_14497;
	setp.ne.s16 	%p14808, %rs6993, 84;
	mov.u32 	%r29333, %r29311;
	@%p14808 bra 	$L__BB1_14497;
	mov.b32 	%r29333, 1;
	bra.uni 	$L__BB1_14497;
$L__BB1_14493:
	setp.eq.s16 	%p14809, %rs6987, 65;
	@%p14809 bra 	$L__BB1_14497;
	setp.ne.s16 	%p14810, %rs6987, 84;
	@%p14810 bra 	$L__BB1_14496;
	mov.b32 	%r29333, 1;
	bra.uni 	$L__BB1_14497;
$L__BB1_14496:
	mov.u32 	%r29333, %r29305;
$L__BB1_14497:
	ld.param.u32 	%r26807, [_Z16candidate_primerPcPiS0_S0_PfS1_S1_iffiiPdS_S0__param_7];
	setp.eq.s32 	%p14811, %r26807, 1;
	@%p14811 bra 	$L__BB1_14503;
	mov.b32 	%r29334, 0;
	setp.eq.s16 	%p14812, %rs6994, 65;
	@%p14812 bra 	$L__BB1_14502;
	setp.ne.s16 	%p14813, %rs6994, 84;
	@%p14813 bra 	$L__BB1_14501;
	mov.b32 	%r29334, 1;
	bra.uni 	$L__BB1_14502;
$L__BB1_14501:
	mov.u32 	%r29334, %r29312;
$L__BB1_14502:
	shl.b32 	%r22804, %r29333, 2;
	or.b32  	%r29336, %r22804, %r29334;
	bra.uni 	$L__BB1_14508;
$L__BB1_14503:
	mov.b32 	%r29335, 0;
	setp.eq.s16 	%p14814, %rs6988, 65;
	@%p14814 bra 	$L__BB1_14507;
	setp.ne.s16 	%p14815, %rs6988, 84;
	@%p14815 bra 	$L__BB1_14506;
	mov.b32 	%r29335, 1;
	bra.uni 	$L__BB1_14507;
$L__BB1_14506:
	mov.u32 	%r29335, %r29306;
$L__BB1_14507:
	shl.b32 	%r22807, %r29333, 2;
	or.b32  	%r29336, %r22807, %r29335;
$L__BB1_14508:
	ld.param.u32 	%r26808, [_Z16candidate_primerPcPiS0_S0_PfS1_S1_iffiiPdS_S0__param_7];
	setp.eq.s32 	%p14816, %r26808, 1;
	@%p14816 bra 	$L__BB1_14514;
	mov.b32 	%r29337, 0;
	setp.eq.s16 	%p14817, %rs6995, 65;
	@%p14817 bra 	$L__BB1_14513;
	setp.ne.s16 	%p14818, %rs6995, 84;
	@%p14818 bra 	$L__BB1_14512;
	mov.b32 	%r29337, 1;
	bra.uni 	$L__BB1_14513;
$L__BB1_14512:
	mov.u32 	%r29337, %r29313;
$L__BB1_14513:
	shl.b32 	%r22810, %r29336, 2;
	or.b32  	%r29339, %r22810, %r29337;
	bra.uni 	$L__BB1_14519;
$L__BB1_14514:
	mov.b32 	%r29338, 0;
	setp.eq.s16 	%p14819, %rs6989, 65;
	@%p14819 bra 	$L__BB1_14518;
	setp.ne.s16 	%p14820, %rs6989, 84;
	@%p14820 bra 	$L__BB1_14517;
	mov.b32 	%r29338, 1;
	bra.uni 	$L__BB1_14518;
$L__BB1_14517:
	mov.u32 	%r29338, %r29307;
$L__BB1_14518:
	shl.b32 	%r22813, %r29336, 2;
	or.b32  	%r29339, %r22813, %r29338;
$L__BB1_14519:
	ld.param.u32 	%r26809, [_Z16candidate_primerPcPiS0_S0_PfS1_S1_iffiiPdS_S0__param_7];
	setp.eq.s32 	%p14821, %r26809, 1;
	@%p14821 bra 	$L__BB1_14525;
	mov.b32 	%r29340, 0;
	setp.eq.s16 	%p14822, %rs6996, 65;
	@%p14822 bra 	$L__BB1_14524;
	setp.ne.s16 	%p14823, %rs6996, 84;
	@%p14823 bra 	$L__BB1_14523;
	mov.b32 	%r29340, 1;
	bra.uni 	$L__BB1_14524;
$L__BB1_14523:
	mov.u32 	%r29340, %r29314;
$L__BB1_14524:
	shl.b32 	%r22816, %r29339, 2;
	or.b32  	%r29342, %r22816, %r29340;
	bra.uni 	$L__BB1_14530;
$L__BB1_14525:
	mov.b32 	%r29341, 0;
	setp.eq.s16 	%p14824, %rs6990, 65;
	@%p14824 bra 	$L__BB1_14529;
	setp.ne.s16 	%p14825, %rs6990, 84;
	@%p14825 bra 	$L__BB1_14528;
	mov.b32 	%r29341, 1;
	bra.uni 	$L__BB1_14529;
$L__BB1_14528:
	mov.u32 	%r29341, %r29308;
$L__BB1_14529:
	shl.b32 	%r22819, %r29339, 2;
	or.b32  	%r29342, %r22819, %r29341;
$L__BB1_14530:
	ld.param.u32 	%r26810, [_Z16candidate_primerPcPiS0_S0_PfS1_S1_iffiiPdS_S0__param_7];
	setp.eq.s32 	%p14826, %r26810, 1;
	@%p14826 bra 	$L__BB1_14536;
	mov.b32 	%r29343, 0;
	setp.eq.s16 	%p14827, %rs6997, 65;
	@%p14827 bra 	$L__BB1_14535;
	setp.ne.s16 	%p14828, %rs6997, 84;
	@%p14828 bra 	$L__BB1_14534;
	mov.b32 	%r29343, 1;
	bra.uni 	$L__BB1_14535;
$L__BB1_14534:
	mov.u32 	%r29343, %r29315;
$L__BB1_14535:
	shl.b32 	%r22822, %r29342, 2;
	or.b32  	%r29345, %r22822, %r29343;
	bra.uni 	$L__BB1_14541;
$L__BB1_14536:
	mov.b32 	%r29344, 0;
	setp.eq.s16 	%p14829, %rs6991, 65;
	@%p14829 bra 	$L__BB1_14540;
	setp.ne.s16 	%p14830, %rs6991, 84;
	@%p14830 bra 	$L__BB1_14539;
	mov.b32 	%r29344, 1;
	bra.uni 	$L__BB1_14540;
$L__BB1_14539:
	mov.u32 	%r29344, %r29309;
$L__BB1_14540:
	shl.b32 	%r22825, %r29342, 2;
	or.b32  	%r29345, %r22825, %r29344;
$L__BB1_14541:
	ld.param.u32 	%r26811, [_Z16candidate_primerPcPiS0_S0_PfS1_S1_iffiiPdS_S0__param_7];
	setp.eq.s32 	%p14831, %r26811, 1;
	@%p14831 bra 	$L__BB1_14547;
	mov.b32 	%r29346, 0;
	setp.eq.s16 	%p14832, %rs6998, 65;
	@%p14832 bra 	$L__BB1_14546;
	setp.ne.s16 	%p14833, %rs6998, 84;
	@%p14833 bra 	$L__BB1_14545;
	mov.b32 	%r29346, 1;
	bra.uni 	$L__BB1_14546;
$L__BB1_14545:
	mov.u32 	%r29346, %r29316;
$L__BB1_14546:
	shl.b32 	%r22828, %r29345, 2;
	or.b32  	%r29348, %r22828, %r29346;
	bra.uni 	$L__BB1_14552;
$L__BB1_14547:
	mov.b32 	%r29347, 0;
	setp.eq.s16 	%p14834, %rs6992, 65;
	@%p14834 bra 	$L__BB1_14551;
	setp.ne.s16 	%p14835, %rs6992, 84;
	@%p14835 bra 	$L__BB1_14550;
	mov.b32 	%r29347, 1;
	bra.uni 	$L__BB1_14551;
$L__BB1_14550:
	mov.u32 	%r29347, %r29310;
$L__BB1_14551:
	shl.b32 	%r22831, %r29345, 2;
	or.b32  	%r29348, %r22831, %r29347;
$L__BB1_14552:
	mul.wide.u32 	%rd13126, %r29348, 4;
	add.s64 	%rd13127, %rd1717, %rd13126;
	ld.global.f32 	%f721, [%rd13127];
	setp.geu.f32 	%p18220, %f721, 0f40400000;
$L__BB1_14553:
	ld.param.u32 	%r26884, [_Z16candidate_primerPcPiS0_S0_PfS1_S1_iffiiPdS_S0__param_11];
	setp.eq.s32 	%p14836, %r26884, 0;
	selp.u32 	%r29411, 1, 0, %p18220;
	not.pred 	%p14837, %p18220;
	or.pred  	%p14838, %p14836, %p14837;
	@%p14838 bra 	$L__BB1_14917;
	mov.b32 	%r29349, 0;
$L__BB1_14555:
	mov.u32 	%r5639, %r29349;
	cvt.u64.u32 	%rd13128, %r5639;
	add.s64 	%rd1718, %rd1715, %rd13128;
	ld.local.u8 	%rs5562, [%rd1718];
	setp.ne.s16 	%p14839, %rs5562, 0;
	add.s32 	%r29349, %r5639, 1;
	@%p14839 bra 	$L__BB1_14555;
	and.b32  	%r22833, %r5639, 1;
	setp.eq.b32 	%p14840, %r22833, 1;
	@%p14840 bra 	$L__BB1_14579;
	setp.eq.s32 	%p14841, %r5639, 0;
	@%p14841 bra 	$L__BB1_14567;
	shr.u32 	%r22835, %r5639, 1;
	max.u32 	%r5641, %r22835, 1;
	mov.b32 	%r29350, 0;
$L__BB1_14559:
	cvt.u64.u32 	%rd13129, %r29350;
	add.s64 	%rd13130, %rd1715, %rd13129;
	ld.local.u8 	%rs991, [%rd13130];
	setp.ne.s16 	%p14842, %rs991, 65;
	not.b32 	%r22836, %r29350;
	cvt.s64.s32 	%rd13131, %r22836;
	add.s64 	%rd13132, %rd1718, %rd13131;
	ld.local.u8 	%rs992, [%rd13132];
	@%p14842 bra 	$L__BB1_14561;
	setp.ne.s16 	%p14843, %rs992, 84;
	@%p14843 bra 	$L__BB1_14579;
$L__BB1_14561:
	setp.ne.s16 	%p14844, %rs991, 84;
	@%p14844 bra 	$L__BB1_14563;
	setp.ne.s16 	%p14845, %rs992, 65;
	@%p14845 bra 	$L__BB1_14579;
$L__BB1_14563:
	setp.eq.s16 	%p14846, %rs991, 84;
	setp.eq.s16 	%p14847, %rs991, 65;
	setp.ne.s16 	%p14848, %rs992, 65;
	or.pred  	%p14849, %p14848, %p14846;
	setp.ne.s16 	%p14850, %rs992, 84;
	or.pred  	%p14851, %p14850, %p14847;
	and.pred  	%p14852, %p14849, %p14851;
	not.pred 	%p14853, %p14852;
	@%p14853 bra 	$L__BB1_14579;
	setp.eq.s16 	%p14854, %rs991, 67;
	setp.ne.s16 	%p14855, %rs992, 71;
	and.pred  	%p14856, %p14855, %p14854;
	@%p14856 bra 	$L__BB1_14579;
	setp.eq.s16 	%p14859, %rs991, 71;
	setp.ne.s16 	%p14860, %rs992, 67;
	xor.pred  	%p14861, %p14859, %p14860;
	or.pred  	%p14862, %p14855, %p14854;
	and.pred  	%p14863, %p14861, %p14862;
	not.pred 	%p14864, %p14863;
	@%p14864 bra 	$L__BB1_14579;
	add.s32 	%r29350, %r29350, 1;
	setp.ne.s32 	%p14865, %r29350, %r5641;
	@%p14865 bra 	$L__BB1_14559;
$L__BB1_14567:
	mov.b32 	%r29351, 0;
$L__BB1_14568:
	mov.u32 	%r5644, %r29351;
	cvt.u64.u32 	%rd13133, %r5644;
	add.s64 	%rd1719, %rd1715, %rd13133;
	ld.local.u8 	%rs5568, [%rd1719];
	setp.ne.s16 	%p14866, %rs5568, 0;
	add.s32 	%r29351, %r5644, 1;
	@%p14866 bra 	$L__BB1_14568;
	and.b32  	%r22838, %r5644, 1;
	setp.eq.b32 	%p14867, %r22838, 1;
	@%p14867 bra 	$L__BB1_14579;
	setp.eq.s32 	%p14868, %r5644, 0;
	@%p14868 bra 	$L__BB1_14582;
	shr.u32 	%r22840, %r5644, 1;
	max.u32 	%r5646, %r22840, 1;
	mov.b32 	%r29352, 0;
$L__BB1_14572:
	cvt.u64.u32 	%rd13134, %r29352;
	add.s64 	%rd13135, %rd1715, %rd13134;
	ld.local.u8 	%rs993, [%rd13135];
	setp.ne.s16 	%p14869, %rs993, 65;
	not.b32 	%r22841, %r29352;
	cvt.s64.s32 	%rd13136, %r22841;
	add.s64 	%rd13137, %rd1719, %rd13136;
	ld.local.u8 	%rs994, [%rd13137];
	@%p14869 bra 	$L__BB1_14574;
	setp.ne.s16 	%p14870, %rs994, 84;
	@%p14870 bra 	$L__BB1_14579;
$L__BB1_14574:
	setp.ne.s16 	%p14871, %rs993, 84;
	@%p14871 bra 	$L__BB1_14576;
	setp.ne.s16 	%p14872, %rs994, 65;
	@%p14872 bra 	$L__BB1_14579;
$L__BB1_14576:
	setp.eq.s16 	%p14873, %rs993, 84;
	setp.eq.s16 	%p14874, %rs993, 65;
	setp.ne.s16 	%p14875, %rs994, 65;
	or.pred  	%p14876, %p14875, %p14873;
	setp.ne.s16 	%p14877, %rs994, 84;
	or.pred  	%p14878, %p14877, %p14874;
	and.pred  	%p14879, %p14876, %p14878;
	not.pred 	%p14880, %p14879;
	@%p14880 bra 	$L__BB1_14579;
	setp.eq.s16 	%p14881, %rs993, 67;
	setp.ne.s16 	%p14882, %rs994, 71;
	and.pred  	%p14883, %p14882, %p14881;
	@%p14883 bra 	$L__BB1_14579;
	setp.eq.s16 	%p14886, %rs993, 71;
	setp.ne.s16 	%p14887, %rs994, 67;
	xor.pred  	%p14888, %p14886, %p14887;
	or.pred  	%p14889, %p14882, %p14881;
	and.pred  	%p14890, %p14888, %p14889;
	@%p14890 bra 	$L__BB1_14581;
$L__BB1_14579:
	setp.gt.u32 	%p14892, %r2, 2146435070;
	mov.f64 	%fd27484, %fd2;
	@%p14892 bra 	$L__BB1_14584;
	setp.gt.u32 	%p14893, %r4, 1073127582;
	selp.f64 	%fd21732, %fd4, %fd3, %p14893;
	selp.u32 	%r22842, 1, 0, %p14893;
	add.s32 	%r22843, %r3, %r22842;
	add.f64 	%fd21733, %fd21732, 0dBFF0000000000000;
	add.f64 	%fd21734, %fd21732, 0d3FF0000000000000;
	rcp.approx.ftz.f64 	%fd21735, %fd21734;
	neg.f64 	%fd21736, %fd21734;
	fma.rn.f64 	%fd21737, %fd21736, %fd21735, 0d3FF0000000000000;
	fma.rn.f64 	%fd21738, %fd21737, %fd21737, %fd21737;
	fma.rn.f64 	%fd21739, %fd21738, %fd21735, %fd21735;
	mul.f64 	%fd21740, %fd21733, %fd21739;
	fma.rn.f64 	%fd21741, %fd21733, %fd21739, %fd21740;
	mul.f64 	%fd21742, %fd21741, %fd21741;
	fma.rn.f64 	%fd21743, %fd21742, 0d3EB1380B3AE80F1E, 0d3ED0EE258B7A8B04;
	fma.rn.f64 	%fd21744, %fd21743, %fd21742, 0d3EF3B2669F02676F;
	fma.rn.f64 	%fd21745, %fd21744, %fd21742, 0d3F1745CBA9AB0956;
	fma.rn.f64 	%fd21746, %fd21745, %fd21742, 0d3F3C71C72D1B5154;
	fma.rn.f64 	%fd21747, %fd21746, %fd21742, 0d3F624924923BE72D;
	fma.rn.f64 	%fd21748, %fd21747, %fd21742, 0d3F8999999999A3C4;
	fma.rn.f64 	%fd21749, %fd21748, %fd21742, 0d3FB5555555555554;
	sub.f64 	%fd21750, %fd21733, %fd21741;
	add.f64 	%fd21751, %fd21750, %fd21750;
	neg.f64 	%fd21752, %fd21741;
	fma.rn.f64 	%fd21753, %fd21752, %fd21733, %fd21751;
	mul.f64 	%fd21754, %fd21739, %fd21753;
	mul.f64 	%fd21755, %fd21742, %fd21749;
	fma.rn.f64 	%fd21756, %fd21755, %fd21741, %fd21754;
	xor.b32  	%r22844, %r22843, -2147483648;
	mov.b32 	%r22845, 1127219200;
	mov.b64 	%fd21757, {%r22844, %r22845};
	sub.f64 	%fd21758, %fd21757, %fd1;
	fma.rn.f64 	%fd21759, %fd21758, 0d3FE62E42FEFA39EF, %fd21741;
	fma.rn.f64 	%fd21760, %fd21758, 0dBFE62E42FEFA39EF, %fd21759;
	sub.f64 	%fd21761, %fd21760, %fd21741;
	sub.f64 	%fd21762, %fd21756, %fd21761;
	fma.rn.f64 	%fd21763, %fd21758, 0d3C7ABC9E3B39803F, %fd21762;
	add.f64 	%fd27484, %fd21759, %fd21763;
	bra.uni 	$L__BB1_14584;
$L__BB1_14581:
	add.s32 	%r29352, %r29352, 1;
	setp.ne.s32 	%p14891, %r29352, %r5646;
	@%p14891 bra 	$L__BB1_14572;
$L__BB1_14582:
	setp.gt.u32 	%p14894, %r5, 2146435070;
	mov.f64 	%fd27484, %fd5;
	@%p14894 bra 	$L__BB1_14584;
	setp.gt.u32 	%p14895, %r7, 1073127582;
	selp.f64 	%fd21764, %fd7, %fd6, %p14895;
	selp.u32 	%r22846, 1, 0, %p14895;
	add.s32 	%r22847, %r6, %r22846;
	add.f64 	%fd21765, %fd21764, 0dBFF0000000000000;
	add.f64 	%fd21766, %fd21764, 0d3FF0000000000000;
	rcp.approx.ftz.f64 	%fd21767, %fd21766;
	neg.f64 	%fd21768, %fd21766;
	fma.rn.f64 	%fd21769, %fd21768, %fd21767, 0d3FF0000000000000;
	fma.rn.f64 	%fd21770, %fd21769, %fd21769, %fd21769;
	fma.rn.f64 	%fd21771, %fd21770, %fd21767, %fd21767;
	mul.f64 	%fd21772, %fd21765, %fd21771;
	fma.rn.f64 	%fd21773, %fd21765, %fd21771, %fd21772;
	mul.f64 	%fd21774, %fd21773, %fd21773;
	fma.rn.f64 	%fd21775, %fd21774, 0d3EB1380B3AE80F1E, 0d3ED0EE258B7A8B04;
	fma.rn.f64 	%fd21776, %fd21775, %fd21774, 0d3EF3B2669F02676F;
	fma.rn.f64 	%fd21777, %fd21776, %fd21774, 0d3F1745CBA9AB0956;
	fma.rn.f64 	%fd21778, %fd21777, %fd21774, 0d3F3C71C72D1B5154;
	fma.rn.f64 	%fd21779, %fd21778, %fd21774, 0d3F624924923BE72D;
	fma.rn.f64 	%fd21780, %fd21779, %fd21774, 0d3F8999999999A3C4;
	fma.rn.f64 	%fd21781, %fd21780, %fd21774, 0d3FB5555555555554;
	sub.f64 	%fd21782, %fd21765, %fd21773;
	add.f64 	%fd21783, %fd21782, %fd21782;
	neg.f64 	%fd21784, %fd21773;
	fma.rn.f64 	%fd21785, %fd21784, %fd21765, %fd21783;
	mul.f64 	%fd21786, %fd21771, %fd21785;
	mul.f64 	%fd21787, %fd21774, %fd21781;
	fma.rn.f64 	%fd21788, %fd21787, %fd21773, %fd21786;
	xor.b32  	%r22848, %r22847, -2147483648;
	mov.b32 	%r22849, 1127219200;
	mov.b64 	%fd21789, {%r22848, %r22849};
	sub.f64 	%fd21790, %fd21789, %fd1;
	fma.rn.f64 	%fd21791, %fd21790, 0d3FE62E42FEFA39EF, %fd21773;
	fma.rn.f64 	%fd21792, %fd21790, 0dBFE62E42FEFA39EF, %fd21791;
	sub.f64 	%fd21793, %fd21792, %fd21773;
	sub.f64 	%fd21794, %fd21788, %fd21793;
	fma.rn.f64 	%fd21795, %fd21790, 0d3C7ABC9E3B39803F, %fd21794;
	add.f64 	%fd27484, %fd21791, %fd21795;
$L__BB1_14584:
	mul.f64 	%fd6626, %fd27484, 0d3FFFCB923A29C77A;
	mov.b32 	%r29353, 0;
$L__BB1_14585:
	mov.u32 	%r5649, %r29353;
	cvt.u64.u32 	%rd13138, %r5649;
	add.s64 	%rd13139, %rd1715, %rd13138;
	ld.local.u8 	%rs5574, [%rd13139];
	setp.ne.s16 	%p14896, %rs5574, 0;
	add.s32 	%r29353, %r5649, 1;
	@%p14896 bra 	$L__BB1_14585;
	mov.b32 	%r29354, 0;
$L__BB1_14587:
	mov.u32 	%r5651, %r29354;
	cvt.u64.u32 	%rd13140, %r5651;
	add.s64 	%rd13141, %rd1715, %rd13140;
	ld.local.u8 	%rs5575, [%rd13141];
	setp.ne.s16 	%p14897, %rs5575, 0;
	add.s32 	%r29354, %r5651, 1;
	@%p14897 bra 	$L__BB1_14587;
	setp.eq.s32 	%p14898, %r5649, 0;
	@%p14898 bra 	$L__BB1_14659;
	and.b32  	%r5653, %r5649, 3;
	setp.lt.u32 	%p14899, %r5649, 4;
	mov.b32 	%r29356, 1;
	@%p14899 bra 	$L__BB1_14628;
	and.b32  	%r5654, %r5649, 2147483644;
	mov.b32 	%r29356, 1;
$L__BB1_14591:
	mov.u32 	%r5655, %r29356;
	cvt.s64.s32 	%rd13142, %r5655;
	add.s64 	%rd1720, %rd1715, %rd13142;
	ld.local.u8 	%rs5577, [%rd1720+-1];
	mov.b16 	%rs6999, 0;
	setp.gt.s16 	%p14900, %rs5577, 70;
	@%p14900 bra 	$L__BB1_14595;
	setp.eq.s16 	%p14903, %rs5577, 65;
	@%p14903 bra 	$L__BB1_14600;
	setp.eq.s16 	%p14904, %rs5577, 67;
	@%p14904 bra 	$L__BB1_14594;
	bra.uni 	$L__BB1_14599;
$L__BB1_14594:
	mov.b16 	%rs6999, 1;
	bra.uni 	$L__BB1_14600;
$L__BB1_14595:
	setp.eq.s16 	%p14901, %rs5577, 71;
	@%p14901 bra 	$L__BB1_14598;
	setp.ne.s16 	%p14902, %rs5577, 84;
	@%p14902 bra 	$L__BB1_14599;
	mov.b16 	%rs6999, 3;
	bra.uni 	$L__BB1_14600;
$L__BB1_14598:
	mov.b16 	%rs6999, 2;
	bra.uni 	$L__BB1_14600;
$L__BB1_14599:
	mov.b16 	%rs6999, 4;
$L__BB1_14600:
	cvt.u64.u32 	%rd13143, %r5655;
	add.s64 	%rd1721, %rd18, %rd13143;
	st.local.u8 	[%rd1721], %rs6999;
	ld.local.u8 	%rs5583, [%rd1720];
	mov.b16 	%rs7000, 0;
	setp.gt.s16 	%p14905, %rs5583, 70;
	@%p14905 bra 	$L__BB1_14604;
	setp.eq.s16 	%p14908, %rs5583, 65;
	@%p14908 bra 	$L__BB1_14609;
	setp.eq.s16 	%p14909, %rs5583, 67;
	@%p14909 bra 	$L__BB1_14603;
	bra.uni 	$L__BB1_14608;
$L__BB1_14603:
	mov.b16 	%rs7000, 1;
	bra.uni 	$L__BB1_14609;
$L__BB1_14604:
	setp.eq.s16 	%p14906, %rs5583, 71;
	@%p14906 bra 	$L__BB1_14607;
	setp.ne.s16 	%p14907, %rs5583, 84;
	@%p14907 bra 	$L__BB1_14608;
	mov.b16 	%rs7000, 3;
	bra.uni 	$L__BB1_14609;
$L__BB1_14607:
	mov.b16 	%rs7000, 2;
	bra.uni 	$L__BB1_14609;
$L__BB1_14608:
	mov.b16 	%rs7000, 4;
$L__BB1_14609:
	st.local.u8 	[%rd1721+1], %rs7000;
	ld.local.u8 	%rs5589, [%rd1720+1];
	mov.b16 	%rs7001, 0;
	setp.gt.s16 	%p14910, %rs5589, 70;
	@%p14910 bra 	$L__BB1_14613;
	setp.eq.s16 	%p14913, %rs5589, 65;
	@%p14913 bra 	$L__BB1_14618;
	setp.eq.s16 	%p14914, %rs5589, 67;
	@%p14914 bra 	$L__BB1_14612;
	bra.uni 	$L__BB1_14617;
$L__BB1_14612:
	mov.b16 	%rs7001, 1;
	bra.uni 	$L__BB1_14618;
$L__BB1_14613:
	setp.eq.s16 	%p14911, %rs5589, 71;
	@%p14911 bra 	$L__BB1_14616;
	setp.ne.s16 	%p14912, %rs5589, 84;
	@%p14912 bra 	$L__BB1_14617;
	mov.b16 	%rs7001, 3;
	bra.uni 	$L__BB1_14618;
$L__BB1_14616:
	mov.b16 	%rs7001, 2;
	bra.uni 	$L__BB1_14618;
$L__BB1_14617:
	mov.b16 	%rs7001, 4;
$L__BB1_14618:
	st.local.u8 	[%rd1721+2], %rs7001;
	ld.local.u8 	%rs5595, [%rd1720+2];
	mov.b16 	%rs7002, 0;
	setp.gt.s16 	%p14915, %rs5595, 70;
	@%p14915 bra 	$L__BB1_14622;
	setp.eq.s16 	%p14918, %rs5595, 65;
	@%p14918 bra 	$L__BB1_14627;
	setp.eq.s16 	%p14919, %rs5595, 67;
	@%p14919 bra 	$L__BB1_14621;
	bra.uni 	$L__BB1_14626;
$L__BB1_14621:
	mov.b16 	%rs7002, 1;
	bra.uni 	$L__BB1_14627;
$L__BB1_14622:
	setp.eq.s16 	%p14916, %rs5595, 71;
	@%p14916 bra 	$L__BB1_14625;
	setp.ne.s16 	%p14917, %rs5595, 84;
	@%p14917 bra 	$L__BB1_14626;
	mov.b16 	%rs7002, 3;
	bra.uni 	$L__BB1_14627;
$L__BB1_14625:
	mov.b16 	%rs7002, 2;
	bra.uni 	$L__BB1_14627;
$L__BB1_14626:
	mov.b16 	%rs7002, 4;
$L__BB1_14627:
	st.local.u8 	[%rd1721+3], %rs7002;
	add.s32 	%r29356, %r5655, 4;
	add.s32 	%r22854, %r5655, 3;
	setp.ne.s32 	%p14920, %r22854, %r5654;
	@%p14920 bra 	$L__BB1_14591;
$L__BB1_14628:
	setp.eq.s32 	%p14921, %r5653, 0;
	@%p14921 bra 	$L__BB1_14659;
	cvt.s64.s32 	%rd13144, %r29356;
	add.s64 	%rd1722, %rd1715, %rd13144;
	ld.local.u8 	%rs5601, [%rd1722+-1];
	mov.b16 	%rs7003, 0;
	setp.gt.s16 	%p14922, %rs5601, 70;
	@%p14922 bra 	$L__BB1_14633;
	setp.eq.s16 	%p14925, %rs5601, 65;
	@%p14925 bra 	$L__BB1_14638;
	setp.eq.s16 	%p14926, %rs5601, 67;
	@%p14926 bra 	$L__BB1_14632;
	bra.uni 	$L__BB1_14637;
$L__BB1_14632:
	mov.b16 	%rs7003, 1;
	bra.uni 	$L__BB1_14638;
$L__BB1_14633:
	setp.eq.s16 	%p14923, %rs5601, 71;
	@%p14923 bra 	$L__BB1_14636;
	setp.ne.s16 	%p14924, %rs5601, 84;
	@%p14924 bra 	$L__BB1_14637;
	mov.b16 	%rs7003, 3;
	bra.uni 	$L__BB1_14638;
$L__BB1_14636:
	mov.b16 	%rs7003, 2;
	bra.uni 	$L__BB1_14638;
$L__BB1_14637:
	mov.b16 	%rs7003, 4;
$L__BB1_14638:
	cvt.u64.u32 	%rd13145, %r29356;
	add.s64 	%rd1723, %rd18, %rd13145;
	st.local.u8 	[%rd1723], %rs7003;
	setp.eq.s32 	%p14927, %r5653, 1;
	@%p14927 bra 	$L__BB1_14659;
	ld.local.u8 	%rs5607, [%rd1722];
	mov.b16 	%rs7004, 0;
	setp.gt.s16 	%p14928, %rs5607, 70;
	@%p14928 bra 	$L__BB1_14643;
	setp.eq.s16 	%p14931, %rs5607, 65;
	@%p14931 bra 	$L__BB1_14648;
	setp.eq.s16 	%p14932, %rs5607, 67;
	@%p14932 bra 	$L__BB1_14642;
	bra.uni 	$L__BB1_14647;
$L__BB1_14642:
	mov.b16 	%rs7004, 1;
	bra.uni 	$L__BB1_14648;
$L__BB1_14643:
	setp.eq.s16 	%p14929, %rs5607, 71;
	@%p14929 bra 	$L__BB1_14646;
	setp.ne.s16 	%p14930, %rs5607, 84;
	@%p14930 bra 	$L__BB1_14647;
	mov.b16 	%rs7004, 3;
	bra.uni 	$L__BB1_14648;
$L__BB1_14646:
	mov.b16 	%rs7004, 2;
	bra.uni 	$L__BB1_14648;
$L__BB1_14647:
	mov.b16 	%rs7004, 4;
$L__BB1_14648:
	add.s32 	%r22855, %r29356, 1;
	cvt.u64.u32 	%rd13146, %r22855;
	add.s64 	%rd13147, %rd18, %rd13146;
	st.local.u8 	[%rd13147], %rs7004;
	setp.eq.s32 	%p14933, %r5653, 2;
	@%p14933 bra 	$L__BB1_14659;
	ld.local.u8 	%rs5613, [%rd1722+1];
	mov.b16 	%rs7005, 0;
	setp.gt.s16 	%p14934, %rs5613, 70;
	@%p14934 bra 	$L__BB1_14653;
	setp.eq.s16 	%p14937, %rs5613, 65;
	@%p14937 bra 	$L__BB1_14658;
	setp.eq.s16 	%p14938, %rs5613, 67;
	@%p14938 bra 	$L__BB1_14652;
	bra.uni 	$L__BB1_14657;
$L__BB1_14652:
	mov.b16 	%rs7005, 1;
	bra.uni 	$L__BB1_14658;
$L__BB1_14653:
	setp.eq.s16 	%p14935, %rs5613, 71;
	@%p14935 bra 	$L__BB1_14656;
	setp.ne.s16 	%p14936, %rs5613, 84;
	@%p14936 bra 	$L__BB1_14657;
	mov.b16 	%rs7005, 3;
	bra.uni 	$L__BB1_14658;
$L__BB1_14656:
	mov.b16 	%rs7005, 2;
	bra.uni 	$L__BB1_14658;
$L__BB1_14657:
	mov.b16 	%rs7005, 4;
$L__BB1_14658:
	st.local.u8 	[%rd1723+2], %rs7005;
$L__BB1_14659:
	setp.eq.s32 	%p14939, %r5651, 0;
	@%p14939 bra 	$L__BB1_14730;
	and.b32  	%r5658, %r5651, 3;
	setp.lt.u32 	%p14940, %r5651, 4;
	mov.b32 	%r29358, 1;
	@%p14940 bra 	$L__BB1_14699;
	and.b32  	%r5659, %r5651, 2147483644;
	mov.b32 	%r29358, 1;
$L__BB1_14662:
	sub.s32 	%r22858, %r5651, %r29358;
	cvt.u64.u32 	%rd13148, %r22858;
	add.s64 	%rd13149, %rd1715, %rd13148;
	ld.local.u8 	%rs5619, [%rd13149];
	mov.b16 	%rs7006, 0;
	setp.gt.s16 	%p14941, %rs5619, 70;
	@%p14941 bra 	$L__BB1_14666;
	setp.eq.s16 	%p14944, %rs5619, 65;
	@%p14944 bra 	$L__BB1_14671;
	setp.eq.s16 	%p14945, %rs5619, 67;
	@%p14945 bra 	$L__BB1_14665;
	bra.uni 	$L__BB1_14670;
$L__BB1_14665:
	mov.b16 	%rs7006, 1;
	bra.uni 	$L__BB1_14671;
$L__BB1_14666:
	setp.eq.s16 	%p14942, %rs5619, 71;
	@%p14942 bra 	$L__BB1_14669;
	setp.ne.s16 	%p14943, %rs5619, 84;
	@%p14943 bra 	$L__BB1_14670;
	mov.b16 	%rs7006, 3;
	bra.uni 	$L__BB1_14671;
$L__BB1_14669:
	mov.b16 	%rs7006, 2;
	bra.uni 	$L__BB1_14671;
$L__BB1_14670:
	mov.b16 	%rs7006, 4;
$L__BB1_14671:
	cvt.u64.u32 	%rd13150, %r29358;
	add.s64 	%rd1724, %rd19, %rd13150;
	st.local.u8 	[%rd1724], %rs7006;
	not.b32 	%r22859, %r29358;
	add.s32 	%r22860, %r5651, %r22859;
	cvt.u64.u32 	%rd13151, %r22860;
	add.s64 	%rd13152, %rd1715, %rd13151;
	ld.local.u8 	%rs5625, [%rd13152];
	mov.b16 	%rs7007, 0;
	setp.gt.s16 	%p14946, %rs5625, 70;
	@%p14946 bra 	$L__BB1_14675;
	setp.eq.s16 	%p14949, %rs5625, 65;
	@%p14949 bra 	$L__BB1_14680;
	setp.eq.s16 	%p14950, %rs5625, 67;
	@%p14950 bra 	$L__BB1_14674;
	bra.uni 	$L__BB1_14679;
$L__BB1_14674:
	mov.b16 	%rs7007, 1;
	bra.uni 	$L__BB1_14680;
$L__BB1_14675:
	setp.eq.s16 	%p14947, %rs5625, 71;
	@%p14947 bra 	$L__BB1_14678;
	setp.ne.s16 	%p14948, %rs5625, 84;
	@%p14948 bra 	$L__BB1_14679;
	mov.b16 	%rs7007, 3;
	bra.uni 	$L__BB1_14680;
$L__BB1_14678:
	mov.b16 	%rs7007, 2;
	bra.uni 	$L__BB1_14680;
$L__BB1_14679:
	mov.b16 	%rs7007, 4;
$L__BB1_14680:
	st.local.u8 	[%rd1724+1], %rs7007;
	sub.s32 	%r22861, %r5651, %r29358;
	add.s32 	%r22862, %r22861, -2;
	cvt.u64.u32 	%rd13153, %r22862;
	add.s64 	%rd13154, %rd1715, %rd13153;
	ld.local.u8 	%rs5631, [%rd13154];
	mov.b16 	%rs7008, 0;
	setp.gt.s16 	%p14951, %rs5631, 70;
	@%p14951 bra 	$L__BB1_14684;
	setp.eq.s16 	%p14954, %rs5631, 65;
	@%p14954 bra 	$L__BB1_14689;
	setp.eq.s16 	%p14955, %rs5631, 67;
	@%p14955 bra 	$L__BB1_14683;
	bra.uni 	$L__BB1_14688;
$L__BB1_14683:
	mov.b16 	%rs7008, 1;
	bra.uni 	$L__BB1_14689;
$L__BB1_14684:
	setp.eq.s16 	%p14952, %rs5631, 71;
	@%p14952 bra 	$L__BB1_14687;
	setp.ne.s16 	%p14953, %rs5631, 84;
	@%p14953 bra 	$L__BB1_14688;
	mov.b16 	%rs7008, 3;
	bra.uni 	$L__BB1_14689;
$L__BB1_14687:
	mov.b16 	%rs7008, 2;
	bra.uni 	$L__BB1_14689;
$L__BB1_14688:
	mov.b16 	%rs7008, 4;
$L__BB1_14689:
	st.local.u8 	[%rd1724+2], %rs7008;
	add.s32 	%r5661, %r29358, 3;
	sub.s32 	%r22863, %r5651, %r5661;
	cvt.u64.u32 	%rd13155, %r22863;
	add.s64 	%rd13156, %rd1715, %rd13155;
	ld.local.u8 	%rs5637, [%rd13156];
	mov.b16 	%rs7009, 0;
	setp.gt.s16 	%p14956, %rs5637, 70;
	@%p14956 bra 	$L__BB1_14693;
	setp.eq.s16 	%p14959, %rs5637, 65;
	@%p14959 bra 	$L__BB1_14698;
	setp.eq.s16 	%p14960, %rs5637, 67;
	@%p14960 bra 	$L__BB1_14692;
	bra.uni 	$L__BB1_14697;
$L__BB1_14692:
	mov.b16 	%rs7009, 1;
	bra.uni 	$L__BB1_14698;
$L__BB1_14693:
	setp.eq.s16 	%p14957, %rs5637, 71;
	@%p14957 bra 	$L__BB1_14696;
	setp.ne.s16 	%p14958, %rs5637, 84;
	@%p14958 bra 	$L__BB1_14697;
	mov.b16 	%rs7009, 3;
	bra.uni 	$L__BB1_14698;
$L__BB1_14696:
	mov.b16 	%rs7009, 2;
	bra.uni 	$L__BB1_14698;
$L__BB1_14697:
	mov.b16 	%rs7009, 4;
$L__BB1_14698:
	st.local.u8 	[%rd1724+3], %rs7009;
	add.s32 	%r29358, %r29358, 4;
	setp.ne.s32 	%p14961, %r5661, %r5659;
	@%p14961 bra 	$L__BB1_14662;
$L__BB1_14699:
	setp.eq.s32 	%p14962, %r5658, 0;
	@%p14962 bra 	$L__BB1_14730;
	sub.s32 	%r22864, %r5651, %r29358;
	cvt.u64.u32 	%rd13157, %r22864;
	add.s64 	%rd13158, %rd1715, %rd13157;
	ld.local.u8 	%rs5643, [%rd13158];
	mov.b16 	%rs7010, 0;
	setp.gt.s16 	%p14963, %rs5643, 70;
	@%p14963 bra 	$L__BB1_14704;
	setp.eq.s16 	%p14966, %rs5643, 65;
	@%p14966 bra 	$L__BB1_14709;
	setp.eq.s16 	%p14967, %rs5643, 67;
	@%p14967 bra 	$L__BB1_14703;
	bra.uni 	$L__BB1_14708;
$L__BB1_14703:
	mov.b16 	%rs7010, 1;
	bra.uni 	$L__BB1_14709;
$L__BB1_14704:
	setp.eq.s16 	%p14964, %rs5643, 71;
	@%p14964 bra 	$L__BB1_14707;
	setp.ne.s16 	%p14965, %rs5643, 84;
	@%p14965 bra 	$L__BB1_14708;
	mov.b16 	%rs7010, 3;
	bra.uni 	$L__BB1_14709;
$L__BB1_14707:
	mov.b16 	%rs7010, 2;
	bra.uni 	$L__BB1_14709;
$L__BB1_14708:
	mov.b16 	%rs7010, 4;
$L__BB1_14709:
	cvt.u64.u32 	%rd13159, %r29358;
	add.s64 	%rd1725, %rd19, %rd13159;
	st.local.u8 	[%rd1725], %rs7010;
	setp.eq.s32 	%p14968, %r5658, 1;
	@%p14968 bra 	$L__BB1_14730;
	not.b32 	%r22865, %r29358;
	add.s32 	%r22866, %r5651, %r22865;
	cvt.u64.u32 	%rd13160, %r22866;
	add.s64 	%rd13161, %rd1715, %rd13160;
	ld.local.u8 	%rs5649, [%rd13161];
	mov.b16 	%rs7011, 0;
	setp.gt.s16 	%p14969, %rs5649, 70;
	@%p14969 bra 	$L__BB1_14714;
	setp.eq.s16 	%p14972, %rs5649, 65;
	@%p14972 bra 	$L__BB1_14719;
	setp.eq.s16 	%p14973, %rs5649, 67;
	@%p14973 bra 	$L__BB1_14713;
	bra.uni 	$L__BB1_14718;
$L__BB1_14713:
	mov.b16 	%rs7011, 1;
	bra.uni 	$L__BB1_14719;
$L__BB1_14714:
	setp.eq.s16 	%p14970, %rs5649, 71;
	@%p14970 bra 	$L__BB1_14717;
	setp.ne.s16 	%p14971, %rs5649, 84;
	@%p14971 bra 	$L__BB1_14718;
	mov.b16 	%rs7011, 3;
	bra.uni 	$L__BB1_14719;
$L__BB1_14717:
	mov.b16 	%rs7011, 2;
	bra.uni 	$L__BB1_14719;
$L__BB1_14718:
	mov.b16 	%rs7011, 4;
$L__BB1_14719:
	st.local.u8 	[%rd1725+1], %rs7011;
	setp.eq.s32 	%p14974, %r5658, 2;
	@%p14974 bra 	$L__BB1_14730;
	sub.s32 	%r22867, %r5651, %r29358;
	add.s32 	%r22868, %r22867, -2;
	cvt.u64.u32 	%rd13162, %r22868;
	add.s64 	%rd13163, %rd1715, %rd13162;
	ld.local.u8 	%rs5655, [%rd13163];
	mov.b16 	%rs7012, 0;
	setp.gt.s16 	%p14975, %rs5655, 70;
	@%p14975 bra 	$L__BB1_14724;
	setp.eq.s16 	%p14978, %rs5655, 65;
	@%p14978 bra 	$L__BB1_14729;
	setp.eq.s16 	%p14979, %rs5655, 67;
	@%p14979 bra 	$L__BB1_14723;
	bra.uni 	$L__BB1_14728;
$L__BB1_14723:
	mov.b16 	%rs7012, 1;
	bra.uni 	$L__BB1_14729;
$L__BB1_14724:
	setp.eq.s16 	%p14976, %rs5655, 71;
	@%p14976 bra 	$L__BB1_14727;
	setp.ne.s16 	%p14977, %rs5655, 84;
	@%p14977 bra 	$L__BB1_14728;
	mov.b16 	%rs7012, 3;
	bra.uni 	$L__BB1_14729;
$L__BB1_14727:
	mov.b16 	%rs7012, 2;
	bra.uni 	$L__BB1_14729;
$L__BB1_14728:
	mov.b16 	%rs7012, 4;
$L__BB1_14729:
	st.local.u8 	[%rd1725+2], %rs7012;
$L__BB1_14730:
	cvt.u64.u32 	%rd13164, %r5651;
	cvt.u64.u32 	%rd13165, %r5649;
	add.s64 	%rd13166, %rd19, %rd13164;
	mov.b16 	%rs5660, 4;
	st.local.u8 	[%rd13166+1], %rs5660;
	st.local.u8 	[%rd19], %rs5660;
	add.s64 	%rd13167, %rd18, %rd13165;
	st.local.u8 	[%rd13167+1], %rs5660;
	st.local.u8 	[%rd18], %rs5660;
	mov.b32 	%r29373, 0;
	mov.f64 	%fd27551, 0dFFF0000000000000;
	mov.u32 	%r29374, %r29373;
	@%p14898 bra 	$L__BB1_14827;
	and.b32  	%r5664, %r5651, 3;
	and.b32  	%r5665, %r5651, 2147483644;
	mov.b32 	%r29359, 1;
$L__BB1_14732:
	mov.u32 	%r5666, %r29359;
	@%p14939 bra 	$L__BB1_14760;
	setp.lt.u32 	%p14982, %r5651, 4;
	cvt.u64.u32 	%rd13168, %r5666;
	add.s64 	%rd13169, %rd18, %rd13168;
	ld.local.s8 	%r5667, [%rd13169];
	add.s32 	%r22872, %r5666, -1;
	mul.lo.s32 	%r5668, %r22872, %r5651;
	add.s32 	%r5669, %r5668, -1;
	mov.b32 	%r29361, 1;
	@%p14982 bra 	$L__BB1_14748;
	mov.b32 	%r29361, 1;
$L__BB1_14735:
	cvt.u64.u32 	%rd13170, %r29361;
	add.s64 	%rd1726, %rd19, %rd13170;
	ld.local.s8 	%r22874, [%rd1726];
	add.s32 	%r22875, %r22874, %r5667;
	setp.eq.s32 	%p14983, %r22875, 3;
	@%p14983 bra 	$L__BB1_14737;
	add.s32 	%r22876, %r5669, %r29361;
	mul.wide.s32 	%rd13171, %r22876, 8;
	add.s64 	%rd13172, %rd14, %rd13171;
	mov.b64 	%rd13173, 9218868437227405312;
	st.local.u64 	[%rd13172], %rd13173;
	add.s64 	%rd13174, %rd15, %rd13171;
	mov.b64 	%rd13175, -4616189618054758400;
	st.local.u64 	[%rd13174], %rd13175;
	bra.uni 	$L__BB1_14738;
$L__BB1_14737:
	add.s32 	%r22877, %r5669, %r29361;
	mul.wide.s32 	%rd13176, %r22877, 8;
	add.s64 	%rd13177, %rd14, %rd13176;
	mov.b64 	%rd13178, 0;
	st.local.u64 	[%rd13177], %rd13178;
	add.s64 	%rd13179, %rd15, %rd13176;
	mov.b64 	%rd13180, -4564063970805153792;
	st.local.u64 	[%rd13179], %rd13180;
$L__BB1_14738:
	ld.local.s8 	%r22878, [%rd1726+1];
	add.s32 	%r22879, %r22878, %r5667;
	setp.eq.s32 	%p14984, %r22879, 3;
	@%p14984 bra 	$L__BB1_14740;
	add.s32 	%r22880, %r5668, %r29361;
	mul.wide.s32 	%rd13181, %r22880, 8;
	add.s64 	%rd13182, %rd14, %rd13181;
	mov.b64 	%rd13183, 9218868437227405312;
	st.local.u64 	[%rd13182], %rd13183;
	add.s64 	%rd13184, %rd15, %rd13181;
	mov.b64 	%rd13185, -4616189618054758400;
	st.local.u64 	[%rd13184], %rd13185;
	bra.uni 	$L__BB1_14741;
$L__BB1_14740:
	add.s32 	%r22881, %r5668, %r29361;
	mul.wide.s32 	%rd13186, %r22881, 8;
	add.s64 	%rd13187, %rd14, %rd13186;
	mov.b64 	%rd13188, 0;
	st.local.u64 	[%rd13187], %rd13188;
	add.s64 	%rd13189, %rd15, %rd13186;
	mov.b64 	%rd13190, -4564063970805153792;
	st.local.u64 	[%rd13189], %rd13190;
$L__BB1_14741:
	add.s32 	%r5671, %r29361, 2;
	ld.local.s8 	%r22882, [%rd1726+2];
	add.s32 	%r22883, %r22882, %r5667;
	setp.eq.s32 	%p14985, %r22883, 3;
	@%p14985 bra 	$L__BB1_14743;
	add.s32 	%r22884, %r5669, %r5671;
	mul.wide.s32 	%rd13191, %r22884, 8;
	add.s64 	%rd13192, %rd14, %rd13191;
	mov.b64 	%rd13193, 9218868437227405312;
	st.local.u64 	[%rd13192], %rd13193;
	add.s64 	%rd13194, %rd15, %rd13191;
	mov.b64 	%rd13195, -4616189618054758400;
	st.local.u64 	[%rd13194], %rd13195;
	bra.uni 	$L__BB1_14744;
$L__BB1_14743:
	add.s32 	%r22885, %r5669, %r5671;
	mul.wide.s32 	%rd13196, %r22885, 8;
	add.s64 	%rd13197, %rd14, %rd13196;
	mov.b64 	%rd13198, 0;
	st.local.u64 	[%rd13197], %rd13198;
	add.s64 	%rd13199, %rd15, %rd13196;
	mov.b64 	%rd13200, -4564063970805153792;
	st.local.u64 	[%rd13199], %rd13200;
$L__BB1_14744:
	add.s32 	%r5672, %r29361, 3;
	ld.local.s8 	%r22886, [%rd1726+3];
	add.s32 	%r22887, %r22886, %r5667;
	setp.eq.s32 	%p14986, %r22887, 3;
	@%p14986 bra 	$L__BB1_14746;
	add.s32 	%r22888, %r5669, %r5672;
	mul.wide.s32 	%rd13201, %r22888, 8;
	add.s64 	%rd13202, %rd14, %rd13201;
	mov.b64 	%rd13203, 9218868437227405312;
	st.local.u64 	[%rd13202], %rd13203;
	add.s64 	%rd13204, %rd15, %rd13201;
	mov.b64 	%rd13205, -4616189618054758400;
	st.local.u64 	[%rd13204], %rd13205;
	bra.uni 	$L__BB1_14747;
$L__BB1_14746:
	add.s32 	%r22889, %r5669, %r5672;
	mul.wide.s32 	%rd13206, %r22889, 8;
	add.s64 	%rd13207, %rd14, %rd13206;
	mov.b64 	%rd13208, 0;
	st.local.u64 	[%rd13207], %rd13208;
	add.s64 	%rd13209, %rd15, %rd13206;
	mov.b64 	%rd13210, -4564063970805153792;
	st.local.u64 	[%rd13209], %rd13210;
$L__BB1_14747:
	add.s32 	%r29361, %r29361, 4;
	setp.ne.s32 	%p14987, %r5672, %r5665;
	@%p14987 bra 	$L__BB1_14735;
$L__BB1_14748:
	setp.eq.s32 	%p14988, %r5664, 0;
	@%p14988 bra 	$L__BB1_14760;
	cvt.u64.u32 	%rd13211, %r29361;
	add.s64 	%rd1727, %rd19, %rd13211;
	ld.local.s8 	%r22890, [%rd1727];
	add.s32 	%r22891, %r22890, %r5667;
	setp.eq.s32 	%p14989, %r22891, 3;
	@%p14989 bra 	$L__BB1_14751;
	add.s32 	%r22892, %r5669, %r29361;
	mul.wide.s32 	%rd13212, %r22892, 8;
	add.s64 	%rd13213, %rd14, %rd13212;
	mov.b64 	%rd13214, 9218868437227405312;
	st.local.u64 	[%rd13213], %rd13214;
	add.s64 	%rd13215, %rd15, %rd13212;
	mov.b64 	%rd13216, -4616189618054758400;
	st.local.u64 	[%rd13215], %rd13216;
	bra.uni 	$L__BB1_14752;
$L__BB1_14751:
	add.s32 	%r22893, %r5669, %r29361;
	mul.wide.s32 	%rd13217, %r22893, 8;
	add.s64 	%rd13218, %rd14, %rd13217;
	mov.b64 	%rd13219, 0;
	st.local.u64 	[%rd13218], %rd13219;
	add.s64 	%rd13220, %rd15, %rd13217;
	mov.b64 	%rd13221, -4564063970805153792;
	st.local.u64 	[%rd13220], %rd13221;
$L__BB1_14752:
	setp.eq.s32 	%p14990, %r5664, 1;
	@%p14990 bra 	$L__BB1_14760;
	ld.local.s8 	%r22894, [%rd1727+1];
	add.s32 	%r22895, %r22894, %r5667;
	setp.eq.s32 	%p14991, %r22895, 3;
	@%p14991 bra 	$L__BB1_14755;
	add.s32 	%r22896, %r5668, %r29361;
	mul.wide.s32 	%rd13222, %r22896, 8;
	add.s64 	%rd13223, %rd14, %rd13222;
	mov.b64 	%rd13224, 9218868437227405312;
	st.local.u64 	[%rd13223], %rd13224;
	add.s64 	%rd13225, %rd15, %rd13222;
	mov.b64 	%rd13226, -4616189618054758400;
	st.local.u64 	[%rd13225], %rd13226;
	bra.uni 	$L__BB1_14756;
$L__BB1_14755:
	add.s32 	%r22897, %r5668, %r29361;
	mul.wide.s32 	%rd13227, %r22897, 8;
	add.s64 	%rd13228, %rd14, %rd13227;
	mov.b64 	%rd13229, 0;
	st.local.u64 	[%rd13228], %rd13229;
	add.s64 	%rd13230, %rd15, %rd13227;
	mov.b64 	%rd13231, -4564063970805153792;
	st.local.u64 	[%rd13230], %rd13231;
$L__BB1_14756:
	setp.eq.s32 	%p14992, %r5664, 2;
	add.s32 	%r5675, %r29361, 2;
	@%p14992 bra 	$L__BB1_14760;
	ld.local.s8 	%r22898, [%rd1727+2];
	add.s32 	%r22899, %r22898, %r5667;
	setp.eq.s32 	%p14993, %r22899, 3;
	@%p14993 bra 	$L__BB1_14759;
	add.s32 	%r22900, %r5669, %r5675;
	mul.wide.s32 	%rd13232, %r22900, 8;
	add.s64 	%rd13233, %rd14, %rd13232;
	mov.b64 	%rd13234, 9218868437227405312;
	st.local.u64 	[%rd13233], %rd13234;
	add.s64 	%rd13235, %rd15, %rd13232;
	mov.b64 	%rd13236, -4616189618054758400;
	st.local.u64 	[%rd13235], %rd13236;
	bra.uni 	$L__BB1_14760;
$L__BB1_14759:
	add.s32 	%r22901, %r5669, %r5675;
	mul.wide.s32 	%rd13237, %r22901, 8;
	add.s64 	%rd13238, %rd14, %rd13237;
	mov.b64 	%rd13239, 0;
	st.local.u64 	[%rd13238], %rd13239;
	add.s64 	%rd13240, %rd15, %rd13237;
	mov.b64 	%rd13241, -4564063970805153792;
	st.local.u64 	[%rd13240], %rd13241;
$L__BB1_14760:
	add.s32 	%r29359, %r5666, 1;
	setp.ne.s32 	%p14994, %r5666, %r5649;
	@%p14994 bra 	$L__BB1_14732;
	mov.b32 	%r29362, 1;
$L__BB1_14762:
	@%p14939 bra 	$L__BB1_14808;
	mov.b32 	%r29363, 1;
$L__BB1_14764:
	mov.u32 	%r5678, %r29363;
	add.s32 	%r22904, %r29362, -1;
	mad.lo.s32 	%r22905, %r22904, %r5651, %r5678;
	add.s32 	%r5679, %r22905, -1;
	mul.wide.s32 	%rd13242, %r5679, 8;
	add.s64 	%rd1728, %rd14, %rd13242;
	ld.local.f64 	%fd27519, [%rd1728];
	abs.f64 	%fd21797, %fd27519;
	setp.geu.f64 	%p14996, %fd21797, 0d41CDCD64FF800000;
	@%p14996 bra 	$L__BB1_14807;
	cvt.u64.u32 	%rd13243, %r29362;
	add.s64 	%rd1729, %rd18, %rd13243;
	ld.local.u8 	%rs1009, [%rd1729];
	cvt.u32.u16 	%r22906, %rs1009;
	cvt.s32.s8 	%r22907, %r22906;
	cvt.u64.u32 	%rd13244, %r5678;
	add.s64 	%rd1730, %rd19, %rd13244;
	ld.local.u8 	%rs1010, [%rd1730];
	cvt.u32.u16 	%r22908, %rs1010;
	cvt.s32.s8 	%r22909, %r22908;
	add.s32 	%r22910, %r22909, %r22907;
	setp.eq.s32 	%p14997, %r22910, 3;
	mul.wide.s32 	%rd13245, %r5679, 8;
	add.s64 	%rd1731, %rd15, %rd13245;
	@%p14997 bra 	$L__BB1_14767;
	mov.b64 	%rd13246, -4616189618054758400;
	st.local.u64 	[%rd1731], %rd13246;
	mov.b64 	%rd13247, 9218868437227405312;
	st.local.u64 	[%rd1728], %rd13247;
	mov.f64 	%fd27490, 0dBFF0000000000000;
	mov.f64 	%fd27519, 0d7FF0000000000000;
	mov.f64 	%fd27489, %fd27519;
	bra.uni 	$L__BB1_14778;
$L__BB1_14767:
	cvt.s32.s8 	%r22912, %r22906;
	mul.wide.s32 	%rd13248, %r22912, 5;
	cvt.u64.u16 	%rd13249, %rs1010;
	cvt.s64.s8 	%rd13250, %rd13249;
	add.s64 	%rd1732, %rd13248, %rd13250;
	shl.b64 	%rd13251, %rd1732, 3;
	add.s64 	%rd13252, %rd1, %rd13251;
	ld.global.f64 	%fd27490, [%rd13252+45440];
	ld.local.u8 	%rs5661, [%rd1729+-1];
	cvt.u64.u16 	%rd13253, %rs5661;
	cvt.s64.s8 	%rd1733, %rd13253;
	cvt.u32.u16 	%r22913, %rs1010;
	ld.local.s8 	%rs5662, [%rd1730+-1];
	cvt.u32.u16 	%r22914, %rs5662;
	prmt.b32 	%r22915, %r22914, %r22913, 0x3340U;
	prmt.b32 	%r22916, %r22906, 0, 0x3340U;
	prmt.b32 	%r22917, %r22915, %r22916, 0x5410U;
	cvt.u32.u16 	%r22918, %rs5661;
	cvt.s32.s8 	%r22919, %r22918;
	mov.b32 	%r22920, 359705;
	dp4a.s32.u32 	%r22921, %r22917, %r22920, %r22919;
	mul.wide.s32 	%rd13254, %r22921, 8;
	add.s64 	%rd13255, %rd1, %rd13254;
	ld.global.f64 	%fd21800, [%rd13255+35440];
	add.f64 	%fd21801, %fd27490, %fd21800;
	ld.global.f64 	%fd27489, [%rd13252+45640];
	ld.global.f64 	%fd21802, [%rd13255+40440];
	add.f64 	%fd21803, %fd27489, %fd21802;
	abs.f64 	%fd21804, %fd21803;
	setp.gt.f64 	%p14998, %fd21804, 0d41CDCD64FF800000;
	selp.f64 	%fd6630, 0dBFF0000000000000, %fd21801, %p14998;
	selp.f64 	%fd6631, 0d7FF0000000000000, %fd21803, %p14998;
	cvt.s16.s8 	%rs5663, %rs1010;
	mov.b32 	%r22922, {%rs5662, %rs5663};
	mov.b32 	%r22923, 6405;
	dp2a.lo.s32.u32 	%r22924, %r22922, %r22923, %r22912;
	mul.wide.s32 	%rd13256, %r22924, 8;
	add.s64 	%rd1734, %rd1, %rd13256;
	ld.global.f64 	%fd6632, [%rd1734+21000];
	abs.f64 	%fd21805, %fd6632;
	setp.geu.f64 	%p14999, %fd21805, 0d41CDCD64FF800000;
	@%p14999 bra 	$L__BB1_14771;
	cvt.u32.u16 	%r22927, %rs1010;
	cvt.s32.s8 	%r22928, %r22927;
	mul.wide.s32 	%rd13261, %r22928, 24;
	add.s64 	%rd13262, %rd1732, %rd13261;
	add.s64 	%rd13263, %rd13262, %rd1733;
	shl.b64 	%rd13264, %rd13263, 3;
	add.s64 	%rd1735, %rd1, %rd13264;
	ld.global.f64 	%fd6633, [%rd1735+23000];
	abs.f64 	%fd21820, %fd6633;
	setp.lt.f64 	%p15004, %fd21820, 0d41CDCD64FF800000;
	@%p15004 bra 	$L__BB1_14774;
	ld.global.f64 	%fd21821, [%rd1734+20000];
	add.f64 	%fd21822, %fd27490, %fd21821;
	add.f64 	%fd21823, %fd27489, %fd6632;
	abs.f64 	%fd21824, %fd21823;
	setp.gt.f64 	%p15005, %fd21824, 0d41CDCD64FF800000;
	selp.f64 	%fd27485, 0dBFF0000000000000, %fd21822, %p15005;
	selp.f64 	%fd27486, 0d7FF0000000000000, %fd21823, %p15005;
	add.f64 	%fd21825, %fd27486, 0d4069000000000000;
	add.f64 	%fd21826, %fd27485, 0dC016CCCCCCCCCCCD;
	add.f64 	%fd21827, %fd6626, %fd21826;
	div.rn.f64 	%fd27487, %fd21825, %fd21827;
	abs.f64 	%fd21828, %fd6631;
	setp.geu.f64 	%p15006, %fd21828, 0d41CDCD64FF800000;
	@%p15006 bra 	$L__BB1_14776;
	add.f64 	%fd21829, %fd6631, 0d4069000000000000;
	add.f64 	%fd21830, %fd6630, 0dC016CCCCCCCCCCCD;
	add.f64 	%fd21831, %fd6626, %fd21830;
	div.rn.f64 	%fd21832, %fd21829, %fd21831;
	setp.lt.f64 	%p15007, %fd21832, %fd27487;
	selp.f64 	%fd27485, %fd27485, %fd6630, %p15007;
	selp.f64 	%fd27486, %fd27486, %fd6631, %p15007;
	selp.f64 	%fd27487, %fd27487, %fd21832, %p15007;
	bra.uni 	$L__BB1_14776;
$L__BB1_14771:
	cvt.u32.u16 	%r22925, %rs1010;
	cvt.s32.s8 	%r22926, %r22925;
	mul.wide.s32 	%rd13257, %r22926, 24;
	add.s64 	%rd13258, %rd1732, %rd13257;
	add.s64 	%rd13259, %rd13258, %rd1733;
	shl.b64 	%rd13260, %rd13259, 3;
	add.s64 	%rd1736, %rd1, %rd13260;
	ld.global.f64 	%fd6634, [%rd1736+23000];
	abs.f64 	%fd21807, %fd6634;
	setp.geu.f64 	%p15000, %fd21807, 0d41CDCD64FF800000;
	mov.f64 	%fd27485, %fd6630;
	mov.f64 	%fd27486, %fd6631;
	@%p15000 bra 	$L__BB1_14776;
	ld.global.f64 	%fd21808, [%rd1736+22000];
	add.f64 	%fd21809, %fd27490, %fd21808;
	add.f64 	%fd21810, %fd27489, %fd6634;
	abs.f64 	%fd21811, %fd21810;
	setp.gt.f64 	%p15001, %fd21811, 0d41CDCD64FF800000;
	selp.f64 	%fd27485, 0dBFF0000000000000, %fd21809, %p15001;
	selp.f64 	%fd27486, 0d7FF0000000000000, %fd21810, %p15001;
	add.f64 	%fd21812, %fd27486, 0d4069000000000000;
	add.f64 	%fd21813, %fd27485, 0dC016CCCCCCCCCCCD;
	add.f64 	%fd21814, %fd6626, %fd21813;
	div.rn.f64 	%fd27487, %fd21812, %fd21814;
	abs.f64 	%fd21815, %fd6631;
	setp.geu.f64 	%p15002, %fd21815, 0d41CDCD64FF800000;
	@%p15002 bra 	$L__BB1_14776;
	add.f64 	%fd21816, %fd6631, 0d4069000000000000;
	add.f64 	%fd21817, %fd6630, 0dC016CCCCCCCCCCCD;
	add.f64 	%fd21818, %fd6626, %fd21817;
	div.rn.f64 	%fd21819, %fd21816, %fd21818;
	setp.lt.f64 	%p15003, %fd21819, %fd27487;
	selp.f64 	%fd27485, %fd27485, %fd6630, %p15003;
	selp.f64 	%fd27486, %fd27486, %fd6631, %p15003;
	selp.f64 	%fd27487, %fd27487, %fd21819, %p15003;
	bra.uni 	$L__BB1_14776;
$L__BB1_14774:
	ld.global.f64 	%fd21833, [%rd1734+20000];
	add.f64 	%fd21834, %fd27490, %fd21833;
	ld.global.f64 	%fd21835, [%rd1735+22000];
	add.f64 	%fd21836, %fd21834, %fd21835;
	add.f64 	%fd21837, %fd27489, %fd6632;
	add.f64 	%fd21838, %fd21837, %fd6633;
	abs.f64 	%fd21839, %fd21838;
	setp.gt.f64 	%p15008, %fd21839, 0d41CDCD64FF800000;
	selp.f64 	%fd27485, 0dBFF0000000000000, %fd21836, %p15008;
	selp.f64 	%fd27486, 0d7FF0000000000000, %fd21838, %p15008;
	add.f64 	%fd21840, %fd27486, 0d4069000000000000;
	add.f64 	%fd21841, %fd27485, 0dC016CCCCCCCCCCCD;
	add.f64 	%fd21842, %fd6626, %fd21841;
	div.rn.f64 	%fd27487, %fd21840, %fd21842;
	abs.f64 	%fd21843, %fd6631;
	setp.geu.f64 	%p15009, %fd21843, 0d41CDCD64FF800000;
	@%p15009 bra 	$L__BB1_14776;
	add.f64 	%fd21844, %fd6631, 0d4069000000000000;
	add.f64 	%fd21845, %fd6630, 0dC016CCCCCCCCCCCD;
	add.f64 	%fd21846, %fd6626, %fd21845;
	div.rn.f64 	%fd21847, %fd21844, %fd21846;
	setp.lt.f64 	%p15010, %fd21847, %fd27487;
	selp.f64 	%fd27485, %fd27485, %fd6630, %p15010;
	selp.f64 	%fd27486, %fd27486, %fd6631, %p15010;
	selp.f64 	%fd27487, %fd27487, %fd21847, %p15010;
$L__BB1_14776:
	abs.f64 	%fd21848, %fd27486;
	setp.geu.f64 	%p15011, %fd21848, 0d41CDCD64FF800000;
	@%p15011 bra 	$L__BB1_14778;
	add.f64 	%fd21849, %fd27489, 0d4069000000000000;
	add.f64 	%fd21850, %fd27490, 0dC016CCCCCCCCCCCD;
	add.f64 	%fd21851, %fd6626, %fd21850;
	div.rn.f64 	%fd21852, %fd21849, %fd21851;
	setp.lt.f64 	%p15012, %fd27487, %fd21852;
	selp.f64 	%fd27489, %fd27489, %fd27486, %p15012;
	selp.f64 	%fd27490, %fd27490, %fd27485, %p15012;
$L__BB1_14778:
	abs.f64 	%fd21853, %fd27489;
	setp.geu.f64 	%p15013, %fd21853, 0d41CDCD64FF800000;
	@%p15013 bra 	$L__BB1_14780;
	st.local.f64 	[%rd1731], %fd27490;
	st.local.f64 	[%rd1728], %fd27489;
	mov.f64 	%fd27519, %fd27489;
$L__BB1_14780:
	min.u32 	%r22929, %r29362, %r5678;
	setp.lt.u32 	%p15014, %r22929, 2;
	mov.f64 	%fd27492, 0dBFF0000000000000;
	mov.f64 	%fd27493, 0d7FF0000000000000;
	@%p15014 bra 	$L__BB1_14807;
	ld.local.f64 	%fd27518, [%rd1731];
	add.f64 	%fd21856, %fd27519, 0d4069000000000000;
	add.f64 	%fd21857, %fd27518, 0dC016CCCCCCCCCCCD;
	add.f64 	%fd21858, %fd6626, %fd21857;
	div.rn.f64 	%fd6663, %fd21856, %fd21858;
	add.s32 	%r22930, %r29362, -1;
	mul.lo.s32 	%r22931, %r22930, %r5651;
	sub.s32 	%r22932, %r22931, %r5651;
	add.s32 	%r22933, %r22932, %r5678;
	add.s32 	%r5680, %r22933, -2;
	mul.wide.s32 	%rd13265, %r5680, 8;
	add.s64 	%rd13266, %rd14, %rd13265;
	ld.local.f64 	%fd6664, [%rd13266];
	abs.f64 	%fd21859, %fd6664;
	setp.geu.f64 	%p15015, %fd21859, 0d41CDCD64FF800000;
	@%p15015 bra 	$L__BB1_14784;
	cvt.u64.u32 	%rd13267, %r29362;
	add.s64 	%rd13268, %rd18, %rd13267;
	ld.local.u8 	%r22934, [%rd13268+-1];
	prmt.b32 	%r22936, %r22934, %r22906, 0x3340U;
	ld.local.u8 	%r22937, [%rd1730+-1];
	prmt.b32 	%r22938, %r22937, 0, 0x3340U;
	prmt.b32 	%r22939, %r22936, %r22938, 0x5410U;
	cvt.u32.u16 	%r22940, %rs1010;
	cvt.s32.s8 	%r22941, %r22940;
	mov.b32 	%r22942, 334205;
	dp4a.s32.u32 	%r22943, %r22939, %r22942, %r22941;
	mul.wide.s32 	%rd13269, %r22943, 8;
	add.s64 	%rd1737, %rd1, %rd13269;
	ld.global.f64 	%fd6665, [%rd1737+5000];
	abs.f64 	%fd21862, %fd6665;
	setp.geu.f64 	%p15016, %fd21862, 0d41CDCD64FF800000;
	@%p15016 bra 	$L__BB1_14784;
	mul.wide.s32 	%rd13270, %r5680, 8;
	add.s64 	%rd13271, %rd15, %rd13270;
	ld.local.f64 	%fd21863, [%rd13271];
	ld.global.f64 	%fd21864, [%rd1737];
	add.f64 	%fd27492, %fd21863, %fd21864;
	add.f64 	%fd27493, %fd6664, %fd6665;
$L__BB1_14784:
	add.f64 	%fd21865, %fd27493, 0d4069000000000000;
	add.f64 	%fd21866, %fd27492, 0dC016CCCCCCCCCCCD;
	add.f64 	%fd21867, %fd6626, %fd21866;
	div.rn.f64 	%fd6670, %fd21865, %fd21867;
	setp.lt.f64 	%p15017, %fd27492, 0dC0A3880000000000;
	selp.f64 	%fd6671, 0dC0A9300000000000, %fd27492, %p15017;
	selp.f64 	%fd6672, 0d0000000000000000, %fd27493, %p15017;
	setp.gt.f64 	%p15018, %fd6670, %fd6663;
	@%p15018 bra 	$L__BB1_14788;
	setp.lt.f64 	%p15019, %fd27518, 0dC0A3880000000000;
	selp.f64 	%fd6673, 0dC0A9300000000000, %fd27518, %p15019;
	setp.gt.f64 	%p15020, %fd6673, 0d0000000000000000;
	selp.f64 	%fd21868, 0d0000000000000000, %fd27519, %p15019;
	setp.gt.f64 	%p15021, %fd21868, 0d0000000000000000;
	and.pred  	%p15022, %p15020, %p15021;
	@%p15022 bra 	$L__BB1_14788;
	setp.ltu.f64 	%p15023, %fd6663, %fd6670;
	@%p15023 bra 	$L__BB1_14789;
	st.local.f64 	[%rd1731], %fd6673;
	st.local.f64 	[%rd1728], %fd21868;
	mov.f64 	%fd27518, %fd6673;
	mov.f64 	%fd27519, %fd21868;
	bra.uni 	$L__BB1_14789;
$L__BB1_14788:
	st.local.f64 	[%rd1731], %fd6671;
	st.local.f64 	[%rd1728], %fd6672;
	mov.f64 	%fd27518, %fd6671;
	mov.f64 	%fd27519, %fd6672;
$L__BB1_14789:
	mov.b32 	%r29364, 3;
$L__BB1_14790:
	sub.s32 	%r22945, %r5678, %r29364;
	add.s32 	%r22946, %r22945, 1;
	setp.gt.u32 	%p15024, %r22945, 2147483646;
	selp.b32 	%r22947, %r22945, 0, %p15024;
	add.s32 	%r22948, %r29362, %r22947;
	add.s32 	%r29366, %r22948, -1;
	selp.b32 	%r29365, 1, %r22946, %p15024;
	setp.lt.s32 	%p15025, %r29366, 1;
	setp.ge.s32 	%p15026, %r29365, %r5678;
	or.pred  	%p15027, %p15025, %p15026;
	@%p15027 bra 	$L__BB1_14806;
$L__BB1_14791:
	mov.u32 	%r5685, %r29366;
	add.s32 	%r29366, %r5685, -1;
	mad.lo.s32 	%r22950, %r29366, %r5651, %r29365;
	add.s32 	%r5687, %r22950, -1;
	mul.wide.s32 	%rd13272, %r5687, 8;
	add.s64 	%rd13273, %rd14, %rd13272;
	ld.local.f64 	%fd6693, [%rd13273];
	abs.f64 	%fd21869, %fd6693;
	setp.geu.f64 	%p15028, %fd21869, 0d41CDCD64FF800000;
	@%p15028 bra 	$L__BB1_14805;
	not.b32 	%r22951, %r5685;
	add.s32 	%r5688, %r29362, %r22951;
	not.b32 	%r22952, %r29365;
	add.s32 	%r5689, %r5678, %r22952;
	setp.eq.s32 	%p15029, %r5688, 0;
	setp.gt.s32 	%p15030, %r5689, 0;
	and.pred  	%p15031, %p15029, %p15030;
	@%p15031 bra 	$L__BB1_14798;
	setp.eq.s32 	%p15032, %r5689, 0;
	setp.gt.s32 	%p15033, %r5688, 0;
	and.pred  	%p15034, %p15033, %p15032;
	@%p15034 bra 	$L__BB1_14798;
	setp.eq.s32 	%p15035, %r5688, 1;
	setp.eq.s32 	%p15036, %r5689, 1;
	and.pred  	%p15037, %p15035, %p15036;
	@%p15037 bra 	$L__BB1_14796;
	add.s32 	%r22953, %r5689, %r5688;
	mul.wide.s32 	%rd13274, %r22953, 8;
	add.s64 	%rd13275, %rd1, %rd13274;
	ld.global.f64 	%fd21870, [%rd13275+24952];
	cvt.u64.u32 	%rd13276, %r5685;
	add.s64 	%rd13277, %rd18, %rd13276;
	cvt.s64.s32 	%rd13278, %r29365;
	add.s64 	%rd13279, %rd19, %rd13278;
	ld.local.s8 	%r22954, [%rd13279+1];
	ld.local.u8 	%r22955, [%rd13277+1];
	ld.local.u8 	%r22956, [%rd13277];
	prmt.b32 	%r22957, %r22956, %r22955, 0x3340U;
	ld.local.u8 	%r22958, [%rd13279];
	prmt.b32 	%r22959, %r22958, 0, 0x3340U;
	prmt.b32 	%r22960, %r22957, %r22959, 0x5410U;
	mov.b32 	%r22961, 334205;
	dp4a.s32.u32 	%r22962, %r22960, %r22961, %r22954;
	mul.wide.s32 	%rd13280, %r22962, 8;
	add.s64 	%rd13281, %rd1, %rd13280;
	ld.global.f64 	%fd21871, [%rd13281+30440];
	add.f64 	%fd21872, %fd21870, %fd21871;
	cvt.u64.u32 	%rd13282, %r29362;
	add.s64 	%rd13283, %rd18, %rd13282;
	ld.local.s8 	%r22963, [%rd13283+-1];
	cvt.u32.u16 	%r22964, %rs1010;
	ld.local.u8 	%r22965, [%rd1730+-1];
	prmt.b32 	%r22966, %r22965, %r22964, 0x3340U;
	prmt.b32 	%r22968, %r22906, 0, 0x3340U;
	prmt.b32 	%r22969, %r22966, %r22968, 0x5410U;
	mov.b32 	%r22970, 359705;
	dp4a.s32.u32 	%r22971, %r22969, %r22970, %r22963;
	mul.wide.s32 	%rd13284, %r22971, 8;
	add.s64 	%rd13285, %rd1, %rd13284;
	ld.global.f64 	%fd21873, [%rd13285+30440];
	add.f64 	%fd21874, %fd21872, %fd21873;
	add.f64 	%fd21875, %fd21874, %fd6693;
	ld.global.f64 	%fd21876, [%rd13275+24232];
	ld.global.f64 	%fd21877, [%rd13281+25440];
	add.f64 	%fd21878, %fd21876, %fd21877;
	ld.global.f64 	%fd21879, [%rd13285+25440];
	add.f64 	%fd21880, %fd21878, %fd21879;
	sub.s32 	%r22972, %r5688, %r5689;
	abs.s32 	%r22973, %r22972;
	cvt.rn.f64.s32 	%fd21881, %r22973;
	fma.rn.f64 	%fd21882, %fd21881, 0dBFEEF3E864B31D04, %fd21880;
	mul.wide.s32 	%rd13286, %r5687, 8;
	add.s64 	%rd13287, %rd15, %rd13286;
	ld.local.f64 	%fd21883, [%rd13287];
	add.f64 	%fd21884, %fd21883, %fd21882;
	abs.f64 	%fd21885, %fd21875;
	setp.gt.f64 	%p15038, %fd21885, 0d41CDCD64FF800000;
	selp.f64 	%fd21886, 0dBFF0000000000000, %fd21884, %p15038;
	selp.f64 	%fd21887, 0d7FF0000000000000, %fd21875, %p15038;
	add.f64 	%fd21888, %fd21887, 0d4069000000000000;
	add.f64 	%fd21889, %fd21886, 0dC016CCCCCCCCCCCD;
	add.f64 	%fd21890, %fd6626, %fd21889;
	div.rn.f64 	%fd21891, %fd21888, %fd21890;
	add.f64 	%fd21892, %fd27519, 0d4069000000000000;
	add.f64 	%fd21893, %fd27518, 0dC016CCCCCCCCCCCD;
	add.f64 	%fd21894, %fd6626, %fd21893;
	div.rn.f64 	%fd21895, %fd21892, %fd21894;
	setp.gt.f64 	%p15039, %fd21891, %fd21895;
	selp.f64 	%fd27520, %fd21887, 0d7FF0000000000000, %p15039;
	selp.f64 	%fd27521, %fd21886, 0dBFF0000000000000, %p15039;
	bra.uni 	$L__BB1_14803;
$L__BB1_14796:
	cvt.u64.u32 	%rd13288, %r5685;
	add.s64 	%rd13289, %rd18, %rd13288;
	cvt.s64.s32 	%rd13290, %r29365;
	add.s64 	%rd13291, %rd19, %rd13290;
	ld.local.s8 	%r22974, [%rd13291+1];
	ld.local.u8 	%r22975, [%rd13289+1];
	ld.local.u8 	%r22976, [%rd13289];
	prmt.b32 	%r22977, %r22976, %r22975, 0x3340U;
	ld.local.u8 	%r22978, [%rd13291];
	prmt.b32 	%r22979, %r22978, 0, 0x3340U;
	prmt.b32 	%r22980, %r22977, %r22979, 0x5410U;
	mov.b32 	%r22981, 334205;
	dp4a.s32.u32 	%r22982, %r22980, %r22981, %r22974;
	mul.wide.s32 	%rd13292, %r22982, 8;
	add.s64 	%rd13293, %rd1, %rd13292;
	ld.global.f64 	%fd21898, [%rd13293+10000];
	cvt.u64.u32 	%rd13294, %r29362;
	add.s64 	%rd13295, %rd18, %rd13294;
	ld.local.s8 	%r22983, [%rd13295+-1];
	cvt.u32.u16 	%r22984, %rs1010;
	ld.local.u8 	%r22985, [%rd1730+-1];
	prmt.b32 	%r22986, %r22985, %r22984, 0x3340U;
	prmt.b32 	%r22988, %r22906, 0, 0x3340U;
	prmt.b32 	%r22989, %r22986, %r22988, 0x5410U;
	mov.b32 	%r22990, 359705;
	dp4a.s32.u32 	%r22991, %r22989, %r22990, %r22983;
	mul.wide.s32 	%rd13296, %r22991, 8;
	add.s64 	%rd13297, %rd1, %rd13296;
	ld.global.f64 	%fd21899, [%rd13297+10000];
	add.f64 	%fd21900, %fd21898, %fd21899;
	mul.wide.s32 	%rd13298, %r5687, 8;
	add.s64 	%rd13299, %rd15, %rd13298;
	ld.local.f64 	%fd21901, [%rd13299];
	add.f64 	%fd21902, %fd21900, %fd21901;
	ld.global.f64 	%fd21903, [%rd13293+15000];
	ld.global.f64 	%fd21904, [%rd13297+15000];
	add.f64 	%fd21905, %fd21903, %fd21904;
	add.f64 	%fd21906, %fd21905, %fd6693;
	abs.f64 	%fd21907, %fd21906;
	setp.gt.f64 	%p15040, %fd21907, 0d41CDCD64FF800000;
	selp.f64 	%fd6696, 0dBFF0000000000000, %fd21902, %p15040;
	selp.f64 	%fd6697, 0d7FF0000000000000, %fd21906, %p15040;
	add.f64 	%fd21908, %fd6697, 0d4069000000000000;
	add.f64 	%fd21909, %fd6696, 0dC016CCCCCCCCCCCD;
	add.f64 	%fd21910, %fd6626, %fd21909;
	div.rn.f64 	%fd6698, %fd21908, %fd21910;
	add.f64 	%fd21911, %fd27519, 0d4069000000000000;
	add.f64 	%fd21912, %fd27518, 0dC016CCCCCCCCCCCD;
	add.f64 	%fd21913, %fd6626, %fd21912;
	div.rn.f64 	%fd6699, %fd21911, %fd21913;
	sub.f64 	%fd21914, %fd6698, %fd6699;
	setp.ltu.f64 	%p15041, %fd21914, 0d3EB0C6F7A0B5ED8D;
	mov.f64 	%fd27521, 0dBFF0000000000000;
	mov.f64 	%fd27520, 0d7FF0000000000000;
	@%p15041 bra 	$L__BB1_14803;
	setp.gt.f64 	%p15042, %fd6698, %fd6699;
	selp.f64 	%fd27520, %fd6697, 0d7FF0000000000000, %p15042;
	selp.f64 	%fd27521, %fd6696, 0dBFF0000000000000, %p15042;
	bra.uni 	$L__BB1_14803;
$L__BB1_14798:
	setp.eq.s32 	%p15043, %r5689, 1;
	setp.eq.s32 	%p15044, %r5688, 1;
	or.pred  	%p15045, %p15044, %p15043;
	@%p15045 bra 	$L__BB1_14800;
	not.b32 	%r22992, %r29365;
	add.s32 	%r22993, %r5678, %r22992;
	not.b32 	%r22994, %r5685;
	add.s32 	%r22995, %r29362, %r22994;
	add.s32 	%r22996, %r22993, %r22995;
	mul.wide.s32 	%rd13300, %r22996, 8;
	add.s64 	%rd13301, %rd1, %rd13300;
	ld.global.f64 	%fd21915, [%rd13301+25192];
	cvt.u64.u32 	%rd13302, %r5685;
	add.s64 	%rd13303, %rd18, %rd13302;
	ld.local.s8 	%r22997, [%rd13303];
	mul.wide.s32 	%rd13304, %r22997, 5;
	cvt.s64.s32 	%rd13305, %r29365;
	add.s64 	%rd13306, %rd19, %rd13305;
	ld.local.s8 	%rd13307, [%rd13306];
	add.s64 	%rd13308, %rd13304, %rd13307;
	shl.b64 	%rd13309, %rd13308, 3;
	add.s64 	%rd13310, %rd1, %rd13309;
	ld.global.f64 	%fd21916, [%rd13310+45640];
	add.f64 	%fd21917, %fd21915, %fd21916;
	cvt.s32.s8 	%r22999, %r22906;
	mul.wide.s32 	%rd13311, %r22999, 5;
	cvt.u64.u16 	%rd13312, %rs1010;
	cvt.s64.s8 	%rd13313, %rd13312;
	add.s64 	%rd13314, %rd13311, %rd13313;
	shl.b64 	%rd13315, %rd13314, 3;
	add.s64 	%rd13316, %rd1, %rd13315;
	ld.global.f64 	%fd21918, [%rd13316+45640];
	add.f64 	%fd21919, %fd21917, %fd21918;
	add.f64 	%fd21920, %fd21919, %fd6693;
	ld.global.f64 	%fd21921, [%rd13301+24472];
	ld.global.f64 	%fd21922, [%rd13310+45440];
	add.f64 	%fd21923, %fd21921, %fd21922;
	ld.global.f64 	%fd21924, [%rd13316+45440];
	add.f64 	%fd21925, %fd21923, %fd21924;
	mul.wide.s32 	%rd13317, %r5687, 8;
	add.s64 	%rd13318, %rd15, %rd13317;
	ld.local.f64 	%fd21926, [%rd13318];
	add.f64 	%fd21927, %fd21925, %fd21926;
	abs.f64 	%fd21928, %fd21920;
	setp.gt.f64 	%p15046, %fd21928, 0d41CDCD64FF800000;
	selp.f64 	%fd21929, 0dBFF0000000000000, %fd21927, %p15046;
	selp.f64 	%fd21930, 0d7FF0000000000000, %fd21920, %p15046;
	add.f64 	%fd21931, %fd21930, 0d4069000000000000;
	add.f64 	%fd21932, %fd21929, 0dC016CCCCCCCCCCCD;
	add.f64 	%fd21933, %fd6626, %fd21932;
	div.rn.f64 	%fd21934, %fd21931, %fd21933;
	add.f64 	%fd21935, %fd27519, 0d4069000000000000;
	add.f64 	%fd21936, %fd27518, 0dC016CCCCCCCCCCCD;
	add.f64 	%fd21937, %fd6626, %fd21936;
	div.rn.f64 	%fd21938, %fd21935, %fd21937;
	setp.gt.f64 	%p15047, %fd21934, %fd21938;
	selp.f64 	%fd27520, %fd21930, 0d7FF0000000000000, %p15047;
	selp.f64 	%fd27521, %fd21929, 0dBFF0000000000000, %p15047;
	bra.uni 	$L__BB1_14803;
$L__BB1_14800:
	and.pred  	%p15051, %p15029, %p15043;
	setp.eq.s32 	%p15052, %r5689, 0;
	and.pred  	%p15053, %p15044, %p15052;
	or.pred  	%p15054, %p15051, %p15053;
	mov.f64 	%fd27513, 0d0000000000000000;
	mov.f64 	%fd27512, 0dC0A9300000000000;
	not.pred 	%p15055, %p15054;
	@%p15055 bra 	$L__BB1_14802;
	not.b32 	%r23000, %r29365;
	add.s32 	%r23001, %r5678, %r23000;
	not.b32 	%r23002, %r5685;
	add.s32 	%r23003, %r29362, %r23002;
	add.s32 	%r23004, %r23001, %r23003;
	mul.wide.u32 	%rd13319, %r23004, 8;
	add.s64 	%rd13320, %rd1, %rd13319;
	ld.global.f64 	%fd21941, [%rd13320+25192];
	cvt.u64.u32 	%rd13321, %r5685;
	add.s64 	%rd13322, %rd18, %rd13321;
	cvt.s64.s32 	%rd13323, %r29365;
	add.s64 	%rd13324, %rd19, %rd13323;
	ld.local.u8 	%r23005, [%rd13322];
	prmt.b32 	%r23007, %r23005, %r22906, 0x3340U;
	ld.local.u8 	%r23008, [%rd13324];
	prmt.b32 	%r23009, %r23008, 0, 0x3340U;
	prmt.b32 	%r23010, %r23007, %r23009, 0x5410U;
	cvt.u32.u16 	%r23011, %rs1010;
	cvt.s32.s8 	%r23012, %r23011;
	mov.b32 	%r23013, 334205;
	dp4a.s32.u32 	%r23014, %r23010, %r23013, %r23012;
	mul.wide.s32 	%rd13325, %r23014, 8;
	add.s64 	%rd13326, %rd1, %rd13325;
	ld.global.f64 	%fd21942, [%rd13326+5000];
	add.f64 	%fd27513, %fd21941, %fd21942;
	ld.global.f64 	%fd21943, [%rd13320+24472];
	ld.global.f64 	%fd21944, [%rd13326];
	add.f64 	%fd27512, %fd21943, %fd21944;
$L__BB1_14802:
	add.f64 	%fd21945, %fd27513, %fd6693;
	mul.wide.s32 	%rd13327, %r5687, 8;
	add.s64 	%rd13328, %rd15, %rd13327;
	ld.local.f64 	%fd21946, [%rd13328];
	add.f64 	%fd21947, %fd27512, %fd21946;
	abs.f64 	%fd21948, %fd21945;
	setp.gt.f64 	%p15056, %fd21948, 0d41CDCD64FF800000;
	selp.f64 	%fd21949, 0dBFF0000000000000, %fd21947, %p15056;
	selp.f64 	%fd21950, 0d7FF0000000000000, %fd21945, %p15056;
	add.f64 	%fd21951, %fd21950, 0d4069000000000000;
	add.f64 	%fd21952, %fd21949, 0dC016CCCCCCCCCCCD;
	add.f64 	%fd21953, %fd6626, %fd21952;
	div.rn.f64 	%fd21954, %fd21951, %fd21953;
	add.f64 	%fd21955, %fd27519, 0d4069000000000000;
	add.f64 	%fd21956, %fd27518, 0dC016CCCCCCCCCCCD;
	add.f64 	%fd21957, %fd6626, %fd21956;
	div.rn.f64 	%fd21958, %fd21955, %fd21957;
	setp.gt.f64 	%p15057, %fd21954, %fd21958;
	selp.f64 	%fd27520, %fd21950, 0d7FF0000000000000, %p15057;
	selp.f64 	%fd27521, %fd21949, 0dBFF0000000000000, %p15057;
$L__BB1_14803:
	setp.lt.f64 	%p15058, %fd27521, 0dC0A3880000000000;
	selp.f64 	%fd6718, 0d0000000000000000, %fd27520, %p15058;
	selp.f64 	%fd6719, 0dC0A9300000000000, %fd27521, %p15058;
	abs.f64 	%fd21959, %fd6718;
	setp.geu.f64 	%p15059, %fd21959, 0d41CDCD64FF800000;
	@%p15059 bra 	$L__BB1_14805;
	st.local.f64 	[%rd1728], %fd6718;
	st.local.f64 	[%rd1731], %fd6719;
	mov.f64 	%fd27518, %fd6719;
	mov.f64 	%fd27519, %fd6718;
$L__BB1_14805:
	add.s32 	%r29365, %r29365, 1;
	setp.gt.u32 	%p15060, %r5685, 1;
	setp.lt.s32 	%p15061, %r29365, %r5678;
	and.pred  	%p15062, %p15060, %p15061;
	@%p15062 bra 	$L__BB1_14791;
$L__BB1_14806:
	add.s32 	%r29364, %r29364, 1;
	setp.ne.s32 	%p15063, %r29364, 33;
	@%p15063 bra 	$L__BB1_14790;
$L__BB1_14807:
	add.s32 	%r29363, %r5678, 1;
	setp.ne.s32 	%p15064, %r5678, %r5651;
	@%p15064 bra 	$L__BB1_14764;
$L__BB1_14808:
	add.s32 	%r5693, %r29362, 1;
	setp.ne.s32 	%p15065, %r29362, %r5649;
	mov.u32 	%r29362, %r5693;
	@%p15065 bra 	$L__BB1_14762;
	mov.f64 	%fd27551, 0dFFF0000000000000;
	mov.b32 	%r29374, 0;
	mov.b32 	%r29367, 1;
	mov.u32 	%r29373, %r29374;
$L__BB1_14810:
	setp.eq.s32 	%p15066, %r5651, 0;
	@%p15066 bra 	$L__BB1_14826;
	cvt.u64.u32 	%rd13329, %r29367;
	add.s64 	%rd13330, %rd18, %rd13329;
	ld.local.u8 	%rs1011, [%rd13330];
	mov.b32 	%r29370, 1;
$L__BB1_14812:
	mov.u32 	%r5697, %r29370;
	cvt.u64.u32 	%rd13331, %r5697;
	add.s64 	%rd1738, %rd19, %rd13331;
	ld.local.u8 	%rs1012, [%rd1738];
	cvt.u32.u16 	%r23018, %rs1012;
	cvt.s32.s8 	%r23019, %r23018;
	cvt.u32.u16 	%r23020, %rs1011;
	cvt.s32.s8 	%r23021, %r23020;
	add.s32 	%r23022, %r23019, %r23021;
	setp.ne.s32 	%p15067, %r23022, 3;
	mov.f64 	%fd27550, 0dBFF0000000000000;
	mov.f64 	%fd27549, 0d7FF0000000000000;
	@%p15067 bra 	$L__BB1_14825;
	cvt.u32.u16 	%r23023, %rs1012;
	cvt.u64.u16 	%rd13332, %rs1012;
	cvt.s64.s8 	%rd13333, %rd13332;
	cvt.u32.u16 	%r23024, %rs1011;
	cvt.s32.s8 	%r23025, %r23024;
	mul.wide.s32 	%rd13334, %r23025, 5;
	add.s64 	%rd13335, %rd13334, %rd13333;
	shl.b64 	%rd13336, %rd13335, 3;
	add.s64 	%rd13337, %rd1, %rd13336;
	ld.global.f64 	%fd27550, [%rd13337+45440];
	cvt.u64.u32 	%rd13338, %r29367;
	add.s64 	%rd13339, %rd18, %rd13338;
	ld.local.s8 	%r23026, [%rd1738+1];
	ld.local.s8 	%rs5664, [%rd13339+1];
	cvt.u32.u16 	%r23027, %rs5664;
	prmt.b32 	%r23028, %r23024, %r23027, 0x3340U;
	prmt.b32 	%r23029, %r23023, 0, 0x3340U;
	prmt.b32 	%r23030, %r23028, %r23029, 0x5410U;
	mov.b32 	%r23031, 334205;
	dp4a.s32.u32 	%r23032, %r23030, %r23031, %r23026;
	mul.wide.s32 	%rd13340, %r23032, 8;
	add.s64 	%rd13341, %rd1, %rd13340;
	ld.global.f64 	%fd21964, [%rd13341+35440];
	add.f64 	%fd21965, %fd27550, %fd21964;
	ld.global.f64 	%fd27549, [%rd13337+45640];
	ld.global.f64 	%fd21966, [%rd13341+40440];
	add.f64 	%fd21967, %fd27549, %fd21966;
	abs.f64 	%fd21968, %fd21967;
	setp.gt.f64 	%p15068, %fd21968, 0d41CDCD64FF800000;
	selp.f64 	%fd6740, 0dBFF0000000000000, %fd21965, %p15068;
	selp.f64 	%fd6741, 0d7FF0000000000000, %fd21967, %p15068;
	cvt.s16.s8 	%rs5665, %rs1011;
	mov.b32 	%r23033, {%rs5665, %rs5664};
	cvt.s32.s8 	%r23034, %r23023;
	mov.b32 	%r23035, 1305;
	dp2a.lo.s32.u32 	%r23036, %r23033, %r23035, %r23034;
	mul.wide.s32 	%rd13342, %r23036, 8;
	add.s64 	%rd1739, %rd1, %rd13342;
	ld.global.f64 	%fd6742, [%rd1739+21000];
	abs.f64 	%fd6743, %fd6742;
	setp.geu.f64 	%p15069, %fd6743, 0d41CDCD64FF800000;
	cvt.s16.s8 	%rs5666, %rs1012;
	mov.b32 	%r23037, {%rs5665, %rs5666};
	dp2a.lo.s32.u32 	%r5700, %r23037, %r23035, %r23026;
	mul.wide.s32 	%rd13343, %r5700, 8;
	add.s64 	%rd1740, %rd1, %rd13343;
	mov.f64 	%fd27540, %fd6740;
	mov.f64 	%fd27541, %fd6741;
	@%p15069 bra 	$L__BB1_14817;
	ld.global.f64 	%fd6744, [%rd1740+23000];
	abs.f64 	%fd21970, %fd6744;
	setp.geu.f64 	%p15070, %fd21970, 0d41CDCD64FF800000;
	mov.f64 	%fd27540, %fd6740;
	mov.f64 	%fd27541, %fd6741;
	@%p15070 bra 	$L__BB1_14817;
	ld.global.f64 	%fd21971, [%rd1739+20000];
	add.f64 	%fd21972, %fd27550, %fd21971;
	mul.wide.s32 	%rd13344, %r5700, 8;
	add.s64 	%rd13345, %rd1, %rd13344;
	ld.global.f64 	%fd21973, [%rd13345+22000];
	add.f64 	%fd21974, %fd21972, %fd21973;
	add.f64 	%fd21975, %fd27549, %fd6742;
	add.f64 	%fd21976, %fd21975, %fd6744;
	abs.f64 	%fd21977, %fd21976;
	setp.gt.f64 	%p15071, %fd21977, 0d41CDCD64FF800000;
	selp.f64 	%fd27540, 0dBFF0000000000000, %fd21974, %p15071;
	selp.f64 	%fd27541, 0d7FF0000000000000, %fd21976, %p15071;
	add.f64 	%fd21978, %fd27541, 0d4069000000000000;
	add.f64 	%fd21979, %fd27540, 0dC016CCCCCCCCCCCD;
	add.f64 	%fd21980, %fd6626, %fd21979;
	div.rn.f64 	%fd27542, %fd21978, %fd21980;
	abs.f64 	%fd21981, %fd6741;
	setp.geu.f64 	%p15072, %fd21981, 0d41CDCD64FF800000;
	@%p15072 bra 	$L__BB1_14817;
	add.f64 	%fd21982, %fd6741, 0d4069000000000000;
	add.f64 	%fd21983, %fd6740, 0dC016CCCCCCCCCCCD;
	add.f64 	%fd21984, %fd6626, %fd21983;
	div.rn.f64 	%fd21985, %fd21982, %fd21984;
	setp.lt.f64 	%p15073, %fd21985, %fd27542;
	selp.f64 	%fd27540, %fd27540, %fd6740, %p15073;
	selp.f64 	%fd27541, %fd27541, %fd6741, %p15073;
	selp.f64 	%fd27542, %fd27542, %fd21985, %p15073;
$L__BB1_14817:
	mov.f64 	%fd27543, %fd27540;
	mov.f64 	%fd27544, %fd27541;
	@%p15069 bra 	$L__BB1_14820;
	ld.global.f64 	%fd21986, [%rd1739+20000];
	add.f64 	%fd21987, %fd27550, %fd21986;
	add.f64 	%fd21988, %fd27549, %fd6742;
	abs.f64 	%fd21989, %fd21988;
	setp.gt.f64 	%p15075, %fd21989, 0d41CDCD64FF800000;
	selp.f64 	%fd27543, 0dBFF0000000000000, %fd21987, %p15075;
	selp.f64 	%fd27544, 0d7FF0000000000000, %fd21988, %p15075;
	add.f64 	%fd21990, %fd27544, 0d4069000000000000;
	add.f64 	%fd21991, %fd27543, 0dC016CCCCCCCCCCCD;
	add.f64 	%fd21992, %fd6626, %fd21991;
	div.rn.f64 	%fd27542, %fd21990, %fd21992;
	abs.f64 	%fd21993, %fd27541;
	setp.geu.f64 	%p15076, %fd21993, 0d41CDCD64FF800000;
	@%p15076 bra 	$L__BB1_14820;
	add.f64 	%fd21994, %fd27541, 0d4069000000000000;
	add.f64 	%fd21995, %fd27540, 0dC016CCCCCCCCCCCD;
	add.f64 	%fd21996, %fd6626, %fd21995;
	div.rn.f64 	%fd21997, %fd21994, %fd21996;
	setp.lt.f64 	%p15077, %fd21997, %fd27542;
	selp.f64 	%fd27543, %fd27543, %fd27540, %p15077;
	selp.f64 	%fd27544, %fd27544, %fd27541, %p15077;
	selp.f64 	%fd27542, %fd27542, %fd21997, %p15077;
$L__BB1_14820:
	mul.wide.s32 	%rd13346, %r5700, 8;
	add.s64 	%rd1741, %rd1, %rd13346;
	ld.global.f64 	%fd6763, [%rd1741+23000];
	abs.f64 	%fd21998, %fd6763;
	setp.geu.f64 	%p15078, %fd21998, 0d41CDCD64FF800000;
	mov.f64 	%fd27546, %fd27543;
	mov.f64 	%fd27547, %fd27544;
	@%p15078 bra 	$L__BB1_14823;
	ld.global.f64 	%fd21999, [%rd1741+22000];
	add.f64 	%fd22000, %fd27550, %fd21999;
	add.f64 	%fd22001, %fd27549, %fd6763;
	abs.f64 	%fd22002, %fd22001;
	setp.gt.f64 	%p15079, %fd22002, 0d41CDCD64FF800000;
	selp.f64 	%fd27546, 0dBFF0000000000000, %fd22000, %p15079;
	selp.f64 	%fd27547, 0d7FF0000000000000, %fd22001, %p15079;
	add.f64 	%fd22003, %fd27547, 0d4069000000000000;
	add.f64 	%fd22004, %fd27546, 0dC016CCCCCCCCCCCD;
	add.f64 	%fd22005, %fd6626, %fd22004;
	div.rn.f64 	%fd27542, %fd22003, %fd22005;
	abs.f64 	%fd22006, %fd27544;
	setp.geu.f64 	%p15080, %fd22006, 0d41CDCD64FF800000;
	@%p15080 bra 	$L__BB1_14823;
	add.f64 	%fd22007, %fd27544, 0d4069000000000000;
	add.f64 	%fd22008, %fd27543, 0dC016CCCCCCCCCCCD;
	add.f64 	%fd22009, %fd6626, %fd22008;
	div.rn.f64 	%fd22010, %fd22007, %fd22009;
	setp.lt.f64 	%p15081, %fd22010, %fd27542;
	selp.f64 	%fd27546, %fd27546, %fd27543, %p15081;
	selp.f64 	%fd27547, %fd27547, %fd27544, %p15081;
	selp.f64 	%fd27542, %fd27542, %fd22010, %p15081;
$L__BB1_14823:
	abs.f64 	%fd22011, %fd27547;
	setp.geu.f64 	%p15082, %fd22011, 0d41CDCD64FF800000;
	@%p15082 bra 	$L__BB1_14825;
	add.f64 	%fd22012, %fd27549, 0d4069000000000000;
	add.f64 	%fd22013, %fd27550, 0dC016CCCCCCCCCCCD;
	add.f64 	%fd22014, %fd6626, %fd22013;
	div.rn.f64 	%fd22015, %fd22012, %fd22014;
	setp.lt.f64 	%p15083, %fd27542, %fd22015;
	selp.f64 	%fd27549, %fd27549, %fd27547, %p15083;
	selp.f64 	%fd27550, %fd27550, %fd27546, %p15083;
$L__BB1_14825:
	add.f64 	%fd22016, %fd27550, 0d3EB0C6F7A0B5ED8D;
	add.f64 	%fd22017, %fd27549, 0d3EB0C6F7A0B5ED8D;
	add.s32 	%r23038, %r29367, -1;
	mad.lo.s32 	%r23039, %r23038, %r5651, %r5697;
	add.s32 	%r23040, %r23039, -1;
	mul.wide.s32 	%rd13347, %r23040, 8;
	add.s64 	%rd13348, %rd14, %rd13347;
	ld.local.f64 	%fd22018, [%rd13348];
	add.f64 	%fd22019, %fd22017, %fd22018;
	add.f64 	%fd22020, %fd22019, 0d4069000000000000;
	add.s64 	%rd13349, %rd15, %rd13347;
	ld.local.f64 	%fd22021, [%rd13349];
	add.f64 	%fd22022, %fd22016, %fd22021;
	add.f64 	%fd22023, %fd22022, 0dC016CCCCCCCCCCCD;
	add.f64 	%fd22024, %fd6626, %fd22023;
	div.rn.f64 	%fd22025, %fd22020, %fd22024;
	add.f64 	%fd22026, %fd22025, 0dC071126666666666;
	setp.gt.f64 	%p15084, %fd22026, %fd27551;
	setp.lt.f64 	%p15085, %fd22022, 0d0000000000000000;
	setp.lt.f64 	%p15086, %fd22019, 0d0000000000000000;
	and.pred  	%p15087, %p15085, %p15086;
	and.pred  	%p15088, %p15087, %p15084;
	selp.f64 	%fd27551, %fd22026, %fd27551, %p15088;
	selp.b32 	%r29373, %r5697, %r29373, %p15088;
	selp.b32 	%r29374, %r29367, %r29374, %p15088;
	add.s32 	%r29370, %r5697, 1;
	setp.ne.s32 	%p15089, %r5697, %r5651;
	@%p15089 bra 	$L__BB1_14812;
$L__BB1_14826:
	add.s32 	%r5706, %r29367, 1;
	setp.ne.s32 	%p15090, %r29367, %r5649;
	mov.u32 	%r29367, %r5706;
	@%p15090 bra 	$L__BB1_14810;
$L__BB1_14827:
	abs.f64 	%fd6780, %fd27551;
	setp.gt.f64 	%p15091, %fd6780, 0d41CDCD64FF800000;
	selp.b32 	%r29487, 1, %r29373, %p15091;
	selp.b32 	%r29488, 1, %r29374, %p15091;
	cvt.s64.s32 	%rd13350, %r29488;
	add.s64 	%rd1742, %rd18, %rd13350;
	ld.local.u8 	%rs7014, [%rd1742];
	cvt.u32.u16 	%r23041, %rs7014;
	cvt.s32.s8 	%r23042, %r23041;
	cvt.s64.s32 	%rd13351, %r29487;
	add.s64 	%rd1743, %rd19, %rd13351;
	ld.local.u8 	%rs7013, [%rd1743];
	cvt.u32.u16 	%r23043, %rs7013;
	cvt.s32.s8 	%r23044, %r23043;
	add.s32 	%r23045, %r23044, %r23042;
	setp.ne.s32 	%p15092, %r23045, 3;
	mov.f64 	%fd27563, 0dBFF0000000000000;
	mov.f64 	%fd27562, 0d7FF0000000000000;
	@%p15092 bra 	$L__BB1_14840;
	cvt.u32.u16 	%r23046, %rs7014;
	cvt.u32.u16 	%r23047, %rs7013;
	cvt.u64.u16 	%rd13352, %rs7013;
	cvt.s64.s8 	%rd13353, %rd13352;
	cvt.s32.s8 	%r23048, %r23046;
	mul.wide.s32 	%rd13354, %r23048, 5;
	add.s64 	%rd13355, %rd13354, %rd13353;
	shl.b64 	%rd13356, %rd13355, 3;
	add.s64 	%rd13357, %rd1, %rd13356;
	ld.global.f64 	%fd27563, [%rd13357+45440];
	ld.local.s8 	%r23049, [%rd1743+1];
	ld.local.s8 	%rs5667, [%rd1742+1];
	cvt.u32.u16 	%r23050, %rs5667;
	prmt.b32 	%r23051, %r23046, %r23050, 0x3340U;
	prmt.b32 	%r23052, %r23047, 0, 0x3340U;
	prmt.b32 	%r23053, %r23051, %r23052, 0x5410U;
	mov.b32 	%r23054, 334205;
	dp4a.s32.u32 	%r23055, %r23053, %r23054, %r23049;
	mul.wide.s32 	%rd13358, %r23055, 8;
	add.s64 	%rd13359, %rd1, %rd13358;
	ld.global.f64 	%fd22030, [%rd13359+35440];
	add.f64 	%fd22031, %fd27563, %fd22030;
	ld.global.f64 	%fd27562, [%rd13357+45640];
	ld.global.f64 	%fd22032, [%rd13359+40440];
	add.f64 	%fd22033, %fd27562, %fd22032;
	abs.f64 	%fd22034, %fd22033;
	setp.gt.f64 	%p15093, %fd22034, 0d41CDCD64FF800000;
	selp.f64 	%fd6783, 0dBFF0000000000000, %fd22031, %p15093;
	selp.f64 	%fd6784, 0d7FF0000000000000, %fd22033, %p15093;
	cvt.s16.s8 	%rs5668, %rs7014;
	mov.b32 	%r23056, {%rs5668, %rs5667};
	cvt.s32.s8 	%r23057, %r23047;
	mov.b32 	%r23058, 1305;
	dp2a.lo.s32.u32 	%r23059, %r23056, %r23058, %r23057;
	mul.wide.s32 	%rd13360, %r23059, 8;
	add.s64 	%rd1744, %rd1, %rd13360;
	ld.global.f64 	%fd6785, [%rd1744+21000];
	abs.f64 	%fd6786, %fd6785;
	setp.geu.f64 	%p15094, %fd6786, 0d41CDCD64FF800000;
	cvt.s16.s8 	%rs5669, %rs7013;
	mov.b32 	%r23060, {%rs5668, %rs5669};
	dp2a.lo.s32.u32 	%r5711, %r23060, %r23058, %r23049;
	mul.wide.s32 	%rd13361, %r5711, 8;
	add.s64 	%rd1745, %rd1, %rd13361;
	mov.f64 	%fd27553, %fd6783;
	mov.f64 	%fd27554, %fd6784;
	@%p15094 bra 	$L__BB1_14832;
	ld.global.f64 	%fd6787, [%rd1745+23000];
	abs.f64 	%fd22036, %fd6787;
	setp.geu.f64 	%p15095, %fd22036, 0d41CDCD64FF800000;
	mov.f64 	%fd27553, %fd6783;
	mov.f64 	%fd27554, %fd6784;
	@%p15095 bra 	$L__BB1_14832;
	ld.global.f64 	%fd22037, [%rd1744+20000];
	add.f64 	%fd22038, %fd27563, %fd22037;
	ld.global.f64 	%fd22039, [%rd1745+22000];
	add.f64 	%fd22040, %fd22038, %fd22039;
	add.f64 	%fd22041, %fd27562, %fd6785;
	add.f64 	%fd22042, %fd22041, %fd6787;
	abs.f64 	%fd22043, %fd22042;
	setp.gt.f64 	%p15096, %fd22043, 0d41CDCD64FF800000;
	selp.f64 	%fd27553, 0dBFF0000000000000, %fd22040, %p15096;
	selp.f64 	%fd27554, 0d7FF0000000000000, %fd22042, %p15096;
	add.f64 	%fd22044, %fd27554, 0d4069000000000000;
	add.f64 	%fd22045, %fd27553, 0dC016CCCCCCCCCCCD;
	add.f64 	%fd22046, %fd6626, %fd22045;
	div.rn.f64 	%fd27555, %fd22044, %fd22046;
	abs.f64 	%fd22047, %fd6784;
	setp.geu.f64 	%p15097, %fd22047, 0d41CDCD64FF800000;
	@%p15097 bra 	$L__BB1_14832;
	add.f64 	%fd22048, %fd6784, 0d4069000000000000;
	add.f64 	%fd22049, %fd6783, 0dC016CCCCCCCCCCCD;
	add.f64 	%fd22050, %fd6626, %fd22049;
	div.rn.f64 	%fd22051, %fd22048, %fd22050;
	setp.lt.f64 	%p15098, %fd22051, %fd27555;
	selp.f64 	%fd27553, %fd27553, %fd6783, %p15098;
	selp.f64 	%fd27554, %fd27554, %fd6784, %p15098;
	selp.f64 	%fd27555, %fd27555, %fd22051, %p15098;
$L__BB1_14832:
	mov.f64 	%fd27556, %fd27553;
	mov.f64 	%fd27557, %fd27554;
	@%p15094 bra 	$L__BB1_14835;
	ld.global.f64 	%fd22052, [%rd1744+20000];
	add.f64 	%fd22053, %fd27563, %fd22052;
	add.f64 	%fd22054, %fd27562, %fd6785;
	abs.f64 	%fd22055, %fd22054;
	setp.gt.f64 	%p15100, %fd22055, 0d41CDCD64FF800000;
	selp.f64 	%fd27556, 0dBFF0000000000000, %fd22053, %p15100;
	selp.f64 	%fd27557, 0d7FF0000000000000, %fd22054, %p15100;
	add.f64 	%fd22056, %fd27557, 0d4069000000000000;
	add.f64 	%fd22057, %fd27556, 0dC016CCCCCCCCCCCD;
	add.f64 	%fd22058, %fd6626, %fd22057;
	div.rn.f64 	%fd27555, %fd22056, %fd22058;
	abs.f64 	%fd22059, %fd27554;
	setp.geu.f64 	%p15101, %fd22059, 0d41CDCD64FF800000;
	@%p15101 bra 	$L__BB1_14835;
	add.f64 	%fd22060, %fd27554, 0d4069000000000000;
	add.f64 	%fd22061, %fd27553, 0dC016CCCCCCCCCCCD;
	add.f64 	%fd22062, %fd6626, %fd22061;
	div.rn.f64 	%fd22063, %fd22060, %fd22062;
	setp.lt.f64 	%p15102, %fd22063, %fd27555;
	selp.f64 	%fd27556, %fd27556, %fd27553, %p15102;
	selp.f64 	%fd27557, %fd27557, %fd27554, %p15102;
	selp.f64 	%fd27555, %fd27555, %fd22063, %p15102;
$L__BB1_14835:
	mul.wide.s32 	%rd13362, %r5711, 8;
	add.s64 	%rd1746, %rd1, %rd13362;
	ld.global.f64 	%fd6806, [%rd1746+23000];
	abs.f64 	%fd22064, %fd6806;
	setp.geu.f64 	%p15103, %fd22064, 0d41CDCD64FF800000;
	mov.f64 	%fd27559, %fd27556;
	mov.f64 	%fd27560, %fd27557;
	@%p15103 bra 	$L__BB1_14838;
	ld.global.f64 	%fd22065, [%rd1746+22000];
	add.f64 	%fd22066, %fd27563, %fd22065;
	add.f64 	%fd22067, %fd27562, %fd6806;
	abs.f64 	%fd22068, %fd22067;
	setp.gt.f64 	%p15104, %fd22068, 0d41CDCD64FF800000;
	selp.f64 	%fd27559, 0dBFF0000000000000, %fd22066, %p15104;
	selp.f64 	%fd27560, 0d7FF0000000000000, %fd22067, %p15104;
	add.f64 	%fd22069, %fd27560, 0d4069000000000000;
	add.f64 	%fd22070, %fd27559, 0dC016CCCCCCCCCCCD;
	add.f64 	%fd22071, %fd6626, %fd22070;
	div.rn.f64 	%fd27555, %fd22069, %fd22071;
	abs.f64 	%fd22072, %fd27557;
	setp.geu.f64 	%p15105, %fd22072, 0d41CDCD64FF800000;
	@%p15105 bra 	$L__BB1_14838;
	add.f64 	%fd22073, %fd27557, 0d4069000000000000;
	add.f64 	%fd22074, %fd27556, 0dC016CCCCCCCCCCCD;
	add.f64 	%fd22075, %fd6626, %fd22074;
	div.rn.f64 	%fd22076, %fd22073, %fd22075;
	setp.lt.f64 	%p15106, %fd22076, %fd27555;
	selp.f64 	%fd27559, %fd27559, %fd27556, %p15106;
	selp.f64 	%fd27560, %fd27560, %fd27557, %p15106;
	selp.f64 	%fd27555, %fd27555, %fd22076, %p15106;
$L__BB1_14838:
	add.f64 	%fd22077, %fd27563, 0dC016CCCCCCCCCCCD;
	add.f64 	%fd6816, %fd6626, %fd22077;
	abs.f64 	%fd22078, %fd27560;
	setp.geu.f64 	%p15107, %fd22078, 0d41CDCD64FF800000;
	@%p15107 bra 	$L__BB1_14840;
	add.f64 	%fd22079, %fd27562, 0d4069000000000000;
	div.rn.f64 	%fd22080, %fd22079, %fd6816;
	setp.lt.f64 	%p15108, %fd27555, %fd22080;
	selp.f64 	%fd27562, %fd27562, %fd27560, %p15108;
	selp.f64 	%fd27563, %fd27563, %fd27559, %p15108;
$L__BB1_14840:
	setp.eq.s32 	%p15109, %r5649, 0;
	@%p15109 bra 	$L__BB1_14854;
	and.b32  	%r5712, %r5649, 15;
	setp.lt.u32 	%p15110, %r5649, 16;
	mov.b32 	%r29379, 0;
	@%p15110 bra 	$L__BB1_14844;
	and.b32  	%r29379, %r5649, 2147483632;
	mov.b32 	%r29377, 0;
$L__BB1_14843:
	.pragma "nounroll";
	mul.wide.u32 	%rd13363, %r29377, 4;
	add.s64 	%rd13364, %rd16, %rd13363;
	mov.b32 	%r23063, 0;
	st.local.u32 	[%rd13364], %r23063;
	st.local.u32 	[%rd13364+4], %r23063;
	st.local.u32 	[%rd13364+8], %r23063;
	st.local.u32 	[%rd13364+12], %r23063;
	st.local.u32 	[%rd13364+16], %r23063;
	st.local.u32 	[%rd13364+20], %r23063;
	st.local.u32 	[%rd13364+24], %r23063;
	st.local.u32 	[%rd13364+28], %r23063;
	st.local.u32 	[%rd13364+32], %r23063;
	st.local.u32 	[%rd13364+36], %r23063;
	st.local.u32 	[%rd13364+40], %r23063;
	st.local.u32 	[%rd13364+44], %r23063;
	st.local.u32 	[%rd13364+48], %r23063;
	st.local.u32 	[%rd13364+52], %r23063;
	st.local.u32 	[%rd13364+56], %r23063;
	st.local.u32 	[%rd13364+60], %r23063;
	add.s32 	%r29377, %r29377, 16;
	setp.ne.s32 	%p15111, %r29377, %r29379;
	@%p15111 bra 	$L__BB1_14843;
$L__BB1_14844:
	setp.eq.s32 	%p15112, %r5712, 0;
	@%p15112 bra 	$L__BB1_14854;
	and.b32  	%r5717, %r5649, 7;
	setp.lt.u32 	%p15113, %r5712, 8;
	@%p15113 bra 	$L__BB1_14847;
	mul.wide.u32 	%rd13365, %r29379, 4;
	add.s64 	%rd13366, %rd16, %rd13365;
	mov.b32 	%r23064, 0;
	st.local.u32 	[%rd13366], %r23064;
	st.local.u32 	[%rd13366+4], %r23064;
	st.local.u32 	[%rd13366+8], %r23064;
	st.local.u32 	[%rd13366+12], %r23064;
	st.local.u32 	[%rd13366+16], %r23064;
	st.local.u32 	[%rd13366+20], %r23064;
	st.local.u32 	[%rd13366+24], %r23064;
	st.local.u32 	[%rd13366+28], %r23064;
	add.s32 	%r29379, %r29379, 8;
$L__BB1_14847:
	setp.eq.s32 	%p15114, %r5717, 0;
	@%p15114 bra 	$L__BB1_14854;
	and.b32  	%r5720, %r5649, 3;
	setp.lt.u32 	%p15115, %r5717, 4;
	@%p15115 bra 	$L__BB1_14850;
	mul.wide.u32 	%rd13367, %r29379, 4;
	add.s64 	%rd13368, %rd16, %rd13367;
	mov.b32 	%r23065, 0;
	st.local.u32 	[%rd13368], %r23065;
	st.local.u32 	[%rd13368+4], %r23065;
	st.local.u32 	[%rd13368+8], %r23065;
	st.local.u32 	[%rd13368+12], %r23065;
	add.s32 	%r29379, %r29379, 4;
$L__BB1_14850:
	setp.eq.s32 	%p15116, %r5720, 0;
	@%p15116 bra 	$L__BB1_14854;
	mul.wide.u32 	%rd13369, %r29379, 4;
	add.s64 	%rd1747, %rd16, %rd13369;
	mov.b32 	%r23066, 0;
	st.local.u32 	[%rd1747], %r23066;
	setp.eq.s32 	%p15117, %r5720, 1;
	@%p15117 bra 	$L__BB1_14854;
	mov.b32 	%r23067, 0;
	st.local.u32 	[%rd1747+4], %r23067;
	setp.eq.s32 	%p15118, %r5720, 2;
	@%p15118 bra 	$L__BB1_14854;
	mov.b32 	%r23068, 0;
	st.local.u32 	[%rd1747+8], %r23068;
$L__BB1_14854:
	setp.eq.s32 	%p15119, %r5651, 0;
	@%p15119 bra 	$L__BB1_14868;
	and.b32  	%r5723, %r5651, 15;
	setp.lt.u32 	%p15120, %r5651, 16;
	mov.b32 	%r29383, 0;
	@%p15120 bra 	$L__BB1_14858;
	and.b32  	%r29383, %r5651, 2147483632;
	mov.b32 	%r29381, 0;
$L__BB1_14857:
	.pragma "nounroll";
	mul.wide.u32 	%rd13370, %r29381, 4;
	add.s64 	%rd13371, %rd17, %rd13370;
	mov.b32 	%r23071, 0;
	st.local.u32 	[%rd13371], %r23071;
	st.local.u32 	[%rd13371+4], %r23071;
	st.local.u32 	[%rd13371+8], %r23071;
	st.local.u32 	[%rd13371+12], %r23071;
	st.local.u32 	[%rd13371+16], %r23071;
	st.local.u32 	[%rd13371+20], %r23071;
	st.local.u32 	[%rd13371+24], %r23071;
	st.local.u32 	[%rd13371+28], %r23071;
	st.local.u32 	[%rd13371+32], %r23071;
	st.local.u32 	[%rd13371+36], %r23071;
	st.local.u32 	[%rd13371+40], %r23071;
	st.local.u32 	[%rd13371+44], %r23071;
	st.local.u32 	[%rd13371+48], %r23071;
	st.local.u32 	[%rd13371+52], %r23071;
	st.local.u32 	[%rd13371+56], %r23071;
	st.local.u32 	[%rd13371+60], %r23071;
	add.s32 	%r29381, %r29381, 16;
	setp.ne.s32 	%p15121, %r29381, %r29383;
	@%p15121 bra 	$L__BB1_14857;
$L__BB1_14858:
	setp.eq.s32 	%p15122, %r5723, 0;
	@%p15122 bra 	$L__BB1_14868;
	and.b32  	%r5728, %r5651, 7;
	setp.lt.u32 	%p15123, %r5723, 8;
	@%p15123 bra 	$L__BB1_14861;
	mul.wide.u32 	%rd13372, %r29383, 4;
	add.s64 	%rd13373, %rd17, %rd13372;
	mov.b32 	%r23072, 0;
	st.local.u32 	[%rd13373], %r23072;
	st.local.u32 	[%rd13373+4], %r23072;
	st.local.u32 	[%rd13373+8], %r23072;
	st.local.u32 	[%rd13373+12], %r23072;
	st.local.u32 	[%rd13373+16], %r23072;
	st.local.u32 	[%rd13373+20], %r23072;
	st.local.u32 	[%rd13373+24], %r23072;
	st.local.u32 	[%rd13373+28], %r23072;
	add.s32 	%r29383, %r29383, 8;
$L__BB1_14861:
	setp.eq.s32 	%p15124, %r5728, 0;
	@%p15124 bra 	$L__BB1_14868;
	and.b32  	%r5731, %r5651, 3;
	setp.lt.u32 	%p15125, %r5728, 4;
	@%p15125 bra 	$L__BB1_14864;
	mul.wide.u32 	%rd13374, %r29383, 4;
	add.s64 	%rd13375, %rd17, %rd13374;
	mov.b32 	%r23073, 0;
	st.local.u32 	[%rd13375], %r23073;
	st.local.u32 	[%rd13375+4], %r23073;
	st.local.u32 	[%rd13375+8], %r23073;
	st.local.u32 	[%rd13375+12], %r23073;
	add.s32 	%r29383, %r29383, 4;
$L__BB1_14864:
	setp.eq.s32 	%p15126, %r5731, 0;
	@%p15126 bra 	$L__BB1_14868;
	mul.wide.u32 	%rd13376, %r29383, 4;
	add.s64 	%rd1748, %rd17, %rd13376;
	mov.b32 	%r23074, 0;
	st.local.u32 	[%rd1748], %r23074;
	setp.eq.s32 	%p15127, %r5731, 1;
	@%p15127 bra 	$L__BB1_14868;
	mov.b32 	%r23075, 0;
	st.local.u32 	[%rd1748+4], %r23075;
	setp.eq.s32 	%p15128, %r5731, 2;
	@%p15128 bra 	$L__BB1_14868;
	mov.b32 	%r23076, 0;
	st.local.u32 	[%rd1748+8], %r23076;
$L__BB1_14868:
	add.s32 	%r23077, %r29488, -1;
	add.s32 	%r5734, %r29487, -1;
	mad.lo.s32 	%r5735, %r23077, %r5651, %r5734;
	mul.wide.s32 	%rd13377, %r5735, 8;
	add.s64 	%rd13378, %rd14, %rd13377;
	ld.local.f64 	%fd22082, [%rd13378];
	abs.f64 	%fd22083, %fd22082;
	setp.geu.f64 	%p15129, %fd22083, 0d41CDCD64FF800000;
	mov.f64 	%fd27570, 0d0000000000000000;
	@%p15129 bra 	$L__BB1_14916;
	mul.wide.s32 	%rd13379, %r29488, 4;
	add.s64 	%rd13380, %rd16, %rd13379;
	st.local.u32 	[%rd13380+-4], %r29487;
	mul.wide.s32 	%rd13381, %r5734, 4;
	add.s64 	%rd13382, %rd17, %rd13381;
	st.local.u32 	[%rd13382], %r29488;
$L__BB1_14870:
	cvt.u32.u16 	%r23078, %rs7014;
	cvt.s32.s8 	%r23079, %r23078;
	cvt.u32.u16 	%r23080, %rs7013;
	cvt.s32.s8 	%r23081, %r23080;
	add.s32 	%r23082, %r23081, %r23079;
	setp.eq.s32 	%p15130, %r23082, 3;
	@%p15130 bra 	$L__BB1_14872;
	add.s32 	%r23083, %r29488, -1;
	mad.lo.s32 	%r23084, %r23083, %r5651, %r29487;
	add.s32 	%r23085, %r23084, -1;
	mul.wide.s32 	%rd13383, %r23085, 8;
	add.s64 	%rd13384, %rd15, %rd13383;
	mov.b64 	%rd13385, -4616189618054758400;
	st.local.u64 	[%rd13384], %rd13385;
	add.s64 	%rd13386, %rd14, %rd13383;
	mov.b64 	%rd13387, 9218868437227405312;
	st.local.u64 	[%rd13386], %rd13387;
	mov.f64 	%fd27568, 0dBFF0000000000000;
	mov.f64 	%fd27567, 0d7FF0000000000000;
	bra.uni 	$L__BB1_14883;
$L__BB1_14872:
	cvt.s32.s8 	%r23087, %r23078;
	mul.wide.s32 	%rd13388, %r23087, 5;
	cvt.u64.u16 	%rd13389, %rs7013;
	cvt.s64.s8 	%rd1749, %rd13389;
	add.s64 	%rd1750, %rd13388, %rd1749;
	shl.b64 	%rd13390, %rd1750, 3;
	add.s64 	%rd13391, %rd1, %rd13390;
	ld.global.f64 	%fd27568, [%rd13391+45440];
	cvt.s64.s32 	%rd13392, %r29487;
	add.s64 	%rd13393, %rd19, %rd13392;
	cvt.s64.s32 	%rd13394, %r29488;
	add.s64 	%rd13395, %rd18, %rd13394;
	ld.local.u8 	%rs5670, [%rd13395+-1];
	cvt.u64.u16 	%rd13396, %rs5670;
	cvt.s64.s8 	%rd1751, %rd13396;
	ld.local.s8 	%rs5671, [%rd13393+-1];
	cvt.u32.u16 	%r23088, %rs5671;
	cvt.u32.u16 	%r23089, %rs7013;
	prmt.b32 	%r23090, %r23089, %r23088, 0x3340U;
	prmt.b32 	%r23091, %r23078, 0, 0x3340U;
	prmt.b32 	%r23092, %r23090, %r23091, 0x5410U;
	cvt.u32.u16 	%r23093, %rs5670;
	cvt.s32.s8 	%r23094, %r23093;
	mov.b32 	%r23095, 334205;
	dp4a.s32.u32 	%r23096, %r23092, %r23095, %r23094;
	mul.wide.s32 	%rd13397, %r23096, 8;
	add.s64 	%rd13398, %rd1, %rd13397;
	ld.global.f64 	%fd22086, [%rd13398+35440];
	add.f64 	%fd22087, %fd27568, %fd22086;
	ld.global.f64 	%fd27567, [%rd13391+45640];
	ld.global.f64 	%fd22088, [%rd13398+40440];
	add.f64 	%fd22089, %fd27567, %fd22088;
	abs.f64 	%fd22090, %fd22089;
	setp.gt.f64 	%p15131, %fd22090, 0d41CDCD64FF800000;
	selp.f64 	%fd6823, 0dBFF0000000000000, %fd22087, %p15131;
	selp.f64 	%fd6824, 0d7FF0000000000000, %fd22089, %p15131;
	cvt.s16.s8 	%rs5672, %rs7013;
	mov.b32 	%r23097, {%rs5672, %rs5671};
	mov.b32 	%r23098, 1305;
	dp2a.lo.s32.u32 	%r23099, %r23097, %r23098, %r23087;
	mul.wide.s32 	%rd13399, %r23099, 8;
	add.s64 	%rd1752, %rd1, %rd13399;
	ld.global.f64 	%fd6825, [%rd1752+21000];
	abs.f64 	%fd22091, %fd6825;
	setp.geu.f64 	%p15132, %fd22091, 0d41CDCD64FF800000;
	@%p15132 bra 	$L__BB1_14876;
	mad.lo.s64 	%rd13403, %rd1749, 24, %rd1750;
	add.s64 	%rd13404, %rd13403, %rd1751;
	shl.b64 	%rd13405, %rd13404, 3;
	add.s64 	%rd1753, %rd1, %rd13405;
	ld.global.f64 	%fd6826, [%rd1753+23000];
	abs.f64 	%fd22106, %fd6826;
	setp.lt.f64 	%p15137, %fd22106, 0d41CDCD64FF800000;
	@%p15137 bra 	$L__BB1_14879;
	ld.global.f64 	%fd22107, [%rd1752+20000];
	add.f64 	%fd22108, %fd27568, %fd22107;
	add.f64 	%fd22109, %fd27567, %fd6825;
	abs.f64 	%fd22110, %fd22109;
	setp.gt.f64 	%p15138, %fd22110, 0d41CDCD64FF800000;
	selp.f64 	%fd27564, 0dBFF0000000000000, %fd22108, %p15138;
	selp.f64 	%fd27565, 0d7FF0000000000000, %fd22109, %p15138;
	add.f64 	%fd22111, %fd27565, 0d4069000000000000;
	add.f64 	%fd22112, %fd27564, 0dC016CCCCCCCCCCCD;
	add.f64 	%fd22113, %fd6626, %fd22112;
	div.rn.f64 	%fd27566, %fd22111, %fd22113;
	abs.f64 	%fd22114, %fd6824;
	setp.geu.f64 	%p15139, %fd22114, 0d41CDCD64FF800000;
	@%p15139 bra 	$L__BB1_14881;
	add.f64 	%fd22115, %fd6824, 0d4069000000000000;
	add.f64 	%fd22116, %fd6823, 0dC016CCCCCCCCCCCD;
	add.f64 	%fd22117, %fd6626, %fd22116;
	div.rn.f64 	%fd22118, %fd22115, %fd22117;
	setp.lt.f64 	%p15140, %fd22118, %fd27566;
	selp.f64 	%fd27564, %fd27564, %fd6823, %p15140;
	selp.f64 	%fd27565, %fd27565, %fd6824, %p15140;
	selp.f64 	%fd27566, %fd27566, %fd22118, %p15140;
	bra.uni 	$L__BB1_14881;
$L__BB1_14876:
	mad.lo.s64 	%rd13400, %rd1749, 24, %rd1750;
	add.s64 	%rd13401, %rd13400, %rd1751;
	shl.b64 	%rd13402, %rd13401, 3;
	add.s64 	%rd1754, %rd1, %rd13402;
	ld.global.f64 	%fd6827, [%rd1754+23000];
	abs.f64 	%fd22093, %fd6827;
	setp.geu.f64 	%p15133, %fd22093, 0d41CDCD64FF800000;
	mov.f64 	%fd27564, %fd6823;
	mov.f64 	%fd27565, %fd6824;
	@%p15133 bra 	$L__BB1_14881;
	ld.global.f64 	%fd22094, [%rd1754+22000];
	add.f64 	%fd22095, %fd27568, %fd22094;
	add.f64 	%fd22096, %fd27567, %fd6827;
	abs.f64 	%fd22097, %fd22096;
	setp.gt.f64 	%p15134, %fd22097, 0d41CDCD64FF800000;
	selp.f64 	%fd27564, 0dBFF0000000000000, %fd22095, %p15134;
	selp.f64 	%fd27565, 0d7FF0000000000000, %fd22096, %p15134;
	add.f64 	%fd22098, %fd27565, 0d4069000000000000;
	add.f64 	%fd22099, %fd27564, 0dC016CCCCCCCCCCCD;
	add.f64 	%fd22100, %fd6626, %fd22099;
	div.rn.f64 	%fd27566, %fd22098, %fd22100;
	abs.f64 	%fd22101, %fd6824;
	setp.geu.f64 	%p15135, %fd22101, 0d41CDCD64FF800000;
	@%p15135 bra 	$L__BB1_14881;
	add.f64 	%fd22102, %fd6824, 0d4069000000000000;
	add.f64 	%fd22103, %fd6823, 0dC016CCCCCCCCCCCD;
	add.f64 	%fd22104, %fd6626, %fd22103;
	div.rn.f64 	%fd22105, %fd22102, %fd22104;
	setp.lt.f64 	%p15136, %fd22105, %fd27566;
	selp.f64 	%fd27564, %fd27564, %fd6823, %p15136;
	selp.f64 	%fd27565, %fd27565, %fd6824, %p15136;
	selp.f64 	%fd27566, %fd27566, %fd22105, %p15136;
	bra.uni 	$L__BB1_14881;
$L__BB1_14879:
	ld.global.f64 	%fd22119, [%rd1752+20000];
	add.f64 	%fd22120, %fd27568, %fd22119;
	ld.global.f64 	%fd22121, [%rd1753+22000];
	add.f64 	%fd22122, %fd22120, %fd22121;
	add.f64 	%fd22123, %fd27567, %fd6825;
	add.f64 	%fd22124, %fd22123, %fd6826;
	abs.f64 	%fd22125, %fd22124;
	setp.gt.f64 	%p15141, %fd22125, 0d41CDCD64FF800000;
	selp.f64 	%fd27564, 0dBFF0000000000000, %fd22122, %p15141;
	selp.f64 	%fd27565, 0d7FF0000000000000, %fd22124, %p15141;
	add.f64 	%fd22126, %fd27565, 0d4069000000000000;
	add.f64 	%fd22127, %fd27564, 0dC016CCCCCCCCCCCD;
	add.f64 	%fd22128, %fd6626, %fd22127;
	div.rn.f64 	%fd27566, %fd22126, %fd22128;
	abs.f64 	%fd22129, %fd6824;
	setp.geu.f64 	%p15142, %fd22129, 0d41CDCD64FF800000;
	@%p15142 bra 	$L__BB1_14881;
	add.f64 	%fd22130, %fd6824, 0d4069000000000000;
	add.f64 	%fd22131, %fd6823, 0dC016CCCCCCCCCCCD;
	add.f64 	%fd22132, %fd6626, %fd22131;
	div.rn.f64 	%fd22133, %fd22130, %fd22132;
	setp.lt.f64 	%p15143, %fd22133, %fd27566;
	selp.f64 	%fd27564, %fd27564, %fd6823, %p15143;
	selp.f64 	%fd27565, %fd27565, %fd6824, %p15143;
	selp.f64 	%fd27566, %fd27566, %fd22133, %p15143;
$L__BB1_14881:
	abs.f64 	%fd22134, %fd27565;
	setp.geu.f64 	%p15144, %fd22134, 0d41CDCD64FF800000;
	@%p15144 bra 	$L__BB1_14883;
	add.f64 	%fd22135, %fd27567, 0d4069000000000000;
	add.f64 	%fd22136, %fd27568, 0dC016CCCCCCCCCCCD;
	add.f64 	%fd22137, %fd6626, %fd22136;
	div.rn.f64 	%fd22138, %fd22135, %fd22137;
	setp.lt.f64 	%p15145, %fd27566, %fd22138;
	selp.f64 	%fd27567, %fd27567, %fd27565, %p15145;
	selp.f64 	%fd27568, %fd27568, %fd27564, %p15145;
$L__BB1_14883:
	add.s32 	%r5738, %r29488, -1;
	mul.lo.s32 	%r5739, %r5738, %r5651;
	add.s32 	%r5740, %r29487, -1;
	add.s32 	%r5741, %r5740, %r5739;
	mul.wide.s32 	%rd13406, %r5741, 8;
	add.s64 	%rd13407, %rd15, %rd13406;
	ld.local.f64 	%fd6853, [%rd13407];
	abs.f64 	%fd6854, %fd6853;
	abs.f64 	%fd22139, %fd27568;
	max.f64 	%fd22141, %fd6854, %fd22139;
	setp.gt.f64 	%p15146, %fd22141, 0d41CDCD64FF800000;
	sub.f64 	%fd22142, %fd6853, %fd27568;
	abs.f64 	%fd22143, %fd22142;
	setp.geu.f64 	%p15147, %fd22143, 0d3EE4F8B588E368F1;
	or.pred  	%p15148, %p15146, %p15147;
	@%p15148 bra 	$L__BB1_15306;
	mul.wide.s32 	%rd13408, %r5741, 8;
	add.s64 	%rd13409, %rd14, %rd13408;
	ld.local.f64 	%fd22145, [%rd13409];
	abs.f64 	%fd22146, %fd22145;
	abs.f64 	%fd22147, %fd27567;
	max.f64 	%fd22149, %fd22146, %fd22147;
	setp.gt.f64 	%p15149, %fd22149, 0d41CDCD64FF800000;
	sub.f64 	%fd22150, %fd22145, %fd27567;
	abs.f64 	%fd22151, %fd22150;
	setp.geu.f64 	%p15150, %fd22151, 0d3EE4F8B588E368F1;
	or.pred  	%p15151, %p15149, %p15150;
	@%p15151 bra 	$L__BB1_15306;
	mul.wide.s32 	%rd13410, %r5735, 8;
	add.s64 	%rd13411, %rd14, %rd13410;
	ld.local.f64 	%fd22154, [%rd13411];
	add.f64 	%fd6855, %fd27562, %fd22154;
	add.s64 	%rd13412, %rd15, %rd13410;
	ld.local.f64 	%fd22155, [%rd13412];
	add.f64 	%fd6856, %fd27563, %fd22155;
	mov.f64 	%fd27569, 0d3FE0000000000000;
	@%p15091 bra 	$L__BB1_14915;
	mov.b32 	%r29410, 0;
	@%p15109 bra 	$L__BB1_14900;
	and.b32  	%r5742, %r5649, 15;
	setp.lt.u32 	%p15154, %r5649, 16;
	mov.b32 	%r29410, 0;
	mov.u32 	%r29394, %r29410;
	@%p15154 bra 	$L__BB1_14890;
	and.b32  	%r29394, %r5649, 2147483632;
	mov.b32 	%r29410, 0;
	mov.u32 	%r29388, %r29410;
$L__BB1_14889:
	.pragma "nounroll";
	mul.wide.u32 	%rd13413, %r29388, 4;
	add.s64 	%rd13414, %rd16, %rd13413;
	ld.local.u32 	%r23104, [%rd13414];
	setp.gt.s32 	%p15155, %r23104, 0;
	selp.u32 	%r23105, 1, 0, %p15155;
	add.s32 	%r23106, %r29410, %r23105;
	ld.local.u32 	%r23107, [%rd13414+4];
	setp.gt.s32 	%p15156, %r23107, 0;
	selp.u32 	%r23108, 1, 0, %p15156;
	add.s32 	%r23109, %r23106, %r23108;
	ld.local.u32 	%r23110, [%rd13414+8];
	setp.gt.s32 	%p15157, %r23110, 0;
	selp.u32 	%r23111, 1, 0, %p15157;
	add.s32 	%r23112, %r23109, %r23111;
	ld.local.u32 	%r23113, [%rd13414+12];
	setp.gt.s32 	%p15158, %r23113, 0;
	selp.u32 	%r23114, 1, 0, %p15158;
	add.s32 	%r23115, %r23112, %r23114;
	ld.local.u32 	%r23116, [%rd13414+16];
	setp.gt.s32 	%p15159, %r23116, 0;
	selp.u32 	%r23117, 1, 0, %p15159;
	add.s32 	%r23118, %r23115, %r23117;
	ld.local.u32 	%r23119, [%rd13414+20];
	setp.gt.s32 	%p15160, %r23119, 0;
	selp.u32 	%r23120, 1, 0, %p15160;
	add.s32 	%r23121, %r23118, %r23120;
	ld.local.u32 	%r23122, [%rd13414+24];
	setp.gt.s32 	%p15161, %r23122, 0;
	selp.u32 	%r23123, 1, 0, %p15161;
	add.s32 	%r23124, %r23121, %r23123;
	ld.local.u32 	%r23125, [%rd13414+28];
	setp.gt.s32 	%p15162, %r23125, 0;
	selp.u32 	%r23126, 1, 0, %p15162;
	add.s32 	%r23127, %r23124, %r23126;
	ld.local.u32 	%r23128, [%rd13414+32];
	setp.gt.s32 	%p15163, %r23128, 0;
	selp.u32 	%r23129, 1, 0, %p15163;
	add.s32 	%r23130, %r23127, %r23129;
	ld.local.u32 	%r23131, [%rd13414+36];
	setp.gt.s32 	%p15164, %r23131, 0;
	selp.u32 	%r23132, 1, 0, %p15164;
	add.s32 	%r23133, %r23130, %r23132;
	ld.local.u32 	%r23134, [%rd13414+40];
	setp.gt.s32 	%p15165, %r23134, 0;
	selp.u32 	%r23135, 1, 0, %p15165;
	add.s32 	%r23136, %r23133, %r23135;
	ld.local.u32 	%r23137, [%rd13414+44];
	setp.gt.s32 	%p15166, %r23137, 0;
	selp.u32 	%r23138, 1, 0, %p15166;
	add.s32 	%r23139, %r23136, %r23138;
	ld.local.u32 	%r23140, [%rd13414+48];
	setp.gt.s32 	%p15167, %r23140, 0;
	selp.u32 	%r23141, 1, 0, %p15167;
	add.s32 	%r23142, %r23139, %r23141;
	ld.local.u32 	%r23143, [%rd13414+52];
	setp.gt.s32 	%p15168, %r23143, 0;
	selp.u32 	%r23144, 1, 0, %p15168;
	add.s32 	%r23145, %r23142, %r23144;
	ld.local.u32 	%r23146, [%rd13414+56];
	setp.gt.s32 	%p15169, %r23146, 0;
	selp.u32 	%r23147, 1, 0, %p15169;
	add.s32 	%r23148, %r23145, %r23147;
	ld.local.u32 	%r23149, [%rd13414+60];
	setp.gt.s32 	%p15170, %r23149, 0;
	selp.u32 	%r23150, 1, 0, %p15170;
	add.s32 	%r29410, %r23148, %r23150;
	add.s32 	%r29388, %r29388, 16;
	setp.ne.s32 	%p15171, %r29388, %r29394;
	@%p15171 bra 	$L__BB1_14889;
$L__BB1_14890:
	setp.eq.s32 	%p15172, %r5742, 0;
	@%p15172 bra 	$L__BB1_14900;
	and.b32  	%r5751, %r5649, 7;
	setp.lt.u32 	%p15173, %r5742, 8;
	@%p15173 bra 	$L__BB1_14893;
	mul.wide.u32 	%rd13415, %r29394, 4;
	add.s64 	%rd13416, %rd16, %rd13415;
	ld.local.u32 	%r23152, [%rd13416];
	setp.gt.s32 	%p15174, %r23152, 0;
	selp.u32 	%r23153, 1, 0, %p15174;
	add.s32 	%r23154, %r29410, %r23153;
	ld.local.u32 	%r23155, [%rd13416+4];
	setp.gt.s32 	%p15175, %r23155, 0;
	selp.u32 	%r23156, 1, 0, %p15175;
	add.s32 	%r23157, %r23154, %r23156;
	ld.local.u32 	%r23158, [%rd13416+8];
	setp.gt.s32 	%p15176, %r23158, 0;
	selp.u32 	%r23159, 1, 0, %p15176;
	add.s32 	%r23160, %r23157, %r23159;
	ld.local.u32 	%r23161, [%rd13416+12];
	setp.gt.s32 	%p15177, %r23161, 0;
	selp.u32 	%r23162, 1, 0, %p15177;
	add.s32 	%r23163, %r23160, %r23162;
	ld.local.u32 	%r23164, [%rd13416+16];
	setp.gt.s32 	%p15178, %r23164, 0;
	selp.u32 	%r23165, 1, 0, %p15178;
	add.s32 	%r23166, %r23163, %r23165;
	ld.local.u32 	%r23167, [%rd13416+20];
	setp.gt.s32 	%p15179, %r23167, 0;
	selp.u32 	%r23168, 1, 0, %p15179;
	add.s32 	%r23169, %r23166, %r23168;
	ld.local.u32 	%r23170, [%rd13416+24];
	setp.gt.s32 	%p15180, %r23170, 0;
	selp.u32 	%r23171, 1, 0, %p15180;
	add.s32 	%r23172, %r23169, %r23171;
	ld.local.u32 	%r23173, [%rd13416+28];
	setp.gt.s32 	%p15181, %r23173, 0;
	selp.u32 	%r23174, 1, 0, %p15181;
	add.s32 	%r29410, %r23172, %r23174;
	add.s32 	%r29394, %r29394, 8;
$L__BB1_14893:
	setp.eq.s32 	%p15182, %r5751, 0;
	@%p15182 bra 	$L__BB1_14900;
	and.b32  	%r5757, %r5649, 3;
	setp.lt.u32 	%p15183, %r5751, 4;
	@%p15183 bra 	$L__BB1_14896;
	mul.wide.u32 	%rd13417, %r29394, 4;
	add.s64 	%rd13418, %rd16, %rd13417;
	ld.local.u32 	%r23176, [%rd13418];
	setp.gt.s32 	%p15184, %r23176, 0;
	selp.u32 	%r23177, 1, 0, %p15184;
	add.s32 	%r23178, %r29410, %r23177;
	ld.local.u32 	%r23179, [%rd13418+4];
	setp.gt.s32 	%p15185, %r23179, 0;
	selp.u32 	%r23180, 1, 0, %p15185;
	add.s32 	%r23181, %r23178, %r23180;
	ld.local.u32 	%r23182, [%rd13418+8];
	setp.gt.s32 	%p15186, %r23182, 0;
	selp.u32 	%r23183, 1, 0, %p15186;
	add.s32 	%r23184, %r23181, %r23183;
	ld.local.u32 	%r23185, [%rd13418+12];
	setp.gt.s32 	%p15187, %r23185, 0;
	selp.u32 	%r23186, 1, 0, %p15187;
	add.s32 	%r29410, %r23184, %r23186;
	add.s32 	%r29394, %r29394, 4;
$L__BB1_14896:
	setp.eq.s32 	%p15188, %r5757, 0;
	@%p15188 bra 	$L__BB1_14900;
	mul.wide.u32 	%rd13419, %r29394, 4;
	add.s64 	%rd1755, %rd16, %rd13419;
	ld.local.u32 	%r23187, [%rd1755];
	setp.gt.s32 	%p15189, %r23187, 0;
	selp.u32 	%r23188, 1, 0, %p15189;
	add.s32 	%r29410, %r29410, %r23188;
	setp.eq.s32 	%p15190, %r5757, 1;
	@%p15190 bra 	$L__BB1_14900;
	ld.local.u32 	%r23189, [%rd1755+4];
	setp.gt.s32 	%p15191, %r23189, 0;
	selp.u32 	%r23190, 1, 0, %p15191;
	add.s32 	%r29410, %r29410, %r23190;
	setp.eq.s32 	%p15192, %r5757, 2;
	@%p15192 bra 	$L__BB1_14900;
	ld.local.u32 	%r23191, [%rd1755+8];
	setp.gt.s32 	%p15193, %r23191, 0;
	selp.u32 	%r23192, 1, 0, %p15193;
	add.s32 	%r29410, %r29410, %r23192;
$L__BB1_14900:
	@%p15119 bra 	$L__BB1_14914;
	and.b32  	%r5767, %r5651, 15;
	setp.lt.u32 	%p15195, %r5651, 16;
	mov.b32 	%r29406, 0;
	@%p15195 bra 	$L__BB1_14904;
	and.b32  	%r29406, %r5651, 2147483632;
	mov.b32 	%r29400, 0;
$L__BB1_14903:
	.pragma "nounroll";
	mul.wide.u32 	%rd13420, %r29400, 4;
	add.s64 	%rd13421, %rd17, %rd13420;
	ld.local.u32 	%r23196, [%rd13421];
	setp.gt.s32 	%p15196, %r23196, 0;
	selp.u32 	%r23197, 1, 0, %p15196;
	add.s32 	%r23198, %r29410, %r23197;
	ld.local.u32 	%r23199, [%rd13421+4];
	setp.gt.s32 	%p15197, %r23199, 0;
	selp.u32 	%r23200, 1, 0, %p15197;
	add.s32 	%r23201, %r23198, %r23200;
	ld.local.u32 	%r23202, [%rd13421+8];
	setp.gt.s32 	%p15198, %r23202, 0;
	selp.u32 	%r23203, 1, 0, %p15198;
	add.s32 	%r23204, %r23201, %r23203;
	ld.local.u32 	%r23205, [%rd13421+12];
	setp.gt.s32 	%p15199, %r23205, 0;
	selp.u32 	%r23206, 1, 0, %p15199;
	add.s32 	%r23207, %r23204, %r23206;
	ld.local.u32 	%r23208, [%rd13421+16];
	setp.gt.s32 	%p15200, %r23208, 0;
	selp.u32 	%r23209, 1, 0, %p15200;
	add.s32 	%r23210, %r23207, %r23209;
	ld.local.u32 	%r23211, [%rd13421+20];
	setp.gt.s32 	%p15201, %r23211, 0;
	selp.u32 	%r23212, 1, 0, %p15201;
	add.s32 	%r23213, %r23210, %r23212;
	ld.local.u32 	%r23214, [%rd13421+24];
	setp.gt.s32 	%p15202, %r23214, 0;
	selp.u32 	%r23215, 1, 0, %p15202;
	add.s32 	%r23216, %r23213, %r23215;
	ld.local.u32 	%r23217, [%rd13421+28];
	setp.gt.s32 	%p15203, %r23217, 0;
	selp.u32 	%r23218, 1, 0, %p15203;
	add.s32 	%r23219, %r23216, %r23218;
	ld.local.u32 	%r23220, [%rd13421+32];
	setp.gt.s32 	%p15204, %r23220, 0;
	selp.u32 	%r23221, 1, 0, %p15204;
	add.s32 	%r23222, %r23219, %r23221;
	ld.local.u32 	%r23223, [%rd13421+36];
	setp.gt.s32 	%p15205, %r23223, 0;
	selp.u32 	%r23224, 1, 0, %p15205;
	add.s32 	%r23225, %r23222, %r23224;
	ld.local.u32 	%r23226, [%rd13421+40];
	setp.gt.s32 	%p15206, %r23226, 0;
	selp.u32 	%r23227, 1, 0, %p15206;
	add.s32 	%r23228, %r23225, %r23227;
	ld.local.u32 	%r23229, [%rd13421+44];
	setp.gt.s32 	%p15207, %r23229, 0;
	selp.u32 	%r23230, 1, 0, %p15207;
	add.s32 	%r23231, %r23228, %r23230;
	ld.local.u32 	%r23232, [%rd13421+48];
	setp.gt.s32 	%p15208, %r23232, 0;
	selp.u32 	%r23233, 1, 0, %p15208;
	add.s32 	%r23234, %r23231, %r23233;
	ld.local.u32 	%r23235, [%rd13421+52];
	setp.gt.s32 	%p15209, %r23235, 0;
	selp.u32 	%r23236, 1, 0, %p15209;
	add.s32 	%r23237, %r23234, %r23236;
	ld.local.u32 	%r23238, [%rd13421+56];
	setp.gt.s32 	%p15210, %r23238, 0;
	selp.u32 	%r23239, 1, 0, %p15210;
	add.s32 	%r23240, %r23237, %r23239;
	ld.local.u32 	%r23241, [%rd13421+60];
	setp.gt.s32 	%p15211, %r23241, 0;
	selp.u32 	%r23242, 1, 0, %p15211;
	add.s32 	%r29410, %r23240, %r23242;
	add.s32 	%r29400, %r29400, 16;
	setp.ne.s32 	%p15212, %r29400, %r29406;
	@%p15212 bra 	$L__BB1_14903;
$L__BB1_14904:
	setp.eq.s32 	%p15213, %r5767, 0;
	@%p15213 bra 	$L__BB1_14914;
	and.b32  	%r5776, %r5651, 7;
	setp.lt.u32 	%p15214, %r5767, 8;
	@%p15214 bra 	$L__BB1_14907;
	mul.wide.u32 	%rd13422, %r29406, 4;
	add.s64 	%rd13423, %rd17, %rd13422;
	ld.local.u32 	%r23244, [%rd13423];
	setp.gt.s32 	%p15215, %r23244, 0;
	selp.u32 	%r23245, 1, 0, %p15215;
	add.s32 	%r23246, %r29410, %r23245;
	ld.local.u32 	%r23247, [%rd13423+4];
	setp.gt.s32 	%p15216, %r23247, 0;
	selp.u32 	%r23248, 1, 0, %p15216;
	add.s32 	%r23249, %r23246, %r23248;
	ld.local.u32 	%r23250, [%rd13423+8];
	setp.gt.s32 	%p15217, %r23250, 0;
	selp.u32 	%r23251, 1, 0, %p15217;
	add.s32 	%r23252, %r23249, %r23251;
	ld.local.u32 	%r23253, [%rd13423+12];
	setp.gt.s32 	%p15218, %r23253, 0;
	selp.u32 	%r23254, 1, 0, %p15218;
	add.s32 	%r23255, %r23252, %r23254;
	ld.local.u32 	%r23256, [%rd13423+16];
	setp.gt.s32 	%p15219, %r23256, 0;
	selp.u32 	%r23257, 1, 0, %p15219;
	add.s32 	%r23258, %r23255, %r23257;
	ld.local.u32 	%r23259, [%rd13423+20];
	setp.gt.s32 	%p15220, %r23259, 0;
	selp.u32 	%r23260, 1, 0, %p15220;
	add.s32 	%r23261, %r23258, %r23260;
	ld.local.u32 	%r23262, [%rd13423+24];
	setp.gt.s32 	%p15221, %r23262, 0;
	selp.u32 	%r23263, 1, 0, %p15221;
	add.s32 	%r23264, %r23261, %r23263;
	ld.local.u32 	%r23265, [%rd13423+28];
	setp.gt.s32 	%p15222, %r23265, 0;
	selp.u32 	%r23266, 1, 0, %p15222;
	add.s32 	%r29410, %r23264, %r23266;
	add.s32 	%r29406, %r29406, 8;
$L__BB1_14907:
	setp.eq.s32 	%p15223, %r5776, 0;
	@%p15223 bra 	$L__BB1_14914;
	and.b32  	%r5782, %r5651, 3;
	setp.lt.u32 	%p15224, %r5776, 4;
	@%p15224 bra 	$L__BB1_14910;
	mul.wide.u32 	%rd13424, %r29406, 4;
	add.s64 	%rd13425, %rd17, %rd13424;
	ld.local.u32 	%r23268, [%rd13425];
	setp.gt.s32 	%p15225, %r23268, 0;
	selp.u32 	%r23269, 1, 0, %p15225;
	add.s32 	%r23270, %r29410, %r23269;
	ld.local.u32 	%r23271, [%rd13425+4];
	setp.gt.s32 	%p15226, %r23271, 0;
	selp.u32 	%r23272, 1, 0, %p15226;
	add.s32 	%r23273, %r23270, %r23272;
	ld.local.u32 	%r23274, [%rd13425+8];
	setp.gt.s32 	%p15227, %r23274, 0;
	selp.u32 	%r23275, 1, 0, %p15227;
	add.s32 	%r23276, %r23273, %r23275;
	ld.local.u32 	%r23277, [%rd13425+12];
	setp.gt.s32 	%p15228, %r23277, 0;
	selp.u32 	%r23278, 1, 0, %p15228;
	add.s32 	%r29410, %r23276, %r23278;
	add.s32 	%r29406, %r29406, 4;
$L__BB1_14910:
	setp.eq.s32 	%p15229, %r5782, 0;
	@%p15229 bra 	$L__BB1_14914;
	mul.wide.u32 	%rd13426, %r29406, 4;
	add.s64 	%rd1756, %rd17, %rd13426;
	ld.local.u32 	%r23279, [%rd1756];
	setp.gt.s32 	%p15230, %r23279, 0;
	selp.u32 	%r23280, 1, 0, %p15230;
	add.s32 	%r29410, %r29410, %r23280;
	setp.eq.s32 	%p15231, %r5782, 1;
	@%p15231 bra 	$L__BB1_14914;
	ld.local.u32 	%r23281, [%rd1756+4];
	setp.gt.s32 	%p15232, %r23281, 0;
	selp.u32 	%r23282, 1, 0, %p15232;
	add.s32 	%r29410, %r29410, %r23282;
	setp.eq.s32 	%p15233, %r5782, 2;
	@%p15233 bra 	$L__BB1_14914;
	ld.local.u32 	%r23283, [%rd1756+8];
	setp.gt.s32 	%p15234, %r23283, 0;
	selp.u32 	%r23284, 1, 0, %p15234;
	add.s32 	%r29410, %r29410, %r23284;
$L__BB1_14914:
	shr.u32 	%r23285, %r29410, 1;
	add.s32 	%r23286, %r23285, -1;
	cvt.rn.f64.s32 	%fd22156, %r23286;
	add.f64 	%fd22157, %fd6856, 0dC016CCCCCCCCCCCD;
	fma.rn.f64 	%fd22158, %fd22156, 0dBFE0A2B1704FF434, %fd22157;
	add.f64 	%fd22159, %fd6626, %fd22158;
	add.f64 	%fd22160, %fd6855, 0d4069000000000000;
	div.rn.f64 	%fd22161, %fd22160, %fd22159;
	add.f64 	%fd22162, %fd22161, 0dC071126666666666;
	fma.rn.f64 	%fd27569, %fd22162, 0d4059000000000000, 0d3FE0000000000000;
$L__BB1_14915:
	cvt.rzi.s32.f64 	%r23287, %fd27569;
	cvt.rn.f64.s32 	%fd22163, %r23287;
	div.rn.f64 	%fd27570, %fd22163, 0d4059000000000000;
$L__BB1_14916:
	ld.param.f32 	%f841, [_Z16candidate_primerPcPiS0_S0_PfS1_S1_iffiiPdS_S0__param_9];
	add.f32 	%f722, %f841, 0fC1200000;
	cvt.f64.f32 	%fd22164, %f722;
	setp.gt.f64 	%p15235, %fd27570, %fd22164;
	selp.b32 	%r29411, 0, %r29411, %p15235;
$L__BB1_14917:
	ld.param.u32 	%r26885, [_Z16candidate_primerPcPiS0_S0_PfS1_S1_iffiiPdS_S0__param_11];
	setp.eq.s32 	%p15236, %r26885, 0;
	setp.eq.s32 	%p15237, %r29411, 0;
	or.pred  	%p15238, %p15236, %p15237;
	@%p15238 bra 	$L__BB1_15279;
	mov.b32 	%r29412, 0;
$L__BB1_14919:
	mov.u32 	%r5794, %r29412;
	cvt.u64.u32 	%rd13427, %r5794;
	add.u64 	%rd1757, %SPL, 10284;
	add.s64 	%rd1758, %rd1757, %rd13427;
	ld.local.u8 	%rs5673, [%rd1758];
	setp.ne.s16 	%p15239, %rs5673, 0;
	add.s32 	%r29412, %r5794, 1;
	@%p15239 bra 	$L__BB1_14919;
	and.b32  	%r23290, %r5794, 1;
	setp.eq.b32 	%p15240, %r23290, 1;
	@%p15240 bra 	$L__BB1_14943;
	setp.eq.s32 	%p15241, %r5794, 0;
	@%p15241 bra 	$L__BB1_14931;
	shr.u32 	%r23292, %r5794, 1;
	max.u32 	%r5796, %r23292, 1;
	mov.b32 	%r29413, 0;
$L__BB1_14923:
	cvt.u64.u32 	%rd13429, %r29413;
	add.s64 	%rd13430, %rd1757, %rd13429;
	ld.local.u8 	%rs1017, [%rd13430];
	setp.ne.s16 	%p15242, %rs1017, 65;
	not.b32 	%r23293, %r29413;
	cvt.s64.s32 	%rd13431, %r23293;
	add.s64 	%rd13432, %rd1758, %rd13431;
	ld.local.u8 	%rs1018, [%rd13432];
	@%p15242 bra 	$L__BB1_14925;
	setp.ne.s16 	%p15243, %rs1018, 84;
	@%p15243 bra 	$L__BB1_14943;
$L__BB1_14925:
	setp.ne.s16 	%p15244, %rs1017, 84;
	@%p15244 bra 	$L__BB1_14927;
	setp.ne.s16 	%p15245, %rs1018, 65;
	@%p15245 bra 	$L__BB1_14943;
$L__BB1_14927:
	setp.eq.s16 	%p15246, %rs1017, 84;
	setp.eq.s16 	%p15247, %rs1017, 65;
	setp.ne.s16 	%p15248, %rs1018, 65;
	or.pred  	%p15249, %p15248, %p15246;
	setp.ne.s16 	%p15250, %rs1018, 84;
	or.pred  	%p15251, %p15250, %p15247;
	and.pred  	%p15252, %p15249, %p15251;
	not.pred 	%p15253, %p15252;
	@%p15253 bra 	$L__BB1_14943;
	setp.eq.s16 	%p15254, %rs1017, 67;
	setp.ne.s16 	%p15255, %rs1018, 71;
	and.pred  	%p15256, %p15255, %p15254;
	@%p15256 bra 	$L__BB1_14943;
	setp.eq.s16 	%p15259, %rs1017, 71;
	setp.ne.s16 	%p15260, %rs1018, 67;
	xor.pred  	%p15261, %p15259, %p15260;
	or.pred  	%p15262, %p15255, %p15254;
	and.pred  	%p15263, %p15261, %p15262;
	not.pred 	%p15264, %p15263;
	@%p15264 bra 	$L__BB1_14943;
	add.s32 	%r29413, %r29413, 1;
	setp.ne.s32 	%p15265, %r29413, %r5796;
	@%p15265 bra 	$L__BB1_14923;
$L__BB1_14931:
	mov.b32 	%r29414, 0;
$L__BB1_14932:
	mov.u32 	%r5799, %r29414;
	cvt.u64.u32 	%rd13433, %r5799;
	add.s64 	%rd1759, %rd1757, %rd13433;
	ld.local.u8 	%rs5679, [%rd1759];
	setp.ne.s16 	%p15266, %rs5679, 0;
	add.s32 	%r29414, %r5799, 1;
	@%p15266 bra 	$L__BB1_14932;
	and.b32  	%r23295, %r5799, 1;
	setp.eq.b32 	%p15267, %r23295, 1;
	@%p15267 bra 	$L__BB1_14943;
	setp.eq.s32 	%p15268, %r5799, 0;
	@%p15268 bra 	$L__BB1_14946;
	shr.u32 	%r23297, %r5799, 1;
	max.u32 	%r5801, %r23297, 1;
	mov.b32 	%r29415, 0;
$L__BB1_14936:
	cvt.u64.u32 	%rd13434, %r29415;
	add.s64 	%rd13435, %rd1757, %rd13434;
	ld.local.u8 	%rs1019, [%rd13435];
	setp.ne.s16 	%p15269, %rs1019, 65;
	not.b32 	%r23298, %r29415;
	cvt.s64.s32 	%rd13436, %r23298;
	add.s64 	%rd13437, %rd1759, %rd13436;
	ld.local.u8 	%rs1020, [%rd13437];
	@%p15269 bra 	$L__BB1_14938;
	setp.ne.s16 	%p15270, %rs1020, 84;
	@%p15270 bra 	$L__BB1_14943;
$L__BB1_14938:
	setp.ne.s16 	%p15271, %rs1019, 84;
	@%p15271 bra 	$L__BB1_14940;
	setp.ne.s16 	%p15272, %rs1020, 65;
	@%p15272 bra 	$L__BB1_14943;
$L__BB1_14940:
	setp.eq.s16 	%p15273, %rs1019, 84;
	setp.eq.s16 	%p15274, %rs1019, 65;
	setp.ne.s16 	%p15275, %rs1020, 65;
	or.pred  	%p15276, %p15275, %p15273;
	setp.ne.s16 	%p15277, %rs1020, 84;
	or.pred  	%p15278, %p15277, %p15274;
	and.pred  	%p15279, %p15276, %p15278;
	not.pred 	%p15280, %p15279;
	@%p15280 bra 	$L__BB1_14943;
	setp.eq.s16 	%p15281, %rs1019, 67;
	setp.ne.s16 	%p15282, %rs1020, 71;
	and.pred  	%p15283, %p15282, %p15281;
	@%p15283 bra 	$L__BB1_14943;
	setp.eq.s16 	%p15286, %rs1019, 71;
	setp.ne.s16 	%p15287, %rs1020, 67;
	xor.pred  	%p15288, %p15286, %p15287;
	or.pred  	%p15289, %p15282, %p15281;
	and.pred  	%p15290, %p15288, %p15289;
	@%p15290 bra 	$L__BB1_14945;
$L__BB1_14943:
	setp.gt.u32 	%p15292, %r2, 2146435070;
	mov.f64 	%fd27571, %fd2;
	@%p15292 bra 	$L__BB1_14948;
	setp.gt.u32 	%p15293, %r4, 1073127582;
	selp.f64 	%fd22165, %fd4, %fd3, %p15293;
	selp.u32 	%r23299, 1, 0, %p15293;
	add.s32 	%r23300, %r3, %r23299;
	add.f64 	%fd22166, %fd22165, 0dBFF0000000000000;
	add.f64 	%fd22167, %fd22165, 0d3FF0000000000000;
	rcp.approx.ftz.f64 	%fd22168, %fd22167;
	neg.f64 	%fd22169, %fd22167;
	fma.rn.f64 	%fd22170, %fd22169, %fd22168, 0d3FF0000000000000;
	fma.rn.f64 	%fd22171, %fd22170, %fd22170, %fd22170;
	fma.rn.f64 	%fd22172, %fd22171, %fd22168, %fd22168;
	mul.f64 	%fd22173, %fd22166, %fd22172;
	fma.rn.f64 	%fd22174, %fd22166, %fd22172, %fd22173;
	mul.f64 	%fd22175, %fd22174, %fd22174;
	fma.rn.f64 	%fd22176, %fd22175, 0d3EB1380B3AE80F1E, 0d3ED0EE258B7A8B04;
	fma.rn.f64 	%fd22177, %fd22176, %fd22175, 0d3EF3B2669F02676F;
	fma.rn.f64 	%fd22178, %fd22177, %fd22175, 0d3F1745CBA9AB0956;
	fma.rn.f64 	%fd22179, %fd22178, %fd22175, 0d3F3C71C72D1B5154;
	fma.rn.f64 	%fd22180, %fd22179, %fd22175, 0d3F624924923BE72D;
	fma.rn.f64 	%fd22181, %fd22180, %fd22175, 0d3F8999999999A3C4;
	fma.rn.f64 	%fd22182, %fd22181, %fd22175, 0d3FB5555555555554;
	sub.f64 	%fd22183, %fd22166, %fd22174;
	add.f64 	%fd22184, %fd22183, %fd22183;
	neg.f64 	%fd22185, %fd22174;
	fma.rn.f64 	%fd22186, %fd22185, %fd22166, %fd22184;
	mul.f64 	%fd22187, %fd22172, %fd22186;
	mul.f64 	%fd22188, %fd22175, %fd22182;
	fma.rn.f64 	%fd22189, %fd22188, %fd22174, %fd22187;
	xor.b32  	%r23301, %r23300, -2147483648;
	mov.b32 	%r23302, 1127219200;
	mov.b64 	%fd22190, {%r23301, %r23302};
	sub.f64 	%fd22191, %fd22190, %fd1;
	fma.rn.f64 	%fd22192, %fd22191, 0d3FE62E42FEFA39EF, %fd22174;
	fma.rn.f64 	%fd22193, %fd22191, 0dBFE62E42FEFA39EF, %fd22192;
	sub.f64 	%fd22194, %fd22193, %fd22174;
	sub.f64 	%fd22195, %fd22189, %fd22194;
	fma.rn.f64 	%fd22196, %fd22191, 0d3C7ABC9E3B39803F, %fd22195;
	add.f64 	%fd27571, %fd22192, %fd22196;
	bra.uni 	$L__BB1_14948;
$L__BB1_14945:
	add.s32 	%r29415, %r29415, 1;
	setp.ne.s32 	%p15291, %r29415, %r5801;
	@%p15291 bra 	$L__BB1_14936;
$L__BB1_14946:
	setp.gt.u32 	%p15294, %r5, 2146435070;
	mov.f64 	%fd27571, %fd5;
	@%p15294 bra 	$L__BB1_14948;
	setp.gt.u32 	%p15295, %r7, 1073127582;
	selp.f64 	%fd22197, %fd7, %fd6, %p15295;
	selp.u32 	%r23303, 1, 0, %p15295;
	add.s32 	%r23304, %r6, %r23303;
	add.f64 	%fd22198, %fd22197, 0dBFF0000000000000;
	add.f64 	%fd22199, %fd22197, 0d3FF0000000000000;
	rcp.approx.ftz.f64 	%fd22200, %fd22199;
	neg.f64 	%fd22201, %fd22199;
	fma.rn.f64 	%fd22202, %fd22201, %fd22200, 0d3FF0000000000000;
	fma.rn.f64 	%fd22203, %fd22202, %fd22202, %fd22202;
	fma.rn.f64 	%fd22204, %fd22203, %fd22200, %fd22200;
	mul.f64 	%fd22205, %fd22198, %fd22204;
	fma.rn.f64 	%fd22206, %fd22198, %fd22204, %fd22205;
	mul.f64 	%fd22207, %fd22206, %fd22206;
	fma.rn.f64 	%fd22208, %fd22207, 0d3EB1380B3AE80F1E, 0d3ED0EE258B7A8B04;
	fma.rn.f64 	%fd22209, %fd22208, %fd22207, 0d3EF3B2669F02676F;
	fma.rn.f64 	%fd22210, %fd22209, %fd22207, 0d3F1745CBA9AB0956;
	fma.rn.f64 	%fd22211, %fd22210, %fd22207, 0d3F3C71C72D1B5154;
	fma.rn.f64 	%fd22212, %fd22211, %fd22207, 0d3F624924923BE72D;
	fma.rn.f64 	%fd22213, %fd22212, %fd22207, 0d3F8999999999A3C4;
	fma.rn.f64 	%fd22214, %fd22213, %fd22207, 0d3FB5555555555554;
	sub.f64 	%fd22215, %fd22198, %fd22206;
	add.f64 	%fd22216, %fd22215, %fd22215;
	neg.f64 	%fd22217, %fd22206;
	fma.rn.f64 	%fd22218, %fd22217, %fd22198, %fd22216;
	mul.f64 	%fd22219, %fd22204, %fd22218;
	mul.f64 	%fd22220, %fd22207, %fd22214;
	fma.rn.f64 	%fd22221, %fd22220, %fd22206, %fd22219;
	xor.b32  	%r23305, %r23304, -2147483648;
	mov.b32 	%r23306, 1127219200;
	mov.b64 	%fd22222, {%r23305, %r23306};
	sub.f64 	%fd22223, %fd22222, %fd1;
	fma.rn.f64 	%fd22224, %fd22223, 0d3FE62E42FEFA39EF, %fd22206;
	fma.rn.f64 	%fd22225, %fd22223, 0dBFE62E42FEFA39EF, %fd22224;
	sub.f64 	%fd22226, %fd22225, %fd22206;
	sub.f64 	%fd22227, %fd22221, %fd22226;
	fma.rn.f64 	%fd22228, %fd22223, 0d3C7ABC9E3B39803F, %fd22227;
	add.f64 	%fd27571, %fd22224, %fd22228;
$L__BB1_14948:
	mul.f64 	%fd6864, %fd27571, 0d3FFFCB923A29C77A;
	mov.b32 	%r29416, 0;
$L__BB1_14949:
	mov.u32 	%r5804, %r29416;
	cvt.u64.u32 	%rd13438, %r5804;
	add.s64 	%rd13439, %rd1757, %rd13438;
	ld.local.u8 	%rs5685, [%rd13439];
	setp.ne.s16 	%p15296, %rs5685, 0;
	add.s32 	%r29416, %r5804, 1;
	@%p15296 bra 	$L__BB1_14949;
	mov.b32 	%r29417, 0;
$L__BB1_14951:
	mov.u32 	%r5806, %r29417;
	cvt.u64.u32 	%rd13440, %r5806;
	add.s64 	%rd13441, %rd1757, %rd13440;
	ld.local.u8 	%rs5686, [%rd13441];
	setp.ne.s16 	%p15297, %rs5686, 0;
	add.s32 	%r29417, %r5806, 1;
	@%p15297 bra 	$L__BB1_14951;
	setp.eq.s32 	%p15298, %r5804, 0;
	@%p15298 bra 	$L__BB1_15023;
	and.b32  	%r5808, %r5804, 3;
	setp.lt.u32 	%p15299, %r5804, 4;
	mov.b32 	%r29419, 1;
	@%p15299 bra 	$L__BB1_14992;
	and.b32  	%r5809, %r5804, 2147483644;
	mov.b32 	%r29419, 1;
$L__BB1_14955:
	mov.u32 	%r5810, %r29419;
	cvt.s64.s32 	%rd13442, %r5810;
	add.s64 	%rd1760, %rd1757, %rd13442;
	ld.local.u8 	%rs5688, [%rd1760+-1];
	mov.b16 	%rs7015, 0;
	setp.gt.s16 	%p15300, %rs5688, 70;
	@%p15300 bra 	$L__BB1_14959;
	setp.eq.s16 	%p15303, %rs5688, 65;
	@%p15303 bra 	$L__BB1_14964;
	setp.eq.s16 	%p15304, %rs5688, 67;
	@%p15304 bra 	$L__BB1_14958;
	bra.uni 	$L__BB1_14963;
$L__BB1_14958:
	mov.b16 	%rs7015, 1;
	bra.uni 	$L__BB1_14964;
$L__BB1_14959:
	setp.eq.s16 	%p15301, %rs5688, 71;
	@%p15301 bra 	$L__BB1_14962;
	setp.ne.s16 	%p15302, %rs5688, 84;
	@%p15302 bra 	$L__BB1_14963;
	mov.b16 	%rs7015, 3;
	bra.uni 	$L__BB1_14964;
$L__BB1_14962:
	mov.b16 	%rs7015, 2;
	bra.uni 	$L__BB1_14964;
$L__BB1_14963:
	mov.b16 	%rs7015, 4;
$L__BB1_14964:
	cvt.u64.u32 	%rd13443, %r5810;
	add.s64 	%rd1761, %rd24, %rd13443;
	st.local.u8 	[%rd1761], %rs7015;
	ld.local.u8 	%rs5694, [%rd1760];
	mov.b16 	%rs7016, 0;
	setp.gt.s16 	%p15305, %rs5694, 70;
	@%p15305 bra 	$L__BB1_14968;
	setp.eq.s16 	%p15308, %rs5694, 65;
	@%p15308 bra 	$L__BB1_14973;
	setp.eq.s16 	%p15309, %rs5694, 67;
	@%p15309 bra 	$L__BB1_14967;
	bra.uni 	$L__BB1_14972;
$L__BB1_14967:
	mov.b16 	%rs7016, 1;
	bra.uni 	$L__BB1_14973;
$L__BB1_14968:
	setp.eq.s16 	%p15306, %rs5694, 71;
	@%p15306 bra 	$L__BB1_14971;
	setp.ne.s16 	%p15307, %rs5694, 84;
	@%p15307 bra 	$L__BB1_14972;
	mov.b16 	%rs7016, 3;
	bra.uni 	$L__BB1_14973;
$L__BB1_14971:
	mov.b16 	%rs7016, 2;
	bra.uni 	$L__BB1_14973;
$L__BB1_14972:
	mov.b16 	%rs7016, 4;
$L__BB1_14973:
	st.local.u8 	[%rd1761+1], %rs7016;
	ld.local.u8 	%rs5700, [%rd1760+1];
	mov.b16 	%rs7017, 0;
	setp.gt.s16 	%p15310, %rs5700, 70;
	@%p15310 bra 	$L__BB1_14977;
	setp.eq.s16 	%p15313, %rs5700, 65;
	@%p15313 bra 	$L__BB1_14982;
	setp.eq.s16 	%p15314, %rs5700, 67;
	@%p15314 bra 	$L__BB1_14976;
	bra.uni 	$L__BB1_14981;
$L__BB1_14976:
	mov.b16 	%rs7017, 1;
	bra.uni 	$L__BB1_14982;
$L__BB1_14977:
	setp.eq.s16 	%p15311, %rs5700, 71;
	@%p15311 bra 	$L__BB1_14980;
	setp.ne.s16 	%p15312, %rs5700, 84;
	@%p15312 bra 	$L__BB1_14981;
	mov.b16 	%rs7017, 3;
	bra.uni 	$L__BB1_14982;
$L__BB1_14980:
	mov.b16 	%rs7017, 2;
	bra.uni 	$L__BB1_14982;
$L__BB1_14981:
	mov.b16 	%rs7017, 4;
$L__BB1_14982:
	st.local.u8 	[%rd1761+2], %rs7017;
	ld.local.u8 	%rs5706, [%rd1760+2];
	mov.b16 	%rs7018, 0;
	setp.gt.s16 	%p15315, %rs5706, 70;
	@%p15315 bra 	$L__BB1_14986;
	setp.eq.s16 	%p15318, %rs5706, 65;
	@%p15318 bra 	$L__BB1_14991;
	setp.eq.s16 	%p15319, %rs5706, 67;
	@%p15319 bra 	$L__BB1_14985;
	bra.uni 	$L__BB1_14990;
$L__BB1_14985:
	mov.b16 	%rs7018, 1;
	bra.uni 	$L__BB1_14991;
$L__BB1_14986:
	setp.eq.s16 	%p15316, %rs5706, 71;
	@%p15316 bra 	$L__BB1_14989;
	setp.ne.s16 	%p15317, %rs5706, 84;
	@%p15317 bra 	$L__BB1_14990;
	mov.b16 	%rs7018, 3;
	bra.uni 	$L__BB1_14991;
$L__BB1_14989:
	mov.b16 	%rs7018, 2;
	bra.uni 	$L__BB1_14991;
$L__BB1_14990:
	mov.b16 	%rs7018, 4;
$L__BB1_14991:
	st.local.u8 	[%rd1761+3], %rs7018;
	add.s32 	%r29419, %r5810, 4;
	add.s32 	%r23311, %r5810, 3;
	setp.ne.s32 	%p15320, %r23311, %r5809;
	@%p15320 bra 	$L__BB1_14955;
$L__BB1_14992:
	setp.eq.s32 	%p15321, %r5808, 0;
	@%p15321 bra 	$L__BB1_15023;
	cvt.s64.s32 	%rd13444, %r29419;
	add.s64 	%rd1762, %rd1757, %rd13444;
	ld.local.u8 	%rs5712, [%rd1762+-1];
	mov.b16 	%rs7019, 0;
	setp.gt.s16 	%p15322, %rs5712, 70;
	@%p15322 bra 	$L__BB1_14997;
	setp.eq.s16 	%p15325, %rs5712, 65;
	@%p15325 bra 	$L__BB1_15002;
	setp.eq.s16 	%p15326, %rs5712, 67;
	@%p15326 bra 	$L__BB1_14996;
	bra.uni 	$L__BB1_15001;
$L__BB1_14996:
	mov.b16 	%rs7019, 1;
	bra.uni 	$L__BB1_15002;
$L__BB1_14997:
	setp.eq.s16 	%p15323, %rs5712, 71;
	@%p15323 bra 	$L__BB1_15000;
	setp.ne.s16 	%p15324, %rs5712, 84;
	@%p15324 bra 	$L__BB1_15001;
	mov.b16 	%rs7019, 3;
	bra.uni 	$L__BB1_15002;
$L__BB1_15000:
	mov.b16 	%rs7019, 2;
	bra.uni 	$L__BB1_15002;
$L__BB1_15001:
	mov.b16 	%rs7019, 4;
$L__BB1_15002:
	cvt.u64.u32 	%rd13445, %r29419;
	add.s64 	%rd1763, %rd24, %rd13445;
	st.local.u8 	[%rd1763], %rs7019;
	setp.eq.s32 	%p15327, %r5808, 1;
	@%p15327 bra 	$L__BB1_15023;
	ld.local.u8 	%rs5718, [%rd1762];
	mov.b16 	%rs7020, 0;
	setp.gt.s16 	%p15328, %rs5718, 70;
	@%p15328 bra 	$L__BB1_15007;
	setp.eq.s16 	%p15331, %rs5718, 65;
	@%p15331 bra 	$L__BB1_15012;
	setp.eq.s16 	%p15332, %rs5718, 67;
	@%p15332 bra 	$L__BB1_15006;
	bra.uni 	$L__BB1_15011;
$L__BB1_15006:
	mov.b16 	%rs7020, 1;
	bra.uni 	$L__BB1_15012;
$L__BB1_15007:
	setp.eq.s16 	%p15329, %rs5718, 71;
	@%p15329 bra 	$L__BB1_15010;
	setp.ne.s16 	%p15330, %rs5718, 84;
	@%p15330 bra 	$L__BB1_15011;
	mov.b16 	%rs7020, 3;
	bra.uni 	$L__BB1_15012;
$L__BB1_15010:
	mov.b16 	%rs7020, 2;
	bra.uni 	$L__BB1_15012;
$L__BB1_15011:
	mov.b16 	%rs7020, 4;
$L__BB1_15012:
	add.s32 	%r23312, %r29419, 1;
	cvt.u64.u32 	%rd13446, %r23312;
	add.s64 	%rd13447, %rd24, %rd13446;
	st.local.u8 	[%rd13447], %rs7020;
	setp.eq.s32 	%p15333, %r5808, 2;
	@%p15333 bra 	$L__BB1_15023;
	ld.local.u8 	%rs5724, [%rd1762+1];
	mov.b16 	%rs7021, 0;
	setp.gt.s16 	%p15334, %rs5724, 70;
	@%p15334 bra 	$L__BB1_15017;
	setp.eq.s16 	%p15337, %rs5724, 65;
	@%p15337 bra 	$L__BB1_15022;
	setp.eq.s16 	%p15338, %rs5724, 67;
	@%p15338 bra 	$L__BB1_15016;
	bra.uni 	$L__BB1_15021;
$L__BB1_15016:
	mov.b16 	%rs7021, 1;
	bra.uni 	$L__BB1_15022;
$L__BB1_15017:
	setp.eq.s16 	%p15335, %rs5724, 71;
	@%p15335 bra 	$L__BB1_15020;
	setp.ne.s16 	%p15336, %rs5724, 84;
	@%p15336 bra 	$L__BB1_15021;
	mov.b16 	%rs7021, 3;
	bra.uni 	$L__BB1_15022;
$L__BB1_15020:
	mov.b16 	%rs7021, 2;
	bra.uni 	$L__BB1_15022;
$L__BB1_15021:
	mov.b16 	%rs7021, 4;
$L__BB1_15022:
	st.local.u8 	[%rd1763+2], %rs7021;
$L__BB1_15023:
	setp.eq.s32 	%p15339, %r5806, 0;
	@%p15339 bra 	$L__BB1_15094;
	and.b32  	%r5813, %r5806, 3;
	setp.lt.u32 	%p15340, %r5806, 4;
	mov.b32 	%r29421, 1;
	@%p15340 bra 	$L__BB1_15063;
	and.b32  	%r5814, %r5806, 2147483644;
	mov.b32 	%r29421, 1;
$L__BB1_15026:
	sub.s32 	%r23315, %r5806, %r29421;
	cvt.u64.u32 	%rd13448, %r23315;
	add.s64 	%rd13449, %rd1757, %rd13448;
	ld.local.u8 	%rs5730, [%rd13449];
	mov.b16 	%rs7022, 0;
	setp.gt.s16 	%p15341, %rs5730, 70;
	@%p15341 bra 	$L__BB1_15030;
	setp.eq.s16 	%p15344, %rs5730, 65;
	@%p15344 bra 	$L__BB1_15035;
	setp.eq.s16 	%p15345, %rs5730, 67;
	@%p15345 bra 	$L__BB1_15029;
	bra.uni 	$L__BB1_15034;
$L__BB1_15029:
	mov.b16 	%rs7022, 1;
	bra.uni 	$L__BB1_15035;
$L__BB1_15030:
	setp.eq.s16 	%p15342, %rs5730, 71;
	@%p15342 bra 	$L__BB1_15033;
	setp.ne.s16 	%p15343, %rs5730, 84;
	@%p15343 bra 	$L__BB1_15034;
	mov.b16 	%rs7022, 3;
	bra.uni 	$L__BB1_15035;
$L__BB1_15033:
	mov.b16 	%rs7022, 2;
	bra.uni 	$L__BB1_15035;
$L__BB1_15034:
	mov.b16 	%rs7022, 4;
$L__BB1_15035:
	cvt.u64.u32 	%rd13450, %r29421;
	add.s64 	%rd1764, %rd25, %rd13450;
	st.local.u8 	[%rd1764], %rs7022;
	not.b32 	%r23316, %r29421;
	add.s32 	%r23317, %r5806, %r23316;
	cvt.u64.u32 	%rd13451, %r23317;
	add.s64 	%rd13452, %rd1757, %rd13451;
	ld.local.u8 	%rs5736, [%rd13452];
	mov.b16 	%rs7023, 0;
	setp.gt.s16 	%p15346, %rs5736, 70;
	@%p15346 bra 	$L__BB1_15039;
	setp.eq.s16 	%p15349, %rs5736, 65;
	@%p15349 bra 	$L__BB1_15044;
	setp.eq.s16 	%p15350, %rs5736, 67;
	@%p15350 bra 	$L__BB1_15038;
	bra.uni 	$L__BB1_15043;
$L__BB1_15038:
	mov.b16 	%rs7023, 1;
	bra.uni 	$L__BB1_15044;
$L__BB1_15039:
	setp.eq.s16 	%p15347, %rs5736, 71;
	@%p15347 bra 	$L__BB1_15042;
	setp.ne.s16 	%p15348, %rs5736, 84;
	@%p15348 bra 	$L__BB1_15043;
	mov.b16 	%rs7023, 3;
	bra.uni 	$L__BB1_15044;
$L__BB1_15042:
	mov.b16 	%rs7023, 2;
	bra.uni 	$L__BB1_15044;
$L__BB1_15043:
	mov.b16 	%rs7023, 4;
$L__BB1_15044:
	st.local.u8 	[%rd1764+1], %rs7023;
	sub.s32 	%r23318, %r5806, %r29421;
	add.s32 	%r23319, %r23318, -2;
	cvt.u64.u32 	%rd13453, %r23319;
	add.s64 	%rd13454, %rd1757, %rd13453;
	ld.local.u8 	%rs5742, [%rd13454];
	mov.b16 	%rs7024, 0;
	setp.gt.s16 	%p15351, %rs5742, 70;
	@%p15351 bra 	$L__BB1_15048;
	setp.eq.s16 	%p15354, %rs5742, 65;
	@%p15354 bra 	$L__BB1_15053;
	setp.eq.s16 	%p15355, %rs5742, 67;
	@%p15355 bra 	$L__BB1_15047;
	bra.uni 	$L__BB1_15052;
$L__BB1_15047:
	mov.b16 	%rs7024, 1;
	bra.uni 	$L__BB1_15053;
$L__BB1_15048:
	setp.eq.s16 	%p15352, %rs5742, 71;
	@%p15352 bra 	$L__BB1_15051;
	setp.ne.s16 	%p15353, %rs5742, 84;
	@%p15353 bra 	$L__BB1_15052;
	mov.b16 	%rs7024, 3;
	bra.uni 	$L__BB1_15053;
$L__BB1_15051:
	mov.b16 	%rs7024, 2;
	bra.uni 	$L__BB1_15053;
$L__BB1_15052:
	mov.b16 	%rs7024, 4;
$L__BB1_15053:
	st.local.u8 	[%rd1764+2], %rs7024;
	add.s32 	%r5816, %r29421, 3;
	sub.s32 	%r23320, %r5806, %r5816;
	cvt.u64.u32 	%rd13455, %r23320;
	add.s64 	%rd13456, %rd1757, %rd13455;
	ld.local.u8 	%rs5748, [%rd13456];
	mov.b16 	%rs7025, 0;
	setp.gt.s16 	%p15356, %rs5748, 70;
	@%p15356 bra 	$L__BB1_15057;
	setp.eq.s16 	%p15359, %rs5748, 65;
	@%p15359 bra 	$L__BB1_15062;
	setp.eq.s16 	%p15360, %rs5748, 67;
	@%p15360 bra 	$L__BB1_15056;
	bra.uni 	$L__BB1_15061;
$L__BB1_15056:
	mov.b16 	%rs7025, 1;
	bra.uni 	$L__BB1_15062;
$L__BB1_15057:
	setp.eq.s16 	%p15357, %rs5748, 71;
	@%p15357 bra 	$L__BB1_15060;
	setp.ne.s16 	%p15358, %rs5748, 84;
	@%p15358 bra 	$L__BB1_15061;
	mov.b16 	%rs7025, 3;
	bra.uni 	$L__BB1_15062;
$L__BB1_15060:
	mov.b16 	%rs7025, 2;
	bra.uni 	$L__BB1_15062;
$L__BB1_15061:
	mov.b16 	%rs7025, 4;
$L__BB1_15062:
	st.local.u8 	[%rd1764+3], %rs7025;
	add.s32 	%r29421, %r29421, 4;
	setp.ne.s32 	%p15361, %r5816, %r5814;
	@%p15361 bra 	$L__BB1_15026;
$L__BB1_15063:
	setp.eq.s32 	%p15362, %r5813, 0;
	@%p15362 bra 	$L__BB1_15094;
	sub.s32 	%r23321, %r5806, %r29421;
	cvt.u64.u32 	%rd13457, %r23321;
	add.s64 	%rd13458, %rd1757, %rd13457;
	ld.local.u8 	%rs5754, [%rd13458];
	mov.b16 	%rs7026, 0;
	setp.gt.s16 	%p15363, %rs5754, 70;
	@%p15363 bra 	$L__BB1_15068;
	setp.eq.s16 	%p15366, %rs5754, 65;
	@%p15366 bra 	$L__BB1_15073;
	setp.eq.s16 	%p15367, %rs5754, 67;
	@%p15367 bra 	$L__BB1_15067;
	bra.uni 	$L__BB1_15072;
$L__BB1_15067:
	mov.b16 	%rs7026, 1;
	bra.uni 	$L__BB1_15073;
$L__BB1_15068:
	setp.eq.s16 	%p15364, %rs5754, 71;
	@%p15364 bra 	$L__BB1_15071;
	setp.ne.s16 	%p15365, %rs5754, 84;
	@%p15365 bra 	$L__BB1_15072;
	mov.b16 	%rs7026, 3;
	bra.uni 	$L__BB1_15073;
$L__BB1_15071:
	mov.b16 	%rs7026, 2;
	bra.uni 	$L__BB1_15073;
$L__BB1_15072:
	mov.b16 	%rs7026, 4;
$L__BB1_15073:
	cvt.u64.u32 	%rd13459, %r29421;
	add.s64 	%rd1765, %rd25, %rd13459;
	st.local.u8 	[%rd1765], %rs7026;
	setp.eq.s32 	%p15368, %r5813, 1;
	@%p15368 bra 	$L__BB1_15094;
	not.b32 	%r23322, %r29421;
	add.s32 	%r23323, %r5806, %r23322;
	cvt.u64.u32 	%rd13460, %r23323;
	add.s64 	%rd13461, %rd1757, %rd13460;
	ld.local.u8 	%rs5760, [%rd13461];
	mov.b16 	%rs7027, 0;
	setp.gt.s16 	%p15369, %rs5760, 70;
	@%p15369 bra 	$L__BB1_15078;
	setp.eq.s16 	%p15372, %rs5760, 65;
	@%p15372 bra 	$L__BB1_15083;
	setp.eq.s16 	%p15373, %rs5760, 67;
	@%p15373 bra 	$L__BB1_15077;
	bra.uni 	$L__BB1_15082;
$L__BB1_15077:
	mov.b16 	%rs7027, 1;
	bra.uni 	$L__BB1_15083;
$L__BB1_15078:
	setp.eq.s16 	%p15370, %rs5760, 71;
	@%p15370 bra 	$L__BB1_15081;
	setp.ne.s16 	%p15371, %rs5760, 84;
	@%p15371 bra 	$L__BB1_15082;
	mov.b16 	%rs7027, 3;
	bra.uni 	$L__BB1_15083;
$L__BB1_15081:
	mov.b16 	%rs7027, 2;
	bra.uni 	$L__BB1_15083;
$L__BB1_15082:
	mov.b16 	%rs7027, 4;
$L__BB1_15083:
	st.local.u8 	[%rd1765+1], %rs7027;
	setp.eq.s32 	%p15374, %r5813, 2;
	@%p15374 bra 	$L__BB1_15094;
	sub.s32 	%r23324, %r5806, %r29421;
	add.s32 	%r23325, %r23324, -2;
	cvt.u64.u32 	%rd13462, %r23325;
	add.s64 	%rd13463, %rd1757, %rd13462;
	ld.local.u8 	%rs5766, [%rd13463];
	mov.b16 	%rs7028, 0;
	setp.gt.s16 	%p15375, %rs5766, 70;
	@%p15375 bra 	$L__BB1_15088;
	setp.eq.s16 	%p15378, %rs5766, 65;
	@%p15378 bra 	$L__BB1_15093;
	setp.eq.s16 	%p15379, %rs5766, 67;
	@%p15379 bra 	$L__BB1_15087;
	bra.uni 	$L__BB1_15092;
$L__BB1_15087:
	mov.b16 	%rs7028, 1;
	bra.uni 	$L__BB1_15093;
$L__BB1_15088:
	setp.eq.s16 	%p15376, %rs5766, 71;
	@%p15376 bra 	$L__BB1_15091;
	setp.ne.s16 	%p15377, %rs5766, 84;
	@%p15377 bra 	$L__BB1_15092;
	mov.b16 	%rs7028, 3;
	bra.uni 	$L__BB1_15093;
$L__BB1_15091:
	mov.b16 	%rs7028, 2;
	bra.uni 	$L__BB1_15093;
$L__BB1_15092:
	mov.b16 	%rs7028, 4;
$L__BB1_15093:
	st.local.u8 	[%rd1765+2], %rs7028;
$L__BB1_15094:
	cvt.u64.u32 	%rd13464, %r5806;
	cvt.u64.u32 	%rd13465, %r5804;
	add.s64 	%rd13466, %rd25, %rd13464;
	mov.b16 	%rs5771, 4;
	st.local.u8 	[%rd13466+1], %rs5771;
	st.local.u8 	[%rd25], %rs5771;
	add.s64 	%rd13467, %rd24, %rd13465;
	st.local.u8 	[%rd13467+1], %rs5771;
	st.local.u8 	[%rd24], %rs5771;
	@%p15298 bra 	$L__BB1_15173;
	and.b32  	%r5819, %r5806, 3;
	and.b32  	%r5820, %r5806, 2147483644;
	mov.b32 	%r29422, 1;
$L__BB1_15096:
	mov.u32 	%r5821, %r29422;
	@%p15339 bra 	$L__BB1_15124;
	setp.lt.u32 	%p15382, %r5806, 4;
	cvt.u64.u32 	%rd13468, %r5821;
	add.s64 	%rd13469, %rd24, %rd13468;
	ld.local.s8 	%r5822, [%rd13469];
	add.s32 	%r23328, %r5821, -1;
	mul.lo.s32 	%r5823, %r23328, %r5806;
	add.s32 	%r5824, %r5823, -1;
	mov.b32 	%r29424, 1;
	@%p15382 bra 	$L__BB1_15112;
	mov.b32 	%r29424, 1;
$L__BB1_15099:
	cvt.u64.u32 	%rd13470, %r29424;
	add.s64 	%rd1766, %rd25, %rd13470;
	ld.local.s8 	%r23330, [%rd1766];
	add.s32 	%r23331, %r23330, %r5822;
	setp.eq.s32 	%p15383, %r23331, 3;
	@%p15383 bra 	$L__BB1_15101;
	add.s32 	%r23332, %r5824, %r29424;
	mul.wide.s32 	%rd13471, %r23332, 8;
	add.s64 	%rd13472, %rd20, %rd13471;
	mov.b64 	%rd13473, 9218868437227405312;
	st.local.u64 	[%rd13472], %rd13473;
	add.s64 	%rd13474, %rd21, %rd13471;
	mov.b64 	%rd13475, -4616189618054758400;
	st.local.u64 	[%rd13474], %rd13475;
	bra.uni 	$L__BB1_15102;
$L__BB1_15101:
	add.s32 	%r23333, %r5824, %r29424;
	mul.wide.s32 	%rd13476, %r23333, 8;
	add.s64 	%rd13477, %rd20, %rd13476;
	mov.b64 	%rd13478, 0;
	st.local.u64 	[%rd13477], %rd13478;
	add.s64 	%rd13479, %rd21, %rd13476;
	mov.b64 	%rd13480, -4564063970805153792;
	st.local.u64 	[%rd13479], %rd13480;
$L__BB1_15102:
	ld.local.s8 	%r23334, [%rd1766+1];
	add.s32 	%r23335, %r23334, %r5822;
	setp.eq.s32 	%p15384, %r23335, 3;
	@%p15384 bra 	$L__BB1_15104;
	add.s32 	%r23336, %r5823, %r29424;
	mul.wide.s32 	%rd13481, %r23336, 8;
	add.s64 	%rd13482, %rd20, %rd13481;
	mov.b64 	%rd13483, 9218868437227405312;
	st.local.u64 	[%rd13482], %rd13483;
	add.s64 	%rd13484, %rd21, %rd13481;
	mov.b64 	%rd13485, -4616189618054758400;
	st.local.u64 	[%rd13484], %rd13485;
	bra.uni 	$L__BB1_15105;
$L__BB1_15104:
	add.s32 	%r23337, %r5823, %r29424;
	mul.wide.s32 	%rd13486, %r23337, 8;
	add.s64 	%rd13487, %rd20, %rd13486;
	mov.b64 	%rd13488, 0;
	st.local.u64 	[%rd13487], %rd13488;
	add.s64 	%rd13489, %rd21, %rd13486;
	mov.b64 	%rd13490, -4564063970805153792;
	st.local.u64 	[%rd13489], %rd13490;
$L__BB1_15105:
	add.s32 	%r5826, %r29424, 2;
	ld.local.s8 	%r23338, [%rd1766+2];
	add.s32 	%r23339, %r23338, %r5822;
	setp.eq.s32 	%p15385, %r23339, 3;
	@%p15385 bra 	$L__BB1_15107;
	add.s32 	%r23340, %r5824, %r5826;
	mul.wide.s32 	%rd13491, %r23340, 8;
	add.s64 	%rd13492, %rd20, %rd13491;
	mov.b64 	%rd13493, 9218868437227405312;
	st.local.u64 	[%rd13492], %rd13493;
	add.s64 	%rd13494, %rd21, %rd13491;
	mov.b64 	%rd13495, -4616189618054758400;
	st.local.u64 	[%rd13494], %rd13495;
	bra.uni 	$L__BB1_15108;
$L__BB1_15107:
	add.s32 	%r23341, %r5824, %r5826;
	mul.wide.s32 	%rd13496, %r23341, 8;
	add.s64 	%rd13497, %rd20, %rd13496;
	mov.b64 	%rd13498, 0;
	st.local.u64 	[%rd13497], %rd13498;
	add.s64 	%rd13499, %rd21, %rd13496;
	mov.b64 	%rd13500, -4564063970805153792;
	st.local.u64 	[%rd13499], %rd13500;
$L__BB1_15108:
	add.s32 	%r5827, %r29424, 3;
	ld.local.s8 	%r23342, [%rd1766+3];
	add.s32 	%r23343, %r23342, %r5822;
	setp.eq.s32 	%p15386, %r23343, 3;
	@%p15386 bra 	$L__BB1_15110;
	add.s32 	%r23344, %r5824, %r5827;
	mul.wide.s32 	%rd13501, %r23344, 8;
	add.s64 	%rd13502, %rd20, %rd13501;
	mov.b64 	%rd13503, 9218868437227405312;
	st.local.u64 	[%rd13502], %rd13503;
	add.s64 	%rd13504, %rd21, %rd13501;
	mov.b64 	%rd13505, -4616189618054758400;
	st.local.u64 	[%rd13504], %rd13505;
	bra.uni 	$L__BB1_15111;
$L__BB1_15110:
	add.s32 	%r23345, %r5824, %r5827;
	mul.wide.s32 	%rd13506, %r23345, 8;
	add.s64 	%rd13507, %rd20, %rd13506;
	mov.b64 	%rd13508, 0;
	st.local.u64 	[%rd13507], %rd13508;
	add.s64 	%rd13509, %rd21, %rd13506;
	mov.b64 	%rd13510, -4564063970805153792;
	st.local.u64 	[%rd13509], %rd13510;
$L__BB1_15111:
	add.s32 	%r29424, %r29424, 4;
	setp.ne.s32 	%p15387, %r5827, %r5820;
	@%p15387 bra 	$L__BB1_15099;
$L__BB1_15112:
	setp.eq.s32 	%p15388, %r5819, 0;
	@%p15388 bra 	$L__BB1_15124;
	cvt.u64.u32 	%rd13511, %r29424;
	add.s64 	%rd1767, %rd25, %rd13511;
	ld.local.s8 	%r23346, [%rd1767];
	add.s32 	%r23347, %r23346, %r5822;
	setp.eq.s32 	%p15389, %r23347, 3;
	@%p15389 bra 	$L__BB1_15115;
	add.s32 	%r23348, %r5824, %r29424;
	mul.wide.s32 	%rd13512, %r23348, 8;
	add.s64 	%rd13513, %rd20, %rd13512;
	mov.b64 	%rd13514, 9218868437227405312;
	st.local.u64 	[%rd13513], %rd13514;
	add.s64 	%rd13515, %rd21, %rd13512;
	mov.b64 	%rd13516, -4616189618054758400;
	st.local.u64 	[%rd13515], %rd13516;
	bra.uni 	$L__BB1_15116;
$L__BB1_15115:
	add.s32 	%r23349, %r5824, %r29424;
	mul.wide.s32 	%rd13517, %r23349, 8;
	add.s64 	%rd13518, %rd20, %rd13517;
	mov.b64 	%rd13519, 0;
	st.local.u64 	[%rd13518], %rd13519;
	add.s64 	%rd13520, %rd21, %rd13517;
	mov.b64 	%rd13521, -4564063970805153792;
	st.local.u64 	[%rd13520], %rd13521;
$L__BB1_15116:
	setp.eq.s32 	%p15390, %r5819, 1;
	@%p15390 bra 	$L__BB1_15124;
	ld.local.s8 	%r23350, [%rd1767+1];
	add.s32 	%r23351, %r23350, %r5822;
	setp.eq.s32 	%p15391, %r23351, 3;
	@%p15391 bra 	$L__BB1_15119;
	add.s32 	%r23352, %r5823, %r29424;
	mul.wide.s32 	%rd13522, %r23352, 8;
	add.s64 	%rd13523, %rd20, %rd13522;
	mov.b64 	%rd13524, 9218868437227405312;
	st.local.u64 	[%rd13523], %rd13524;
	add.s64 	%rd13525, %rd21, %rd13522;
	mov.b64 	%rd13526, -4616189618054758400;
	st.local.u64 	[%rd13525], %rd13526;
	bra.uni 	$L__BB1_15120;
$L__BB1_15119:
	add.s32 	%r23353, %r5823, %r29424;
	mul.wide.s32 	%rd13527, %r23353, 8;
	add.s64 	%rd13528, %rd20, %rd13527;
	mov.b64 	%rd13529, 0;
	st.local.u64 	[%rd13528], %rd13529;
	add.s64 	%rd13530, %rd21, %rd13527;
	mov.b64 	%rd13531, -4564063970805153792;
	st.local.u64 	[%rd13530], %rd13531;
$L__BB1_15120:
	setp.eq.s32 	%p15392, %r5819, 2;
	add.s32 	%r5830, %r29424, 2;
	@%p15392 bra 	$L__BB1_15124;
	ld.local.s8 	%r23354, [%rd1767+2];
	add.s32 	%r23355, %r23354, %r5822;
	setp.eq.s32 	%p15393, %r23355, 3;
	@%p15393 bra 	$L__BB1_15123;
	add.s32 	%r23356, %r5824, %r5830;
	mul.wide.s32 	%rd13532, %r23356, 8;
	add.s64 	%rd13533, %rd20, %rd13532;
	mov.b64 	%rd13534, 9218868437227405312;
	st.local.u64 	[%rd13533], %rd13534;
	add.s64 	%rd13535, %rd21, %rd13532;
	mov.b64 	%rd13536, -4616189618054758400;
	st.local.u64 	[%rd13535], %rd13536;
	bra.uni 	$L__BB1_15124;
$L__BB1_15123:
	add.s32 	%r23357, %r5824, %r5830;
	mul.wide.s32 	%rd13537, %r23357, 8;
	add.s64 	%rd13538, %rd20, %rd13537;
	mov.b64 	%rd13539, 0;
	st.local.u64 	[%rd13538], %rd13539;
	add.s64 	%rd13540, %rd21, %rd13537;
	mov.b64 	%rd13541, -4564063970805153792;
	st.local.u64 	[%rd13540], %rd13541;
$L__BB1_15124:
	add.s32 	%r29422, %r5821, 1;
	setp.ne.s32 	%p15394, %r5821, %r5804;
	@%p15394 bra 	$L__BB1_15096;
	mov.b32 	%r29425, 1;
$L__BB1_15126:
	@%p15339 bra 	$L__BB1_15172;
	mov.b32 	%r29426, 1;
$L__BB1_15128:
	mov.u32 	%r5833, %r29426;
	add.s32 	%r23360, %r29425, -1;
	mad.lo.s32 	%r23361, %r23360, %r5806, %r5833;
	add.s32 	%r5834, %r23361, -1;
	mul.wide.s32 	%rd13542, %r5834, 8;
	add.s64 	%rd1768, %rd20, %rd13542;
	ld.local.f64 	%fd27606, [%rd1768];
	abs.f64 	%fd22229, %fd27606;
	setp.geu.f64 	%p15396, %fd22229, 0d41CDCD64FF800000;
	@%p15396 bra 	$L__BB1_15171;
	cvt.u64.u32 	%rd13543, %r29425;
	add.s64 	%rd1769, %rd24, %rd13543;
	ld.local.u8 	%rs1035, [%rd1769];
	cvt.u32.u16 	%r23362, %rs1035;
	cvt.s32.s8 	%r23363, %r23362;
	cvt.u64.u32 	%rd13544, %r5833;
	add.s64 	%rd1770, %rd25, %rd13544;
	ld.local.u8 	%rs1036, [%rd1770];
	cvt.u32.u16 	%r23364, %rs1036;
	cvt.s32.s8 	%r23365, %r23364;
	add.s32 	%r23366, %r23365, %r23363;
	setp.eq.s32 	%p15397, %r23366, 3;
	mul.wide.s32 	%rd13545, %r5834, 8;
	add.s64 	%rd1771, %rd21, %rd13545;
	@%p15397 bra 	$L__BB1_15131;
	mov.b64 	%rd13546, -4616189618054758400;
	st.local.u64 	[%rd1771], %rd13546;
	mov.b64 	%rd13547, 9218868437227405312;
	st.local.u64 	[%rd1768], %rd13547;
	mov.f64 	%fd27577, 0dBFF0000000000000;
	mov.f64 	%fd27606, 0d7FF0000000000000;
	mov.f64 	%fd27576, %fd27606;
	bra.uni 	$L__BB1_15142;
$L__BB1_15131:
	cvt.s32.s8 	%r23368, %r23362;
	mul.wide.s32 	%rd13548, %r23368, 5;
	cvt.u64.u16 	%rd13549, %rs1036;
	cvt.s64.s8 	%rd13550, %rd13549;
	add.s64 	%rd1772, %rd13548, %rd13550;
	shl.b64 	%rd13551, %rd1772, 3;
	add.s64 	%rd13552, %rd1, %rd13551;
	ld.global.f64 	%fd27577, [%rd13552+45440];
	ld.local.u8 	%rs5772, [%rd1769+-1];
	cvt.u64.u16 	%rd13553, %rs5772;
	cvt.s64.s8 	%rd1773, %rd13553;
	cvt.u32.u16 	%r23369, %rs1036;
	ld.local.s8 	%rs5773, [%rd1770+-1];
	cvt.u32.u16 	%r23370, %rs5773;
	prmt.b32 	%r23371, %r23370, %r23369, 0x3340U;
	prmt.b32 	%r23372, %r23362, 0, 0x3340U;
	prmt.b32 	%r23373, %r23371, %r23372, 0x5410U;
	cvt.u32.u16 	%r23374, %rs5772;
	cvt.s32.s8 	%r23375, %r23374;
	mov.b32 	%r23376, 359705;
	dp4a.s32.u32 	%r23377, %r23373, %r23376, %r23375;
	mul.wide.s32 	%rd13554, %r23377, 8;
	add.s64 	%rd13555, %rd1, %rd13554;
	ld.global.f64 	%fd22232, [%rd13555+35440];
	add.f64 	%fd22233, %fd27577, %fd22232;
	ld.global.f64 	%fd27576, [%rd13552+45640];
	ld.global.f64 	%fd22234, [%rd13555+40440];
	add.f64 	%fd22235, %fd27576, %fd22234;
	abs.f64 	%fd22236, %fd22235;
	setp.gt.f64 	%p15398, %fd22236, 0d41CDCD64FF800000;
	selp.f64 	%fd6868, 0dBFF0000000000000, %fd22233, %p15398;
	selp.f64 	%fd6869, 0d7FF0000000000000, %fd22235, %p15398;
	cvt.s16.s8 	%rs5774, %rs1036;
	mov.b32 	%r23378, {%rs5773, %rs5774};
	mov.b32 	%r23379, 6405;
	dp2a.lo.s32.u32 	%r23380, %r23378, %r23379, %r23368;
	mul.wide.s32 	%rd13556, %r23380, 8;
	add.s64 	%rd1774, %rd1, %rd13556;
	ld.global.f64 	%fd6870, [%rd1774+21000];
	abs.f64 	%fd22237, %fd6870;
	setp.geu.f64 	%p15399, %fd22237, 0d41CDCD64FF800000;
	@%p15399 bra 	$L__BB1_15135;
	cvt.u32.u16 	%r23383, %rs1036;
	cvt.s32.s8 	%r23384, %r23383;
	mul.wide.s32 	%rd13561, %r23384, 24;
	add.s64 	%rd13562, %rd1772, %rd13561;
	add.s64 	%rd13563, %rd13562, %rd1773;
	shl.b64 	%rd13564, %rd13563, 3;
	add.s64 	%rd1775, %rd1, %rd13564;
	ld.global.f64 	%fd6871, [%rd1775+23000];
	abs.f64 	%fd22252, %fd6871;
	setp.lt.f64 	%p15404, %fd22252, 0d41CDCD64FF800000;
	@%p15404 bra 	$L__BB1_15138;
	ld.global.f64 	%fd22253, [%rd1774+20000];
	add.f64 	%fd22254, %fd27577, %fd22253;
	add.f64 	%fd22255, %fd27576, %fd6870;
	abs.f64 	%fd22256, %fd22255;
	setp.gt.f64 	%p15405, %fd22256, 0d41CDCD64FF800000;
	selp.f64 	%fd27572, 0dBFF0000000000000, %fd22254, %p15405;
	selp.f64 	%fd27573, 0d7FF0000000000000, %fd22255, %p15405;
	add.f64 	%fd22257, %fd27573, 0d4069000000000000;
	add.f64 	%fd22258, %fd27572, 0dC016CCCCCCCCCCCD;
	add.f64 	%fd22259, %fd6864, %fd22258;
	div.rn.f64 	%fd27574, %fd22257, %fd22259;
	abs.f64 	%fd22260, %fd6869;
	setp.geu.f64 	%p15406, %fd22260, 0d41CDCD64FF800000;
	@%p15406 bra 	$L__BB1_15140;
	add.f64 	%fd22261, %fd6869, 0d4069000000000000;
	add.f64 	%fd22262, %fd6868, 0dC016CCCCCCCCCCCD;
	add.f64 	%fd22263, %fd6864, %fd22262;
	div.rn.f64 	%fd22264, %fd22261, %fd22263;
	setp.lt.f64 	%p15407, %fd22264, %fd27574;
	selp.f64 	%fd27572, %fd27572, %fd6868, %p15407;
	selp.f64 	%fd27573, %fd27573, %fd6869, %p15407;
	selp.f64 	%fd27574, %fd27574, %fd22264, %p15407;
	bra.uni 	$L__BB1_15140;
$L__BB1_15135:
	cvt.u32.u16 	%r23381, %rs1036;
	cvt.s32.s8 	%r23382, %r23381;
	mul.wide.s32 	%rd13557, %r23382, 24;
	add.s64 	%rd13558, %rd1772, %rd13557;
	add.s64 	%rd13559, %rd13558, %rd1773;
	shl.b64 	%rd13560, %rd13559, 3;
	add.s64 	%rd1776, %rd1, %rd13560;
	ld.global.f64 	%fd6872, [%rd1776+23000];
	abs.f64 	%fd22239, %fd6872;
	setp.geu.f64 	%p15400, %fd22239, 0d41CDCD64FF800000;
	mov.f64 	%fd27572, %fd6868;
	mov.f64 	%fd27573, %fd6869;
	@%p15400 bra 	$L__BB1_15140;
	ld.global.f64 	%fd22240, [%rd1776+22000];
	add.f64 	%fd22241, %fd27577, %fd22240;
	add.f64 	%fd22242, %fd27576, %fd6872;
	abs.f64 	%fd22243, %fd22242;
	setp.gt.f64 	%p15401, %fd22243, 0d41CDCD64FF800000;
	selp.f64 	%fd27572, 0dBFF0000000000000, %fd22241, %p15401;
	selp.f64 	%fd27573, 0d7FF0000000000000, %fd22242, %p15401;
	add.f64 	%fd22244, %fd27573, 0d4069000000000000;
	add.f64 	%fd22245, %fd27572, 0dC016CCCCCCCCCCCD;
	add.f64 	%fd22246, %fd6864, %fd22245;
	div.rn.f64 	%fd27574, %fd22244, %fd22246;
	abs.f64 	%fd22247, %fd6869;
	setp.geu.f64 	%p15402, %fd22247, 0d41CDCD64FF800000;
	@%p15402 bra 	$L__BB1_15140;
	add.f64 	%fd22248, %fd6869, 0d4069000000000000;
	add.f64 	%fd22249, %fd6868, 0dC016CCCCCCCCCCCD;
	add.f64 	%fd22250, %fd6864, %fd22249;
	div.rn.f64 	%fd22251, %fd22248, %fd22250;
	setp.lt.f64 	%p15403, %fd22251, %fd27574;
	selp.f64 	%fd27572, %fd27572, %fd6868, %p15403;
	selp.f64 	%fd27573, %fd27573, %fd6869, %p15403;
	selp.f64 	%fd27574, %fd27574, %fd22251, %p15403;
	bra.uni 	$L__BB1_15140;
$L__BB1_15138:
	ld.global.f64 	%fd22265, [%rd1774+20000];
	add.f64 	%fd22266, %fd27577, %fd22265;
	ld.global.f64 	%fd22267, [%rd1775+22000];
	add.f64 	%fd22268, %fd22266, %fd22267;
	add.f64 	%fd22269, %fd27576, %fd6870;
	add.f64 	%fd22270, %fd22269, %fd6871;
	abs.f64 	%fd22271, %fd22270;
	setp.gt.f64 	%p15408, %fd22271, 0d41CDCD64FF800000;
	selp.f64 	%fd27572, 0dBFF0000000000000, %fd22268, %p15408;
	selp.f64 	%fd27573, 0d7FF0000000000000, %fd22270, %p15408;
	add.f64 	%fd22272, %fd27573, 0d4069000000000000;
	add.f64 	%fd22273, %fd27572, 0dC016CCCCCCCCCCCD;
	add.f64 	%fd22274, %fd6864, %fd22273;
	div.rn.f64 	%fd27574, %fd22272, %fd22274;
	abs.f64 	%fd22275, %fd6869;
	setp.geu.f64 	%p15409, %fd22275, 0d41CDCD64FF800000;
	@%p15409 bra 	$L__BB1_15140;
	add.f64 	%fd22276, %fd6869, 0d4069000000000000;
	add.f64 	%fd22277, %fd6868, 0dC016CCCCCCCCCCCD;
	add.f64 	%fd22278, %fd6864, %fd22277;
	div.rn.f64 	%fd22279, %fd22276, %fd22278;
	setp.lt.f64 	%p15410, %fd22279, %fd27574;
	selp.f64 	%fd27572, %fd27572, %fd6868, %p15410;
	selp.f64 	%fd27573, %fd27573, %fd6869, %p15410;
	selp.f64 	%fd27574, %fd27574, %fd22279, %p15410;
$L__BB1_15140:
	abs.f64 	%fd22280, %fd27573;
	setp.geu.f64 	%p15411, %fd22280, 0d41CDCD64FF800000;
	@%p15411 bra 	$L__BB1_15142;
	add.f64 	%fd22281, %fd27576, 0d4069000000000000;
	add.f64 	%fd22282, %fd27577, 0dC016CCCCCCCCCCCD;
	add.f64 	%fd22283, %fd6864, %fd22282;
	div.rn.f64 	%fd22284, %fd22281, %fd22283;
	setp.lt.f64 	%p15412, %fd27574, %fd22284;
	selp.f64 	%fd27576, %fd27576, %fd27573, %p15412;
	selp.f64 	%fd27577, %fd27577, %fd27572, %p15412;
$L__BB1_15142:
	abs.f64 	%fd22285, %fd27576;
	setp.geu.f64 	%p15413, %fd22285, 0d41CDCD64FF800000;
	@%p15413 bra 	$L__BB1_15144;
	st.local.f64 	[%rd1771], %fd27577;
	st.local.f64 	[%rd1768], %fd27576;
	mov.f64 	%fd27606, %fd27576;
$L__BB1_15144:
	min.u32 	%r23385, %r29425, %r5833;
	setp.lt.u32 	%p15414, %r23385, 2;
	mov.f64 	%fd27579, 0dBFF0000000000000;
	mov.f64 	%fd27580, 0d7FF0000000000000;
	@%p15414 bra 	$L__BB1_15171;
	ld.local.f64 	%fd27605, [%rd1771];
	add.f64 	%fd22288, %fd27606, 0d4069000000000000;
	add.f64 	%fd22289, %fd27605, 0dC016CCCCCCCCCCCD;
	add.f64 	%fd22290, %fd6864, %fd22289;
	div.rn.f64 	%fd6901, %fd22288, %fd22290;
	add.s32 	%r23386, %r29425, -1;
	mul.lo.s32 	%r23387, %r23386, %r5806;
	sub.s32 	%r23388, %r23387, %r5806;
	add.s32 	%r23389, %r23388, %r5833;
	add.s32 	%r5835, %r23389, -2;
	mul.wide.s32 	%rd13565, %r5835, 8;
	add.s64 	%rd13566, %rd20, %rd13565;
	ld.local.f64 	%fd6902, [%rd13566];
	abs.f64 	%fd22291, %fd6902;
	setp.geu.f64 	%p15415, %fd22291, 0d41CDCD64FF800000;
	@%p15415 bra 	$L__BB1_15148;
	ld.local.u8 	%r23391, [%rd1769+-1];
	prmt.b32 	%r23392, %r23391, %r23362, 0x3340U;
	ld.local.u8 	%r23393, [%rd1770+-1];
	prmt.b32 	%r23394, %r23393, 0, 0x3340U;
	prmt.b32 	%r23395, %r23392, %r23394, 0x5410U;
	cvt.u32.u16 	%r23396, %rs1036;
	cvt.s32.s8 	%r23397, %r23396;
	mov.b32 	%r23398, 334205;
	dp4a.s32.u32 	%r23399, %r23395, %r23398, %r23397;
	mul.wide.s32 	%rd13567, %r23399, 8;
	add.s64 	%rd1777, %rd1, %rd13567;
	ld.global.f64 	%fd6903, [%rd1777+5000];
	abs.f64 	%fd22294, %fd6903;
	setp.geu.f64 	%p15416, %fd22294, 0d41CDCD64FF800000;
	@%p15416 bra 	$L__BB1_15148;
	mul.wide.s32 	%rd13568, %r5835, 8;
	add.s64 	%rd13569, %rd21, %rd13568;
	ld.local.f64 	%fd22295, [%rd13569];
	ld.global.f64 	%fd22296, [%rd1777];
	add.f64 	%fd27579, %fd22295, %fd22296;
	add.f64 	%fd27580, %fd6902, %fd6903;
$L__BB1_15148:
	add.f64 	%fd22297, %fd27580, 0d4069000000000000;
	add.f64 	%fd22298, %fd27579, 0dC016CCCCCCCCCCCD;
	add.f64 	%fd22299, %fd6864, %fd22298;
	div.rn.f64 	%fd6908, %fd22297, %fd22299;
	setp.lt.f64 	%p15417, %fd27579, 0dC0A3880000000000;
	selp.f64 	%fd6909, 0dC0A9300000000000, %fd27579, %p15417;
	selp.f64 	%fd6910, 0d0000000000000000, %fd27580, %p15417;
	setp.lt.f64 	%p15418, %fd27605, 0dC0A3880000000000;
	selp.f64 	%fd6911, 0d0000000000000000, %fd27606, %p15418;
	setp.gt.f64 	%p15419, %fd6908, %fd6901;
	@%p15419 bra 	$L__BB1_15152;
	selp.f64 	%fd6912, 0dC0A9300000000000, %fd27605, %p15418;
	setp.gt.f64 	%p15421, %fd6912, 0d0000000000000000;
	setp.gt.f64 	%p15422, %fd6911, 0d0000000000000000;
	and.pred  	%p15423, %p15421, %p15422;
	@%p15423 bra 	$L__BB1_15152;
	setp.ltu.f64 	%p15424, %fd6901, %fd6908;
	@%p15424 bra 	$L__BB1_15153;
	st.local.f64 	[%rd1771], %fd6912;
	st.local.f64 	[%rd1768], %fd6911;
	mov.f64 	%fd27605, %fd6912;
	mov.f64 	%fd27606, %fd6911;
	bra.uni 	$L__BB1_15153;
$L__BB1_15152:
	st.local.f64 	[%rd1771], %fd6909;
	st.local.f64 	[%rd1768], %fd6910;
	mov.f64 	%fd27605, %fd6909;
	mov.f64 	%fd27606, %fd6910;
$L__BB1_15153:
	mov.b32 	%r29427, 3;
$L__BB1_15154:
	sub.s32 	%r23401, %r5833, %r29427;
	add.s32 	%r23402, %r23401, 1;
	setp.gt.u32 	%p15425, %r23401, 2147483646;
	selp.b32 	%r23403, %r23401, 0, %p15425;
	add.s32 	%r23404, %r29425, %r23403;
	add.s32 	%r29429, %r23404, -1;
	selp.b32 	%r29428, 1, %r23402, %p15425;
	setp.lt.s32 	%p15426, %r29429, 1;
	setp.ge.s32 	%p15427, %r29428, %r5833;
	or.pred  	%p15428, %p15426, %p15427;
	@%p15428 bra 	$L__BB1_15170;
$L__BB1_15155:
	mov.u32 	%r5840, %r29429;
	add.s32 	%r29429, %r5840, -1;
	mad.lo.s32 	%r23406, %r29429, %r5806, %r29428;
	add.s32 	%r5842, %r23406, -1;
	mul.wide.s32 	%rd13570, %r5842, 8;
	add.s64 	%rd13571, %rd20, %rd13570;
	ld.local.f64 	%fd6931, [%rd13571];
	abs.f64 	%fd22300, %fd6931;
	setp.geu.f64 	%p15429, %fd22300, 0d41CDCD64FF800000;
	@%p15429 bra 	$L__BB1_15169;
	not.b32 	%r23407, %r5840;
	add.s32 	%r5843, %r29425, %r23407;
	not.b32 	%r23408, %r29428;
	add.s32 	%r5844, %r5833, %r23408;
	setp.eq.s32 	%p15430, %r5843, 0;
	setp.gt.s32 	%p15431, %r5844, 0;
	and.pred  	%p15432, %p15430, %p15431;
	@%p15432 bra 	$L__BB1_15162;
	setp.eq.s32 	%p15433, %r5844, 0;
	setp.gt.s32 	%p15434, %r5843, 0;
	and.pred  	%p15435, %p15434, %p15433;
	@%p15435 bra 	$L__BB1_15162;
	setp.eq.s32 	%p15436, %r5843, 1;
	setp.eq.s32 	%p15437, %r5844, 1;
	and.pred  	%p15438, %p15436, %p15437;
	@%p15438 bra 	$L__BB1_15160;
	add.s32 	%r23409, %r5844, %r5843;
	mul.wide.s32 	%rd13572, %r23409, 8;
	add.s64 	%rd13573, %rd1, %rd13572;
	ld.global.f64 	%fd22301, [%rd13573+24952];
	cvt.u64.u32 	%rd13574, %r5840;
	add.s64 	%rd13575, %rd24, %rd13574;
	cvt.s64.s32 	%rd13576, %r29428;
	add.s64 	%rd13577, %rd25, %rd13576;
	ld.local.s8 	%r23410, [%rd13577+1];
	ld.local.u8 	%r23411, [%rd13575+1];
	ld.local.u8 	%r23412, [%rd13575];
	prmt.b32 	%r23413, %r23412, %r23411, 0x3340U;
	ld.local.u8 	%r23414, [%rd13577];
	prmt.b32 	%r23415, %r23414, 0, 0x3340U;
	prmt.b32 	%r23416, %r23413, %r23415, 0x5410U;
	mov.b32 	%r23417, 334205;
	dp4a.s32.u32 	%r23418, %r23416, %r23417, %r23410;
	mul.wide.s32 	%rd13578, %r23418, 8;
	add.s64 	%rd13579, %rd1, %rd13578;
	ld.global.f64 	%fd22302, [%rd13579+30440];
	add.f64 	%fd22303, %fd22301, %fd22302;
	cvt.u64.u32 	%rd13580, %r29425;
	add.s64 	%rd13581, %rd24, %rd13580;
	ld.local.s8 	%r23419, [%rd13581+-1];
	cvt.u32.u16 	%r23420, %rs1036;
	ld.local.u8 	%r23421, [%rd1770+-1];
	prmt.b32 	%r23422, %r23421, %r23420, 0x3340U;
	prmt.b32 	%r23424, %r23362, 0, 0x3340U;
	prmt.b32 	%r23425, %r23422, %r23424, 0x5410U;
	mov.b32 	%r23426, 359705;
	dp4a.s32.u32 	%r23427, %r23425, %r23426, %r23419;
	mul.wide.s32 	%rd13582, %r23427, 8;
	add.s64 	%rd13583, %rd1, %rd13582;
	ld.global.f64 	%fd22304, [%rd13583+30440];
	add.f64 	%fd22305, %fd22303, %fd22304;
	add.f64 	%fd22306, %fd22305, %fd6931;
	ld.global.f64 	%fd22307, [%rd13573+24232];
	ld.global.f64 	%fd22308, [%rd13579+25440];
	add.f64 	%fd22309, %fd22307, %fd22308;
	ld.global.f64 	%fd22310, [%rd13583+25440];
	add.f64 	%fd22311, %fd22309, %fd22310;
	sub.s32 	%r23428, %r5843, %r5844;
	abs.s32 	%r23429, %r23428;
	cvt.rn.f64.s32 	%fd22312, %r23429;
	fma.rn.f64 	%fd22313, %fd22312, 0dBFEEF3E864B31D04, %fd22311;
	mul.wide.s32 	%rd13584, %r5842, 8;
	add.s64 	%rd13585, %rd21, %rd13584;
	ld.local.f64 	%fd22314, [%rd13585];
	add.f64 	%fd22315, %fd22314, %fd22313;
	abs.f64 	%fd22316, %fd22306;
	setp.gt.f64 	%p15439, %fd22316, 0d41CDCD64FF800000;
	selp.f64 	%fd22317, 0dBFF0000000000000, %fd22315, %p15439;
	selp.f64 	%fd22318, 0d7FF0000000000000, %fd22306, %p15439;
	add.f64 	%fd22319, %fd22318, 0d4069000000000000;
	add.f64 	%fd22320, %fd22317, 0dC016CCCCCCCCCCCD;
	add.f64 	%fd22321, %fd6864, %fd22320;
	div.rn.f64 	%fd22322, %fd22319, %fd22321;
	add.f64 	%fd22323, %fd27606, 0d4069000000000000;
	add.f64 	%fd22324, %fd27605, 0dC016CCCCCCCCCCCD;
	add.f64 	%fd22325, %fd6864, %fd22324;
	div.rn.f64 	%fd22326, %fd22323, %fd22325;
	setp.gt.f64 	%p15440, %fd22322, %fd22326;
	selp.f64 	%fd27607, %fd22318, 0d7FF0000000000000, %p15440;
	selp.f64 	%fd27608, %fd22317, 0dBFF0000000000000, %p15440;
	bra.uni 	$L__BB1_15167;
$L__BB1_15160:
	cvt.u64.u32 	%rd13586, %r5840;
	add.s64 	%rd13587, %rd24, %rd13586;
	cvt.s64.s32 	%rd13588, %r29428;
	add.s64 	%rd13589, %rd25, %rd13588;
	ld.local.s8 	%r23430, [%rd13589+1];
	ld.local.u8 	%r23431, [%rd13587+1];
	ld.local.u8 	%r23432, [%rd13587];
	prmt.b32 	%r23433, %r23432, %r23431, 0x3340U;
	ld.local.u8 	%r23434, [%rd13589];
	prmt.b32 	%r23435, %r23434, 0, 0x3340U;
	prmt.b32 	%r23436, %r23433, %r23435, 0x5410U;
	mov.b32 	%r23437, 334205;
	dp4a.s32.u32 	%r23438, %r23436, %r23437, %r23430;
	mul.wide.s32 	%rd13590, %r23438, 8;
	add.s64 	%rd13591, %rd1, %rd13590;
	ld.global.f64 	%fd22329, [%rd13591+10000];
	cvt.u64.u32 	%rd13592, %r29425;
	add.s64 	%rd13593, %rd24, %rd13592;
	ld.local.s8 	%r23439, [%rd13593+-1];
	cvt.u32.u16 	%r23440, %rs1036;
	ld.local.u8 	%r23441, [%rd1770+-1];
	prmt.b32 	%r23442, %r23441, %r23440, 0x3340U;
	prmt.b32 	%r23444, %r23362, 0, 0x3340U;
	prmt.b32 	%r23445, %r23442, %r23444, 0x5410U;
	mov.b32 	%r23446, 359705;
	dp4a.s32.u32 	%r23447, %r23445, %r23446, %r23439;
	mul.wide.s32 	%rd13594, %r23447, 8;
	add.s64 	%rd13595, %rd1, %rd13594;
	ld.global.f64 	%fd22330, [%rd13595+10000];
	add.f64 	%fd22331, %fd22329, %fd22330;
	mul.wide.s32 	%rd13596, %r5842, 8;
	add.s64 	%rd13597, %rd21, %rd13596;
	ld.local.f64 	%fd22332, [%rd13597];
	add.f64 	%fd22333, %fd22331, %fd22332;
	ld.global.f64 	%fd22334, [%rd13591+15000];
	ld.global.f64 	%fd22335, [%rd13595+15000];
	add.f64 	%fd22336, %fd22334, %fd22335;
	add.f64 	%fd22337, %fd22336, %fd6931;
	abs.f64 	%fd22338, %fd22337;
	setp.gt.f64 	%p15441, %fd22338, 0d41CDCD64FF800000;
	selp.f64 	%fd6934, 0dBFF0000000000000, %fd22333, %p15441;
	selp.f64 	%fd6935, 0d7FF0000000000000, %fd22337, %p15441;
	add.f64 	%fd22339, %fd6935, 0d4069000000000000;
	add.f64 	%fd22340, %fd6934, 0dC016CCCCCCCCCCCD;
	add.f64 	%fd22341, %fd6864, %fd22340;
	div.rn.f64 	%fd6936, %fd22339, %fd22341;
	add.f64 	%fd22342, %fd27606, 0d4069000000000000;
	add.f64 	%fd22343, %fd27605, 0dC016CCCCCCCCCCCD;
	add.f64 	%fd22344, %fd6864, %fd22343;
	div.rn.f64 	%fd6937, %fd22342, %fd22344;
	sub.f64 	%fd22345, %fd6936, %fd6937;
	setp.ltu.f64 	%p15442, %fd22345, 0d3EB0C6F7A0B5ED8D;
	mov.f64 	%fd27608, 0dBFF0000000000000;
	mov.f64 	%fd27607, 0d7FF0000000000000;
	@%p15442 bra 	$L__BB1_15167;
	setp.gt.f64 	%p15443, %fd6936, %fd6937;
	selp.f64 	%fd27607, %fd6935, 0d7FF0000000000000, %p15443;
	selp.f64 	%fd27608, %fd6934, 0dBFF0000000000000, %p15443;
	bra.uni 	$L__BB1_15167;
$L__BB1_15162:
	setp.eq.s32 	%p15444, %r5844, 1;
	setp.eq.s32 	%p15445, %r5843, 1;
	or.pred  	%p15446, %p15445, %p15444;
	@%p15446 bra 	$L__BB1_15164;
	not.b32 	%r23448, %r29428;
	add.s32 	%r23449, %r5833, %r23448;
	not.b32 	%r23450, %r5840;
	add.s32 	%r23451, %r29425, %r23450;
	add.s32 	%r23452, %r23449, %r23451;
	mul.wide.s32 	%rd13598, %r23452, 8;
	add.s64 	%rd13599, %rd1, %rd13598;
	ld.global.f64 	%fd22346, [%rd13599+25192];
	cvt.u64.u32 	%rd13600, %r5840;
	add.s64 	%rd13601, %rd24, %rd13600;
	ld.local.s8 	%r23453, [%rd13601];
	mul.wide.s32 	%rd13602, %r23453, 5;
	cvt.s64.s32 	%rd13603, %r29428;
	add.s64 	%rd13604, %rd25, %rd13603;
	ld.local.s8 	%rd13605, [%rd13604];
	add.s64 	%rd13606, %rd13602, %rd13605;
	shl.b64 	%rd13607, %rd13606, 3;
	add.s64 	%rd13608, %rd1, %rd13607;
	ld.global.f64 	%fd22347, [%rd13608+45640];
	add.f64 	%fd22348, %fd22346, %fd22347;
	cvt.s32.s8 	%r23455, %r23362;
	mul.wide.s32 	%rd13609, %r23455, 5;
	cvt.u64.u16 	%rd13610, %rs1036;
	cvt.s64.s8 	%rd13611, %rd13610;
	add.s64 	%rd13612, %rd13609, %rd13611;
	shl.b64 	%rd13613, %rd13612, 3;
	add.s64 	%rd13614, %rd1, %rd13613;
	ld.global.f64 	%fd22349, [%rd13614+45640];
	add.f64 	%fd22350, %fd22348, %fd22349;
	add.f64 	%fd22351, %fd22350, %fd6931;
	ld.global.f64 	%fd22352, [%rd13599+24472];
	ld.global.f64 	%fd22353, [%rd13608+45440];
	add.f64 	%fd22354, %fd22352, %fd22353;
	ld.global.f64 	%fd22355, [%rd13614+45440];
	add.f64 	%fd22356, %fd22354, %fd22355;
	mul.wide.s32 	%rd13615, %r5842, 8;
	add.s64 	%rd13616, %rd21, %rd13615;
	ld.local.f64 	%fd22357, [%rd13616];
	add.f64 	%fd22358, %fd22356, %fd22357;
	abs.f64 	%fd22359, %fd22351;
	setp.gt.f64 	%p15447, %fd22359, 0d41CDCD64FF800000;
	selp.f64 	%fd22360, 0dBFF0000000000000, %fd22358, %p15447;
	selp.f64 	%fd22361, 0d7FF0000000000000, %fd22351, %p15447;
	add.f64 	%fd22362, %fd22361, 0d4069000000000000;
	add.f64 	%fd22363, %fd22360, 0dC016CCCCCCCCCCCD;
	add.f64 	%fd22364, %fd6864, %fd22363;
	div.rn.f64 	%fd22365, %fd22362, %fd22364;
	add.f64 	%fd22366, %fd27606, 0d4069000000000000;
	add.f64 	%fd22367, %fd27605, 0dC016CCCCCCCCCCCD;
	add.f64 	%fd22368, %fd6864, %fd22367;
	div.rn.f64 	%fd22369, %fd22366, %fd22368;
	setp.gt.f64 	%p15448, %fd22365, %fd22369;
	selp.f64 	%fd27607, %fd22361, 0d7FF0000000000000, %p15448;
	selp.f64 	%fd27608, %fd22360, 0dBFF0000000000000, %p15448;
	bra.uni 	$L__BB1_15167;
$L__BB1_15164:
	and.pred  	%p15452, %p15430, %p15444;
	setp.eq.s32 	%p15453, %r5844, 0;
	and.pred  	%p15454, %p15445, %p15453;
	or.pred  	%p15455, %p15452, %p15454;
	mov.f64 	%fd27600, 0d0000000000000000;
	mov.f64 	%fd27599, 0dC0A9300000000000;
	not.pred 	%p15456, %p15455;
	@%p15456 bra 	$L__BB1_15166;
	not.b32 	%r23456, %r29428;
	add.s32 	%r23457, %r5833, %r23456;
	not.b32 	%r23458, %r5840;
	add.s32 	%r23459, %r29425, %r23458;
	add.s32 	%r23460, %r23457, %r23459;
	mul.wide.u32 	%rd13617, %r23460, 8;
	add.s64 	%rd13618, %rd1, %rd13617;
	ld.global.f64 	%fd22372, [%rd13618+25192];
	cvt.u64.u32 	%rd13619, %r5840;
	add.s64 	%rd13620, %rd24, %rd13619;
	cvt.s64.s32 	%rd13621, %r29428;
	add.s64 	%rd13622, %rd25, %rd13621;
	ld.local.u8 	%r23461, [%rd13620];
	prmt.b32 	%r23463, %r23461, %r23362, 0x3340U;
	ld.local.u8 	%r23464, [%rd13622];
	prmt.b32 	%r23465, %r23464, 0, 0x3340U;
	prmt.b32 	%r23466, %r23463, %r23465, 0x5410U;
	cvt.u32.u16 	%r23467, %rs1036;
	cvt.s32.s8 	%r23468, %r23467;
	mov.b32 	%r23469, 334205;
	dp4a.s32.u32 	%r23470, %r23466, %r23469, %r23468;
	mul.wide.s32 	%rd13623, %r23470, 8;
	add.s64 	%rd13624, %rd1, %rd13623;
	ld.global.f64 	%fd22373, [%rd13624+5000];
	add.f64 	%fd27600, %fd22372, %fd22373;
	ld.global.f64 	%fd22374, [%rd13618+24472];
	ld.global.f64 	%fd22375, [%rd13624];
	add.f64 	%fd27599, %fd22374, %fd22375;
$L__BB1_15166:
	add.f64 	%fd22376, %fd27600, %fd6931;
	mul.wide.s32 	%rd13625, %r5842, 8;
	add.s64 	%rd13626, %rd21, %rd13625;
	ld.local.f64 	%fd22377, [%rd13626];
	add.f64 	%fd22378, %fd27599, %fd22377;
	abs.f64 	%fd22379, %fd22376;
	setp.gt.f64 	%p15457, %fd22379, 0d41CDCD64FF800000;
	selp.f64 	%fd22380, 0dBFF0000000000000, %fd22378, %p15457;
	selp.f64 	%fd22381, 0d7FF0000000000000, %fd22376, %p15457;
	add.f64 	%fd22382, %fd22381, 0d4069000000000000;
	add.f64 	%fd22383, %fd22380, 0dC016CCCCCCCCCCCD;
	add.f64 	%fd22384, %fd6864, %fd22383;
	div.rn.f64 	%fd22385, %fd22382, %fd22384;
	add.f64 	%fd22386, %fd27606, 0d4069000000000000;
	add.f64 	%fd22387, %fd27605, 0dC016CCCCCCCCCCCD;
	add.f64 	%fd22388, %fd6864, %fd22387;
	div.rn.f64 	%fd22389, %fd22386, %fd22388;
	setp.gt.f64 	%p15458, %fd22385, %fd22389;
	selp.f64 	%fd27607, %fd22381, 0d7FF0000000000000, %p15458;
	selp.f64 	%fd27608, %fd22380, 0dBFF0000000000000, %p15458;
$L__BB1_15167:
	setp.lt.f64 	%p15459, %fd27608, 0dC0A3880000000000;
	selp.f64 	%fd6956, 0d0000000000000000, %fd27607, %p15459;
	selp.f64 	%fd6957, 0dC0A9300000000000, %fd27608, %p15459;
	abs.f64 	%fd22390, %fd6956;
	setp.geu.f64 	%p15460, %fd22390, 0d41CDCD64FF800000;
	@%p15460 bra 	$L__BB1_15169;
	st.local.f64 	[%rd1768], %fd6956;
	st.local.f64 	[%rd1771], %fd6957;
	mov.f64 	%fd27605, %fd6957;
	mov.f64 	%fd27606, %fd6956;
$L__BB1_15169:
	add.s32 	%r29428, %r29428, 1;
	setp.gt.u32 	%p15461, %r5840, 1;
	setp.lt.s32 	%p15462, %r29428, %r5833;
	and.pred  	%p15463, %p15461, %p15462;
	@%p15463 bra 	$L__BB1_15155;
$L__BB1_15170:
	add.s32 	%r29427, %r29427, 1;
	setp.ne.s32 	%p15464, %r29427, 33;
	@%p15464 bra 	$L__BB1_15154;
$L__BB1_15171:
	add.s32 	%r29426, %r5833, 1;
	setp.ne.s32 	%p15465, %r5833, %r5806;
	@%p15465 bra 	$L__BB1_15128;
$L__BB1_15172:
	add.s32 	%r5848, %r29425, 1;
	setp.ne.s32 	%p15466, %r29425, %r5804;
	mov.u32 	%r29425, %r5848;
	@%p15466 bra 	$L__BB1_15126;
$L__BB1_15173:
	setp.eq.s32 	%p15467, %r5806, 0;
	mov.b32 	%r29432, 0;
	mov.f64 	%fd27637, 0dFFF0000000000000;
	@%p15467 bra 	$L__BB1_15189;
	cvt.u64.u32 	%rd13627, %r5804;
	add.s64 	%rd13628, %rd24, %rd13627;
	ld.local.u8 	%rs1037, [%rd13628];
	cvt.u32.u16 	%r23474, %rs1037;
	cvt.s32.s8 	%r5849, %r23474;
	mov.f64 	%fd27637, 0dFFF0000000000000;
	mov.b32 	%r29432, 0;
	mov.b32 	%r29430, 1;
$L__BB1_15175:
	mov.u32 	%r5850, %r29430;
	cvt.u64.u32 	%rd13629, %r5850;
	add.s64 	%rd1778, %rd25, %rd13629;
	ld.local.u8 	%rs1038, [%rd1778];
	cvt.u32.u16 	%r23475, %rs1038;
	cvt.s32.s8 	%r23476, %r23475;
	add.s32 	%r23477, %r23476, %r5849;
	setp.ne.s32 	%p15468, %r23477, 3;
	mov.f64 	%fd27636, 0dBFF0000000000000;
	mov.f64 	%fd27635, 0d7FF0000000000000;
	@%p15468 bra 	$L__BB1_15188;
	cvt.u64.u16 	%rd13630, %rs1038;
	cvt.s64.s8 	%rd13631, %rd13630;
	cvt.u32.u16 	%r23478, %rs1037;
	cvt.s32.s8 	%r23479, %r23478;
	mul.wide.s32 	%rd13632, %r23479, 5;
	add.s64 	%rd13633, %rd13632, %rd13631;
	shl.b64 	%rd13634, %rd13633, 3;
	add.s64 	%rd13635, %rd1, %rd13634;
	ld.global.f64 	%fd27636, [%rd13635+45440];
	ld.local.s8 	%r23480, [%rd1778+1];
	cvt.s16.s8 	%rs5775, %rs1037;
	cvt.s16.s8 	%rs5776, %rs1038;
	mov.b32 	%r23481, {%rs5775, %rs5776};
	mov.b32 	%r23482, 1405;
	dp2a.lo.s32.u32 	%r23483, %r23481, %r23482, %r23480;
	mul.wide.s32 	%rd13636, %r23483, 8;
	add.s64 	%rd13637, %rd1, %rd13636;
	ld.global.f64 	%fd22396, [%rd13637+36240];
	add.f64 	%fd22397, %fd27636, %fd22396;
	ld.global.f64 	%fd27635, [%rd13635+45640];
	ld.global.f64 	%fd22398, [%rd13637+41240];
	add.f64 	%fd22399, %fd27635, %fd22398;
	abs.f64 	%fd22400, %fd22399;
	setp.gt.f64 	%p15469, %fd22400, 0d41CDCD64FF800000;
	selp.f64 	%fd6977, 0dBFF0000000000000, %fd22397, %p15469;
	selp.f64 	%fd6978, 0d7FF0000000000000, %fd22399, %p15469;
	mul.wide.s32 	%rd13638, %r23479, 160;
	add.s64 	%rd1779, %rd13635, %rd13638;
	ld.global.f64 	%fd6979, [%rd1779+21160];
	abs.f64 	%fd6980, %fd6979;
	setp.geu.f64 	%p15470, %fd6980, 0d41CDCD64FF800000;
	mul.wide.s32 	%rd13639, %r23479, -800;
	add.s64 	%rd1780, %rd13637, %rd13639;
	mov.f64 	%fd27626, %fd6977;
	mov.f64 	%fd27627, %fd6978;
	@%p15470 bra 	$L__BB1_15180;
	ld.global.f64 	%fd6981, [%rd1780+23000];
	abs.f64 	%fd22402, %fd6981;
	setp.geu.f64 	%p15471, %fd22402, 0d41CDCD64FF800000;
	mov.f64 	%fd27626, %fd6977;
	mov.f64 	%fd27627, %fd6978;
	@%p15471 bra 	$L__BB1_15180;
	ld.global.f64 	%fd22403, [%rd1779+20160];
	add.f64 	%fd22404, %fd27636, %fd22403;
	ld.global.f64 	%fd22405, [%rd1780+22000];
	add.f64 	%fd22406, %fd22404, %fd22405;
	add.f64 	%fd22407, %fd27635, %fd6979;
	add.f64 	%fd22408, %fd22407, %fd6981;
	abs.f64 	%fd22409, %fd22408;
	setp.gt.f64 	%p15472, %fd22409, 0d41CDCD64FF800000;
	selp.f64 	%fd27626, 0dBFF0000000000000, %fd22406, %p15472;
	selp.f64 	%fd27627, 0d7FF0000000000000, %fd22408, %p15472;
	add.f64 	%fd22410, %fd27627, 0d4069000000000000;
	add.f64 	%fd22411, %fd27626, 0dC016CCCCCCCCCCCD;
	add.f64 	%fd22412, %fd6864, %fd22411;
	div.rn.f64 	%fd27628, %fd22410, %fd22412;
	abs.f64 	%fd22413, %fd6978;
	setp.geu.f64 	%p15473, %fd22413, 0d41CDCD64FF800000;
	@%p15473 bra 	$L__BB1_15180;
	add.f64 	%fd22414, %fd6978, 0d4069000000000000;
	add.f64 	%fd22415, %fd6977, 0dC016CCCCCCCCCCCD;
	add.f64 	%fd22416, %fd6864, %fd22415;
	div.rn.f64 	%fd22417, %fd22414, %fd22416;
	setp.lt.f64 	%p15474, %fd22417, %fd27628;
	selp.f64 	%fd27626, %fd27626, %fd6977, %p15474;
	selp.f64 	%fd27627, %fd27627, %fd6978, %p15474;
	selp.f64 	%fd27628, %fd27628, %fd22417, %p15474;
$L__BB1_15180:
	mov.f64 	%fd27629, %fd27626;
	mov.f64 	%fd27630, %fd27627;
	@%p15470 bra 	$L__BB1_15183;
	ld.global.f64 	%fd22418, [%rd1779+20160];
	add.f64 	%fd22419, %fd27636, %fd22418;
	add.f64 	%fd22420, %fd27635, %fd6979;
	abs.f64 	%fd22421, %fd22420;
	setp.gt.f64 	%p15476, %fd22421, 0d41CDCD64FF800000;
	selp.f64 	%fd27629, 0dBFF0000000000000, %fd22419, %p15476;
	selp.f64 	%fd27630, 0d7FF0000000000000, %fd22420, %p15476;
	add.f64 	%fd22422, %fd27630, 0d4069000000000000;
	add.f64 	%fd22423, %fd27629, 0dC016CCCCCCCCCCCD;
	add.f64 	%fd22424, %fd6864, %fd22423;
	div.rn.f64 	%fd27628, %fd22422, %fd22424;
	abs.f64 	%fd22425, %fd27627;
	setp.geu.f64 	%p15477, %fd22425, 0d41CDCD64FF800000;
	@%p15477 bra 	$L__BB1_15183;
	add.f64 	%fd22426, %fd27627, 0d4069000000000000;
	add.f64 	%fd22427, %fd27626, 0dC016CCCCCCCCCCCD;
	add.f64 	%fd22428, %fd6864, %fd22427;
	div.rn.f64 	%fd22429, %fd22426, %fd22428;
	setp.lt.f64 	%p15478, %fd22429, %fd27628;
	selp.f64 	%fd27629, %fd27629, %fd27626, %p15478;
	selp.f64 	%fd27630, %fd27630, %fd27627, %p15478;
	selp.f64 	%fd27628, %fd27628, %fd22429, %p15478;
$L__BB1_15183:
	ld.global.f64 	%fd7000, [%rd1780+23000];
	abs.f64 	%fd22430, %fd7000;
	setp.geu.f64 	%p15479, %fd22430, 0d41CDCD64FF800000;
	mov.f64 	%fd27632, %fd27629;
	mov.f64 	%fd27633, %fd27630;
	@%p15479 bra 	$L__BB1_15186;
	ld.global.f64 	%fd22431, [%rd1780+22000];
	add.f64 	%fd22432, %fd27636, %fd22431;
	add.f64 	%fd22433, %fd27635, %fd7000;
	abs.f64 	%fd22434, %fd22433;
	setp.gt.f64 	%p15480, %fd22434, 0d41CDCD64FF800000;
	selp.f64 	%fd27632, 0dBFF0000000000000, %fd22432, %p15480;
	selp.f64 	%fd27633, 0d7FF0000000000000, %fd22433, %p15480;
	add.f64 	%fd22435, %fd27633, 0d4069000000000000;
	add.f64 	%fd22436, %fd27632, 0dC016CCCCCCCCCCCD;
	add.f64 	%fd22437, %fd6864, %fd22436;
	div.rn.f64 	%fd27628, %fd22435, %fd22437;
	abs.f64 	%fd22438, %fd27630;
	setp.geu.f64 	%p15481, %fd22438, 0d41CDCD64FF800000;
	@%p15481 bra 	$L__BB1_15186;
	add.f64 	%fd22439, %fd27630, 0d4069000000000000;
	add.f64 	%fd22440, %fd27629, 0dC016CCCCCCCCCCCD;
	add.f64 	%fd22441, %fd6864, %fd22440;
	div.rn.f64 	%fd22442, %fd22439, %fd22441;
	setp.lt.f64 	%p15482, %fd22442, %fd27628;
	selp.f64 	%fd27632, %fd27632, %fd27629, %p15482;
	selp.f64 	%fd27633, %fd27633, %fd27630, %p15482;
	selp.f64 	%fd27628, %fd27628, %fd22442, %p15482;
$L__BB1_15186:
	add.f64 	%fd22443, %fd27636, 0dC016CCCCCCCCCCCD;
	add.f64 	%fd7010, %fd6864, %fd22443;
	abs.f64 	%fd22444, %fd27633;
	setp.geu.f64 	%p15483, %fd22444, 0d41CDCD64FF800000;
	@%p15483 bra 	$L__BB1_15188;
	add.f64 	%fd22445, %fd27635, 0d4069000000000000;
	div.rn.f64 	%fd22446, %fd22445, %fd7010;
	setp.lt.f64 	%p15484, %fd27628, %fd22446;
	selp.f64 	%fd27635, %fd27635, %fd27633, %p15484;
	selp.f64 	%fd27636, %fd27636, %fd27632, %p15484;
$L__BB1_15188:
	add.f64 	%fd22447, %fd27636, 0d3EB0C6F7A0B5ED8D;
	add.f64 	%fd22448, %fd27635, 0d3EB0C6F7A0B5ED8D;
	add.s32 	%r23484, %r5804, -1;
	mad.lo.s32 	%r23485, %r5806, %r23484, %r5850;
	add.s32 	%r23486, %r23485, -1;
	mul.wide.s32 	%rd13640, %r23486, 8;
	add.s64 	%rd13641, %rd20, %rd13640;
	ld.local.f64 	%fd22449, [%rd13641];
	add.f64 	%fd22450, %fd22448, %fd22449;
	add.f64 	%fd22451, %fd22450, 0d4069000000000000;
	add.s64 	%rd13642, %rd21, %rd13640;
	ld.local.f64 	%fd22452, [%rd13642];
	add.f64 	%fd22453, %fd22447, %fd22452;
	add.f64 	%fd22454, %fd22453, 0dC016CCCCCCCCCCCD;
	add.f64 	%fd22455, %fd6864, %fd22454;
	div.rn.f64 	%fd22456, %fd22451, %fd22455;
	add.f64 	%fd22457, %fd22456, 0dC071126666666666;
	setp.gt.f64 	%p15485, %fd22457, %fd27637;
	setp.lt.f64 	%p15486, %fd22453, 0d0000000000000000;
	setp.lt.f64 	%p15487, %fd22450, 0d0000000000000000;
	and.pred  	%p15488, %p15486, %p15487;
	and.pred  	%p15489, %p15488, %p15485;
	selp.f64 	%fd27637, %fd22457, %fd27637, %p15489;
	selp.b32 	%r29432, %r5850, %r29432, %p15489;
	add.s32 	%r29430, %r5850, 1;
	setp.ne.s32 	%p15490, %r5850, %r5806;
	@%p15490 bra 	$L__BB1_15175;
$L__BB1_15189:
	abs.f64 	%fd7017, %fd27637;
	setp.gt.f64 	%p15491, %fd7017, 0d41CDCD64FF800000;
	selp.b32 	%r29476, 1, %r29432, %p15491;
	selp.b32 	%r29477, 1, %r5804, %p15491;
	cvt.u64.u32 	%rd13643, %r29477;
	add.s64 	%rd1781, %rd24, %rd13643;
	ld.local.u8 	%rs1039, [%rd1781];
	cvt.u32.u16 	%r23487, %rs1039;
	cvt.s32.s8 	%r23488, %r23487;
	cvt.s64.s32 	%rd13644, %r29476;
	add.s64 	%rd1782, %rd25, %rd13644;
	ld.local.u8 	%rs7029, [%rd1782];
	cvt.u32.u16 	%r23489, %rs7029;
	cvt.s32.s8 	%r23490, %r23489;
	add.s32 	%r23491, %r23490, %r23488;
	setp.ne.s32 	%p15492, %r23491, 3;
	mov.f64 	%fd27648, 0dBFF0000000000000;
	mov.f64 	%fd27647, 0d7FF0000000000000;
	@%p15492 bra 	$L__BB1_15202;
	cvt.u32.u16 	%r23492, %rs1039;
	cvt.u32.u16 	%r23493, %rs7029;
	cvt.u64.u16 	%rd13645, %rs7029;
	cvt.s64.s8 	%rd13646, %rd13645;
	cvt.s32.s8 	%r23494, %r23492;
	mul.wide.s32 	%rd13647, %r23494, 5;
	add.s64 	%rd13648, %rd13647, %rd13646;
	shl.b64 	%rd13649, %rd13648, 3;
	add.s64 	%rd13650, %rd1, %rd13649;
	ld.global.f64 	%fd27648, [%rd13650+45440];
	ld.local.s8 	%r23495, [%rd1782+1];
	ld.local.s8 	%rs5777, [%rd1781+1];
	cvt.u32.u16 	%r23496, %rs5777;
	prmt.b32 	%r23497, %r23492, %r23496, 0x3340U;
	prmt.b32 	%r23498, %r23493, 0, 0x3340U;
	prmt.b32 	%r23499, %r23497, %r23498, 0x5410U;
	mov.b32 	%r23500, 334205;
	dp4a.s32.u32 	%r23501, %r23499, %r23500, %r23495;
	mul.wide.s32 	%rd13651, %r23501, 8;
	add.s64 	%rd13652, %rd1, %rd13651;
	ld.global.f64 	%fd22461, [%rd13652+35440];
	add.f64 	%fd22462, %fd27648, %fd22461;
	ld.global.f64 	%fd27647, [%rd13650+45640];
	ld.global.f64 	%fd22463, [%rd13652+40440];
	add.f64 	%fd22464, %fd27647, %fd22463;
	abs.f64 	%fd22465, %fd22464;
	setp.gt.f64 	%p15493, %fd22465, 0d41CDCD64FF800000;
	selp.f64 	%fd7020, 0dBFF0000000000000, %fd22462, %p15493;
	selp.f64 	%fd7021, 0d7FF0000000000000, %fd22464, %p15493;
	cvt.s16.s8 	%rs5778, %rs1039;
	mov.b32 	%r23502, {%rs5778, %rs5777};
	cvt.s32.s8 	%r23503, %r23493;
	mov.b32 	%r23504, 1305;
	dp2a.lo.s32.u32 	%r23505, %r23502, %r23504, %r23503;
	mul.wide.s32 	%rd13653, %r23505, 8;
	add.s64 	%rd1783, %rd1, %rd13653;
	ld.global.f64 	%fd7022, [%rd1783+21000];
	abs.f64 	%fd7023, %fd7022;
	setp.geu.f64 	%p15494, %fd7023, 0d41CDCD64FF800000;
	cvt.s16.s8 	%rs5779, %rs7029;
	mov.b32 	%r23506, {%rs5778, %rs5779};
	dp2a.lo.s32.u32 	%r23507, %r23506, %r23504, %r23495;
	mul.wide.s32 	%rd13654, %r23507, 8;
	add.s64 	%rd1784, %rd1, %rd13654;
	mov.f64 	%fd27638, %fd7020;
	mov.f64 	%fd27639, %fd7021;
	@%p15494 bra 	$L__BB1_15194;
	ld.global.f64 	%fd7024, [%rd1784+23000];
	abs.f64 	%fd22467, %fd7024;
	setp.geu.f64 	%p15495, %fd22467, 0d41CDCD64FF800000;
	mov.f64 	%fd27638, %fd7020;
	mov.f64 	%fd27639, %fd7021;
	@%p15495 bra 	$L__BB1_15194;
	ld.global.f64 	%fd22468, [%rd1783+20000];
	add.f64 	%fd22469, %fd27648, %fd22468;
	ld.global.f64 	%fd22470, [%rd1784+22000];
	add.f64 	%fd22471, %fd22469, %fd22470;
	add.f64 	%fd22472, %fd27647, %fd7022;
	add.f64 	%fd22473, %fd22472, %fd7024;
	abs.f64 	%fd22474, %fd22473;
	setp.gt.f64 	%p15496, %fd22474, 0d41CDCD64FF800000;
	selp.f64 	%fd27638, 0dBFF0000000000000, %fd22471, %p15496;
	selp.f64 	%fd27639, 0d7FF0000000000000, %fd22473, %p15496;
	add.f64 	%fd22475, %fd27639, 0d4069000000000000;
	add.f64 	%fd22476, %fd27638, 0dC016CCCCCCCCCCCD;
	add.f64 	%fd22477, %fd6864, %fd22476;
	div.rn.f64 	%fd27640, %fd22475, %fd22477;
	abs.f64 	%fd22478, %fd7021;
	setp.geu.f64 	%p15497, %fd22478, 0d41CDCD64FF800000;
	@%p15497 bra 	$L__BB1_15194;
	add.f64 	%fd22479, %fd7021, 0d4069000000000000;
	add.f64 	%fd22480, %fd7020, 0dC016CCCCCCCCCCCD;
	add.f64 	%fd22481, %fd6864, %fd22480;
	div.rn.f64 	%fd22482, %fd22479, %fd22481;
	setp.lt.f64 	%p15498, %fd22482, %fd27640;
	selp.f64 	%fd27638, %fd27638, %fd7020, %p15498;
	selp.f64 	%fd27639, %fd27639, %fd7021, %p15498;
	selp.f64 	%fd27640, %fd27640, %fd22482, %p15498;
$L__BB1_15194:
	mov.f64 	%fd27641, %fd27638;
	mov.f64 	%fd27642, %fd27639;
	@%p15494 bra 	$L__BB1_15197;
	ld.global.f64 	%fd22483, [%rd1783+20000];
	add.f64 	%fd22484, %fd27648, %fd22483;
	add.f64 	%fd22485, %fd27647, %fd7022;
	abs.f64 	%fd22486, %fd22485;
	setp.gt.f64 	%p15500, %fd22486, 0d41CDCD64FF800000;
	selp.f64 	%fd27641, 0dBFF0000000000000, %fd22484, %p15500;
	selp.f64 	%fd27642, 0d7FF0000000000000, %fd22485, %p15500;
	add.f64 	%fd22487, %fd27642, 0d4069000000000000;
	add.f64 	%fd22488, %fd27641, 0dC016CCCCCCCCCCCD;
	add.f64 	%fd22489, %fd6864, %fd22488;
	div.rn.f64 	%fd27640, %fd22487, %fd22489;
	abs.f64 	%fd22490, %fd27639;
	setp.geu.f64 	%p15501, %fd22490, 0d41CDCD64FF800000;
	@%p15501 bra 	$L__BB1_15197;
	add.f64 	%fd22491, %fd27639, 0d4069000000000000;
	add.f64 	%fd22492, %fd27638, 0dC016CCCCCCCCCCCD;
	add.f64 	%fd22493, %fd6864, %fd22492;
	div.rn.f64 	%fd22494, %fd22491, %fd22493;
	setp.lt.f64 	%p15502, %fd22494, %fd27640;
	selp.f64 	%fd27641, %fd27641, %fd27638, %p15502;
	selp.f64 	%fd27642, %fd27642, %fd27639, %p15502;
	selp.f64 	%fd27640, %fd27640, %fd22494, %p15502;
$L__BB1_15197:
	ld.global.f64 	%fd7043, [%rd1784+23000];
	abs.f64 	%fd22495, %fd7043;
	setp.geu.f64 	%p15503, %fd22495, 0d41CDCD64FF800000;
	mov.f64 	%fd27644, %fd27641;
	mov.f64 	%fd27645, %fd27642;
	@%p15503 bra 	$L__BB1_15200;
	ld.global.f64 	%fd22496, [%rd1784+22000];
	add.f64 	%fd22497, %fd27648, %fd22496;
	add.f64 	%fd22498, %fd27647, %fd7043;
	abs.f64 	%fd22499, %fd22498;
	setp.gt.f64 	%p15504, %fd22499, 0d41CDCD64FF800000;
	selp.f64 	%fd27644, 0dBFF0000000000000, %fd22497, %p15504;
	selp.f64 	%fd27645, 0d7FF0000000000000, %fd22498, %p15504;
	add.f64 	%fd22500, %fd27645, 0d4069000000000000;
	add.f64 	%fd22501, %fd27644, 0dC016CCCCCCCCCCCD;
	add.f64 	%fd22502, %fd6864, %fd22501;
	div.rn.f64 	%fd27640, %fd22500, %fd22502;
	abs.f64 	%fd22503, %fd27642;
	setp.geu.f64 	%p15505, %fd22503, 0d41CDCD64FF800000;
	@%p15505 bra 	$L__BB1_15200;
	add.f64 	%fd22504, %fd27642, 0d4069000000000000;
	add.f64 	%fd22505, %fd27641, 0dC016CCCCCCCCCCCD;
	add.f64 	%fd22506, %fd6864, %fd22505;
	div.rn.f64 	%fd22507, %fd22504, %fd22506;
	setp.lt.f64 	%p15506, %fd22507, %fd27640;
	selp.f64 	%fd27644, %fd27644, %fd27641, %p15506;
	selp.f64 	%fd27645, %fd27645, %fd27642, %p15506;
	selp.f64 	%fd27640, %fd27640, %fd22507, %p15506;
$L__BB1_15200:
	add.f64 	%fd22508, %fd27648, 0dC016CCCCCCCCCCCD;
	add.f64 	%fd7053, %fd6864, %fd22508;
	abs.f64 	%fd22509, %fd27645;
	setp.geu.f64 	%p15507, %fd22509, 0d41CDCD64FF800000;
	@%p15507 bra 	$L__BB1_15202;
	add.f64 	%fd22510, %fd27647, 0d4069000000000000;
	div.rn.f64 	%fd22511, %fd22510, %fd7053;
	setp.lt.f64 	%p15508, %fd27640, %fd22511;
	selp.f64 	%fd27647, %fd27647, %fd27645, %p15508;
	selp.f64 	%fd27648, %fd27648, %fd27644, %p15508;
$L__BB1_15202:
	setp.eq.s32 	%p15509, %r5804, 0;
	@%p15509 bra 	$L__BB1_15216;
	and.b32  	%r5857, %r5804, 15;
	setp.lt.u32 	%p15510, %r5804, 16;
	mov.b32 	%r29435, 0;
	@%p15510 bra 	$L__BB1_15206;
	and.b32  	%r29435, %r5804, 2147483632;
	mov.b32 	%r29433, 0;
$L__BB1_15205:
	.pragma "nounroll";
	mul.wide.u32 	%rd13655, %r29433, 4;
	add.s64 	%rd13656, %rd22, %rd13655;
	mov.b32 	%r23510, 0;
	st.local.u32 	[%rd13656], %r23510;
	st.local.u32 	[%rd13656+4], %r23510;
	st.local.u32 	[%rd13656+8], %r23510;
	st.local.u32 	[%rd13656+12], %r23510;
	st.local.u32 	[%rd13656+16], %r23510;
	st.local.u32 	[%rd13656+20], %r23510;
	st.local.u32 	[%rd13656+24], %r23510;
	st.local.u32 	[%rd13656+28], %r23510;
	st.local.u32 	[%rd13656+32], %r23510;
	st.local.u32 	[%rd13656+36], %r23510;
	st.local.u32 	[%rd13656+40], %r23510;
	st.local.u32 	[%rd13656+44], %r23510;
	st.local.u32 	[%rd13656+48], %r23510;
	st.local.u32 	[%rd13656+52], %r23510;
	st.local.u32 	[%rd13656+56], %r23510;
	st.local.u32 	[%rd13656+60], %r23510;
	add.s32 	%r29433, %r29433, 16;
	setp.ne.s32 	%p15511, %r29433, %r29435;
	@%p15511 bra 	$L__BB1_15205;
$L__BB1_15206:
	setp.eq.s32 	%p15512, %r5857, 0;
	@%p15512 bra 	$L__BB1_15216;
	and.b32  	%r5862, %r5804, 7;
	setp.lt.u32 	%p15513, %r5857, 8;
	@%p15513 bra 	$L__BB1_15209;
	mul.wide.u32 	%rd13657, %r29435, 4;
	add.s64 	%rd13658, %rd22, %rd13657;
	mov.b32 	%r23511, 0;
	st.local.u32 	[%rd13658], %r23511;
	st.local.u32 	[%rd13658+4], %r23511;
	st.local.u32 	[%rd13658+8], %r23511;
	st.local.u32 	[%rd13658+12], %r23511;
	st.local.u32 	[%rd13658+16], %r23511;
	st.local.u32 	[%rd13658+20], %r23511;
	st.local.u32 	[%rd13658+24], %r23511;
	st.local.u32 	[%rd13658+28], %r23511;
	add.s32 	%r29435, %r29435, 8;
$L__BB1_15209:
	setp.eq.s32 	%p15514, %r5862, 0;
	@%p15514 bra 	$L__BB1_15216;
	and.b32  	%r5865, %r5804, 3;
	setp.lt.u32 	%p15515, %r5862, 4;
	@%p15515 bra 	$L__BB1_15212;
	mul.wide.u32 	%rd13659, %r29435, 4;
	add.s64 	%rd13660, %rd22, %rd13659;
	mov.b32 	%r23512, 0;
	st.local.u32 	[%rd13660], %r23512;
	st.local.u32 	[%rd13660+4], %r23512;
	st.local.u32 	[%rd13660+8], %r23512;
	st.local.u32 	[%rd13660+12], %r23512;
	add.s32 	%r29435, %r29435, 4;
$L__BB1_15212:
	setp.eq.s32 	%p15516, %r5865, 0;
	@%p15516 bra 	$L__BB1_15216;
	mul.wide.u32 	%rd13661, %r29435, 4;
	add.s64 	%rd1785, %rd22, %rd13661;
	mov.b32 	%r23513, 0;
	st.local.u32 	[%rd1785], %r23513;
	setp.eq.s32 	%p15517, %r5865, 1;
	@%p15517 bra 	$L__BB1_15216;
	mov.b32 	%r23514, 0;
	st.local.u32 	[%rd1785+4], %r23514;
	setp.eq.s32 	%p15518, %r5865, 2;
	@%p15518 bra 	$L__BB1_15216;
	mov.b32 	%r23515, 0;
	st.local.u32 	[%rd1785+8], %r23515;
$L__BB1_15216:
	@%p15467 bra 	$L__BB1_15230;
	and.b32  	%r5868, %r5806, 15;
	setp.lt.u32 	%p15520, %r5806, 16;
	mov.b32 	%r29439, 0;
	@%p15520 bra 	$L__BB1_15220;
	and.b32  	%r29439, %r5806, 2147483632;
	mov.b32 	%r29437, 0;
$L__BB1_15219:
	.pragma "nounroll";
	mul.wide.u32 	%rd13662, %r29437, 4;
	add.s64 	%rd13663, %rd23, %rd13662;
	mov.b32 	%r23518, 0;
	st.local.u32 	[%rd13663], %r23518;
	st.local.u32 	[%rd13663+4], %r23518;
	st.local.u32 	[%rd13663+8], %r23518;
	st.local.u32 	[%rd13663+12], %r23518;
	st.local.u32 	[%rd13663+16], %r23518;
	st.local.u32 	[%rd13663+20], %r23518;
	st.local.u32 	[%rd13663+24], %r23518;
	st.local.u32 	[%rd13663+28], %r23518;
	st.local.u32 	[%rd13663+32], %r23518;
	st.local.u32 	[%rd13663+36], %r23518;
	st.local.u32 	[%rd13663+40], %r23518;
	st.local.u32 	[%rd13663+44], %r23518;
	st.local.u32 	[%rd13663+48], %r23518;
	st.local.u32 	[%rd13663+52], %r23518;
	st.local.u32 	[%rd13663+56], %r23518;
	st.local.u32 	[%rd13663+60], %r23518;
	add.s32 	%r29437, %r29437, 16;
	setp.ne.s32 	%p15521, %r29437, %r29439;
	@%p15521 bra 	$L__BB1_15219;
$L__BB1_15220:
	setp.eq.s32 	%p15522, %r5868, 0;
	@%p15522 bra 	$L__BB1_15230;
	and.b32  	%r5873, %r5806, 7;
	setp.lt.u32 	%p15523, %r5868, 8;
	@%p15523 bra 	$L__BB1_15223;
	mul.wide.u32 	%rd13664, %r29439, 4;
	add.s64 	%rd13665, %rd23, %rd13664;
	mov.b32 	%r23519, 0;
	st.local.u32 	[%rd13665], %r23519;
	st.local.u32 	[%rd13665+4], %r23519;
	st.local.u32 	[%rd13665+8], %r23519;
	st.local.u32 	[%rd13665+12], %r23519;
	st.local.u32 	[%rd13665+16], %r23519;
	st.local.u32 	[%rd13665+20], %r23519;
	st.local.u32 	[%rd13665+24], %r23519;
	st.local.u32 	[%rd13665+28], %r23519;
	add.s32 	%r29439, %r29439, 8;
$L__BB1_15223:
	setp.eq.s32 	%p15524, %r5873, 0;
	@%p15524 bra 	$L__BB1_15230;
	and.b32  	%r5876, %r5806, 3;
	setp.lt.u32 	%p15525, %r5873, 4;
	@%p15525 bra 	$L__BB1_15226;
	mul.wide.u32 	%rd13666, %r29439, 4;
	add.s64 	%rd13667, %rd23, %rd13666;
	mov.b32 	%r23520, 0;
	st.local.u32 	[%rd13667], %r23520;
	st.local.u32 	[%rd13667+4], %r23520;
	st.local.u32 	[%rd13667+8], %r23520;
	st.local.u32 	[%rd13667+12], %r23520;
	add.s32 	%r29439, %r29439, 4;
$L__BB1_15226:
	setp.eq.s32 	%p15526, %r5876, 0;
	@%p15526 bra 	$L__BB1_15230;
	mul.wide.u32 	%rd13668, %r29439, 4;
	add.s64 	%rd1786, %rd23, %rd13668;
	mov.b32 	%r23521, 0;
	st.local.u32 	[%rd1786], %r23521;
	setp.eq.s32 	%p15527, %r5876, 1;
	@%p15527 bra 	$L__BB1_15230;
	mov.b32 	%r23522, 0;
	st.local.u32 	[%rd1786+4], %r23522;
	setp.eq.s32 	%p15528, %r5876, 2;
	@%p15528 bra 	$L__BB1_15230;
	mov.b32 	%r23523, 0;
	st.local.u32 	[%rd1786+8], %r23523;
$L__BB1_15230:
	add.s32 	%r23524, %r29477, -1;
	add.s32 	%r5879, %r29476, -1;
	mad.lo.s32 	%r5880, %r23524, %r5806, %r5879;
	mul.wide.s32 	%rd13669, %r5880, 8;
	add.s64 	%rd13670, %rd20, %rd13669;
	ld.local.f64 	%fd22513, [%rd13670];
	abs.f64 	%fd22514, %fd22513;
	setp.geu.f64 	%p15529, %fd22514, 0d41CDCD64FF800000;
	mov.f64 	%fd27655, 0d0000000000000000;
	@%p15529 bra 	$L__BB1_15278;
	mul.wide.u32 	%rd13671, %r29477, 4;
	add.s64 	%rd13672, %rd22, %rd13671;
	st.local.u32 	[%rd13672+-4], %r29476;
	mul.wide.s32 	%rd13673, %r5879, 4;
	add.s64 	%rd13674, %rd23, %rd13673;
	st.local.u32 	[%rd13674], %r29477;
$L__BB1_15232:
	cvt.s64.s32 	%rd13675, %r29477;
	add.s64 	%rd1787, %rd24, %rd13675;
	ld.local.u8 	%rs1042, [%rd1787];
	cvt.u32.u16 	%r23525, %rs1042;
	cvt.s32.s8 	%r23526, %r23525;
	cvt.u32.u16 	%r23527, %rs7029;
	cvt.s32.s8 	%r23528, %r23527;
	add.s32 	%r23529, %r23528, %r23526;
	setp.eq.s32 	%p15530, %r23529, 3;
	@%p15530 bra 	$L__BB1_15234;
	add.s32 	%r23530, %r29477, -1;
	mad.lo.s32 	%r23531, %r23530, %r5806, %r29476;
	add.s32 	%r23532, %r23531, -1;
	mul.wide.s32 	%rd13676, %r23532, 8;
	add.s64 	%rd13677, %rd21, %rd13676;
	mov.b64 	%rd13678, -4616189618054758400;
	st.local.u64 	[%rd13677], %rd13678;
	add.s64 	%rd13679, %rd20, %rd13676;
	mov.b64 	%rd13680, 9218868437227405312;
	st.local.u64 	[%rd13679], %rd13680;
	mov.f64 	%fd27653, 0dBFF0000000000000;
	mov.f64 	%fd27652, 0d7FF0000000000000;
	bra.uni 	$L__BB1_15245;
$L__BB1_15234:
	cvt.s32.s8 	%r23534, %r23525;
	mul.wide.s32 	%rd13681, %r23534, 5;
	cvt.u64.u16 	%rd13682, %rs7029;
	cvt.s64.s8 	%rd1788, %rd13682;
	add.s64 	%rd1789, %rd13681, %rd1788;
	shl.b64 	%rd13683, %rd1789, 3;
	add.s64 	%rd13684, %rd1, %rd13683;
	ld.global.f64 	%fd27653, [%rd13684+45440];
	cvt.s64.s32 	%rd13685, %r29476;
	add.s64 	%rd13686, %rd25, %rd13685;
	ld.local.u8 	%rs5780, [%rd1787+-1];
	cvt.u64.u16 	%rd13687, %rs5780;
	cvt.s64.s8 	%rd1790, %rd13687;
	ld.local.s8 	%rs5781, [%rd13686+-1];
	cvt.u32.u16 	%r23535, %rs5781;
	cvt.u32.u16 	%r23536, %rs7029;
	prmt.b32 	%r23537, %r23536, %r23535, 0x3340U;
	prmt.b32 	%r23538, %r23525, 0, 0x3340U;
	prmt.b32 	%r23539, %r23537, %r23538, 0x5410U;
	cvt.u32.u16 	%r23540, %rs5780;
	cvt.s32.s8 	%r23541, %r23540;
	mov.b32 	%r23542, 334205;
	dp4a.s32.u32 	%r23543, %r23539, %r23542, %r23541;
	mul.wide.s32 	%rd13688, %r23543, 8;
	add.s64 	%rd13689, %rd1, %rd13688;
	ld.global.f64 	%fd22517, [%rd13689+35440];
	add.f64 	%fd22518, %fd27653, %fd22517;
	ld.global.f64 	%fd27652, [%rd13684+45640];
	ld.global.f64 	%fd22519, [%rd13689+40440];
	add.f64 	%fd22520, %fd27652, %fd22519;
	abs.f64 	%fd22521, %fd22520;
	setp.gt.f64 	%p15531, %fd22521, 0d41CDCD64FF800000;
	selp.f64 	%fd7060, 0dBFF0000000000000, %fd22518, %p15531;
	selp.f64 	%fd7061, 0d7FF0000000000000, %fd22520, %p15531;
	cvt.s16.s8 	%rs5782, %rs7029;
	mov.b32 	%r23544, {%rs5782, %rs5781};
	mov.b32 	%r23545, 1305;
	dp2a.lo.s32.u32 	%r23546, %r23544, %r23545, %r23534;
	mul.wide.s32 	%rd13690, %r23546, 8;
	add.s64 	%rd1791, %rd1, %rd13690;
	ld.global.f64 	%fd7062, [%rd1791+21000];
	abs.f64 	%fd22522, %fd7062;
	setp.geu.f64 	%p15532, %fd22522, 0d41CDCD64FF800000;
	@%p15532 bra 	$L__BB1_15238;
	mad.lo.s64 	%rd13694, %rd1788, 24, %rd1789;
	add.s64 	%rd13695, %rd13694, %rd1790;
	shl.b64 	%rd13696, %rd13695, 3;
	add.s64 	%rd1792, %rd1, %rd13696;
	ld.global.f64 	%fd7063, [%rd1792+23000];
	abs.f64 	%fd22537, %fd7063;
	setp.lt.f64 	%p15537, %fd22537, 0d41CDCD64FF800000;
	@%p15537 bra 	$L__BB1_15241;
	ld.global.f64 	%fd22538, [%rd1791+20000];
	add.f64 	%fd22539, %fd27653, %fd22538;
	add.f64 	%fd22540, %fd27652, %fd7062;
	abs.f64 	%fd22541, %fd22540;
	setp.gt.f64 	%p15538, %fd22541, 0d41CDCD64FF800000;
	selp.f64 	%fd27649, 0dBFF0000000000000, %fd22539, %p15538;
	selp.f64 	%fd27650, 0d7FF0000000000000, %fd22540, %p15538;
	add.f64 	%fd22542, %fd27650, 0d4069000000000000;
	add.f64 	%fd22543, %fd27649, 0dC016CCCCCCCCCCCD;
	add.f64 	%fd22544, %fd6864, %fd22543;
	div.rn.f64 	%fd27651, %fd22542, %fd22544;
	abs.f64 	%fd22545, %fd7061;
	setp.geu.f64 	%p15539, %fd22545, 0d41CDCD64FF800000;
	@%p15539 bra 	$L__BB1_15243;
	add.f64 	%fd22546, %fd7061, 0d4069000000000000;
	add.f64 	%fd22547, %fd7060, 0dC016CCCCCCCCCCCD;
	add.f64 	%fd22548, %fd6864, %fd22547;
	div.rn.f64 	%fd22549, %fd22546, %fd22548;
	setp.lt.f64 	%p15540, %fd22549, %fd27651;
	selp.f64 	%fd27649, %fd27649, %fd7060, %p15540;
	selp.f64 	%fd27650, %fd27650, %fd7061, %p15540;
	selp.f64 	%fd27651, %fd27651, %fd22549, %p15540;
	bra.uni 	$L__BB1_15243;
$L__BB1_15238:
	mad.lo.s64 	%rd13691, %rd1788, 24, %rd1789;
	add.s64 	%rd13692, %rd13691, %rd1790;
	shl.b64 	%rd13693, %rd13692, 3;
	add.s64 	%rd1793, %rd1, %rd13693;
	ld.global.f64 	%fd7064, [%rd1793+23000];
	abs.f64 	%fd22524, %fd7064;
	setp.geu.f64 	%p15533, %fd22524, 0d41CDCD64FF800000;
	mov.f64 	%fd27649, %fd7060;
	mov.f64 	%fd27650, %fd7061;
	@%p15533 bra 	$L__BB1_15243;
	ld.global.f64 	%fd22525, [%rd1793+22000];
	add.f64 	%fd22526, %fd27653, %fd22525;
	add.f64 	%fd22527, %fd27652, %fd7064;
	abs.f64 	%fd22528, %fd22527;
	setp.gt.f64 	%p15534, %fd22528, 0d41CDCD64FF800000;
	selp.f64 	%fd27649, 0dBFF0000000000000, %fd22526, %p15534;
	selp.f64 	%fd27650, 0d7FF0000000000000, %fd22527, %p15534;
	add.f64 	%fd22529, %fd27650, 0d4069000000000000;
	add.f64 	%fd22530, %fd27649, 0dC016CCCCCCCCCCCD;
	add.f64 	%fd22531, %fd6864, %fd22530;
	div.rn.f64 	%fd27651, %fd22529, %fd22531;
	abs.f64 	%fd22532, %fd7061;
	setp.geu.f64 	%p15535, %fd22532, 0d41CDCD64FF800000;
	@%p15535 bra 	$L__BB1_15243;
	add.f64 	%fd22533, %fd7061, 0d4069000000000000;
	add.f64 	%fd22534, %fd7060, 0dC016CCCCCCCCCCCD;
	add.f64 	%fd22535, %fd6864, %fd22534;
	div.rn.f64 	%fd22536, %fd22533, %fd22535;
	setp.lt.f64 	%p15536, %fd22536, %fd27651;
	selp.f64 	%fd27649, %fd27649, %fd7060, %p15536;
	selp.f64 	%fd27650, %fd27650, %fd7061, %p15536;
	selp.f64 	%fd27651, %fd27651, %fd22536, %p15536;
	bra.uni 	$L__BB1_15243;
$L__BB1_15241:
	ld.global.f64 	%fd22550, [%rd1791+20000];
	add.f64 	%fd22551, %fd27653, %fd22550;
	ld.global.f64 	%fd22552, [%rd1792+22000];
	add.f64 	%fd22553, %fd22551, %fd22552;
	add.f64 	%fd22554, %fd27652, %fd7062;
	add.f64 	%fd22555, %fd22554, %fd7063;
	abs.f64 	%fd22556, %fd22555;
	setp.gt.f64 	%p15541, %fd22556, 0d41CDCD64FF800000;
	selp.f64 	%fd27649, 0dBFF0000000000000, %fd22553, %p15541;
	selp.f64 	%fd27650, 0d7FF0000000000000, %fd22555, %p15541;
	add.f64 	%fd22557, %fd27650, 0d4069000000000000;
	add.f64 	%fd22558, %fd27649, 0dC016CCCCCCCCCCCD;
	add.f64 	%fd22559, %fd6864, %fd22558;
	div.rn.f64 	%fd27651, %fd22557, %fd22559;
	abs.f64 	%fd22560, %fd7061;
	setp.geu.f64 	%p15542, %fd22560, 0d41CDCD64FF800000;
	@%p15542 bra 	$L__BB1_15243;
	add.f64 	%fd22561, %fd7061, 0d4069000000000000;
	add.f64 	%fd22562, %fd7060, 0dC016CCCCCCCCCCCD;
	add.f64 	%fd22563, %fd6864, %fd22562;
	div.rn.f64 	%fd22564, %fd22561, %fd22563;
	setp.lt.f64 	%p15543, %fd22564, %fd27651;
	selp.f64 	%fd27649, %fd27649, %fd7060, %p15543;
	selp.f64 	%fd27650, %fd27650, %fd7061, %p15543;
	selp.f64 	%fd27651, %fd27651, %fd22564, %p15543;
$L__BB1_15243:
	abs.f64 	%fd22565, %fd27650;
	setp.geu.f64 	%p15544, %fd22565, 0d41CDCD64FF800000;
	@%p15544 bra 	$L__BB1_15245;
	add.f64 	%fd22566, %fd27652, 0d4069000000000000;
	add.f64 	%fd22567, %fd27653, 0dC016CCCCCCCCCCCD;
	add.f64 	%fd22568, %fd6864, %fd22567;
	div.rn.f64 	%fd22569, %fd22566, %fd22568;
	setp.lt.f64 	%p15545, %fd27651, %fd22569;
	selp.f64 	%fd27652, %fd27652, %fd27650, %p15545;
	selp.f64 	%fd27653, %fd27653, %fd27649, %p15545;
$L__BB1_15245:
	add.s32 	%r5883, %r29477, -1;
	mul.lo.s32 	%r5884, %r5883, %r5806;
	add.s32 	%r5885, %r29476, -1;
	add.s32 	%r5886, %r5885, %r5884;
	mul.wide.s32 	%rd13697, %r5886, 8;
	add.s64 	%rd13698, %rd21, %rd13697;
	ld.local.f64 	%fd7090, [%rd13698];
	abs.f64 	%fd7091, %fd7090;
	abs.f64 	%fd22570, %fd27653;
	max.f64 	%fd22572, %fd7091, %fd22570;
	setp.gt.f64 	%p15546, %fd22572, 0d41CDCD64FF800000;
	sub.f64 	%fd22573, %fd7090, %fd27653;
	abs.f64 	%fd22574, %fd22573;
	setp.geu.f64 	%p15547, %fd22574, 0d3EE4F8B588E368F1;
	or.pred  	%p15548, %p15546, %p15547;
	@%p15548 bra 	$L__BB1_15283;
	mul.wide.s32 	%rd13699, %r5886, 8;
	add.s64 	%rd13700, %rd20, %rd13699;
	ld.local.f64 	%fd22576, [%rd13700];
	abs.f64 	%fd22577, %fd22576;
	abs.f64 	%fd22578, %fd27652;
	max.f64 	%fd22580, %fd22577, %fd22578;
	setp.gt.f64 	%p15549, %fd22580, 0d41CDCD64FF800000;
	sub.f64 	%fd22581, %fd22576, %fd27652;
	abs.f64 	%fd22582, %fd22581;
	setp.geu.f64 	%p15550, %fd22582, 0d3EE4F8B588E368F1;
	or.pred  	%p15551, %p15549, %p15550;
	@%p15551 bra 	$L__BB1_15283;
	mul.wide.s32 	%rd13701, %r5880, 8;
	add.s64 	%rd13702, %rd20, %rd13701;
	ld.local.f64 	%fd22585, [%rd13702];
	add.f64 	%fd7092, %fd27647, %fd22585;
	add.s64 	%rd13703, %rd21, %rd13701;
	ld.local.f64 	%fd22586, [%rd13703];
	add.f64 	%fd7093, %fd27648, %fd22586;
	mov.f64 	%fd27654, 0d3FE0000000000000;
	@%p15491 bra 	$L__BB1_15277;
	mov.b32 	%r29466, 0;
	@%p15509 bra 	$L__BB1_15262;
	and.b32  	%r5887, %r5804, 15;
	setp.lt.u32 	%p15554, %r5804, 16;
	mov.b32 	%r29466, 0;
	mov.u32 	%r29450, %r29466;
	@%p15554 bra 	$L__BB1_15252;
	and.b32  	%r29450, %r5804, 2147483632;
	mov.b32 	%r29466, 0;
	mov.u32 	%r29444, %r29466;
$L__BB1_15251:
	.pragma "nounroll";
	mul.wide.u32 	%rd13704, %r29444, 4;
	add.s64 	%rd13705, %rd22, %rd13704;
	ld.local.u32 	%r23551, [%rd13705];
	setp.gt.s32 	%p15555, %r23551, 0;
	selp.u32 	%r23552, 1, 0, %p15555;
	add.s32 	%r23553, %r29466, %r23552;
	ld.local.u32 	%r23554, [%rd13705+4];
	setp.gt.s32 	%p15556, %r23554, 0;
	selp.u32 	%r23555, 1, 0, %p15556;
	add.s32 	%r23556, %r23553, %r23555;
	ld.local.u32 	%r23557, [%rd13705+8];
	setp.gt.s32 	%p15557, %r23557, 0;
	selp.u32 	%r23558, 1, 0, %p15557;
	add.s32 	%r23559, %r23556, %r23558;
	ld.local.u32 	%r23560, [%rd13705+12];
	setp.gt.s32 	%p15558, %r23560, 0;
	selp.u32 	%r23561, 1, 0, %p15558;
	add.s32 	%r23562, %r23559, %r23561;
	ld.local.u32 	%r23563, [%rd13705+16];
	setp.gt.s32 	%p15559, %r23563, 0;
	selp.u32 	%r23564, 1, 0, %p15559;
	add.s32 	%r23565, %r23562, %r23564;
	ld.local.u32 	%r23566, [%rd13705+20];
	setp.gt.s32 	%p15560, %r23566, 0;
	selp.u32 	%r23567, 1, 0, %p15560;
	add.s32 	%r23568, %r23565, %r23567;
	ld.local.u32 	%r23569, [%rd13705+24];
	setp.gt.s32 	%p15561, %r23569, 0;
	selp.u32 	%r23570, 1, 0, %p15561;
	add.s32 	%r23571, %r23568, %r23570;
	ld.local.u32 	%r23572, [%rd13705+28];
	setp.gt.s32 	%p15562, %r23572, 0;
	selp.u32 	%r23573, 1, 0, %p15562;
	add.s32 	%r23574, %r23571, %r23573;
	ld.local.u32 	%r23575, [%rd13705+32];
	setp.gt.s32 	%p15563, %r23575, 0;
	selp.u32 	%r23576, 1, 0, %p15563;
	add.s32 	%r23577, %r23574, %r23576;
	ld.local.u32 	%r23578, [%rd13705+36];
	setp.gt.s32 	%p15564, %r23578, 0;
	selp.u32 	%r23579, 1, 0, %p15564;
	add.s32 	%r23580, %r23577, %r23579;
	ld.local.u32 	%r23581, [%rd13705+40];
	setp.gt.s32 	%p15565, %r23581, 0;
	selp.u32 	%r23582, 1, 0, %p15565;
	add.s32 	%r23583, %r23580, %r23582;
	ld.local.u32 	%r23584, [%rd13705+44];
	setp.gt.s32 	%p15566, %r23584, 0;
	selp.u32 	%r23585, 1, 0, %p15566;
	add.s32 	%r23586, %r23583, %r23585;
	ld.local.u32 	%r23587, [%rd13705+48];
	setp.gt.s32 	%p15567, %r23587, 0;
	selp.u32 	%r23588, 1, 0, %p15567;
	add.s32 	%r23589, %r23586, %r23588;
	ld.local.u32 	%r23590, [%rd13705+52];
	setp.gt.s32 	%p15568, %r23590, 0;
	selp.u32 	%r23591, 1, 0, %p15568;
	add.s32 	%r23592, %r23589, %r23591;
	ld.local.u32 	%r23593, [%rd13705+56];
	setp.gt.s32 	%p15569, %r23593, 0;
	selp.u32 	%r23594, 1, 0, %p15569;
	add.s32 	%r23595, %r23592, %r23594;
	ld.local.u32 	%r23596, [%rd13705+60];
	setp.gt.s32 	%p15570, %r23596, 0;
	selp.u32 	%r23597, 1, 0, %p15570;
	add.s32 	%r29466, %r23595, %r23597;
	add.s32 	%r29444, %r29444, 16;
	setp.ne.s32 	%p15571, %r29444, %r29450;
	@%p15571 bra 	$L__BB1_15251;
$L__BB1_15252:
	setp.eq.s32 	%p15572, %r5887, 0;
	@%p15572 bra 	$L__BB1_15262;
	and.b32  	%r5896, %r5804, 7;
	setp.lt.u32 	%p15573, %r5887, 8;
	@%p15573 bra 	$L__BB1_15255;
	mul.wide.u32 	%rd13706, %r29450, 4;
	add.s64 	%rd13707, %rd22, %rd13706;
	ld.local.u32 	%r23599, [%rd13707];
	setp.gt.s32 	%p15574, %r23599, 0;
	selp.u32 	%r23600, 1, 0, %p15574;
	add.s32 	%r23601, %r29466, %r23600;
	ld.local.u32 	%r23602, [%rd13707+4];
	setp.gt.s32 	%p15575, %r23602, 0;
	selp.u32 	%r23603, 1, 0, %p15575;
	add.s32 	%r23604, %r23601, %r23603;
	ld.local.u32 	%r23605, [%rd13707+8];
	setp.gt.s32 	%p15576, %r23605, 0;
	selp.u32 	%r23606, 1, 0, %p15576;
	add.s32 	%r23607, %r23604, %r23606;
	ld.local.u32 	%r23608, [%rd13707+12];
	setp.gt.s32 	%p15577, %r23608, 0;
	selp.u32 	%r23609, 1, 0, %p15577;
	add.s32 	%r23610, %r23607, %r23609;
	ld.local.u32 	%r23611, [%rd13707+16];
	setp.gt.s32 	%p15578, %r23611, 0;
	selp.u32 	%r23612, 1, 0, %p15578;
	add.s32 	%r23613, %r23610, %r23612;
	ld.local.u32 	%r23614, [%rd13707+20];
	setp.gt.s32 	%p15579, %r23614, 0;
	selp.u32 	%r23615, 1, 0, %p15579;
	add.s32 	%r23616, %r23613, %r23615;
	ld.local.u32 	%r23617, [%rd13707+24];
	setp.gt.s32 	%p15580, %r23617, 0;
	selp.u32 	%r23618, 1, 0, %p15580;
	add.s32 	%r23619, %r23616, %r23618;
	ld.local.u32 	%r23620, [%rd13707+28];
	setp.gt.s32 	%p15581, %r23620, 0;
	selp.u32 	%r23621, 1, 0, %p15581;
	add.s32 	%r29466, %r23619, %r23621;
	add.s32 	%r29450, %r29450, 8;
$L__BB1_15255:
	setp.eq.s32 	%p15582, %r5896, 0;
	@%p15582 bra 	$L__BB1_15262;
	and.b32  	%r5902, %r5804, 3;
	setp.lt.u32 	%p15583, %r5896, 4;
	@%p15583 bra 	$L__BB1_15258;
	mul.wide.u32 	%rd13708, %r29450, 4;
	add.s64 	%rd13709, %rd22, %rd13708;
	ld.local.u32 	%r23623, [%rd13709];
	setp.gt.s32 	%p15584, %r23623, 0;
	selp.u32 	%r23624, 1, 0, %p15584;
	add.s32 	%r23625, %r29466, %r23624;
	ld.local.u32 	%r23626, [%rd13709+4];
	setp.gt.s32 	%p15585, %r23626, 0;
	selp.u32 	%r23627, 1, 0, %p15585;
	add.s32 	%r23628, %r23625, %r23627;
	ld.local.u32 	%r23629, [%rd13709+8];
	setp.gt.s32 	%p15586, %r23629, 0;
	selp.u32 	%r23630, 1, 0, %p15586;
	add.s32 	%r23631, %r23628, %r23630;
	ld.local.u32 	%r23632, [%rd13709+12];
	setp.gt.s32 	%p15587, %r23632, 0;
	selp.u32 	%r23633, 1, 0, %p15587;
	add.s32 	%r29466, %r23631, %r23633;
	add.s32 	%r29450, %r29450, 4;
$L__BB1_15258:
	setp.eq.s32 	%p15588, %r5902, 0;
	@%p15588 bra 	$L__BB1_15262;
	mul.wide.u32 	%rd13710, %r29450, 4;
	add.s64 	%rd1794, %rd22, %rd13710;
	ld.local.u32 	%r23634, [%rd1794];
	setp.gt.s32 	%p15589, %r23634, 0;
	selp.u32 	%r23635, 1, 0, %p15589;
	add.s32 	%r29466, %r29466, %r23635;
	setp.eq.s32 	%p15590, %r5902, 1;
	@%p15590 bra 	$L__BB1_15262;
	ld.local.u32 	%r23636, [%rd1794+4];
	setp.gt.s32 	%p15591, %r23636, 0;
	selp.u32 	%r23637, 1, 0, %p15591;
	add.s32 	%r29466, %r29466, %r23637;
	setp.eq.s32 	%p15592, %r5902, 2;
	@%p15592 bra 	$L__BB1_15262;
	ld.local.u32 	%r23638, [%rd1794+8];
	setp.gt.s32 	%p15593, %r23638, 0;
	selp.u32 	%r23639, 1, 0, %p15593;
	add.s32 	%r29466, %r29466, %r23639;
$L__BB1_15262:
	@%p15467 bra 	$L__BB1_15276;
	and.b32  	%r5912, %r5806, 15;
	setp.lt.u32 	%p15595, %r5806, 16;
	mov.b32 	%r29462, 0;
	@%p15595 bra 	$L__BB1_15266;
	and.b32  	%r29462, %r5806, 2147483632;
	mov.b32 	%r29456, 0;
$L__BB1_15265:
	.pragma "nounroll";
	mul.wide.u32 	%rd13711, %r29456, 4;
	add.s64 	%rd13712, %rd23, %rd13711;
	ld.local.u32 	%r23643, [%rd13712];
	setp.gt.s32 	%p15596, %r23643, 0;
	selp.u32 	%r23644, 1, 0, %p15596;
	add.s32 	%r23645, %r29466, %r23644;
	ld.local.u32 	%r23646, [%rd13712+4];
	setp.gt.s32 	%p15597, %r23646, 0;
	selp.u32 	%r23647, 1, 0, %p15597;
	add.s32 	%r23648, %r23645, %r23647;
	ld.local.u32 	%r23649, [%rd13712+8];
	setp.gt.s32 	%p15598, %r23649, 0;
	selp.u32 	%r23650, 1, 0, %p15598;
	add.s32 	%r23651, %r23648, %r23650;
	ld.local.u32 	%r23652, [%rd13712+12];
	setp.gt.s32 	%p15599, %r23652, 0;
	selp.u32 	%r23653, 1, 0, %p15599;
	add.s32 	%r23654, %r23651, %r23653;
	ld.local.u32 	%r23655, [%rd13712+16];
	setp.gt.s32 	%p15600, %r23655, 0;
	selp.u32 	%r23656, 1, 0, %p15600;
	add.s32 	%r23657, %r23654, %r23656;
	ld.local.u32 	%r23658, [%rd13712+20];
	setp.gt.s32 	%p15601, %r23658, 0;
	selp.u32 	%r23659, 1, 0, %p15601;
	add.s32 	%r23660, %r23657, %r23659;
	ld.local.u32 	%r23661, [%rd13712+24];
	setp.gt.s32 	%p15602, %r23661, 0;
	selp.u32 	%r23662, 1, 0, %p15602;
	add.s32 	%r23663, %r23660, %r23662;
	ld.local.u32 	%r23664, [%rd13712+28];
	setp.gt.s32 	%p15603, %r23664, 0;
	selp.u32 	%r23665, 1, 0, %p15603;
	add.s32 	%r23666, %r23663, %r23665;
	ld.local.u32 	%r23667, [%rd13712+32];
	setp.gt.s32 	%p15604, %r23667, 0;
	selp.u32 	%r23668, 1, 0, %p15604;
	add.s32 	%r23669, %r23666, %r23668;
	ld.local.u32 	%r23670, [%rd13712+36];
	setp.gt.s32 	%p15605, %r23670, 0;
	selp.u32 	%r23671, 1, 0, %p15605;
	add.s32 	%r23672, %r23669, %r23671;
	ld.local.u32 	%r23673, [%rd13712+40];
	setp.gt.s32 	%p15606, %r23673, 0;
	selp.u32 	%r23674, 1, 0, %p15606;
	add.s32 	%r23675, %r23672, %r23674;
	ld.local.u32 	%r23676, [%rd13712+44];
	setp.gt.s32 	%p15607, %r23676, 0;
	selp.u32 	%r23677, 1, 0, %p15607;
	add.s32 	%r23678, %r23675, %r23677;
	ld.local.u32 	%r23679, [%rd13712+48];
	setp.gt.s32 	%p15608, %r23679, 0;
	selp.u32 	%r23680, 1, 0, %p15608;
	add.s32 	%r23681, %r23678, %r23680;
	ld.local.u32 	%r23682, [%rd13712+52];
	setp.gt.s32 	%p15609, %r23682, 0;
	selp.u32 	%r23683, 1, 0, %p15609;
	add.s32 	%r23684, %r23681, %r23683;
	ld.local.u32 	%r23685, [%rd13712+56];
	setp.gt.s32 	%p15610, %r23685, 0;
	selp.u32 	%r23686, 1, 0, %p15610;
	add.s32 	%r23687, %r23684, %r23686;
	ld.local.u32 	%r23688, [%rd13712+60];
	setp.gt.s32 	%p15611, %r23688, 0;
	selp.u32 	%r23689, 1, 0, %p15611;
	add.s32 	%r29466, %r23687, %r23689;
	add.s32 	%r29456, %r29456, 16;
	setp.ne.s32 	%p15612, %r29456, %r29462;
	@%p15612 bra 	$L__BB1_15265;
$L__BB1_15266:
	setp.eq.s32 	%p15613, %r5912, 0;
	@%p15613 bra 	$L__BB1_15276;
	and.b32  	%r5921, %r5806, 7;
	setp.lt.u32 	%p15614, %r5912, 8;
	@%p15614 bra 	$L__BB1_15269;
	mul.wide.u32 	%rd13713, %r29462, 4;
	add.s64 	%rd13714, %rd23, %rd13713;
	ld.local.u32 	%r23691, [%rd13714];
	setp.gt.s32 	%p15615, %r23691, 0;
	selp.u32 	%r23692, 1, 0, %p15615;
	add.s32 	%r23693, %r29466, %r23692;
	ld.local.u32 	%r23694, [%rd13714+4];
	setp.gt.s32 	%p15616, %r23694, 0;
	selp.u32 	%r23695, 1, 0, %p15616;
	add.s32 	%r23696, %r23693, %r23695;
	ld.local.u32 	%r23697, [%rd13714+8];
	setp.gt.s32 	%p15617, %r23697, 0;
	selp.u32 	%r23698, 1, 0, %p15617;
	add.s32 	%r23699, %r23696, %r23698;
	ld.local.u32 	%r23700, [%rd13714+12];
	setp.gt.s32 	%p15618, %r23700, 0;
	selp.u32 	%r23701, 1, 0, %p15618;
	add.s32 	%r23702, %r23699, %r23701;
	ld.local.u32 	%r23703, [%rd13714+16];
	setp.gt.s32 	%p15619, %r23703, 0;
	selp.u32 	%r23704, 1, 0, %p15619;
	add.s32 	%r23705, %r23702, %r23704;
	ld.local.u32 	%r23706, [%rd13714+20];
	setp.gt.s32 	%p15620, %r23706, 0;
	selp.u32 	%r23707, 1, 0, %p15620;
	add.s32 	%r23708, %r23705, %r23707;
	ld.local.u32 	%r23709, [%rd13714+24];
	setp.gt.s32 	%p15621, %r23709, 0;
	selp.u32 	%r23710, 1, 0, %p15621;
	add.s32 	%r23711, %r23708, %r23710;
	ld.local.u32 	%r23712, [%rd13714+28];
	setp.gt.s32 	%p15622, %r23712, 0;
	selp.u32 	%r23713, 1, 0, %p15622;
	add.s32 	%r29466, %r23711, %r23713;
	add.s32 	%r29462, %r29462, 8;
$L__BB1_15269:
	setp.eq.s32 	%p15623, %r5921, 0;
	@%p15623 bra 	$L__BB1_15276;
	and.b32  	%r5927, %r5806, 3;
	setp.lt.u32 	%p15624, %r5921, 4;
	@%p15624 bra 	$L__BB1_15272;
	mul.wide.u32 	%rd13715, %r29462, 4;
	add.s64 	%rd13716, %rd23, %rd13715;
	ld.local.u32 	%r23715, [%rd13716];
	setp.gt.s32 	%p15625, %r23715, 0;
	selp.u32 	%r23716, 1, 0, %p15625;
	add.s32 	%r23717, %r29466, %r23716;
	ld.local.u32 	%r23718, [%rd13716+4];
	setp.gt.s32 	%p15626, %r23718, 0;
	selp.u32 	%r23719, 1, 0, %p15626;
	add.s32 	%r23720, %r23717, %r23719;
	ld.local.u32 	%r23721, [%rd13716+8];
	setp.gt.s32 	%p15627, %r23721, 0;
	selp.u32 	%r23722, 1, 0, %p15627;
	add.s32 	%r23723, %r23720, %r23722;
	ld.local.u32 	%r23724, [%rd13716+12];
	setp.gt.s32 	%p15628, %r23724, 0;
	selp.u32 	%r23725, 1, 0, %p15628;
	add.s32 	%r29466, %r23723, %r23725;
	add.s32 	%r29462, %r29462, 4;
$L__BB1_15272:
	setp.eq.s32 	%p15629, %r5927, 0;
	@%p15629 bra 	$L__BB1_15276;
	mul.wide.u32 	%rd13717, %r29462, 4;
	add.s64 	%rd1795, %rd23, %rd13717;
	ld.local.u32 	%r23726, [%rd1795];
	setp.gt.s32 	%p15630, %r23726, 0;
	selp.u32 	%r23727, 1, 0, %p15630;
	add.s32 	%r29466, %r29466, %r23727;
	setp.eq.s32 	%p15631, %r5927, 1;
	@%p15631 bra 	$L__BB1_15276;
	ld.local.u32 	%r23728, [%rd1795+4];
	setp.gt.s32 	%p15632, %r23728, 0;
	selp.u32 	%r23729, 1, 0, %p15632;
	add.s32 	%r29466, %r29466, %r23729;
	setp.eq.s32 	%p15633, %r5927, 2;
	@%p15633 bra 	$L__BB1_15276;
	ld.local.u32 	%r23730, [%rd1795+8];
	setp.gt.s32 	%p15634, %r23730, 0;
	selp.u32 	%r23731, 1, 0, %p15634;
	add.s32 	%r29466, %r29466, %r23731;
$L__BB1_15276:
	shr.u32 	%r23732, %r29466, 1;
	add.s32 	%r23733, %r23732, -1;
	cvt.rn.f64.s32 	%fd22587, %r23733;
	add.f64 	%fd22588, %fd7093, 0dC016CCCCCCCCCCCD;
	fma.rn.f64 	%fd22589, %fd22587, 0dBFE0A2B1704FF434, %fd22588;
	add.f64 	%fd22590, %fd6864, %fd22589;
	add.f64 	%fd22591, %fd7092, 0d4069000000000000;
	div.rn.f64 	%fd22592, %fd22591, %fd22590;
	add.f64 	%fd22593, %fd22592, 0dC071126666666666;
	fma.rn.f64 	%fd27654, %fd22593, 0d4059000000000000, 0d3FE0000000000000;
$L__BB1_15277:
	cvt.rzi.s32.f64 	%r23734, %fd27654;
	cvt.rn.f64.s32 	%fd22594, %r23734;
	div.rn.f64 	%fd27655, %fd22594, 0d4059000000000000;
$L__BB1_15278:
	ld.param.f32 	%f842, [_Z16candidate_primerPcPiS0_S0_PfS1_S1_iffiiPdS_S0__param_9];
	add.f32 	%f723, %f842, 0fC1200000;
	cvt.f64.f32 	%fd22595, %f723;
	setp.leu.f64 	%p15635, %fd27655, %fd22595;
	selp.u32 	%r29411, 1, 0, %p15635;
$L__BB1_15279:
	ld.param.u32 	%r26886, [_Z16candidate_primerPcPiS0_S0_PfS1_S1_iffiiPdS_S0__param_11];
	setp.eq.s32 	%p15636, %r26886, 0;
	setp.eq.s32 	%p15637, %r29411, 0;
	or.pred  	%p15638, %p15636, %p15637;
	@%p15638 bra 	$L__BB1_15281;
	ld.param.u64 	%rd15924, [_Z16candidate_primerPcPiS0_S0_PfS1_S1_iffiiPdS_S0__param_14];
	ld.param.u64 	%rd15908, [_Z16candidate_primerPcPiS0_S0_PfS1_S1_iffiiPdS_S0__param_13];
	ld.param.u64 	%rd15892, [_Z16candidate_primerPcPiS0_S0_PfS1_S1_iffiiPdS_S0__param_12];
	ld.param.f32 	%f843, [_Z16candidate_primerPcPiS0_S0_PfS1_S1_iffiiPdS_S0__param_9];
	add.u64 	%rd13718, %SP, 10284;
	{ // callseq 13, 0
	.param .b64 param0;
	st.param.b64 	[param0], %rd13718;
	.param .b64 param1;
	st.param.b64 	[param1], %rd13718;
	.param .b32 param2;
	st.param.b32 	[param2], 4;
	.param .b64 param3;
	st.param.b64 	[param3], %rd15892;
	.param .b64 param4;
	st.param.b64 	[param4], %rd15908;
	.param .b64 param5;
	st.param.b64 	[param5], %rd15924;
	.param .b64 retval0;
	call.uni (retval0), 
	_Z4thalPcS_iPdS_Pi, 
	(
	param0, 
	param1, 
	param2, 
	param3, 
	param4, 
	param5
	);
	ld.param.f64 	%fd22596, [retval0];
	} // callseq 13
	add.f32 	%f724, %f843, 0fC1200000;
	cvt.f64.f32 	%fd22598, %f724;
	setp.leu.f64 	%p15639, %fd22596, %fd22598;
	selp.u32 	%r29411, 1, 0, %p15639;
$L__BB1_15281:
	setp.eq.s32 	%p15640, %r29411, 0;
	@%p15640 bra 	$L__BB1_2282;
	ld.param.u64 	%rd15844, [_Z16candidate_primerPcPiS0_S0_PfS1_S1_iffiiPdS_S0__param_3];
	cvta.to.global.u64 	%rd13719, %rd15844;
	shl.b32 	%r23736, %r26893, 3;
	mul.wide.s32 	%rd13720, %r23736, 4;
	add.s64 	%rd13721, %rd13719, %rd13720;
	mov.b32 	%r23737, 1;
	st.global.u32 	[%rd13721+24], %r23737;
	bra.uni 	$L__BB1_2282;
$L__BB1_15283:
	mov.pred 	%p18221, -1;
	min.s32 	%r23738, %r29476, %r29477;
	setp.lt.s32 	%p15642, %r23738, 2;
	@%p15642 bra 	$L__BB1_15286;
	cvt.u64.u32 	%rd13722, %r5883;
	add.s64 	%rd13723, %rd24, %rd13722;
	cvt.u64.u32 	%rd13724, %r5885;
	add.s64 	%rd13725, %rd25, %rd13724;
	cvt.u64.u32 	%rd13726, %r29476;
	add.s64 	%rd13727, %rd25, %rd13726;
	ld.local.s8 	%r23739, [%rd13727];
	ld.local.u8 	%r23740, [%rd13723];
	prmt.b32 	%r23742, %r23525, %r23740, 0x3340U;
	ld.local.u8 	%r23743, [%rd13725];
	prmt.b32 	%r23744, %r23743, 0, 0x3340U;
	prmt.b32 	%r23745, %r23742, %r23744, 0x5410U;
	mov.b32 	%r23746, 359705;
	dp4a.s32.u32 	%r23747, %r23745, %r23746, %r23739;
	mul.wide.s32 	%rd13728, %r23747, 8;
	add.s64 	%rd13729, %rd1, %rd13728;
	ld.global.f64 	%fd22599, [%rd13729];
	sub.s32 	%r23748, %r5884, %r5806;
	add.s32 	%r5941, %r29476, -2;
	add.s32 	%r23749, %r5941, %r23748;
	mul.wide.s32 	%rd13730, %r23749, 8;
	add.s64 	%rd13731, %rd21, %rd13730;
	ld.local.f64 	%fd22600, [%rd13731];
	add.f64 	%fd22601, %fd22599, %fd22600;
	abs.f64 	%fd22602, %fd22601;
	max.f64 	%fd22604, %fd7091, %fd22602;
	setp.gt.f64 	%p15644, %fd22604, 0d41CDCD64FF800000;
	sub.f64 	%fd22605, %fd7090, %fd22601;
	abs.f64 	%fd22606, %fd22605;
	setp.geu.f64 	%p15645, %fd22606, 0d3EE4F8B588E368F1;
	or.pred  	%p15646, %p15644, %p15645;
	@%p15646 bra 	$L__BB1_15286;
	add.s32 	%r23750, %r29477, -2;
	mul.wide.u32 	%rd13732, %r23750, 4;
	add.s64 	%rd13733, %rd22, %rd13732;
	st.local.u32 	[%rd13733], %r5885;
	mul.wide.u32 	%rd13734, %r5941, 4;
	add.s64 	%rd13735, %rd23, %rd13734;
	st.local.u32 	[%rd13735], %r5883;
	mov.pred 	%p18221, 0;
	mov.u32 	%r29476, %r5885;
	mov.u32 	%r29477, %r5883;
$L__BB1_15286:
	not.pred 	%p15648, %p18221;
	@%p15648 bra 	$L__BB1_15305;
	mov.b32 	%r29473, 3;
$L__BB1_15288:
	mov.u32 	%r5946, %r29473;
	add.s32 	%r5947, %r29477, -1;
	sub.s32 	%r23752, %r29476, %r5946;
	add.s32 	%r23753, %r23752, 1;
	setp.gt.u32 	%p15650, %r23752, 2147483646;
	abs.s32 	%r23754, %r23752;
	selp.b32 	%r5948, %r23754, 0, %p15650;
	sub.s32 	%r29475, %r5947, %r5948;
	selp.b32 	%r29474, 1, %r23753, %p15650;
	setp.lt.s32 	%p15651, %r29475, 1;
	setp.ge.s32 	%p15652, %r29474, %r29476;
	mov.pred 	%p18222, -1;
	or.pred  	%p15653, %p15651, %p15652;
	@%p15653 bra 	$L__BB1_15304;
	cvt.s64.s32 	%rd13736, %r29476;
	add.s64 	%rd1796, %rd25, %rd13736;
	add.s32 	%r23756, %r29476, -1;
	mad.lo.s32 	%r23757, %r5947, %r5806, %r23756;
	mul.wide.s32 	%rd13737, %r23757, 8;
	add.s64 	%rd13738, %rd21, %rd13737;
	ld.local.f64 	%fd7098, [%rd13738];
	abs.f64 	%fd7099, %fd7098;
	add.s32 	%r23758, %r23756, %r5948;
	sub.s32 	%r23759, %r23758, %r29474;
	mul.wide.s32 	%rd13739, %r23759, 8;
	add.s64 	%rd1797, %rd1, %rd13739;
$L__BB1_15290:
	cvt.s64.s32 	%rd13740, %r29477;
	add.s64 	%rd1798, %rd24, %rd13740;
	not.b32 	%r23760, %r29475;
	add.s32 	%r5953, %r29477, %r23760;
	not.b32 	%r23761, %r29474;
	add.s32 	%r5954, %r29476, %r23761;
	setp.eq.s32 	%p15654, %r5953, 0;
	setp.gt.s32 	%p15655, %r5954, 0;
	and.pred  	%p15656, %p15654, %p15655;
	@%p15656 bra 	$L__BB1_15295;
	setp.eq.s32 	%p15657, %r5954, 0;
	setp.gt.s32 	%p15658, %r5953, 0;
	and.pred  	%p15659, %p15658, %p15657;
	@%p15659 bra 	$L__BB1_15295;
	setp.eq.s32 	%p15660, %r5953, 1;
	setp.eq.s32 	%p15661, %r5954, 1;
	and.pred  	%p15662, %p15660, %p15661;
	@%p15662 bra 	$L__BB1_15294;
	ld.global.f64 	%fd22608, [%rd1797+24952];
	cvt.u64.u32 	%rd13741, %r29475;
	add.s64 	%rd13742, %rd24, %rd13741;
	cvt.s64.s32 	%rd13743, %r29474;
	add.s64 	%rd13744, %rd25, %rd13743;
	ld.local.s8 	%r23762, [%rd13744+1];
	ld.local.u8 	%r23763, [%rd13742+1];
	ld.local.u8 	%r23764, [%rd13742];
	prmt.b32 	%r23765, %r23764, %r23763, 0x3340U;
	ld.local.u8 	%r23766, [%rd13744];
	prmt.b32 	%r23767, %r23766, 0, 0x3340U;
	prmt.b32 	%r23768, %r23765, %r23767, 0x5410U;
	mov.b32 	%r23769, 334205;
	dp4a.s32.u32 	%r23770, %r23768, %r23769, %r23762;
	mul.wide.s32 	%rd13745, %r23770, 8;
	add.s64 	%rd13746, %rd1, %rd13745;
	ld.global.f64 	%fd22609, [%rd13746+30440];
	add.f64 	%fd22610, %fd22608, %fd22609;
	cvt.s64.s32 	%rd13747, %r29477;
	add.s64 	%rd13748, %rd24, %rd13747;
	ld.local.s8 	%r23771, [%rd13748+-1];
	ld.local.u8 	%r23772, [%rd1796];
	ld.local.u8 	%r23773, [%rd1796+-1];
	prmt.b32 	%r23774, %r23773, %r23772, 0x3340U;
	ld.local.u8 	%r23775, [%rd13748];
	prmt.b32 	%r23776, %r23775, 0, 0x3340U;
	prmt.b32 	%r23777, %r23774, %r23776, 0x5410U;
	mov.b32 	%r23778, 359705;
	dp4a.s32.u32 	%r23779, %r23777, %r23778, %r23771;
	mul.wide.s32 	%rd13749, %r23779, 8;
	add.s64 	%rd13750, %rd1, %rd13749;
	ld.global.f64 	%fd22611, [%rd13750+30440];
	add.f64 	%fd22612, %fd22610, %fd22611;
	add.s32 	%r23780, %r29475, -1;
	mad.lo.s32 	%r23781, %r23780, %r5806, %r29474;
	add.s32 	%r23782, %r23781, -1;
	mul.wide.s32 	%rd13751, %r23782, 8;
	add.s64 	%rd13752, %rd20, %rd13751;
	ld.local.f64 	%fd22613, [%rd13752];
	add.f64 	%fd22614, %fd22612, %fd22613;
	ld.global.f64 	%fd22615, [%rd1797+24232];
	ld.global.f64 	%fd22616, [%rd13746+25440];
	add.f64 	%fd22617, %fd22615, %fd22616;
	ld.global.f64 	%fd22618, [%rd13750+25440];
	add.f64 	%fd22619, %fd22617, %fd22618;
	sub.s32 	%r23783, %r5953, %r5954;
	abs.s32 	%r23784, %r23783;
	cvt.rn.f64.s32 	%fd22620, %r23784;
	fma.rn.f64 	%fd22621, %fd22620, 0dBFEEF3E864B31D04, %fd22619;
	add.s64 	%rd13753, %rd21, %rd13751;
	ld.local.f64 	%fd22622, [%rd13753];
	add.f64 	%fd22623, %fd22622, %fd22621;
	abs.f64 	%fd22624, %fd22614;
	setp.gt.f64 	%p15663, %fd22624, 0d41CDCD64FF800000;
	selp.f64 	%fd27659, 0dBFF0000000000000, %fd22623, %p15663;
	selp.f64 	%fd27658, 0d7FF0000000000000, %fd22614, %p15663;
	bra.uni 	$L__BB1_15300;
$L__BB1_15294:
	cvt.u64.u32 	%rd13754, %r29475;
	add.s64 	%rd13755, %rd24, %rd13754;
	cvt.s64.s32 	%rd13756, %r29474;
	add.s64 	%rd13757, %rd25, %rd13756;
	ld.local.s8 	%r23785, [%rd13757+1];
	ld.local.u8 	%r23786, [%rd13755+1];
	ld.local.u8 	%r23787, [%rd13755];
	prmt.b32 	%r23788, %r23787, %r23786, 0x3340U;
	ld.local.u8 	%r23789, [%rd13757];
	prmt.b32 	%r23790, %r23789, 0, 0x3340U;
	prmt.b32 	%r23791, %r23788, %r23790, 0x5410U;
	mov.b32 	%r23792, 334205;
	dp4a.s32.u32 	%r23793, %r23791, %r23792, %r23785;
	mul.wide.s32 	%rd13758, %r23793, 8;
	add.s64 	%rd13759, %rd1, %rd13758;
	ld.global.f64 	%fd22625, [%rd13759+10000];
	ld.local.s8 	%r23794, [%rd1798+-1];
	ld.local.u8 	%r23795, [%rd1796];
	ld.local.u8 	%r23796, [%rd1796+-1];
	prmt.b32 	%r23797, %r23796, %r23795, 0x3340U;
	ld.local.u8 	%r23798, [%rd1798];
	prmt.b32 	%r23799, %r23798, 0, 0x3340U;
	prmt.b32 	%r23800, %r23797, %r23799, 0x5410U;
	mov.b32 	%r23801, 359705;
	dp4a.s32.u32 	%r23802, %r23800, %r23801, %r23794;
	mul.wide.s32 	%rd13760, %r23802, 8;
	add.s64 	%rd13761, %rd1, %rd13760;
	ld.global.f64 	%fd22626, [%rd13761+10000];
	add.f64 	%fd22627, %fd22625, %fd22626;
	add.s32 	%r23803, %r29475, -1;
	mad.lo.s32 	%r23804, %r23803, %r5806, %r29474;
	add.s32 	%r23805, %r23804, -1;
	mul.wide.s32 	%rd13762, %r23805, 8;
	add.s64 	%rd13763, %rd21, %rd13762;
	ld.local.f64 	%fd22628, [%rd13763];
	add.f64 	%fd22629, %fd22627, %fd22628;
	ld.global.f64 	%fd22630, [%rd13759+15000];
	ld.global.f64 	%fd22631, [%rd13761+15000];
	add.f64 	%fd22632, %fd22630, %fd22631;
	add.s64 	%rd13764, %rd20, %rd13762;
	ld.local.f64 	%fd22633, [%rd13764];
	add.f64 	%fd22634, %fd22632, %fd22633;
	abs.f64 	%fd22635, %fd22634;
	setp.gt.f64 	%p15664, %fd22635, 0d41CDCD64FF800000;
	selp.f64 	%fd22636, 0dBFF0000000000000, %fd22629, %p15664;
	selp.f64 	%fd22637, 0d7FF0000000000000, %fd22634, %p15664;
	add.f64 	%fd22638, %fd22637, 0d4069000000000000;
	add.f64 	%fd22639, %fd22636, 0dC016CCCCCCCCCCCD;
	add.f64 	%fd22640, %fd6864, %fd22639;
	div.rn.f64 	%fd22641, %fd22638, %fd22640;
	add.s32 	%r23806, %r29477, -1;
	mad.lo.s32 	%r23807, %r23806, %r5806, %r29476;
	add.s32 	%r23808, %r23807, -1;
	mul.wide.s32 	%rd13765, %r23808, 8;
	add.s64 	%rd13766, %rd20, %rd13765;
	ld.local.f64 	%fd22642, [%rd13766];
	add.f64 	%fd22643, %fd22642, 0d4069000000000000;
	add.f64 	%fd22644, %fd7098, 0dC016CCCCCCCCCCCD;
	add.f64 	%fd22645, %fd6864, %fd22644;
	div.rn.f64 	%fd22646, %fd22643, %fd22645;
	setp.ltu.f64 	%p15665, %fd22641, %fd22646;
	selp.f64 	%fd27658, 0d7FF0000000000000, %fd22637, %p15665;
	selp.f64 	%fd27659, 0dBFF0000000000000, %fd22636, %p15665;
	bra.uni 	$L__BB1_15300;
$L__BB1_15295:
	setp.eq.s32 	%p15666, %r5954, 1;
	setp.eq.s32 	%p15667, %r5953, 1;
	or.pred  	%p15668, %p15667, %p15666;
	@%p15668 bra 	$L__BB1_15297;
	ld.global.f64 	%fd22647, [%rd1797+25192];
	cvt.u64.u32 	%rd13767, %r29475;
	add.s64 	%rd13768, %rd24, %rd13767;
	ld.local.s8 	%r23809, [%rd13768];
	mul.wide.s32 	%rd13769, %r23809, 5;
	cvt.s64.s32 	%rd13770, %r29474;
	add.s64 	%rd13771, %rd25, %rd13770;
	ld.local.s8 	%rd13772, [%rd13771];
	add.s64 	%rd13773, %rd13769, %rd13772;
	shl.b64 	%rd13774, %rd13773, 3;
	add.s64 	%rd13775, %rd1, %rd13774;
	ld.global.f64 	%fd22648, [%rd13775+45640];
	add.f64 	%fd22649, %fd22647, %fd22648;
	ld.local.s8 	%r23810, [%rd1798];
	mul.wide.s32 	%rd13776, %r23810, 5;
	ld.local.s8 	%rd13777, [%rd1796];
	add.s64 	%rd13778, %rd13776, %rd13777;
	shl.b64 	%rd13779, %rd13778, 3;
	add.s64 	%rd13780, %rd1, %rd13779;
	ld.global.f64 	%fd22650, [%rd13780+45640];
	add.f64 	%fd22651, %fd22649, %fd22650;
	add.s32 	%r23811, %r29475, -1;
	mad.lo.s32 	%r23812, %r23811, %r5806, %r29474;
	add.s32 	%r23813, %r23812, -1;
	mul.wide.s32 	%rd13781, %r23813, 8;
	add.s64 	%rd13782, %rd20, %rd13781;
	ld.local.f64 	%fd22652, [%rd13782];
	add.f64 	%fd22653, %fd22651, %fd22652;
	ld.global.f64 	%fd22654, [%rd1797+24472];
	ld.global.f64 	%fd22655, [%rd13775+45440];
	add.f64 	%fd22656, %fd22654, %fd22655;
	ld.global.f64 	%fd22657, [%rd13780+45440];
	add.f64 	%fd22658, %fd22656, %fd22657;
	add.s64 	%rd13783, %rd21, %rd13781;
	ld.local.f64 	%fd22659, [%rd13783];
	add.f64 	%fd22660, %fd22658, %fd22659;
	abs.f64 	%fd22661, %fd22653;
	setp.gt.f64 	%p15669, %fd22661, 0d41CDCD64FF800000;
	selp.f64 	%fd27659, 0dBFF0000000000000, %fd22660, %p15669;
	selp.f64 	%fd27658, 0d7FF0000000000000, %fd22653, %p15669;
	bra.uni 	$L__BB1_15300;
$L__BB1_15297:
	setp.eq.s32 	%p15670, %r5953, 1;
	setp.eq.s32 	%p15671, %r5954, 1;
	setp.eq.s32 	%p15672, %r5953, 0;
	and.pred  	%p15673, %p15672, %p15671;
	setp.eq.s32 	%p15674, %r5954, 0;
	and.pred  	%p15675, %p15670, %p15674;
	or.pred  	%p15676, %p15673, %p15675;
	mov.f64 	%fd27657, 0d0000000000000000;
	mov.f64 	%fd27656, 0dC0A9300000000000;
	not.pred 	%p15677, %p15676;
	@%p15677 bra 	$L__BB1_15299;
	sub.s32 	%r23814, %r29476, %r5946;
	setp.gt.u32 	%p15678, %r23814, 2147483646;
	abs.s32 	%r23815, %r23814;
	selp.b32 	%r23816, %r23815, 0, %p15678;
	add.s32 	%r23817, %r29476, %r23816;
	add.s32 	%r23818, %r23814, 1;
	selp.b32 	%r23819, 1, %r23818, %p15678;
	not.b32 	%r23820, %r23819;
	add.s32 	%r23821, %r23820, %r23817;
	mul.wide.u32 	%rd13784, %r23821, 8;
	add.s64 	%rd13785, %rd1, %rd13784;
	ld.global.f64 	%fd22664, [%rd13785+25192];
	cvt.u64.u32 	%rd13786, %r29475;
	add.s64 	%rd13787, %rd24, %rd13786;
	cvt.s64.s32 	%rd13788, %r29474;
	add.s64 	%rd13789, %rd25, %rd13788;
	ld.local.s8 	%r23822, [%rd1796];
	ld.local.u8 	%r23823, [%rd13787];
	ld.local.u8 	%r23824, [%rd1798];
	prmt.b32 	%r23825, %r23823, %r23824, 0x3340U;
	ld.local.u8 	%r23826, [%rd13789];
	prmt.b32 	%r23827, %r23826, 0, 0x3340U;
	prmt.b32 	%r23828, %r23825, %r23827, 0x5410U;
	mov.b32 	%r23829, 334205;
	dp4a.s32.u32 	%r23830, %r23828, %r23829, %r23822;
	mul.wide.s32 	%rd13790, %r23830, 8;
	add.s64 	%rd13791, %rd1, %rd13790;
	ld.global.f64 	%fd22665, [%rd13791+5000];
	add.f64 	%fd27657, %fd22664, %fd22665;
	ld.global.f64 	%fd22666, [%rd13785+24472];
	ld.global.f64 	%fd22667, [%rd13791];
	add.f64 	%fd27656, %fd22666, %fd22667;
$L__BB1_15299:
	add.s32 	%r23831, %r29475, -1;
	mad.lo.s32 	%r23832, %r23831, %r5806, %r29474;
	add.s32 	%r23833, %r23832, -1;
	mul.wide.s32 	%rd13792, %r23833, 8;
	add.s64 	%rd13793, %rd20, %rd13792;
	ld.local.f64 	%fd22668, [%rd13793];
	add.f64 	%fd22669, %fd27657, %fd22668;
	add.s64 	%rd13794, %rd21, %rd13792;
	ld.local.f64 	%fd22670, [%rd13794];
	add.f64 	%fd22671, %fd27656, %fd22670;
	abs.f64 	%fd22672, %fd22669;
	setp.gt.f64 	%p15679, %fd22672, 0d41CDCD64FF800000;
	selp.f64 	%fd27659, 0dBFF0000000000000, %fd22671, %p15679;
	selp.f64 	%fd27658, 0d7FF0000000000000, %fd22669, %p15679;
$L__BB1_15300:
	abs.f64 	%fd22673, %fd27659;
	max.f64 	%fd22675, %fd7099, %fd22673;
	setp.gt.f64 	%p15680, %fd22675, 0d41CDCD64FF800000;
	sub.f64 	%fd22676, %fd7098, %fd27659;
	abs.f64 	%fd22677, %fd22676;
	setp.geu.f64 	%p15681, %fd22677, 0d3EE4F8B588E368F1;
	or.pred  	%p15682, %p15680, %p15681;
	@%p15682 bra 	$L__BB1_15303;
	add.s32 	%r23834, %r29477, -1;
	mad.lo.s32 	%r23835, %r23834, %r5806, %r29476;
	add.s32 	%r23836, %r23835, -1;
	mul.wide.s32 	%rd13795, %r23836, 8;
	add.s64 	%rd13796, %rd20, %rd13795;
	ld.local.f64 	%fd22679, [%rd13796];
	abs.f64 	%fd22680, %fd22679;
	abs.f64 	%fd22681, %fd27658;
	max.f64 	%fd22683, %fd22680, %fd22681;
	setp.gt.f64 	%p15683, %fd22683, 0d41CDCD64FF800000;
	sub.f64 	%fd22684, %fd22679, %fd27658;
	abs.f64 	%fd22685, %fd22684;
	setp.geu.f64 	%p15684, %fd22685, 0d3EE4F8B588E368F1;
	or.pred  	%p15685, %p15683, %p15684;
	@%p15685 bra 	$L__BB1_15303;
	add.s32 	%r23837, %r29475, -1;
	mul.wide.u32 	%rd13797, %r23837, 4;
	add.s64 	%rd13798, %rd22, %rd13797;
	st.local.u32 	[%rd13798], %r29474;
	mul.wide.s32 	%rd13799, %r29474, 4;
	add.s64 	%rd13800, %rd23, %rd13799;
	st.local.u32 	[%rd13800+-4], %r29475;
	mov.pred 	%p18222, 0;
	mov.u32 	%r29476, %r29474;
	mov.u32 	%r29477, %r29475;
	bra.uni 	$L__BB1_15304;
$L__BB1_15303:
	add.s32 	%r5955, %r29475, -1;
	add.s32 	%r29474, %r29474, 1;
	setp.gt.s32 	%p15688, %r29475, 1;
	setp.lt.s32 	%p15689, %r29474, %r29476;
	and.pred  	%p15690, %p15688, %p15689;
	mov.u32 	%r29475, %r5955;
	@%p15690 bra 	$L__BB1_15290;
$L__BB1_15304:
	add.s32 	%r29473, %r5946, 1;
	setp.lt.u32 	%p15691, %r5946, 32;
	and.pred  	%p15692, %p18222, %p15691;
	@%p15692 bra 	$L__BB1_15288;
$L__BB1_15305:
	cvt.s64.s32 	%rd13801, %r29476;
	add.s64 	%rd13802, %rd25, %rd13801;
	ld.local.u8 	%rs7029, [%rd13802];
	bra.uni 	$L__BB1_15232;
$L__BB1_15306:
	mov.pred 	%p18223, -1;
	min.s32 	%r23838, %r29487, %r29488;
	setp.lt.s32 	%p15694, %r23838, 2;
	@%p15694 bra 	$L__BB1_15309;
	cvt.u64.u32 	%rd13803, %r5738;
	add.s64 	%rd13804, %rd18, %rd13803;
	cvt.u64.u32 	%rd13805, %r29488;
	add.s64 	%rd13806, %rd18, %rd13805;
	cvt.u64.u32 	%rd13807, %r5740;
	add.s64 	%rd13808, %rd19, %rd13807;
	cvt.u64.u32 	%rd13809, %r29487;
	add.s64 	%rd13810, %rd19, %rd13809;
	ld.local.s8 	%r23839, [%rd13810];
	ld.local.u8 	%r23840, [%rd13804];
	ld.local.u8 	%r23841, [%rd13806];
	prmt.b32 	%r23842, %r23841, %r23840, 0x3340U;
	ld.local.u8 	%r23843, [%rd13808];
	prmt.b32 	%r23844, %r23843, 0, 0x3340U;
	prmt.b32 	%r23845, %r23842, %r23844, 0x5410U;
	mov.b32 	%r23846, 359705;
	dp4a.s32.u32 	%r23847, %r23845, %r23846, %r23839;
	mul.wide.s32 	%rd13811, %r23847, 8;
	add.s64 	%rd13812, %rd1, %rd13811;
	ld.global.f64 	%fd22687, [%rd13812];
	sub.s32 	%r23848, %r5739, %r5651;
	add.s32 	%r5962, %r29487, -2;
	add.s32 	%r23849, %r5962, %r23848;
	mul.wide.s32 	%rd13813, %r23849, 8;
	add.s64 	%rd13814, %rd15, %rd13813;
	ld.local.f64 	%fd22688, [%rd13814];
	add.f64 	%fd22689, %fd22687, %fd22688;
	abs.f64 	%fd22690, %fd22689;
	max.f64 	%fd22692, %fd6854, %fd22690;
	setp.gt.f64 	%p15696, %fd22692, 0d41CDCD64FF800000;
	sub.f64 	%fd22693, %fd6853, %fd22689;
	abs.f64 	%fd22694, %fd22693;
	setp.geu.f64 	%p15697, %fd22694, 0d3EE4F8B588E368F1;
	or.pred  	%p15698, %p15696, %p15697;
	@%p15698 bra 	$L__BB1_15309;
	add.s32 	%r23850, %r29488, -2;
	mul.wide.u32 	%rd13815, %r23850, 4;
	add.s64 	%rd13816, %rd16, %rd13815;
	st.local.u32 	[%rd13816], %r5740;
	mul.wide.u32 	%rd13817, %r5962, 4;
	add.s64 	%rd13818, %rd17, %rd13817;
	st.local.u32 	[%rd13818], %r5738;
	mov.pred 	%p18223, 0;
	mov.u32 	%r29487, %r5740;
	mov.u32 	%r29488, %r5738;
$L__BB1_15309:
	not.pred 	%p15700, %p18223;
	@%p15700 bra 	$L__BB1_15328;
	mov.b32 	%r29484, 3;
$L__BB1_15311:
	mov.u32 	%r5967, %r29484;
	add.s32 	%r5968, %r29488, -1;
	sub.s32 	%r23852, %r29487, %r5967;
	add.s32 	%r23853, %r23852, 1;
	setp.gt.u32 	%p15702, %r23852, 2147483646;
	abs.s32 	%r23854, %r23852;
	selp.b32 	%r5969, %r23854, 0, %p15702;
	sub.s32 	%r29486, %r5968, %r5969;
	selp.b32 	%r29485, 1, %r23853, %p15702;
	setp.lt.s32 	%p15703, %r29486, 1;
	setp.ge.s32 	%p15704, %r29485, %r29487;
	mov.pred 	%p18224, -1;
	or.pred  	%p15705, %p15703, %p15704;
	@%p15705 bra 	$L__BB1_15327;
	add.s32 	%r23856, %r29487, -1;
	mad.lo.s32 	%r23857, %r5968, %r5651, %r23856;
	mul.wide.s32 	%rd13819, %r23857, 8;
	add.s64 	%rd13820, %rd15, %rd13819;
	ld.local.f64 	%fd7114, [%rd13820];
	abs.f64 	%fd7115, %fd7114;
	add.s32 	%r23858, %r23856, %r5969;
	sub.s32 	%r23859, %r23858, %r29485;
	mul.wide.s32 	%rd13821, %r23859, 8;
	add.s64 	%rd1799, %rd1, %rd13821;
$L__BB1_15313:
	cvt.s64.s32 	%rd13822, %r29487;
	add.s64 	%rd1800, %rd19, %rd13822;
	not.b32 	%r23860, %r29486;
	add.s32 	%r5974, %r29488, %r23860;
	not.b32 	%r23861, %r29485;
	add.s32 	%r5975, %r29487, %r23861;
	setp.eq.s32 	%p15706, %r5974, 0;
	setp.gt.s32 	%p15707, %r5975, 0;
	and.pred  	%p15708, %p15706, %p15707;
	@%p15708 bra 	$L__BB1_15318;
	setp.eq.s32 	%p15709, %r5975, 0;
	setp.gt.s32 	%p15710, %r5974, 0;
	and.pred  	%p15711, %p15710, %p15709;
	@%p15711 bra 	$L__BB1_15318;
	setp.eq.s32 	%p15712, %r5974, 1;
	setp.eq.s32 	%p15713, %r5975, 1;
	and.pred  	%p15714, %p15712, %p15713;
	@%p15714 bra 	$L__BB1_15317;
	ld.global.f64 	%fd22696, [%rd1799+24952];
	cvt.u64.u32 	%rd13823, %r29486;
	add.s64 	%rd13824, %rd18, %rd13823;
	cvt.s64.s32 	%rd13825, %r29485;
	add.s64 	%rd13826, %rd19, %rd13825;
	ld.local.s8 	%r23862, [%rd13826+1];
	ld.local.u8 	%r23863, [%rd13824+1];
	ld.local.u8 	%r23864, [%rd13824];
	prmt.b32 	%r23865, %r23864, %r23863, 0x3340U;
	ld.local.u8 	%r23866, [%rd13826];
	prmt.b32 	%r23867, %r23866, 0, 0x3340U;
	prmt.b32 	%r23868, %r23865, %r23867, 0x5410U;
	mov.b32 	%r23869, 334205;
	dp4a.s32.u32 	%r23870, %r23868, %r23869, %r23862;
	mul.wide.s32 	%rd13827, %r23870, 8;
	add.s64 	%rd13828, %rd1, %rd13827;
	ld.global.f64 	%fd22697, [%rd13828+30440];
	add.f64 	%fd22698, %fd22696, %fd22697;
	cvt.s64.s32 	%rd13829, %r29487;
	add.s64 	%rd13830, %rd19, %rd13829;
	cvt.s64.s32 	%rd13831, %r29488;
	add.s64 	%rd13832, %rd18, %rd13831;
	ld.local.s8 	%r23871, [%rd13832+-1];
	ld.local.u8 	%r23872, [%rd13830];
	ld.local.u8 	%r23873, [%rd13830+-1];
	prmt.b32 	%r23874, %r23873, %r23872, 0x3340U;
	ld.local.u8 	%r23875, [%rd13832];
	prmt.b32 	%r23876, %r23875, 0, 0x3340U;
	prmt.b32 	%r23877, %r23874, %r23876, 0x5410U;
	mov.b32 	%r23878, 359705;
	dp4a.s32.u32 	%r23879, %r23877, %r23878, %r23871;
	mul.wide.s32 	%rd13833, %r23879, 8;
	add.s64 	%rd13834, %rd1, %rd13833;
	ld.global.f64 	%fd22699, [%rd13834+30440];
	add.f64 	%fd22700, %fd22698, %fd22699;
	add.s32 	%r23880, %r29486, -1;
	mad.lo.s32 	%r23881, %r23880, %r5651, %r29485;
	add.s32 	%r23882, %r23881, -1;
	mul.wide.s32 	%rd13835, %r23882, 8;
	add.s64 	%rd13836, %rd14, %rd13835;
	ld.local.f64 	%fd22701, [%rd13836];
	add.f64 	%fd22702, %fd22700, %fd22701;
	ld.global.f64 	%fd22703, [%rd1799+24232];
	ld.global.f64 	%fd22704, [%rd13828+25440];
	add.f64 	%fd22705, %fd22703, %fd22704;
	ld.global.f64 	%fd22706, [%rd13834+25440];
	add.f64 	%fd22707, %fd22705, %fd22706;
	sub.s32 	%r23883, %r5974, %r5975;
	abs.s32 	%r23884, %r23883;
	cvt.rn.f64.s32 	%fd22708, %r23884;
	fma.rn.f64 	%fd22709, %fd22708, 0dBFEEF3E864B31D04, %fd22707;
	add.s64 	%rd13837, %rd15, %rd13835;
	ld.local.f64 	%fd22710, [%rd13837];
	add.f64 	%fd22711, %fd22710, %fd22709;
	abs.f64 	%fd22712, %fd22702;
	setp.gt.f64 	%p15715, %fd22712, 0d41CDCD64FF800000;
	selp.f64 	%fd27663, 0dBFF0000000000000, %fd22711, %p15715;
	selp.f64 	%fd27662, 0d7FF0000000000000, %fd22702, %p15715;
	bra.uni 	$L__BB1_15323;
$L__BB1_15317:
	cvt.u64.u32 	%rd13838, %r29486;
	add.s64 	%rd13839, %rd18, %rd13838;
	cvt.s64.s32 	%rd13840, %r29485;
	add.s64 	%rd13841, %rd19, %rd13840;
	ld.local.s8 	%r23885, [%rd13841+1];
	ld.local.u8 	%r23886, [%rd13839+1];
	ld.local.u8 	%r23887, [%rd13839];
	prmt.b32 	%r23888, %r23887, %r23886, 0x3340U;
	ld.local.u8 	%r23889, [%rd13841];
	prmt.b32 	%r23890, %r23889, 0, 0x3340U;
	prmt.b32 	%r23891, %r23888, %r23890, 0x5410U;
	mov.b32 	%r23892, 334205;
	dp4a.s32.u32 	%r23893, %r23891, %r23892, %r23885;
	mul.wide.s32 	%rd13842, %r23893, 8;
	add.s64 	%rd13843, %rd1, %rd13842;
	ld.global.f64 	%fd22713, [%rd13843+10000];
	cvt.s64.s32 	%rd13844, %r29488;
	add.s64 	%rd13845, %rd18, %rd13844;
	ld.local.s8 	%r23894, [%rd13845+-1];
	ld.local.u8 	%r23895, [%rd1800];
	ld.local.u8 	%r23896, [%rd1800+-1];
	prmt.b32 	%r23897, %r23896, %r23895, 0x3340U;
	ld.local.u8 	%r23898, [%rd13845];
	prmt.b32 	%r23899, %r23898, 0, 0x3340U;
	prmt.b32 	%r23900, %r23897, %r23899, 0x5410U;
	mov.b32 	%r23901, 359705;
	dp4a.s32.u32 	%r23902, %r23900, %r23901, %r23894;
	mul.wide.s32 	%rd13846, %r23902, 8;
	add.s64 	%rd13847, %rd1, %rd13846;
	ld.global.f64 	%fd22714, [%rd13847+10000];
	add.f64 	%fd22715, %fd22713, %fd22714;
	add.s32 	%r23903, %r29486, -1;
	mad.lo.s32 	%r23904, %r23903, %r5651, %r29485;
	add.s32 	%r23905, %r23904, -1;
	mul.wide.s32 	%rd13848, %r23905, 8;
	add.s64 	%rd13849, %rd15, %rd13848;
	ld.local.f64 	%fd22716, [%rd13849];
	add.f64 	%fd22717, %fd22715, %fd22716;
	ld.global.f64 	%fd22718, [%rd13843+15000];
	ld.global.f64 	%fd22719, [%rd13847+15000];
	add.f64 	%fd22720, %fd22718, %fd22719;
	add.s64 	%rd13850, %rd14, %rd13848;
	ld.local.f64 	%fd22721, [%rd13850];
	add.f64 	%fd22722, %fd22720, %fd22721;
	abs.f64 	%fd22723, %fd22722;
	setp.gt.f64 	%p15716, %fd22723, 0d41CDCD64FF800000;
	selp.f64 	%fd22724, 0dBFF0000000000000, %fd22717, %p15716;
	selp.f64 	%fd22725, 0d7FF0000000000000, %fd22722, %p15716;
	add.f64 	%fd22726, %fd22725, 0d4069000000000000;
	add.f64 	%fd22727, %fd22724, 0dC016CCCCCCCCCCCD;
	add.f64 	%fd22728, %fd6626, %fd22727;
	div.rn.f64 	%fd22729, %fd22726, %fd22728;
	add.s32 	%r23906, %r29488, -1;
	mad.lo.s32 	%r23907, %r23906, %r5651, %r29487;
	add.s32 	%r23908, %r23907, -1;
	mul.wide.s32 	%rd13851, %r23908, 8;
	add.s64 	%rd13852, %rd14, %rd13851;
	ld.local.f64 	%fd22730, [%rd13852];
	add.f64 	%fd22731, %fd22730, 0d4069000000000000;
	add.f64 	%fd22732, %fd7114, 0dC016CCCCCCCCCCCD;
	add.f64 	%fd22733, %fd6626, %fd22732;
	div.rn.f64 	%fd22734, %fd22731, %fd22733;
	setp.ltu.f64 	%p15717, %fd22729, %fd22734;
	selp.f64 	%fd27662, 0d7FF0000000000000, %fd22725, %p15717;
	selp.f64 	%fd27663, 0dBFF0000000000000, %fd22724, %p15717;
	bra.uni 	$L__BB1_15323;
$L__BB1_15318:
	setp.eq.s32 	%p15718, %r5975, 1;
	setp.eq.s32 	%p15719, %r5974, 1;
	or.pred  	%p15720, %p15719, %p15718;
	@%p15720 bra 	$L__BB1_15320;
	ld.global.f64 	%fd22735, [%rd1799+25192];
	cvt.u64.u32 	%rd13853, %r29486;
	add.s64 	%rd13854, %rd18, %rd13853;
	ld.local.s8 	%r23909, [%rd13854];
	mul.wide.s32 	%rd13855, %r23909, 5;
	cvt.s64.s32 	%rd13856, %r29485;
	add.s64 	%rd13857, %rd19, %rd13856;
	ld.local.s8 	%rd13858, [%rd13857];
	add.s64 	%rd13859, %rd13855, %rd13858;
	shl.b64 	%rd13860, %rd13859, 3;
	add.s64 	%rd13861, %rd1, %rd13860;
	ld.global.f64 	%fd22736, [%rd13861+45640];
	add.f64 	%fd22737, %fd22735, %fd22736;
	cvt.s64.s32 	%rd13862, %r29488;
	add.s64 	%rd13863, %rd18, %rd13862;
	ld.local.s8 	%r23910, [%rd13863];
	mul.wide.s32 	%rd13864, %r23910, 5;
	ld.local.s8 	%rd13865, [%rd1800];
	add.s64 	%rd13866, %rd13864, %rd13865;
	shl.b64 	%rd13867, %rd13866, 3;
	add.s64 	%rd13868, %rd1, %rd13867;
	ld.global.f64 	%fd22738, [%rd13868+45640];
	add.f64 	%fd22739, %fd22737, %fd22738;
	add.s32 	%r23911, %r29486, -1;
	mad.lo.s32 	%r23912, %r23911, %r5651, %r29485;
	add.s32 	%r23913, %r23912, -1;
	mul.wide.s32 	%rd13869, %r23913, 8;
	add.s64 	%rd13870, %rd14, %rd13869;
	ld.local.f64 	%fd22740, [%rd13870];
	add.f64 	%fd22741, %fd22739, %fd22740;
	ld.global.f64 	%fd22742, [%rd1799+24472];
	ld.global.f64 	%fd22743, [%rd13861+45440];
	add.f64 	%fd22744, %fd22742, %fd22743;
	ld.global.f64 	%fd22745, [%rd13868+45440];
	add.f64 	%fd22746, %fd22744, %fd22745;
	add.s64 	%rd13871, %rd15, %rd13869;
	ld.local.f64 	%fd22747, [%rd13871];
	add.f64 	%fd22748, %fd22746, %fd22747;
	abs.f64 	%fd22749, %fd22741;
	setp.gt.f64 	%p15721, %fd22749, 0d41CDCD64FF800000;
	selp.f64 	%fd27663, 0dBFF0000000000000, %fd22748, %p15721;
	selp.f64 	%fd27662, 0d7FF0000000000000, %fd22741, %p15721;
	bra.uni 	$L__BB1_15323;
$L__BB1_15320:
	setp.eq.s32 	%p15722, %r5974, 1;
	setp.eq.s32 	%p15723, %r5975, 1;
	setp.eq.s32 	%p15724, %r5974, 0;
	and.pred  	%p15725, %p15724, %p15723;
	setp.eq.s32 	%p15726, %r5975, 0;
	and.pred  	%p15727, %p15722, %p15726;
	or.pred  	%p15728, %p15725, %p15727;
	mov.f64 	%fd27661, 0d0000000000000000;
	mov.f64 	%fd27660, 0dC0A9300000000000;
	not.pred 	%p15729, %p15728;
	@%p15729 bra 	$L__BB1_15322;
	sub.s32 	%r23914, %r29487, %r5967;
	setp.gt.u32 	%p15730, %r23914, 2147483646;
	abs.s32 	%r23915, %r23914;
	selp.b32 	%r23916, %r23915, 0, %p15730;
	add.s32 	%r23917, %r29487, %r23916;
	add.s32 	%r23918, %r23914, 1;
	selp.b32 	%r23919, 1, %r23918, %p15730;
	not.b32 	%r23920, %r23919;
	add.s32 	%r23921, %r23920, %r23917;
	mul.wide.u32 	%rd13872, %r23921, 8;
	add.s64 	%rd13873, %rd1, %rd13872;
	ld.global.f64 	%fd22752, [%rd13873+25192];
	cvt.u64.u32 	%rd13874, %r29486;
	add.s64 	%rd13875, %rd18, %rd13874;
	cvt.s64.s32 	%rd13876, %r29488;
	add.s64 	%rd13877, %rd18, %rd13876;
	cvt.s64.s32 	%rd13878, %r29485;
	add.s64 	%rd13879, %rd19, %rd13878;
	ld.local.s8 	%r23922, [%rd1800];
	ld.local.u8 	%r23923, [%rd13877];
	ld.local.u8 	%r23924, [%rd13875];
	prmt.b32 	%r23925, %r23924, %r23923, 0x3340U;
	ld.local.u8 	%r23926, [%rd13879];
	prmt.b32 	%r23927, %r23926, 0, 0x3340U;
	prmt.b32 	%r23928, %r23925, %r23927, 0x5410U;
	mov.b32 	%r23929, 334205;
	dp4a.s32.u32 	%r23930, %r23928, %r23929, %r23922;
	mul.wide.s32 	%rd13880, %r23930, 8;
	add.s64 	%rd13881, %rd1, %rd13880;
	ld.global.f64 	%fd22753, [%rd13881+5000];
	add.f64 	%fd27661, %fd22752, %fd22753;
	ld.global.f64 	%fd22754, [%rd13873+24472];
	ld.global.f64 	%fd22755, [%rd13881];
	add.f64 	%fd27660, %fd22754, %fd22755;
$L__BB1_15322:
	add.s32 	%r23931, %r29486, -1;
	mad.lo.s32 	%r23932, %r23931, %r5651, %r29485;
	add.s32 	%r23933, %r23932, -1;
	mul.wide.s32 	%rd13882, %r23933, 8;
	add.s64 	%rd13883, %rd14, %rd13882;
	ld.local.f64 	%fd22756, [%rd13883];
	add.f64 	%fd22757, %fd27661, %fd22756;
	add.s64 	%rd13884, %rd15, %rd13882;
	ld.local.f64 	%fd22758, [%rd13884];
	add.f64 	%fd22759, %fd27660, %fd22758;
	abs.f64 	%fd22760, %fd22757;
	setp.gt.f64 	%p15731, %fd22760, 0d41CDCD64FF800000;
	selp.f64 	%fd27663, 0dBFF0000000000000, %fd22759, %p15731;
	selp.f64 	%fd27662, 0d7FF0000000000000, %fd22757, %p15731;
$L__BB1_15323:
	abs.f64 	%fd22761, %fd27663;
	max.f64 	%fd22763, %fd7115, %fd22761;
	setp.gt.f64 	%p15732, %fd22763, 0d41CDCD64FF800000;
	sub.f64 	%fd22764, %fd7114, %fd27663;
	abs.f64 	%fd22765, %fd22764;
	setp.geu.f64 	%p15733, %fd22765, 0d3EE4F8B588E368F1;
	or.pred  	%p15734, %p15732, %p15733;
	@%p15734 bra 	$L__BB1_15326;
	add.s32 	%r23934, %r29488, -1;
	mad.lo.s32 	%r23935, %r23934, %r5651, %r29487;
	add.s32 	%r23936, %r23935, -1;
	mul.wide.s32 	%rd13885, %r23936, 8;
	add.s64 	%rd13886, %rd14, %rd13885;
	ld.local.f64 	%fd22767, [%rd13886];
	abs.f64 	%fd22768, %fd22767;
	abs.f64 	%fd22769, %fd27662;
	max.f64 	%fd22771, %fd22768, %fd22769;
	setp.gt.f64 	%p15735, %fd22771, 0d41CDCD64FF800000;
	sub.f64 	%fd22772, %fd22767, %fd27662;
	abs.f64 	%fd22773, %fd22772;
	setp.geu.f64 	%p15736, %fd22773, 0d3EE4F8B588E368F1;
	or.pred  	%p15737, %p15735, %p15736;
	@%p15737 bra 	$L__BB1_15326;
	add.s32 	%r23937, %r29486, -1;
	mul.wide.u32 	%rd13887, %r23937, 4;
	add.s64 	%rd13888, %rd16, %rd13887;
	st.local.u32 	[%rd13888], %r29485;
	mul.wide.s32 	%rd13889, %r29485, 4;
	add.s64 	%rd13890, %rd17, %rd13889;
	st.local.u32 	[%rd13890+-4], %r29486;
	mov.pred 	%p18224, 0;
	mov.u32 	%r29487, %r29485;
	mov.u32 	%r29488, %r29486;
	bra.uni 	$L__BB1_15327;
$L__BB1_15326:
	add.s32 	%r5976, %r29486, -1;
	add.s32 	%r29485, %r29485, 1;
	setp.gt.s32 	%p15740, %r29486, 1;
	setp.lt.s32 	%p15741, %r29485, %r29487;
	and.pred  	%p15742, %p15740, %p15741;
	mov.u32 	%r29486, %r5976;
	@%p15742 bra 	$L__BB1_15313;
$L__BB1_15327:
	add.s32 	%r29484, %r5967, 1;
	setp.lt.u32 	%p15743, %r5967, 32;
	and.pred  	%p15744, %p18224, %p15743;
	@%p15744 bra 	$L__BB1_15311;
$L__BB1_15328:
	cvt.s64.s32 	%rd13891, %r29488;
	add.s64 	%rd13892, %rd18, %rd13891;
	ld.local.u8 	%rs7014, [%rd13892];
	cvt.s64.s32 	%rd13893, %r29487;
	add.s64 	%rd13894, %rd19, %rd13893;
	ld.local.u8 	%rs7013, [%rd13894];
	bra.uni 	$L__BB1_14870;
$L__BB1_15329:
	mov.pred 	%p18225, -1;
	min.s32 	%r23938, %r29498, %r29499;
	setp.lt.s32 	%p15746, %r23938, 2;
	@%p15746 bra 	$L__BB1_15332;
	cvt.u64.u32 	%rd13895, %r5516;
	add.s64 	%rd13896, %rd12, %rd13895;
	cvt.u64.u32 	%rd13897, %r5518;
	add.s64 	%rd13898, %rd13, %rd13897;
	cvt.u64.u32 	%rd13899, %r29498;
	add.s64 	%rd13900, %rd13, %rd13899;
	ld.local.s8 	%r23939, [%rd13900];
	ld.local.u8 	%r23940, [%rd13896];
	prmt.b32 	%r23942, %r22503, %r23940, 0x3340U;
	ld.local.u8 	%r23943, [%rd13898];
	prmt.b32 	%r23944, %r23943, 0, 0x3340U;
	prmt.b32 	%r23945, %r23942, %r23944, 0x5410U;
	mov.b32 	%r23946, 359705;
	dp4a.s32.u32 	%r23947, %r23945, %r23946, %r23939;
	mul.wide.s32 	%rd13901, %r23947, 8;
	add.s64 	%rd13902, %rd1, %rd13901;
	ld.global.f64 	%fd22775, [%rd13902];
	sub.s32 	%r23948, %r5517, %r5439;
	add.s32 	%r5983, %r29498, -2;
	add.s32 	%r23949, %r5983, %r23948;
	mul.wide.s32 	%rd13903, %r23949, 8;
	add.s64 	%rd13904, %rd9, %rd13903;
	ld.local.f64 	%fd22776, [%rd13904];
	add.f64 	%fd22777, %fd22775, %fd22776;
	abs.f64 	%fd22778, %fd22777;
	max.f64 	%fd22780, %fd6616, %fd22778;
	setp.gt.f64 	%p15748, %fd22780, 0d41CDCD64FF800000;
	sub.f64 	%fd22781, %fd6615, %fd22777;
	abs.f64 	%fd22782, %fd22781;
	setp.geu.f64 	%p15749, %fd22782, 0d3EE4F8B588E368F1;
	or.pred  	%p15750, %p15748, %p15749;
	@%p15750 bra 	$L__BB1_15332;
	add.s32 	%r23950, %r29499, -2;
	mul.wide.u32 	%rd13905, %r23950, 4;
	add.s64 	%rd13906, %rd10, %rd13905;
	st.local.u32 	[%rd13906], %r5518;
	mul.wide.u32 	%rd13907, %r5983, 4;
	add.s64 	%rd13908, %rd11, %rd13907;
	st.local.u32 	[%rd13908], %r5516;
	mov.pred 	%p18225, 0;
	mov.u32 	%r29498, %r5518;
	mov.u32 	%r29499, %r5516;
$L__BB1_15332:
	not.pred 	%p15752, %p18225;
	@%p15752 bra 	$L__BB1_15351;
	mov.b32 	%r29495, 3;
$L__BB1_15334:
	mov.u32 	%r5988, %r29495;
	add.s32 	%r5989, %r29499, -1;
	sub.s32 	%r23952, %r29498, %r5988;
	add.s32 	%r23953, %r23952, 1;
	setp.gt.u32 	%p15754, %r23952, 2147483646;
	abs.s32 	%r23954, %r23952;
	selp.b32 	%r5990, %r23954, 0, %p15754;
	sub.s32 	%r29497, %r5989, %r5990;
	selp.b32 	%r29496, 1, %r23953, %p15754;
	setp.lt.s32 	%p15755, %r29497, 1;
	setp.ge.s32 	%p15756, %r29496, %r29498;
	mov.pred 	%p18226, -1;
	or.pred  	%p15757, %p15755, %p15756;
	@%p15757 bra 	$L__BB1_15350;
	cvt.s64.s32 	%rd13909, %r29498;
	add.s64 	%rd1801, %rd13, %rd13909;
	add.s32 	%r23956, %r29498, -1;
	mad.lo.s32 	%r23957, %r5989, %r5439, %r23956;
	mul.wide.s32 	%rd13910, %r23957, 8;
	add.s64 	%rd13911, %rd9, %rd13910;
	ld.local.f64 	%fd7130, [%rd13911];
	abs.f64 	%fd7131, %fd7130;
	add.s32 	%r23958, %r23956, %r5990;
	sub.s32 	%r23959, %r23958, %r29496;
	mul.wide.s32 	%rd13912, %r23959, 8;
	add.s64 	%rd1802, %rd1, %rd13912;
$L__BB1_15336:
	cvt.s64.s32 	%rd13913, %r29499;
	add.s64 	%rd1803, %rd12, %rd13913;
	not.b32 	%r23960, %r29497;
	add.s32 	%r5995, %r29499, %r23960;
	not.b32 	%r23961, %r29496;
	add.s32 	%r5996, %r29498, %r23961;
	setp.eq.s32 	%p15758, %r5995, 0;
	setp.gt.s32 	%p15759, %r5996, 0;
	and.pred  	%p15760, %p15758, %p15759;
	@%p15760 bra 	$L__BB1_15341;
	setp.eq.s32 	%p15761, %r5996, 0;
	setp.gt.s32 	%p15762, %r5995, 0;
	and.pred  	%p15763, %p15762, %p15761;
	@%p15763 bra 	$L__BB1_15341;
	setp.eq.s32 	%p15764, %r5995, 1;
	setp.eq.s32 	%p15765, %r5996, 1;
	and.pred  	%p15766, %p15764, %p15765;
	@%p15766 bra 	$L__BB1_15340;
	ld.global.f64 	%fd22784, [%rd1802+24952];
	cvt.u64.u32 	%rd13914, %r29497;
	add.s64 	%rd13915, %rd12, %rd13914;
	cvt.s64.s32 	%rd13916, %r29496;
	add.s64 	%rd13917, %rd13, %rd13916;
	ld.local.s8 	%r23962, [%rd13917+1];
	ld.local.u8 	%r23963, [%rd13915+1];
	ld.local.u8 	%r23964, [%rd13915];
	prmt.b32 	%r23965, %r23964, %r23963, 0x3340U;
	ld.local.u8 	%r23966, [%rd13917];
	prmt.b32 	%r23967, %r23966, 0, 0x3340U;
	prmt.b32 	%r23968, %r23965, %r23967, 0x5410U;
	mov.b32 	%r23969, 334205;
	dp4a.s32.u32 	%r23970, %r23968, %r23969, %r23962;
	mul.wide.s32 	%rd13918, %r23970, 8;
	add.s64 	%rd13919, %rd1, %rd13918;
	ld.global.f64 	%fd22785, [%rd13919+30440];
	add.f64 	%fd22786, %fd22784, %fd22785;
	cvt.s64.s32 	%rd13920, %r29499;
	add.s64 	%rd13921, %rd12, %rd13920;
	ld.local.s8 	%r23971, [%rd13921+-1];
	ld.local.u8 	%r23972, [%rd1801];
	ld.local.u8 	%r23973, [%rd1801+-1];
	prmt.b32 	%r23974, %r23973, %r23972, 0x3340U;
	ld.local.u8 	%r23975, [%rd13921];
	prmt.b32 	%r23976, %r23975, 0, 0x3340U;
	prmt.b32 	%r23977, %r23974, %r23976, 0x5410U;
	mov.b32 	%r23978, 359705;
	dp4a.s32.u32 	%r23979, %r23977, %r23978, %r23971;
	mul.wide.s32 	%rd13922, %r23979, 8;
	add.s64 	%rd13923, %rd1, %rd13922;
	ld.global.f64 	%fd22787, [%rd13923+30440];
	add.f64 	%fd22788, %fd22786, %fd22787;
	add.s32 	%r23980, %r29497, -1;
	mad.lo.s32 	%r23981, %r23980, %r5439, %r29496;
	add.s32 	%r23982, %r23981, -1;
	mul.wide.s32 	%rd13924, %r23982, 8;
	add.s64 	%rd13925, %rd8, %rd13924;
	ld.local.f64 	%fd22789, [%rd13925];
	add.f64 	%fd22790, %fd22788, %fd22789;
	ld.global.f64 	%fd22791, [%rd1802+24232];
	ld.global.f64 	%fd22792, [%rd13919+25440];
	add.f64 	%fd22793, %fd22791, %fd22792;
	ld.global.f64 	%fd22794, [%rd13923+25440];
	add.f64 	%fd22795, %fd22793, %fd22794;
	sub.s32 	%r23983, %r5995, %r5996;
	abs.s32 	%r23984, %r23983;
	cvt.rn.f64.s32 	%fd22796, %r23984;
	fma.rn.f64 	%fd22797, %fd22796, 0dBFEEF3E864B31D04, %fd22795;
	add.s64 	%rd13926, %rd9, %rd13924;
	ld.local.f64 	%fd22798, [%rd13926];
	add.f64 	%fd22799, %fd22798, %fd22797;
	abs.f64 	%fd22800, %fd22790;
	setp.gt.f64 	%p15767, %fd22800, 0d41CDCD64FF800000;
	selp.f64 	%fd27667, 0dBFF0000000000000, %fd22799, %p15767;
	selp.f64 	%fd27666, 0d7FF0000000000000, %fd22790, %p15767;
	bra.uni 	$L__BB1_15346;
$L__BB1_15340:
	cvt.u64.u32 	%rd13927, %r29497;
	add.s64 	%rd13928, %rd12, %rd13927;
	cvt.s64.s32 	%rd13929, %r29496;
	add.s64 	%rd13930, %rd13, %rd13929;
	ld.local.s8 	%r23985, [%rd13930+1];
	ld.local.u8 	%r23986, [%rd13928+1];
	ld.local.u8 	%r23987, [%rd13928];
	prmt.b32 	%r23988, %r23987, %r23986, 0x3340U;
	ld.local.u8 	%r23989, [%rd13930];
	prmt.b32 	%r23990, %r23989, 0, 0x3340U;
	prmt.b32 	%r23991, %r23988, %r23990, 0x5410U;
	mov.b32 	%r23992, 334205;
	dp4a.s32.u32 	%r23993, %r23991, %r23992, %r23985;
	mul.wide.s32 	%rd13931, %r23993, 8;
	add.s64 	%rd13932, %rd1, %rd13931;
	ld.global.f64 	%fd22801, [%rd13932+10000];
	ld.local.s8 	%r23994, [%rd1803+-1];
	ld.local.u8 	%r23995, [%rd1801];
	ld.local.u8 	%r23996, [%rd1801+-1];
	prmt.b32 	%r23997, %r23996, %r23995, 0x3340U;
	ld.local.u8 	%r23998, [%rd1803];
	prmt.b32 	%r23999, %r23998, 0, 0x3340U;
	prmt.b32 	%r24000, %r23997, %r23999, 0x5410U;
	mov.b32 	%r24001, 359705;
	dp4a.s32.u32 	%r24002, %r24000, %r24001, %r23994;
	mul.wide.s32 	%rd13933, %r24002, 8;
	add.s64 	%rd13934, %rd1, %rd13933;
	ld.global.f64 	%fd22802, [%rd13934+10000];
	add.f64 	%fd22803, %fd22801, %fd22802;
	add.s32 	%r24003, %r29497, -1;
	mad.lo.s32 	%r24004, %r24003, %r5439, %r29496;
	add.s32 	%r24005, %r24004, -1;
	mul.wide.s32 	%rd13935, %r24005, 8;
	add.s64 	%rd13936, %rd9, %rd13935;
	ld.local.f64 	%fd22804, [%rd13936];
	add.f64 	%fd22805, %fd22803, %fd22804;
	ld.global.f64 	%fd22806, [%rd13932+15000];
	ld.global.f64 	%fd22807, [%rd13934+15000];
	add.f64 	%fd22808, %fd22806, %fd22807;
	add.s64 	%rd13937, %rd8, %rd13935;
	ld.local.f64 	%fd22809, [%rd13937];
	add.f64 	%fd22810, %fd22808, %fd22809;
	abs.f64 	%fd22811, %fd22810;
	setp.gt.f64 	%p15768, %fd22811, 0d41CDCD64FF800000;
	selp.f64 	%fd22812, 0dBFF0000000000000, %fd22805, %p15768;
	selp.f64 	%fd22813, 0d7FF0000000000000, %fd22810, %p15768;
	add.f64 	%fd22814, %fd22813, 0d4069000000000000;
	add.f64 	%fd22815, %fd22812, 0dC016CCCCCCCCCCCD;
	add.f64 	%fd22816, %fd6389, %fd22815;
	div.rn.f64 	%fd22817, %fd22814, %fd22816;
	add.s32 	%r24006, %r29499, -1;
	mad.lo.s32 	%r24007, %r24006, %r5439, %r29498;
	add.s32 	%r24008, %r24007, -1;
	mul.wide.s32 	%rd13938, %r24008, 8;
	add.s64 	%rd13939, %rd8, %rd13938;
	ld.local.f64 	%fd22818, [%rd13939];
	add.f64 	%fd22819, %fd22818, 0d4069000000000000;
	add.f64 	%fd22820, %fd7130, 0dC016CCCCCCCCCCCD;
	add.f64 	%fd22821, %fd6389, %fd22820;
	div.rn.f64 	%fd22822, %fd22819, %fd22821;
	setp.ltu.f64 	%p15769, %fd22817, %fd22822;
	selp.f64 	%fd27666, 0d7FF0000000000000, %fd22813, %p15769;
	selp.f64 	%fd27667, 0dBFF0000000000000, %fd22812, %p15769;
	bra.uni 	$L__BB1_15346;
$L__BB1_15341:
	setp.eq.s32 	%p15770, %r5996, 1;
	setp.eq.s32 	%p15771, %r5995, 1;
	or.pred  	%p15772, %p15771, %p15770;
	@%p15772 bra 	$L__BB1_15343;
	ld.global.f64 	%fd22823, [%rd1802+25192];
	cvt.u64.u32 	%rd13940, %r29497;
	add.s64 	%rd13941, %rd12, %rd13940;
	ld.local.s8 	%r24009, [%rd13941];
	mul.wide.s32 	%rd13942, %r24009, 5;
	cvt.s64.s32 	%rd13943, %r29496;
	add.s64 	%rd13944, %rd13, %rd13943;
	ld.local.s8 	%rd13945, [%rd13944];
	add.s64 	%rd13946, %rd13942, %rd13945;
	shl.b64 	%rd13947, %rd13946, 3;
	add.s64 	%rd13948, %rd1, %rd13947;
	ld.global.f64 	%fd22824, [%rd13948+45640];
	add.f64 	%fd22825, %fd22823, %fd22824;
	ld.local.s8 	%r24010, [%rd1803];
	mul.wide.s32 	%rd13949, %r24010, 5;
	ld.local.s8 	%rd13950, [%rd1801];
	add.s64 	%rd13951, %rd13949, %rd13950;
	shl.b64 	%rd13952, %rd13951, 3;
	add.s64 	%rd13953, %rd1, %rd13952;
	ld.global.f64 	%fd22826, [%rd13953+45640];
	add.f64 	%fd22827, %fd22825, %fd22826;
	add.s32 	%r24011, %r29497, -1;
	mad.lo.s32 	%r24012, %r24011, %r5439, %r29496;
	add.s32 	%r24013, %r24012, -1;
	mul.wide.s32 	%rd13954, %r24013, 8;
	add.s64 	%rd13955, %rd8, %rd13954;
	ld.local.f64 	%fd22828, [%rd13955];
	add.f64 	%fd22829, %fd22827, %fd22828;
	ld.global.f64 	%fd22830, [%rd1802+24472];
	ld.global.f64 	%fd22831, [%rd13948+45440];
	add.f64 	%fd22832, %fd22830, %fd22831;
	ld.global.f64 	%fd22833, [%rd13953+45440];
	add.f64 	%fd22834, %fd22832, %fd22833;
	add.s64 	%rd13956, %rd9, %rd13954;
	ld.local.f64 	%fd22835, [%rd13956];
	add.f64 	%fd22836, %fd22834, %fd22835;
	abs.f64 	%fd22837, %fd22829;
	setp.gt.f64 	%p15773, %fd22837, 0d41CDCD64FF800000;
	selp.f64 	%fd27667, 0dBFF0000000000000, %fd22836, %p15773;
	selp.f64 	%fd27666, 0d7FF0000000000000, %fd22829, %p15773;
	bra.uni 	$L__BB1_15346;
$L__BB1_15343:
	setp.eq.s32 	%p15774, %r5995, 1;
	setp.eq.s32 	%p15775, %r5996, 1;
	setp.eq.s32 	%p15776, %r5995, 0;
	and.pred  	%p15777, %p15776, %p15775;
	setp.eq.s32 	%p15778, %r5996, 0;
	and.pred  	%p15779, %p15774, %p15778;
	or.pred  	%p15780, %p15777, %p15779;
	mov.f64 	%fd27665, 0d0000000000000000;
	mov.f64 	%fd27664, 0dC0A9300000000000;
	not.pred 	%p15781, %p15780;
	@%p15781 bra 	$L__BB1_15345;
	sub.s32 	%r24014, %r29498, %r5988;
	setp.gt.u32 	%p15782, %r24014, 2147483646;
	abs.s32 	%r24015, %r24014;
	selp.b32 	%r24016, %r24015, 0, %p15782;
	add.s32 	%r24017, %r29498, %r24016;
	add.s32 	%r24018, %r24014, 1;
	selp.b32 	%r24019, 1, %r24018, %p15782;
	not.b32 	%r24020, %r24019;
	add.s32 	%r24021, %r24020, %r24017;
	mul.wide.u32 	%rd13957, %r24021, 8;
	add.s64 	%rd13958, %rd1, %rd13957;
	ld.global.f64 	%fd22840, [%rd13958+25192];
	cvt.u64.u32 	%rd13959, %r29497;
	add.s64 	%rd13960, %rd12, %rd13959;
	cvt.s64.s32 	%rd13961, %r29496;
	add.s64 	%rd13962, %rd13, %rd13961;
	ld.local.s8 	%r24022, [%rd1801];
	ld.local.u8 	%r24023, [%rd13960];
	ld.local.u8 	%r24024, [%rd1803];
	prmt.b32 	%r24025, %r24023, %r24024, 0x3340U;
	ld.local.u8 	%r24026, [%rd13962];
	prmt.b32 	%r24027, %r24026, 0, 0x3340U;
	prmt.b32 	%r24028, %r24025, %r24027, 0x5410U;
	mov.b32 	%r24029, 334205;
	dp4a.s32.u32 	%r24030, %r24028, %r24029, %r24022;
	mul.wide.s32 	%rd13963, %r24030, 8;
	add.s64 	%rd13964, %rd1, %rd13963;
	ld.global.f64 	%fd22841, [%rd13964+5000];
	add.f64 	%fd27665, %fd22840, %fd22841;
	ld.global.f64 	%fd22842, [%rd13958+24472];
	ld.global.f64 	%fd22843, [%rd13964];
	add.f64 	%fd27664, %fd22842, %fd22843;
$L__BB1_15345:
	add.s32 	%r24031, %r29497, -1;
	mad.lo.s32 	%r24032, %r24031, %r5439, %r29496;
	add.s32 	%r24033, %r24032, -1;
	mul.wide.s32 	%rd13965, %r24033, 8;
	add.s64 	%rd13966, %rd8, %rd13965;
	ld.local.f64 	%fd22844, [%rd13966];
	add.f64 	%fd22845, %fd27665, %fd22844;
	add.s64 	%rd13967, %rd9, %rd13965;
	ld.local.f64 	%fd22846, [%rd13967];
	add.f64 	%fd22847, %fd27664, %fd22846;
	abs.f64 	%fd22848, %fd22845;
	setp.gt.f64 	%p15783, %fd22848, 0d41CDCD64FF800000;
	selp.f64 	%fd27667, 0dBFF0000000000000, %fd22847, %p15783;
	selp.f64 	%fd27666, 0d7FF0000000000000, %fd22845, %p15783;
$L__BB1_15346:
	abs.f64 	%fd22849, %fd27667;
	max.f64 	%fd22851, %fd7131, %fd22849;
	setp.gt.f64 	%p15784, %fd22851, 0d41CDCD64FF800000;
	sub.f64 	%fd22852, %fd7130, %fd27667;
	abs.f64 	%fd22853, %fd22852;
	setp.geu.f64 	%p15785, %fd22853, 0d3EE4F8B588E368F1;
	or.pred  	%p15786, %p15784, %p15785;
	@%p15786 bra 	$L__BB1_15349;
	add.s32 	%r24034, %r29499, -1;
	mad.lo.s32 	%r24035, %r24034, %r5439, %r29498;
	add.s32 	%r24036, %r24035, -1;
	mul.wide.s32 	%rd13968, %r24036, 8;
	add.s64 	%rd13969, %rd8, %rd13968;
	ld.local.f64 	%fd22855, [%rd13969];
	abs.f64 	%fd22856, %fd22855;
	abs.f64 	%fd22857, %fd27666;
	max.f64 	%fd22859, %fd22856, %fd22857;
	setp.gt.f64 	%p15787, %fd22859, 0d41CDCD64FF800000;
	sub.f64 	%fd22860, %fd22855, %fd27666;
	abs.f64 	%fd22861, %fd22860;
	setp.geu.f64 	%p15788, %fd22861, 0d3EE4F8B588E368F1;
	or.pred  	%p15789, %p15787, %p15788;
	@%p15789 bra 	$L__BB1_15349;
	add.s32 	%r24037, %r29497, -1;
	mul.wide.u32 	%rd13970, %r24037, 4;
	add.s64 	%rd13971, %rd10, %rd13970;
	st.local.u32 	[%rd13971], %r29496;
	mul.wide.s32 	%rd13972, %r29496, 4;
	add.s64 	%rd13973, %rd11, %rd13972;
	st.local.u32 	[%rd13973+-4], %r29497;
	mov.pred 	%p18226, 0;
	mov.u32 	%r29498, %r29496;
	mov.u32 	%r29499, %r29497;
	bra.uni 	$L__BB1_15350;
$L__BB1_15349:
	add.s32 	%r5997, %r29497, -1;
	add.s32 	%r29496, %r29496, 1;
	setp.gt.s32 	%p15792, %r29497, 1;
	setp.lt.s32 	%p15793, %r29496, %r29498;
	and.pred  	%p15794, %p15792, %p15793;
	mov.u32 	%r29497, %r5997;
	@%p15794 bra 	$L__BB1_15336;
$L__BB1_15350:
	add.s32 	%r29495, %r5988, 1;
	setp.lt.u32 	%p15795, %r5988, 32;
	and.pred  	%p15796, %p18226, %p15795;
	@%p15796 bra 	$L__BB1_15334;
$L__BB1_15351:
	cvt.s64.s32 	%rd13974, %r29498;
	add.s64 	%rd13975, %rd13, %rd13974;
	ld.local.u8 	%rs6986, [%rd13975];
	bra.uni 	$L__BB1_14206;
$L__BB1_15352:
	mov.pred 	%p18227, -1;
	min.s32 	%r24038, %r29509, %r29510;
	setp.lt.s32 	%p15798, %r24038, 2;
	@%p15798 bra 	$L__BB1_15355;
	cvt.u64.u32 	%rd13976, %r5371;
	add.s64 	%rd13977, %rd6, %rd13976;
	cvt.u64.u32 	%rd13978, %r29510;
	add.s64 	%rd13979, %rd6, %rd13978;
	cvt.u64.u32 	%rd13980, %r5373;
	add.s64 	%rd13981, %rd7, %rd13980;
	cvt.u64.u32 	%rd13982, %r29509;
	add.s64 	%rd13983, %rd7, %rd13982;
	ld.local.s8 	%r24039, [%rd13983];
	ld.local.u8 	%r24040, [%rd13977];
	ld.local.u8 	%r24041, [%rd13979];
	prmt.b32 	%r24042, %r24041, %r24040, 0x3340U;
	ld.local.u8 	%r24043, [%rd13981];
	prmt.b32 	%r24044, %r24043, 0, 0x3340U;
	prmt.b32 	%r24045, %r24042, %r24044, 0x5410U;
	mov.b32 	%r24046, 359705;
	dp4a.s32.u32 	%r24047, %r24045, %r24046, %r24039;
	mul.wide.s32 	%rd13984, %r24047, 8;
	add.s64 	%rd13985, %rd1, %rd13984;
	ld.global.f64 	%fd22863, [%rd13985];
	sub.s32 	%r24048, %r5372, %r5284;
	add.s32 	%r6004, %r29509, -2;
	add.s32 	%r24049, %r6004, %r24048;
	mul.wide.s32 	%rd13986, %r24049, 8;
	add.s64 	%rd13987, %rd3, %rd13986;
	ld.local.f64 	%fd22864, [%rd13987];
	add.f64 	%fd22865, %fd22863, %fd22864;
	abs.f64 	%fd22866, %fd22865;
	max.f64 	%fd22868, %fd6379, %fd22866;
	setp.gt.f64 	%p15800, %fd22868, 0d41CDCD64FF800000;
	sub.f64 	%fd22869, %fd6378, %fd22865;
	abs.f64 	%fd22870, %fd22869;
	setp.geu.f64 	%p15801, %fd22870, 0d3EE4F8B588E368F1;
	or.pred  	%p15802, %p15800, %p15801;
	@%p15802 bra 	$L__BB1_15355;
	add.s32 	%r24050, %r29510, -2;
	mul.wide.u32 	%rd13988, %r24050, 4;
	add.s64 	%rd13989, %rd4, %rd13988;
	st.local.u32 	[%rd13989], %r5373;
	mul.wide.u32 	%rd13990, %r6004, 4;
	add.s64 	%rd13991, %rd5, %rd13990;
	st.local.u32 	[%rd13991], %r5371;
	mov.pred 	%p18227, 0;
	mov.u32 	%r29509, %r5373;
	mov.u32 	%r29510, %r5371;
$L__BB1_15355:
	not.pred 	%p15804, %p18227;
	@%p15804 bra 	$L__BB1_15374;
	mov.b32 	%r29506, 3;
$L__BB1_15357:
	mov.u32 	%r6009, %r29506;
	add.s32 	%r6010, %r29510, -1;
	sub.s32 	%r24052, %r29509, %r6009;
	add.s32 	%r24053, %r24052, 1;
	setp.gt.u32 	%p15806, %r24052, 2147483646;
	abs.s32 	%r24054, %r24052;
	selp.b32 	%r6011, %r24054, 0, %p15806;
	sub.s32 	%r29508, %r6010, %r6011;
	selp.b32 	%r29507, 1, %r24053, %p15806;
	setp.lt.s32 	%p15807, %r29508, 1;
	setp.ge.s32 	%p15808, %r29507, %r29509;
	mov.pred 	%p18228, -1;
	or.pred  	%p15809, %p15807, %p15808;
	@%p15809 bra 	$L__BB1_15373;
	add.s32 	%r24056, %r29509, -1;
	mad.lo.s32 	%r24057, %r6010, %r5284, %r24056;
	mul.wide.s32 	%rd13992, %r24057, 8;
	add.s64 	%rd13993, %rd3, %rd13992;
	ld.local.f64 	%fd7146, [%rd13993];
	abs.f64 	%fd7147, %fd7146;
	add.s32 	%r24058, %r24056, %r6011;
	sub.s32 	%r24059, %r24058, %r29507;
	mul.wide.s32 	%rd13994, %r24059, 8;
	add.s64 	%rd1804, %rd1, %rd13994;
$L__BB1_15359:
	cvt.s64.s32 	%rd13995, %r29509;
	add.s64 	%rd1805, %rd7, %rd13995;
	not.b32 	%r24060, %r29508;
	add.s32 	%r6016, %r29510, %r24060;
	not.b32 	%r24061, %r29507;
	add.s32 	%r6017, %r29509, %r24061;
	setp.eq.s32 	%p15810, %r6016, 0;
	setp.gt.s32 	%p15811, %r6017, 0;
	and.pred  	%p15812, %p15810, %p15811;
	@%p15812 bra 	$L__BB1_15364;
	setp.eq.s32 	%p15813, %r6017, 0;
	setp.gt.s32 	%p15814, %r6016, 0;
	and.pred  	%p15815, %p15814, %p15813;
	@%p15815 bra 	$L__BB1_15364;
	setp.eq.s32 	%p15816, %r6016, 1;
	setp.eq.s32 	%p15817, %r6017, 1;
	and.pred  	%p15818, %p15816, %p15817;
	@%p15818 bra 	$L__BB1_15363;
	ld.global.f64 	%fd22872, [%rd1804+24952];
	cvt.u64.u32 	%rd13996, %r29508;
	add.s64 	%rd13997, %rd6, %rd13996;
	cvt.s64.s32 	%rd13998, %r29507;
	add.s64 	%rd13999, %rd7, %rd13998;
	ld.local.s8 	%r24062, [%rd13999+1];
	ld.local.u8 	%r24063, [%rd13997+1];
	ld.local.u8 	%r24064, [%rd13997];
	prmt.b32 	%r24065, %r24064, %r24063, 0x3340U;
	ld.local.u8 	%r24066, [%rd13999];
	prmt.b32 	%r24067, %r24066, 0, 0x3340U;
	prmt.b32 	%r24068, %r24065, %r24067, 0x5410U;
	mov.b32 	%r24069, 334205;
	dp4a.s32.u32 	%r24070, %r24068, %r24069, %r24062;
	mul.wide.s32 	%rd14000, %r24070, 8;
	add.s64 	%rd14001, %rd1, %rd14000;
	ld.global.f64 	%fd22873, [%rd14001+30440];
	add.f64 	%fd22874, %fd22872, %fd22873;
	cvt.s64.s32 	%rd14002, %r29509;
	add.s64 	%rd14003, %rd7, %rd14002;
	cvt.s64.s32 	%rd14004, %r29510;
	add.s64 	%rd14005, %rd6, %rd14004;
	ld.local.s8 	%r24071, [%rd14005+-1];
	ld.local.u8 	%r24072, [%rd14003];
	ld.local.u8 	%r24073, [%rd14003+-1];
	prmt.b32 	%r24074, %r24073, %r24072, 0x3340U;
	ld.local.u8 	%r24075, [%rd14005];
	prmt.b32 	%r24076, %r24075, 0, 0x3340U;
	prmt.b32 	%r24077, %r24074, %r24076, 0x5410U;
	mov.b32 	%r24078, 359705;
	dp4a.s32.u32 	%r24079, %r24077, %r24078, %r24071;
	mul.wide.s32 	%rd14006, %r24079, 8;
	add.s64 	%rd14007, %rd1, %rd14006;
	ld.global.f64 	%fd22875, [%rd14007+30440];
	add.f64 	%fd22876, %fd22874, %fd22875;
	add.s32 	%r24080, %r29508, -1;
	mad.lo.s32 	%r24081, %r24080, %r5284, %r29507;
	add.s32 	%r24082, %r24081, -1;
	mul.wide.s32 	%rd14008, %r24082, 8;
	add.s64 	%rd14009, %rd2, %rd14008;
	ld.local.f64 	%fd22877, [%rd14009];
	add.f64 	%fd22878, %fd22876, %fd22877;
	ld.global.f64 	%fd22879, [%rd1804+24232];
	ld.global.f64 	%fd22880, [%rd14001+25440];
	add.f64 	%fd22881, %fd22879, %fd22880;
	ld.global.f64 	%fd22882, [%rd14007+25440];
	add.f64 	%fd22883, %fd22881, %fd22882;
	sub.s32 	%r24083, %r6016, %r6017;
	abs.s32 	%r24084, %r24083;
	cvt.rn.f64.s32 	%fd22884, %r24084;
	fma.rn.f64 	%fd22885, %fd22884, 0dBFEEF3E864B31D04, %fd22883;
	add.s64 	%rd14010, %rd3, %rd14008;
	ld.local.f64 	%fd22886, [%rd14010];
	add.f64 	%fd22887, %fd22886, %fd22885;
	abs.f64 	%fd22888, %fd22878;
	setp.gt.f64 	%p15819, %fd22888, 0d41CDCD64FF800000;
	selp.f64 	%fd27670, 0dBFF0000000000000, %fd22887, %p15819;
	selp.f64 	%fd27671, 0d7FF0000000000000, %fd22878, %p15819;
	bra.uni 	$L__BB1_15369;
$L__BB1_15363:
	cvt.u64.u32 	%rd14011, %r29508;
	add.s64 	%rd14012, %rd6, %rd14011;
	cvt.s64.s32 	%rd14013, %r29507;
	add.s64 	%rd14014, %rd7, %rd14013;
	ld.local.s8 	%r24085, [%rd14014+1];
	ld.local.u8 	%r24086, [%rd14012+1];
	ld.local.u8 	%r24087, [%rd14012];
	prmt.b32 	%r24088, %r24087, %r24086, 0x3340U;
	ld.local.u8 	%r24089, [%rd14014];
	prmt.b32 	%r24090, %r24089, 0, 0x3340U;
	prmt.b32 	%r24091, %r24088, %r24090, 0x5410U;
	mov.b32 	%r24092, 334205;
	dp4a.s32.u32 	%r24093, %r24091, %r24092, %r24085;
	mul.wide.s32 	%rd14015, %r24093, 8;
	add.s64 	%rd14016, %rd1, %rd14015;
	ld.global.f64 	%fd22889, [%rd14016+10000];
	cvt.s64.s32 	%rd14017, %r29510;
	add.s64 	%rd14018, %rd6, %rd14017;
	ld.local.s8 	%r24094, [%rd14018+-1];
	ld.local.u8 	%r24095, [%rd1805];
	ld.local.u8 	%r24096, [%rd1805+-1];
	prmt.b32 	%r24097, %r24096, %r24095, 0x3340U;
	ld.local.u8 	%r24098, [%rd14018];
	prmt.b32 	%r24099, %r24098, 0, 0x3340U;
	prmt.b32 	%r24100, %r24097, %r24099, 0x5410U;
	mov.b32 	%r24101, 359705;
	dp4a.s32.u32 	%r24102, %r24100, %r24101, %r24094;
	mul.wide.s32 	%rd14019, %r24102, 8;
	add.s64 	%rd14020, %rd1, %rd14019;
	ld.global.f64 	%fd22890, [%rd14020+10000];
	add.f64 	%fd22891, %fd22889, %fd22890;
	add.s32 	%r24103, %r29508, -1;
	mad.lo.s32 	%r24104, %r24103, %r5284, %r29507;
	add.s32 	%r24105, %r24104, -1;
	mul.wide.s32 	%rd14021, %r24105, 8;
	add.s64 	%rd14022, %rd3, %rd14021;
	ld.local.f64 	%fd22892, [%rd14022];
	add.f64 	%fd22893, %fd22891, %fd22892;
	ld.global.f64 	%fd22894, [%rd14016+15000];
	ld.global.f64 	%fd22895, [%rd14020+15000];
	add.f64 	%fd22896, %fd22894, %fd22895;
	add.s64 	%rd14023, %rd2, %rd14021;
	ld.local.f64 	%fd22897, [%rd14023];
	add.f64 	%fd22898, %fd22896, %fd22897;
	abs.f64 	%fd22899, %fd22898;
	setp.gt.f64 	%p15820, %fd22899, 0d41CDCD64FF800000;
	selp.f64 	%fd22900, 0dBFF0000000000000, %fd22893, %p15820;
	selp.f64 	%fd22901, 0d7FF0000000000000, %fd22898, %p15820;
	add.f64 	%fd22902, %fd22901, 0d4069000000000000;
	add.f64 	%fd22903, %fd22900, 0dC016CCCCCCCCCCCD;
	add.f64 	%fd22904, %fd6151, %fd22903;
	div.rn.f64 	%fd22905, %fd22902, %fd22904;
	add.s32 	%r24106, %r29510, -1;
	mad.lo.s32 	%r24107, %r24106, %r5284, %r29509;
	add.s32 	%r24108, %r24107, -1;
	mul.wide.s32 	%rd14024, %r24108, 8;
	add.s64 	%rd14025, %rd2, %rd14024;
	ld.local.f64 	%fd22906, [%rd14025];
	add.f64 	%fd22907, %fd22906, 0d4069000000000000;
	add.f64 	%fd22908, %fd7146, 0dC016CCCCCCCCCCCD;
	add.f64 	%fd22909, %fd6151, %fd22908;
	div.rn.f64 	%fd22910, %fd22907, %fd22909;
	setp.ltu.f64 	%p15821, %fd22905, %fd22910;
	selp.f64 	%fd27670, 0dBFF0000000000000, %fd22900, %p15821;
	selp.f64 	%fd27671, 0d7FF0000000000000, %fd22901, %p15821;
	bra.uni 	$L__BB1_15369;
$L__BB1_15364:
	setp.eq.s32 	%p15822, %r6017, 1;
	setp.eq.s32 	%p15823, %r6016, 1;
	or.pred  	%p15824, %p15823, %p15822;
	@%p15824 bra 	$L__BB1_15366;
	ld.global.f64 	%fd22911, [%rd1804+25192];
	cvt.u64.u32 	%rd14026, %r29508;
	add.s64 	%rd14027, %rd6, %rd14026;
	ld.local.s8 	%r24109, [%rd14027];
	mul.wide.s32 	%rd14028, %r24109, 5;
	cvt.s64.s32 	%rd14029, %r29507;
	add.s64 	%rd14030, %rd7, %rd14029;
	ld.local.s8 	%rd14031, [%rd14030];
	add.s64 	%rd14032, %rd14028, %rd14031;
	shl.b64 	%rd14033, %rd14032, 3;
	add.s64 	%rd14034, %rd1, %rd14033;
	ld.global.f64 	%fd22912, [%rd14034+45640];
	add.f64 	%fd22913, %fd22911, %fd22912;
	cvt.s64.s32 	%rd14035, %r29510;
	add.s64 	%rd14036, %rd6, %rd14035;
	ld.local.s8 	%r24110, [%rd14036];
	mul.wide.s32 	%rd14037, %r24110, 5;
	ld.local.s8 	%rd14038, [%rd1805];
	add.s64 	%rd14039, %rd14037, %rd14038;
	shl.b64 	%rd14040, %rd14039, 3;
	add.s64 	%rd14041, %rd1, %rd14040;
	ld.global.f64 	%fd22914, [%rd14041+45640];
	add.f64 	%fd22915, %fd22913, %fd22914;
	add.s32 	%r24111, %r29508, -1;
	mad.lo.s32 	%r24112, %r24111, %r5284, %r29507;
	add.s32 	%r24113, %r24112, -1;
	mul.wide.s32 	%rd14042, %r24113, 8;
	add.s64 	%rd14043, %rd2, %rd14042;
	ld.local.f64 	%fd22916, [%rd14043];
	add.f64 	%fd22917, %fd22915, %fd22916;
	ld.global.f64 	%fd22918, [%rd1804+24472];
	ld.global.f64 	%fd22919, [%rd14034+45440];
	add.f64 	%fd22920, %fd22918, %fd22919;
	ld.global.f64 	%fd22921, [%rd14041+45440];
	add.f64 	%fd22922, %fd22920, %fd22921;
	add.s64 	%rd14044, %rd3, %rd14042;
	ld.local.f64 	%fd22923, [%rd14044];
	add.f64 	%fd22924, %fd22922, %fd22923;
	abs.f64 	%fd22925, %fd22917;
	setp.gt.f64 	%p15825, %fd22925, 0d41CDCD64FF800000;
	selp.f64 	%fd27670, 0dBFF0000000000000, %fd22924, %p15825;
	selp.f64 	%fd27671, 0d7FF0000000000000, %fd22917, %p15825;
	bra.uni 	$L__BB1_15369;
$L__BB1_15366:
	setp.eq.s32 	%p15826, %r6016, 1;
	setp.eq.s32 	%p15827, %r6017, 1;
	setp.eq.s32 	%p15828, %r6016, 0;
	and.pred  	%p15829, %p15828, %p15827;
	setp.eq.s32 	%p15830, %r6017, 0;
	and.pred  	%p15831, %p15826, %p15830;
	or.pred  	%p15832, %p15829, %p15831;
	mov.f64 	%fd27669, 0d0000000000000000;
	mov.f64 	%fd27668, 0dC0A9300000000000;
	not.pred 	%p15833, %p15832;
	@%p15833 bra 	$L__BB1_15368;
	sub.s32 	%r24114, %r29509, %r6009;
	setp.gt.u32 	%p15834, %r24114, 2147483646;
	abs.s32 	%r24115, %r24114;
	selp.b32 	%r24116, %r24115, 0, %p15834;
	add.s32 	%r24117, %r29509, %r24116;
	add.s32 	%r24118, %r24114, 1;
	selp.b32 	%r24119, 1, %r24118, %p15834;
	not.b32 	%r24120, %r24119;
	add.s32 	%r24121, %r24120, %r24117;
	mul.wide.u32 	%rd14045, %r24121, 8;
	add.s64 	%rd14046, %rd1, %rd14045;
	ld.global.f64 	%fd22928, [%rd14046+25192];
	cvt.u64.u32 	%rd14047, %r29508;
	add.s64 	%rd14048, %rd6, %rd14047;
	cvt.s64.s32 	%rd14049, %r29510;
	add.s64 	%rd14050, %rd6, %rd14049;
	cvt.s64.s32 	%rd14051, %r29507;
	add.s64 	%rd14052, %rd7, %rd14051;
	ld.local.s8 	%r24122, [%rd1805];
	ld.local.u8 	%r24123, [%rd14050];
	ld.local.u8 	%r24124, [%rd14048];
	prmt.b32 	%r24125, %r24124, %r24123, 0x3340U;
	ld.local.u8 	%r24126, [%rd14052];
	prmt.b32 	%r24127, %r24126, 0, 0x3340U;
	prmt.b32 	%r24128, %r24125, %r24127, 0x5410U;
	mov.b32 	%r24129, 334205;
	dp4a.s32.u32 	%r24130, %r24128, %r24129, %r24122;
	mul.wide.s32 	%rd14053, %r24130, 8;
	add.s64 	%rd14054, %rd1, %rd14053;
	ld.global.f64 	%fd22929, [%rd14054+5000];
	add.f64 	%fd27669, %fd22928, %fd22929;
	ld.global.f64 	%fd22930, [%rd14046+24472];
	ld.global.f64 	%fd22931, [%rd14054];
	add.f64 	%fd27668, %fd22930, %fd22931;
$L__BB1_15368:
	add.s32 	%r24131, %r29508, -1;
	mad.lo.s32 	%r24132, %r24131, %r5284, %r29507;
	add.s32 	%r24133, %r24132, -1;
	mul.wide.s32 	%rd14055, %r24133, 8;
	add.s64 	%rd14056, %rd2, %rd14055;
	ld.local.f64 	%fd22932, [%rd14056];
	add.f64 	%fd22933, %fd27669, %fd22932;
	add.s64 	%rd14057, %rd3, %rd14055;
	ld.local.f64 	%fd22934, [%rd14057];
	add.f64 	%fd22935, %fd27668, %fd22934;
	abs.f64 	%fd22936, %fd22933;
	setp.gt.f64 	%p15835, %fd22936, 0d41CDCD64FF800000;
	selp.f64 	%fd27670, 0dBFF0000000000000, %fd22935, %p15835;
	selp.f64 	%fd27671, 0d7FF0000000000000, %fd22933, %p15835;
$L__BB1_15369:
	abs.f64 	%fd22937, %fd27670;
	max.f64 	%fd22939, %fd7147, %fd22937;
	setp.gt.f64 	%p15836, %fd22939, 0d41CDCD64FF800000;
	sub.f64 	%fd22940, %fd7146, %fd27670;
	abs.f64 	%fd22941, %fd22940;
	setp.geu.f64 	%p15837, %fd22941, 0d3EE4F8B588E368F1;
	or.pred  	%p15838, %p15836, %p15837;
	@%p15838 bra 	$L__BB1_15372;
	add.s32 	%r24134, %r29510, -1;
	mad.lo.s32 	%r24135, %r24134, %r5284, %r29509;
	add.s32 	%r24136, %r24135, -1;
	mul.wide.s32 	%rd14058, %r24136, 8;
	add.s64 	%rd14059, %rd2, %rd14058;
	ld.local.f64 	%fd22943, [%rd14059];
	abs.f64 	%fd22944, %fd22943;
	abs.f64 	%fd22945, %fd27671;
	max.f64 	%fd22947, %fd22944, %fd22945;
	setp.gt.f64 	%p15839, %fd22947, 0d41CDCD64FF800000;
	sub.f64 	%fd22948, %fd22943, %fd27671;
	abs.f64 	%fd22949, %fd22948;
	setp.geu.f64 	%p15840, %fd22949, 0d3EE4F8B588E368F1;
	or.pred  	%p15841, %p15839, %p15840;
	@%p15841 bra 	$L__BB1_15372;
	add.s32 	%r24137, %r29508, -1;
	mul.wide.u32 	%rd14060, %r24137, 4;
	add.s64 	%rd14061, %rd4, %rd14060;
	st.local.u32 	[%rd14061], %r29507;
	mul.wide.s32 	%rd14062, %r29507, 4;
	add.s64 	%rd14063, %rd5, %rd14062;
	st.local.u32 	[%rd14063+-4], %r29508;
	mov.pred 	%p18228, 0;
	mov.u32 	%r29509, %r29507;
	mov.u32 	%r29510, %r29508;
	bra.uni 	$L__BB1_15373;
$L__BB1_15372:
	add.s32 	%r6018, %r29508, -1;
	add.s32 	%r29507, %r29507, 1;
	setp.gt.s32 	%p15844, %r29508, 1;
	setp.lt.s32 	%p15845, %r29507, %r29509;
	and.pred  	%p15846, %p15844, %p15845;
	mov.u32 	%r29508, %r6018;
	@%p15846 bra 	$L__BB1_15359;
$L__BB1_15373:
	add.s32 	%r29506, %r6009, 1;
	setp.lt.u32 	%p15847, %r6009, 32;
	and.pred  	%p15848, %p18228, %p15847;
	@%p15848 bra 	$L__BB1_15357;
$L__BB1_15374:
	cvt.s64.s32 	%rd14064, %r29510;
	add.s64 	%rd14065, %rd6, %rd14064;
	ld.local.u8 	%rs6971, [%rd14065];
	cvt.s64.s32 	%rd14066, %r29509;
	add.s64 	%rd14067, %rd7, %rd14066;
	ld.local.u8 	%rs6970, [%rd14067];
	bra.uni 	$L__BB1_13844;
$L__BB1_15375:
	add.s32 	%r29513, %r6025, 1;
$L__BB1_15376:
	setp.eq.s16 	%p15929, %rs1056, %rs1055;
	@%p15929 bra 	$L__BB1_15378;
	setp.gt.u32 	%p15930, %r29513, 5;
	mov.b32 	%r29514, 1;
	mov.u16 	%rs7030, %rs1056;
	@%p15930 bra 	$L__BB1_2311;
	bra.uni 	$L__BB1_15379;
$L__BB1_15378:
	add.s32 	%r29514, %r29513, 1;
	mov.u16 	%rs7030, %rs1055;
$L__BB1_15379:
	setp.eq.s16 	%p15931, %rs1057, %rs7030;
	@%p15931 bra 	$L__BB1_15381;
	setp.gt.u32 	%p15932, %r29514, 5;
	mov.b32 	%r29515, 1;
	@%p15932 bra 	$L__BB1_2311;
	bra.uni 	$L__BB1_15382;
$L__BB1_15381:
	add.s32 	%r29515, %r29514, 1;
$L__BB1_15382:
	setp.eq.s16 	%p15933, %rs1058, %rs1057;
	@%p15933 bra 	$L__BB1_15384;
	setp.gt.u32 	%p15934, %r29515, 5;
	mov.b32 	%r29516, 1;
	mov.u16 	%rs7031, %rs1058;
	@%p15934 bra 	$L__BB1_2311;
	bra.uni 	$L__BB1_15385;
$L__BB1_15384:
	add.s32 	%r29516, %r29515, 1;
	mov.u16 	%rs7031, %rs1057;
$L__BB1_15385:
	setp.eq.s16 	%p15935, %rs1059, %rs7031;
	@%p15935 bra 	$L__BB1_15387;
	setp.gt.u32 	%p15936, %r29516, 5;
	mov.b32 	%r29517, 1;
	@%p15936 bra 	$L__BB1_2311;
	bra.uni 	$L__BB1_15388;
$L__BB1_15387:
	add.s32 	%r29517, %r29516, 1;
$L__BB1_15388:
	setp.eq.s16 	%p15937, %rs1060, %rs1059;
	@%p15937 bra 	$L__BB1_15390;
	setp.gt.u32 	%p15938, %r29517, 5;
	mov.b32 	%r29518, 1;
	mov.u16 	%rs7032, %rs1060;
	@%p15938 bra 	$L__BB1_2311;
	bra.uni 	$L__BB1_15391;
$L__BB1_15390:
	add.s32 	%r29518, %r29517, 1;
	mov.u16 	%rs7032, %rs1059;
$L__BB1_15391:
	setp.eq.s16 	%p15939, %rs1061, %rs7032;
	@%p15939 bra 	$L__BB1_15393;
	setp.gt.u32 	%p15940, %r29518, 5;
	mov.b32 	%r29519, 1;
	@%p15940 bra 	$L__BB1_2311;
	bra.uni 	$L__BB1_15394;
$L__BB1_15393:
	add.s32 	%r29519, %r29518, 1;
$L__BB1_15394:
	setp.eq.s16 	%p15941, %rs1062, %rs1061;
	@%p15941 bra 	$L__BB1_15396;
	setp.gt.u32 	%p15942, %r29519, 5;
	mov.b32 	%r29520, 1;
	mov.u16 	%rs7033, %rs1062;
	@%p15942 bra 	$L__BB1_2311;
	bra.uni 	$L__BB1_15397;
$L__BB1_15396:
	add.s32 	%r29520, %r29519, 1;
	mov.u16 	%rs7033, %rs1061;
$L__BB1_15397:
	setp.eq.s16 	%p15943, %rs1063, %rs7033;
	@%p15943 bra 	$L__BB1_15399;
	setp.gt.u32 	%p15944, %r29520, 5;
	mov.b32 	%r29521, 1;
	@%p15944 bra 	$L__BB1_2311;
	bra.uni 	$L__BB1_15400;
$L__BB1_15399:
	add.s32 	%r29521, %r29520, 1;
$L__BB1_15400:
	setp.eq.s16 	%p15945, %rs1064, %rs1063;
	@%p15945 bra 	$L__BB1_15402;
	setp.gt.u32 	%p15946, %r29521, 5;
	mov.b32 	%r29522, 1;
	mov.u16 	%rs7034, %rs1064;
	@%p15946 bra 	$L__BB1_2311;
	bra.uni 	$L__BB1_15403;
$L__BB1_15402:
	add.s32 	%r29522, %r29521, 1;
	mov.u16 	%rs7034, %rs1063;
$L__BB1_15403:
	setp.eq.s16 	%p15947, %rs1065, %rs7034;
	@%p15947 bra 	$L__BB1_15405;
	setp.gt.u32 	%p15948, %r29522, 5;
	mov.b32 	%r29523, 1;
	@%p15948 bra 	$L__BB1_2311;
	bra.uni 	$L__BB1_15406;
$L__BB1_15405:
	add.s32 	%r29523, %r29522, 1;
$L__BB1_15406:
	setp.eq.s16 	%p15949, %rs1066, %rs1065;
	@%p15949 bra 	$L__BB1_15408;
	setp.gt.u32 	%p15950, %r29523, 5;
	mov.b32 	%r29524, 1;
	mov.u16 	%rs7035, %rs1066;
	@%p15950 bra 	$L__BB1_2311;
	bra.uni 	$L__BB1_15409;
$L__BB1_15408:
	add.s32 	%r29524, %r29523, 1;
	mov.u16 	%rs7035, %rs1065;
$L__BB1_15409:
	setp.eq.s16 	%p15951, %rs1067, %rs7035;
	@%p15951 bra 	$L__BB1_15411;
	setp.gt.u32 	%p15952, %r29524, 5;
	mov.b32 	%r29525, 1;
	@%p15952 bra 	$L__BB1_2311;
	bra.uni 	$L__BB1_15412;
$L__BB1_15411:
	add.s32 	%r29525, %r29524, 1;
$L__BB1_15412:
	setp.eq.s16 	%p15953, %rs1068, %rs1067;
	@%p15953 bra 	$L__BB1_15414;
	setp.gt.u32 	%p15954, %r29525, 5;
	mov.b32 	%r29526, 1;
	mov.u16 	%rs7036, %rs1068;
	@%p15954 bra 	$L__BB1_2311;
	bra.uni 	$L__BB1_15415;
$L__BB1_15414:
	add.s32 	%r29526, %r29525, 1;
	mov.u16 	%rs7036, %rs1067;
$L__BB1_15415:
	setp.eq.s16 	%p15955, %rs1069, %rs7036;
	@%p15955 bra 	$L__BB1_15417;
	setp.gt.u32 	%p15956, %r29526, 5;
	mov.b32 	%r29527, 1;
	@%p15956 bra 	$L__BB1_2311;
	bra.uni 	$L__BB1_15418;
$L__BB1_15417:
	add.s32 	%r29527, %r29526, 1;
$L__BB1_15418:
	setp.eq.s16 	%p15957, %rs1070, %rs1069;
	@%p15957 bra 	$L__BB1_15420;
	setp.gt.u32 	%p15958, %r29527, 5;
	mov.b32 	%r29528, 1;
	mov.u16 	%rs7037, %rs1070;
	@%p15958 bra 	$L__BB1_2311;
	bra.uni 	$L__BB1_15421;
$L__BB1_15420:
	add.s32 	%r29528, %r29527, 1;
	mov.u16 	%rs7037, %rs1069;
$L__BB1_15421:
	setp.eq.s16 	%p15959, %rs1071, %rs7037;
	@%p15959 bra 	$L__BB1_15423;
	setp.gt.u32 	%p15960, %r29528, 5;
	mov.b32 	%r29529, 1;
	@%p15960 bra 	$L__BB1_2311;
	bra.uni 	$L__BB1_15424;
$L__BB1_15423:
	add.s32 	%r29529, %r29528, 1;
$L__BB1_15424:
	setp.eq.s16 	%p15961, %rs1072, %rs1071;
	@%p15961 bra 	$L__BB1_15426;
	setp.gt.u32 	%p15962, %r29529, 5;
	mov.b32 	%r29530, 1;
	mov.u16 	%rs7038, %rs1072;
	@%p15962 bra 	$L__BB1_2311;
	bra.uni 	$L__BB1_15427;
$L__BB1_15426:
	add.s32 	%r29530, %r29529, 1;
	mov.u16 	%rs7038, %rs1071;
$L__BB1_15427:
	setp.eq.s16 	%p15963, %rs1073, %rs7038;
	@%p15963 bra 	$L__BB1_15429;
	setp.gt.u32 	%p15964, %r29530, 5;
	@%p15964 bra 	$L__BB1_2311;
	bra.uni 	$L__BB1_15430;
$L__BB1_15429:
	setp.gt.u32 	%p15965, %r29530, 4;
	@%p15965 bra 	$L__BB1_2311;
$L__BB1_15430:
	mov.b64 	%rd16208, 0;
	setp.eq.s16 	%p15966, %rs1049, 65;
	@%p15966 bra 	$L__BB1_15434;
	setp.ne.s16 	%p15967, %rs1049, 84;
	@%p15967 bra 	$L__BB1_15433;
	mov.b64 	%rd16208, 4;
	bra.uni 	$L__BB1_15434;
$L__BB1_15433:
	setp.eq.s16 	%p15968, %rs1049, 67;
	selp.b64 	%rd16208, 8, 12, %p15968;
$L__BB1_15434:
	mov.b64 	%rd16209, 0;
	setp.eq.s16 	%p15969, %rs1050, 65;
	@%p15969 bra 	$L__BB1_15438;
	setp.ne.s16 	%p15970, %rs1050, 84;
	@%p15970 bra 	$L__BB1_15437;
	mov.b64 	%rd16209, 1;
	bra.uni 	$L__BB1_15438;
$L__BB1_15437:
	selp.b64 	%rd16209, 2, 3, %p15876;
$L__BB1_15438:
	ld.param.u64 	%rd15878, [_Z16candidate_primerPcPiS0_S0_PfS1_S1_iffiiPdS_S0__param_6];
	ld.param.u64 	%rd15870, [_Z16candidate_primerPcPiS0_S0_PfS1_S1_iffiiPdS_S0__param_5];
	add.s64 	%rd14077, %rd16209, %rd16208;
	cvta.to.global.u64 	%rd1811, %rd15870;
	shl.b64 	%rd14078, %rd14077, 2;
	add.s64 	%rd14079, %rd1811, %rd14078;
	ld.global.f32 	%f295, [%rd14079];
	cvta.to.global.u64 	%rd1812, %rd15878;
	add.s64 	%rd14080, %rd1812, %rd14078;
	ld.global.f32 	%f296, [%rd14080];
	mov.b64 	%rd16210, 0;
	@%p15969 bra 	$L__BB1_15442;
	setp.ne.s16 	%p15973, %rs1050, 84;
	@%p15973 bra 	$L__BB1_15441;
	mov.b64 	%rd16210, 4;
	bra.uni 	$L__BB1_15442;
$L__BB1_15441:
	selp.b64 	%rd16210, 8, 12, %p15876;
$L__BB1_15442:
	mov.b64 	%rd16211, 0;
	setp.eq.s16 	%p15975, %rs1051, 65;
	@%p15975 bra 	$L__BB1_15446;
	setp.ne.s16 	%p15976, %rs1051, 84;
	@%p15976 bra 	$L__BB1_15445;
	mov.b64 	%rd16211, 1;
	bra.uni 	$L__BB1_15446;
$L__BB1_15445:
	setp.eq.s16 	%p15977, %rs1051, 67;
	selp.b64 	%rd16211, 2, 3, %p15977;
$L__BB1_15446:
	add.s64 	%rd14085, %rd16211, %rd16210;
	shl.b64 	%rd14086, %rd14085, 2;
	add.s64 	%rd14087, %rd1811, %rd14086;
	ld.global.f32 	%f726, [%rd14087];
	add.f32 	%f727, %f295, 0f00000000;
	add.f32 	%f297, %f727, %f726;
	add.s64 	%rd14088, %rd1812, %rd14086;
	ld.global.f32 	%f728, [%rd14088];
	add.f32 	%f729, %f296, 0f00000000;
	add.f32 	%f298, %f729, %f728;
	mov.b64 	%rd16212, 0;
	@%p15975 bra 	$L__BB1_15450;
	setp.ne.s16 	%p15979, %rs1051, 84;
	@%p15979 bra 	$L__BB1_15449;
	mov.b64 	%rd16212, 4;
	bra.uni 	$L__BB1_15450;
$L__BB1_15449:
	setp.eq.s16 	%p15980, %rs1051, 67;
	selp.b64 	%rd16212, 8, 12, %p15980;
$L__BB1_15450:
	mov.b64 	%rd16213, 0;
	setp.eq.s16 	%p15981, %rs1052, 65;
	@%p15981 bra 	$L__BB1_15454;
	setp.ne.s16 	%p15982, %rs1052, 84;
	@%p15982 bra 	$L__BB1_15453;
	mov.b64 	%rd16213, 1;
	bra.uni 	$L__BB1_15454;
$L__BB1_15453:
	setp.eq.s16 	%p15983, %rs1052, 67;
	selp.b64 	%rd16213, 2, 3, %p15983;
$L__BB1_15454:
	add.s64 	%rd14093, %rd16213, %rd16212;
	shl.b64 	%rd14094, %rd14093, 2;
	add.s64 	%rd14095, %rd1811, %rd14094;
	ld.global.f32 	%f730, [%rd14095];
	add.f32 	%f299, %f297, %f730;
	add.s64 	%rd14096, %rd1812, %rd14094;
	ld.global.f32 	%f731, [%rd14096];
	add.f32 	%f300, %f298, %f731;
	mov.b64 	%rd16214, 0;
	@%p15981 bra 	$L__BB1_15458;
	setp.ne.s16 	%p15985, %rs1052, 84;
	@%p15985 bra 	$L__BB1_15457;
	mov.b64 	%rd16214, 4;
	bra.uni 	$L__BB1_15458;
$L__BB1_15457:
	setp.eq.s16 	%p15986, %rs1052, 67;
	selp.b64 	%rd16214, 8, 12, %p15986;
$L__BB1_15458:
	mov.b64 	%rd16215, 0;
	setp.eq.s16 	%p15987, %rs1053, 65;
	@%p15987 bra 	$L__BB1_15462;
	setp.ne.s16 	%p15988, %rs1053, 84;
	@%p15988 bra 	$L__BB1_15461;
	mov.b64 	%rd16215, 1;
	bra.uni 	$L__BB1_15462;
$L__BB1_15461:
	setp.eq.s16 	%p15989, %rs1053, 67;
	selp.b64 	%rd16215, 2, 3, %p15989;
$L__BB1_15462:
	add.s64 	%rd14101, %rd16215, %rd16214;
	shl.b64 	%rd14102, %rd14101, 2;
	add.s64 	%rd14103, %rd1811, %rd14102;
	ld.global.f32 	%f732, [%rd14103];
	add.f32 	%f301, %f299, %f732;
	add.s64 	%rd14104, %rd1812, %rd14102;
	ld.global.f32 	%f733, [%rd14104];
	add.f32 	%f302, %f300, %f733;
	mov.b64 	%rd16216, 0;
	@%p15987 bra 	$L__BB1_15466;
	setp.ne.s16 	%p15991, %rs1053, 84;
	@%p15991 bra 	$L__BB1_15465;
	mov.b64 	%rd16216, 4;
	bra.uni 	$L__BB1_15466;
$L__BB1_15465:
	setp.eq.s16 	%p15992, %rs1053, 67;
	selp.b64 	%rd16216, 8, 12, %p15992;
$L__BB1_15466:
	mov.b64 	%rd16217, 0;
	setp.eq.s16 	%p15993, %rs1054, 65;
	@%p15993 bra 	$L__BB1_15470;
	setp.ne.s16 	%p15994, %rs1054, 84;
	@%p15994 bra 	$L__BB1_15469;
	mov.b64 	%rd16217, 1;
	bra.uni 	$L__BB1_15470;
$L__BB1_15469:
	setp.eq.s16 	%p15995, %rs1054, 67;
	selp.b64 	%rd16217, 2, 3, %p15995;
$L__BB1_15470:
	add.s64 	%rd14109, %rd16217, %rd16216;
	shl.b64 	%rd14110, %rd14109, 2;
	add.s64 	%rd14111, %rd1811, %rd14110;
	ld.global.f32 	%f734, [%rd14111];
	add.f32 	%f303, %f301, %f734;
	add.s64 	%rd14112, %rd1812, %rd14110;
	ld.global.f32 	%f735, [%rd14112];
	add.f32 	%f304, %f302, %f735;
	mov.b64 	%rd16218, 0;
	@%p15993 bra 	$L__BB1_15474;
	setp.ne.s16 	%p15997, %rs1054, 84;
	@%p15997 bra 	$L__BB1_15473;
	mov.b64 	%rd16218, 4;
	bra.uni 	$L__BB1_15474;
$L__BB1_15473:
	setp.eq.s16 	%p15998, %rs1054, 67;
	selp.b64 	%rd16218, 8, 12, %p15998;
$L__BB1_15474:
	mov.b64 	%rd16219, 0;
	setp.eq.s16 	%p15999, %rs1055, 65;
	@%p15999 bra 	$L__BB1_15478;
	setp.ne.s16 	%p16000, %rs1055, 84;
	@%p16000 bra 	$L__BB1_15477;
	mov.b64 	%rd16219, 1;
	bra.uni 	$L__BB1_15478;
$L__BB1_15477:
	setp.eq.s16 	%p16001, %rs1055, 67;
	selp.b64 	%rd16219, 2, 3, %p16001;
$L__BB1_15478:
	add.s64 	%rd14117, %rd16219, %rd16218;
	shl.b64 	%rd14118, %rd14117, 2;
	add.s64 	%rd14119, %rd1811, %rd14118;
	ld.global.f32 	%f736, [%rd14119];
	add.f32 	%f305, %f303, %f736;
	add.s64 	%rd14120, %rd1812, %rd14118;
	ld.global.f32 	%f737, [%rd14120];
	add.f32 	%f306, %f304, %f737;
	mov.b64 	%rd16220, 0;
	@%p15999 bra 	$L__BB1_15482;
	setp.ne.s16 	%p16003, %rs1055, 84;
	@%p16003 bra 	$L__BB1_15481;
	mov.b64 	%rd16220, 4;
	bra.uni 	$L__BB1_15482;
$L__BB1_15481:
	setp.eq.s16 	%p16004, %rs1055, 67;
	selp.b64 	%rd16220, 8, 12, %p16004;
$L__BB1_15482:
	mov.b64 	%rd16221, 0;
	setp.eq.s16 	%p16005, %rs1056, 65;
	@%p16005 bra 	$L__BB1_15486;
	setp.ne.s16 	%p16006, %rs1056, 84;
	@%p16006 bra 	$L__BB1_15485;
	mov.b64 	%rd16221, 1;
	bra.uni 	$L__BB1_15486;
$L__BB1_15485:
	setp.eq.s16 	%p16007, %rs1056, 67;
	selp.b64 	%rd16221, 2, 3, %p16007;
$L__BB1_15486:
	add.s64 	%rd14125, %rd16221, %rd16220;
	shl.b64 	%rd14126, %rd14125, 2;
	add.s64 	%rd14127, %rd1811, %rd14126;
	ld.global.f32 	%f738, [%rd14127];
	add.f32 	%f307, %f305, %f738;
	add.s64 	%rd14128, %rd1812, %rd14126;
	ld.global.f32 	%f739, [%rd14128];
	add.f32 	%f308, %f306, %f739;
	mov.b64 	%rd16222, 0;
	@%p16005 bra 	$L__BB1_15490;
	setp.ne.s16 	%p16009, %rs1056, 84;
	@%p16009 bra 	$L__BB1_15489;
	mov.b64 	%rd16222, 4;
	bra.uni 	$L__BB1_15490;
$L__BB1_15489:
	setp.eq.s16 	%p16010, %rs1056, 67;
	selp.b64 	%rd16222, 8, 12, %p16010;
$L__BB1_15490:
	mov.b64 	%rd16223, 0;
	setp.eq.s16 	%p16011, %rs1057, 65;
	@%p16011 bra 	$L__BB1_15494;
	setp.ne.s16 	%p16012, %rs1057, 84;
	@%p16012 bra 	$L__BB1_15493;
	mov.b64 	%rd16223, 1;
	bra.uni 	$L__BB1_15494;
$L__BB1_15493:
	setp.eq.s16 	%p16013, %rs1057, 67;
	selp.b64 	%rd16223, 2, 3, %p16013;
$L__BB1_15494:
	add.s64 	%rd14133, %rd16223, %rd16222;
	shl.b64 	%rd14134, %rd14133, 2;
	add.s64 	%rd14135, %rd1811, %rd14134;
	ld.global.f32 	%f740, [%rd14135];
	add.f32 	%f309, %f307, %f740;
	add.s64 	%rd14136, %rd1812, %rd14134;
	ld.global.f32 	%f741, [%rd14136];
	add.f32 	%f310, %f308, %f741;
	mov.b64 	%rd16224, 0;
	@%p16011 bra 	$L__BB1_15498;
	setp.ne.s16 	%p16015, %rs1057, 84;
	@%p16015 bra 	$L__BB1_15497;
	mov.b64 	%rd16224, 4;
	bra.uni 	$L__BB1_15498;
$L__BB1_15497:
	setp.eq.s16 	%p16016, %rs1057, 67;
	selp.b64 	%rd16224, 8, 12, %p16016;
$L__BB1_15498:
	mov.b64 	%rd16225, 0;
	setp.eq.s16 	%p16017, %rs1058, 65;
	@%p16017 bra 	$L__BB1_15502;
	setp.ne.s16 	%p16018, %rs1058, 84;
	@%p16018 bra 	$L__BB1_15501;
	mov.b64 	%rd16225, 1;
	bra.uni 	$L__BB1_15502;
$L__BB1_15501:
	setp.eq.s16 	%p16019, %rs1058, 67;
	selp.b64 	%rd16225, 2, 3, %p16019;
$L__BB1_15502:
	add.s64 	%rd14141, %rd16225, %rd16224;
	shl.b64 	%rd14142, %rd14141, 2;
	add.s64 	%rd14143, %rd1811, %rd14142;
	ld.global.f32 	%f742, [%rd14143];
	add.f32 	%f311, %f309, %f742;
	add.s64 	%rd14144, %rd1812, %rd14142;
	ld.global.f32 	%f743, [%rd14144];
	add.f32 	%f312, %f310, %f743;
	mov.b64 	%rd16226, 0;
	@%p16017 bra 	$L__BB1_15506;
	setp.ne.s16 	%p16021, %rs1058, 84;
	@%p16021 bra 	$L__BB1_15505;
	mov.b64 	%rd16226, 4;
	bra.uni 	$L__BB1_15506;
$L__BB1_15505:
	setp.eq.s16 	%p16022, %rs1058, 67;
	selp.b64 	%rd16226, 8, 12, %p16022;
$L__BB1_15506:
	mov.b64 	%rd16227, 0;
	setp.eq.s16 	%p16023, %rs1059, 65;
	@%p16023 bra 	$L__BB1_15510;
	setp.ne.s16 	%p16024, %rs1059, 84;
	@%p16024 bra 	$L__BB1_15509;
	mov.b64 	%rd16227, 1;
	bra.uni 	$L__BB1_15510;
$L__BB1_15509:
	setp.eq.s16 	%p16025, %rs1059, 67;
	selp.b64 	%rd16227, 2, 3, %p16025;
$L__BB1_15510:
	add.s64 	%rd14149, %rd16227, %rd16226;
	shl.b64 	%rd14150, %rd14149, 2;
	add.s64 	%rd14151, %rd1811, %rd14150;
	ld.global.f32 	%f744, [%rd14151];
	add.f32 	%f313, %f311, %f744;
	add.s64 	%rd14152, %rd1812, %rd14150;
	ld.global.f32 	%f745, [%rd14152];
	add.f32 	%f314, %f312, %f745;
	mov.b64 	%rd16228, 0;
	@%p16023 bra 	$L__BB1_15514;
	setp.ne.s16 	%p16027, %rs1059, 84;
	@%p16027 bra 	$L__BB1_15513;
	mov.b64 	%rd16228, 4;
	bra.uni 	$L__BB1_15514;
$L__BB1_15513:
	setp.eq.s16 	%p16028, %rs1059, 67;
	selp.b64 	%rd16228, 8, 12, %p16028;
$L__BB1_15514:
	mov.b64 	%rd16229, 0;
	setp.eq.s16 	%p16029, %rs1060, 65;
	@%p16029 bra 	$L__BB1_15518;
	setp.ne.s16 	%p16030, %rs1060, 84;
	@%p16030 bra 	$L__BB1_15517;
	mov.b64 	%rd16229, 1;
	bra.uni 	$L__BB1_15518;
$L__BB1_15517:
	setp.eq.s16 	%p16031, %rs1060, 67;
	selp.b64 	%rd16229, 2, 3, %p16031;
$L__BB1_15518:
	add.s64 	%rd14157, %rd16229, %rd16228;
	shl.b64 	%rd14158, %rd14157, 2;
	add.s64 	%rd14159, %rd1811, %rd14158;
	ld.global.f32 	%f746, [%rd14159];
	add.f32 	%f315, %f313, %f746;
	add.s64 	%rd14160, %rd1812, %rd14158;
	ld.global.f32 	%f747, [%rd14160];
	add.f32 	%f316, %f314, %f747;
	mov.b64 	%rd16230, 0;
	@%p16029 bra 	$L__BB1_15522;
	setp.ne.s16 	%p16033, %rs1060, 84;
	@%p16033 bra 	$L__BB1_15521;
	mov.b64 	%rd16230, 4;
	bra.uni 	$L__BB1_15522;
$L__BB1_15521:
	setp.eq.s16 	%p16034, %rs1060, 67;
	selp.b64 	%rd16230, 8, 12, %p16034;
$L__BB1_15522:
	mov.b64 	%rd16231, 0;
	setp.eq.s16 	%p16035, %rs1061, 65;
	@%p16035 bra 	$L__BB1_15526;
	setp.ne.s16 	%p16036, %rs1061, 84;
	@%p16036 bra 	$L__BB1_15525;
	mov.b64 	%rd16231, 1;
	bra.uni 	$L__BB1_15526;
$L__BB1_15525:
	setp.eq.s16 	%p16037, %rs1061, 67;
	selp.b64 	%rd16231, 2, 3, %p16037;
$L__BB1_15526:
	add.s64 	%rd14165, %rd16231, %rd16230;
	shl.b64 	%rd14166, %rd14165, 2;
	add.s64 	%rd14167, %rd1811, %rd14166;
	ld.global.f32 	%f748, [%rd14167];
	add.f32 	%f317, %f315, %f748;
	add.s64 	%rd14168, %rd1812, %rd14166;
	ld.global.f32 	%f749, [%rd14168];
	add.f32 	%f318, %f316, %f749;
	mov.b64 	%rd16232, 0;
	@%p16035 bra 	$L__BB1_15530;
	setp.ne.s16 	%p16039, %rs1061, 84;
	@%p16039 bra 	$L__BB1_15529;
	mov.b64 	%rd16232, 4;
	bra.uni 	$L__BB1_15530;
$L__BB1_15529:
	setp.eq.s16 	%p16040, %rs1061, 67;
	selp.b64 	%rd16232, 8, 12, %p16040;
$L__BB1_15530:
	mov.b64 	%rd16233, 0;
	setp.eq.s16 	%p16041, %rs1062, 65;
	@%p16041 bra 	$L__BB1_15534;
	setp.ne.s16 	%p16042, %rs1062, 84;
	@%p16042 bra 	$L__BB1_15533;
	mov.b64 	%rd16233, 1;
	bra.uni 	$L__BB1_15534;
$L__BB1_15533:
	setp.eq.s16 	%p16043, %rs1062, 67;
	selp.b64 	%rd16233, 2, 3, %p16043;
$L__BB1_15534:
	add.s64 	%rd14173, %rd16233, %rd16232;
	shl.b64 	%rd14174, %rd14173, 2;
	add.s64 	%rd14175, %rd1811, %rd14174;
	ld.global.f32 	%f750, [%rd14175];
	add.f32 	%f319, %f317, %f750;
	add.s64 	%rd14176, %rd1812, %rd14174;
	ld.global.f32 	%f751, [%rd14176];
	add.f32 	%f320, %f318, %f751;
	mov.b64 	%rd16234, 0;
	@%p16041 bra 	$L__BB1_15538;
	setp.ne.s16 	%p16045, %rs1062, 84;
	@%p16045 bra 	$L__BB1_15537;
	mov.b64 	%rd16234, 4;
	bra.uni 	$L__BB1_15538;
$L__BB1_15537:
	setp.eq.s16 	%p16046, %rs1062, 67;
	selp.b64 	%rd16234, 8, 12, %p16046;
$L__BB1_15538:
	mov.b64 	%rd16235, 0;
	setp.eq.s16 	%p16047, %rs1063, 65;
	@%p16047 bra 	$L__BB1_15542;
	setp.ne.s16 	%p16048, %rs1063, 84;
	@%p16048 bra 	$L__BB1_15541;
	mov.b64 	%rd16235, 1;
	bra.uni 	$L__BB1_15542;
$L__BB1_15541:
	setp.eq.s16 	%p16049, %rs1063, 67;
	selp.b64 	%rd16235, 2, 3, %p16049;
$L__BB1_15542:
	add.s64 	%rd14181, %rd16235, %rd16234;
	shl.b64 	%rd14182, %rd14181, 2;
	add.s64 	%rd14183, %rd1811, %rd14182;
	ld.global.f32 	%f752, [%rd14183];
	add.f32 	%f321, %f319, %f752;
	add.s64 	%rd14184, %rd1812, %rd14182;
	ld.global.f32 	%f753, [%rd14184];
	add.f32 	%f322, %f320, %f753;
	mov.b64 	%rd16236, 0;
	@%p16047 bra 	$L__BB1_15546;
	setp.ne.s16 	%p16051, %rs1063, 84;
	@%p16051 bra 	$L__BB1_15545;
	mov.b64 	%rd16236, 4;
	bra.uni 	$L__BB1_15546;
$L__BB1_15545:
	setp.eq.s16 	%p16052, %rs1063, 67;
	selp.b64 	%rd16236, 8, 12, %p16052;
$L__BB1_15546:
	mov.b64 	%rd16237, 0;
	setp.eq.s16 	%p16053, %rs1064, 65;
	@%p16053 bra 	$L__BB1_15550;
	setp.ne.s16 	%p16054, %rs1064, 84;
	@%p16054 bra 	$L__BB1_15549;
	mov.b64 	%rd16237, 1;
	bra.uni 	$L__BB1_15550;
$L__BB1_15549:
	setp.eq.s16 	%p16055, %rs1064, 67;
	selp.b64 	%rd16237, 2, 3, %p16055;
$L__BB1_15550:
	add.s64 	%rd14189, %rd16237, %rd16236;
	shl.b64 	%rd14190, %rd14189, 2;
	add.s64 	%rd14191, %rd1811, %rd14190;
	ld.global.f32 	%f754, [%rd14191];
	add.f32 	%f323, %f321, %f754;
	add.s64 	%rd14192, %rd1812, %rd14190;
	ld.global.f32 	%f755, [%rd14192];
	add.f32 	%f324, %f322, %f755;
	mov.b64 	%rd16238, 0;
	@%p16053 bra 	$L__BB1_15554;
	setp.ne.s16 	%p16057, %rs1064, 84;
	@%p16057 bra 	$L__BB1_15553;
	mov.b64 	%rd16238, 4;
	bra.uni 	$L__BB1_15554;
$L__BB1_15553:
	setp.eq.s16 	%p16058, %rs1064, 67;
	selp.b64 	%rd16238, 8, 12, %p16058;
$L__BB1_15554:
	mov.b64 	%rd16239, 0;
	setp.eq.s16 	%p16059, %rs1065, 65;
	@%p16059 bra 	$L__BB1_15558;
	setp.ne.s16 	%p16060, %rs1065, 84;
	@%p16060 bra 	$L__BB1_15557;
	mov.b64 	%rd16239, 1;
	bra.uni 	$L__BB1_15558;
$L__BB1_15557:
	selp.b64 	%rd16239, 2, 3, %p15892;
$L__BB1_15558:
	add.s64 	%rd14197, %rd16239, %rd16238;
	shl.b64 	%rd14198, %rd14197, 2;
	add.s64 	%rd14199, %rd1811, %rd14198;
	ld.global.f32 	%f756, [%rd14199];
	add.f32 	%f325, %f323, %f756;
	add.s64 	%rd14200, %rd1812, %rd14198;
	ld.global.f32 	%f757, [%rd14200];
	add.f32 	%f326, %f324, %f757;
	mov.b64 	%rd16240, 0;
	@%p16059 bra 	$L__BB1_15562;
	setp.ne.s16 	%p16063, %rs1065, 84;
	@%p16063 bra 	$L__BB1_15561;
	mov.b64 	%rd16240, 4;
	bra.uni 	$L__BB1_15562;
$L__BB1_15561:
	selp.b64 	%rd16240, 8, 12, %p15892;
$L__BB1_15562:
	mov.b64 	%rd16241, 0;
	setp.eq.s16 	%p16065, %rs1066, 65;
	@%p16065 bra 	$L__BB1_15566;
	setp.ne.s16 	%p16066, %rs1066, 84;
	@%p16066 bra 	$L__BB1_15565;
	mov.b64 	%rd16241, 1;
	bra.uni 	$L__BB1_15566;
$L__BB1_15565:
	selp.b64 	%rd16241, 2, 3, %p15895;
$L__BB1_15566:
	add.s64 	%rd14205, %rd16241, %rd16240;
	shl.b64 	%rd14206, %rd14205, 2;
	add.s64 	%rd14207, %rd1811, %rd14206;
	ld.global.f32 	%f758, [%rd14207];
	add.f32 	%f327, %f325, %f758;
	add.s64 	%rd14208, %rd1812, %rd14206;
	ld.global.f32 	%f759, [%rd14208];
	add.f32 	%f328, %f326, %f759;
	mov.b64 	%rd16242, 0;
	@%p16065 bra 	$L__BB1_15570;
	setp.ne.s16 	%p16069, %rs1066, 84;
	@%p16069 bra 	$L__BB1_15569;
	mov.b64 	%rd16242, 4;
	bra.uni 	$L__BB1_15570;
$L__BB1_15569:
	selp.b64 	%rd16242, 8, 12, %p15895;
$L__BB1_15570:
	mov.b64 	%rd16243, 0;
	setp.eq.s16 	%p16071, %rs1067, 65;
	@%p16071 bra 	$L__BB1_15574;
	setp.ne.s16 	%p16072, %rs1067, 84;
	@%p16072 bra 	$L__BB1_15573;
	mov.b64 	%rd16243, 1;
	bra.uni 	$L__BB1_15574;
$L__BB1_15573:
	selp.b64 	%rd16243, 2, 3, %p15898;
$L__BB1_15574:
	add.s64 	%rd14213, %rd16243, %rd16242;
	shl.b64 	%rd14214, %rd14213, 2;
	add.s64 	%rd14215, %rd1811, %rd14214;
	ld.global.f32 	%f760, [%rd14215];
	add.f32 	%f329, %f327, %f760;
	add.s64 	%rd14216, %rd1812, %rd14214;
	ld.global.f32 	%f761, [%rd14216];
	add.f32 	%f330, %f328, %f761;
	mov.b64 	%rd16244, 0;
	@%p16071 bra 	$L__BB1_15578;
	setp.ne.s16 	%p16075, %rs1067, 84;
	@%p16075 bra 	$L__BB1_15577;
	mov.b64 	%rd16244, 4;
	bra.uni 	$L__BB1_15578;
$L__BB1_15577:
	setp.eq.s16 	%p16076, %rs1067, 67;
	selp.b64 	%rd16244, 8, 12, %p16076;
$L__BB1_15578:
	mov.b64 	%rd16245, 0;
	setp.eq.s16 	%p16077, %rs1068, 65;
	@%p16077 bra 	$L__BB1_15582;
	setp.ne.s16 	%p16078, %rs1068, 84;
	@%p16078 bra 	$L__BB1_15581;
	mov.b64 	%rd16245, 1;
	bra.uni 	$L__BB1_15582;
$L__BB1_15581:
	setp.eq.s16 	%p16079, %rs1068, 67;
	selp.b64 	%rd16245, 2, 3, %p16079;
$L__BB1_15582:
	add.s64 	%rd14221, %rd16245, %rd16244;
	shl.b64 	%rd14222, %rd14221, 2;
	add.s64 	%rd14223, %rd1811, %rd14222;
	ld.global.f32 	%f762, [%rd14223];
	add.f32 	%f331, %f329, %f762;
	add.s64 	%rd14224, %rd1812, %rd14222;
	ld.global.f32 	%f763, [%rd14224];
	add.f32 	%f332, %f330, %f763;
	mov.b64 	%rd16246, 0;
	@%p16077 bra 	$L__BB1_15586;
	setp.ne.s16 	%p16081, %rs1068, 84;
	@%p16081 bra 	$L__BB1_15585;
	mov.b64 	%rd16246, 4;
	bra.uni 	$L__BB1_15586;
$L__BB1_15585:
	setp.eq.s16 	%p16082, %rs1068, 67;
	selp.b64 	%rd16246, 8, 12, %p16082;
$L__BB1_15586:
	mov.b64 	%rd16247, 0;
	setp.eq.s16 	%p16083, %rs1069, 65;
	@%p16083 bra 	$L__BB1_15590;
	setp.ne.s16 	%p16084, %rs1069, 84;
	@%p16084 bra 	$L__BB1_15589;
	mov.b64 	%rd16247, 1;
	bra.uni 	$L__BB1_15590;
$L__BB1_15589:
	setp.eq.s16 	%p16085, %rs1069, 67;
	selp.b64 	%rd16247, 2, 3, %p16085;
$L__BB1_15590:
	add.s64 	%rd14229, %rd16247, %rd16246;
	shl.b64 	%rd14230, %rd14229, 2;
	add.s64 	%rd14231, %rd1811, %rd14230;
	ld.global.f32 	%f764, [%rd14231];
	add.f32 	%f333, %f331, %f764;
	add.s64 	%rd14232, %rd1812, %rd14230;
	ld.global.f32 	%f765, [%rd14232];
	add.f32 	%f334, %f332, %f765;
	mov.b64 	%rd16248, 0;
	@%p16083 bra 	$L__BB1_15594;
	setp.ne.s16 	%p16087, %rs1069, 84;
	@%p16087 bra 	$L__BB1_15593;
	mov.b64 	%rd16248, 4;
	bra.uni 	$L__BB1_15594;
$L__BB1_15593:
	setp.eq.s16 	%p16088, %rs1069, 67;
	selp.b64 	%rd16248, 8, 12, %p16088;
$L__BB1_15594:
	mov.b64 	%rd16249, 0;
	setp.eq.s16 	%p16089, %rs1070, 65;
	@%p16089 bra 	$L__BB1_15598;
	setp.ne.s16 	%p16090, %rs1070, 84;
	@%p16090 bra 	$L__BB1_15597;
	mov.b64 	%rd16249, 1;
	bra.uni 	$L__BB1_15598;
$L__BB1_15597:
	setp.eq.s16 	%p16091, %rs1070, 67;
	selp.b64 	%rd16249, 2, 3, %p16091;
$L__BB1_15598:
	add.s64 	%rd14237, %rd16249, %rd16248;
	shl.b64 	%rd14238, %rd14237, 2;
	add.s64 	%rd14239, %rd1811, %rd14238;
	ld.global.f32 	%f766, [%rd14239];
	add.f32 	%f335, %f333, %f766;
	add.s64 	%rd14240, %rd1812, %rd14238;
	ld.global.f32 	%f767, [%rd14240];
	add.f32 	%f336, %f334, %f767;
	mov.b64 	%rd16250, 0;
	@%p16089 bra 	$L__BB1_15602;
	setp.ne.s16 	%p16093, %rs1070, 84;
	@%p16093 bra 	$L__BB1_15601;
	mov.b64 	%rd16250, 4;
	bra.uni 	$L__BB1_15602;
$L__BB1_15601:
	setp.eq.s16 	%p16094, %rs1070, 67;
	selp.b64 	%rd16250, 8, 12, %p16094;
$L__BB1_15602:
	mov.b64 	%rd16251, 0;
	setp.eq.s16 	%p16095, %rs1071, 65;
	@%p16095 bra 	$L__BB1_15606;
	setp.ne.s16 	%p16096, %rs1071, 84;
	@%p16096 bra 	$L__BB1_15605;
	mov.b64 	%rd16251, 1;
	bra.uni 	$L__BB1_15606;
$L__BB1_15605:
	setp.eq.s16 	%p16097, %rs1071, 67;
	selp.b64 	%rd16251, 2, 3, %p16097;
$L__BB1_15606:
	add.s64 	%rd14245, %rd16251, %rd16250;
	shl.b64 	%rd14246, %rd14245, 2;
	add.s64 	%rd14247, %rd1811, %rd14246;
	ld.global.f32 	%f768, [%rd14247];
	add.f32 	%f337, %f335, %f768;
	add.s64 	%rd14248, %rd1812, %rd14246;
	ld.global.f32 	%f769, [%rd14248];
	add.f32 	%f338, %f336, %f769;
	mov.b64 	%rd16252, 0;
	@%p16095 bra 	$L__BB1_15610;
	setp.ne.s16 	%p16099, %rs1071, 84;
	@%p16099 bra 	$L__BB1_15609;
	mov.b64 	%rd16252, 4;
	bra.uni 	$L__BB1_15610;
$L__BB1_15609:
	setp.eq.s16 	%p16100, %rs1071, 67;
	selp.b64 	%rd16252, 8, 12, %p16100;
$L__BB1_15610:
	mov.b64 	%rd16253, 0;
	setp.eq.s16 	%p16101, %rs1072, 65;
	@%p16101 bra 	$L__BB1_15614;
	setp.ne.s16 	%p16102, %rs1072, 84;
	@%p16102 bra 	$L__BB1_15613;
	mov.b64 	%rd16253, 1;
	bra.uni 	$L__BB1_15614;
$L__BB1_15613:
	setp.eq.s16 	%p16103, %rs1072, 67;
	selp.b64 	%rd16253, 2, 3, %p16103;
$L__BB1_15614:
	add.s64 	%rd14253, %rd16253, %rd16252;
	shl.b64 	%rd14254, %rd14253, 2;
	add.s64 	%rd14255, %rd1811, %rd14254;
	ld.global.f32 	%f770, [%rd14255];
	add.f32 	%f339, %f337, %f770;
	add.s64 	%rd14256, %rd1812, %rd14254;
	ld.global.f32 	%f771, [%rd14256];
	add.f32 	%f340, %f338, %f771;
	mov.b64 	%rd16254, 0;
	@%p16101 bra 	$L__BB1_15618;
	setp.ne.s16 	%p16105, %rs1072, 84;
	@%p16105 bra 	$L__BB1_15617;
	mov.b64 	%rd16254, 4;
	bra.uni 	$L__BB1_15618;
$L__BB1_15617:
	setp.eq.s16 	%p16106, %rs1072, 67;
	selp.b64 	%rd16254, 8, 12, %p16106;
$L__BB1_15618:
	mov.b64 	%rd16255, 0;
	setp.eq.s16 	%p16107, %rs1073, 65;
	@%p16107 bra 	$L__BB1_15622;
	setp.ne.s16 	%p16108, %rs1073, 84;
	@%p16108 bra 	$L__BB1_15621;
	mov.b64 	%rd16255, 1;
	bra.uni 	$L__BB1_15622;
$L__BB1_15621:
	setp.eq.s16 	%p16109, %rs1073, 67;
	selp.b64 	%rd16255, 2, 3, %p16109;
$L__BB1_15622:
	add.s64 	%rd14260, %rd16255, %rd16254;
	shl.b64 	%rd14261, %rd14260, 2;
	add.s64 	%rd14262, %rd1811, %rd14261;
	ld.global.f32 	%f772, [%rd14262];
	add.f32 	%f341, %f339, %f772;
	add.s64 	%rd14263, %rd1812, %rd14261;
	ld.global.f32 	%f773, [%rd14263];
	add.f32 	%f342, %f340, %f773;
	mov.f64 	%fd27673, 0d4002666666666666;
	mov.f64 	%fd27672, 0d4010666666666666;
	@%p15966 bra 	$L__BB1_15625;
	setp.eq.s16 	%p16111, %rs1049, 84;
	@%p16111 bra 	$L__BB1_15625;
	mov.f64 	%fd27673, 0d3FB999999999999A;
	mov.f64 	%fd27672, 0dC006666666666666;
$L__BB1_15625:
	cvt.f64.f32 	%fd22958, %f341;
	sub.f64 	%fd22959, %fd27673, %fd22958;
	cvt.f64.f32 	%fd22960, %f342;
	sub.f64 	%fd22961, %fd27672, %fd22960;
	cvt.rn.f32.f64 	%f343, %fd22961;
	cvt.rn.f32.f64 	%f344, %fd22959;
	@%p16107 bra 	$L__BB1_15628;
	setp.eq.s16 	%p16113, %rs1073, 84;
	@%p16113 bra 	$L__BB1_15628;
	cvt.f64.f32 	%fd22964, %f344;
	add.f64 	%fd27674, %fd22964, 0d3FB999999999999A;
	cvt.f64.f32 	%fd22965, %f343;
	add.f64 	%fd27675, %fd22965, 0dC006666666666666;
	bra.uni 	$L__BB1_15629;
$L__BB1_15628:
	cvt.f64.f32 	%fd22962, %f344;
	add.f64 	%fd27674, %fd22962, 0d4002666666666666;
	cvt.f64.f32 	%fd22963, %f343;
	add.f64 	%fd27675, %fd22963, 0d4010666666666666;
$L__BB1_15629:
	ld.param.f32 	%f844, [_Z16candidate_primerPcPiS0_S0_PfS1_S1_iffiiPdS_S0__param_9];
	ld.param.f32 	%f794, [_Z16candidate_primerPcPiS0_S0_PfS1_S1_iffiiPdS_S0__param_8];
	cvt.rn.f32.f64 	%f774, %fd27675;
	cvt.rn.f32.f64 	%f775, %fd27674;
	cvt.f64.f32 	%fd22966, %f775;
	mul.f64 	%fd22967, %fd22966, 0d408F400000000000;
	cvt.f64.f32 	%fd22968, %f774;
	add.f64 	%fd22969, %fd22968, 0dC028F40A2877EE4E;
	add.f64 	%fd22970, %fd22969, 0dC0425A1672324C83;
	div.rn.f64 	%fd22971, %fd22967, %fd22970;
	add.f64 	%fd22972, %fd22971, 0dC071126666666666;
	cvt.rn.f32.f64 	%f776, %fd22972;
	setp.gt.f32 	%p16114, %f844, %f776;
	setp.lt.f32 	%p16115, %f794, %f776;
	or.pred  	%p16116, %p16114, %p16115;
	@%p16116 bra 	$L__BB1_2311;
	ld.param.u32 	%r26812, [_Z16candidate_primerPcPiS0_S0_PfS1_S1_iffiiPdS_S0__param_7];
	mov.b32 	%r29531, 0;
	setp.eq.s32 	%p16117, %r26812, 0;
	@%p16117 bra 	$L__BB1_15635;
	@%p16077 bra 	$L__BB1_15639;
	setp.ne.s16 	%p16119, %rs1068, 84;
	@%p16119 bra 	$L__BB1_15634;
	mov.b32 	%r29531, 1;
	bra.uni 	$L__BB1_15639;
$L__BB1_15634:
	setp.eq.s16 	%p16120, %rs1068, 67;
	selp.b32 	%r29531, 2, 3, %p16120;
	bra.uni 	$L__BB1_15639;
$L__BB1_15635:
	setp.eq.s16 	%p16121, %rs1049, 65;
	@%p16121 bra 	$L__BB1_15639;
	setp.ne.s16 	%p16122, %rs1049, 84;
	@%p16122 bra 	$L__BB1_15638;
	mov.b32 	%r29531, 1;
	bra.uni 	$L__BB1_15639;
$L__BB1_15638:
	setp.eq.s16 	%p16123, %rs1049, 67;
	selp.b32 	%r29531, 2, 3, %p16123;
$L__BB1_15639:
	ld.param.u32 	%r26813, [_Z16candidate_primerPcPiS0_S0_PfS1_S1_iffiiPdS_S0__param_7];
	setp.eq.s32 	%p16124, %r26813, 0;
	@%p16124 bra 	$L__BB1_15645;
	mov.b32 	%r29532, 0;
	@%p16083 bra 	$L__BB1_15644;
	setp.ne.s16 	%p16126, %rs1069, 84;
	@%p16126 bra 	$L__BB1_15643;
	mov.b32 	%r29532, 1;
	bra.uni 	$L__BB1_15644;
$L__BB1_15643:
	setp.eq.s16 	%p16127, %rs1069, 67;
	selp.b32 	%r29532, 2, 3, %p16127;
$L__BB1_15644:
	shl.b32 	%r24218, %r29531, 2;
	or.b32  	%r29534, %r24218, %r29532;
	bra.uni 	$L__BB1_15650;
$L__BB1_15645:
	mov.b32 	%r29533, 0;
	setp.eq.s16 	%p16128, %rs1050, 65;
	@%p16128 bra 	$L__BB1_15649;
	setp.ne.s16 	%p16129, %rs1050, 84;
	@%p16129 bra 	$L__BB1_15648;
	mov.b32 	%r29533, 1;
	bra.uni 	$L__BB1_15649;
$L__BB1_15648:
	setp.eq.s16 	%p16130, %rs1050, 67;
	selp.b32 	%r29533, 2, 3, %p16130;
$L__BB1_15649:
	shl.b32 	%r24221, %r29531, 2;
	or.b32  	%r29534, %r24221, %r29533;
$L__BB1_15650:
	ld.param.u32 	%r26814, [_Z16candidate_primerPcPiS0_S0_PfS1_S1_iffiiPdS_S0__param_7];
	setp.eq.s32 	%p16131, %r26814, 0;
	@%p16131 bra 	$L__BB1_15656;
	mov.b32 	%r29535, 0;
	@%p16089 bra 	$L__BB1_15655;
	setp.ne.s16 	%p16133, %rs1070, 84;
	@%p16133 bra 	$L__BB1_15654;
	mov.b32 	%r29535, 1;
	bra.uni 	$L__BB1_15655;
$L__BB1_15654:
	setp.eq.s16 	%p16134, %rs1070, 67;
	selp.b32 	%r29535, 2, 3, %p16134;
$L__BB1_15655:
	shl.b32 	%r24224, %r29534, 2;
	or.b32  	%r29537, %r24224, %r29535;
	bra.uni 	$L__BB1_15661;
$L__BB1_15656:
	mov.b32 	%r29536, 0;
	setp.eq.s16 	%p16135, %rs1051, 65;
	@%p16135 bra 	$L__BB1_15660;
	setp.ne.s16 	%p16136, %rs1051, 84;
	@%p16136 bra 	$L__BB1_15659;
	mov.b32 	%r29536, 1;
	bra.uni 	$L__BB1_15660;
$L__BB1_15659:
	setp.eq.s16 	%p16137, %rs1051, 67;
	selp.b32 	%r29536, 2, 3, %p16137;
$L__BB1_15660:
	shl.b32 	%r24227, %r29534, 2;
	or.b32  	%r29537, %r24227, %r29536;
$L__BB1_15661:
	ld.param.u32 	%r26815, [_Z16candidate_primerPcPiS0_S0_PfS1_S1_iffiiPdS_S0__param_7];
	setp.eq.s32 	%p16138, %r26815, 0;
	@%p16138 bra 	$L__BB1_15667;
	mov.b32 	%r29538, 0;
	@%p16095 bra 	$L__BB1_15666;
	setp.ne.s16 	%p16140, %rs1071, 84;
	@%p16140 bra 	$L__BB1_15665;
	mov.b32 	%r29538, 1;
	bra.uni 	$L__BB1_15666;
$L__BB1_15665:
	setp.eq.s16 	%p16141, %rs1071, 67;
	selp.b32 	%r29538, 2, 3, %p16141;
$L__BB1_15666:
	shl.b32 	%r24230, %r29537, 2;
	or.b32  	%r29540, %r24230, %r29538;
	bra.uni 	$L__BB1_15672;
$L__BB1_15667:
	mov.b32 	%r29539, 0;
	setp.eq.s16 	%p16142, %rs1052, 65;
	@%p16142 bra 	$L__BB1_15671;
	setp.ne.s16 	%p16143, %rs1052, 84;
	@%p16143 bra 	$L__BB1_15670;
	mov.b32 	%r29539, 1;
	bra.uni 	$L__BB1_15671;
$L__BB1_15670:
	setp.eq.s16 	%p16144, %rs1052, 67;
	selp.b32 	%r29539, 2, 3, %p16144;
$L__BB1_15671:
	shl.b32 	%r24233, %r29537, 2;
	or.b32  	%r29540, %r24233, %r29539;
$L__BB1_15672:
	ld.param.u32 	%r26816, [_Z16candidate_primerPcPiS0_S0_PfS1_S1_iffiiPdS_S0__param_7];
	setp.eq.s32 	%p16145, %r26816, 0;
	@%p16145 bra 	$L__BB1_15678;
	mov.b32 	%r29541, 0;
	setp.eq.s16 	%p16146, %rs1072, 65;
	@%p16146 bra 	$L__BB1_15677;
	setp.ne.s16 	%p16147, %rs1072, 84;
	@%p16147 bra 	$L__BB1_15676;
	mov.b32 	%r29541, 1;
	bra.uni 	$L__BB1_15677;
$L__BB1_15676:
	setp.eq.s16 	%p16148, %rs1072, 67;
	selp.b32 	%r29541, 2, 3, %p16148;
$L__BB1_15677:
	shl.b32 	%r24236, %r29540, 2;
	or.b32  	%r29543, %r24236, %r29541;
	bra.uni 	$L__BB1_15683;
$L__BB1_15678:
	mov.b32 	%r29542, 0;
	setp.eq.s16 	%p16149, %rs1053, 65;
	@%p16149 bra 	$L__BB1_15682;
	setp.ne.s16 	%p16150, %rs1053, 84;
	@%p16150 bra 	$L__BB1_15681;
	mov.b32 	%r29542, 1;
	bra.uni 	$L__BB1_15682;
$L__BB1_15681:
	setp.eq.s16 	%p16151, %rs1053, 67;
	selp.b32 	%r29542, 2, 3, %p16151;
$L__BB1_15682:
	shl.b32 	%r24239, %r29540, 2;
	or.b32  	%r29543, %r24239, %r29542;
$L__BB1_15683:
	ld.param.u32 	%r26817, [_Z16candidate_primerPcPiS0_S0_PfS1_S1_iffiiPdS_S0__param_7];
	setp.eq.s32 	%p16152, %r26817, 0;
	@%p16152 bra 	$L__BB1_15689;
	mov.b32 	%r29544, 0;
	setp.eq.s16 	%p16153, %rs1073, 65;
	@%p16153 bra 	$L__BB1_15688;
	setp.ne.s16 	%p16154, %rs1073, 84;
	@%p16154 bra 	$L__BB1_15687;
	mov.b32 	%r29544, 1;
	bra.uni 	$L__BB1_15688;
$L__BB1_15687:
	setp.eq.s16 	%p16155, %rs1073, 67;
	selp.b32 	%r29544, 2, 3, %p16155;
$L__BB1_15688:
	shl.b32 	%r24242, %r29543, 2;
	or.b32  	%r29546, %r24242, %r29544;
	bra.uni 	$L__BB1_15694;
$L__BB1_15689:
	mov.b32 	%r29545, 0;
	setp.eq.s16 	%p16156, %rs1054, 65;
	@%p16156 bra 	$L__BB1_15693;
	setp.ne.s16 	%p16157, %rs1054, 84;
	@%p16157 bra 	$L__BB1_15692;
	mov.b32 	%r29545, 1;
	bra.uni 	$L__BB1_15693;
$L__BB1_15692:
	setp.eq.s16 	%p16158, %rs1054, 67;
	selp.b32 	%r29545, 2, 3, %p16158;
$L__BB1_15693:
	shl.b32 	%r24245, %r29543, 2;
	or.b32  	%r29546, %r24245, %r29545;
$L__BB1_15694:
	ld.param.u64 	%rd15861, [_Z16candidate_primerPcPiS0_S0_PfS1_S1_iffiiPdS_S0__param_4];
	cvta.to.global.u64 	%rd1905, %rd15861;
	mul.wide.u32 	%rd14264, %r29546, 4;
	add.s64 	%rd14265, %rd1905, %rd14264;
	ld.global.f32 	%f777, [%rd14265];
	setp.lt.f32 	%p16160, %f777, 0f40800000;
	mov.pred 	%p18229, 0;
	@%p16160 bra 	$L__BB1_15760;
	ld.param.u32 	%r26818, [_Z16candidate_primerPcPiS0_S0_PfS1_S1_iffiiPdS_S0__param_7];
	mov.b32 	%r29547, 0;
	setp.eq.s32 	%p16161, %r26818, 1;
	@%p16161 bra 	$L__BB1_15700;
	setp.eq.s16 	%p16162, %rs1068, 65;
	@%p16162 bra 	$L__BB1_15704;
	setp.ne.s16 	%p16163, %rs1068, 84;
	@%p16163 bra 	$L__BB1_15699;
	mov.b32 	%r29547, 1;
	bra.uni 	$L__BB1_15704;
$L__BB1_15699:
	setp.eq.s16 	%p16164, %rs1068, 67;
	selp.b32 	%r29547, 2, 3, %p16164;
	bra.uni 	$L__BB1_15704;
$L__BB1_15700:
	setp.eq.s16 	%p16165, %rs1049, 65;
	@%p16165 bra 	$L__BB1_15704;
	setp.ne.s16 	%p16166, %rs1049, 84;
	@%p16166 bra 	$L__BB1_15703;
	mov.b32 	%r29547, 1;
	bra.uni 	$L__BB1_15704;
$L__BB1_15703:
	setp.eq.s16 	%p16167, %rs1049, 67;
	selp.b32 	%r29547, 2, 3, %p16167;
$L__BB1_15704:
	ld.param.u32 	%r26819, [_Z16candidate_primerPcPiS0_S0_PfS1_S1_iffiiPdS_S0__param_7];
	setp.eq.s32 	%p16168, %r26819, 1;
	@%p16168 bra 	$L__BB1_15710;
	mov.b32 	%r29548, 0;
	setp.eq.s16 	%p16169, %rs1069, 65;
	@%p16169 bra 	$L__BB1_15709;
	setp.ne.s16 	%p16170, %rs1069, 84;
	@%p16170 bra 	$L__BB1_15708;
	mov.b32 	%r29548, 1;
	bra.uni 	$L__BB1_15709;
$L__BB1_15708:
	setp.eq.s16 	%p16171, %rs1069, 67;
	selp.b32 	%r29548, 2, 3, %p16171;
$L__BB1_15709:
	shl.b32 	%r24252, %r29547, 2;
	or.b32  	%r29550, %r24252, %r29548;
	bra.uni 	$L__BB1_15715;
$L__BB1_15710:
	mov.b32 	%r29549, 0;
	setp.eq.s16 	%p16172, %rs1050, 65;
	@%p16172 bra 	$L__BB1_15714;
	setp.ne.s16 	%p16173, %rs1050, 84;
	@%p16173 bra 	$L__BB1_15713;
	mov.b32 	%r29549, 1;
	bra.uni 	$L__BB1_15714;
$L__BB1_15713:
	setp.eq.s16 	%p16174, %rs1050, 67;
	selp.b32 	%r29549, 2, 3, %p16174;
$L__BB1_15714:
	shl.b32 	%r24255, %r29547, 2;
	or.b32  	%r29550, %r24255, %r29549;
$L__BB1_15715:
	ld.param.u32 	%r26820, [_Z16candidate_primerPcPiS0_S0_PfS1_S1_iffiiPdS_S0__param_7];
	setp.eq.s32 	%p16175, %r26820, 1;
	@%p16175 bra 	$L__BB1_15721;
	mov.b32 	%r29551, 0;
	setp.eq.s16 	%p16176, %rs1070, 65;
	@%p16176 bra 	$L__BB1_15720;
	setp.ne.s16 	%p16177, %rs1070, 84;
	@%p16177 bra 	$L__BB1_15719;
	mov.b32 	%r29551, 1;
	bra.uni 	$L__BB1_15720;
$L__BB1_15719:
	setp.eq.s16 	%p16178, %rs1070, 67;
	selp.b32 	%r29551, 2, 3, %p16178;
$L__BB1_15720:
	shl.b32 	%r24258, %r29550, 2;
	or.b32  	%r29553, %r24258, %r29551;
	bra.uni 	$L__BB1_15726;
$L__BB1_15721:
	mov.b32 	%r29552, 0;
	setp.eq.s16 	%p16179, %rs1051, 65;
	@%p16179 bra 	$L__BB1_15725;
	setp.ne.s16 	%p16180, %rs1051, 84;
	@%p16180 bra 	$L__BB1_15724;
	mov.b32 	%r29552, 1;
	bra.uni 	$L__BB1_15725;
$L__BB1_15724:
	setp.eq.s16 	%p16181, %rs1051, 67;
	selp.b32 	%r29552, 2, 3, %p16181;
$L__BB1_15725:
	shl.b32 	%r24261, %r29550, 2;
	or.b32  	%r29553, %r24261, %r29552;
$L__BB1_15726:
	ld.param.u32 	%r26821, [_Z16candidate_primerPcPiS0_S0_PfS1_S1_iffiiPdS_S0__param_7];
	setp.eq.s32 	%p16182, %r26821, 1;
	@%p16182 bra 	$L__BB1_15732;
	mov.b32 	%r29554, 0;
	setp.eq.s16 	%p16183, %rs1071, 65;
	@%p16183 bra 	$L__BB1_15731;
	setp.ne.s16 	%p16184, %rs1071, 84;
	@%p16184 bra 	$L__BB1_15730;
	mov.b32 	%r29554, 1;
	bra.uni 	$L__BB1_15731;
$L__BB1_15730:
	setp.eq.s16 	%p16185, %rs1071, 67;
	selp.b32 	%r29554, 2, 3, %p16185;
$L__BB1_15731:
	shl.b32 	%r24264, %r29553, 2;
	or.b32  	%r29556, %r24264, %r29554;
	bra.uni 	$L__BB1_15737;
$L__BB1_15732:
	mov.b32 	%r29555, 0;
	setp.eq.s16 	%p16186, %rs1052, 65;
	@%p16186 bra 	$L__BB1_15736;
	setp.ne.s16 	%p16187, %rs1052, 84;
	@%p16187 bra 	$L__BB1_15735;
	mov.b32 	%r29555, 1;
	bra.uni 	$L__BB1_15736;
$L__BB1_15735:
	setp.eq.s16 	%p16188, %rs1052, 67;
	selp.b32 	%r29555, 2, 3, %p16188;
$L__BB1_15736:
	shl.b32 	%r24267, %r29553, 2;
	or.b32  	%r29556, %r24267, %r29555;
$L__BB1_15737:
	ld.param.u32 	%r26822, [_Z16candidate_primerPcPiS0_S0_PfS1_S1_iffiiPdS_S0__param_7];
	setp.eq.s32 	%p16189, %r26822, 1;
	@%p16189 bra 	$L__BB1_15743;
	mov.b32 	%r29557, 0;
	setp.eq.s16 	%p16190, %rs1072, 65;
	@%p16190 bra 	$L__BB1_15742;
	setp.ne.s16 	%p16191, %rs1072, 84;
	@%p16191 bra 	$L__BB1_15741;
	mov.b32 	%r29557, 1;
	bra.uni 	$L__BB1_15742;
$L__BB1_15741:
	setp.eq.s16 	%p16192, %rs1072, 67;
	selp.b32 	%r29557, 2, 3, %p16192;
$L__BB1_15742:
	shl.b32 	%r24270, %r29556, 2;
	or.b32  	%r29559, %r24270, %r29557;
	bra.uni 	$L__BB1_15748;
$L__BB1_15743:
	mov.b32 	%r29558, 0;
	setp.eq.s16 	%p16193, %rs1053, 65;
	@%p16193 bra 	$L__BB1_15747;
	setp.ne.s16 	%p16194, %rs1053, 84;
	@%p16194 bra 	$L__BB1_15746;
	mov.b32 	%r29558, 1;
	bra.uni 	$L__BB1_15747;
$L__BB1_15746:
	setp.eq.s16 	%p16195, %rs1053, 67;
	selp.b32 	%r29558, 2, 3, %p16195;
$L__BB1_15747:
	shl.b32 	%r24273, %r29556, 2;
	or.b32  	%r29559, %r24273, %r29558;
$L__BB1_15748:
	ld.param.u32 	%r26823, [_Z16candidate_primerPcPiS0_S0_PfS1_S1_iffiiPdS_S0__param_7];
	setp.eq.s32 	%p16196, %r26823, 1;
	@%p16196 bra 	$L__BB1_15754;
	mov.b32 	%r29560, 0;
	setp.eq.s16 	%p16197, %rs1073, 65;
	@%p16197 bra 	$L__BB1_15753;
	setp.ne.s16 	%p16198, %rs1073, 84;
	@%p16198 bra 	$L__BB1_15752;
	mov.b32 	%r29560, 1;
	bra.uni 	$L__BB1_15753;
$L__BB1_15752:
	setp.eq.s16 	%p16199, %rs1073, 67;
	selp.b32 	%r29560, 2, 3, %p16199;
$L__BB1_15753:
	shl.b32 	%r24276, %r29559, 2;
	or.b32  	%r29562, %r24276, %r29560;
	bra.uni 	$L__BB1_15759;
$L__BB1_15754:
	mov.b32 	%r29561, 0;
	setp.eq.s16 	%p16200, %rs1054, 65;
	@%p16200 bra 	$L__BB1_15758;
	setp.ne.s16 	%p16201, %rs1054, 84;
	@%p16201 bra 	$L__BB1_15757;
	mov.b32 	%r29561, 1;
	bra.uni 	$L__BB1_15758;
$L__BB1_15757:
	setp.eq.s16 	%p16202, %rs1054, 67;
	selp.b32 	%r29561, 2, 3, %p16202;
$L__BB1_15758:
	shl.b32 	%r24279, %r29559, 2;
	or.b32  	%r29562, %r24279, %r29561;
$L__BB1_15759:
	mul.wide.u32 	%rd14266, %r29562, 4;
	add.s64 	%rd14267, %rd1905, %rd14266;
	ld.global.f32 	%f778, [%rd14267];
	setp.geu.f32 	%p18229, %f778, 0f40400000;
$L__BB1_15760:
	ld.param.u32 	%r26887, [_Z16candidate_primerPcPiS0_S0_PfS1_S1_iffiiPdS_S0__param_11];
	setp.eq.s32 	%p16203, %r26887, 0;
	selp.u32 	%r29625, 1, 0, %p18229;
	not.pred 	%p16204, %p18229;
	or.pred  	%p16205, %p16203, %p16204;
	@%p16205 bra 	$L__BB1_16124;
	mov.b32 	%r29563, 0;
$L__BB1_15762:
	mov.u32 	%r6139, %r29563;
	cvt.u64.u32 	%rd14268, %r6139;
	add.u64 	%rd1906, %SPL, 10254;
	add.s64 	%rd1907, %rd1906, %rd14268;
	ld.local.u8 	%rs5873, [%rd1907];
	setp.ne.s16 	%p16206, %rs5873, 0;
	add.s32 	%r29563, %r6139, 1;
	@%p16206 bra 	$L__BB1_15762;
	and.b32  	%r24281, %r6139, 1;
	setp.eq.b32 	%p16207, %r24281, 1;
	@%p16207 bra 	$L__BB1_15786;
	setp.eq.s32 	%p16208, %r6139, 0;
	@%p16208 bra 	$L__BB1_15774;
	shr.u32 	%r24283, %r6139, 1;
	max.u32 	%r6141, %r24283, 1;
	mov.b32 	%r29564, 0;
$L__BB1_15766:
	cvt.u64.u32 	%rd14270, %r29564;
	add.s64 	%rd14271, %rd1906, %rd14270;
	ld.local.u8 	%rs1083, [%rd14271];
	setp.ne.s16 	%p16209, %rs1083, 65;
	not.b32 	%r24284, %r29564;
	cvt.s64.s32 	%rd14272, %r24284;
	add.s64 	%rd14273, %rd1907, %rd14272;
	ld.local.u8 	%rs1084, [%rd14273];
	@%p16209 bra 	$L__BB1_15768;
	setp.ne.s16 	%p16210, %rs1084, 84;
	@%p16210 bra 	$L__BB1_15786;
$L__BB1_15768:
	setp.ne.s16 	%p16211, %rs1083, 84;
	@%p16211 bra 	$L__BB1_15770;
	setp.ne.s16 	%p16212, %rs1084, 65;
	@%p16212 bra 	$L__BB1_15786;
$L__BB1_15770:
	setp.eq.s16 	%p16213, %rs1083, 84;
	setp.eq.s16 	%p16214, %rs1083, 65;
	setp.ne.s16 	%p16215, %rs1084, 65;
	or.pred  	%p16216, %p16215, %p16213;
	setp.ne.s16 	%p16217, %rs1084, 84;
	or.pred  	%p16218, %p16217, %p16214;
	and.pred  	%p16219, %p16216, %p16218;
	not.pred 	%p16220, %p16219;
	@%p16220 bra 	$L__BB1_15786;
	setp.eq.s16 	%p16221, %rs1083, 67;
	setp.ne.s16 	%p16222, %rs1084, 71;
	and.pred  	%p16223, %p16222, %p16221;
	@%p16223 bra 	$L__BB1_15786;
	setp.eq.s16 	%p16226, %rs1083, 71;
	setp.ne.s16 	%p16227, %rs1084, 67;
	xor.pred  	%p16228, %p16226, %p16227;
	or.pred  	%p16229, %p16222, %p16221;
	and.pred  	%p16230, %p16228, %p16229;
	not.pred 	%p16231, %p16230;
	@%p16231 bra 	$L__BB1_15786;
	add.s32 	%r29564, %r29564, 1;
	setp.ne.s32 	%p16232, %r29564, %r6141;
	@%p16232 bra 	$L__BB1_15766;
$L__BB1_15774:
	mov.b32 	%r29565, 0;
$L__BB1_15775:
	mov.u32 	%r6144, %r29565;
	cvt.u64.u32 	%rd14274, %r6144;
	add.s64 	%rd1908, %rd1906, %rd14274;
	ld.local.u8 	%rs5879, [%rd1908];
	setp.ne.s16 	%p16233, %rs5879, 0;
	add.s32 	%r29565, %r6144, 1;
	@%p16233 bra 	$L__BB1_15775;
	and.b32  	%r24286, %r6144, 1;
	setp.eq.b32 	%p16234, %r24286, 1;
	@%p16234 bra 	$L__BB1_15786;
	setp.eq.s32 	%p16235, %r6144, 0;
	@%p16235 bra 	$L__BB1_15789;
	shr.u32 	%r24288, %r6144, 1;
	max.u32 	%r6146, %r24288, 1;
	mov.b32 	%r29566, 0;
$L__BB1_15779:
	cvt.u64.u32 	%rd14275, %r29566;
	add.s64 	%rd14276, %rd1906, %rd14275;
	ld.local.u8 	%rs1085, [%rd14276];
	setp.ne.s16 	%p16236, %rs1085, 65;
	not.b32 	%r24289, %r29566;
	cvt.s64.s32 	%rd14277, %r24289;
	add.s64 	%rd14278, %rd1908, %rd14277;
	ld.local.u8 	%rs1086, [%rd14278];
	@%p16236 bra 	$L__BB1_15781;
	setp.ne.s16 	%p16237, %rs1086, 84;
	@%p16237 bra 	$L__BB1_15786;
$L__BB1_15781:
	setp.ne.s16 	%p16238, %rs1085, 84;
	@%p16238 bra 	$L__BB1_15783;
	setp.ne.s16 	%p16239, %rs1086, 65;
	@%p16239 bra 	$L__BB1_15786;
$L__BB1_15783:
	setp.eq.s16 	%p16240, %rs1085, 84;
	setp.eq.s16 	%p16241, %rs1085, 65;
	setp.ne.s16 	%p16242, %rs1086, 65;
	or.pred  	%p16243, %p16242, %p16240;
	setp.ne.s16 	%p16244, %rs1086, 84;
	or.pred  	%p16245, %p16244, %p16241;
	and.pred  	%p16246, %p16243, %p16245;
	not.pred 	%p16247, %p16246;
	@%p16247 bra 	$L__BB1_15786;
	setp.eq.s16 	%p16248, %rs1085, 67;
	setp.ne.s16 	%p16249, %rs1086, 71;
	and.pred  	%p16250, %p16249, %p16248;
	@%p16250 bra 	$L__BB1_15786;
	setp.eq.s16 	%p16253, %rs1085, 71;
	setp.ne.s16 	%p16254, %rs1086, 67;
	xor.pred  	%p16255, %p16253, %p16254;
	or.pred  	%p16256, %p16249, %p16248;
	and.pred  	%p16257, %p16255, %p16256;
	@%p16257 bra 	$L__BB1_15788;
$L__BB1_15786:
	setp.gt.u32 	%p16259, %r2, 2146435070;
	mov.f64 	%fd27676, %fd2;
	@%p16259 bra 	$L__BB1_15791;
	setp.gt.u32 	%p16260, %r4, 1073127582;
	selp.f64 	%fd22973, %fd4, %fd3, %p16260;
	selp.u32 	%r24290, 1, 0, %p16260;
	add.s32 	%r24291, %r3, %r24290;
	add.f64 	%fd22974, %fd22973, 0dBFF0000000000000;
	add.f64 	%fd22975, %fd22973, 0d3FF0000000000000;
	rcp.approx.ftz.f64 	%fd22976, %fd22975;
	neg.f64 	%fd22977, %fd22975;
	fma.rn.f64 	%fd22978, %fd22977, %fd22976, 0d3FF0000000000000;
	fma.rn.f64 	%fd22979, %fd22978, %fd22978, %fd22978;
	fma.rn.f64 	%fd22980, %fd22979, %fd22976, %fd22976;
	mul.f64 	%fd22981, %fd22974, %fd22980;
	fma.rn.f64 	%fd22982, %fd22974, %fd22980, %fd22981;
	mul.f64 	%fd22983, %fd22982, %fd22982;
	fma.rn.f64 	%fd22984, %fd22983, 0d3EB1380B3AE80F1E, 0d3ED0EE258B7A8B04;
	fma.rn.f64 	%fd22985, %fd22984, %fd22983, 0d3EF3B2669F02676F;
	fma.rn.f64 	%fd22986, %fd22985, %fd22983, 0d3F1745CBA9AB0956;
	fma.rn.f64 	%fd22987, %fd22986, %fd22983, 0d3F3C71C72D1B5154;
	fma.rn.f64 	%fd22988, %fd22987, %fd22983, 0d3F624924923BE72D;
	fma.rn.f64 	%fd22989, %fd22988, %fd22983, 0d3F8999999999A3C4;
	fma.rn.f64 	%fd22990, %fd22989, %fd22983, 0d3FB5555555555554;
	sub.f64 	%fd22991, %fd22974, %fd22982;
	add.f64 	%fd22992, %fd22991, %fd22991;
	neg.f64 	%fd22993, %fd22982;
	fma.rn.f64 	%fd22994, %fd22993, %fd22974, %fd22992;
	mul.f64 	%fd22995, %fd22980, %fd22994;
	mul.f64 	%fd22996, %fd22983, %fd22990;
	fma.rn.f64 	%fd22997, %fd22996, %fd22982, %fd22995;
	xor.b32  	%r24292, %r24291, -2147483648;
	mov.b32 	%r24293, 1127219200;
	mov.b64 	%fd22998, {%r24292, %r24293};
	sub.f64 	%fd22999, %fd22998, %fd1;
	fma.rn.f64 	%fd23000, %fd22999, 0d3FE62E42FEFA39EF, %fd22982;
	fma.rn.f64 	%fd23001, %fd22999, 0dBFE62E42FEFA39EF, %fd23000;
	sub.f64 	%fd23002, %fd23001, %fd22982;
	sub.f64 	%fd23003, %fd22997, %fd23002;
	fma.rn.f64 	%fd23004, %fd22999, 0d3C7ABC9E3B39803F, %fd23003;
	add.f64 	%fd27676, %fd23000, %fd23004;
	bra.uni 	$L__BB1_15791;
$L__BB1_15788:
	add.s32 	%r29566, %r29566, 1;
	setp.ne.s32 	%p16258, %r29566, %r6146;
	@%p16258 bra 	$L__BB1_15779;
$L__BB1_15789:
	setp.gt.u32 	%p16261, %r5, 2146435070;
	mov.f64 	%fd27676, %fd5;
	@%p16261 bra 	$L__BB1_15791;
	setp.gt.u32 	%p16262, %r7, 1073127582;
	selp.f64 	%fd23005, %fd7, %fd6, %p16262;
	selp.u32 	%r24294, 1, 0, %p16262;
	add.s32 	%r24295, %r6, %r24294;
	add.f64 	%fd23006, %fd23005, 0dBFF0000000000000;
	add.f64 	%fd23007, %fd23005, 0d3FF0000000000000;
	rcp.approx.ftz.f64 	%fd23008, %fd23007;
	neg.f64 	%fd23009, %fd23007;
	fma.rn.f64 	%fd23010, %fd23009, %fd23008, 0d3FF0000000000000;
	fma.rn.f64 	%fd23011, %fd23010, %fd23010, %fd23010;
	fma.rn.f64 	%fd23012, %fd23011, %fd23008, %fd23008;
	mul.f64 	%fd23013, %fd23006, %fd23012;
	fma.rn.f64 	%fd23014, %fd23006, %fd23012, %fd23013;
	mul.f64 	%fd23015, %fd23014, %fd23014;
	fma.rn.f64 	%fd23016, %fd23015, 0d3EB1380B3AE80F1E, 0d3ED0EE258B7A8B04;
	fma.rn.f64 	%fd23017, %fd23016, %fd23015, 0d3EF3B2669F02676F;
	fma.rn.f64 	%fd23018, %fd23017, %fd23015, 0d3F1745CBA9AB0956;
	fma.rn.f64 	%fd23019, %fd23018, %fd23015, 0d3F3C71C72D1B5154;
	fma.rn.f64 	%fd23020, %fd23019, %fd23015, 0d3F624924923BE72D;
	fma.rn.f64 	%fd23021, %fd23020, %fd23015, 0d3F8999999999A3C4;
	fma.rn.f64 	%fd23022, %fd23021, %fd23015, 0d3FB5555555555554;
	sub.f64 	%fd23023, %fd23006, %fd23014;
	add.f64 	%fd23024, %fd23023, %fd23023;
	neg.f64 	%fd23025, %fd23014;
	fma.rn.f64 	%fd23026, %fd23025, %fd23006, %fd23024;
	mul.f64 	%fd23027, %fd23012, %fd23026;
	mul.f64 	%fd23028, %fd23015, %fd23022;
	fma.rn.f64 	%fd23029, %fd23028, %fd23014, %fd23027;
	xor.b32  	%r24296, %r24295, -2147483648;
	mov.b32 	%r24297, 1127219200;
	mov.b64 	%fd23030, {%r24296, %r24297};
	sub.f64 	%fd23031, %fd23030, %fd1;
	fma.rn.f64 	%fd23032, %fd23031, 0d3FE62E42FEFA39EF, %fd23014;
	fma.rn.f64 	%fd23033, %fd23031, 0dBFE62E42FEFA39EF, %fd23032;
	sub.f64 	%fd23034, %fd23033, %fd23014;
	sub.f64 	%fd23035, %fd23029, %fd23034;
	fma.rn.f64 	%fd23036, %fd23031, 0d3C7ABC9E3B39803F, %fd23035;
	add.f64 	%fd27676, %fd23032, %fd23036;
$L__BB1_15791:
	mul.f64 	%fd7173, %fd27676, 0d3FFFCB923A29C77A;
	mov.b32 	%r29567, 0;
$L__BB1_15792:
	mov.u32 	%r6149, %r29567;
	cvt.u64.u32 	%rd14279, %r6149;
	add.s64 	%rd14280, %rd1906, %rd14279;
	ld.local.u8 	%rs5885, [%rd14280];
	setp.ne.s16 	%p16263, %rs5885, 0;
	add.s32 	%r29567, %r6149, 1;
	@%p16263 bra 	$L__BB1_15792;
	mov.b32 	%r29568, 0;
$L__BB1_15794:
	mov.u32 	%r6151, %r29568;
	cvt.u64.u32 	%rd14281, %r6151;
	add.s64 	%rd14282, %rd1906, %rd14281;
	ld.local.u8 	%rs5886, [%rd14282];
	setp.ne.s16 	%p16264, %rs5886, 0;
	add.s32 	%r29568, %r6151, 1;
	@%p16264 bra 	$L__BB1_15794;
	setp.eq.s32 	%p16265, %r6149, 0;
	@%p16265 bra 	$L__BB1_15866;
	and.b32  	%r6153, %r6149, 3;
	setp.lt.u32 	%p16266, %r6149, 4;
	mov.b32 	%r29570, 1;
	@%p16266 bra 	$L__BB1_15835;
	and.b32  	%r6154, %r6149, 2147483644;
	mov.b32 	%r29570, 1;
$L__BB1_15798:
	mov.u32 	%r6155, %r29570;
	cvt.s64.s32 	%rd14283, %r6155;
	add.s64 	%rd1909, %rd1906, %rd14283;
	ld.local.u8 	%rs5888, [%rd1909+-1];
	mov.b16 	%rs7039, 0;
	setp.gt.s16 	%p16267, %rs5888, 70;
	@%p16267 bra 	$L__BB1_15802;
	setp.eq.s16 	%p16270, %rs5888, 65;
	@%p16270 bra 	$L__BB1_15807;
	setp.eq.s16 	%p16271, %rs5888, 67;
	@%p16271 bra 	$L__BB1_15801;
	bra.uni 	$L__BB1_15806;
$L__BB1_15801:
	mov.b16 	%rs7039, 1;
	bra.uni 	$L__BB1_15807;
$L__BB1_15802:
	setp.eq.s16 	%p16268, %rs5888, 71;
	@%p16268 bra 	$L__BB1_15805;
	setp.ne.s16 	%p16269, %rs5888, 84;
	@%p16269 bra 	$L__BB1_15806;
	mov.b16 	%rs7039, 3;
	bra.uni 	$L__BB1_15807;
$L__BB1_15805:
	mov.b16 	%rs7039, 2;
	bra.uni 	$L__BB1_15807;
$L__BB1_15806:
	mov.b16 	%rs7039, 4;
$L__BB1_15807:
	cvt.u64.u32 	%rd14284, %r6155;
	add.s64 	%rd1910, %rd6, %rd14284;
	st.local.u8 	[%rd1910], %rs7039;
	ld.local.u8 	%rs5894, [%rd1909];
	mov.b16 	%rs7040, 0;
	setp.gt.s16 	%p16272, %rs5894, 70;
	@%p16272 bra 	$L__BB1_15811;
	setp.eq.s16 	%p16275, %rs5894, 65;
	@%p16275 bra 	$L__BB1_15816;
	setp.eq.s16 	%p16276, %rs5894, 67;
	@%p16276 bra 	$L__BB1_15810;
	bra.uni 	$L__BB1_15815;
$L__BB1_15810:
	mov.b16 	%rs7040, 1;
	bra.uni 	$L__BB1_15816;
$L__BB1_15811:
	setp.eq.s16 	%p16273, %rs5894, 71;
	@%p16273 bra 	$L__BB1_15814;
	setp.ne.s16 	%p16274, %rs5894, 84;
	@%p16274 bra 	$L__BB1_15815;
	mov.b16 	%rs7040, 3;
	bra.uni 	$L__BB1_15816;
$L__BB1_15814:
	mov.b16 	%rs7040, 2;
	bra.uni 	$L__BB1_15816;
$L__BB1_15815:
	mov.b16 	%rs7040, 4;
$L__BB1_15816:
	st.local.u8 	[%rd1910+1], %rs7040;
	ld.local.u8 	%rs5900, [%rd1909+1];
	mov.b16 	%rs7041, 0;
	setp.gt.s16 	%p16277, %rs5900, 70;
	@%p16277 bra 	$L__BB1_15820;
	setp.eq.s16 	%p16280, %rs5900, 65;
	@%p16280 bra 	$L__BB1_15825;
	setp.eq.s16 	%p16281, %rs5900, 67;
	@%p16281 bra 	$L__BB1_15819;
	bra.uni 	$L__BB1_15824;
$L__BB1_15819:
	mov.b16 	%rs7041, 1;
	bra.uni 	$L__BB1_15825;
$L__BB1_15820:
	setp.eq.s16 	%p16278, %rs5900, 71;
	@%p16278 bra 	$L__BB1_15823;
	setp.ne.s16 	%p16279, %rs5900, 84;
	@%p16279 bra 	$L__BB1_15824;
	mov.b16 	%rs7041, 3;
	bra.uni 	$L__BB1_15825;
$L__BB1_15823:
	mov.b16 	%rs7041, 2;
	bra.uni 	$L__BB1_15825;
$L__BB1_15824:
	mov.b16 	%rs7041, 4;
$L__BB1_15825:
	st.local.u8 	[%rd1910+2], %rs7041;
	ld.local.u8 	%rs5906, [%rd1909+2];
	mov.b16 	%rs7042, 0;
	setp.gt.s16 	%p16282, %rs5906, 70;
	@%p16282 bra 	$L__BB1_15829;
	setp.eq.s16 	%p16285, %rs5906, 65;
	@%p16285 bra 	$L__BB1_15834;
	setp.eq.s16 	%p16286, %rs5906, 67;
	@%p16286 bra 	$L__BB1_15828;
	bra.uni 	$L__BB1_15833;
$L__BB1_15828:
	mov.b16 	%rs7042, 1;
	bra.uni 	$L__BB1_15834;
$L__BB1_15829:
	setp.eq.s16 	%p16283, %rs5906, 71;
	@%p16283 bra 	$L__BB1_15832;
	setp.ne.s16 	%p16284, %rs5906, 84;
	@%p16284 bra 	$L__BB1_15833;
	mov.b16 	%rs7042, 3;
	bra.uni 	$L__BB1_15834;
$L__BB1_15832:
	mov.b16 	%rs7042, 2;
	bra.uni 	$L__BB1_15834;
$L__BB1_15833:
	mov.b16 	%rs7042, 4;
$L__BB1_15834:
	st.local.u8 	[%rd1910+3], %rs7042;
	add.s32 	%r29570, %r6155, 4;
	add.s32 	%r24302, %r6155, 3;
	setp.ne.s32 	%p16287, %r24302, %r6154;
	@%p16287 bra 	$L__BB1_15798;
$L__BB1_15835:
	setp.eq.s32 	%p16288, %r6153, 0;
	@%p16288 bra 	$L__BB1_15866;
	cvt.s64.s32 	%rd14285, %r29570;
	add.s64 	%rd1911, %rd1906, %rd14285;
	ld.local.u8 	%rs5912, [%rd1911+-1];
	mov.b16 	%rs7043, 0;
	setp.gt.s16 	%p16289, %rs5912, 70;
	@%p16289 bra 	$L__BB1_15840;
	setp.eq.s16 	%p16292, %rs5912, 65;
	@%p16292 bra 	$L__BB1_15845;
	setp.eq.s16 	%p16293, %rs5912, 67;
	@%p16293 bra 	$L__BB1_15839;
	bra.uni 	$L__BB1_15844;
$L__BB1_15839:
	mov.b16 	%rs7043, 1;
	bra.uni 	$L__BB1_15845;
$L__BB1_15840:
	setp.eq.s16 	%p16290, %rs5912, 71;
	@%p16290 bra 	$L__BB1_15843;
	setp.ne.s16 	%p16291, %rs5912, 84;
	@%p16291 bra 	$L__BB1_15844;
	mov.b16 	%rs7043, 3;
	bra.uni 	$L__BB1_15845;
$L__BB1_15843:
	mov.b16 	%rs7043, 2;
	bra.uni 	$L__BB1_15845;
$L__BB1_15844:
	mov.b16 	%rs7043, 4;
$L__BB1_15845:
	cvt.u64.u32 	%rd14286, %r29570;
	add.s64 	%rd1912, %rd6, %rd14286;
	st.local.u8 	[%rd1912], %rs7043;
	setp.eq.s32 	%p16294, %r6153, 1;
	@%p16294 bra 	$L__BB1_15866;
	ld.local.u8 	%rs5918, [%rd1911];
	mov.b16 	%rs7044, 0;
	setp.gt.s16 	%p16295, %rs5918, 70;
	@%p16295 bra 	$L__BB1_15850;
	setp.eq.s16 	%p16298, %rs5918, 65;
	@%p16298 bra 	$L__BB1_15855;
	setp.eq.s16 	%p16299, %rs5918, 67;
	@%p16299 bra 	$L__BB1_15849;
	bra.uni 	$L__BB1_15854;
$L__BB1_15849:
	mov.b16 	%rs7044, 1;
	bra.uni 	$L__BB1_15855;
$L__BB1_15850:
	setp.eq.s16 	%p16296, %rs5918, 71;
	@%p16296 bra 	$L__BB1_15853;
	setp.ne.s16 	%p16297, %rs5918, 84;
	@%p16297 bra 	$L__BB1_15854;
	mov.b16 	%rs7044, 3;
	bra.uni 	$L__BB1_15855;
$L__BB1_15853:
	mov.b16 	%rs7044, 2;
	bra.uni 	$L__BB1_15855;
$L__BB1_15854:
	mov.b16 	%rs7044, 4;
$L__BB1_15855:
	add.s32 	%r24303, %r29570, 1;
	cvt.u64.u32 	%rd14287, %r24303;
	add.s64 	%rd14288, %rd6, %rd14287;
	st.local.u8 	[%rd14288], %rs7044;
	setp.eq.s32 	%p16300, %r6153, 2;
	@%p16300 bra 	$L__BB1_15866;
	ld.local.u8 	%rs5924, [%rd1911+1];
	mov.b16 	%rs7045, 0;
	setp.gt.s16 	%p16301, %rs5924, 70;
	@%p16301 bra 	$L__BB1_15860;
	setp.eq.s16 	%p16304, %rs5924, 65;
	@%p16304 bra 	$L__BB1_15865;
	setp.eq.s16 	%p16305, %rs5924, 67;
	@%p16305 bra 	$L__BB1_15859;
	bra.uni 	$L__BB1_15864;
$L__BB1_15859:
	mov.b16 	%rs7045, 1;
	bra.uni 	$L__BB1_15865;
$L__BB1_15860:
	setp.eq.s16 	%p16302, %rs5924, 71;
	@%p16302 bra 	$L__BB1_15863;
	setp.ne.s16 	%p16303, %rs5924, 84;
	@%p16303 bra 	$L__BB1_15864;
	mov.b16 	%rs7045, 3;
	bra.uni 	$L__BB1_15865;
$L__BB1_15863:
	mov.b16 	%rs7045, 2;
	bra.uni 	$L__BB1_15865;
$L__BB1_15864:
	mov.b16 	%rs7045, 4;
$L__BB1_15865:
	st.local.u8 	[%rd1912+2], %rs7045;
$L__BB1_15866:
	setp.eq.s32 	%p16306, %r6151, 0;
	@%p16306 bra 	$L__BB1_15937;
	and.b32  	%r6158, %r6151, 3;
	setp.lt.u32 	%p16307, %r6151, 4;
	mov.b32 	%r29572, 1;
	@%p16307 bra 	$L__BB1_15906;
	and.b32  	%r6159, %r6151, 2147483644;
	mov.b32 	%r29572, 1;
$L__BB1_15869:
	sub.s32 	%r24306, %r6151, %r29572;
	cvt.u64.u32 	%rd14289, %r24306;
	add.s64 	%rd14290, %rd1906, %rd14289;
	ld.local.u8 	%rs5930, [%rd14290];
	mov.b16 	%rs7046, 0;
	setp.gt.s16 	%p16308, %rs5930, 70;
	@%p16308 bra 	$L__BB1_15873;
	setp.eq.s16 	%p16311, %rs5930, 65;
	@%p16311 bra 	$L__BB1_15878;
	setp.eq.s16 	%p16312, %rs5930, 67;
	@%p16312 bra 	$L__BB1_15872;
	bra.uni 	$L__BB1_15877;
$L__BB1_15872:
	mov.b16 	%rs7046, 1;
	bra.uni 	$L__BB1_15878;
$L__BB1_15873:
	setp.eq.s16 	%p16309, %rs5930, 71;
	@%p16309 bra 	$L__BB1_15876;
	setp.ne.s16 	%p16310, %rs5930, 84;
	@%p16310 bra 	$L__BB1_15877;
	mov.b16 	%rs7046, 3;
	bra.uni 	$L__BB1_15878;
$L__BB1_15876:
	mov.b16 	%rs7046, 2;
	bra.uni 	$L__BB1_15878;
$L__BB1_15877:
	mov.b16 	%rs7046, 4;
$L__BB1_15878:
	cvt.u64.u32 	%rd14291, %r29572;
	add.s64 	%rd1913, %rd7, %rd14291;
	st.local.u8 	[%rd1913], %rs7046;
	not.b32 	%r24307, %r29572;
	add.s32 	%r24308, %r6151, %r24307;
	cvt.u64.u32 	%rd14292, %r24308;
	add.s64 	%rd14293, %rd1906, %rd14292;
	ld.local.u8 	%rs5936, [%rd14293];
	mov.b16 	%rs7047, 0;
	setp.gt.s16 	%p16313, %rs5936, 70;
	@%p16313 bra 	$L__BB1_15882;
	setp.eq.s16 	%p16316, %rs5936, 65;
	@%p16316 bra 	$L__BB1_15887;
	setp.eq.s16 	%p16317, %rs5936, 67;
	@%p16317 bra 	$L__BB1_15881;
	bra.uni 	$L__BB1_15886;
$L__BB1_15881:
	mov.b16 	%rs7047, 1;
	bra.uni 	$L__BB1_15887;
$L__BB1_15882:
	setp.eq.s16 	%p16314, %rs5936, 71;
	@%p16314 bra 	$L__BB1_15885;
	setp.ne.s16 	%p16315, %rs5936, 84;
	@%p16315 bra 	$L__BB1_15886;
	mov.b16 	%rs7047, 3;
	bra.uni 	$L__BB1_15887;
$L__BB1_15885:
	mov.b16 	%rs7047, 2;
	bra.uni 	$L__BB1_15887;
$L__BB1_15886:
	mov.b16 	%rs7047, 4;
$L__BB1_15887:
	st.local.u8 	[%rd1913+1], %rs7047;
	sub.s32 	%r24309, %r6151, %r29572;
	add.s32 	%r24310, %r24309, -2;
	cvt.u64.u32 	%rd14294, %r24310;
	add.s64 	%rd14295, %rd1906, %rd14294;
	ld.local.u8 	%rs5942, [%rd14295];
	mov.b16 	%rs7048, 0;
	setp.gt.s16 	%p16318, %rs5942, 70;
	@%p16318 bra 	$L__BB1_15891;
	setp.eq.s16 	%p16321, %rs5942, 65;
	@%p16321 bra 	$L__BB1_15896;
	setp.eq.s16 	%p16322, %rs5942, 67;
	@%p16322 bra 	$L__BB1_15890;
	bra.uni 	$L__BB1_15895;
$L__BB1_15890:
	mov.b16 	%rs7048, 1;
	bra.uni 	$L__BB1_15896;
$L__BB1_15891:
	setp.eq.s16 	%p16319, %rs5942, 71;
	@%p16319 bra 	$L__BB1_15894;
	setp.ne.s16 	%p16320, %rs5942, 84;
	@%p16320 bra 	$L__BB1_15895;
	mov.b16 	%rs7048, 3;
	bra.uni 	$L__BB1_15896;
$L__BB1_15894:
	mov.b16 	%rs7048, 2;
	bra.uni 	$L__BB1_15896;
$L__BB1_15895:
	mov.b16 	%rs7048, 4;
$L__BB1_15896:
	st.local.u8 	[%rd1913+2], %rs7048;
	add.s32 	%r6161, %r29572, 3;
	sub.s32 	%r24311, %r6151, %r6161;
	cvt.u64.u32 	%rd14296, %r24311;
	add.s64 	%rd14297, %rd1906, %rd14296;
	ld.local.u8 	%rs5948, [%rd14297];
	mov.b16 	%rs7049, 0;
	setp.gt.s16 	%p16323, %rs5948, 70;
	@%p16323 bra 	$L__BB1_15900;
	setp.eq.s16 	%p16326, %rs5948, 65;
	@%p16326 bra 	$L__BB1_15905;
	setp.eq.s16 	%p16327, %rs5948, 67;
	@%p16327 bra 	$L__BB1_15899;
	bra.uni 	$L__BB1_15904;
$L__BB1_15899:
	mov.b16 	%rs7049, 1;
	bra.uni 	$L__BB1_15905;
$L__BB1_15900:
	setp.eq.s16 	%p16324, %rs5948, 71;
	@%p16324 bra 	$L__BB1_15903;
	setp.ne.s16 	%p16325, %rs5948, 84;
	@%p16325 bra 	$L__BB1_15904;
	mov.b16 	%rs7049, 3;
	bra.uni 	$L__BB1_15905;
$L__BB1_15903:
	mov.b16 	%rs7049, 2;
	bra.uni 	$L__BB1_15905;
$L__BB1_15904:
	mov.b16 	%rs7049, 4;
$L__BB1_15905:
	st.local.u8 	[%rd1913+3], %rs7049;
	add.s32 	%r29572, %r29572, 4;
	setp.ne.s32 	%p16328, %r6161, %r6159;
	@%p16328 bra 	$L__BB1_15869;
$L__BB1_15906:
	setp.eq.s32 	%p16329, %r6158, 0;
	@%p16329 bra 	$L__BB1_15937;
	sub.s32 	%r24312, %r6151, %r29572;
	cvt.u64.u32 	%rd14298, %r24312;
	add.s64 	%rd14299, %rd1906, %rd14298;
	ld.local.u8 	%rs5954, [%rd14299];
	mov.b16 	%rs7050, 0;
	setp.gt.s16 	%p16330, %rs5954, 70;
	@%p16330 bra 	$L__BB1_15911;
	setp.eq.s16 	%p16333, %rs5954, 65;
	@%p16333 bra 	$L__BB1_15916;
	setp.eq.s16 	%p16334, %rs5954, 67;
	@%p16334 bra 	$L__BB1_15910;
	bra.uni 	$L__BB1_15915;
$L__BB1_15910:
	mov.b16 	%rs7050, 1;
	bra.uni 	$L__BB1_15916;
$L__BB1_15911:
	setp.eq.s16 	%p16331, %rs5954, 71;
	@%p16331 bra 	$L__BB1_15914;
	setp.ne.s16 	%p16332, %rs5954, 84;
	@%p16332 bra 	$L__BB1_15915;
	mov.b16 	%rs7050, 3;
	bra.uni 	$L__BB1_15916;
$L__BB1_15914:
	mov.b16 	%rs7050, 2;
	bra.uni 	$L__BB1_15916;
$L__BB1_15915:
	mov.b16 	%rs7050, 4;
$L__BB1_15916:
	cvt.u64.u32 	%rd14300, %r29572;
	add.s64 	%rd1914, %rd7, %rd14300;
	st.local.u8 	[%rd1914], %rs7050;
	setp.eq.s32 	%p16335, %r6158, 1;
	@%p16335 bra 	$L__BB1_15937;
	not.b32 	%r24313, %r29572;
	add.s32 	%r24314, %r6151, %r24313;
	cvt.u64.u32 	%rd14301, %r24314;
	add.s64 	%rd14302, %rd1906, %rd14301;
	ld.local.u8 	%rs5960, [%rd14302];
	mov.b16 	%rs7051, 0;
	setp.gt.s16 	%p16336, %rs5960, 70;
	@%p16336 bra 	$L__BB1_15921;
	setp.eq.s16 	%p16339, %rs5960, 65;
	@%p16339 bra 	$L__BB1_15926;
	setp.eq.s16 	%p16340, %rs5960, 67;
	@%p16340 bra 	$L__BB1_15920;
	bra.uni 	$L__BB1_15925;
$L__BB1_15920:
	mov.b16 	%rs7051, 1;
	bra.uni 	$L__BB1_15926;
$L__BB1_15921:
	setp.eq.s16 	%p16337, %rs5960, 71;
	@%p16337 bra 	$L__BB1_15924;
	setp.ne.s16 	%p16338, %rs5960, 84;
	@%p16338 bra 	$L__BB1_15925;
	mov.b16 	%rs7051, 3;
	bra.uni 	$L__BB1_15926;
$L__BB1_15924:
	mov.b16 	%rs7051, 2;
	bra.uni 	$L__BB1_15926;
$L__BB1_15925:
	mov.b16 	%rs7051, 4;
$L__BB1_15926:
	st.local.u8 	[%rd1914+1], %rs7051;
	setp.eq.s32 	%p16341, %r6158, 2;
	@%p16341 bra 	$L__BB1_15937;
	sub.s32 	%r24315, %r6151, %r29572;
	add.s32 	%r24316, %r24315, -2;
	cvt.u64.u32 	%rd14303, %r24316;
	add.s64 	%rd14304, %rd1906, %rd14303;
	ld.local.u8 	%rs5966, [%rd14304];
	mov.b16 	%rs7052, 0;
	setp.gt.s16 	%p16342, %rs5966, 70;
	@%p16342 bra 	$L__BB1_15931;
	setp.eq.s16 	%p16345, %rs5966, 65;
	@%p16345 bra 	$L__BB1_15936;
	setp.eq.s16 	%p16346, %rs5966, 67;
	@%p16346 bra 	$L__BB1_15930;
	bra.uni 	$L__BB1_15935;
$L__BB1_15930:
	mov.b16 	%rs7052, 1;
	bra.uni 	$L__BB1_15936;
$L__BB1_15931:
	setp.eq.s16 	%p16343, %rs5966, 71;
	@%p16343 bra 	$L__BB1_15934;
	setp.ne.s16 	%p16344, %rs5966, 84;
	@%p16344 bra 	$L__BB1_15935;
	mov.b16 	%rs7052, 3;
	bra.uni 	$L__BB1_15936;
$L__BB1_15934:
	mov.b16 	%rs7052, 2;
	bra.uni 	$L__BB1_15936;
$L__BB1_15935:
	mov.b16 	%rs7052, 4;
$L__BB1_15936:
	st.local.u8 	[%rd1914+2], %rs7052;
$L__BB1_15937:
	cvt.u64.u32 	%rd14305, %r6151;
	cvt.u64.u32 	%rd14306, %r6149;
	add.s64 	%rd14307, %rd7, %rd14305;
	mov.b16 	%rs5971, 4;
	st.local.u8 	[%rd14307+1], %rs5971;
	st.local.u8 	[%rd7], %rs5971;
	add.s64 	%rd14308, %rd6, %rd14306;
	st.local.u8 	[%rd14308+1], %rs5971;
	st.local.u8 	[%rd6], %rs5971;
	mov.b32 	%r29587, 0;
	mov.f64 	%fd27743, 0dFFF0000000000000;
	mov.u32 	%r29588, %r29587;
	@%p16265 bra 	$L__BB1_16034;
	and.b32  	%r6164, %r6151, 3;
	and.b32  	%r6165, %r6151, 2147483644;
	mov.b32 	%r29573, 1;
$L__BB1_15939:
	mov.u32 	%r6166, %r29573;
	@%p16306 bra 	$L__BB1_15967;
	setp.lt.u32 	%p16349, %r6151, 4;
	cvt.u64.u32 	%rd14309, %r6166;
	add.s64 	%rd14310, %rd6, %rd14309;
	ld.local.s8 	%r6167, [%rd14310];
	add.s32 	%r24320, %r6166, -1;
	mul.lo.s32 	%r6168, %r24320, %r6151;
	add.s32 	%r6169, %r6168, -1;
	mov.b32 	%r29575, 1;
	@%p16349 bra 	$L__BB1_15955;
	mov.b32 	%r29575, 1;
$L__BB1_15942:
	cvt.u64.u32 	%rd14311, %r29575;
	add.s64 	%rd1915, %rd7, %rd14311;
	ld.local.s8 	%r24322, [%rd1915];
	add.s32 	%r24323, %r24322, %r6167;
	setp.eq.s32 	%p16350, %r24323, 3;
	@%p16350 bra 	$L__BB1_15944;
	add.s32 	%r24324, %r6169, %r29575;
	mul.wide.s32 	%rd14312, %r24324, 8;
	add.s64 	%rd14313, %rd2, %rd14312;
	mov.b64 	%rd14314, 9218868437227405312;
	st.local.u64 	[%rd14313], %rd14314;
	add.s64 	%rd14315, %rd3, %rd14312;
	mov.b64 	%rd14316, -4616189618054758400;
	st.local.u64 	[%rd14315], %rd14316;
	bra.uni 	$L__BB1_15945;
$L__BB1_15944:
	add.s32 	%r24325, %r6169, %r29575;
	mul.wide.s32 	%rd14317, %r24325, 8;
	add.s64 	%rd14318, %rd2, %rd14317;
	mov.b64 	%rd14319, 0;
	st.local.u64 	[%rd14318], %rd14319;
	add.s64 	%rd14320, %rd3, %rd14317;
	mov.b64 	%rd14321, -4564063970805153792;
	st.local.u64 	[%rd14320], %rd14321;
$L__BB1_15945:
	ld.local.s8 	%r24326, [%rd1915+1];
	add.s32 	%r24327, %r24326, %r6167;
	setp.eq.s32 	%p16351, %r24327, 3;
	@%p16351 bra 	$L__BB1_15947;
	add.s32 	%r24328, %r6168, %r29575;
	mul.wide.s32 	%rd14322, %r24328, 8;
	add.s64 	%rd14323, %rd2, %rd14322;
	mov.b64 	%rd14324, 9218868437227405312;
	st.local.u64 	[%rd14323], %rd14324;
	add.s64 	%rd14325, %rd3, %rd14322;
	mov.b64 	%rd14326, -4616189618054758400;
	st.local.u64 	[%rd14325], %rd14326;
	bra.uni 	$L__BB1_15948;
$L__BB1_15947:
	add.s32 	%r24329, %r6168, %r29575;
	mul.wide.s32 	%rd14327, %r24329, 8;
	add.s64 	%rd14328, %rd2, %rd14327;
	mov.b64 	%rd14329, 0;
	st.local.u64 	[%rd14328], %rd14329;
	add.s64 	%rd14330, %rd3, %rd14327;
	mov.b64 	%rd14331, -4564063970805153792;
	st.local.u64 	[%rd14330], %rd14331;
$L__BB1_15948:
	add.s32 	%r6171, %r29575, 2;
	ld.local.s8 	%r24330, [%rd1915+2];
	add.s32 	%r24331, %r24330, %r6167;
	setp.eq.s32 	%p16352, %r24331, 3;
	@%p16352 bra 	$L__BB1_15950;
	add.s32 	%r24332, %r6169, %r6171;
	mul.wide.s32 	%rd14332, %r24332, 8;
	add.s64 	%rd14333, %rd2, %rd14332;
	mov.b64 	%rd14334, 9218868437227405312;
	st.local.u64 	[%rd14333], %rd14334;
	add.s64 	%rd14335, %rd3, %rd14332;
	mov.b64 	%rd14336, -4616189618054758400;
	st.local.u64 	[%rd14335], %rd14336;
	bra.uni 	$L__BB1_15951;
$L__BB1_15950:
	add.s32 	%r24333, %r6169, %r6171;
	mul.wide.s32 	%rd14337, %r24333, 8;
	add.s64 	%rd14338, %rd2, %rd14337;
	mov.b64 	%rd14339, 0;
	st.local.u64 	[%rd14338], %rd14339;
	add.s64 	%rd14340, %rd3, %rd14337;
	mov.b64 	%rd14341, -4564063970805153792;
	st.local.u64 	[%rd14340], %rd14341;
$L__BB1_15951:
	add.s32 	%r6172, %r29575, 3;
	ld.local.s8 	%r24334, [%rd1915+3];
	add.s32 	%r24335, %r24334, %r6167;
	setp.eq.s32 	%p16353, %r24335, 3;
	@%p16353 bra 	$L__BB1_15953;
	add.s32 	%r24336, %r6169, %r6172;
	mul.wide.s32 	%rd14342, %r24336, 8;
	add.s64 	%rd14343, %rd2, %rd14342;
	mov.b64 	%rd14344, 9218868437227405312;
	st.local.u64 	[%rd14343], %rd14344;
	add.s64 	%rd14345, %rd3, %rd14342;
	mov.b64 	%rd14346, -4616189618054758400;
	st.local.u64 	[%rd14345], %rd14346;
	bra.uni 	$L__BB1_15954;
$L__BB1_15953:
	add.s32 	%r24337, %r6169, %r6172;
	mul.wide.s32 	%rd14347, %r24337, 8;
	add.s64 	%rd14348, %rd2, %rd14347;
	mov.b64 	%rd14349, 0;
	st.local.u64 	[%rd14348], %rd14349;
	add.s64 	%rd14350, %rd3, %rd14347;
	mov.b64 	%rd14351, -4564063970805153792;
	st.local.u64 	[%rd14350], %rd14351;
$L__BB1_15954:
	add.s32 	%r29575, %r29575, 4;
	setp.ne.s32 	%p16354, %r6172, %r6165;
	@%p16354 bra 	$L__BB1_15942;
$L__BB1_15955:
	setp.eq.s32 	%p16355, %r6164, 0;
	@%p16355 bra 	$L__BB1_15967;
	cvt.u64.u32 	%rd14352, %r29575;
	add.s64 	%rd1916, %rd7, %rd14352;
	ld.local.s8 	%r24338, [%rd1916];
	add.s32 	%r24339, %r24338, %r6167;
	setp.eq.s32 	%p16356, %r24339, 3;
	@%p16356 bra 	$L__BB1_15958;
	add.s32 	%r24340, %r6169, %r29575;
	mul.wide.s32 	%rd14353, %r24340, 8;
	add.s64 	%rd14354, %rd2, %rd14353;
	mov.b64 	%rd14355, 9218868437227405312;
	st.local.u64 	[%rd14354], %rd14355;
	add.s64 	%rd14356, %rd3, %rd14353;
	mov.b64 	%rd14357, -4616189618054758400;
	st.local.u64 	[%rd14356], %rd14357;
	bra.uni 	$L__BB1_15959;
$L__BB1_15958:
	add.s32 	%r24341, %r6169, %r29575;
	mul.wide.s32 	%rd14358, %r24341, 8;
	add.s64 	%rd14359, %rd2, %rd14358;
	mov.b64 	%rd14360, 0;
	st.local.u64 	[%rd14359], %rd14360;
	add.s64 	%rd14361, %rd3, %rd14358;
	mov.b64 	%rd14362, -4564063970805153792;
	st.local.u64 	[%rd14361], %rd14362;
$L__BB1_15959:
	setp.eq.s32 	%p16357, %r6164, 1;
	@%p16357 bra 	$L__BB1_15967;
	ld.local.s8 	%r24342, [%rd1916+1];
	add.s32 	%r24343, %r24342, %r6167;
	setp.eq.s32 	%p16358, %r24343, 3;
	@%p16358 bra 	$L__BB1_15962;
	add.s32 	%r24344, %r6168, %r29575;
	mul.wide.s32 	%rd14363, %r24344, 8;
	add.s64 	%rd14364, %rd2, %rd14363;
	mov.b64 	%rd14365, 9218868437227405312;
	st.local.u64 	[%rd14364], %rd14365;
	add.s64 	%rd14366, %rd3, %rd14363;
	mov.b64 	%rd14367, -4616189618054758400;
	st.local.u64 	[%rd14366], %rd14367;
	bra.uni 	$L__BB1_15963;
$L__BB1_15962:
	add.s32 	%r24345, %r6168, %r29575;
	mul.wide.s32 	%rd14368, %r24345, 8;
	add.s64 	%rd14369, %rd2, %rd14368;
	mov.b64 	%rd14370, 0;
	st.local.u64 	[%rd14369], %rd14370;
	add.s64 	%rd14371, %rd3, %rd14368;
	mov.b64 	%rd14372, -4564063970805153792;
	st.local.u64 	[%rd14371], %rd14372;
$L__BB1_15963:
	setp.eq.s32 	%p16359, %r6164, 2;
	add.s32 	%r6175, %r29575, 2;
	@%p16359 bra 	$L__BB1_15967;
	ld.local.s8 	%r24346, [%rd1916+2];
	add.s32 	%r24347, %r24346, %r6167;
	setp.eq.s32 	%p16360, %r24347, 3;
	@%p16360 bra 	$L__BB1_15966;
	add.s32 	%r24348, %r6169, %r6175;
	mul.wide.s32 	%rd14373, %r24348, 8;
	add.s64 	%rd14374, %rd2, %rd14373;
	mov.b64 	%rd14375, 9218868437227405312;
	st.local.u64 	[%rd14374], %rd14375;
	add.s64 	%rd14376, %rd3, %rd14373;
	mov.b64 	%rd14377, -4616189618054758400;
	st.local.u64 	[%rd14376], %rd14377;
	bra.uni 	$L__BB1_15967;
$L__BB1_15966:
	add.s32 	%r24349, %r6169, %r6175;
	mul.wide.s32 	%rd14378, %r24349, 8;
	add.s64 	%rd14379, %rd2, %rd14378;
	mov.b64 	%rd14380, 0;
	st.local.u64 	[%rd14379], %rd14380;
	add.s64 	%rd14381, %rd3, %rd14378;
	mov.b64 	%rd14382, -4564063970805153792;
	st.local.u64 	[%rd14381], %rd14382;
$L__BB1_15967:
	add.s32 	%r29573, %r6166, 1;
	setp.ne.s32 	%p16361, %r6166, %r6149;
	@%p16361 bra 	$L__BB1_15939;
	mov.b32 	%r29576, 1;
$L__BB1_15969:
	@%p16306 bra 	$L__BB1_16015;
	mov.b32 	%r29577, 1;
$L__BB1_15971:
	mov.u32 	%r6178, %r29577;
	add.s32 	%r24352, %r29576, -1;
	mad.lo.s32 	%r24353, %r24352, %r6151, %r6178;
	add.s32 	%r6179, %r24353, -1;
	mul.wide.s32 	%rd14383, %r6179, 8;
	add.s64 	%rd1917, %rd2, %rd14383;
	ld.local.f64 	%fd27711, [%rd1917];
	abs.f64 	%fd23038, %fd27711;
	setp.geu.f64 	%p16363, %fd23038, 0d41CDCD64FF800000;
	@%p16363 bra 	$L__BB1_16014;
	cvt.u64.u32 	%rd14384, %r29576;
	add.s64 	%rd1918, %rd6, %rd14384;
	ld.local.u8 	%rs1101, [%rd1918];
	cvt.u32.u16 	%r24354, %rs1101;
	cvt.s32.s8 	%r24355, %r24354;
	cvt.u64.u32 	%rd14385, %r6178;
	add.s64 	%rd1919, %rd7, %rd14385;
	ld.local.u8 	%rs1102, [%rd1919];
	cvt.u32.u16 	%r24356, %rs1102;
	cvt.s32.s8 	%r24357, %r24356;
	add.s32 	%r24358, %r24357, %r24355;
	setp.eq.s32 	%p16364, %r24358, 3;
	mul.wide.s32 	%rd14386, %r6179, 8;
	add.s64 	%rd1920, %rd3, %rd14386;
	@%p16364 bra 	$L__BB1_15974;
	mov.b64 	%rd14387, -4616189618054758400;
	st.local.u64 	[%rd1920], %rd14387;
	mov.b64 	%rd14388, 9218868437227405312;
	st.local.u64 	[%rd1917], %rd14388;
	mov.f64 	%fd27681, 0dBFF0000000000000;
	mov.f64 	%fd27711, 0d7FF0000000000000;
	mov.f64 	%fd27682, %fd27711;
	bra.uni 	$L__BB1_15985;
$L__BB1_15974:
	cvt.s32.s8 	%r24360, %r24354;
	mul.wide.s32 	%rd14389, %r24360, 5;
	cvt.u64.u16 	%rd14390, %rs1102;
	cvt.s64.s8 	%rd14391, %rd14390;
	add.s64 	%rd1921, %rd14389, %rd14391;
	shl.b64 	%rd14392, %rd1921, 3;
	add.s64 	%rd14393, %rd1, %rd14392;
	ld.global.f64 	%fd27681, [%rd14393+45440];
	ld.local.u8 	%rs5972, [%rd1918+-1];
	cvt.u64.u16 	%rd14394, %rs5972;
	cvt.s64.s8 	%rd1922, %rd14394;
	cvt.u32.u16 	%r24361, %rs1102;
	ld.local.s8 	%rs5973, [%rd1919+-1];
	cvt.u32.u16 	%r24362, %rs5973;
	prmt.b32 	%r24363, %r24362, %r24361, 0x3340U;
	prmt.b32 	%r24364, %r24354, 0, 0x3340U;
	prmt.b32 	%r24365, %r24363, %r24364, 0x5410U;
	cvt.u32.u16 	%r24366, %rs5972;
	cvt.s32.s8 	%r24367, %r24366;
	mov.b32 	%r24368, 359705;
	dp4a.s32.u32 	%r24369, %r24365, %r24368, %r24367;
	mul.wide.s32 	%rd14395, %r24369, 8;
	add.s64 	%rd14396, %rd1, %rd14395;
	ld.global.f64 	%fd23041, [%rd14396+35440];
	add.f64 	%fd23042, %fd27681, %fd23041;
	ld.global.f64 	%fd27682, [%rd14393+45640];
	ld.global.f64 	%fd23043, [%rd14396+40440];
	add.f64 	%fd23044, %fd27682, %fd23043;
	abs.f64 	%fd23045, %fd23044;
	setp.gt.f64 	%p16365, %fd23045, 0d41CDCD64FF800000;
	selp.f64 	%fd7177, 0dBFF0000000000000, %fd23042, %p16365;
	selp.f64 	%fd7178, 0d7FF0000000000000, %fd23044, %p16365;
	cvt.s16.s8 	%rs5974, %rs1102;
	mov.b32 	%r24370, {%rs5973, %rs5974};
	mov.b32 	%r24371, 6405;
	dp2a.lo.s32.u32 	%r24372, %r24370, %r24371, %r24360;
	mul.wide.s32 	%rd14397, %r24372, 8;
	add.s64 	%rd1923, %rd1, %rd14397;
	ld.global.f64 	%fd7179, [%rd1923+21000];
	abs.f64 	%fd23046, %fd7179;
	setp.geu.f64 	%p16366, %fd23046, 0d41CDCD64FF800000;
	@%p16366 bra 	$L__BB1_15978;
	cvt.u32.u16 	%r24375, %rs1102;
	cvt.s32.s8 	%r24376, %r24375;
	mul.wide.s32 	%rd14402, %r24376, 24;
	add.s64 	%rd14403, %rd1921, %rd14402;
	add.s64 	%rd14404, %rd14403, %rd1922;
	shl.b64 	%rd14405, %rd14404, 3;
	add.s64 	%rd1924, %rd1, %rd14405;
	ld.global.f64 	%fd7180, [%rd1924+23000];
	abs.f64 	%fd23061, %fd7180;
	setp.lt.f64 	%p16371, %fd23061, 0d41CDCD64FF800000;
	@%p16371 bra 	$L__BB1_15981;
	ld.global.f64 	%fd23062, [%rd1923+20000];
	add.f64 	%fd23063, %fd27681, %fd23062;
	add.f64 	%fd23064, %fd27682, %fd7179;
	abs.f64 	%fd23065, %fd23064;
	setp.gt.f64 	%p16372, %fd23065, 0d41CDCD64FF800000;
	selp.f64 	%fd27677, 0dBFF0000000000000, %fd23063, %p16372;
	selp.f64 	%fd27678, 0d7FF0000000000000, %fd23064, %p16372;
	add.f64 	%fd23066, %fd27678, 0d4069000000000000;
	add.f64 	%fd23067, %fd27677, 0dC016CCCCCCCCCCCD;
	add.f64 	%fd23068, %fd7173, %fd23067;
	div.rn.f64 	%fd27679, %fd23066, %fd23068;
	abs.f64 	%fd23069, %fd7178;
	setp.geu.f64 	%p16373, %fd23069, 0d41CDCD64FF800000;
	@%p16373 bra 	$L__BB1_15983;
	add.f64 	%fd23070, %fd7178, 0d4069000000000000;
	add.f64 	%fd23071, %fd7177, 0dC016CCCCCCCCCCCD;
	add.f64 	%fd23072, %fd7173, %fd23071;
	div.rn.f64 	%fd23073, %fd23070, %fd23072;
	setp.lt.f64 	%p16374, %fd23073, %fd27679;
	selp.f64 	%fd27677, %fd27677, %fd7177, %p16374;
	selp.f64 	%fd27678, %fd27678, %fd7178, %p16374;
	selp.f64 	%fd27679, %fd27679, %fd23073, %p16374;
	bra.uni 	$L__BB1_15983;
$L__BB1_15978:
	cvt.u32.u16 	%r24373, %rs1102;
	cvt.s32.s8 	%r24374, %r24373;
	mul.wide.s32 	%rd14398, %r24374, 24;
	add.s64 	%rd14399, %rd1921, %rd14398;
	add.s64 	%rd14400, %rd14399, %rd1922;
	shl.b64 	%rd14401, %rd14400, 3;
	add.s64 	%rd1925, %rd1, %rd14401;
	ld.global.f64 	%fd7181, [%rd1925+23000];
	abs.f64 	%fd23048, %fd7181;
	setp.geu.f64 	%p16367, %fd23048, 0d41CDCD64FF800000;
	mov.f64 	%fd27677, %fd7177;
	mov.f64 	%fd27678, %fd7178;
	@%p16367 bra 	$L__BB1_15983;
	ld.global.f64 	%fd23049, [%rd1925+22000];
	add.f64 	%fd23050, %fd27681, %fd23049;
	add.f64 	%fd23051, %fd27682, %fd7181;
	abs.f64 	%fd23052, %fd23051;
	setp.gt.f64 	%p16368, %fd23052, 0d41CDCD64FF800000;
	selp.f64 	%fd27677, 0dBFF0000000000000, %fd23050, %p16368;
	selp.f64 	%fd27678, 0d7FF0000000000000, %fd23051, %p16368;
	add.f64 	%fd23053, %fd27678, 0d4069000000000000;
	add.f64 	%fd23054, %fd27677, 0dC016CCCCCCCCCCCD;
	add.f64 	%fd23055, %fd7173, %fd23054;
	div.rn.f64 	%fd27679, %fd23053, %fd23055;
	abs.f64 	%fd23056, %fd7178;
	setp.geu.f64 	%p16369, %fd23056, 0d41CDCD64FF800000;
	@%p16369 bra 	$L__BB1_15983;
	add.f64 	%fd23057, %fd7178, 0d4069000000000000;
	add.f64 	%fd23058, %fd7177, 0dC016CCCCCCCCCCCD;
	add.f64 	%fd23059, %fd7173, %fd23058;
	div.rn.f64 	%fd23060, %fd23057, %fd23059;
	setp.lt.f64 	%p16370, %fd23060, %fd27679;
	selp.f64 	%fd27677, %fd27677, %fd7177, %p16370;
	selp.f64 	%fd27678, %fd27678, %fd7178, %p16370;
	selp.f64 	%fd27679, %fd27679, %fd23060, %p16370;
	bra.uni 	$L__BB1_15983;
$L__BB1_15981:
	ld.global.f64 	%fd23074, [%rd1923+20000];
	add.f64 	%fd23075, %fd27681, %fd23074;
	ld.global.f64 	%fd23076, [%rd1924+22000];
	add.f64 	%fd23077, %fd23075, %fd23076;
	add.f64 	%fd23078, %fd27682, %fd7179;
	add.f64 	%fd23079, %fd23078, %fd7180;
	abs.f64 	%fd23080, %fd23079;
	setp.gt.f64 	%p16375, %fd23080, 0d41CDCD64FF800000;
	selp.f64 	%fd27677, 0dBFF0000000000000, %fd23077, %p16375;
	selp.f64 	%fd27678, 0d7FF0000000000000, %fd23079, %p16375;
	add.f64 	%fd23081, %fd27678, 0d4069000000000000;
	add.f64 	%fd23082, %fd27677, 0dC016CCCCCCCCCCCD;
	add.f64 	%fd23083, %fd7173, %fd23082;
	div.rn.f64 	%fd27679, %fd23081, %fd23083;
	abs.f64 	%fd23084, %fd7178;
	setp.geu.f64 	%p16376, %fd23084, 0d41CDCD64FF800000;
	@%p16376 bra 	$L__BB1_15983;
	add.f64 	%fd23085, %fd7178, 0d4069000000000000;
	add.f64 	%fd23086, %fd7177, 0dC016CCCCCCCCCCCD;
	add.f64 	%fd23087, %fd7173, %fd23086;
	div.rn.f64 	%fd23088, %fd23085, %fd23087;
	setp.lt.f64 	%p16377, %fd23088, %fd27679;
	selp.f64 	%fd27677, %fd27677, %fd7177, %p16377;
	selp.f64 	%fd27678, %fd27678, %fd7178, %p16377;
	selp.f64 	%fd27679, %fd27679, %fd23088, %p16377;
$L__BB1_15983:
	abs.f64 	%fd23089, %fd27678;
	setp.geu.f64 	%p16378, %fd23089, 0d41CDCD64FF800000;
	@%p16378 bra 	$L__BB1_15985;
	add.f64 	%fd23090, %fd27682, 0d4069000000000000;
	add.f64 	%fd23091, %fd27681, 0dC016CCCCCCCCCCCD;
	add.f64 	%fd23092, %fd7173, %fd23091;
	div.rn.f64 	%fd23093, %fd23090, %fd23092;
	setp.lt.f64 	%p16379, %fd27679, %fd23093;
	selp.f64 	%fd27681, %fd27681, %fd27677, %p16379;
	selp.f64 	%fd27682, %fd27682, %fd27678, %p16379;
$L__BB1_15985:
	abs.f64 	%fd23094, %fd27682;
	setp.geu.f64 	%p16380, %fd23094, 0d41CDCD64FF800000;
	@%p16380 bra 	$L__BB1_15987;
	st.local.f64 	[%rd1920], %fd27681;
	st.local.f64 	[%rd1917], %fd27682;
	mov.f64 	%fd27711, %fd27682;
$L__BB1_15987:
	min.u32 	%r24377, %r29576, %r6178;
	setp.lt.u32 	%p16381, %r24377, 2;
	mov.f64 	%fd27684, 0dBFF0000000000000;
	mov.f64 	%fd27685, 0d7FF0000000000000;
	@%p16381 bra 	$L__BB1_16014;
	ld.local.f64 	%fd27710, [%rd1920];
	add.f64 	%fd23097, %fd27711, 0d4069000000000000;
	add.f64 	%fd23098, %fd27710, 0dC016CCCCCCCCCCCD;
	add.f64 	%fd23099, %fd7173, %fd23098;
	div.rn.f64 	%fd7210, %fd23097, %fd23099;
	add.s32 	%r24378, %r29576, -1;
	mul.lo.s32 	%r24379, %r24378, %r6151;
	sub.s32 	%r24380, %r24379, %r6151;
	add.s32 	%r24381, %r24380, %r6178;
	add.s32 	%r6180, %r24381, -2;
	mul.wide.s32 	%rd14406, %r6180, 8;
	add.s64 	%rd14407, %rd2, %rd14406;
	ld.local.f64 	%fd7211, [%rd14407];
	abs.f64 	%fd23100, %fd7211;
	setp.geu.f64 	%p16382, %fd23100, 0d41CDCD64FF800000;
	@%p16382 bra 	$L__BB1_15991;
	cvt.u64.u32 	%rd14408, %r29576;
	add.s64 	%rd14409, %rd6, %rd14408;
	ld.local.u8 	%r24382, [%rd14409+-1];
	prmt.b32 	%r24384, %r24382, %r24354, 0x3340U;
	ld.local.u8 	%r24385, [%rd1919+-1];
	prmt.b32 	%r24386, %r24385, 0, 0x3340U;
	prmt.b32 	%r24387, %r24384, %r24386, 0x5410U;
	cvt.u32.u16 	%r24388, %rs1102;
	cvt.s32.s8 	%r24389, %r24388;
	mov.b32 	%r24390, 334205;
	dp4a.s32.u32 	%r24391, %r24387, %r24390, %r24389;
	mul.wide.s32 	%rd14410, %r24391, 8;
	add.s64 	%rd1926, %rd1, %rd14410;
	ld.global.f64 	%fd7212, [%rd1926+5000];
	abs.f64 	%fd23103, %fd7212;
	setp.geu.f64 	%p16383, %fd23103, 0d41CDCD64FF800000;
	@%p16383 bra 	$L__BB1_15991;
	mul.wide.s32 	%rd14411, %r6180, 8;
	add.s64 	%rd14412, %rd3, %rd14411;
	ld.local.f64 	%fd23104, [%rd14412];
	ld.global.f64 	%fd23105, [%rd1926];
	add.f64 	%fd27684, %fd23104, %fd23105;
	add.f64 	%fd27685, %fd7211, %fd7212;
$L__BB1_15991:
	add.f64 	%fd23106, %fd27685, 0d4069000000000000;
	add.f64 	%fd23107, %fd27684, 0dC016CCCCCCCCCCCD;
	add.f64 	%fd23108, %fd7173, %fd23107;
	div.rn.f64 	%fd7217, %fd23106, %fd23108;
	setp.lt.f64 	%p16384, %fd27684, 0dC0A3880000000000;
	selp.f64 	%fd7218, 0dC0A9300000000000, %fd27684, %p16384;
	selp.f64 	%fd7219, 0d0000000000000000, %fd27685, %p16384;
	setp.gt.f64 	%p16385, %fd7217, %fd7210;
	@%p16385 bra 	$L__BB1_15995;
	setp.lt.f64 	%p16386, %fd27710, 0dC0A3880000000000;
	selp.f64 	%fd7220, 0dC0A9300000000000, %fd27710, %p16386;
	setp.gt.f64 	%p16387, %fd7220, 0d0000000000000000;
	selp.f64 	%fd23109, 0d0000000000000000, %fd27711, %p16386;
	setp.gt.f64 	%p16388, %fd23109, 0d0000000000000000;
	and.pred  	%p16389, %p16387, %p16388;
	@%p16389 bra 	$L__BB1_15995;
	setp.ltu.f64 	%p16390, %fd7210, %fd7217;
	@%p16390 bra 	$L__BB1_15996;
	st.local.f64 	[%rd1920], %fd7220;
	st.local.f64 	[%rd1917], %fd23109;
	mov.f64 	%fd27710, %fd7220;
	mov.f64 	%fd27711, %fd23109;
	bra.uni 	$L__BB1_15996;
$L__BB1_15995:
	st.local.f64 	[%rd1920], %fd7218;
	st.local.f64 	[%rd1917], %fd7219;
	mov.f64 	%fd27710, %fd7218;
	mov.f64 	%fd27711, %fd7219;
$L__BB1_15996:
	mov.b32 	%r29578, 3;
$L__BB1_15997:
	sub.s32 	%r24393, %r6178, %r29578;
	add.s32 	%r24394, %r24393, 1;
	setp.gt.u32 	%p16391, %r24393, 2147483646;
	selp.b32 	%r24395, %r24393, 0, %p16391;
	add.s32 	%r24396, %r29576, %r24395;
	add.s32 	%r29580, %r24396, -1;
	selp.b32 	%r29579, 1, %r24394, %p16391;
	setp.lt.s32 	%p16392, %r29580, 1;
	setp.ge.s32 	%p16393, %r29579, %r6178;
	or.pred  	%p16394, %p16392, %p16393;
	@%p16394 bra 	$L__BB1_16013;
$L__BB1_15998:
	mov.u32 	%r6185, %r29580;
	add.s32 	%r29580, %r6185, -1;
	mad.lo.s32 	%r24398, %r29580, %r6151, %r29579;
	add.s32 	%r6187, %r24398, -1;
	mul.wide.s32 	%rd14413, %r6187, 8;
	add.s64 	%rd14414, %rd2, %rd14413;
	ld.local.f64 	%fd7240, [%rd14414];
	abs.f64 	%fd23110, %fd7240;
	setp.geu.f64 	%p16395, %fd23110, 0d41CDCD64FF800000;
	@%p16395 bra 	$L__BB1_16012;
	not.b32 	%r24399, %r6185;
	add.s32 	%r6188, %r29576, %r24399;
	not.b32 	%r24400, %r29579;
	add.s32 	%r6189, %r6178, %r24400;
	setp.eq.s32 	%p16396, %r6188, 0;
	setp.gt.s32 	%p16397, %r6189, 0;
	and.pred  	%p16398, %p16396, %p16397;
	@%p16398 bra 	$L__BB1_16005;
	setp.eq.s32 	%p16399, %r6189, 0;
	setp.gt.s32 	%p16400, %r6188, 0;
	and.pred  	%p16401, %p16400, %p16399;
	@%p16401 bra 	$L__BB1_16005;
	setp.eq.s32 	%p16402, %r6188, 1;
	setp.eq.s32 	%p16403, %r6189, 1;
	and.pred  	%p16404, %p16402, %p16403;
	@%p16404 bra 	$L__BB1_16003;
	add.s32 	%r24401, %r6189, %r6188;
	mul.wide.s32 	%rd14415, %r24401, 8;
	add.s64 	%rd14416, %rd1, %rd14415;
	ld.global.f64 	%fd23111, [%rd14416+24952];
	cvt.u64.u32 	%rd14417, %r6185;
	add.s64 	%rd14418, %rd6, %rd14417;
	cvt.s64.s32 	%rd14419, %r29579;
	add.s64 	%rd14420, %rd7, %rd14419;
	ld.local.s8 	%r24402, [%rd14420+1];
	ld.local.u8 	%r24403, [%rd14418+1];
	ld.local.u8 	%r24404, [%rd14418];
	prmt.b32 	%r24405, %r24404, %r24403, 0x3340U;
	ld.local.u8 	%r24406, [%rd14420];
	prmt.b32 	%r24407, %r24406, 0, 0x3340U;
	prmt.b32 	%r24408, %r24405, %r24407, 0x5410U;
	mov.b32 	%r24409, 334205;
	dp4a.s32.u32 	%r24410, %r24408, %r24409, %r24402;
	mul.wide.s32 	%rd14421, %r24410, 8;
	add.s64 	%rd14422, %rd1, %rd14421;
	ld.global.f64 	%fd23112, [%rd14422+30440];
	add.f64 	%fd23113, %fd23111, %fd23112;
	cvt.u64.u32 	%rd14423, %r29576;
	add.s64 	%rd14424, %rd6, %rd14423;
	ld.local.s8 	%r24411, [%rd14424+-1];
	cvt.u32.u16 	%r24412, %rs1102;
	ld.local.u8 	%r24413, [%rd1919+-1];
	prmt.b32 	%r24414, %r24413, %r24412, 0x3340U;
	prmt.b32 	%r24416, %r24354, 0, 0x3340U;
	prmt.b32 	%r24417, %r24414, %r24416, 0x5410U;
	mov.b32 	%r24418, 359705;
	dp4a.s32.u32 	%r24419, %r24417, %r24418, %r24411;
	mul.wide.s32 	%rd14425, %r24419, 8;
	add.s64 	%rd14426, %rd1, %rd14425;
	ld.global.f64 	%fd23114, [%rd14426+30440];
	add.f64 	%fd23115, %fd23113, %fd23114;
	add.f64 	%fd23116, %fd23115, %fd7240;
	ld.global.f64 	%fd23117, [%rd14416+24232];
	ld.global.f64 	%fd23118, [%rd14422+25440];
	add.f64 	%fd23119, %fd23117, %fd23118;
	ld.global.f64 	%fd23120, [%rd14426+25440];
	add.f64 	%fd23121, %fd23119, %fd23120;
	sub.s32 	%r24420, %r6188, %r6189;
	abs.s32 	%r24421, %r24420;
	cvt.rn.f64.s32 	%fd23122, %r24421;
	fma.rn.f64 	%fd23123, %fd23122, 0dBFEEF3E864B31D04, %fd23121;
	mul.wide.s32 	%rd14427, %r6187, 8;
	add.s64 	%rd14428, %rd3, %rd14427;
	ld.local.f64 	%fd23124, [%rd14428];
	add.f64 	%fd23125, %fd23124, %fd23123;
	abs.f64 	%fd23126, %fd23116;
	setp.gt.f64 	%p16405, %fd23126, 0d41CDCD64FF800000;
	selp.f64 	%fd23127, 0dBFF0000000000000, %fd23125, %p16405;
	selp.f64 	%fd23128, 0d7FF0000000000000, %fd23116, %p16405;
	add.f64 	%fd23129, %fd23128, 0d4069000000000000;
	add.f64 	%fd23130, %fd23127, 0dC016CCCCCCCCCCCD;
	add.f64 	%fd23131, %fd7173, %fd23130;
	div.rn.f64 	%fd23132, %fd23129, %fd23131;
	add.f64 	%fd23133, %fd27711, 0d4069000000000000;
	add.f64 	%fd23134, %fd27710, 0dC016CCCCCCCCCCCD;
	add.f64 	%fd23135, %fd7173, %fd23134;
	div.rn.f64 	%fd23136, %fd23133, %fd23135;
	setp.gt.f64 	%p16406, %fd23132, %fd23136;
	selp.f64 	%fd27712, %fd23127, 0dBFF0000000000000, %p16406;
	selp.f64 	%fd27713, %fd23128, 0d7FF0000000000000, %p16406;
	bra.uni 	$L__BB1_16010;
$L__BB1_16003:
	cvt.u64.u32 	%rd14429, %r6185;
	add.s64 	%rd14430, %rd6, %rd14429;
	cvt.s64.s32 	%rd14431, %r29579;
	add.s64 	%rd14432, %rd7, %rd14431;
	ld.local.s8 	%r24422, [%rd14432+1];
	ld.local.u8 	%r24423, [%rd14430+1];
	ld.local.u8 	%r24424, [%rd14430];
	prmt.b32 	%r24425, %r24424, %r24423, 0x3340U;
	ld.local.u8 	%r24426, [%rd14432];
	prmt.b32 	%r24427, %r24426, 0, 0x3340U;
	prmt.b32 	%r24428, %r24425, %r24427, 0x5410U;
	mov.b32 	%r24429, 334205;
	dp4a.s32.u32 	%r24430, %r24428, %r24429, %r24422;
	mul.wide.s32 	%rd14433, %r24430, 8;
	add.s64 	%rd14434, %rd1, %rd14433;
	ld.global.f64 	%fd23139, [%rd14434+10000];
	cvt.u64.u32 	%rd14435, %r29576;
	add.s64 	%rd14436, %rd6, %rd14435;
	ld.local.s8 	%r24431, [%rd14436+-1];
	cvt.u32.u16 	%r24432, %rs1102;
	ld.local.u8 	%r24433, [%rd1919+-1];
	prmt.b32 	%r24434, %r24433, %r24432, 0x3340U;
	prmt.b32 	%r24436, %r24354, 0, 0x3340U;
	prmt.b32 	%r24437, %r24434, %r24436, 0x5410U;
	mov.b32 	%r24438, 359705;
	dp4a.s32.u32 	%r24439, %r24437, %r24438, %r24431;
	mul.wide.s32 	%rd14437, %r24439, 8;
	add.s64 	%rd14438, %rd1, %rd14437;
	ld.global.f64 	%fd23140, [%rd14438+10000];
	add.f64 	%fd23141, %fd23139, %fd23140;
	mul.wide.s32 	%rd14439, %r6187, 8;
	add.s64 	%rd14440, %rd3, %rd14439;
	ld.local.f64 	%fd23142, [%rd14440];
	add.f64 	%fd23143, %fd23141, %fd23142;
	ld.global.f64 	%fd23144, [%rd14434+15000];
	ld.global.f64 	%fd23145, [%rd14438+15000];
	add.f64 	%fd23146, %fd23144, %fd23145;
	add.f64 	%fd23147, %fd23146, %fd7240;
	abs.f64 	%fd23148, %fd23147;
	setp.gt.f64 	%p16407, %fd23148, 0d41CDCD64FF800000;
	selp.f64 	%fd7243, 0dBFF0000000000000, %fd23143, %p16407;
	selp.f64 	%fd7244, 0d7FF0000000000000, %fd23147, %p16407;
	add.f64 	%fd23149, %fd7244, 0d4069000000000000;
	add.f64 	%fd23150, %fd7243, 0dC016CCCCCCCCCCCD;
	add.f64 	%fd23151, %fd7173, %fd23150;
	div.rn.f64 	%fd7245, %fd23149, %fd23151;
	add.f64 	%fd23152, %fd27711, 0d4069000000000000;
	add.f64 	%fd23153, %fd27710, 0dC016CCCCCCCCCCCD;
	add.f64 	%fd23154, %fd7173, %fd23153;
	div.rn.f64 	%fd7246, %fd23152, %fd23154;
	sub.f64 	%fd23155, %fd7245, %fd7246;
	setp.ltu.f64 	%p16408, %fd23155, 0d3EB0C6F7A0B5ED8D;
	mov.f64 	%fd27713, 0d7FF0000000000000;
	mov.f64 	%fd27712, 0dBFF0000000000000;
	@%p16408 bra 	$L__BB1_16010;
	setp.gt.f64 	%p16409, %fd7245, %fd7246;
	selp.f64 	%fd27712, %fd7243, 0dBFF0000000000000, %p16409;
	selp.f64 	%fd27713, %fd7244, 0d7FF0000000000000, %p16409;
	bra.uni 	$L__BB1_16010;
$L__BB1_16005:
	setp.eq.s32 	%p16410, %r6189, 1;
	setp.eq.s32 	%p16411, %r6188, 1;
	or.pred  	%p16412, %p16411, %p16410;
	@%p16412 bra 	$L__BB1_16007;
	not.b32 	%r24440, %r29579;
	add.s32 	%r24441, %r6178, %r24440;
	not.b32 	%r24442, %r6185;
	add.s32 	%r24443, %r29576, %r24442;
	add.s32 	%r24444, %r24441, %r24443;
	mul.wide.s32 	%rd14441, %r24444, 8;
	add.s64 	%rd14442, %rd1, %rd14441;
	ld.global.f64 	%fd23156, [%rd14442+25192];
	cvt.u64.u32 	%rd14443, %r6185;
	add.s64 	%rd14444, %rd6, %rd14443;
	ld.local.s8 	%r24445, [%rd14444];
	mul.wide.s32 	%rd14445, %r24445, 5;
	cvt.s64.s32 	%rd14446, %r29579;
	add.s64 	%rd14447, %rd7, %rd14446;
	ld.local.s8 	%rd14448, [%rd14447];
	add.s64 	%rd14449, %rd14445, %rd14448;
	shl.b64 	%rd14450, %rd14449, 3;
	add.s64 	%rd14451, %rd1, %rd14450;
	ld.global.f64 	%fd23157, [%rd14451+45640];
	add.f64 	%fd23158, %fd23156, %fd23157;
	cvt.s32.s8 	%r24447, %r24354;
	mul.wide.s32 	%rd14452, %r24447, 5;
	cvt.u64.u16 	%rd14453, %rs1102;
	cvt.s64.s8 	%rd14454, %rd14453;
	add.s64 	%rd14455, %rd14452, %rd14454;
	shl.b64 	%rd14456, %rd14455, 3;
	add.s64 	%rd14457, %rd1, %rd14456;
	ld.global.f64 	%fd23159, [%rd14457+45640];
	add.f64 	%fd23160, %fd23158, %fd23159;
	add.f64 	%fd23161, %fd23160, %fd7240;
	ld.global.f64 	%fd23162, [%rd14442+24472];
	ld.global.f64 	%fd23163, [%rd14451+45440];
	add.f64 	%fd23164, %fd23162, %fd23163;
	ld.global.f64 	%fd23165, [%rd14457+45440];
	add.f64 	%fd23166, %fd23164, %fd23165;
	mul.wide.s32 	%rd14458, %r6187, 8;
	add.s64 	%rd14459, %rd3, %rd14458;
	ld.local.f64 	%fd23167, [%rd14459];
	add.f64 	%fd23168, %fd23166, %fd23167;
	abs.f64 	%fd23169, %fd23161;
	setp.gt.f64 	%p16413, %fd23169, 0d41CDCD64FF800000;
	selp.f64 	%fd23170, 0dBFF0000000000000, %fd23168, %p16413;
	selp.f64 	%fd23171, 0d7FF0000000000000, %fd23161, %p16413;
	add.f64 	%fd23172, %fd23171, 0d4069000000000000;
	add.f64 	%fd23173, %fd23170, 0dC016CCCCCCCCCCCD;
	add.f64 	%fd23174, %fd7173, %fd23173;
	div.rn.f64 	%fd23175, %fd23172, %fd23174;
	add.f64 	%fd23176, %fd27711, 0d4069000000000000;
	add.f64 	%fd23177, %fd27710, 0dC016CCCCCCCCCCCD;
	add.f64 	%fd23178, %fd7173, %fd23177;
	div.rn.f64 	%fd23179, %fd23176, %fd23178;
	setp.gt.f64 	%p16414, %fd23175, %fd23179;
	selp.f64 	%fd27712, %fd23170, 0dBFF0000000000000, %p16414;
	selp.f64 	%fd27713, %fd23171, 0d7FF0000000000000, %p16414;
	bra.uni 	$L__BB1_16010;
$L__BB1_16007:
	and.pred  	%p16418, %p16396, %p16410;
	setp.eq.s32 	%p16419, %r6189, 0;
	and.pred  	%p16420, %p16411, %p16419;
	or.pred  	%p16421, %p16418, %p16420;
	mov.f64 	%fd27705, 0d0000000000000000;
	mov.f64 	%fd27704, 0dC0A9300000000000;
	not.pred 	%p16422, %p16421;
	@%p16422 bra 	$L__BB1_16009;
	not.b32 	%r24448, %r29579;
	add.s32 	%r24449, %r6178, %r24448;
	not.b32 	%r24450, %r6185;
	add.s32 	%r24451, %r29576, %r24450;
	add.s32 	%r24452, %r24449, %r24451;
	mul.wide.u32 	%rd14460, %r24452, 8;
	add.s64 	%rd14461, %rd1, %rd14460;
	ld.global.f64 	%fd23182, [%rd14461+25192];
	cvt.u64.u32 	%rd14462, %r6185;
	add.s64 	%rd14463, %rd6, %rd14462;
	cvt.s64.s32 	%rd14464, %r29579;
	add.s64 	%rd14465, %rd7, %rd14464;
	ld.local.u8 	%r24453, [%rd14463];
	prmt.b32 	%r24455, %r24453, %r24354, 0x3340U;
	ld.local.u8 	%r24456, [%rd14465];
	prmt.b32 	%r24457, %r24456, 0, 0x3340U;
	prmt.b32 	%r24458, %r24455, %r24457, 0x5410U;
	cvt.u32.u16 	%r24459, %rs1102;
	cvt.s32.s8 	%r24460, %r24459;
	mov.b32 	%r24461, 334205;
	dp4a.s32.u32 	%r24462, %r24458, %r24461, %r24460;
	mul.wide.s32 	%rd14466, %r24462, 8;
	add.s64 	%rd14467, %rd1, %rd14466;
	ld.global.f64 	%fd23183, [%rd14467+5000];
	add.f64 	%fd27705, %fd23182, %fd23183;
	ld.global.f64 	%fd23184, [%rd14461+24472];
	ld.global.f64 	%fd23185, [%rd14467];
	add.f64 	%fd27704, %fd23184, %fd23185;
$L__BB1_16009:
	add.f64 	%fd23186, %fd27705, %fd7240;
	mul.wide.s32 	%rd14468, %r6187, 8;
	add.s64 	%rd14469, %rd3, %rd14468;
	ld.local.f64 	%fd23187, [%rd14469];
	add.f64 	%fd23188, %fd27704, %fd23187;
	abs.f64 	%fd23189, %fd23186;
	setp.gt.f64 	%p16423, %fd23189, 0d41CDCD64FF800000;
	selp.f64 	%fd23190, 0dBFF0000000000000, %fd23188, %p16423;
	selp.f64 	%fd23191, 0d7FF0000000000000, %fd23186, %p16423;
	add.f64 	%fd23192, %fd23191, 0d4069000000000000;
	add.f64 	%fd23193, %fd23190, 0dC016CCCCCCCCCCCD;
	add.f64 	%fd23194, %fd7173, %fd23193;
	div.rn.f64 	%fd23195, %fd23192, %fd23194;
	add.f64 	%fd23196, %fd27711, 0d4069000000000000;
	add.f64 	%fd23197, %fd27710, 0dC016CCCCCCCCCCCD;
	add.f64 	%fd23198, %fd7173, %fd23197;
	div.rn.f64 	%fd23199, %fd23196, %fd23198;
	setp.gt.f64 	%p16424, %fd23195, %fd23199;
	selp.f64 	%fd27712, %fd23190, 0dBFF0000000000000, %p16424;
	selp.f64 	%fd27713, %fd23191, 0d7FF0000000000000, %p16424;
$L__BB1_16010:
	setp.lt.f64 	%p16425, %fd27712, 0dC0A3880000000000;
	selp.f64 	%fd7265, 0dC0A9300000000000, %fd27712, %p16425;
	selp.f64 	%fd7266, 0d0000000000000000, %fd27713, %p16425;
	abs.f64 	%fd23200, %fd7266;
	setp.geu.f64 	%p16426, %fd23200, 0d41CDCD64FF800000;
	@%p16426 bra 	$L__BB1_16012;
	st.local.f64 	[%rd1917], %fd7266;
	st.local.f64 	[%rd1920], %fd7265;
	mov.f64 	%fd27710, %fd7265;
	mov.f64 	%fd27711, %fd7266;
$L__BB1_16012:
	add.s32 	%r29579, %r29579, 1;
	setp.gt.u32 	%p16427, %r6185, 1;
	setp.lt.s32 	%p16428, %r29579, %r6178;
	and.pred  	%p16429, %p16427, %p16428;
	@%p16429 bra 	$L__BB1_15998;
$L__BB1_16013:
	add.s32 	%r29578, %r29578, 1;
	setp.ne.s32 	%p16430, %r29578, 33;
	@%p16430 bra 	$L__BB1_15997;
$L__BB1_16014:
	add.s32 	%r29577, %r6178, 1;
	setp.ne.s32 	%p16431, %r6178, %r6151;
	@%p16431 bra 	$L__BB1_15971;
$L__BB1_16015:
	add.s32 	%r6193, %r29576, 1;
	setp.ne.s32 	%p16432, %r29576, %r6149;
	mov.u32 	%r29576, %r6193;
	@%p16432 bra 	$L__BB1_15969;
	mov.f64 	%fd27743, 0dFFF0000000000000;
	mov.b32 	%r29588, 0;
	mov.b32 	%r29581, 1;
	mov.u32 	%r29587, %r29588;
$L__BB1_16017:
	setp.eq.s32 	%p16433, %r6151, 0;
	@%p16433 bra 	$L__BB1_16033;
	cvt.u64.u32 	%rd14470, %r29581;
	add.s64 	%rd14471, %rd6, %rd14470;
	ld.local.u8 	%rs1103, [%rd14471];
	mov.b32 	%r29584, 1;
$L__BB1_16019:
	mov.u32 	%r6197, %r29584;
	cvt.u64.u32 	%rd14472, %r6197;
	add.s64 	%rd1927, %rd7, %rd14472;
	ld.local.u8 	%rs1104, [%rd1927];
	cvt.u32.u16 	%r24466, %rs1104;
	cvt.s32.s8 	%r24467, %r24466;
	cvt.u32.u16 	%r24468, %rs1103;
	cvt.s32.s8 	%r24469, %r24468;
	add.s32 	%r24470, %r24467, %r24469;
	setp.ne.s32 	%p16434, %r24470, 3;
	mov.f64 	%fd27742, 0d7FF0000000000000;
	mov.f64 	%fd27741, 0dBFF0000000000000;
	@%p16434 bra 	$L__BB1_16032;
	cvt.u32.u16 	%r24471, %rs1104;
	cvt.u64.u16 	%rd14473, %rs1104;
	cvt.s64.s8 	%rd14474, %rd14473;
	cvt.u32.u16 	%r24472, %rs1103;
	cvt.s32.s8 	%r24473, %r24472;
	mul.wide.s32 	%rd14475, %r24473, 5;
	add.s64 	%rd14476, %rd14475, %rd14474;
	shl.b64 	%rd14477, %rd14476, 3;
	add.s64 	%rd14478, %rd1, %rd14477;
	ld.global.f64 	%fd27741, [%rd14478+45440];
	cvt.u64.u32 	%rd14479, %r29581;
	add.s64 	%rd14480, %rd6, %rd14479;
	ld.local.s8 	%r24474, [%rd1927+1];
	ld.local.s8 	%rs5975, [%rd14480+1];
	cvt.u32.u16 	%r24475, %rs5975;
	prmt.b32 	%r24476, %r24472, %r24475, 0x3340U;
	prmt.b32 	%r24477, %r24471, 0, 0x3340U;
	prmt.b32 	%r24478, %r24476, %r24477, 0x5410U;
	mov.b32 	%r24479, 334205;
	dp4a.s32.u32 	%r24480, %r24478, %r24479, %r24474;
	mul.wide.s32 	%rd14481, %r24480, 8;
	add.s64 	%rd14482, %rd1, %rd14481;
	ld.global.f64 	%fd23205, [%rd14482+35440];
	add.f64 	%fd23206, %fd27741, %fd23205;
	ld.global.f64 	%fd27742, [%rd14478+45640];
	ld.global.f64 	%fd23207, [%rd14482+40440];
	add.f64 	%fd23208, %fd27742, %fd23207;
	abs.f64 	%fd23209, %fd23208;
	setp.gt.f64 	%p16435, %fd23209, 0d41CDCD64FF800000;
	selp.f64 	%fd7287, 0dBFF0000000000000, %fd23206, %p16435;
	selp.f64 	%fd7288, 0d7FF0000000000000, %fd23208, %p16435;
	cvt.s16.s8 	%rs5976, %rs1103;
	mov.b32 	%r24481, {%rs5976, %rs5975};
	cvt.s32.s8 	%r24482, %r24471;
	mov.b32 	%r24483, 1305;
	dp2a.lo.s32.u32 	%r24484, %r24481, %r24483, %r24482;
	mul.wide.s32 	%rd14483, %r24484, 8;
	add.s64 	%rd1928, %rd1, %rd14483;
	ld.global.f64 	%fd7289, [%rd1928+21000];
	abs.f64 	%fd7290, %fd7289;
	setp.geu.f64 	%p16436, %fd7290, 0d41CDCD64FF800000;
	cvt.s16.s8 	%rs5977, %rs1104;
	mov.b32 	%r24485, {%rs5976, %rs5977};
	dp2a.lo.s32.u32 	%r6200, %r24485, %r24483, %r24474;
	mul.wide.s32 	%rd14484, %r6200, 8;
	add.s64 	%rd1929, %rd1, %rd14484;
	mov.f64 	%fd27732, %fd7287;
	mov.f64 	%fd27733, %fd7288;
	@%p16436 bra 	$L__BB1_16024;
	ld.global.f64 	%fd7291, [%rd1929+23000];
	abs.f64 	%fd23211, %fd7291;
	setp.geu.f64 	%p16437, %fd23211, 0d41CDCD64FF800000;
	mov.f64 	%fd27732, %fd7287;
	mov.f64 	%fd27733, %fd7288;
	@%p16437 bra 	$L__BB1_16024;
	ld.global.f64 	%fd23212, [%rd1928+20000];
	add.f64 	%fd23213, %fd27741, %fd23212;
	mul.wide.s32 	%rd14485, %r6200, 8;
	add.s64 	%rd14486, %rd1, %rd14485;
	ld.global.f64 	%fd23214, [%rd14486+22000];
	add.f64 	%fd23215, %fd23213, %fd23214;
	add.f64 	%fd23216, %fd27742, %fd7289;
	add.f64 	%fd23217, %fd23216, %fd7291;
	abs.f64 	%fd23218, %fd23217;
	setp.gt.f64 	%p16438, %fd23218, 0d41CDCD64FF800000;
	selp.f64 	%fd27732, 0dBFF0000000000000, %fd23215, %p16438;
	selp.f64 	%fd27733, 0d7FF0000000000000, %fd23217, %p16438;
	add.f64 	%fd23219, %fd27733, 0d4069000000000000;
	add.f64 	%fd23220, %fd27732, 0dC016CCCCCCCCCCCD;
	add.f64 	%fd23221, %fd7173, %fd23220;
	div.rn.f64 	%fd27734, %fd23219, %fd23221;
	abs.f64 	%fd23222, %fd7288;
	setp.geu.f64 	%p16439, %fd23222, 0d41CDCD64FF800000;
	@%p16439 bra 	$L__BB1_16024;
	add.f64 	%fd23223, %fd7288, 0d4069000000000000;
	add.f64 	%fd23224, %fd7287, 0dC016CCCCCCCCCCCD;
	add.f64 	%fd23225, %fd7173, %fd23224;
	div.rn.f64 	%fd23226, %fd23223, %fd23225;
	setp.lt.f64 	%p16440, %fd23226, %fd27734;
	selp.f64 	%fd27732, %fd27732, %fd7287, %p16440;
	selp.f64 	%fd27733, %fd27733, %fd7288, %p16440;
	selp.f64 	%fd27734, %fd27734, %fd23226, %p16440;
$L__BB1_16024:
	mov.f64 	%fd27735, %fd27732;
	mov.f64 	%fd27736, %fd27733;
	@%p16436 bra 	$L__BB1_16027;
	ld.global.f64 	%fd23227, [%rd1928+20000];
	add.f64 	%fd23228, %fd27741, %fd23227;
	add.f64 	%fd23229, %fd27742, %fd7289;
	abs.f64 	%fd23230, %fd23229;
	setp.gt.f64 	%p16442, %fd23230, 0d41CDCD64FF800000;
	selp.f64 	%fd27735, 0dBFF0000000000000, %fd23228, %p16442;
	selp.f64 	%fd27736, 0d7FF0000000000000, %fd23229, %p16442;
	add.f64 	%fd23231, %fd27736, 0d4069000000000000;
	add.f64 	%fd23232, %fd27735, 0dC016CCCCCCCCCCCD;
	add.f64 	%fd23233, %fd7173, %fd23232;
	div.rn.f64 	%fd27734, %fd23231, %fd23233;
	abs.f64 	%fd23234, %fd27733;
	setp.geu.f64 	%p16443, %fd23234, 0d41CDCD64FF800000;
	@%p16443 bra 	$L__BB1_16027;
	add.f64 	%fd23235, %fd27733, 0d4069000000000000;
	add.f64 	%fd23236, %fd27732, 0dC016CCCCCCCCCCCD;
	add.f64 	%fd23237, %fd7173, %fd23236;
	div.rn.f64 	%fd23238, %fd23235, %fd23237;
	setp.lt.f64 	%p16444, %fd23238, %fd27734;
	selp.f64 	%fd27735, %fd27735, %fd27732, %p16444;
	selp.f64 	%fd27736, %fd27736, %fd27733, %p16444;
	selp.f64 	%fd27734, %fd27734, %fd23238, %p16444;
$L__BB1_16027:
	mul.wide.s32 	%rd14487, %r6200, 8;
	add.s64 	%rd1930, %rd1, %rd14487;
	ld.global.f64 	%fd7310, [%rd1930+23000];
	abs.f64 	%fd23239, %fd7310;
	setp.geu.f64 	%p16445, %fd23239, 0d41CDCD64FF800000;
	mov.f64 	%fd27738, %fd27735;
	mov.f64 	%fd27739, %fd27736;
	@%p16445 bra 	$L__BB1_16030;
	ld.global.f64 	%fd23240, [%rd1930+22000];
	add.f64 	%fd23241, %fd27741, %fd23240;
	add.f64 	%fd23242, %fd27742, %fd7310;
	abs.f64 	%fd23243, %fd23242;
	setp.gt.f64 	%p16446, %fd23243, 0d41CDCD64FF800000;
	selp.f64 	%fd27738, 0dBFF0000000000000, %fd23241, %p16446;
	selp.f64 	%fd27739, 0d7FF0000000000000, %fd23242, %p16446;
	add.f64 	%fd23244, %fd27739, 0d4069000000000000;
	add.f64 	%fd23245, %fd27738, 0dC016CCCCCCCCCCCD;
	add.f64 	%fd23246, %fd7173, %fd23245;
	div.rn.f64 	%fd27734, %fd23244, %fd23246;
	abs.f64 	%fd23247, %fd27736;
	setp.geu.f64 	%p16447, %fd23247, 0d41CDCD64FF800000;
	@%p16447 bra 	$L__BB1_16030;
	add.f64 	%fd23248, %fd27736, 0d4069000000000000;
	add.f64 	%fd23249, %fd27735, 0dC016CCCCCCCCCCCD;
	add.f64 	%fd23250, %fd7173, %fd23249;
	div.rn.f64 	%fd23251, %fd23248, %fd23250;
	setp.lt.f64 	%p16448, %fd23251, %fd27734;
	selp.f64 	%fd27738, %fd27738, %fd27735, %p16448;
	selp.f64 	%fd27739, %fd27739, %fd27736, %p16448;
	selp.f64 	%fd27734, %fd27734, %fd23251, %p16448;
$L__BB1_16030:
	abs.f64 	%fd23252, %fd27739;
	setp.geu.f64 	%p16449, %fd23252, 0d41CDCD64FF800000;
	@%p16449 bra 	$L__BB1_16032;
	add.f64 	%fd23253, %fd27742, 0d4069000000000000;
	add.f64 	%fd23254, %fd27741, 0dC016CCCCCCCCCCCD;
	add.f64 	%fd23255, %fd7173, %fd23254;
	div.rn.f64 	%fd23256, %fd23253, %fd23255;
	setp.lt.f64 	%p16450, %fd27734, %fd23256;
	selp.f64 	%fd27741, %fd27741, %fd27738, %p16450;
	selp.f64 	%fd27742, %fd27742, %fd27739, %p16450;
$L__BB1_16032:
	add.f64 	%fd23257, %fd27741, 0d3EB0C6F7A0B5ED8D;
	add.f64 	%fd23258, %fd27742, 0d3EB0C6F7A0B5ED8D;
	add.s32 	%r24486, %r29581, -1;
	mad.lo.s32 	%r24487, %r24486, %r6151, %r6197;
	add.s32 	%r24488, %r24487, -1;
	mul.wide.s32 	%rd14488, %r24488, 8;
	add.s64 	%rd14489, %rd2, %rd14488;
	ld.local.f64 	%fd23259, [%rd14489];
	add.f64 	%fd23260, %fd23259, %fd23258;
	add.f64 	%fd23261, %fd23260, 0d4069000000000000;
	add.s64 	%rd14490, %rd3, %rd14488;
	ld.local.f64 	%fd23262, [%rd14490];
	add.f64 	%fd23263, %fd23257, %fd23262;
	add.f64 	%fd23264, %fd23263, 0dC016CCCCCCCCCCCD;
	add.f64 	%fd23265, %fd7173, %fd23264;
	div.rn.f64 	%fd23266, %fd23261, %fd23265;
	add.f64 	%fd23267, %fd23266, 0dC071126666666666;
	setp.gt.f64 	%p16451, %fd23267, %fd27743;
	setp.lt.f64 	%p16452, %fd23263, 0d0000000000000000;
	setp.lt.f64 	%p16453, %fd23260, 0d0000000000000000;
	and.pred  	%p16454, %p16452, %p16453;
	and.pred  	%p16455, %p16454, %p16451;
	selp.f64 	%fd27743, %fd23267, %fd27743, %p16455;
	selp.b32 	%r29587, %r6197, %r29587, %p16455;
	selp.b32 	%r29588, %r29581, %r29588, %p16455;
	add.s32 	%r29584, %r6197, 1;
	setp.ne.s32 	%p16456, %r6197, %r6151;
	@%p16456 bra 	$L__BB1_16019;
$L__BB1_16033:
	add.s32 	%r6206, %r29581, 1;
	setp.ne.s32 	%p16457, %r29581, %r6149;
	mov.u32 	%r29581, %r6206;
	@%p16457 bra 	$L__BB1_16017;
$L__BB1_16034:
	abs.f64 	%fd7327, %fd27743;
	setp.gt.f64 	%p16458, %fd7327, 0d41CDCD64FF800000;
	selp.b32 	%r29887, 1, %r29587, %p16458;
	selp.b32 	%r29888, 1, %r29588, %p16458;
	cvt.s64.s32 	%rd14491, %r29888;
	add.s64 	%rd1931, %rd6, %rd14491;
	ld.local.u8 	%rs7054, [%rd1931];
	cvt.u32.u16 	%r24489, %rs7054;
	cvt.s32.s8 	%r24490, %r24489;
	cvt.s64.s32 	%rd14492, %r29887;
	add.s64 	%rd1932, %rd7, %rd14492;
	ld.local.u8 	%rs7053, [%rd1932];
	cvt.u32.u16 	%r24491, %rs7053;
	cvt.s32.s8 	%r24492, %r24491;
	add.s32 	%r24493, %r24492, %r24490;
	setp.ne.s32 	%p16459, %r24493, 3;
	mov.f64 	%fd27755, 0d7FF0000000000000;
	mov.f64 	%fd27754, 0dBFF0000000000000;
	@%p16459 bra 	$L__BB1_16047;
	cvt.u32.u16 	%r24494, %rs7054;
	cvt.u32.u16 	%r24495, %rs7053;
	cvt.u64.u16 	%rd14493, %rs7053;
	cvt.s64.s8 	%rd14494, %rd14493;
	cvt.s32.s8 	%r24496, %r24494;
	mul.wide.s32 	%rd14495, %r24496, 5;
	add.s64 	%rd14496, %rd14495, %rd14494;
	shl.b64 	%rd14497, %rd14496, 3;
	add.s64 	%rd14498, %rd1, %rd14497;
	ld.global.f64 	%fd27754, [%rd14498+45440];
	ld.local.s8 	%r24497, [%rd1932+1];
	ld.local.s8 	%rs5978, [%rd1931+1];
	cvt.u32.u16 	%r24498, %rs5978;
	prmt.b32 	%r24499, %r24494, %r24498, 0x3340U;
	prmt.b32 	%r24500, %r24495, 0, 0x3340U;
	prmt.b32 	%r24501, %r24499, %r24500, 0x5410U;
	mov.b32 	%r24502, 334205;
	dp4a.s32.u32 	%r24503, %r24501, %r24502, %r24497;
	mul.wide.s32 	%rd14499, %r24503, 8;
	add.s64 	%rd14500, %rd1, %rd14499;
	ld.global.f64 	%fd23271, [%rd14500+35440];
	add.f64 	%fd23272, %fd27754, %fd23271;
	ld.global.f64 	%fd27755, [%rd14498+45640];
	ld.global.f64 	%fd23273, [%rd14500+40440];
	add.f64 	%fd23274, %fd27755, %fd23273;
	abs.f64 	%fd23275, %fd23274;
	setp.gt.f64 	%p16460, %fd23275, 0d41CDCD64FF800000;
	selp.f64 	%fd7330, 0dBFF0000000000000, %fd23272, %p16460;
	selp.f64 	%fd7331, 0d7FF0000000000000, %fd23274, %p16460;
	cvt.s16.s8 	%rs5979, %rs7054;
	mov.b32 	%r24504, {%rs5979, %rs5978};
	cvt.s32.s8 	%r24505, %r24495;
	mov.b32 	%r24506, 1305;
	dp2a.lo.s32.u32 	%r24507, %r24504, %r24506, %r24505;
	mul.wide.s32 	%rd14501, %r24507, 8;
	add.s64 	%rd1933, %rd1, %rd14501;
	ld.global.f64 	%fd7332, [%rd1933+21000];
	abs.f64 	%fd7333, %fd7332;
	setp.geu.f64 	%p16461, %fd7333, 0d41CDCD64FF800000;
	cvt.s16.s8 	%rs5980, %rs7053;
	mov.b32 	%r24508, {%rs5979, %rs5980};
	dp2a.lo.s32.u32 	%r6211, %r24508, %r24506, %r24497;
	mul.wide.s32 	%rd14502, %r6211, 8;
	add.s64 	%rd1934, %rd1, %rd14502;
	mov.f64 	%fd27745, %fd7330;
	mov.f64 	%fd27746, %fd7331;
	@%p16461 bra 	$L__BB1_16039;
	ld.global.f64 	%fd7334, [%rd1934+23000];
	abs.f64 	%fd23277, %fd7334;
	setp.geu.f64 	%p16462, %fd23277, 0d41CDCD64FF800000;
	mov.f64 	%fd27745, %fd7330;
	mov.f64 	%fd27746, %fd7331;
	@%p16462 bra 	$L__BB1_16039;
	ld.global.f64 	%fd23278, [%rd1933+20000];
	add.f64 	%fd23279, %fd27754, %fd23278;
	ld.global.f64 	%fd23280, [%rd1934+22000];
	add.f64 	%fd23281, %fd23279, %fd23280;
	add.f64 	%fd23282, %fd27755, %fd7332;
	add.f64 	%fd23283, %fd23282, %fd7334;
	abs.f64 	%fd23284, %fd23283;
	setp.gt.f64 	%p16463, %fd23284, 0d41CDCD64FF800000;
	selp.f64 	%fd27745, 0dBFF0000000000000, %fd23281, %p16463;
	selp.f64 	%fd27746, 0d7FF0000000000000, %fd23283, %p16463;
	add.f64 	%fd23285, %fd27746, 0d4069000000000000;
	add.f64 	%fd23286, %fd27745, 0dC016CCCCCCCCCCCD;
	add.f64 	%fd23287, %fd7173, %fd23286;
	div.rn.f64 	%fd27747, %fd23285, %fd23287;
	abs.f64 	%fd23288, %fd7331;
	setp.geu.f64 	%p16464, %fd23288, 0d41CDCD64FF800000;
	@%p16464 bra 	$L__BB1_16039;
	add.f64 	%fd23289, %fd7331, 0d4069000000000000;
	add.f64 	%fd23290, %fd7330, 0dC016CCCCCCCCCCCD;
	add.f64 	%fd23291, %fd7173, %fd23290;
	div.rn.f64 	%fd23292, %fd23289, %fd23291;
	setp.lt.f64 	%p16465, %fd23292, %fd27747;
	selp.f64 	%fd27745, %fd27745, %fd7330, %p16465;
	selp.f64 	%fd27746, %fd27746, %fd7331, %p16465;
	selp.f64 	%fd27747, %fd27747, %fd23292, %p16465;
$L__BB1_16039:
	mov.f64 	%fd27748, %fd27745;
	mov.f64 	%fd27749, %fd27746;
	@%p16461 bra 	$L__BB1_16042;
	ld.global.f64 	%fd23293, [%rd1933+20000];
	add.f64 	%fd23294, %fd27754, %fd23293;
	add.f64 	%fd23295, %fd27755, %fd7332;
	abs.f64 	%fd23296, %fd23295;
	setp.gt.f64 	%p16467, %fd23296, 0d41CDCD64FF800000;
	selp.f64 	%fd27748, 0dBFF0000000000000, %fd23294, %p16467;
	selp.f64 	%fd27749, 0d7FF0000000000000, %fd23295, %p16467;
	add.f64 	%fd23297, %fd27749, 0d4069000000000000;
	add.f64 	%fd23298, %fd27748, 0dC016CCCCCCCCCCCD;
	add.f64 	%fd23299, %fd7173, %fd23298;
	div.rn.f64 	%fd27747, %fd23297, %fd23299;
	abs.f64 	%fd23300, %fd27746;
	setp.geu.f64 	%p16468, %fd23300, 0d41CDCD64FF800000;
	@%p16468 bra 	$L__BB1_16042;
	add.f64 	%fd23301, %fd27746, 0d4069000000000000;
	add.f64 	%fd23302, %fd27745, 0dC016CCCCCCCCCCCD;
	add.f64 	%fd23303, %fd7173, %fd23302;
	div.rn.f64 	%fd23304, %fd23301, %fd23303;
	setp.lt.f64 	%p16469, %fd23304, %fd27747;
	selp.f64 	%fd27748, %fd27748, %fd27745, %p16469;
	selp.f64 	%fd27749, %fd27749, %fd27746, %p16469;
	selp.f64 	%fd27747, %fd27747, %fd23304, %p16469;
$L__BB1_16042:
	mul.wide.s32 	%rd14503, %r6211, 8;
	add.s64 	%rd1935, %rd1, %rd14503;
	ld.global.f64 	%fd7353, [%rd1935+23000];
	abs.f64 	%fd23305, %fd7353;
	setp.geu.f64 	%p16470, %fd23305, 0d41CDCD64FF800000;
	mov.f64 	%fd27751, %fd27748;
	mov.f64 	%fd27752, %fd27749;
	@%p16470 bra 	$L__BB1_16045;
	ld.global.f64 	%fd23306, [%rd1935+22000];
	add.f64 	%fd23307, %fd27754, %fd23306;
	add.f64 	%fd23308, %fd27755, %fd7353;
	abs.f64 	%fd23309, %fd23308;
	setp.gt.f64 	%p16471, %fd23309, 0d41CDCD64FF800000;
	selp.f64 	%fd27751, 0dBFF0000000000000, %fd23307, %p16471;
	selp.f64 	%fd27752, 0d7FF0000000000000, %fd23308, %p16471;
	add.f64 	%fd23310, %fd27752, 0d4069000000000000;
	add.f64 	%fd23311, %fd27751, 0dC016CCCCCCCCCCCD;
	add.f64 	%fd23312, %fd7173, %fd23311;
	div.rn.f64 	%fd27747, %fd23310, %fd23312;
	abs.f64 	%fd23313, %fd27749;
	setp.geu.f64 	%p16472, %fd23313, 0d41CDCD64FF800000;
	@%p16472 bra 	$L__BB1_16045;
	add.f64 	%fd23314, %fd27749, 0d4069000000000000;
	add.f64 	%fd23315, %fd27748, 0dC016CCCCCCCCCCCD;
	add.f64 	%fd23316, %fd7173, %fd23315;
	div.rn.f64 	%fd23317, %fd23314, %fd23316;
	setp.lt.f64 	%p16473, %fd23317, %fd27747;
	selp.f64 	%fd27751, %fd27751, %fd27748, %p16473;
	selp.f64 	%fd27752, %fd27752, %fd27749, %p16473;
	selp.f64 	%fd27747, %fd27747, %fd23317, %p16473;
$L__BB1_16045:
	add.f64 	%fd23318, %fd27754, 0dC016CCCCCCCCCCCD;
	add.f64 	%fd7363, %fd7173, %fd23318;
	abs.f64 	%fd23319, %fd27752;
	setp.geu.f64 	%p16474, %fd23319, 0d41CDCD64FF800000;
	@%p16474 bra 	$L__BB1_16047;
	add.f64 	%fd23320, %fd27755, 0d4069000000000000;
	div.rn.f64 	%fd23321, %fd23320, %fd7363;
	setp.lt.f64 	%p16475, %fd27747, %fd23321;
	selp.f64 	%fd27754, %fd27754, %fd27751, %p16475;
	selp.f64 	%fd27755, %fd27755, %fd27752, %p16475;
$L__BB1_16047:
	setp.eq.s32 	%p16476, %r6149, 0;
	@%p16476 bra 	$L__BB1_16061;
	and.b32  	%r6212, %r6149, 15;
	setp.lt.u32 	%p16477, %r6149, 16;
	mov.b32 	%r29593, 0;
	@%p16477 bra 	$L__BB1_16051;
	and.b32  	%r29593, %r6149, 2147483632;
	mov.b32 	%r29591, 0;
$L__BB1_16050:
	.pragma "nounroll";
	mul.wide.u32 	%rd14504, %r29591, 4;
	add.s64 	%rd14505, %rd4, %rd14504;
	mov.b32 	%r24511, 0;
	st.local.u32 	[%rd14505], %r24511;
	st.local.u32 	[%rd14505+4], %r24511;
	st.local.u32 	[%rd14505+8], %r24511;
	st.local.u32 	[%rd14505+12], %r24511;
	st.local.u32 	[%rd14505+16], %r24511;
	st.local.u32 	[%rd14505+20], %r24511;
	st.local.u32 	[%rd14505+24], %r24511;
	st.local.u32 	[%rd14505+28], %r24511;
	st.local.u32 	[%rd14505+32], %r24511;
	st.local.u32 	[%rd14505+36], %r24511;
	st.local.u32 	[%rd14505+40], %r24511;
	st.local.u32 	[%rd14505+44], %r24511;
	st.local.u32 	[%rd14505+48], %r24511;
	st.local.u32 	[%rd14505+52], %r24511;
	st.local.u32 	[%rd14505+56], %r24511;
	st.local.u32 	[%rd14505+60], %r24511;
	add.s32 	%r29591, %r29591, 16;
	setp.ne.s32 	%p16478, %r29591, %r29593;
	@%p16478 bra 	$L__BB1_16050;
$L__BB1_16051:
	setp.eq.s32 	%p16479, %r6212, 0;
	@%p16479 bra 	$L__BB1_16061;
	and.b32  	%r6217, %r6149, 7;
	setp.lt.u32 	%p16480, %r6212, 8;
	@%p16480 bra 	$L__BB1_16054;
	mul.wide.u32 	%rd14506, %r29593, 4;
	add.s64 	%rd14507, %rd4, %rd14506;
	mov.b32 	%r24512, 0;
	st.local.u32 	[%rd14507], %r24512;
	st.local.u32 	[%rd14507+4], %r24512;
	st.local.u32 	[%rd14507+8], %r24512;
	st.local.u32 	[%rd14507+12], %r24512;
	st.local.u32 	[%rd14507+16], %r24512;
	st.local.u32 	[%rd14507+20], %r24512;
	st.local.u32 	[%rd14507+24], %r24512;
	st.local.u32 	[%rd14507+28], %r24512;
	add.s32 	%r29593, %r29593, 8;
$L__BB1_16054:
	setp.eq.s32 	%p16481, %r6217, 0;
	@%p16481 bra 	$L__BB1_16061;
	and.b32  	%r6220, %r6149, 3;
	setp.lt.u32 	%p16482, %r6217, 4;
	@%p16482 bra 	$L__BB1_16057;
	mul.wide.u32 	%rd14508, %r29593, 4;
	add.s64 	%rd14509, %rd4, %rd14508;
	mov.b32 	%r24513, 0;
	st.local.u32 	[%rd14509], %r24513;
	st.local.u32 	[%rd14509+4], %r24513;
	st.local.u32 	[%rd14509+8], %r24513;
	st.local.u32 	[%rd14509+12], %r24513;
	add.s32 	%r29593, %r29593, 4;
$L__BB1_16057:
	setp.eq.s32 	%p16483, %r6220, 0;
	@%p16483 bra 	$L__BB1_16061;
	mul.wide.u32 	%rd14510, %r29593, 4;
	add.s64 	%rd1936, %rd4, %rd14510;
	mov.b32 	%r24514, 0;
	st.local.u32 	[%rd1936], %r24514;
	setp.eq.s32 	%p16484, %r6220, 1;
	@%p16484 bra 	$L__BB1_16061;
	mov.b32 	%r24515, 0;
	st.local.u32 	[%rd1936+4], %r24515;
	setp.eq.s32 	%p16485, %r6220, 2;
	@%p16485 bra 	$L__BB1_16061;
	mov.b32 	%r24516, 0;
	st.local.u32 	[%rd1936+8], %r24516;
$L__BB1_16061:
	setp.eq.s32 	%p16486, %r6151, 0;
	@%p16486 bra 	$L__BB1_16075;
	and.b32  	%r6223, %r6151, 15;
	setp.lt.u32 	%p16487, %r6151, 16;
	mov.b32 	%r29597, 0;
	@%p16487 bra 	$L__BB1_16065;
	and.b32  	%r29597, %r6151, 2147483632;
	mov.b32 	%r29595, 0;
$L__BB1_16064:
	.pragma "nounroll";
	mul.wide.u32 	%rd14511, %r29595, 4;
	add.s64 	%rd14512, %rd5, %rd14511;
	mov.b32 	%r24519, 0;
	st.local.u32 	[%rd14512], %r24519;
	st.local.u32 	[%rd14512+4], %r24519;
	st.local.u32 	[%rd14512+8], %r24519;
	st.local.u32 	[%rd14512+12], %r24519;
	st.local.u32 	[%rd14512+16], %r24519;
	st.local.u32 	[%rd14512+20], %r24519;
	st.local.u32 	[%rd14512+24], %r24519;
	st.local.u32 	[%rd14512+28], %r24519;
	st.local.u32 	[%rd14512+32], %r24519;
	st.local.u32 	[%rd14512+36], %r24519;
	st.local.u32 	[%rd14512+40], %r24519;
	st.local.u32 	[%rd14512+44], %r24519;
	st.local.u32 	[%rd14512+48], %r24519;
	st.local.u32 	[%rd14512+52], %r24519;
	st.local.u32 	[%rd14512+56], %r24519;
	st.local.u32 	[%rd14512+60], %r24519;
	add.s32 	%r29595, %r29595, 16;
	setp.ne.s32 	%p16488, %r29595, %r29597;
	@%p16488 bra 	$L__BB1_16064;
$L__BB1_16065:
	setp.eq.s32 	%p16489, %r6223, 0;
	@%p16489 bra 	$L__BB1_16075;
	and.b32  	%r6228, %r6151, 7;
	setp.lt.u32 	%p16490, %r6223, 8;
	@%p16490 bra 	$L__BB1_16068;
	mul.wide.u32 	%rd14513, %r29597, 4;
	add.s64 	%rd14514, %rd5, %rd14513;
	mov.b32 	%r24520, 0;
	st.local.u32 	[%rd14514], %r24520;
	st.local.u32 	[%rd14514+4], %r24520;
	st.local.u32 	[%rd14514+8], %r24520;
	st.local.u32 	[%rd14514+12], %r24520;
	st.local.u32 	[%rd14514+16], %r24520;
	st.local.u32 	[%rd14514+20], %r24520;
	st.local.u32 	[%rd14514+24], %r24520;
	st.local.u32 	[%rd14514+28], %r24520;
	add.s32 	%r29597, %r29597, 8;
$L__BB1_16068:
	setp.eq.s32 	%p16491, %r6228, 0;
	@%p16491 bra 	$L__BB1_16075;
	and.b32  	%r6231, %r6151, 3;
	setp.lt.u32 	%p16492, %r6228, 4;
	@%p16492 bra 	$L__BB1_16071;
	mul.wide.u32 	%rd14515, %r29597, 4;
	add.s64 	%rd14516, %rd5, %rd14515;
	mov.b32 	%r24521, 0;
	st.local.u32 	[%rd14516], %r24521;
	st.local.u32 	[%rd14516+4], %r24521;
	st.local.u32 	[%rd14516+8], %r24521;
	st.local.u32 	[%rd14516+12], %r24521;
	add.s32 	%r29597, %r29597, 4;
$L__BB1_16071:
	setp.eq.s32 	%p16493, %r6231, 0;
	@%p16493 bra 	$L__BB1_16075;
	mul.wide.u32 	%rd14517, %r29597, 4;
	add.s64 	%rd1937, %rd5, %rd14517;
	mov.b32 	%r24522, 0;
	st.local.u32 	[%rd1937], %r24522;
	setp.eq.s32 	%p16494, %r6231, 1;
	@%p16494 bra 	$L__BB1_16075;
	mov.b32 	%r24523, 0;
	st.local.u32 	[%rd1937+4], %r24523;
	setp.eq.s32 	%p16495, %r6231, 2;
	@%p16495 bra 	$L__BB1_16075;
	mov.b32 	%r24524, 0;
	st.local.u32 	[%rd1937+8], %r24524;
$L__BB1_16075:
	add.s32 	%r24525, %r29888, -1;
	add.s32 	%r6234, %r29887, -1;
	mad.lo.s32 	%r6235, %r24525, %r6151, %r6234;
	mul.wide.s32 	%rd14518, %r6235, 8;
	add.s64 	%rd14519, %rd2, %rd14518;
	ld.local.f64 	%fd23323, [%rd14519];
	abs.f64 	%fd23324, %fd23323;
	setp.geu.f64 	%p16496, %fd23324, 0d41CDCD64FF800000;
	mov.f64 	%fd27762, 0d0000000000000000;
	@%p16496 bra 	$L__BB1_16123;
	mul.wide.s32 	%rd14520, %r29888, 4;
	add.s64 	%rd14521, %rd4, %rd14520;
	st.local.u32 	[%rd14521+-4], %r29887;
	mul.wide.s32 	%rd14522, %r6234, 4;
	add.s64 	%rd14523, %rd5, %rd14522;
	st.local.u32 	[%rd14523], %r29888;
$L__BB1_16077:
	cvt.u32.u16 	%r24526, %rs7054;
	cvt.s32.s8 	%r24527, %r24526;
	cvt.u32.u16 	%r24528, %rs7053;
	cvt.s32.s8 	%r24529, %r24528;
	add.s32 	%r24530, %r24529, %r24527;
	setp.eq.s32 	%p16497, %r24530, 3;
	@%p16497 bra 	$L__BB1_16079;
	add.s32 	%r24531, %r29888, -1;
	mad.lo.s32 	%r24532, %r24531, %r6151, %r29887;
	add.s32 	%r24533, %r24532, -1;
	mul.wide.s32 	%rd14524, %r24533, 8;
	add.s64 	%rd14525, %rd3, %rd14524;
	mov.b64 	%rd14526, -4616189618054758400;
	st.local.u64 	[%rd14525], %rd14526;
	add.s64 	%rd14527, %rd2, %rd14524;
	mov.b64 	%rd14528, 9218868437227405312;
	st.local.u64 	[%rd14527], %rd14528;
	mov.f64 	%fd27760, 0d7FF0000000000000;
	mov.f64 	%fd27759, 0dBFF0000000000000;
	bra.uni 	$L__BB1_16090;
$L__BB1_16079:
	cvt.s32.s8 	%r24535, %r24526;
	mul.wide.s32 	%rd14529, %r24535, 5;
	cvt.u64.u16 	%rd14530, %rs7053;
	cvt.s64.s8 	%rd1938, %rd14530;
	add.s64 	%rd1939, %rd14529, %rd1938;
	shl.b64 	%rd14531, %rd1939, 3;
	add.s64 	%rd14532, %rd1, %rd14531;
	ld.global.f64 	%fd27759, [%rd14532+45440];
	cvt.s64.s32 	%rd14533, %r29887;
	add.s64 	%rd14534, %rd7, %rd14533;
	cvt.s64.s32 	%rd14535, %r29888;
	add.s64 	%rd14536, %rd6, %rd14535;
	ld.local.u8 	%rs5981, [%rd14536+-1];
	cvt.u64.u16 	%rd14537, %rs5981;
	cvt.s64.s8 	%rd1940, %rd14537;
	ld.local.s8 	%rs5982, [%rd14534+-1];
	cvt.u32.u16 	%r24536, %rs5982;
	cvt.u32.u16 	%r24537, %rs7053;
	prmt.b32 	%r24538, %r24537, %r24536, 0x3340U;
	prmt.b32 	%r24539, %r24526, 0, 0x3340U;
	prmt.b32 	%r24540, %r24538, %r24539, 0x5410U;
	cvt.u32.u16 	%r24541, %rs5981;
	cvt.s32.s8 	%r24542, %r24541;
	mov.b32 	%r24543, 334205;
	dp4a.s32.u32 	%r24544, %r24540, %r24543, %r24542;
	mul.wide.s32 	%rd14538, %r24544, 8;
	add.s64 	%rd14539, %rd1, %rd14538;
	ld.global.f64 	%fd23327, [%rd14539+35440];
	add.f64 	%fd23328, %fd27759, %fd23327;
	ld.global.f64 	%fd27760, [%rd14532+45640];
	ld.global.f64 	%fd23329, [%rd14539+40440];
	add.f64 	%fd23330, %fd27760, %fd23329;
	abs.f64 	%fd23331, %fd23330;
	setp.gt.f64 	%p16498, %fd23331, 0d41CDCD64FF800000;
	selp.f64 	%fd7370, 0dBFF0000000000000, %fd23328, %p16498;
	selp.f64 	%fd7371, 0d7FF0000000000000, %fd23330, %p16498;
	cvt.s16.s8 	%rs5983, %rs7053;
	mov.b32 	%r24545, {%rs5983, %rs5982};
	mov.b32 	%r24546, 1305;
	dp2a.lo.s32.u32 	%r24547, %r24545, %r24546, %r24535;
	mul.wide.s32 	%rd14540, %r24547, 8;
	add.s64 	%rd1941, %rd1, %rd14540;
	ld.global.f64 	%fd7372, [%rd1941+21000];
	abs.f64 	%fd23332, %fd7372;
	setp.geu.f64 	%p16499, %fd23332, 0d41CDCD64FF800000;
	@%p16499 bra 	$L__BB1_16083;
	mad.lo.s64 	%rd14544, %rd1938, 24, %rd1939;
	add.s64 	%rd14545, %rd14544, %rd1940;
	shl.b64 	%rd14546, %rd14545, 3;
	add.s64 	%rd1942, %rd1, %rd14546;
	ld.global.f64 	%fd7373, [%rd1942+23000];
	abs.f64 	%fd23347, %fd7373;
	setp.lt.f64 	%p16504, %fd23347, 0d41CDCD64FF800000;
	@%p16504 bra 	$L__BB1_16086;
	ld.global.f64 	%fd23348, [%rd1941+20000];
	add.f64 	%fd23349, %fd27759, %fd23348;
	add.f64 	%fd23350, %fd27760, %fd7372;
	abs.f64 	%fd23351, %fd23350;
	setp.gt.f64 	%p16505, %fd23351, 0d41CDCD64FF800000;
	selp.f64 	%fd27756, 0dBFF0000000000000, %fd23349, %p16505;
	selp.f64 	%fd27757, 0d7FF0000000000000, %fd23350, %p16505;
	add.f64 	%fd23352, %fd27757, 0d4069000000000000;
	add.f64 	%fd23353, %fd27756, 0dC016CCCCCCCCCCCD;
	add.f64 	%fd23354, %fd7173, %fd23353;
	div.rn.f64 	%fd27758, %fd23352, %fd23354;
	abs.f64 	%fd23355, %fd7371;
	setp.geu.f64 	%p16506, %fd23355, 0d41CDCD64FF800000;
	@%p16506 bra 	$L__BB1_16088;
	add.f64 	%fd23356, %fd7371, 0d4069000000000000;
	add.f64 	%fd23357, %fd7370, 0dC016CCCCCCCCCCCD;
	add.f64 	%fd23358, %fd7173, %fd23357;
	div.rn.f64 	%fd23359, %fd23356, %fd23358;
	setp.lt.f64 	%p16507, %fd23359, %fd27758;
	selp.f64 	%fd27756, %fd27756, %fd7370, %p16507;
	selp.f64 	%fd27757, %fd27757, %fd7371, %p16507;
	selp.f64 	%fd27758, %fd27758, %fd23359, %p16507;
	bra.uni 	$L__BB1_16088;
$L__BB1_16083:
	mad.lo.s64 	%rd14541, %rd1938, 24, %rd1939;
	add.s64 	%rd14542, %rd14541, %rd1940;
	shl.b64 	%rd14543, %rd14542, 3;
	add.s64 	%rd1943, %rd1, %rd14543;
	ld.global.f64 	%fd7374, [%rd1943+23000];
	abs.f64 	%fd23334, %fd7374;
	setp.geu.f64 	%p16500, %fd23334, 0d41CDCD64FF800000;
	mov.f64 	%fd27756, %fd7370;
	mov.f64 	%fd27757, %fd7371;
	@%p16500 bra 	$L__BB1_16088;
	ld.global.f64 	%fd23335, [%rd1943+22000];
	add.f64 	%fd23336, %fd27759, %fd23335;
	add.f64 	%fd23337, %fd27760, %fd7374;
	abs.f64 	%fd23338, %fd23337;
	setp.gt.f64 	%p16501, %fd23338, 0d41CDCD64FF800000;
	selp.f64 	%fd27756, 0dBFF0000000000000, %fd23336, %p16501;
	selp.f64 	%fd27757, 0d7FF0000000000000, %fd23337, %p16501;
	add.f64 	%fd23339, %fd27757, 0d4069000000000000;
	add.f64 	%fd23340, %fd27756, 0dC016CCCCCCCCCCCD;
	add.f64 	%fd23341, %fd7173, %fd23340;
	div.rn.f64 	%fd27758, %fd23339, %fd23341;
	abs.f64 	%fd23342, %fd7371;
	setp.geu.f64 	%p16502, %fd23342, 0d41CDCD64FF800000;
	@%p16502 bra 	$L__BB1_16088;
	add.f64 	%fd23343, %fd7371, 0d4069000000000000;
	add.f64 	%fd23344, %fd7370, 0dC016CCCCCCCCCCCD;
	add.f64 	%fd23345, %fd7173, %fd23344;
	div.rn.f64 	%fd23346, %fd23343, %fd23345;
	setp.lt.f64 	%p16503, %fd23346, %fd27758;
	selp.f64 	%fd27756, %fd27756, %fd7370, %p16503;
	selp.f64 	%fd27757, %fd27757, %fd7371, %p16503;
	selp.f64 	%fd27758, %fd27758, %fd23346, %p16503;
	bra.uni 	$L__BB1_16088;
$L__BB1_16086:
	ld.global.f64 	%fd23360, [%rd1941+20000];
	add.f64 	%fd23361, %fd27759, %fd23360;
	ld.global.f64 	%fd23362, [%rd1942+22000];
	add.f64 	%fd23363, %fd23361, %fd23362;
	add.f64 	%fd23364, %fd27760, %fd7372;
	add.f64 	%fd23365, %fd23364, %fd7373;
	abs.f64 	%fd23366, %fd23365;
	setp.gt.f64 	%p16508, %fd23366, 0d41CDCD64FF800000;
	selp.f64 	%fd27756, 0dBFF0000000000000, %fd23363, %p16508;
	selp.f64 	%fd27757, 0d7FF0000000000000, %fd23365, %p16508;
	add.f64 	%fd23367, %fd27757, 0d4069000000000000;
	add.f64 	%fd23368, %fd27756, 0dC016CCCCCCCCCCCD;
	add.f64 	%fd23369, %fd7173, %fd23368;
	div.rn.f64 	%fd27758, %fd23367, %fd23369;
	abs.f64 	%fd23370, %fd7371;
	setp.geu.f64 	%p16509, %fd23370, 0d41CDCD64FF800000;
	@%p16509 bra 	$L__BB1_16088;
	add.f64 	%fd23371, %fd7371, 0d4069000000000000;
	add.f64 	%fd23372, %fd7370, 0dC016CCCCCCCCCCCD;
	add.f64 	%fd23373, %fd7173, %fd23372;
	div.rn.f64 	%fd23374, %fd23371, %fd23373;
	setp.lt.f64 	%p16510, %fd23374, %fd27758;
	selp.f64 	%fd27756, %fd27756, %fd7370, %p16510;
	selp.f64 	%fd27757, %fd27757, %fd7371, %p16510;
	selp.f64 	%fd27758, %fd27758, %fd23374, %p16510;
$L__BB1_16088:
	abs.f64 	%fd23375, %fd27757;
	setp.geu.f64 	%p16511, %fd23375, 0d41CDCD64FF800000;
	@%p16511 bra 	$L__BB1_16090;
	add.f64 	%fd23376, %fd27760, 0d4069000000000000;
	add.f64 	%fd23377, %fd27759, 0dC016CCCCCCCCCCCD;
	add.f64 	%fd23378, %fd7173, %fd23377;
	div.rn.f64 	%fd23379, %fd23376, %fd23378;
	setp.lt.f64 	%p16512, %fd27758, %fd23379;
	selp.f64 	%fd27759, %fd27759, %fd27756, %p16512;
	selp.f64 	%fd27760, %fd27760, %fd27757, %p16512;
$L__BB1_16090:
	add.s32 	%r6238, %r29888, -1;
	mul.lo.s32 	%r6239, %r6238, %r6151;
	add.s32 	%r6240, %r29887, -1;
	add.s32 	%r6241, %r6240, %r6239;
	mul.wide.s32 	%rd14547, %r6241, 8;
	add.s64 	%rd14548, %rd3, %rd14547;
	ld.local.f64 	%fd7400, [%rd14548];
	abs.f64 	%fd7401, %fd7400;
	abs.f64 	%fd23380, %fd27759;
	max.f64 	%fd23382, %fd7401, %fd23380;
	setp.gt.f64 	%p16513, %fd23382, 0d41CDCD64FF800000;
	sub.f64 	%fd23383, %fd7400, %fd27759;
	abs.f64 	%fd23384, %fd23383;
	setp.geu.f64 	%p16514, %fd23384, 0d3EE4F8B588E368F1;
	or.pred  	%p16515, %p16513, %p16514;
	@%p16515 bra 	$L__BB1_17592;
	mul.wide.s32 	%rd14549, %r6241, 8;
	add.s64 	%rd14550, %rd2, %rd14549;
	ld.local.f64 	%fd23386, [%rd14550];
	abs.f64 	%fd23387, %fd23386;
	abs.f64 	%fd23388, %fd27760;
	max.f64 	%fd23390, %fd23387, %fd23388;
	setp.gt.f64 	%p16516, %fd23390, 0d41CDCD64FF800000;
	sub.f64 	%fd23391, %fd23386, %fd27760;
	abs.f64 	%fd23392, %fd23391;
	setp.geu.f64 	%p16517, %fd23392, 0d3EE4F8B588E368F1;
	or.pred  	%p16518, %p16516, %p16517;
	@%p16518 bra 	$L__BB1_17592;
	mul.wide.s32 	%rd14551, %r6235, 8;
	add.s64 	%rd14552, %rd2, %rd14551;
	ld.local.f64 	%fd23395, [%rd14552];
	add.f64 	%fd7402, %fd27755, %fd23395;
	add.s64 	%rd14553, %rd3, %rd14551;
	ld.local.f64 	%fd23396, [%rd14553];
	add.f64 	%fd7403, %fd27754, %fd23396;
	mov.f64 	%fd27761, 0d3FE0000000000000;
	@%p16458 bra 	$L__BB1_16122;
	mov.b32 	%r29624, 0;
	@%p16476 bra 	$L__BB1_16107;
	and.b32  	%r6242, %r6149, 15;
	setp.lt.u32 	%p16521, %r6149, 16;
	mov.b32 	%r29624, 0;
	mov.u32 	%r29608, %r29624;
	@%p16521 bra 	$L__BB1_16097;
	and.b32  	%r29608, %r6149, 2147483632;
	mov.b32 	%r29624, 0;
	mov.u32 	%r29602, %r29624;
$L__BB1_16096:
	.pragma "nounroll";
	mul.wide.u32 	%rd14554, %r29602, 4;
	add.s64 	%rd14555, %rd4, %rd14554;
	ld.local.u32 	%r24552, [%rd14555];
	setp.gt.s32 	%p16522, %r24552, 0;
	selp.u32 	%r24553, 1, 0, %p16522;
	add.s32 	%r24554, %r29624, %r24553;
	ld.local.u32 	%r24555, [%rd14555+4];
	setp.gt.s32 	%p16523, %r24555, 0;
	selp.u32 	%r24556, 1, 0, %p16523;
	add.s32 	%r24557, %r24554, %r24556;
	ld.local.u32 	%r24558, [%rd14555+8];
	setp.gt.s32 	%p16524, %r24558, 0;
	selp.u32 	%r24559, 1, 0, %p16524;
	add.s32 	%r24560, %r24557, %r24559;
	ld.local.u32 	%r24561, [%rd14555+12];
	setp.gt.s32 	%p16525, %r24561, 0;
	selp.u32 	%r24562, 1, 0, %p16525;
	add.s32 	%r24563, %r24560, %r24562;
	ld.local.u32 	%r24564, [%rd14555+16];
	setp.gt.s32 	%p16526, %r24564, 0;
	selp.u32 	%r24565, 1, 0, %p16526;
	add.s32 	%r24566, %r24563, %r24565;
	ld.local.u32 	%r24567, [%rd14555+20];
	setp.gt.s32 	%p16527, %r24567, 0;
	selp.u32 	%r24568, 1, 0, %p16527;
	add.s32 	%r24569, %r24566, %r24568;
	ld.local.u32 	%r24570, [%rd14555+24];
	setp.gt.s32 	%p16528, %r24570, 0;
	selp.u32 	%r24571, 1, 0, %p16528;
	add.s32 	%r24572, %r24569, %r24571;
	ld.local.u32 	%r24573, [%rd14555+28];
	setp.gt.s32 	%p16529, %r24573, 0;
	selp.u32 	%r24574, 1, 0, %p16529;
	add.s32 	%r24575, %r24572, %r24574;
	ld.local.u32 	%r24576, [%rd14555+32];
	setp.gt.s32 	%p16530, %r24576, 0;
	selp.u32 	%r24577, 1, 0, %p16530;
	add.s32 	%r24578, %r24575, %r24577;
	ld.local.u32 	%r24579, [%rd14555+36];
	setp.gt.s32 	%p16531, %r24579, 0;
	selp.u32 	%r24580, 1, 0, %p16531;
	add.s32 	%r24581, %r24578, %r24580;
	ld.local.u32 	%r24582, [%rd14555+40];
	setp.gt.s32 	%p16532, %r24582, 0;
	selp.u32 	%r24583, 1, 0, %p16532;
	add.s32 	%r24584, %r24581, %r24583;
	ld.local.u32 	%r24585, [%rd14555+44];
	setp.gt.s32 	%p16533, %r24585, 0;
	selp.u32 	%r24586, 1, 0, %p16533;
	add.s32 	%r24587, %r24584, %r24586;
	ld.local.u32 	%r24588, [%rd14555+48];
	setp.gt.s32 	%p16534, %r24588, 0;
	selp.u32 	%r24589, 1, 0, %p16534;
	add.s32 	%r24590, %r24587, %r24589;
	ld.local.u32 	%r24591, [%rd14555+52];
	setp.gt.s32 	%p16535, %r24591, 0;
	selp.u32 	%r24592, 1, 0, %p16535;
	add.s32 	%r24593, %r24590, %r24592;
	ld.local.u32 	%r24594, [%rd14555+56];
	setp.gt.s32 	%p16536, %r24594, 0;
	selp.u32 	%r24595, 1, 0, %p16536;
	add.s32 	%r24596, %r24593, %r24595;
	ld.local.u32 	%r24597, [%rd14555+60];
	setp.gt.s32 	%p16537, %r24597, 0;
	selp.u32 	%r24598, 1, 0, %p16537;
	add.s32 	%r29624, %r24596, %r24598;
	add.s32 	%r29602, %r29602, 16;
	setp.ne.s32 	%p16538, %r29602, %r29608;
	@%p16538 bra 	$L__BB1_16096;
$L__BB1_16097:
	setp.eq.s32 	%p16539, %r6242, 0;
	@%p16539 bra 	$L__BB1_16107;
	and.b32  	%r6251, %r6149, 7;
	setp.lt.u32 	%p16540, %r6242, 8;
	@%p16540 bra 	$L__BB1_16100;
	mul.wide.u32 	%rd14556, %r29608, 4;
	add.s64 	%rd14557, %rd4, %rd14556;
	ld.local.u32 	%r24600, [%rd14557];
	setp.gt.s32 	%p16541, %r24600, 0;
	selp.u32 	%r24601, 1, 0, %p16541;
	add.s32 	%r24602, %r29624, %r24601;
	ld.local.u32 	%r24603, [%rd14557+4];
	setp.gt.s32 	%p16542, %r24603, 0;
	selp.u32 	%r24604, 1, 0, %p16542;
	add.s32 	%r24605, %r24602, %r24604;
	ld.local.u32 	%r24606, [%rd14557+8];
	setp.gt.s32 	%p16543, %r24606, 0;
	selp.u32 	%r24607, 1, 0, %p16543;
	add.s32 	%r24608, %r24605, %r24607;
	ld.local.u32 	%r24609, [%rd14557+12];
	setp.gt.s32 	%p16544, %r24609, 0;
	selp.u32 	%r24610, 1, 0, %p16544;
	add.s32 	%r24611, %r24608, %r24610;
	ld.local.u32 	%r24612, [%rd14557+16];
	setp.gt.s32 	%p16545, %r24612, 0;
	selp.u32 	%r24613, 1, 0, %p16545;
	add.s32 	%r24614, %r24611, %r24613;
	ld.local.u32 	%r24615, [%rd14557+20];
	setp.gt.s32 	%p16546, %r24615, 0;
	selp.u32 	%r24616, 1, 0, %p16546;
	add.s32 	%r24617, %r24614, %r24616;
	ld.local.u32 	%r24618, [%rd14557+24];
	setp.gt.s32 	%p16547, %r24618, 0;
	selp.u32 	%r24619, 1, 0, %p16547;
	add.s32 	%r24620, %r24617, %r24619;
	ld.local.u32 	%r24621, [%rd14557+28];
	setp.gt.s32 	%p16548, %r24621, 0;
	selp.u32 	%r24622, 1, 0, %p16548;
	add.s32 	%r29624, %r24620, %r24622;
	add.s32 	%r29608, %r29608, 8;
$L__BB1_16100:
	setp.eq.s32 	%p16549, %r6251, 0;
	@%p16549 bra 	$L__BB1_16107;
	and.b32  	%r6257, %r6149, 3;
	setp.lt.u32 	%p16550, %r6251, 4;
	@%p16550 bra 	$L__BB1_16103;
	mul.wide.u32 	%rd14558, %r29608, 4;
	add.s64 	%rd14559, %rd4, %rd14558;
	ld.local.u32 	%r24624, [%rd14559];
	setp.gt.s32 	%p16551, %r24624, 0;
	selp.u32 	%r24625, 1, 0, %p16551;
	add.s32 	%r24626, %r29624, %r24625;
	ld.local.u32 	%r24627, [%rd14559+4];
	setp.gt.s32 	%p16552, %r24627, 0;
	selp.u32 	%r24628, 1, 0, %p16552;
	add.s32 	%r24629, %r24626, %r24628;
	ld.local.u32 	%r24630, [%rd14559+8];
	setp.gt.s32 	%p16553, %r24630, 0;
	selp.u32 	%r24631, 1, 0, %p16553;
	add.s32 	%r24632, %r24629, %r24631;
	ld.local.u32 	%r24633, [%rd14559+12];
	setp.gt.s32 	%p16554, %r24633, 0;
	selp.u32 	%r24634, 1, 0, %p16554;
	add.s32 	%r29624, %r24632, %r24634;
	add.s32 	%r29608, %r29608, 4;
$L__BB1_16103:
	setp.eq.s32 	%p16555, %r6257, 0;
	@%p16555 bra 	$L__BB1_16107;
	mul.wide.u32 	%rd14560, %r29608, 4;
	add.s64 	%rd1944, %rd4, %rd14560;
	ld.local.u32 	%r24635, [%rd1944];
	setp.gt.s32 	%p16556, %r24635, 0;
	selp.u32 	%r24636, 1, 0, %p16556;
	add.s32 	%r29624, %r29624, %r24636;
	setp.eq.s32 	%p16557, %r6257, 1;
	@%p16557 bra 	$L__BB1_16107;
	ld.local.u32 	%r24637, [%rd1944+4];
	setp.gt.s32 	%p16558, %r24637, 0;
	selp.u32 	%r24638, 1, 0, %p16558;
	add.s32 	%r29624, %r29624, %r24638;
	setp.eq.s32 	%p16559, %r6257, 2;
	@%p16559 bra 	$L__BB1_16107;
	ld.local.u32 	%r24639, [%rd1944+8];
	setp.gt.s32 	%p16560, %r24639, 0;
	selp.u32 	%r24640, 1, 0, %p16560;
	add.s32 	%r29624, %r29624, %r24640;
$L__BB1_16107:
	@%p16486 bra 	$L__BB1_16121;
	and.b32  	%r6267, %r6151, 15;
	setp.lt.u32 	%p16562, %r6151, 16;
	mov.b32 	%r29620, 0;
	@%p16562 bra 	$L__BB1_16111;
	and.b32  	%r29620, %r6151, 2147483632;
	mov.b32 	%r29614, 0;
$L__BB1_16110:
	.pragma "nounroll";
	mul.wide.u32 	%rd14561, %r29614, 4;
	add.s64 	%rd14562, %rd5, %rd14561;
	ld.local.u32 	%r24644, [%rd14562];
	setp.gt.s32 	%p16563, %r24644, 0;
	selp.u32 	%r24645, 1, 0, %p16563;
	add.s32 	%r24646, %r29624, %r24645;
	ld.local.u32 	%r24647, [%rd14562+4];
	setp.gt.s32 	%p16564, %r24647, 0;
	selp.u32 	%r24648, 1, 0, %p16564;
	add.s32 	%r24649, %r24646, %r24648;
	ld.local.u32 	%r24650, [%rd14562+8];
	setp.gt.s32 	%p16565, %r24650, 0;
	selp.u32 	%r24651, 1, 0, %p16565;
	add.s32 	%r24652, %r24649, %r24651;
	ld.local.u32 	%r24653, [%rd14562+12];
	setp.gt.s32 	%p16566, %r24653, 0;
	selp.u32 	%r24654, 1, 0, %p16566;
	add.s32 	%r24655, %r24652, %r24654;
	ld.local.u32 	%r24656, [%rd14562+16];
	setp.gt.s32 	%p16567, %r24656, 0;
	selp.u32 	%r24657, 1, 0, %p16567;
	add.s32 	%r24658, %r24655, %r24657;
	ld.local.u32 	%r24659, [%rd14562+20];
	setp.gt.s32 	%p16568, %r24659, 0;
	selp.u32 	%r24660, 1, 0, %p16568;
	add.s32 	%r24661, %r24658, %r24660;
	ld.local.u32 	%r24662, [%rd14562+24];
	setp.gt.s32 	%p16569, %r24662, 0;
	selp.u32 	%r24663, 1, 0, %p16569;
	add.s32 	%r24664, %r24661, %r24663;
	ld.local.u32 	%r24665, [%rd14562+28];
	setp.gt.s32 	%p16570, %r24665, 0;
	selp.u32 	%r24666, 1, 0, %p16570;
	add.s32 	%r24667, %r24664, %r24666;
	ld.local.u32 	%r24668, [%rd14562+32];
	setp.gt.s32 	%p16571, %r24668, 0;
	selp.u32 	%r24669, 1, 0, %p16571;
	add.s32 	%r24670, %r24667, %r24669;
	ld.local.u32 	%r24671, [%rd14562+36];
	setp.gt.s32 	%p16572, %r24671, 0;
	selp.u32 	%r24672, 1, 0, %p16572;
	add.s32 	%r24673, %r24670, %r24672;
	ld.local.u32 	%r24674, [%rd14562+40];
	setp.gt.s32 	%p16573, %r24674, 0;
	selp.u32 	%r24675, 1, 0, %p16573;
	add.s32 	%r24676, %r24673, %r24675;
	ld.local.u32 	%r24677, [%rd14562+44];
	setp.gt.s32 	%p16574, %r24677, 0;
	selp.u32 	%r24678, 1, 0, %p16574;
	add.s32 	%r24679, %r24676, %r24678;
	ld.local.u32 	%r24680, [%rd14562+48];
	setp.gt.s32 	%p16575, %r24680, 0;
	selp.u32 	%r24681, 1, 0, %p16575;
	add.s32 	%r24682, %r24679, %r24681;
	ld.local.u32 	%r24683, [%rd14562+52];
	setp.gt.s32 	%p16576, %r24683, 0;
	selp.u32 	%r24684, 1, 0, %p16576;
	add.s32 	%r24685, %r24682, %r24684;
	ld.local.u32 	%r24686, [%rd14562+56];
	setp.gt.s32 	%p16577, %r24686, 0;
	selp.u32 	%r24687, 1, 0, %p16577;
	add.s32 	%r24688, %r24685, %r24687;
	ld.local.u32 	%r24689, [%rd14562+60];
	setp.gt.s32 	%p16578, %r24689, 0;
	selp.u32 	%r24690, 1, 0, %p16578;
	add.s32 	%r29624, %r24688, %r24690;
	add.s32 	%r29614, %r29614, 16;
	setp.ne.s32 	%p16579, %r29614, %r29620;
	@%p16579 bra 	$L__BB1_16110;
$L__BB1_16111:
	setp.eq.s32 	%p16580, %r6267, 0;
	@%p16580 bra 	$L__BB1_16121;
	and.b32  	%r6276, %r6151, 7;
	setp.lt.u32 	%p16581, %r6267, 8;
	@%p16581 bra 	$L__BB1_16114;
	mul.wide.u32 	%rd14563, %r29620, 4;
	add.s64 	%rd14564, %rd5, %rd14563;
	ld.local.u32 	%r24692, [%rd14564];
	setp.gt.s32 	%p16582, %r24692, 0;
	selp.u32 	%r24693, 1, 0, %p16582;
	add.s32 	%r24694, %r29624, %r24693;
	ld.local.u32 	%r24695, [%rd14564+4];
	setp.gt.s32 	%p16583, %r24695, 0;
	selp.u32 	%r24696, 1, 0, %p16583;
	add.s32 	%r24697, %r24694, %r24696;
	ld.local.u32 	%r24698, [%rd14564+8];
	setp.gt.s32 	%p16584, %r24698, 0;
	selp.u32 	%r24699, 1, 0, %p16584;
	add.s32 	%r24700, %r24697, %r24699;
	ld.local.u32 	%r24701, [%rd14564+12];
	setp.gt.s32 	%p16585, %r24701, 0;
	selp.u32 	%r24702, 1, 0, %p16585;
	add.s32 	%r24703, %r24700, %r24702;
	ld.local.u32 	%r24704, [%rd14564+16];
	setp.gt.s32 	%p16586, %r24704, 0;
	selp.u32 	%r24705, 1, 0, %p16586;
	add.s32 	%r24706, %r24703, %r24705;
	ld.local.u32 	%r24707, [%rd14564+20];
	setp.gt.s32 	%p16587, %r24707, 0;
	selp.u32 	%r24708, 1, 0, %p16587;
	add.s32 	%r24709, %r24706, %r24708;
	ld.local.u32 	%r24710, [%rd14564+24];
	setp.gt.s32 	%p16588, %r24710, 0;
	selp.u32 	%r24711, 1, 0, %p16588;
	add.s32 	%r24712, %r24709, %r24711;
	ld.local.u32 	%r24713, [%rd14564+28];
	setp.gt.s32 	%p16589, %r24713, 0;
	selp.u32 	%r24714, 1, 0, %p16589;
	add.s32 	%r29624, %r24712, %r24714;
	add.s32 	%r29620, %r29620, 8;
$L__BB1_16114:
	setp.eq.s32 	%p16590, %r6276, 0;
	@%p16590 bra 	$L__BB1_16121;
	and.b32  	%r6282, %r6151, 3;
	setp.lt.u32 	%p16591, %r6276, 4;
	@%p16591 bra 	$L__BB1_16117;
	mul.wide.u32 	%rd14565, %r29620, 4;
	add.s64 	%rd14566, %rd5, %rd14565;
	ld.local.u32 	%r24716, [%rd14566];
	setp.gt.s32 	%p16592, %r24716, 0;
	selp.u32 	%r24717, 1, 0, %p16592;
	add.s32 	%r24718, %r29624, %r24717;
	ld.local.u32 	%r24719, [%rd14566+4];
	setp.gt.s32 	%p16593, %r24719, 0;
	selp.u32 	%r24720, 1, 0, %p16593;
	add.s32 	%r24721, %r24718, %r24720;
	ld.local.u32 	%r24722, [%rd14566+8];
	setp.gt.s32 	%p16594, %r24722, 0;
	selp.u32 	%r24723, 1, 0, %p16594;
	add.s32 	%r24724, %r24721, %r24723;
	ld.local.u32 	%r24725, [%rd14566+12];
	setp.gt.s32 	%p16595, %r24725, 0;
	selp.u32 	%r24726, 1, 0, %p16595;
	add.s32 	%r29624, %r24724, %r24726;
	add.s32 	%r29620, %r29620, 4;
$L__BB1_16117:
	setp.eq.s32 	%p16596, %r6282, 0;
	@%p16596 bra 	$L__BB1_16121;
	mul.wide.u32 	%rd14567, %r29620, 4;
	add.s64 	%rd1945, %rd5, %rd14567;
	ld.local.u32 	%r24727, [%rd1945];
	setp.gt.s32 	%p16597, %r24727, 0;
	selp.u32 	%r24728, 1, 0, %p16597;
	add.s32 	%r29624, %r29624, %r24728;
	setp.eq.s32 	%p16598, %r6282, 1;
	@%p16598 bra 	$L__BB1_16121;
	ld.local.u32 	%r24729, [%rd1945+4];
	setp.gt.s32 	%p16599, %r24729, 0;
	selp.u32 	%r24730, 1, 0, %p16599;
	add.s32 	%r29624, %r29624, %r24730;
	setp.eq.s32 	%p16600, %r6282, 2;
	@%p16600 bra 	$L__BB1_16121;
	ld.local.u32 	%r24731, [%rd1945+8];
	setp.gt.s32 	%p16601, %r24731, 0;
	selp.u32 	%r24732, 1, 0, %p16601;
	add.s32 	%r29624, %r29624, %r24732;
$L__BB1_16121:
	shr.u32 	%r24733, %r29624, 1;
	add.s32 	%r24734, %r24733, -1;
	cvt.rn.f64.s32 	%fd23397, %r24734;
	add.f64 	%fd23398, %fd7403, 0dC016CCCCCCCCCCCD;
	fma.rn.f64 	%fd23399, %fd23397, 0dBFE0A2B1704FF434, %fd23398;
	add.f64 	%fd23400, %fd7173, %fd23399;
	add.f64 	%fd23401, %fd7402, 0d4069000000000000;
	div.rn.f64 	%fd23402, %fd23401, %fd23400;
	add.f64 	%fd23403, %fd23402, 0dC071126666666666;
	fma.rn.f64 	%fd27761, %fd23403, 0d4059000000000000, 0d3FE0000000000000;
$L__BB1_16122:
	cvt.rzi.s32.f64 	%r24735, %fd27761;
	cvt.rn.f64.s32 	%fd23404, %r24735;
	div.rn.f64 	%fd27762, %fd23404, 0d4059000000000000;
$L__BB1_16123:
	ld.param.f32 	%f845, [_Z16candidate_primerPcPiS0_S0_PfS1_S1_iffiiPdS_S0__param_9];
	add.f32 	%f779, %f845, 0fC1200000;
	cvt.f64.f32 	%fd23405, %f779;
	setp.gt.f64 	%p16602, %fd27762, %fd23405;
	selp.b32 	%r29625, 0, %r29625, %p16602;
$L__BB1_16124:
	ld.param.u32 	%r26888, [_Z16candidate_primerPcPiS0_S0_PfS1_S1_iffiiPdS_S0__param_11];
	setp.eq.s32 	%p16603, %r26888, 0;
	setp.eq.s32 	%p16604, %r29625, 0;
	or.pred  	%p16605, %p16603, %p16604;
	@%p16605 bra 	$L__BB1_16486;
	mov.b32 	%r29626, 0;
$L__BB1_16126:
	mov.u32 	%r6294, %r29626;
	cvt.u64.u32 	%rd14568, %r6294;
	add.u64 	%rd1946, %SPL, 10254;
	add.s64 	%rd1947, %rd1946, %rd14568;
	ld.local.u8 	%rs5984, [%rd1947];
	setp.ne.s16 	%p16606, %rs5984, 0;
	add.s32 	%r29626, %r6294, 1;
	@%p16606 bra 	$L__BB1_16126;
	and.b32  	%r24738, %r6294, 1;
	setp.eq.b32 	%p16607, %r24738, 1;
	@%p16607 bra 	$L__BB1_16150;
	setp.eq.s32 	%p16608, %r6294, 0;
	@%p16608 bra 	$L__BB1_16138;
	shr.u32 	%r24740, %r6294, 1;
	max.u32 	%r6296, %r24740, 1;
	mov.b32 	%r29627, 0;
$L__BB1_16130:
	cvt.u64.u32 	%rd14570, %r29627;
	add.s64 	%rd14571, %rd1946, %rd14570;
	ld.local.u8 	%rs1109, [%rd14571];
	setp.ne.s16 	%p16609, %rs1109, 65;
	not.b32 	%r24741, %r29627;
	cvt.s64.s32 	%rd14572, %r24741;
	add.s64 	%rd14573, %rd1947, %rd14572;
	ld.local.u8 	%rs1110, [%rd14573];
	@%p16609 bra 	$L__BB1_16132;
	setp.ne.s16 	%p16610, %rs1110, 84;
	@%p16610 bra 	$L__BB1_16150;
$L__BB1_16132:
	setp.ne.s16 	%p16611, %rs1109, 84;
	@%p16611 bra 	$L__BB1_16134;
	setp.ne.s16 	%p16612, %rs1110, 65;
	@%p16612 bra 	$L__BB1_16150;
$L__BB1_16134:
	setp.eq.s16 	%p16613, %rs1109, 84;
	setp.eq.s16 	%p16614, %rs1109, 65;
	setp.ne.s16 	%p16615, %rs1110, 65;
	or.pred  	%p16616, %p16615, %p16613;
	setp.ne.s16 	%p16617, %rs1110, 84;
	or.pred  	%p16618, %p16617, %p16614;
	and.pred  	%p16619, %p16616, %p16618;
	not.pred 	%p16620, %p16619;
	@%p16620 bra 	$L__BB1_16150;
	setp.eq.s16 	%p16621, %rs1109, 67;
	setp.ne.s16 	%p16622, %rs1110, 71;
	and.pred  	%p16623, %p16622, %p16621;
	@%p16623 bra 	$L__BB1_16150;
	setp.eq.s16 	%p16626, %rs1109, 71;
	setp.ne.s16 	%p16627, %rs1110, 67;
	xor.pred  	%p16628, %p16626, %p16627;
	or.pred  	%p16629, %p16622, %p16621;
	and.pred  	%p16630, %p16628, %p16629;
	not.pred 	%p16631, %p16630;
	@%p16631 bra 	$L__BB1_16150;
	add.s32 	%r29627, %r29627, 1;
	setp.ne.s32 	%p16632, %r29627, %r6296;
	@%p16632 bra 	$L__BB1_16130;
$L__BB1_16138:
	mov.b32 	%r29628, 0;
$L__BB1_16139:
	mov.u32 	%r6299, %r29628;
	cvt.u64.u32 	%rd14574, %r6299;
	add.s64 	%rd1948, %rd1946, %rd14574;
	ld.local.u8 	%rs5990, [%rd1948];
	setp.ne.s16 	%p16633, %rs5990, 0;
	add.s32 	%r29628, %r6299, 1;
	@%p16633 bra 	$L__BB1_16139;
	and.b32  	%r24743, %r6299, 1;
	setp.eq.b32 	%p16634, %r24743, 1;
	@%p16634 bra 	$L__BB1_16150;
	setp.eq.s32 	%p16635, %r6299, 0;
	@%p16635 bra 	$L__BB1_16153;
	shr.u32 	%r24745, %r6299, 1;
	max.u32 	%r6301, %r24745, 1;
	mov.b32 	%r29629, 0;
$L__BB1_16143:
	cvt.u64.u32 	%rd14575, %r29629;
	add.s64 	%rd14576, %rd1946, %rd14575;
	ld.local.u8 	%rs1111, [%rd14576];
	setp.ne.s16 	%p16636, %rs1111, 65;
	not.b32 	%r24746, %r29629;
	cvt.s64.s32 	%rd14577, %r24746;
	add.s64 	%rd14578, %rd1948, %rd14577;
	ld.local.u8 	%rs1112, [%rd14578];
	@%p16636 bra 	$L__BB1_16145;
	setp.ne.s16 	%p16637, %rs1112, 84;
	@%p16637 bra 	$L__BB1_16150;
$L__BB1_16145:
	setp.ne.s16 	%p16638, %rs1111, 84;
	@%p16638 bra 	$L__BB1_16147;
	setp.ne.s16 	%p16639, %rs1112, 65;
	@%p16639 bra 	$L__BB1_16150;
$L__BB1_16147:
	setp.eq.s16 	%p16640, %rs1111, 84;
	setp.eq.s16 	%p16641, %rs1111, 65;
	setp.ne.s16 	%p16642, %rs1112, 65;
	or.pred  	%p16643, %p16642, %p16640;
	setp.ne.s16 	%p16644, %rs1112, 84;
	or.pred  	%p16645, %p16644, %p16641;
	and.pred  	%p16646, %p16643, %p16645;
	not.pred 	%p16647, %p16646;
	@%p16647 bra 	$L__BB1_16150;
	setp.eq.s16 	%p16648, %rs1111, 67;
	setp.ne.s16 	%p16649, %rs1112, 71;
	and.pred  	%p16650, %p16649, %p16648;
	@%p16650 bra 	$L__BB1_16150;
	setp.eq.s16 	%p16653, %rs1111, 71;
	setp.ne.s16 	%p16654, %rs1112, 67;
	xor.pred  	%p16655, %p16653, %p16654;
	or.pred  	%p16656, %p16649, %p16648;
	and.pred  	%p16657, %p16655, %p16656;
	@%p16657 bra 	$L__BB1_16152;
$L__BB1_16150:
	setp.gt.u32 	%p16659, %r2, 2146435070;
	mov.f64 	%fd27763, %fd2;
	@%p16659 bra 	$L__BB1_16155;
	setp.gt.u32 	%p16660, %r4, 1073127582;
	selp.f64 	%fd23406, %fd4, %fd3, %p16660;
	selp.u32 	%r24747, 1, 0, %p16660;
	add.s32 	%r24748, %r3, %r24747;
	add.f64 	%fd23407, %fd23406, 0dBFF0000000000000;
	add.f64 	%fd23408, %fd23406, 0d3FF0000000000000;
	rcp.approx.ftz.f64 	%fd23409, %fd23408;
	neg.f64 	%fd23410, %fd23408;
	fma.rn.f64 	%fd23411, %fd23410, %fd23409, 0d3FF0000000000000;
	fma.rn.f64 	%fd23412, %fd23411, %fd23411, %fd23411;
	fma.rn.f64 	%fd23413, %fd23412, %fd23409, %fd23409;
	mul.f64 	%fd23414, %fd23407, %fd23413;
	fma.rn.f64 	%fd23415, %fd23407, %fd23413, %fd23414;
	mul.f64 	%fd23416, %fd23415, %fd23415;
	fma.rn.f64 	%fd23417, %fd23416, 0d3EB1380B3AE80F1E, 0d3ED0EE258B7A8B04;
	fma.rn.f64 	%fd23418, %fd23417, %fd23416, 0d3EF3B2669F02676F;
	fma.rn.f64 	%fd23419, %fd23418, %fd23416, 0d3F1745CBA9AB0956;
	fma.rn.f64 	%fd23420, %fd23419, %fd23416, 0d3F3C71C72D1B5154;
	fma.rn.f64 	%fd23421, %fd23420, %fd23416, 0d3F624924923BE72D;
	fma.rn.f64 	%fd23422, %fd23421, %fd23416, 0d3F8999999999A3C4;
	fma.rn.f64 	%fd23423, %fd23422, %fd23416, 0d3FB5555555555554;
	sub.f64 	%fd23424, %fd23407, %fd23415;
	add.f64 	%fd23425, %fd23424, %fd23424;
	neg.f64 	%fd23426, %fd23415;
	fma.rn.f64 	%fd23427, %fd23426, %fd23407, %fd23425;
	mul.f64 	%fd23428, %fd23413, %fd23427;
	mul.f64 	%fd23429, %fd23416, %fd23423;
	fma.rn.f64 	%fd23430, %fd23429, %fd23415, %fd23428;
	xor.b32  	%r24749, %r24748, -2147483648;
	mov.b32 	%r24750, 1127219200;
	mov.b64 	%fd23431, {%r24749, %r24750};
	sub.f64 	%fd23432, %fd23431, %fd1;
	fma.rn.f64 	%fd23433, %fd23432, 0d3FE62E42FEFA39EF, %fd23415;
	fma.rn.f64 	%fd23434, %fd23432, 0dBFE62E42FEFA39EF, %fd23433;
	sub.f64 	%fd23435, %fd23434, %fd23415;
	sub.f64 	%fd23436, %fd23430, %fd23435;
	fma.rn.f64 	%fd23437, %fd23432, 0d3C7ABC9E3B39803F, %fd23436;
	add.f64 	%fd27763, %fd23433, %fd23437;
	bra.uni 	$L__BB1_16155;
$L__BB1_16152:
	add.s32 	%r29629, %r29629, 1;
	setp.ne.s32 	%p16658, %r29629, %r6301;
	@%p16658 bra 	$L__BB1_16143;
$L__BB1_16153:
	setp.gt.u32 	%p16661, %r5, 2146435070;
	mov.f64 	%fd27763, %fd5;
	@%p16661 bra 	$L__BB1_16155;
	setp.gt.u32 	%p16662, %r7, 1073127582;
	selp.f64 	%fd23438, %fd7, %fd6, %p16662;
	selp.u32 	%r24751, 1, 0, %p16662;
	add.s32 	%r24752, %r6, %r24751;
	add.f64 	%fd23439, %fd23438, 0dBFF0000000000000;
	add.f64 	%fd23440, %fd23438, 0d3FF0000000000000;
	rcp.approx.ftz.f64 	%fd23441, %fd23440;
	neg.f64 	%fd23442, %fd23440;
	fma.rn.f64 	%fd23443, %fd23442, %fd23441, 0d3FF0000000000000;
	fma.rn.f64 	%fd23444, %fd23443, %fd23443, %fd23443;
	fma.rn.f64 	%fd23445, %fd23444, %fd23441, %fd23441;
	mul.f64 	%fd23446, %fd23439, %fd23445;
	fma.rn.f64 	%fd23447, %fd23439, %fd23445, %fd23446;
	mul.f64 	%fd23448, %fd23447, %fd23447;
	fma.rn.f64 	%fd23449, %fd23448, 0d3EB1380B3AE80F1E, 0d3ED0EE258B7A8B04;
	fma.rn.f64 	%fd23450, %fd23449, %fd23448, 0d3EF3B2669F02676F;
	fma.rn.f64 	%fd23451, %fd23450, %fd23448, 0d3F1745CBA9AB0956;
	fma.rn.f64 	%fd23452, %fd23451, %fd23448, 0d3F3C71C72D1B5154;
	fma.rn.f64 	%fd23453, %fd23452, %fd23448, 0d3F624924923BE72D;
	fma.rn.f64 	%fd23454, %fd23453, %fd23448, 0d3F8999999999A3C4;
	fma.rn.f64 	%fd23455, %fd23454, %fd23448, 0d3FB5555555555554;
	sub.f64 	%fd23456, %fd23439, %fd23447;
	add.f64 	%fd23457, %fd23456, %fd23456;
	neg.f64 	%fd23458, %fd23447;
	fma.rn.f64 	%fd23459, %fd23458, %fd23439, %fd23457;
	mul.f64 	%fd23460, %fd23445, %fd23459;
	mul.f64 	%fd23461, %fd23448, %fd23455;
	fma.rn.f64 	%fd23462, %fd23461, %fd23447, %fd23460;
	xor.b32  	%r24753, %r24752, -2147483648;
	mov.b32 	%r24754, 1127219200;
	mov.b64 	%fd23463, {%r24753, %r24754};
	sub.f64 	%fd23464, %fd23463, %fd1;
	fma.rn.f64 	%fd23465, %fd23464, 0d3FE62E42FEFA39EF, %fd23447;
	fma.rn.f64 	%fd23466, %fd23464, 0dBFE62E42FEFA39EF, %fd23465;
	sub.f64 	%fd23467, %fd23466, %fd23447;
	sub.f64 	%fd23468, %fd23462, %fd23467;
	fma.rn.f64 	%fd23469, %fd23464, 0d3C7ABC9E3B39803F, %fd23468;
	add.f64 	%fd27763, %fd23465, %fd23469;
$L__BB1_16155:
	mul.f64 	%fd7411, %fd27763, 0d3FFFCB923A29C77A;
	mov.b32 	%r29630, 0;
$L__BB1_16156:
	mov.u32 	%r6304, %r29630;
	cvt.u64.u32 	%rd14579, %r6304;
	add.s64 	%rd14580, %rd1946, %rd14579;
	ld.local.u8 	%rs5996, [%rd14580];
	setp.ne.s16 	%p16663, %rs5996, 0;
	add.s32 	%r29630, %r6304, 1;
	@%p16663 bra 	$L__BB1_16156;
	mov.b32 	%r29631, 0;
$L__BB1_16158:
	mov.u32 	%r6306, %r29631;
	cvt.u64.u32 	%rd14581, %r6306;
	add.s64 	%rd14582, %rd1946, %rd14581;
	ld.local.u8 	%rs5997, [%rd14582];
	setp.ne.s16 	%p16664, %rs5997, 0;
	add.s32 	%r29631, %r6306, 1;
	@%p16664 bra 	$L__BB1_16158;
	setp.eq.s32 	%p16665, %r6304, 0;
	@%p16665 bra 	$L__BB1_16230;
	and.b32  	%r6308, %r6304, 3;
	setp.lt.u32 	%p16666, %r6304, 4;
	mov.b32 	%r29633, 1;
	@%p16666 bra 	$L__BB1_16199;
	and.b32  	%r6309, %r6304, 2147483644;
	mov.b32 	%r29633, 1;
$L__BB1_16162:
	mov.u32 	%r6310, %r29633;
	cvt.s64.s32 	%rd14583, %r6310;
	add.s64 	%rd1949, %rd1946, %rd14583;
	ld.local.u8 	%rs5999, [%rd1949+-1];
	mov.b16 	%rs7055, 0;
	setp.gt.s16 	%p16667, %rs5999, 70;
	@%p16667 bra 	$L__BB1_16166;
	setp.eq.s16 	%p16670, %rs5999, 65;
	@%p16670 bra 	$L__BB1_16171;
	setp.eq.s16 	%p16671, %rs5999, 67;
	@%p16671 bra 	$L__BB1_16165;
	bra.uni 	$L__BB1_16170;
$L__BB1_16165:
	mov.b16 	%rs7055, 1;
	bra.uni 	$L__BB1_16171;
$L__BB1_16166:
	setp.eq.s16 	%p16668, %rs5999, 71;
	@%p16668 bra 	$L__BB1_16169;
	setp.ne.s16 	%p16669, %rs5999, 84;
	@%p16669 bra 	$L__BB1_16170;
	mov.b16 	%rs7055, 3;
	bra.uni 	$L__BB1_16171;
$L__BB1_16169:
	mov.b16 	%rs7055, 2;
	bra.uni 	$L__BB1_16171;
$L__BB1_16170:
	mov.b16 	%rs7055, 4;
$L__BB1_16171:
	cvt.u64.u32 	%rd14584, %r6310;
	add.s64 	%rd1950, %rd12, %rd14584;
	st.local.u8 	[%rd1950], %rs7055;
	ld.local.u8 	%rs6005, [%rd1949];
	mov.b16 	%rs7056, 0;
	setp.gt.s16 	%p16672, %rs6005, 70;
	@%p16672 bra 	$L__BB1_16175;
	setp.eq.s16 	%p16675, %rs6005, 65;
	@%p16675 bra 	$L__BB1_16180;
	setp.eq.s16 	%p16676, %rs6005, 67;
	@%p16676 bra 	$L__BB1_16174;
	bra.uni 	$L__BB1_16179;
$L__BB1_16174:
	mov.b16 	%rs7056, 1;
	bra.uni 	$L__BB1_16180;
$L__BB1_16175:
	setp.eq.s16 	%p16673, %rs6005, 71;
	@%p16673 bra 	$L__BB1_16178;
	setp.ne.s16 	%p16674, %rs6005, 84;
	@%p16674 bra 	$L__BB1_16179;
	mov.b16 	%rs7056, 3;
	bra.uni 	$L__BB1_16180;
$L__BB1_16178:
	mov.b16 	%rs7056, 2;
	bra.uni 	$L__BB1_16180;
$L__BB1_16179:
	mov.b16 	%rs7056, 4;
$L__BB1_16180:
	st.local.u8 	[%rd1950+1], %rs7056;
	ld.local.u8 	%rs6011, [%rd1949+1];
	mov.b16 	%rs7057, 0;
	setp.gt.s16 	%p16677, %rs6011, 70;
	@%p16677 bra 	$L__BB1_16184;
	setp.eq.s16 	%p16680, %rs6011, 65;
	@%p16680 bra 	$L__BB1_16189;
	setp.eq.s16 	%p16681, %rs6011, 67;
	@%p16681 bra 	$L__BB1_16183;
	bra.uni 	$L__BB1_16188;
$L__BB1_16183:
	mov.b16 	%rs7057, 1;
	bra.uni 	$L__BB1_16189;
$L__BB1_16184:
	setp.eq.s16 	%p16678, %rs6011, 71;
	@%p16678 bra 	$L__BB1_16187;
	setp.ne.s16 	%p16679, %rs6011, 84;
	@%p16679 bra 	$L__BB1_16188;
	mov.b16 	%rs7057, 3;
	bra.uni 	$L__BB1_16189;
$L__BB1_16187:
	mov.b16 	%rs7057, 2;
	bra.uni 	$L__BB1_16189;
$L__BB1_16188:
	mov.b16 	%rs7057, 4;
$L__BB1_16189:
	st.local.u8 	[%rd1950+2], %rs7057;
	ld.local.u8 	%rs6017, [%rd1949+2];
	mov.b16 	%rs7058, 0;
	setp.gt.s16 	%p16682, %rs6017, 70;
	@%p16682 bra 	$L__BB1_16193;
	setp.eq.s16 	%p16685, %rs6017, 65;
	@%p16685 bra 	$L__BB1_16198;
	setp.eq.s16 	%p16686, %rs6017, 67;
	@%p16686 bra 	$L__BB1_16192;
	bra.uni 	$L__BB1_16197;
$L__BB1_16192:
	mov.b16 	%rs7058, 1;
	bra.uni 	$L__BB1_16198;
$L__BB1_16193:
	setp.eq.s16 	%p16683, %rs6017, 71;
	@%p16683 bra 	$L__BB1_16196;
	setp.ne.s16 	%p16684, %rs6017, 84;
	@%p16684 bra 	$L__BB1_16197;
	mov.b16 	%rs7058, 3;
	bra.uni 	$L__BB1_16198;
$L__BB1_16196:
	mov.b16 	%rs7058, 2;
	bra.uni 	$L__BB1_16198;
$L__BB1_16197:
	mov.b16 	%rs7058, 4;
$L__BB1_16198:
	st.local.u8 	[%rd1950+3], %rs7058;
	add.s32 	%r29633, %r6310, 4;
	add.s32 	%r24759, %r6310, 3;
	setp.ne.s32 	%p16687, %r24759, %r6309;
	@%p16687 bra 	$L__BB1_16162;
$L__BB1_16199:
	setp.eq.s32 	%p16688, %r6308, 0;
	@%p16688 bra 	$L__BB1_16230;
	cvt.s64.s32 	%rd14585, %r29633;
	add.s64 	%rd1951, %rd1946, %rd14585;
	ld.local.u8 	%rs6023, [%rd1951+-1];
	mov.b16 	%rs7059, 0;
	setp.gt.s16 	%p16689, %rs6023, 70;
	@%p16689 bra 	$L__BB1_16204;
	setp.eq.s16 	%p16692, %rs6023, 65;
	@%p16692 bra 	$L__BB1_16209;
	setp.eq.s16 	%p16693, %rs6023, 67;
	@%p16693 bra 	$L__BB1_16203;
	bra.uni 	$L__BB1_16208;
$L__BB1_16203:
	mov.b16 	%rs7059, 1;
	bra.uni 	$L__BB1_16209;
$L__BB1_16204:
	setp.eq.s16 	%p16690, %rs6023, 71;
	@%p16690 bra 	$L__BB1_16207;
	setp.ne.s16 	%p16691, %rs6023, 84;
	@%p16691 bra 	$L__BB1_16208;
	mov.b16 	%rs7059, 3;
	bra.uni 	$L__BB1_16209;
$L__BB1_16207:
	mov.b16 	%rs7059, 2;
	bra.uni 	$L__BB1_16209;
$L__BB1_16208:
	mov.b16 	%rs7059, 4;
$L__BB1_16209:
	cvt.u64.u32 	%rd14586, %r29633;
	add.s64 	%rd1952, %rd12, %rd14586;
	st.local.u8 	[%rd1952], %rs7059;
	setp.eq.s32 	%p16694, %r6308, 1;
	@%p16694 bra 	$L__BB1_16230;
	ld.local.u8 	%rs6029, [%rd1951];
	mov.b16 	%rs7060, 0;
	setp.gt.s16 	%p16695, %rs6029, 70;
	@%p16695 bra 	$L__BB1_16214;
	setp.eq.s16 	%p16698, %rs6029, 65;
	@%p16698 bra 	$L__BB1_16219;
	setp.eq.s16 	%p16699, %rs6029, 67;
	@%p16699 bra 	$L__BB1_16213;
	bra.uni 	$L__BB1_16218;
$L__BB1_16213:
	mov.b16 	%rs7060, 1;
	bra.uni 	$L__BB1_16219;
$L__BB1_16214:
	setp.eq.s16 	%p16696, %rs6029, 71;
	@%p16696 bra 	$L__BB1_16217;
	setp.ne.s16 	%p16697, %rs6029, 84;
	@%p16697 bra 	$L__BB1_16218;
	mov.b16 	%rs7060, 3;
	bra.uni 	$L__BB1_16219;
$L__BB1_16217:
	mov.b16 	%rs7060, 2;
	bra.uni 	$L__BB1_16219;
$L__BB1_16218:
	mov.b16 	%rs7060, 4;
$L__BB1_16219:
	add.s32 	%r24760, %r29633, 1;
	cvt.u64.u32 	%rd14587, %r24760;
	add.s64 	%rd14588, %rd12, %rd14587;
	st.local.u8 	[%rd14588], %rs7060;
	setp.eq.s32 	%p16700, %r6308, 2;
	@%p16700 bra 	$L__BB1_16230;
	ld.local.u8 	%rs6035, [%rd1951+1];
	mov.b16 	%rs7061, 0;
	setp.gt.s16 	%p16701, %rs6035, 70;
	@%p16701 bra 	$L__BB1_16224;
	setp.eq.s16 	%p16704, %rs6035, 65;
	@%p16704 bra 	$L__BB1_16229;
	setp.eq.s16 	%p16705, %rs6035, 67;
	@%p16705 bra 	$L__BB1_16223;
	bra.uni 	$L__BB1_16228;
$L__BB1_16223:
	mov.b16 	%rs7061, 1;
	bra.uni 	$L__BB1_16229;
$L__BB1_16224:
	setp.eq.s16 	%p16702, %rs6035, 71;
	@%p16702 bra 	$L__BB1_16227;
	setp.ne.s16 	%p16703, %rs6035, 84;
	@%p16703 bra 	$L__BB1_16228;
	mov.b16 	%rs7061, 3;
	bra.uni 	$L__BB1_16229;
$L__BB1_16227:
	mov.b16 	%rs7061, 2;
	bra.uni 	$L__BB1_16229;
$L__BB1_16228:
	mov.b16 	%rs7061, 4;
$L__BB1_16229:
	st.local.u8 	[%rd1952+2], %rs7061;
$L__BB1_16230:
	setp.eq.s32 	%p16706, %r6306, 0;
	@%p16706 bra 	$L__BB1_16301;
	and.b32  	%r6313, %r6306, 3;
	setp.lt.u32 	%p16707, %r6306, 4;
	mov.b32 	%r29635, 1;
	@%p16707 bra 	$L__BB1_16270;
	and.b32  	%r6314, %r6306, 2147483644;
	mov.b32 	%r29635, 1;
$L__BB1_16233:
	sub.s32 	%r24763, %r6306, %r29635;
	cvt.u64.u32 	%rd14589, %r24763;
	add.s64 	%rd14590, %rd1946, %rd14589;
	ld.local.u8 	%rs6041, [%rd14590];
	mov.b16 	%rs7062, 0;
	setp.gt.s16 	%p16708, %rs6041, 70;
	@%p16708 bra 	$L__BB1_16237;
	setp.eq.s16 	%p16711, %rs6041, 65;
	@%p16711 bra 	$L__BB1_16242;
	setp.eq.s16 	%p16712, %rs6041, 67;
	@%p16712 bra 	$L__BB1_16236;
	bra.uni 	$L__BB1_16241;
$L__BB1_16236:
	mov.b16 	%rs7062, 1;
	bra.uni 	$L__BB1_16242;
$L__BB1_16237:
	setp.eq.s16 	%p16709, %rs6041, 71;
	@%p16709 bra 	$L__BB1_16240;
	setp.ne.s16 	%p16710, %rs6041, 84;
	@%p16710 bra 	$L__BB1_16241;
	mov.b16 	%rs7062, 3;
	bra.uni 	$L__BB1_16242;
$L__BB1_16240:
	mov.b16 	%rs7062, 2;
	bra.uni 	$L__BB1_16242;
$L__BB1_16241:
	mov.b16 	%rs7062, 4;
$L__BB1_16242:
	cvt.u64.u32 	%rd14591, %r29635;
	add.s64 	%rd1953, %rd13, %rd14591;
	st.local.u8 	[%rd1953], %rs7062;
	not.b32 	%r24764, %r29635;
	add.s32 	%r24765, %r6306, %r24764;
	cvt.u64.u32 	%rd14592, %r24765;
	add.s64 	%rd14593, %rd1946, %rd14592;
	ld.local.u8 	%rs6047, [%rd14593];
	mov.b16 	%rs7063, 0;
	setp.gt.s16 	%p16713, %rs6047, 70;
	@%p16713 bra 	$L__BB1_16246;
	setp.eq.s16 	%p16716, %rs6047, 65;
	@%p16716 bra 	$L__BB1_16251;
	setp.eq.s16 	%p16717, %rs6047, 67;
	@%p16717 bra 	$L__BB1_16245;
	bra.uni 	$L__BB1_16250;
$L__BB1_16245:
	mov.b16 	%rs7063, 1;
	bra.uni 	$L__BB1_16251;
$L__BB1_16246:
	setp.eq.s16 	%p16714, %rs6047, 71;
	@%p16714 bra 	$L__BB1_16249;
	setp.ne.s16 	%p16715, %rs6047, 84;
	@%p16715 bra 	$L__BB1_16250;
	mov.b16 	%rs7063, 3;
	bra.uni 	$L__BB1_16251;
$L__BB1_16249:
	mov.b16 	%rs7063, 2;
	bra.uni 	$L__BB1_16251;
$L__BB1_16250:
	mov.b16 	%rs7063, 4;
$L__BB1_16251:
	st.local.u8 	[%rd1953+1], %rs7063;
	sub.s32 	%r24766, %r6306, %r29635;
	add.s32 	%r24767, %r24766, -2;
	cvt.u64.u32 	%rd14594, %r24767;
	add.s64 	%rd14595, %rd1946, %rd14594;
	ld.local.u8 	%rs6053, [%rd14595];
	mov.b16 	%rs7064, 0;
	setp.gt.s16 	%p16718, %rs6053, 70;
	@%p16718 bra 	$L__BB1_16255;
	setp.eq.s16 	%p16721, %rs6053, 65;
	@%p16721 bra 	$L__BB1_16260;
	setp.eq.s16 	%p16722, %rs6053, 67;
	@%p16722 bra 	$L__BB1_16254;
	bra.uni 	$L__BB1_16259;
$L__BB1_16254:
	mov.b16 	%rs7064, 1;
	bra.uni 	$L__BB1_16260;
$L__BB1_16255:
	setp.eq.s16 	%p16719, %rs6053, 71;
	@%p16719 bra 	$L__BB1_16258;
	setp.ne.s16 	%p16720, %rs6053, 84;
	@%p16720 bra 	$L__BB1_16259;
	mov.b16 	%rs7064, 3;
	bra.uni 	$L__BB1_16260;
$L__BB1_16258:
	mov.b16 	%rs7064, 2;
	bra.uni 	$L__BB1_16260;
$L__BB1_16259:
	mov.b16 	%rs7064, 4;
$L__BB1_16260:
	st.local.u8 	[%rd1953+2], %rs7064;
	add.s32 	%r6316, %r29635, 3;
	sub.s32 	%r24768, %r6306, %r6316;
	cvt.u64.u32 	%rd14596, %r24768;
	add.s64 	%rd14597, %rd1946, %rd14596;
	ld.local.u8 	%rs6059, [%rd14597];
	mov.b16 	%rs7065, 0;
	setp.gt.s16 	%p16723, %rs6059, 70;
	@%p16723 bra 	$L__BB1_16264;
	setp.eq.s16 	%p16726, %rs6059, 65;
	@%p16726 bra 	$L__BB1_16269;
	setp.eq.s16 	%p16727, %rs6059, 67;
	@%p16727 bra 	$L__BB1_16263;
	bra.uni 	$L__BB1_16268;
$L__BB1_16263:
	mov.b16 	%rs7065, 1;
	bra.uni 	$L__BB1_16269;
$L__BB1_16264:
	setp.eq.s16 	%p16724, %rs6059, 71;
	@%p16724 bra 	$L__BB1_16267;
	setp.ne.s16 	%p16725, %rs6059, 84;
	@%p16725 bra 	$L__BB1_16268;
	mov.b16 	%rs7065, 3;
	bra.uni 	$L__BB1_16269;
$L__BB1_16267:
	mov.b16 	%rs7065, 2;
	bra.uni 	$L__BB1_16269;
$L__BB1_16268:
	mov.b16 	%rs7065, 4;
$L__BB1_16269:
	st.local.u8 	[%rd1953+3], %rs7065;
	add.s32 	%r29635, %r29635, 4;
	setp.ne.s32 	%p16728, %r6316, %r6314;
	@%p16728 bra 	$L__BB1_16233;
$L__BB1_16270:
	setp.eq.s32 	%p16729, %r6313, 0;
	@%p16729 bra 	$L__BB1_16301;
	sub.s32 	%r24769, %r6306, %r29635;
	cvt.u64.u32 	%rd14598, %r24769;
	add.s64 	%rd14599, %rd1946, %rd14598;
	ld.local.u8 	%rs6065, [%rd14599];
	mov.b16 	%rs7066, 0;
	setp.gt.s16 	%p16730, %rs6065, 70;
	@%p16730 bra 	$L__BB1_16275;
	setp.eq.s16 	%p16733, %rs6065, 65;
	@%p16733 bra 	$L__BB1_16280;
	setp.eq.s16 	%p16734, %rs6065, 67;
	@%p16734 bra 	$L__BB1_16274;
	bra.uni 	$L__BB1_16279;
$L__BB1_16274:
	mov.b16 	%rs7066, 1;
	bra.uni 	$L__BB1_16280;
$L__BB1_16275:
	setp.eq.s16 	%p16731, %rs6065, 71;
	@%p16731 bra 	$L__BB1_16278;
	setp.ne.s16 	%p16732, %rs6065, 84;
	@%p16732 bra 	$L__BB1_16279;
	mov.b16 	%rs7066, 3;
	bra.uni 	$L__BB1_16280;
$L__BB1_16278:
	mov.b16 	%rs7066, 2;
	bra.uni 	$L__BB1_16280;
$L__BB1_16279:
	mov.b16 	%rs7066, 4;
$L__BB1_16280:
	cvt.u64.u32 	%rd14600, %r29635;
	add.s64 	%rd1954, %rd13, %rd14600;
	st.local.u8 	[%rd1954], %rs7066;
	setp.eq.s32 	%p16735, %r6313, 1;
	@%p16735 bra 	$L__BB1_16301;
	not.b32 	%r24770, %r29635;
	add.s32 	%r24771, %r6306, %r24770;
	cvt.u64.u32 	%rd14601, %r24771;
	add.s64 	%rd14602, %rd1946, %rd14601;
	ld.local.u8 	%rs6071, [%rd14602];
	mov.b16 	%rs7067, 0;
	setp.gt.s16 	%p16736, %rs6071, 70;
	@%p16736 bra 	$L__BB1_16285;
	setp.eq.s16 	%p16739, %rs6071, 65;
	@%p16739 bra 	$L__BB1_16290;
	setp.eq.s16 	%p16740, %rs6071, 67;
	@%p16740 bra 	$L__BB1_16284;
	bra.uni 	$L__BB1_16289;
$L__BB1_16284:
	mov.b16 	%rs7067, 1;
	bra.uni 	$L__BB1_16290;
$L__BB1_16285:
	setp.eq.s16 	%p16737, %rs6071, 71;
	@%p16737 bra 	$L__BB1_16288;
	setp.ne.s16 	%p16738, %rs6071, 84;
	@%p16738 bra 	$L__BB1_16289;
	mov.b16 	%rs7067, 3;
	bra.uni 	$L__BB1_16290;
$L__BB1_16288:
	mov.b16 	%rs7067, 2;
	bra.uni 	$L__BB1_16290;
$L__BB1_16289:
	mov.b16 	%rs7067, 4;
$L__BB1_16290:
	st.local.u8 	[%rd1954+1], %rs7067;
	setp.eq.s32 	%p16741, %r6313, 2;
	@%p16741 bra 	$L__BB1_16301;
	sub.s32 	%r24772, %r6306, %r29635;
	add.s32 	%r24773, %r24772, -2;
	cvt.u64.u32 	%rd14603, %r24773;
	add.s64 	%rd14604, %rd1946, %rd14603;
	ld.local.u8 	%rs6077, [%rd14604];
	mov.b16 	%rs7068, 0;
	setp.gt.s16 	%p16742, %rs6077, 70;
	@%p16742 bra 	$L__BB1_16295;
	setp.eq.s16 	%p16745, %rs6077, 65;
	@%p16745 bra 	$L__BB1_16300;
	setp.eq.s16 	%p16746, %rs6077, 67;
	@%p16746 bra 	$L__BB1_16294;
	bra.uni 	$L__BB1_16299;
$L__BB1_16294:
	mov.b16 	%rs7068, 1;
	bra.uni 	$L__BB1_16300;
$L__BB1_16295:
	setp.eq.s16 	%p16743, %rs6077, 71;
	@%p16743 bra 	$L__BB1_16298;
	setp.ne.s16 	%p16744, %rs6077, 84;
	@%p16744 bra 	$L__BB1_16299;
	mov.b16 	%rs7068, 3;
	bra.uni 	$L__BB1_16300;
$L__BB1_16298:
	mov.b16 	%rs7068, 2;
	bra.uni 	$L__BB1_16300;
$L__BB1_16299:
	mov.b16 	%rs7068, 4;
$L__BB1_16300:
	st.local.u8 	[%rd1954+2], %rs7068;
$L__BB1_16301:
	cvt.u64.u32 	%rd14605, %r6306;
	cvt.u64.u32 	%rd14606, %r6304;
	add.s64 	%rd14607, %rd13, %rd14605;
	mov.b16 	%rs6082, 4;
	st.local.u8 	[%rd14607+1], %rs6082;
	st.local.u8 	[%rd13], %rs6082;
	add.s64 	%rd14608, %rd12, %rd14606;
	st.local.u8 	[%rd14608+1], %rs6082;
	st.local.u8 	[%rd12], %rs6082;
	@%p16665 bra 	$L__BB1_16380;
	and.b32  	%r6319, %r6306, 3;
	and.b32  	%r6320, %r6306, 2147483644;
	mov.b32 	%r29636, 1;
$L__BB1_16303:
	mov.u32 	%r6321, %r29636;
	@%p16706 bra 	$L__BB1_16331;
	setp.lt.u32 	%p16749, %r6306, 4;
	cvt.u64.u32 	%rd14609, %r6321;
	add.s64 	%rd14610, %rd12, %rd14609;
	ld.local.s8 	%r6322, [%rd14610];
	add.s32 	%r24776, %r6321, -1;
	mul.lo.s32 	%r6323, %r24776, %r6306;
	add.s32 	%r6324, %r6323, -1;
	mov.b32 	%r29638, 1;
	@%p16749 bra 	$L__BB1_16319;
	mov.b32 	%r29638, 1;
$L__BB1_16306:
	cvt.u64.u32 	%rd14611, %r29638;
	add.s64 	%rd1955, %rd13, %rd14611;
	ld.local.s8 	%r24778, [%rd1955];
	add.s32 	%r24779, %r24778, %r6322;
	setp.eq.s32 	%p16750, %r24779, 3;
	@%p16750 bra 	$L__BB1_16308;
	add.s32 	%r24780, %r6324, %r29638;
	mul.wide.s32 	%rd14612, %r24780, 8;
	add.s64 	%rd14613, %rd8, %rd14612;
	mov.b64 	%rd14614, 9218868437227405312;
	st.local.u64 	[%rd14613], %rd14614;
	add.s64 	%rd14615, %rd9, %rd14612;
	mov.b64 	%rd14616, -4616189618054758400;
	st.local.u64 	[%rd14615], %rd14616;
	bra.uni 	$L__BB1_16309;
$L__BB1_16308:
	add.s32 	%r24781, %r6324, %r29638;
	mul.wide.s32 	%rd14617, %r24781, 8;
	add.s64 	%rd14618, %rd8, %rd14617;
	mov.b64 	%rd14619, 0;
	st.local.u64 	[%rd14618], %rd14619;
	add.s64 	%rd14620, %rd9, %rd14617;
	mov.b64 	%rd14621, -4564063970805153792;
	st.local.u64 	[%rd14620], %rd14621;
$L__BB1_16309:
	ld.local.s8 	%r24782, [%rd1955+1];
	add.s32 	%r24783, %r24782, %r6322;
	setp.eq.s32 	%p16751, %r24783, 3;
	@%p16751 bra 	$L__BB1_16311;
	add.s32 	%r24784, %r6323, %r29638;
	mul.wide.s32 	%rd14622, %r24784, 8;
	add.s64 	%rd14623, %rd8, %rd14622;
	mov.b64 	%rd14624, 9218868437227405312;
	st.local.u64 	[%rd14623], %rd14624;
	add.s64 	%rd14625, %rd9, %rd14622;
	mov.b64 	%rd14626, -4616189618054758400;
	st.local.u64 	[%rd14625], %rd14626;
	bra.uni 	$L__BB1_16312;
$L__BB1_16311:
	add.s32 	%r24785, %r6323, %r29638;
	mul.wide.s32 	%rd14627, %r24785, 8;
	add.s64 	%rd14628, %rd8, %rd14627;
	mov.b64 	%rd14629, 0;
	st.local.u64 	[%rd14628], %rd14629;
	add.s64 	%rd14630, %rd9, %rd14627;
	mov.b64 	%rd14631, -4564063970805153792;
	st.local.u64 	[%rd14630], %rd14631;
$L__BB1_16312:
	add.s32 	%r6326, %r29638, 2;
	ld.local.s8 	%r24786, [%rd1955+2];
	add.s32 	%r24787, %r24786, %r6322;
	setp.eq.s32 	%p16752, %r24787, 3;
	@%p16752 bra 	$L__BB1_16314;
	add.s32 	%r24788, %r6324, %r6326;
	mul.wide.s32 	%rd14632, %r24788, 8;
	add.s64 	%rd14633, %rd8, %rd14632;
	mov.b64 	%rd14634, 9218868437227405312;
	st.local.u64 	[%rd14633], %rd14634;
	add.s64 	%rd14635, %rd9, %rd14632;
	mov.b64 	%rd14636, -4616189618054758400;
	st.local.u64 	[%rd14635], %rd14636;
	bra.uni 	$L__BB1_16315;
$L__BB1_16314:
	add.s32 	%r24789, %r6324, %r6326;
	mul.wide.s32 	%rd14637, %r24789, 8;
	add.s64 	%rd14638, %rd8, %rd14637;
	mov.b64 	%rd14639, 0;
	st.local.u64 	[%rd14638], %rd14639;
	add.s64 	%rd14640, %rd9, %rd14637;
	mov.b64 	%rd14641, -4564063970805153792;
	st.local.u64 	[%rd14640], %rd14641;
$L__BB1_16315:
	add.s32 	%r6327, %r29638, 3;
	ld.local.s8 	%r24790, [%rd1955+3];
	add.s32 	%r24791, %r24790, %r6322;
	setp.eq.s32 	%p16753, %r24791, 3;
	@%p16753 bra 	$L__BB1_16317;
	add.s32 	%r24792, %r6324, %r6327;
	mul.wide.s32 	%rd14642, %r24792, 8;
	add.s64 	%rd14643, %rd8, %rd14642;
	mov.b64 	%rd14644, 9218868437227405312;
	st.local.u64 	[%rd14643], %rd14644;
	add.s64 	%rd14645, %rd9, %rd14642;
	mov.b64 	%rd14646, -4616189618054758400;
	st.local.u64 	[%rd14645], %rd14646;
	bra.uni 	$L__BB1_16318;
$L__BB1_16317:
	add.s32 	%r24793, %r6324, %r6327;
	mul.wide.s32 	%rd14647, %r24793, 8;
	add.s64 	%rd14648, %rd8, %rd14647;
	mov.b64 	%rd14649, 0;
	st.local.u64 	[%rd14648], %rd14649;
	add.s64 	%rd14650, %rd9, %rd14647;
	mov.b64 	%rd14651, -4564063970805153792;
	st.local.u64 	[%rd14650], %rd14651;
$L__BB1_16318:
	add.s32 	%r29638, %r29638, 4;
	setp.ne.s32 	%p16754, %r6327, %r6320;
	@%p16754 bra 	$L__BB1_16306;
$L__BB1_16319:
	setp.eq.s32 	%p16755, %r6319, 0;
	@%p16755 bra 	$L__BB1_16331;
	cvt.u64.u32 	%rd14652, %r29638;
	add.s64 	%rd1956, %rd13, %rd14652;
	ld.local.s8 	%r24794, [%rd1956];
	add.s32 	%r24795, %r24794, %r6322;
	setp.eq.s32 	%p16756, %r24795, 3;
	@%p16756 bra 	$L__BB1_16322;
	add.s32 	%r24796, %r6324, %r29638;
	mul.wide.s32 	%rd14653, %r24796, 8;
	add.s64 	%rd14654, %rd8, %rd14653;
	mov.b64 	%rd14655, 9218868437227405312;
	st.local.u64 	[%rd14654], %rd14655;
	add.s64 	%rd14656, %rd9, %rd14653;
	mov.b64 	%rd14657, -4616189618054758400;
	st.local.u64 	[%rd14656], %rd14657;
	bra.uni 	$L__BB1_16323;
$L__BB1_16322:
	add.s32 	%r24797, %r6324, %r29638;
	mul.wide.s32 	%rd14658, %r24797, 8;
	add.s64 	%rd14659, %rd8, %rd14658;
	mov.b64 	%rd14660, 0;
	st.local.u64 	[%rd14659], %rd14660;
	add.s64 	%rd14661, %rd9, %rd14658;
	mov.b64 	%rd14662, -4564063970805153792;
	st.local.u64 	[%rd14661], %rd14662;
$L__BB1_16323:
	setp.eq.s32 	%p16757, %r6319, 1;
	@%p16757 bra 	$L__BB1_16331;
	ld.local.s8 	%r24798, [%rd1956+1];
	add.s32 	%r24799, %r24798, %r6322;
	setp.eq.s32 	%p16758, %r24799, 3;
	@%p16758 bra 	$L__BB1_16326;
	add.s32 	%r24800, %r6323, %r29638;
	mul.wide.s32 	%rd14663, %r24800, 8;
	add.s64 	%rd14664, %rd8, %rd14663;
	mov.b64 	%rd14665, 9218868437227405312;
	st.local.u64 	[%rd14664], %rd14665;
	add.s64 	%rd14666, %rd9, %rd14663;
	mov.b64 	%rd14667, -4616189618054758400;
	st.local.u64 	[%rd14666], %rd14667;
	bra.uni 	$L__BB1_16327;
$L__BB1_16326:
	add.s32 	%r24801, %r6323, %r29638;
	mul.wide.s32 	%rd14668, %r24801, 8;
	add.s64 	%rd14669, %rd8, %rd14668;
	mov.b64 	%rd14670, 0;
	st.local.u64 	[%rd14669], %rd14670;
	add.s64 	%rd14671, %rd9, %rd14668;
	mov.b64 	%rd14672, -4564063970805153792;
	st.local.u64 	[%rd14671], %rd14672;
$L__BB1_16327:
	setp.eq.s32 	%p16759, %r6319, 2;
	add.s32 	%r6330, %r29638, 2;
	@%p16759 bra 	$L__BB1_16331;
	ld.local.s8 	%r24802, [%rd1956+2];
	add.s32 	%r24803, %r24802, %r6322;
	setp.eq.s32 	%p16760, %r24803, 3;
	@%p16760 bra 	$L__BB1_16330;
	add.s32 	%r24804, %r6324, %r6330;
	mul.wide.s32 	%rd14673, %r24804, 8;
	add.s64 	%rd14674, %rd8, %rd14673;
	mov.b64 	%rd14675, 9218868437227405312;
	st.local.u64 	[%rd14674], %rd14675;
	add.s64 	%rd14676, %rd9, %rd14673;
	mov.b64 	%rd14677, -4616189618054758400;
	st.local.u64 	[%rd14676], %rd14677;
	bra.uni 	$L__BB1_16331;
$L__BB1_16330:
	add.s32 	%r24805, %r6324, %r6330;
	mul.wide.s32 	%rd14678, %r24805, 8;
	add.s64 	%rd14679, %rd8, %rd14678;
	mov.b64 	%rd14680, 0;
	st.local.u64 	[%rd14679], %rd14680;
	add.s64 	%rd14681, %rd9, %rd14678;
	mov.b64 	%rd14682, -4564063970805153792;
	st.local.u64 	[%rd14681], %rd14682;
$L__BB1_16331:
	add.s32 	%r29636, %r6321, 1;
	setp.ne.s32 	%p16761, %r6321, %r6304;
	@%p16761 bra 	$L__BB1_16303;
	mov.b32 	%r29639, 1;
$L__BB1_16333:
	@%p16706 bra 	$L__BB1_16379;
	mov.b32 	%r29640, 1;
$L__BB1_16335:
	mov.u32 	%r6333, %r29640;
	add.s32 	%r24808, %r29639, -1;
	mad.lo.s32 	%r24809, %r24808, %r6306, %r6333;
	add.s32 	%r6334, %r24809, -1;
	mul.wide.s32 	%rd14683, %r6334, 8;
	add.s64 	%rd1957, %rd8, %rd14683;
	ld.local.f64 	%fd27798, [%rd1957];
	abs.f64 	%fd23470, %fd27798;
	setp.geu.f64 	%p16763, %fd23470, 0d41CDCD64FF800000;
	@%p16763 bra 	$L__BB1_16378;
	cvt.u64.u32 	%rd14684, %r29639;
	add.s64 	%rd1958, %rd12, %rd14684;
	ld.local.u8 	%rs1127, [%rd1958];
	cvt.u32.u16 	%r24810, %rs1127;
	cvt.s32.s8 	%r24811, %r24810;
	cvt.u64.u32 	%rd14685, %r6333;
	add.s64 	%rd1959, %rd13, %rd14685;
	ld.local.u8 	%rs1128, [%rd1959];
	cvt.u32.u16 	%r24812, %rs1128;
	cvt.s32.s8 	%r24813, %r24812;
	add.s32 	%r24814, %r24813, %r24811;
	setp.eq.s32 	%p16764, %r24814, 3;
	mul.wide.s32 	%rd14686, %r6334, 8;
	add.s64 	%rd1960, %rd9, %rd14686;
	@%p16764 bra 	$L__BB1_16338;
	mov.b64 	%rd14687, -4616189618054758400;
	st.local.u64 	[%rd1960], %rd14687;
	mov.b64 	%rd14688, 9218868437227405312;
	st.local.u64 	[%rd1957], %rd14688;
	mov.f64 	%fd27769, 0dBFF0000000000000;
	mov.f64 	%fd27798, 0d7FF0000000000000;
	mov.f64 	%fd27768, %fd27798;
	bra.uni 	$L__BB1_16349;
$L__BB1_16338:
	cvt.s32.s8 	%r24816, %r24810;
	mul.wide.s32 	%rd14689, %r24816, 5;
	cvt.u64.u16 	%rd14690, %rs1128;
	cvt.s64.s8 	%rd14691, %rd14690;
	add.s64 	%rd1961, %rd14689, %rd14691;
	shl.b64 	%rd14692, %rd1961, 3;
	add.s64 	%rd14693, %rd1, %rd14692;
	ld.global.f64 	%fd27769, [%rd14693+45440];
	ld.local.u8 	%rs6083, [%rd1958+-1];
	cvt.u64.u16 	%rd14694, %rs6083;
	cvt.s64.s8 	%rd1962, %rd14694;
	cvt.u32.u16 	%r24817, %rs1128;
	ld.local.s8 	%rs6084, [%rd1959+-1];
	cvt.u32.u16 	%r24818, %rs6084;
	prmt.b32 	%r24819, %r24818, %r24817, 0x3340U;
	prmt.b32 	%r24820, %r24810, 0, 0x3340U;
	prmt.b32 	%r24821, %r24819, %r24820, 0x5410U;
	cvt.u32.u16 	%r24822, %rs6083;
	cvt.s32.s8 	%r24823, %r24822;
	mov.b32 	%r24824, 359705;
	dp4a.s32.u32 	%r24825, %r24821, %r24824, %r24823;
	mul.wide.s32 	%rd14695, %r24825, 8;
	add.s64 	%rd14696, %rd1, %rd14695;
	ld.global.f64 	%fd23473, [%rd14696+35440];
	add.f64 	%fd23474, %fd27769, %fd23473;
	ld.global.f64 	%fd27768, [%rd14693+45640];
	ld.global.f64 	%fd23475, [%rd14696+40440];
	add.f64 	%fd23476, %fd27768, %fd23475;
	abs.f64 	%fd23477, %fd23476;
	setp.gt.f64 	%p16765, %fd23477, 0d41CDCD64FF800000;
	selp.f64 	%fd7415, 0dBFF0000000000000, %fd23474, %p16765;
	selp.f64 	%fd7416, 0d7FF0000000000000, %fd23476, %p16765;
	cvt.s16.s8 	%rs6085, %rs1128;
	mov.b32 	%r24826, {%rs6084, %rs6085};
	mov.b32 	%r24827, 6405;
	dp2a.lo.s32.u32 	%r24828, %r24826, %r24827, %r24816;
	mul.wide.s32 	%rd14697, %r24828, 8;
	add.s64 	%rd1963, %rd1, %rd14697;
	ld.global.f64 	%fd7417, [%rd1963+21000];
	abs.f64 	%fd23478, %fd7417;
	setp.geu.f64 	%p16766, %fd23478, 0d41CDCD64FF800000;
	@%p16766 bra 	$L__BB1_16342;
	cvt.u32.u16 	%r24831, %rs1128;
	cvt.s32.s8 	%r24832, %r24831;
	mul.wide.s32 	%rd14702, %r24832, 24;
	add.s64 	%rd14703, %rd1961, %rd14702;
	add.s64 	%rd14704, %rd14703, %rd1962;
	shl.b64 	%rd14705, %rd14704, 3;
	add.s64 	%rd1964, %rd1, %rd14705;
	ld.global.f64 	%fd7418, [%rd1964+23000];
	abs.f64 	%fd23493, %fd7418;
	setp.lt.f64 	%p16771, %fd23493, 0d41CDCD64FF800000;
	@%p16771 bra 	$L__BB1_16345;
	ld.global.f64 	%fd23494, [%rd1963+20000];
	add.f64 	%fd23495, %fd27769, %fd23494;
	add.f64 	%fd23496, %fd27768, %fd7417;
	abs.f64 	%fd23497, %fd23496;
	setp.gt.f64 	%p16772, %fd23497, 0d41CDCD64FF800000;
	selp.f64 	%fd27764, 0dBFF0000000000000, %fd23495, %p16772;
	selp.f64 	%fd27765, 0d7FF0000000000000, %fd23496, %p16772;
	add.f64 	%fd23498, %fd27765, 0d4069000000000000;
	add.f64 	%fd23499, %fd27764, 0dC016CCCCCCCCCCCD;
	add.f64 	%fd23500, %fd7411, %fd23499;
	div.rn.f64 	%fd27766, %fd23498, %fd23500;
	abs.f64 	%fd23501, %fd7416;
	setp.geu.f64 	%p16773, %fd23501, 0d41CDCD64FF800000;
	@%p16773 bra 	$L__BB1_16347;
	add.f64 	%fd23502, %fd7416, 0d4069000000000000;
	add.f64 	%fd23503, %fd7415, 0dC016CCCCCCCCCCCD;
	add.f64 	%fd23504, %fd7411, %fd23503;
	div.rn.f64 	%fd23505, %fd23502, %fd23504;
	setp.lt.f64 	%p16774, %fd23505, %fd27766;
	selp.f64 	%fd27764, %fd27764, %fd7415, %p16774;
	selp.f64 	%fd27765, %fd27765, %fd7416, %p16774;
	selp.f64 	%fd27766, %fd27766, %fd23505, %p16774;
	bra.uni 	$L__BB1_16347;
$L__BB1_16342:
	cvt.u32.u16 	%r24829, %rs1128;
	cvt.s32.s8 	%r24830, %r24829;
	mul.wide.s32 	%rd14698, %r24830, 24;
	add.s64 	%rd14699, %rd1961, %rd14698;
	add.s64 	%rd14700, %rd14699, %rd1962;
	shl.b64 	%rd14701, %rd14700, 3;
	add.s64 	%rd1965, %rd1, %rd14701;
	ld.global.f64 	%fd7419, [%rd1965+23000];
	abs.f64 	%fd23480, %fd7419;
	setp.geu.f64 	%p16767, %fd23480, 0d41CDCD64FF800000;
	mov.f64 	%fd27764, %fd7415;
	mov.f64 	%fd27765, %fd7416;
	@%p16767 bra 	$L__BB1_16347;
	ld.global.f64 	%fd23481, [%rd1965+22000];
	add.f64 	%fd23482, %fd27769, %fd23481;
	add.f64 	%fd23483, %fd27768, %fd7419;
	abs.f64 	%fd23484, %fd23483;
	setp.gt.f64 	%p16768, %fd23484, 0d41CDCD64FF800000;
	selp.f64 	%fd27764, 0dBFF0000000000000, %fd23482, %p16768;
	selp.f64 	%fd27765, 0d7FF0000000000000, %fd23483, %p16768;
	add.f64 	%fd23485, %fd27765, 0d4069000000000000;
	add.f64 	%fd23486, %fd27764, 0dC016CCCCCCCCCCCD;
	add.f64 	%fd23487, %fd7411, %fd23486;
	div.rn.f64 	%fd27766, %fd23485, %fd23487;
	abs.f64 	%fd23488, %fd7416;
	setp.geu.f64 	%p16769, %fd23488, 0d41CDCD64FF800000;
	@%p16769 bra 	$L__BB1_16347;
	add.f64 	%fd23489, %fd7416, 0d4069000000000000;
	add.f64 	%fd23490, %fd7415, 0dC016CCCCCCCCCCCD;
	add.f64 	%fd23491, %fd7411, %fd23490;
	div.rn.f64 	%fd23492, %fd23489, %fd23491;
	setp.lt.f64 	%p16770, %fd23492, %fd27766;
	selp.f64 	%fd27764, %fd27764, %fd7415, %p16770;
	selp.f64 	%fd27765, %fd27765, %fd7416, %p16770;
	selp.f64 	%fd27766, %fd27766, %fd23492, %p16770;
	bra.uni 	$L__BB1_16347;
$L__BB1_16345:
	ld.global.f64 	%fd23506, [%rd1963+20000];
	add.f64 	%fd23507, %fd27769, %fd23506;
	ld.global.f64 	%fd23508, [%rd1964+22000];
	add.f64 	%fd23509, %fd23507, %fd23508;
	add.f64 	%fd23510, %fd27768, %fd7417;
	add.f64 	%fd23511, %fd23510, %fd7418;
	abs.f64 	%fd23512, %fd23511;
	setp.gt.f64 	%p16775, %fd23512, 0d41CDCD64FF800000;
	selp.f64 	%fd27764, 0dBFF0000000000000, %fd23509, %p16775;
	selp.f64 	%fd27765, 0d7FF0000000000000, %fd23511, %p16775;
	add.f64 	%fd23513, %fd27765, 0d4069000000000000;
	add.f64 	%fd23514, %fd27764, 0dC016CCCCCCCCCCCD;
	add.f64 	%fd23515, %fd7411, %fd23514;
	div.rn.f64 	%fd27766, %fd23513, %fd23515;
	abs.f64 	%fd23516, %fd7416;
	setp.geu.f64 	%p16776, %fd23516, 0d41CDCD64FF800000;
	@%p16776 bra 	$L__BB1_16347;
	add.f64 	%fd23517, %fd7416, 0d4069000000000000;
	add.f64 	%fd23518, %fd7415, 0dC016CCCCCCCCCCCD;
	add.f64 	%fd23519, %fd7411, %fd23518;
	div.rn.f64 	%fd23520, %fd23517, %fd23519;
	setp.lt.f64 	%p16777, %fd23520, %fd27766;
	selp.f64 	%fd27764, %fd27764, %fd7415, %p16777;
	selp.f64 	%fd27765, %fd27765, %fd7416, %p16777;
	selp.f64 	%fd27766, %fd27766, %fd23520, %p16777;
$L__BB1_16347:
	abs.f64 	%fd23521, %fd27765;
	setp.geu.f64 	%p16778, %fd23521, 0d41CDCD64FF800000;
	@%p16778 bra 	$L__BB1_16349;
	add.f64 	%fd23522, %fd27768, 0d4069000000000000;
	add.f64 	%fd23523, %fd27769, 0dC016CCCCCCCCCCCD;
	add.f64 	%fd23524, %fd7411, %fd23523;
	div.rn.f64 	%fd23525, %fd23522, %fd23524;
	setp.lt.f64 	%p16779, %fd27766, %fd23525;
	selp.f64 	%fd27768, %fd27768, %fd27765, %p16779;
	selp.f64 	%fd27769, %fd27769, %fd27764, %p16779;
$L__BB1_16349:
	abs.f64 	%fd23526, %fd27768;
	setp.geu.f64 	%p16780, %fd23526, 0d41CDCD64FF800000;
	@%p16780 bra 	$L__BB1_16351;
	st.local.f64 	[%rd1960], %fd27769;
	st.local.f64 	[%rd1957], %fd27768;
	mov.f64 	%fd27798, %fd27768;
$L__BB1_16351:
	min.u32 	%r24833, %r29639, %r6333;
	setp.lt.u32 	%p16781, %r24833, 2;
	mov.f64 	%fd27771, 0dBFF0000000000000;
	mov.f64 	%fd27772, 0d7FF0000000000000;
	@%p16781 bra 	$L__BB1_16378;
	ld.local.f64 	%fd27797, [%rd1960];
	add.f64 	%fd23529, %fd27798, 0d4069000000000000;
	add.f64 	%fd23530, %fd27797, 0dC016CCCCCCCCCCCD;
	add.f64 	%fd23531, %fd7411, %fd23530;
	div.rn.f64 	%fd7448, %fd23529, %fd23531;
	add.s32 	%r24834, %r29639, -1;
	mul.lo.s32 	%r24835, %r24834, %r6306;
	sub.s32 	%r24836, %r24835, %r6306;
	add.s32 	%r24837, %r24836, %r6333;
	add.s32 	%r6335, %r24837, -2;
	mul.wide.s32 	%rd14706, %r6335, 8;
	add.s64 	%rd14707, %rd8, %rd14706;
	ld.local.f64 	%fd7449, [%rd14707];
	abs.f64 	%fd23532, %fd7449;
	setp.geu.f64 	%p16782, %fd23532, 0d41CDCD64FF800000;
	@%p16782 bra 	$L__BB1_16355;
	ld.local.u8 	%r24839, [%rd1958+-1];
	prmt.b32 	%r24840, %r24839, %r24810, 0x3340U;
	ld.local.u8 	%r24841, [%rd1959+-1];
	prmt.b32 	%r24842, %r24841, 0, 0x3340U;
	prmt.b32 	%r24843, %r24840, %r24842, 0x5410U;
	cvt.u32.u16 	%r24844, %rs1128;
	cvt.s32.s8 	%r24845, %r24844;
	mov.b32 	%r24846, 334205;
	dp4a.s32.u32 	%r24847, %r24843, %r24846, %r24845;
	mul.wide.s32 	%rd14708, %r24847, 8;
	add.s64 	%rd1966, %rd1, %rd14708;
	ld.global.f64 	%fd7450, [%rd1966+5000];
	abs.f64 	%fd23535, %fd7450;
	setp.geu.f64 	%p16783, %fd23535, 0d41CDCD64FF800000;
	@%p16783 bra 	$L__BB1_16355;
	mul.wide.s32 	%rd14709, %r6335, 8;
	add.s64 	%rd14710, %rd9, %rd14709;
	ld.local.f64 	%fd23536, [%rd14710];
	ld.global.f64 	%fd23537, [%rd1966];
	add.f64 	%fd27771, %fd23536, %fd23537;
	add.f64 	%fd27772, %fd7449, %fd7450;
$L__BB1_16355:
	add.f64 	%fd23538, %fd27772, 0d4069000000000000;
	add.f64 	%fd23539, %fd27771, 0dC016CCCCCCCCCCCD;
	add.f64 	%fd23540, %fd7411, %fd23539;
	div.rn.f64 	%fd7455, %fd23538, %fd23540;
	setp.lt.f64 	%p16784, %fd27771, 0dC0A3880000000000;
	selp.f64 	%fd7456, 0dC0A9300000000000, %fd27771, %p16784;
	selp.f64 	%fd7457, 0d0000000000000000, %fd27772, %p16784;
	setp.lt.f64 	%p16785, %fd27797, 0dC0A3880000000000;
	selp.f64 	%fd7458, 0dC0A9300000000000, %fd27797, %p16785;
	setp.gt.f64 	%p16786, %fd7455, %fd7448;
	@%p16786 bra 	$L__BB1_16359;
	setp.gt.f64 	%p16787, %fd7458, 0d0000000000000000;
	selp.f64 	%fd23541, 0d0000000000000000, %fd27798, %p16785;
	setp.gt.f64 	%p16789, %fd23541, 0d0000000000000000;
	and.pred  	%p16790, %p16787, %p16789;
	@%p16790 bra 	$L__BB1_16359;
	setp.ltu.f64 	%p16791, %fd7448, %fd7455;
	@%p16791 bra 	$L__BB1_16360;
	st.local.f64 	[%rd1960], %fd7458;
	st.local.f64 	[%rd1957], %fd23541;
	mov.f64 	%fd27797, %fd7458;
	mov.f64 	%fd27798, %fd23541;
	bra.uni 	$L__BB1_16360;
$L__BB1_16359:
	st.local.f64 	[%rd1960], %fd7456;
	st.local.f64 	[%rd1957], %fd7457;
	mov.f64 	%fd27797, %fd7456;
	mov.f64 	%fd27798, %fd7457;
$L__BB1_16360:
	mov.b32 	%r29641, 3;
$L__BB1_16361:
	sub.s32 	%r24849, %r6333, %r29641;
	add.s32 	%r24850, %r24849, 1;
	setp.gt.u32 	%p16792, %r24849, 2147483646;
	selp.b32 	%r24851, %r24849, 0, %p16792;
	add.s32 	%r24852, %r29639, %r24851;
	add.s32 	%r29643, %r24852, -1;
	selp.b32 	%r29642, 1, %r24850, %p16792;
	setp.lt.s32 	%p16793, %r29643, 1;
	setp.ge.s32 	%p16794, %r29642, %r6333;
	or.pred  	%p16795, %p16793, %p16794;
	@%p16795 bra 	$L__BB1_16377;
$L__BB1_16362:
	mov.u32 	%r6340, %r29643;
	add.s32 	%r29643, %r6340, -1;
	mad.lo.s32 	%r24854, %r29643, %r6306, %r29642;
	add.s32 	%r6342, %r24854, -1;
	mul.wide.s32 	%rd14711, %r6342, 8;
	add.s64 	%rd14712, %rd8, %rd14711;
	ld.local.f64 	%fd7478, [%rd14712];
	abs.f64 	%fd23542, %fd7478;
	setp.geu.f64 	%p16796, %fd23542, 0d41CDCD64FF800000;
	@%p16796 bra 	$L__BB1_16376;
	not.b32 	%r24855, %r6340;
	add.s32 	%r6343, %r29639, %r24855;
	not.b32 	%r24856, %r29642;
	add.s32 	%r6344, %r6333, %r24856;
	setp.eq.s32 	%p16797, %r6343, 0;
	setp.gt.s32 	%p16798, %r6344, 0;
	and.pred  	%p16799, %p16797, %p16798;
	@%p16799 bra 	$L__BB1_16369;
	setp.eq.s32 	%p16800, %r6344, 0;
	setp.gt.s32 	%p16801, %r6343, 0;
	and.pred  	%p16802, %p16801, %p16800;
	@%p16802 bra 	$L__BB1_16369;
	setp.eq.s32 	%p16803, %r6343, 1;
	setp.eq.s32 	%p16804, %r6344, 1;
	and.pred  	%p16805, %p16803, %p16804;
	@%p16805 bra 	$L__BB1_16367;
	add.s32 	%r24857, %r6344, %r6343;
	mul.wide.s32 	%rd14713, %r24857, 8;
	add.s64 	%rd14714, %rd1, %rd14713;
	ld.global.f64 	%fd23543, [%rd14714+24952];
	cvt.u64.u32 	%rd14715, %r6340;
	add.s64 	%rd14716, %rd12, %rd14715;
	cvt.s64.s32 	%rd14717, %r29642;
	add.s64 	%rd14718, %rd13, %rd14717;
	ld.local.s8 	%r24858, [%rd14718+1];
	ld.local.u8 	%r24859, [%rd14716+1];
	ld.local.u8 	%r24860, [%rd14716];
	prmt.b32 	%r24861, %r24860, %r24859, 0x3340U;
	ld.local.u8 	%r24862, [%rd14718];
	prmt.b32 	%r24863, %r24862, 0, 0x3340U;
	prmt.b32 	%r24864, %r24861, %r24863, 0x5410U;
	mov.b32 	%r24865, 334205;
	dp4a.s32.u32 	%r24866, %r24864, %r24865, %r24858;
	mul.wide.s32 	%rd14719, %r24866, 8;
	add.s64 	%rd14720, %rd1, %rd14719;
	ld.global.f64 	%fd23544, [%rd14720+30440];
	add.f64 	%fd23545, %fd23543, %fd23544;
	cvt.u64.u32 	%rd14721, %r29639;
	add.s64 	%rd14722, %rd12, %rd14721;
	ld.local.s8 	%r24867, [%rd14722+-1];
	cvt.u32.u16 	%r24868, %rs1128;
	ld.local.u8 	%r24869, [%rd1959+-1];
	prmt.b32 	%r24870, %r24869, %r24868, 0x3340U;
	prmt.b32 	%r24872, %r24810, 0, 0x3340U;
	prmt.b32 	%r24873, %r24870, %r24872, 0x5410U;
	mov.b32 	%r24874, 359705;
	dp4a.s32.u32 	%r24875, %r24873, %r24874, %r24867;
	mul.wide.s32 	%rd14723, %r24875, 8;
	add.s64 	%rd14724, %rd1, %rd14723;
	ld.global.f64 	%fd23546, [%rd14724+30440];
	add.f64 	%fd23547, %fd23545, %fd23546;
	add.f64 	%fd23548, %fd23547, %fd7478;
	ld.global.f64 	%fd23549, [%rd14714+24232];
	ld.global.f64 	%fd23550, [%rd14720+25440];
	add.f64 	%fd23551, %fd23549, %fd23550;
	ld.global.f64 	%fd23552, [%rd14724+25440];
	add.f64 	%fd23553, %fd23551, %fd23552;
	sub.s32 	%r24876, %r6343, %r6344;
	abs.s32 	%r24877, %r24876;
	cvt.rn.f64.s32 	%fd23554, %r24877;
	fma.rn.f64 	%fd23555, %fd23554, 0dBFEEF3E864B31D04, %fd23553;
	mul.wide.s32 	%rd14725, %r6342, 8;
	add.s64 	%rd14726, %rd9, %rd14725;
	ld.local.f64 	%fd23556, [%rd14726];
	add.f64 	%fd23557, %fd23556, %fd23555;
	abs.f64 	%fd23558, %fd23548;
	setp.gt.f64 	%p16806, %fd23558, 0d41CDCD64FF800000;
	selp.f64 	%fd23559, 0dBFF0000000000000, %fd23557, %p16806;
	selp.f64 	%fd23560, 0d7FF0000000000000, %fd23548, %p16806;
	add.f64 	%fd23561, %fd23560, 0d4069000000000000;
	add.f64 	%fd23562, %fd23559, 0dC016CCCCCCCCCCCD;
	add.f64 	%fd23563, %fd7411, %fd23562;
	div.rn.f64 	%fd23564, %fd23561, %fd23563;
	add.f64 	%fd23565, %fd27798, 0d4069000000000000;
	add.f64 	%fd23566, %fd27797, 0dC016CCCCCCCCCCCD;
	add.f64 	%fd23567, %fd7411, %fd23566;
	div.rn.f64 	%fd23568, %fd23565, %fd23567;
	setp.gt.f64 	%p16807, %fd23564, %fd23568;
	selp.f64 	%fd27799, %fd23560, 0d7FF0000000000000, %p16807;
	selp.f64 	%fd27800, %fd23559, 0dBFF0000000000000, %p16807;
	bra.uni 	$L__BB1_16374;
$L__BB1_16367:
	cvt.u64.u32 	%rd14727, %r6340;
	add.s64 	%rd14728, %rd12, %rd14727;
	cvt.s64.s32 	%rd14729, %r29642;
	add.s64 	%rd14730, %rd13, %rd14729;
	ld.local.s8 	%r24878, [%rd14730+1];
	ld.local.u8 	%r24879, [%rd14728+1];
	ld.local.u8 	%r24880, [%rd14728];
	prmt.b32 	%r24881, %r24880, %r24879, 0x3340U;
	ld.local.u8 	%r24882, [%rd14730];
	prmt.b32 	%r24883, %r24882, 0, 0x3340U;
	prmt.b32 	%r24884, %r24881, %r24883, 0x5410U;
	mov.b32 	%r24885, 334205;
	dp4a.s32.u32 	%r24886, %r24884, %r24885, %r24878;
	mul.wide.s32 	%rd14731, %r24886, 8;
	add.s64 	%rd14732, %rd1, %rd14731;
	ld.global.f64 	%fd23571, [%rd14732+10000];
	cvt.u64.u32 	%rd14733, %r29639;
	add.s64 	%rd14734, %rd12, %rd14733;
	ld.local.s8 	%r24887, [%rd14734+-1];
	cvt.u32.u16 	%r24888, %rs1128;
	ld.local.u8 	%r24889, [%rd1959+-1];
	prmt.b32 	%r24890, %r24889, %r24888, 0x3340U;
	prmt.b32 	%r24892, %r24810, 0, 0x3340U;
	prmt.b32 	%r24893, %r24890, %r24892, 0x5410U;
	mov.b32 	%r24894, 359705;
	dp4a.s32.u32 	%r24895, %r24893, %r24894, %r24887;
	mul.wide.s32 	%rd14735, %r24895, 8;
	add.s64 	%rd14736, %rd1, %rd14735;
	ld.global.f64 	%fd23572, [%rd14736+10000];
	add.f64 	%fd23573, %fd23571, %fd23572;
	mul.wide.s32 	%rd14737, %r6342, 8;
	add.s64 	%rd14738, %rd9, %rd14737;
	ld.local.f64 	%fd23574, [%rd14738];
	add.f64 	%fd23575, %fd23573, %fd23574;
	ld.global.f64 	%fd23576, [%rd14732+15000];
	ld.global.f64 	%fd23577, [%rd14736+15000];
	add.f64 	%fd23578, %fd23576, %fd23577;
	add.f64 	%fd23579, %fd23578, %fd7478;
	abs.f64 	%fd23580, %fd23579;
	setp.gt.f64 	%p16808, %fd23580, 0d41CDCD64FF800000;
	selp.f64 	%fd7481, 0dBFF0000000000000, %fd23575, %p16808;
	selp.f64 	%fd7482, 0d7FF0000000000000, %fd23579, %p16808;
	add.f64 	%fd23581, %fd7482, 0d4069000000000000;
	add.f64 	%fd23582, %fd7481, 0dC016CCCCCCCCCCCD;
	add.f64 	%fd23583, %fd7411, %fd23582;
	div.rn.f64 	%fd7483, %fd23581, %fd23583;
	add.f64 	%fd23584, %fd27798, 0d4069000000000000;
	add.f64 	%fd23585, %fd27797, 0dC016CCCCCCCCCCCD;
	add.f64 	%fd23586, %fd7411, %fd23585;
	div.rn.f64 	%fd7484, %fd23584, %fd23586;
	sub.f64 	%fd23587, %fd7483, %fd7484;
	setp.ltu.f64 	%p16809, %fd23587, 0d3EB0C6F7A0B5ED8D;
	mov.f64 	%fd27800, 0dBFF0000000000000;
	mov.f64 	%fd27799, 0d7FF0000000000000;
	@%p16809 bra 	$L__BB1_16374;
	setp.gt.f64 	%p16810, %fd7483, %fd7484;
	selp.f64 	%fd27799, %fd7482, 0d7FF0000000000000, %p16810;
	selp.f64 	%fd27800, %fd7481, 0dBFF0000000000000, %p16810;
	bra.uni 	$L__BB1_16374;
$L__BB1_16369:
	setp.eq.s32 	%p16811, %r6344, 1;
	setp.eq.s32 	%p16812, %r6343, 1;
	or.pred  	%p16813, %p16812, %p16811;
	@%p16813 bra 	$L__BB1_16371;
	not.b32 	%r24896, %r29642;
	add.s32 	%r24897, %r6333, %r24896;
	not.b32 	%r24898, %r6340;
	add.s32 	%r24899, %r29639, %r24898;
	add.s32 	%r24900, %r24897, %r24899;
	mul.wide.s32 	%rd14739, %r24900, 8;
	add.s64 	%rd14740, %rd1, %rd14739;
	ld.global.f64 	%fd23588, [%rd14740+25192];
	cvt.u64.u32 	%rd14741, %r6340;
	add.s64 	%rd14742, %rd12, %rd14741;
	ld.local.s8 	%r24901, [%rd14742];
	mul.wide.s32 	%rd14743, %r24901, 5;
	cvt.s64.s32 	%rd14744, %r29642;
	add.s64 	%rd14745, %rd13, %rd14744;
	ld.local.s8 	%rd14746, [%rd14745];
	add.s64 	%rd14747, %rd14743, %rd14746;
	shl.b64 	%rd14748, %rd14747, 3;
	add.s64 	%rd14749, %rd1, %rd14748;
	ld.global.f64 	%fd23589, [%rd14749+45640];
	add.f64 	%fd23590, %fd23588, %fd23589;
	cvt.s32.s8 	%r24903, %r24810;
	mul.wide.s32 	%rd14750, %r24903, 5;
	cvt.u64.u16 	%rd14751, %rs1128;
	cvt.s64.s8 	%rd14752, %rd14751;
	add.s64 	%rd14753, %rd14750, %rd14752;
	shl.b64 	%rd14754, %rd14753, 3;
	add.s64 	%rd14755, %rd1, %rd14754;
	ld.global.f64 	%fd23591, [%rd14755+45640];
	add.f64 	%fd23592, %fd23590, %fd23591;
	add.f64 	%fd23593, %fd23592, %fd7478;
	ld.global.f64 	%fd23594, [%rd14740+24472];
	ld.global.f64 	%fd23595, [%rd14749+45440];
	add.f64 	%fd23596, %fd23594, %fd23595;
	ld.global.f64 	%fd23597, [%rd14755+45440];
	add.f64 	%fd23598, %fd23596, %fd23597;
	mul.wide.s32 	%rd14756, %r6342, 8;
	add.s64 	%rd14757, %rd9, %rd14756;
	ld.local.f64 	%fd23599, [%rd14757];
	add.f64 	%fd23600, %fd23598, %fd23599;
	abs.f64 	%fd23601, %fd23593;
	setp.gt.f64 	%p16814, %fd23601, 0d41CDCD64FF800000;
	selp.f64 	%fd23602, 0dBFF0000000000000, %fd23600, %p16814;
	selp.f64 	%fd23603, 0d7FF0000000000000, %fd23593, %p16814;
	add.f64 	%fd23604, %fd23603, 0d4069000000000000;
	add.f64 	%fd23605, %fd23602, 0dC016CCCCCCCCCCCD;
	add.f64 	%fd23606, %fd7411, %fd23605;
	div.rn.f64 	%fd23607, %fd23604, %fd23606;
	add.f64 	%fd23608, %fd27798, 0d4069000000000000;
	add.f64 	%fd23609, %fd27797, 0dC016CCCCCCCCCCCD;
	add.f64 	%fd23610, %fd7411, %fd23609;
	div.rn.f64 	%fd23611, %fd23608, %fd23610;
	setp.gt.f64 	%p16815, %fd23607, %fd23611;
	selp.f64 	%fd27799, %fd23603, 0d7FF0000000000000, %p16815;
	selp.f64 	%fd27800, %fd23602, 0dBFF0000000000000, %p16815;
	bra.uni 	$L__BB1_16374;
$L__BB1_16371:
	and.pred  	%p16819, %p16797, %p16811;
	setp.eq.s32 	%p16820, %r6344, 0;
	and.pred  	%p16821, %p16812, %p16820;
	or.pred  	%p16822, %p16819, %p16821;
	mov.f64 	%fd27792, 0d0000000000000000;
	mov.f64 	%fd27791, 0dC0A9300000000000;
	not.pred 	%p16823, %p16822;
	@%p16823 bra 	$L__BB1_16373;
	not.b32 	%r24904, %r29642;
	add.s32 	%r24905, %r6333, %r24904;
	not.b32 	%r24906, %r6340;
	add.s32 	%r24907, %r29639, %r24906;
	add.s32 	%r24908, %r24905, %r24907;
	mul.wide.u32 	%rd14758, %r24908, 8;
	add.s64 	%rd14759, %rd1, %rd14758;
	ld.global.f64 	%fd23614, [%rd14759+25192];
	cvt.u64.u32 	%rd14760, %r6340;
	add.s64 	%rd14761, %rd12, %rd14760;
	cvt.s64.s32 	%rd14762, %r29642;
	add.s64 	%rd14763, %rd13, %rd14762;
	ld.local.u8 	%r24909, [%rd14761];
	prmt.b32 	%r24911, %r24909, %r24810, 0x3340U;
	ld.local.u8 	%r24912, [%rd14763];
	prmt.b32 	%r24913, %r24912, 0, 0x3340U;
	prmt.b32 	%r24914, %r24911, %r24913, 0x5410U;
	cvt.u32.u16 	%r24915, %rs1128;
	cvt.s32.s8 	%r24916, %r24915;
	mov.b32 	%r24917, 334205;
	dp4a.s32.u32 	%r24918, %r24914, %r24917, %r24916;
	mul.wide.s32 	%rd14764, %r24918, 8;
	add.s64 	%rd14765, %rd1, %rd14764;
	ld.global.f64 	%fd23615, [%rd14765+5000];
	add.f64 	%fd27792, %fd23614, %fd23615;
	ld.global.f64 	%fd23616, [%rd14759+24472];
	ld.global.f64 	%fd23617, [%rd14765];
	add.f64 	%fd27791, %fd23616, %fd23617;
$L__BB1_16373:
	add.f64 	%fd23618, %fd27792, %fd7478;
	mul.wide.s32 	%rd14766, %r6342, 8;
	add.s64 	%rd14767, %rd9, %rd14766;
	ld.local.f64 	%fd23619, [%rd14767];
	add.f64 	%fd23620, %fd27791, %fd23619;
	abs.f64 	%fd23621, %fd23618;
	setp.gt.f64 	%p16824, %fd23621, 0d41CDCD64FF800000;
	selp.f64 	%fd23622, 0dBFF0000000000000, %fd23620, %p16824;
	selp.f64 	%fd23623, 0d7FF0000000000000, %fd23618, %p16824;
	add.f64 	%fd23624, %fd23623, 0d4069000000000000;
	add.f64 	%fd23625, %fd23622, 0dC016CCCCCCCCCCCD;
	add.f64 	%fd23626, %fd7411, %fd23625;
	div.rn.f64 	%fd23627, %fd23624, %fd23626;
	add.f64 	%fd23628, %fd27798, 0d4069000000000000;
	add.f64 	%fd23629, %fd27797, 0dC016CCCCCCCCCCCD;
	add.f64 	%fd23630, %fd7411, %fd23629;
	div.rn.f64 	%fd23631, %fd23628, %fd23630;
	setp.gt.f64 	%p16825, %fd23627, %fd23631;
	selp.f64 	%fd27799, %fd23623, 0d7FF0000000000000, %p16825;
	selp.f64 	%fd27800, %fd23622, 0dBFF0000000000000, %p16825;
$L__BB1_16374:
	setp.lt.f64 	%p16826, %fd27800, 0dC0A3880000000000;
	selp.f64 	%fd7503, 0d0000000000000000, %fd27799, %p16826;
	selp.f64 	%fd7504, 0dC0A9300000000000, %fd27800, %p16826;
	abs.f64 	%fd23632, %fd7503;
	setp.geu.f64 	%p16827, %fd23632, 0d41CDCD64FF800000;
	@%p16827 bra 	$L__BB1_16376;
	st.local.f64 	[%rd1957], %fd7503;
	st.local.f64 	[%rd1960], %fd7504;
	mov.f64 	%fd27797, %fd7504;
	mov.f64 	%fd27798, %fd7503;
$L__BB1_16376:
	add.s32 	%r29642, %r29642, 1;
	setp.gt.u32 	%p16828, %r6340, 1;
	setp.lt.s32 	%p16829, %r29642, %r6333;
	and.pred  	%p16830, %p16828, %p16829;
	@%p16830 bra 	$L__BB1_16362;
$L__BB1_16377:
	add.s32 	%r29641, %r29641, 1;
	setp.ne.s32 	%p16831, %r29641, 33;
	@%p16831 bra 	$L__BB1_16361;
$L__BB1_16378:
	add.s32 	%r29640, %r6333, 1;
	setp.ne.s32 	%p16832, %r6333, %r6306;
	@%p16832 bra 	$L__BB1_16335;
$L__BB1_16379:
	add.s32 	%r6348, %r29639, 1;
	setp.ne.s32 	%p16833, %r29639, %r6304;
	mov.u32 	%r29639, %r6348;
	@%p16833 bra 	$L__BB1_16333;
$L__BB1_16380:
	setp.eq.s32 	%p16834, %r6306, 0;
	mov.b32 	%r29646, 0;
	mov.f64 	%fd27829, 0dFFF0000000000000;
	@%p16834 bra 	$L__BB1_16396;
	cvt.u64.u32 	%rd14768, %r6304;
	add.s64 	%rd14769, %rd12, %rd14768;
	ld.local.u8 	%rs1129, [%rd14769];
	cvt.u32.u16 	%r24922, %rs1129;
	cvt.s32.s8 	%r6349, %r24922;
	mov.f64 	%fd27829, 0dFFF0000000000000;
	mov.b32 	%r29646, 0;
	mov.b32 	%r29644, 1;
$L__BB1_16382:
	mov.u32 	%r6350, %r29644;
	cvt.u64.u32 	%rd14770, %r6350;
	add.s64 	%rd1967, %rd13, %rd14770;
	ld.local.u8 	%rs1130, [%rd1967];
	cvt.u32.u16 	%r24923, %rs1130;
	cvt.s32.s8 	%r24924, %r24923;
	add.s32 	%r24925, %r24924, %r6349;
	setp.ne.s32 	%p16835, %r24925, 3;
	mov.f64 	%fd27828, 0dBFF0000000000000;
	mov.f64 	%fd27827, 0d7FF0000000000000;
	@%p16835 bra 	$L__BB1_16395;
	cvt.u64.u16 	%rd14771, %rs1130;
	cvt.s64.s8 	%rd14772, %rd14771;
	cvt.u32.u16 	%r24926, %rs1129;
	cvt.s32.s8 	%r24927, %r24926;
	mul.wide.s32 	%rd14773, %r24927, 5;
	add.s64 	%rd14774, %rd14773, %rd14772;
	shl.b64 	%rd14775, %rd14774, 3;
	add.s64 	%rd14776, %rd1, %rd14775;
	ld.global.f64 	%fd27828, [%rd14776+45440];
	ld.local.s8 	%r24928, [%rd1967+1];
	cvt.s16.s8 	%rs6086, %rs1129;
	cvt.s16.s8 	%rs6087, %rs1130;
	mov.b32 	%r24929, {%rs6086, %rs6087};
	mov.b32 	%r24930, 1405;
	dp2a.lo.s32.u32 	%r24931, %r24929, %r24930, %r24928;
	mul.wide.s32 	%rd14777, %r24931, 8;
	add.s64 	%rd14778, %rd1, %rd14777;
	ld.global.f64 	%fd23638, [%rd14778+36240];
	add.f64 	%fd23639, %fd27828, %fd23638;
	ld.global.f64 	%fd27827, [%rd14776+45640];
	ld.global.f64 	%fd23640, [%rd14778+41240];
	add.f64 	%fd23641, %fd27827, %fd23640;
	abs.f64 	%fd23642, %fd23641;
	setp.gt.f64 	%p16836, %fd23642, 0d41CDCD64FF800000;
	selp.f64 	%fd7524, 0dBFF0000000000000, %fd23639, %p16836;
	selp.f64 	%fd7525, 0d7FF0000000000000, %fd23641, %p16836;
	mul.wide.s32 	%rd14779, %r24927, 160;
	add.s64 	%rd1968, %rd14776, %rd14779;
	ld.global.f64 	%fd7526, [%rd1968+21160];
	abs.f64 	%fd7527, %fd7526;
	setp.geu.f64 	%p16837, %fd7527, 0d41CDCD64FF800000;
	mul.wide.s32 	%rd14780, %r24927, -800;
	add.s64 	%rd1969, %rd14778, %rd14780;
	mov.f64 	%fd27818, %fd7524;
	mov.f64 	%fd27819, %fd7525;
	@%p16837 bra 	$L__BB1_16387;
	ld.global.f64 	%fd7528, [%rd1969+23000];
	abs.f64 	%fd23644, %fd7528;
	setp.geu.f64 	%p16838, %fd23644, 0d41CDCD64FF800000;
	mov.f64 	%fd27818, %fd7524;
	mov.f64 	%fd27819, %fd7525;
	@%p16838 bra 	$L__BB1_16387;
	ld.global.f64 	%fd23645, [%rd1968+20160];
	add.f64 	%fd23646, %fd27828, %fd23645;
	ld.global.f64 	%fd23647, [%rd1969+22000];
	add.f64 	%fd23648, %fd23646, %fd23647;
	add.f64 	%fd23649, %fd27827, %fd7526;
	add.f64 	%fd23650, %fd23649, %fd7528;
	abs.f64 	%fd23651, %fd23650;
	setp.gt.f64 	%p16839, %fd23651, 0d41CDCD64FF800000;
	selp.f64 	%fd27818, 0dBFF0000000000000, %fd23648, %p16839;
	selp.f64 	%fd27819, 0d7FF0000000000000, %fd23650, %p16839;
	add.f64 	%fd23652, %fd27819, 0d4069000000000000;
	add.f64 	%fd23653, %fd27818, 0dC016CCCCCCCCCCCD;
	add.f64 	%fd23654, %fd7411, %fd23653;
	div.rn.f64 	%fd27820, %fd23652, %fd23654;
	abs.f64 	%fd23655, %fd7525;
	setp.geu.f64 	%p16840, %fd23655, 0d41CDCD64FF800000;
	@%p16840 bra 	$L__BB1_16387;
	add.f64 	%fd23656, %fd7525, 0d4069000000000000;
	add.f64 	%fd23657, %fd7524, 0dC016CCCCCCCCCCCD;
	add.f64 	%fd23658, %fd7411, %fd23657;
	div.rn.f64 	%fd23659, %fd23656, %fd23658;
	setp.lt.f64 	%p16841, %fd23659, %fd27820;
	selp.f64 	%fd27818, %fd27818, %fd7524, %p16841;
	selp.f64 	%fd27819, %fd27819, %fd7525, %p16841;
	selp.f64 	%fd27820, %fd27820, %fd23659, %p16841;
$L__BB1_16387:
	mov.f64 	%fd27821, %fd27818;
	mov.f64 	%fd27822, %fd27819;
	@%p16837 bra 	$L__BB1_16390;
	ld.global.f64 	%fd23660, [%rd1968+20160];
	add.f64 	%fd23661, %fd27828, %fd23660;
	add.f64 	%fd23662, %fd27827, %fd7526;
	abs.f64 	%fd23663, %fd23662;
	setp.gt.f64 	%p16843, %fd23663, 0d41CDCD64FF800000;
	selp.f64 	%fd27821, 0dBFF0000000000000, %fd23661, %p16843;
	selp.f64 	%fd27822, 0d7FF0000000000000, %fd23662, %p16843;
	add.f64 	%fd23664, %fd27822, 0d4069000000000000;
	add.f64 	%fd23665, %fd27821, 0dC016CCCCCCCCCCCD;
	add.f64 	%fd23666, %fd7411, %fd23665;
	div.rn.f64 	%fd27820, %fd23664, %fd23666;
	abs.f64 	%fd23667, %fd27819;
	setp.geu.f64 	%p16844, %fd23667, 0d41CDCD64FF800000;
	@%p16844 bra 	$L__BB1_16390;
	add.f64 	%fd23668, %fd27819, 0d4069000000000000;
	add.f64 	%fd23669, %fd27818, 0dC016CCCCCCCCCCCD;
	add.f64 	%fd23670, %fd7411, %fd23669;
	div.rn.f64 	%fd23671, %fd23668, %fd23670;
	setp.lt.f64 	%p16845, %fd23671, %fd27820;
	selp.f64 	%fd27821, %fd27821, %fd27818, %p16845;
	selp.f64 	%fd27822, %fd27822, %fd27819, %p16845;
	selp.f64 	%fd27820, %fd27820, %fd23671, %p16845;
$L__BB1_16390:
	ld.global.f64 	%fd7547, [%rd1969+23000];
	abs.f64 	%fd23672, %fd7547;
	setp.geu.f64 	%p16846, %fd23672, 0d41CDCD64FF800000;
	mov.f64 	%fd27824, %fd27821;
	mov.f64 	%fd27825, %fd27822;
	@%p16846 bra 	$L__BB1_16393;
	ld.global.f64 	%fd23673, [%rd1969+22000];
	add.f64 	%fd23674, %fd27828, %fd23673;
	add.f64 	%fd23675, %fd27827, %fd7547;
	abs.f64 	%fd23676, %fd23675;
	setp.gt.f64 	%p16847, %fd23676, 0d41CDCD64FF800000;
	selp.f64 	%fd27824, 0dBFF0000000000000, %fd23674, %p16847;
	selp.f64 	%fd27825, 0d7FF0000000000000, %fd23675, %p16847;
	add.f64 	%fd23677, %fd27825, 0d4069000000000000;
	add.f64 	%fd23678, %fd27824, 0dC016CCCCCCCCCCCD;
	add.f64 	%fd23679, %fd7411, %fd23678;
	div.rn.f64 	%fd27820, %fd23677, %fd23679;
	abs.f64 	%fd23680, %fd27822;
	setp.geu.f64 	%p16848, %fd23680, 0d41CDCD64FF800000;
	@%p16848 bra 	$L__BB1_16393;
	add.f64 	%fd23681, %fd27822, 0d4069000000000000;
	add.f64 	%fd23682, %fd27821, 0dC016CCCCCCCCCCCD;
	add.f64 	%fd23683, %fd7411, %fd23682;
	div.rn.f64 	%fd23684, %fd23681, %fd23683;
	setp.lt.f64 	%p16849, %fd23684, %fd27820;
	selp.f64 	%fd27824, %fd27824, %fd27821, %p16849;
	selp.f64 	%fd27825, %fd27825, %fd27822, %p16849;
	selp.f64 	%fd27820, %fd27820, %fd23684, %p16849;
$L__BB1_16393:
	add.f64 	%fd23685, %fd27828, 0dC016CCCCCCCCCCCD;
	add.f64 	%fd7557, %fd7411, %fd23685;
	abs.f64 	%fd23686, %fd27825;
	setp.geu.f64 	%p16850, %fd23686, 0d41CDCD64FF800000;
	@%p16850 bra 	$L__BB1_16395;
	add.f64 	%fd23687, %fd27827, 0d4069000000000000;
	div.rn.f64 	%fd23688, %fd23687, %fd7557;
	setp.lt.f64 	%p16851, %fd27820, %fd23688;
	selp.f64 	%fd27827, %fd27827, %fd27825, %p16851;
	selp.f64 	%fd27828, %fd27828, %fd27824, %p16851;
$L__BB1_16395:
	add.f64 	%fd23689, %fd27828, 0d3EB0C6F7A0B5ED8D;
	add.f64 	%fd23690, %fd27827, 0d3EB0C6F7A0B5ED8D;
	add.s32 	%r24932, %r6304, -1;
	mad.lo.s32 	%r24933, %r6306, %r24932, %r6350;
	add.s32 	%r24934, %r24933, -1;
	mul.wide.s32 	%rd14781, %r24934, 8;
	add.s64 	%rd14782, %rd8, %rd14781;
	ld.local.f64 	%fd23691, [%rd14782];
	add.f64 	%fd23692, %fd23690, %fd23691;
	add.f64 	%fd23693, %fd23692, 0d4069000000000000;
	add.s64 	%rd14783, %rd9, %rd14781;
	ld.local.f64 	%fd23694, [%rd14783];
	add.f64 	%fd23695, %fd23689, %fd23694;
	add.f64 	%fd23696, %fd23695, 0dC016CCCCCCCCCCCD;
	add.f64 	%fd23697, %fd7411, %fd23696;
	div.rn.f64 	%fd23698, %fd23693, %fd23697;
	add.f64 	%fd23699, %fd23698, 0dC071126666666666;
	setp.gt.f64 	%p16852, %fd23699, %fd27829;
	setp.lt.f64 	%p16853, %fd23695, 0d0000000000000000;
	setp.lt.f64 	%p16854, %fd23692, 0d0000000000000000;
	and.pred  	%p16855, %p16853, %p16854;
	and.pred  	%p16856, %p16855, %p16852;
	selp.f64 	%fd27829, %fd23699, %fd27829, %p16856;
	selp.b32 	%r29646, %r6350, %r29646, %p16856;
	add.s32 	%r29644, %r6350, 1;
	setp.ne.s32 	%p16857, %r6350, %r6306;
	@%p16857 bra 	$L__BB1_16382;
$L__BB1_16396:
	abs.f64 	%fd7564, %fd27829;
	setp.gt.f64 	%p16858, %fd7564, 0d41CDCD64FF800000;
	selp.b32 	%r29876, 1, %r29646, %p16858;
	selp.b32 	%r29877, 1, %r6304, %p16858;
	cvt.u64.u32 	%rd14784, %r29877;
	add.s64 	%rd1970, %rd12, %rd14784;
	ld.local.u8 	%rs1131, [%rd1970];
	cvt.u32.u16 	%r24935, %rs1131;
	cvt.s32.s8 	%r24936, %r24935;
	cvt.s64.s32 	%rd14785, %r29876;
	add.s64 	%rd1971, %rd13, %rd14785;
	ld.local.u8 	%rs7069, [%rd1971];
	cvt.u32.u16 	%r24937, %rs7069;
	cvt.s32.s8 	%r24938, %r24937;
	add.s32 	%r24939, %r24938, %r24936;
	setp.ne.s32 	%p16859, %r24939, 3;
	mov.f64 	%fd27840, 0dBFF0000000000000;
	mov.f64 	%fd27839, 0d7FF0000000000000;
	@%p16859 bra 	$L__BB1_16409;
	cvt.u32.u16 	%r24940, %rs1131;
	cvt.u32.u16 	%r24941, %rs7069;
	cvt.u64.u16 	%rd14786, %rs7069;
	cvt.s64.s8 	%rd14787, %rd14786;
	cvt.s32.s8 	%r24942, %r24940;
	mul.wide.s32 	%rd14788, %r24942, 5;
	add.s64 	%rd14789, %rd14788, %rd14787;
	shl.b64 	%rd14790, %rd14789, 3;
	add.s64 	%rd14791, %rd1, %rd14790;
	ld.global.f64 	%fd27840, [%rd14791+45440];
	ld.local.s8 	%r24943, [%rd1971+1];
	ld.local.s8 	%rs6088, [%rd1970+1];
	cvt.u32.u16 	%r24944, %rs6088;
	prmt.b32 	%r24945, %r24940, %r24944, 0x3340U;
	prmt.b32 	%r24946, %r24941, 0, 0x3340U;
	prmt.b32 	%r24947, %r24945, %r24946, 0x5410U;
	mov.b32 	%r24948, 334205;
	dp4a.s32.u32 	%r24949, %r24947, %r24948, %r24943;
	mul.wide.s32 	%rd14792, %r24949, 8;
	add.s64 	%rd14793, %rd1, %rd14792;
	ld.global.f64 	%fd23703, [%rd14793+35440];
	add.f64 	%fd23704, %fd27840, %fd23703;
	ld.global.f64 	%fd27839, [%rd14791+45640];
	ld.global.f64 	%fd23705, [%rd14793+40440];
	add.f64 	%fd23706, %fd27839, %fd23705;
	abs.f64 	%fd23707, %fd23706;
	setp.gt.f64 	%p16860, %fd23707, 0d41CDCD64FF800000;
	selp.f64 	%fd7567, 0dBFF0000000000000, %fd23704, %p16860;
	selp.f64 	%fd7568, 0d7FF0000000000000, %fd23706, %p16860;
	cvt.s16.s8 	%rs6089, %rs1131;
	mov.b32 	%r24950, {%rs6089, %rs6088};
	cvt.s32.s8 	%r24951, %r24941;
	mov.b32 	%r24952, 1305;
	dp2a.lo.s32.u32 	%r24953, %r24950, %r24952, %r24951;
	mul.wide.s32 	%rd14794, %r24953, 8;
	add.s64 	%rd1972, %rd1, %rd14794;
	ld.global.f64 	%fd7569, [%rd1972+21000];
	abs.f64 	%fd7570, %fd7569;
	setp.geu.f64 	%p16861, %fd7570, 0d41CDCD64FF800000;
	cvt.s16.s8 	%rs6090, %rs7069;
	mov.b32 	%r24954, {%rs6089, %rs6090};
	dp2a.lo.s32.u32 	%r24955, %r24954, %r24952, %r24943;
	mul.wide.s32 	%rd14795, %r24955, 8;
	add.s64 	%rd1973, %rd1, %rd14795;
	mov.f64 	%fd27830, %fd7567;
	mov.f64 	%fd27831, %fd7568;
	@%p16861 bra 	$L__BB1_16401;
	ld.global.f64 	%fd7571, [%rd1973+23000];
	abs.f64 	%fd23709, %fd7571;
	setp.geu.f64 	%p16862, %fd23709, 0d41CDCD64FF800000;
	mov.f64 	%fd27830, %fd7567;
	mov.f64 	%fd27831, %fd7568;
	@%p16862 bra 	$L__BB1_16401;
	ld.global.f64 	%fd23710, [%rd1972+20000];
	add.f64 	%fd23711, %fd27840, %fd23710;
	ld.global.f64 	%fd23712, [%rd1973+22000];
	add.f64 	%fd23713, %fd23711, %fd23712;
	add.f64 	%fd23714, %fd27839, %fd7569;
	add.f64 	%fd23715, %fd23714, %fd7571;
	abs.f64 	%fd23716, %fd23715;
	setp.gt.f64 	%p16863, %fd23716, 0d41CDCD64FF800000;
	selp.f64 	%fd27830, 0dBFF0000000000000, %fd23713, %p16863;
	selp.f64 	%fd27831, 0d7FF0000000000000, %fd23715, %p16863;
	add.f64 	%fd23717, %fd27831, 0d4069000000000000;
	add.f64 	%fd23718, %fd27830, 0dC016CCCCCCCCCCCD;
	add.f64 	%fd23719, %fd7411, %fd23718;
	div.rn.f64 	%fd27832, %fd23717, %fd23719;
	abs.f64 	%fd23720, %fd7568;
	setp.geu.f64 	%p16864, %fd23720, 0d41CDCD64FF800000;
	@%p16864 bra 	$L__BB1_16401;
	add.f64 	%fd23721, %fd7568, 0d4069000000000000;
	add.f64 	%fd23722, %fd7567, 0dC016CCCCCCCCCCCD;
	add.f64 	%fd23723, %fd7411, %fd23722;
	div.rn.f64 	%fd23724, %fd23721, %fd23723;
	setp.lt.f64 	%p16865, %fd23724, %fd27832;
	selp.f64 	%fd27830, %fd27830, %fd7567, %p16865;
	selp.f64 	%fd27831, %fd27831, %fd7568, %p16865;
	selp.f64 	%fd27832, %fd27832, %fd23724, %p16865;
$L__BB1_16401:
	mov.f64 	%fd27833, %fd27830;
	mov.f64 	%fd27834, %fd27831;
	@%p16861 bra 	$L__BB1_16404;
	ld.global.f64 	%fd23725, [%rd1972+20000];
	add.f64 	%fd23726, %fd27840, %fd23725;
	add.f64 	%fd23727, %fd27839, %fd7569;
	abs.f64 	%fd23728, %fd23727;
	setp.gt.f64 	%p16867, %fd23728, 0d41CDCD64FF800000;
	selp.f64 	%fd27833, 0dBFF0000000000000, %fd23726, %p16867;
	selp.f64 	%fd27834, 0d7FF0000000000000, %fd23727, %p16867;
	add.f64 	%fd23729, %fd27834, 0d4069000000000000;
	add.f64 	%fd23730, %fd27833, 0dC016CCCCCCCCCCCD;
	add.f64 	%fd23731, %fd7411, %fd23730;
	div.rn.f64 	%fd27832, %fd23729, %fd23731;
	abs.f64 	%fd23732, %fd27831;
	setp.geu.f64 	%p16868, %fd23732, 0d41CDCD64FF800000;
	@%p16868 bra 	$L__BB1_16404;
	add.f64 	%fd23733, %fd27831, 0d4069000000000000;
	add.f64 	%fd23734, %fd27830, 0dC016CCCCCCCCCCCD;
	add.f64 	%fd23735, %fd7411, %fd23734;
	div.rn.f64 	%fd23736, %fd23733, %fd23735;
	setp.lt.f64 	%p16869, %fd23736, %fd27832;
	selp.f64 	%fd27833, %fd27833, %fd27830, %p16869;
	selp.f64 	%fd27834, %fd27834, %fd27831, %p16869;
	selp.f64 	%fd27832, %fd27832, %fd23736, %p16869;
$L__BB1_16404:
	ld.global.f64 	%fd7590, [%rd1973+23000];
	abs.f64 	%fd23737, %fd7590;
	setp.geu.f64 	%p16870, %fd23737, 0d41CDCD64FF800000;
	mov.f64 	%fd27836, %fd27833;
	mov.f64 	%fd27837, %fd27834;
	@%p16870 bra 	$L__BB1_16407;
	ld.global.f64 	%fd23738, [%rd1973+22000];
	add.f64 	%fd23739, %fd27840, %fd23738;
	add.f64 	%fd23740, %fd27839, %fd7590;
	abs.f64 	%fd23741, %fd23740;
	setp.gt.f64 	%p16871, %fd23741, 0d41CDCD64FF800000;
	selp.f64 	%fd27836, 0dBFF0000000000000, %fd23739, %p16871;
	selp.f64 	%fd27837, 0d7FF0000000000000, %fd23740, %p16871;
	add.f64 	%fd23742, %fd27837, 0d4069000000000000;
	add.f64 	%fd23743, %fd27836, 0dC016CCCCCCCCCCCD;
	add.f64 	%fd23744, %fd7411, %fd23743;
	div.rn.f64 	%fd27832, %fd23742, %fd23744;
	abs.f64 	%fd23745, %fd27834;
	setp.geu.f64 	%p16872, %fd23745, 0d41CDCD64FF800000;
	@%p16872 bra 	$L__BB1_16407;
	add.f64 	%fd23746, %fd27834, 0d4069000000000000;
	add.f64 	%fd23747, %fd27833, 0dC016CCCCCCCCCCCD;
	add.f64 	%fd23748, %fd7411, %fd23747;
	div.rn.f64 	%fd23749, %fd23746, %fd23748;
	setp.lt.f64 	%p16873, %fd23749, %fd27832;
	selp.f64 	%fd27836, %fd27836, %fd27833, %p16873;
	selp.f64 	%fd27837, %fd27837, %fd27834, %p16873;
	selp.f64 	%fd27832, %fd27832, %fd23749, %p16873;
$L__BB1_16407:
	add.f64 	%fd23750, %fd27840, 0dC016CCCCCCCCCCCD;
	add.f64 	%fd7600, %fd7411, %fd23750;
	abs.f64 	%fd23751, %fd27837;
	setp.geu.f64 	%p16874, %fd23751, 0d41CDCD64FF800000;
	@%p16874 bra 	$L__BB1_16409;
	add.f64 	%fd23752, %fd27839, 0d4069000000000000;
	div.rn.f64 	%fd23753, %fd23752, %fd7600;
	setp.lt.f64 	%p16875, %fd27832, %fd23753;
	selp.f64 	%fd27839, %fd27839, %fd27837, %p16875;
	selp.f64 	%fd27840, %fd27840, %fd27836, %p16875;
$L__BB1_16409:
	setp.eq.s32 	%p16876, %r6304, 0;
	@%p16876 bra 	$L__BB1_16423;
	and.b32  	%r6357, %r6304, 15;
	setp.lt.u32 	%p16877, %r6304, 16;
	mov.b32 	%r29649, 0;
	@%p16877 bra 	$L__BB1_16413;
	and.b32  	%r29649, %r6304, 2147483632;
	mov.b32 	%r29647, 0;
$L__BB1_16412:
	.pragma "nounroll";
	mul.wide.u32 	%rd14796, %r29647, 4;
	add.s64 	%rd14797, %rd10, %rd14796;
	mov.b32 	%r24958, 0;
	st.local.u32 	[%rd14797], %r24958;
	st.local.u32 	[%rd14797+4], %r24958;
	st.local.u32 	[%rd14797+8], %r24958;
	st.local.u32 	[%rd14797+12], %r24958;
	st.local.u32 	[%rd14797+16], %r24958;
	st.local.u32 	[%rd14797+20], %r24958;
	st.local.u32 	[%rd14797+24], %r24958;
	st.local.u32 	[%rd14797+28], %r24958;
	st.local.u32 	[%rd14797+32], %r24958;
	st.local.u32 	[%rd14797+36], %r24958;
	st.local.u32 	[%rd14797+40], %r24958;
	st.local.u32 	[%rd14797+44], %r24958;
	st.local.u32 	[%rd14797+48], %r24958;
	st.local.u32 	[%rd14797+52], %r24958;
	st.local.u32 	[%rd14797+56], %r24958;
	st.local.u32 	[%rd14797+60], %r24958;
	add.s32 	%r29647, %r29647, 16;
	setp.ne.s32 	%p16878, %r29647, %r29649;
	@%p16878 bra 	$L__BB1_16412;
$L__BB1_16413:
	setp.eq.s32 	%p16879, %r6357, 0;
	@%p16879 bra 	$L__BB1_16423;
	and.b32  	%r6362, %r6304, 7;
	setp.lt.u32 	%p16880, %r6357, 8;
	@%p16880 bra 	$L__BB1_16416;
	mul.wide.u32 	%rd14798, %r29649, 4;
	add.s64 	%rd14799, %rd10, %rd14798;
	mov.b32 	%r24959, 0;
	st.local.u32 	[%rd14799], %r24959;
	st.local.u32 	[%rd14799+4], %r24959;
	st.local.u32 	[%rd14799+8], %r24959;
	st.local.u32 	[%rd14799+12], %r24959;
	st.local.u32 	[%rd14799+16], %r24959;
	st.local.u32 	[%rd14799+20], %r24959;
	st.local.u32 	[%rd14799+24], %r24959;
	st.local.u32 	[%rd14799+28], %r24959;
	add.s32 	%r29649, %r29649, 8;
$L__BB1_16416:
	setp.eq.s32 	%p16881, %r6362, 0;
	@%p16881 bra 	$L__BB1_16423;
	and.b32  	%r6365, %r6304, 3;
	setp.lt.u32 	%p16882, %r6362, 4;
	@%p16882 bra 	$L__BB1_16419;
	mul.wide.u32 	%rd14800, %r29649, 4;
	add.s64 	%rd14801, %rd10, %rd14800;
	mov.b32 	%r24960, 0;
	st.local.u32 	[%rd14801], %r24960;
	st.local.u32 	[%rd14801+4], %r24960;
	st.local.u32 	[%rd14801+8], %r24960;
	st.local.u32 	[%rd14801+12], %r24960;
	add.s32 	%r29649, %r29649, 4;
$L__BB1_16419:
	setp.eq.s32 	%p16883, %r6365, 0;
	@%p16883 bra 	$L__BB1_16423;
	mul.wide.u32 	%rd14802, %r29649, 4;
	add.s64 	%rd1974, %rd10, %rd14802;
	mov.b32 	%r24961, 0;
	st.local.u32 	[%rd1974], %r24961;
	setp.eq.s32 	%p16884, %r6365, 1;
	@%p16884 bra 	$L__BB1_16423;
	mov.b32 	%r24962, 0;
	st.local.u32 	[%rd1974+4], %r24962;
	setp.eq.s32 	%p16885, %r6365, 2;
	@%p16885 bra 	$L__BB1_16423;
	mov.b32 	%r24963, 0;
	st.local.u32 	[%rd1974+8], %r24963;
$L__BB1_16423:
	@%p16834 bra 	$L__BB1_16437;
	and.b32  	%r6368, %r6306, 15;
	setp.lt.u32 	%p16887, %r6306, 16;
	mov.b32 	%r29653, 0;
	@%p16887 bra 	$L__BB1_16427;
	and.b32  	%r29653, %r6306, 2147483632;
	mov.b32 	%r29651, 0;
$L__BB1_16426:
	.pragma "nounroll";
	mul.wide.u32 	%rd14803, %r29651, 4;
	add.s64 	%rd14804, %rd11, %rd14803;
	mov.b32 	%r24966, 0;
	st.local.u32 	[%rd14804], %r24966;
	st.local.u32 	[%rd14804+4], %r24966;
	st.local.u32 	[%rd14804+8], %r24966;
	st.local.u32 	[%rd14804+12], %r24966;
	st.local.u32 	[%rd14804+16], %r24966;
	st.local.u32 	[%rd14804+20], %r24966;
	st.local.u32 	[%rd14804+24], %r24966;
	st.local.u32 	[%rd14804+28], %r24966;
	st.local.u32 	[%rd14804+32], %r24966;
	st.local.u32 	[%rd14804+36], %r24966;
	st.local.u32 	[%rd14804+40], %r24966;
	st.local.u32 	[%rd14804+44], %r24966;
	st.local.u32 	[%rd14804+48], %r24966;
	st.local.u32 	[%rd14804+52], %r24966;
	st.local.u32 	[%rd14804+56], %r24966;
	st.local.u32 	[%rd14804+60], %r24966;
	add.s32 	%r29651, %r29651, 16;
	setp.ne.s32 	%p16888, %r29651, %r29653;
	@%p16888 bra 	$L__BB1_16426;
$L__BB1_16427:
	setp.eq.s32 	%p16889, %r6368, 0;
	@%p16889 bra 	$L__BB1_16437;
	and.b32  	%r6373, %r6306, 7;
	setp.lt.u32 	%p16890, %r6368, 8;
	@%p16890 bra 	$L__BB1_16430;
	mul.wide.u32 	%rd14805, %r29653, 4;
	add.s64 	%rd14806, %rd11, %rd14805;
	mov.b32 	%r24967, 0;
	st.local.u32 	[%rd14806], %r24967;
	st.local.u32 	[%rd14806+4], %r24967;
	st.local.u32 	[%rd14806+8], %r24967;
	st.local.u32 	[%rd14806+12], %r24967;
	st.local.u32 	[%rd14806+16], %r24967;
	st.local.u32 	[%rd14806+20], %r24967;
	st.local.u32 	[%rd14806+24], %r24967;
	st.local.u32 	[%rd14806+28], %r24967;
	add.s32 	%r29653, %r29653, 8;
$L__BB1_16430:
	setp.eq.s32 	%p16891, %r6373, 0;
	@%p16891 bra 	$L__BB1_16437;
	and.b32  	%r6376, %r6306, 3;
	setp.lt.u32 	%p16892, %r6373, 4;
	@%p16892 bra 	$L__BB1_16433;
	mul.wide.u32 	%rd14807, %r29653, 4;
	add.s64 	%rd14808, %rd11, %rd14807;
	mov.b32 	%r24968, 0;
	st.local.u32 	[%rd14808], %r24968;
	st.local.u32 	[%rd14808+4], %r24968;
	st.local.u32 	[%rd14808+8], %r24968;
	st.local.u32 	[%rd14808+12], %r24968;
	add.s32 	%r29653, %r29653, 4;
$L__BB1_16433:
	setp.eq.s32 	%p16893, %r6376, 0;
	@%p16893 bra 	$L__BB1_16437;
	mul.wide.u32 	%rd14809, %r29653, 4;
	add.s64 	%rd1975, %rd11, %rd14809;
	mov.b32 	%r24969, 0;
	st.local.u32 	[%rd1975], %r24969;
	setp.eq.s32 	%p16894, %r6376, 1;
	@%p16894 bra 	$L__BB1_16437;
	mov.b32 	%r24970, 0;
	st.local.u32 	[%rd1975+4], %r24970;
	setp.eq.s32 	%p16895, %r6376, 2;
	@%p16895 bra 	$L__BB1_16437;
	mov.b32 	%r24971, 0;
	st.local.u32 	[%rd1975+8], %r24971;
$L__BB1_16437:
	add.s32 	%r24972, %r29877, -1;
	add.s32 	%r6379, %r29876, -1;
	mad.lo.s32 	%r6380, %r24972, %r6306, %r6379;
	mul.wide.s32 	%rd14810, %r6380, 8;
	add.s64 	%rd14811, %rd8, %rd14810;
	ld.local.f64 	%fd23755, [%rd14811];
	abs.f64 	%fd23756, %fd23755;
	setp.geu.f64 	%p16896, %fd23756, 0d41CDCD64FF800000;
	mov.f64 	%fd27847, 0d0000000000000000;
	@%p16896 bra 	$L__BB1_16485;
	mul.wide.u32 	%rd14812, %r29877, 4;
	add.s64 	%rd14813, %rd10, %rd14812;
	st.local.u32 	[%rd14813+-4], %r29876;
	mul.wide.s32 	%rd14814, %r6379, 4;
	add.s64 	%rd14815, %rd11, %rd14814;
	st.local.u32 	[%rd14815], %r29877;
$L__BB1_16439:
	cvt.s64.s32 	%rd14816, %r29877;
	add.s64 	%rd1976, %rd12, %rd14816;
	ld.local.u8 	%rs1134, [%rd1976];
	cvt.u32.u16 	%r24973, %rs1134;
	cvt.s32.s8 	%r24974, %r24973;
	cvt.u32.u16 	%r24975, %rs7069;
	cvt.s32.s8 	%r24976, %r24975;
	add.s32 	%r24977, %r24976, %r24974;
	setp.eq.s32 	%p16897, %r24977, 3;
	@%p16897 bra 	$L__BB1_16441;
	add.s32 	%r24978, %r29877, -1;
	mad.lo.s32 	%r24979, %r24978, %r6306, %r29876;
	add.s32 	%r24980, %r24979, -1;
	mul.wide.s32 	%rd14817, %r24980, 8;
	add.s64 	%rd14818, %rd9, %rd14817;
	mov.b64 	%rd14819, -4616189618054758400;
	st.local.u64 	[%rd14818], %rd14819;
	add.s64 	%rd14820, %rd8, %rd14817;
	mov.b64 	%rd14821, 9218868437227405312;
	st.local.u64 	[%rd14820], %rd14821;
	mov.f64 	%fd27845, 0dBFF0000000000000;
	mov.f64 	%fd27844, 0d7FF0000000000000;
	bra.uni 	$L__BB1_16452;
$L__BB1_16441:
	cvt.s32.s8 	%r24982, %r24973;
	mul.wide.s32 	%rd14822, %r24982, 5;
	cvt.u64.u16 	%rd14823, %rs7069;
	cvt.s64.s8 	%rd1977, %rd14823;
	add.s64 	%rd1978, %rd14822, %rd1977;
	shl.b64 	%rd14824, %rd1978, 3;
	add.s64 	%rd14825, %rd1, %rd14824;
	ld.global.f64 	%fd27845, [%rd14825+45440];
	cvt.s64.s32 	%rd14826, %r29876;
	add.s64 	%rd14827, %rd13, %rd14826;
	ld.local.u8 	%rs6091, [%rd1976+-1];
	cvt.u64.u16 	%rd14828, %rs6091;
	cvt.s64.s8 	%rd1979, %rd14828;
	ld.local.s8 	%rs6092, [%rd14827+-1];
	cvt.u32.u16 	%r24983, %rs6092;
	cvt.u32.u16 	%r24984, %rs7069;
	prmt.b32 	%r24985, %r24984, %r24983, 0x3340U;
	prmt.b32 	%r24986, %r24973, 0, 0x3340U;
	prmt.b32 	%r24987, %r24985, %r24986, 0x5410U;
	cvt.u32.u16 	%r24988, %rs6091;
	cvt.s32.s8 	%r24989, %r24988;
	mov.b32 	%r24990, 334205;
	dp4a.s32.u32 	%r24991, %r24987, %r24990, %r24989;
	mul.wide.s32 	%rd14829, %r24991, 8;
	add.s64 	%rd14830, %rd1, %rd14829;
	ld.global.f64 	%fd23759, [%rd14830+35440];
	add.f64 	%fd23760, %fd27845, %fd23759;
	ld.global.f64 	%fd27844, [%rd14825+45640];
	ld.global.f64 	%fd23761, [%rd14830+40440];
	add.f64 	%fd23762, %fd27844, %fd23761;
	abs.f64 	%fd23763, %fd23762;
	setp.gt.f64 	%p16898, %fd23763, 0d41CDCD64FF800000;
	selp.f64 	%fd7607, 0dBFF0000000000000, %fd23760, %p16898;
	selp.f64 	%fd7608, 0d7FF0000000000000, %fd23762, %p16898;
	cvt.s16.s8 	%rs6093, %rs7069;
	mov.b32 	%r24992, {%rs6093, %rs6092};
	mov.b32 	%r24993, 1305;
	dp2a.lo.s32.u32 	%r24994, %r24992, %r24993, %r24982;
	mul.wide.s32 	%rd14831, %r24994, 8;
	add.s64 	%rd1980, %rd1, %rd14831;
	ld.global.f64 	%fd7609, [%rd1980+21000];
	abs.f64 	%fd23764, %fd7609;
	setp.geu.f64 	%p16899, %fd23764, 0d41CDCD64FF800000;
	@%p16899 bra 	$L__BB1_16445;
	mad.lo.s64 	%rd14835, %rd1977, 24, %rd1978;
	add.s64 	%rd14836, %rd14835, %rd1979;
	shl.b64 	%rd14837, %rd14836, 3;
	add.s64 	%rd1981, %rd1, %rd14837;
	ld.global.f64 	%fd7610, [%rd1981+23000];
	abs.f64 	%fd23779, %fd7610;
	setp.lt.f64 	%p16904, %fd23779, 0d41CDCD64FF800000;
	@%p16904 bra 	$L__BB1_16448;
	ld.global.f64 	%fd23780, [%rd1980+20000];
	add.f64 	%fd23781, %fd27845, %fd23780;
	add.f64 	%fd23782, %fd27844, %fd7609;
	abs.f64 	%fd23783, %fd23782;
	setp.gt.f64 	%p16905, %fd23783, 0d41CDCD64FF800000;
	selp.f64 	%fd27841, 0dBFF0000000000000, %fd23781, %p16905;
	selp.f64 	%fd27842, 0d7FF0000000000000, %fd23782, %p16905;
	add.f64 	%fd23784, %fd27842, 0d4069000000000000;
	add.f64 	%fd23785, %fd27841, 0dC016CCCCCCCCCCCD;
	add.f64 	%fd23786, %fd7411, %fd23785;
	div.rn.f64 	%fd27843, %fd23784, %fd23786;
	abs.f64 	%fd23787, %fd7608;
	setp.geu.f64 	%p16906, %fd23787, 0d41CDCD64FF800000;
	@%p16906 bra 	$L__BB1_16450;
	add.f64 	%fd23788, %fd7608, 0d4069000000000000;
	add.f64 	%fd23789, %fd7607, 0dC016CCCCCCCCCCCD;
	add.f64 	%fd23790, %fd7411, %fd23789;
	div.rn.f64 	%fd23791, %fd23788, %fd23790;
	setp.lt.f64 	%p16907, %fd23791, %fd27843;
	selp.f64 	%fd27841, %fd27841, %fd7607, %p16907;
	selp.f64 	%fd27842, %fd27842, %fd7608, %p16907;
	selp.f64 	%fd27843, %fd27843, %fd23791, %p16907;
	bra.uni 	$L__BB1_16450;
$L__BB1_16445:
	mad.lo.s64 	%rd14832, %rd1977, 24, %rd1978;
	add.s64 	%rd14833, %rd14832, %rd1979;
	shl.b64 	%rd14834, %rd14833, 3;
	add.s64 	%rd1982, %rd1, %rd14834;
	ld.global.f64 	%fd7611, [%rd1982+23000];
	abs.f64 	%fd23766, %fd7611;
	setp.geu.f64 	%p16900, %fd23766, 0d41CDCD64FF800000;
	mov.f64 	%fd27841, %fd7607;
	mov.f64 	%fd27842, %fd7608;
	@%p16900 bra 	$L__BB1_16450;
	ld.global.f64 	%fd23767, [%rd1982+22000];
	add.f64 	%fd23768, %fd27845, %fd23767;
	add.f64 	%fd23769, %fd27844, %fd7611;
	abs.f64 	%fd23770, %fd23769;
	setp.gt.f64 	%p16901, %fd23770, 0d41CDCD64FF800000;
	selp.f64 	%fd27841, 0dBFF0000000000000, %fd23768, %p16901;
	selp.f64 	%fd27842, 0d7FF0000000000000, %fd23769, %p16901;
	add.f64 	%fd23771, %fd27842, 0d4069000000000000;
	add.f64 	%fd23772, %fd27841, 0dC016CCCCCCCCCCCD;
	add.f64 	%fd23773, %fd7411, %fd23772;
	div.rn.f64 	%fd27843, %fd23771, %fd23773;
	abs.f64 	%fd23774, %fd7608;
	setp.geu.f64 	%p16902, %fd23774, 0d41CDCD64FF800000;
	@%p16902 bra 	$L__BB1_16450;
	add.f64 	%fd23775, %fd7608, 0d4069000000000000;
	add.f64 	%fd23776, %fd7607, 0dC016CCCCCCCCCCCD;
	add.f64 	%fd23777, %fd7411, %fd23776;
	div.rn.f64 	%fd23778, %fd23775, %fd23777;
	setp.lt.f64 	%p16903, %fd23778, %fd27843;
	selp.f64 	%fd27841, %fd27841, %fd7607, %p16903;
	selp.f64 	%fd27842, %fd27842, %fd7608, %p16903;
	selp.f64 	%fd27843, %fd27843, %fd23778, %p16903;
	bra.uni 	$L__BB1_16450;
$L__BB1_16448:
	ld.global.f64 	%fd23792, [%rd1980+20000];
	add.f64 	%fd23793, %fd27845, %fd23792;
	ld.global.f64 	%fd23794, [%rd1981+22000];
	add.f64 	%fd23795, %fd23793, %fd23794;
	add.f64 	%fd23796, %fd27844, %fd7609;
	add.f64 	%fd23797, %fd23796, %fd7610;
	abs.f64 	%fd23798, %fd23797;
	setp.gt.f64 	%p16908, %fd23798, 0d41CDCD64FF800000;
	selp.f64 	%fd27841, 0dBFF0000000000000, %fd23795, %p16908;
	selp.f64 	%fd27842, 0d7FF0000000000000, %fd23797, %p16908;
	add.f64 	%fd23799, %fd27842, 0d4069000000000000;
	add.f64 	%fd23800, %fd27841, 0dC016CCCCCCCCCCCD;
	add.f64 	%fd23801, %fd7411, %fd23800;
	div.rn.f64 	%fd27843, %fd23799, %fd23801;
	abs.f64 	%fd23802, %fd7608;
	setp.geu.f64 	%p16909, %fd23802, 0d41CDCD64FF800000;
	@%p16909 bra 	$L__BB1_16450;
	add.f64 	%fd23803, %fd7608, 0d4069000000000000;
	add.f64 	%fd23804, %fd7607, 0dC016CCCCCCCCCCCD;
	add.f64 	%fd23805, %fd7411, %fd23804;
	div.rn.f64 	%fd23806, %fd23803, %fd23805;
	setp.lt.f64 	%p16910, %fd23806, %fd27843;
	selp.f64 	%fd27841, %fd27841, %fd7607, %p16910;
	selp.f64 	%fd27842, %fd27842, %fd7608, %p16910;
	selp.f64 	%fd27843, %fd27843, %fd23806, %p16910;
$L__BB1_16450:
	abs.f64 	%fd23807, %fd27842;
	setp.geu.f64 	%p16911, %fd23807, 0d41CDCD64FF800000;
	@%p16911 bra 	$L__BB1_16452;
	add.f64 	%fd23808, %fd27844, 0d4069000000000000;
	add.f64 	%fd23809, %fd27845, 0dC016CCCCCCCCCCCD;
	add.f64 	%fd23810, %fd7411, %fd23809;
	div.rn.f64 	%fd23811, %fd23808, %fd23810;
	setp.lt.f64 	%p16912, %fd27843, %fd23811;
	selp.f64 	%fd27844, %fd27844, %fd27842, %p16912;
	selp.f64 	%fd27845, %fd27845, %fd27841, %p16912;
$L__BB1_16452:
	add.s32 	%r6383, %r29877, -1;
	mul.lo.s32 	%r6384, %r6383, %r6306;
	add.s32 	%r6385, %r29876, -1;
	add.s32 	%r6386, %r6385, %r6384;
	mul.wide.s32 	%rd14838, %r6386, 8;
	add.s64 	%rd14839, %rd9, %rd14838;
	ld.local.f64 	%fd7637, [%rd14839];
	abs.f64 	%fd7638, %fd7637;
	abs.f64 	%fd23812, %fd27845;
	max.f64 	%fd23814, %fd7638, %fd23812;
	setp.gt.f64 	%p16913, %fd23814, 0d41CDCD64FF800000;
	sub.f64 	%fd23815, %fd7637, %fd27845;
	abs.f64 	%fd23816, %fd23815;
	setp.geu.f64 	%p16914, %fd23816, 0d3EE4F8B588E368F1;
	or.pred  	%p16915, %p16913, %p16914;
	@%p16915 bra 	$L__BB1_17569;
	mul.wide.s32 	%rd14840, %r6386, 8;
	add.s64 	%rd14841, %rd8, %rd14840;
	ld.local.f64 	%fd23818, [%rd14841];
	abs.f64 	%fd23819, %fd23818;
	abs.f64 	%fd23820, %fd27844;
	max.f64 	%fd23822, %fd23819, %fd23820;
	setp.gt.f64 	%p16916, %fd23822, 0d41CDCD64FF800000;
	sub.f64 	%fd23823, %fd23818, %fd27844;
	abs.f64 	%fd23824, %fd23823;
	setp.geu.f64 	%p16917, %fd23824, 0d3EE4F8B588E368F1;
	or.pred  	%p16918, %p16916, %p16917;
	@%p16918 bra 	$L__BB1_17569;
	mul.wide.s32 	%rd14842, %r6380, 8;
	add.s64 	%rd14843, %rd8, %rd14842;
	ld.local.f64 	%fd23827, [%rd14843];
	add.f64 	%fd7639, %fd27839, %fd23827;
	add.s64 	%rd14844, %rd9, %rd14842;
	ld.local.f64 	%fd23828, [%rd14844];
	add.f64 	%fd7640, %fd27840, %fd23828;
	mov.f64 	%fd27846, 0d3FE0000000000000;
	@%p16858 bra 	$L__BB1_16484;
	mov.b32 	%r29680, 0;
	@%p16876 bra 	$L__BB1_16469;
	and.b32  	%r6387, %r6304, 15;
	setp.lt.u32 	%p16921, %r6304, 16;
	mov.b32 	%r29680, 0;
	mov.u32 	%r29664, %r29680;
	@%p16921 bra 	$L__BB1_16459;
	and.b32  	%r29664, %r6304, 2147483632;
	mov.b32 	%r29680, 0;
	mov.u32 	%r29658, %r29680;
$L__BB1_16458:
	.pragma "nounroll";
	mul.wide.u32 	%rd14845, %r29658, 4;
	add.s64 	%rd14846, %rd10, %rd14845;
	ld.local.u32 	%r24999, [%rd14846];
	setp.gt.s32 	%p16922, %r24999, 0;
	selp.u32 	%r25000, 1, 0, %p16922;
	add.s32 	%r25001, %r29680, %r25000;
	ld.local.u32 	%r25002, [%rd14846+4];
	setp.gt.s32 	%p16923, %r25002, 0;
	selp.u32 	%r25003, 1, 0, %p16923;
	add.s32 	%r25004, %r25001, %r25003;
	ld.local.u32 	%r25005, [%rd14846+8];
	setp.gt.s32 	%p16924, %r25005, 0;
	selp.u32 	%r25006, 1, 0, %p16924;
	add.s32 	%r25007, %r25004, %r25006;
	ld.local.u32 	%r25008, [%rd14846+12];
	setp.gt.s32 	%p16925, %r25008, 0;
	selp.u32 	%r25009, 1, 0, %p16925;
	add.s32 	%r25010, %r25007, %r25009;
	ld.local.u32 	%r25011, [%rd14846+16];
	setp.gt.s32 	%p16926, %r25011, 0;
	selp.u32 	%r25012, 1, 0, %p16926;
	add.s32 	%r25013, %r25010, %r25012;
	ld.local.u32 	%r25014, [%rd14846+20];
	setp.gt.s32 	%p16927, %r25014, 0;
	selp.u32 	%r25015, 1, 0, %p16927;
	add.s32 	%r25016, %r25013, %r25015;
	ld.local.u32 	%r25017, [%rd14846+24];
	setp.gt.s32 	%p16928, %r25017, 0;
	selp.u32 	%r25018, 1, 0, %p16928;
	add.s32 	%r25019, %r25016, %r25018;
	ld.local.u32 	%r25020, [%rd14846+28];
	setp.gt.s32 	%p16929, %r25020, 0;
	selp.u32 	%r25021, 1, 0, %p16929;
	add.s32 	%r25022, %r25019, %r25021;
	ld.local.u32 	%r25023, [%rd14846+32];
	setp.gt.s32 	%p16930, %r25023, 0;
	selp.u32 	%r25024, 1, 0, %p16930;
	add.s32 	%r25025, %r25022, %r25024;
	ld.local.u32 	%r25026, [%rd14846+36];
	setp.gt.s32 	%p16931, %r25026, 0;
	selp.u32 	%r25027, 1, 0, %p16931;
	add.s32 	%r25028, %r25025, %r25027;
	ld.local.u32 	%r25029, [%rd14846+40];
	setp.gt.s32 	%p16932, %r25029, 0;
	selp.u32 	%r25030, 1, 0, %p16932;
	add.s32 	%r25031, %r25028, %r25030;
	ld.local.u32 	%r25032, [%rd14846+44];
	setp.gt.s32 	%p16933, %r25032, 0;
	selp.u32 	%r25033, 1, 0, %p16933;
	add.s32 	%r25034, %r25031, %r25033;
	ld.local.u32 	%r25035, [%rd14846+48];
	setp.gt.s32 	%p16934, %r25035, 0;
	selp.u32 	%r25036, 1, 0, %p16934;
	add.s32 	%r25037, %r25034, %r25036;
	ld.local.u32 	%r25038, [%rd14846+52];
	setp.gt.s32 	%p16935, %r25038, 0;
	selp.u32 	%r25039, 1, 0, %p16935;
	add.s32 	%r25040, %r25037, %r25039;
	ld.local.u32 	%r25041, [%rd14846+56];
	setp.gt.s32 	%p16936, %r25041, 0;
	selp.u32 	%r25042, 1, 0, %p16936;
	add.s32 	%r25043, %r25040, %r25042;
	ld.local.u32 	%r25044, [%rd14846+60];
	setp.gt.s32 	%p16937, %r25044, 0;
	selp.u32 	%r25045, 1, 0, %p16937;
	add.s32 	%r29680, %r25043, %r25045;
	add.s32 	%r29658, %r29658, 16;
	setp.ne.s32 	%p16938, %r29658, %r29664;
	@%p16938 bra 	$L__BB1_16458;
$L__BB1_16459:
	setp.eq.s32 	%p16939, %r6387, 0;
	@%p16939 bra 	$L__BB1_16469;
	and.b32  	%r6396, %r6304, 7;
	setp.lt.u32 	%p16940, %r6387, 8;
	@%p16940 bra 	$L__BB1_16462;
	mul.wide.u32 	%rd14847, %r29664, 4;
	add.s64 	%rd14848, %rd10, %rd14847;
	ld.local.u32 	%r25047, [%rd14848];
	setp.gt.s32 	%p16941, %r25047, 0;
	selp.u32 	%r25048, 1, 0, %p16941;
	add.s32 	%r25049, %r29680, %r25048;
	ld.local.u32 	%r25050, [%rd14848+4];
	setp.gt.s32 	%p16942, %r25050, 0;
	selp.u32 	%r25051, 1, 0, %p16942;
	add.s32 	%r25052, %r25049, %r25051;
	ld.local.u32 	%r25053, [%rd14848+8];
	setp.gt.s32 	%p16943, %r25053, 0;
	selp.u32 	%r25054, 1, 0, %p16943;
	add.s32 	%r25055, %r25052, %r25054;
	ld.local.u32 	%r25056, [%rd14848+12];
	setp.gt.s32 	%p16944, %r25056, 0;
	selp.u32 	%r25057, 1, 0, %p16944;
	add.s32 	%r25058, %r25055, %r25057;
	ld.local.u32 	%r25059, [%rd14848+16];
	setp.gt.s32 	%p16945, %r25059, 0;
	selp.u32 	%r25060, 1, 0, %p16945;
	add.s32 	%r25061, %r25058, %r25060;
	ld.local.u32 	%r25062, [%rd14848+20];
	setp.gt.s32 	%p16946, %r25062, 0;
	selp.u32 	%r25063, 1, 0, %p16946;
	add.s32 	%r25064, %r25061, %r25063;
	ld.local.u32 	%r25065, [%rd14848+24];
	setp.gt.s32 	%p16947, %r25065, 0;
	selp.u32 	%r25066, 1, 0, %p16947;
	add.s32 	%r25067, %r25064, %r25066;
	ld.local.u32 	%r25068, [%rd14848+28];
	setp.gt.s32 	%p16948, %r25068, 0;
	selp.u32 	%r25069, 1, 0, %p16948;
	add.s32 	%r29680, %r25067, %r25069;
	add.s32 	%r29664, %r29664, 8;
$L__BB1_16462:
	setp.eq.s32 	%p16949, %r6396, 0;
	@%p16949 bra 	$L__BB1_16469;
	and.b32  	%r6402, %r6304, 3;
	setp.lt.u32 	%p16950, %r6396, 4;
	@%p16950 bra 	$L__BB1_16465;
	mul.wide.u32 	%rd14849, %r29664, 4;
	add.s64 	%rd14850, %rd10, %rd14849;
	ld.local.u32 	%r25071, [%rd14850];
	setp.gt.s32 	%p16951, %r25071, 0;
	selp.u32 	%r25072, 1, 0, %p16951;
	add.s32 	%r25073, %r29680, %r25072;
	ld.local.u32 	%r25074, [%rd14850+4];
	setp.gt.s32 	%p16952, %r25074, 0;
	selp.u32 	%r25075, 1, 0, %p16952;
	add.s32 	%r25076, %r25073, %r25075;
	ld.local.u32 	%r25077, [%rd14850+8];
	setp.gt.s32 	%p16953, %r25077, 0;
	selp.u32 	%r25078, 1, 0, %p16953;
	add.s32 	%r25079, %r25076, %r25078;
	ld.local.u32 	%r25080, [%rd14850+12];
	setp.gt.s32 	%p16954, %r25080, 0;
	selp.u32 	%r25081, 1, 0, %p16954;
	add.s32 	%r29680, %r25079, %r25081;
	add.s32 	%r29664, %r29664, 4;
$L__BB1_16465:
	setp.eq.s32 	%p16955, %r6402, 0;
	@%p16955 bra 	$L__BB1_16469;
	mul.wide.u32 	%rd14851, %r29664, 4;
	add.s64 	%rd1983, %rd10, %rd14851;
	ld.local.u32 	%r25082, [%rd1983];
	setp.gt.s32 	%p16956, %r25082, 0;
	selp.u32 	%r25083, 1, 0, %p16956;
	add.s32 	%r29680, %r29680, %r25083;
	setp.eq.s32 	%p16957, %r6402, 1;
	@%p16957 bra 	$L__BB1_16469;
	ld.local.u32 	%r25084, [%rd1983+4];
	setp.gt.s32 	%p16958, %r25084, 0;
	selp.u32 	%r25085, 1, 0, %p16958;
	add.s32 	%r29680, %r29680, %r25085;
	setp.eq.s32 	%p16959, %r6402, 2;
	@%p16959 bra 	$L__BB1_16469;
	ld.local.u32 	%r25086, [%rd1983+8];
	setp.gt.s32 	%p16960, %r25086, 0;
	selp.u32 	%r25087, 1, 0, %p16960;
	add.s32 	%r29680, %r29680, %r25087;
$L__BB1_16469:
	@%p16834 bra 	$L__BB1_16483;
	and.b32  	%r6412, %r6306, 15;
	setp.lt.u32 	%p16962, %r6306, 16;
	mov.b32 	%r29676, 0;
	@%p16962 bra 	$L__BB1_16473;
	and.b32  	%r29676, %r6306, 2147483632;
	mov.b32 	%r29670, 0;
$L__BB1_16472:
	.pragma "nounroll";
	mul.wide.u32 	%rd14852, %r29670, 4;
	add.s64 	%rd14853, %rd11, %rd14852;
	ld.local.u32 	%r25091, [%rd14853];
	setp.gt.s32 	%p16963, %r25091, 0;
	selp.u32 	%r25092, 1, 0, %p16963;
	add.s32 	%r25093, %r29680, %r25092;
	ld.local.u32 	%r25094, [%rd14853+4];
	setp.gt.s32 	%p16964, %r25094, 0;
	selp.u32 	%r25095, 1, 0, %p16964;
	add.s32 	%r25096, %r25093, %r25095;
	ld.local.u32 	%r25097, [%rd14853+8];
	setp.gt.s32 	%p16965, %r25097, 0;
	selp.u32 	%r25098, 1, 0, %p16965;
	add.s32 	%r25099, %r25096, %r25098;
	ld.local.u32 	%r25100, [%rd14853+12];
	setp.gt.s32 	%p16966, %r25100, 0;
	selp.u32 	%r25101, 1, 0, %p16966;
	add.s32 	%r25102, %r25099, %r25101;
	ld.local.u32 	%r25103, [%rd14853+16];
	setp.gt.s32 	%p16967, %r25103, 0;
	selp.u32 	%r25104, 1, 0, %p16967;
	add.s32 	%r25105, %r25102, %r25104;
	ld.local.u32 	%r25106, [%rd14853+20];
	setp.gt.s32 	%p16968, %r25106, 0;
	selp.u32 	%r25107, 1, 0, %p16968;
	add.s32 	%r25108, %r25105, %r25107;
	ld.local.u32 	%r25109, [%rd14853+24];
	setp.gt.s32 	%p16969, %r25109, 0;
	selp.u32 	%r25110, 1, 0, %p16969;
	add.s32 	%r25111, %r25108, %r25110;
	ld.local.u32 	%r25112, [%rd14853+28];
	setp.gt.s32 	%p16970, %r25112, 0;
	selp.u32 	%r25113, 1, 0, %p16970;
	add.s32 	%r25114, %r25111, %r25113;
	ld.local.u32 	%r25115, [%rd14853+32];
	setp.gt.s32 	%p16971, %r25115, 0;
	selp.u32 	%r25116, 1, 0, %p16971;
	add.s32 	%r25117, %r25114, %r25116;
	ld.local.u32 	%r25118, [%rd14853+36];
	setp.gt.s32 	%p16972, %r25118, 0;
	selp.u32 	%r25119, 1, 0, %p16972;
	add.s32 	%r25120, %r25117, %r25119;
	ld.local.u32 	%r25121, [%rd14853+40];
	setp.gt.s32 	%p16973, %r25121, 0;
	selp.u32 	%r25122, 1, 0, %p16973;
	add.s32 	%r25123, %r25120, %r25122;
	ld.local.u32 	%r25124, [%rd14853+44];
	setp.gt.s32 	%p16974, %r25124, 0;
	selp.u32 	%r25125, 1, 0, %p16974;
	add.s32 	%r25126, %r25123, %r25125;
	ld.local.u32 	%r25127, [%rd14853+48];
	setp.gt.s32 	%p16975, %r25127, 0;
	selp.u32 	%r25128, 1, 0, %p16975;
	add.s32 	%r25129, %r25126, %r25128;
	ld.local.u32 	%r25130, [%rd14853+52];
	setp.gt.s32 	%p16976, %r25130, 0;
	selp.u32 	%r25131, 1, 0, %p16976;
	add.s32 	%r25132, %r25129, %r25131;
	ld.local.u32 	%r25133, [%rd14853+56];
	setp.gt.s32 	%p16977, %r25133, 0;
	selp.u32 	%r25134, 1, 0, %p16977;
	add.s32 	%r25135, %r25132, %r25134;
	ld.local.u32 	%r25136, [%rd14853+60];
	setp.gt.s32 	%p16978, %r25136, 0;
	selp.u32 	%r25137, 1, 0, %p16978;
	add.s32 	%r29680, %r25135, %r25137;
	add.s32 	%r29670, %r29670, 16;
	setp.ne.s32 	%p16979, %r29670, %r29676;
	@%p16979 bra 	$L__BB1_16472;
$L__BB1_16473:
	setp.eq.s32 	%p16980, %r6412, 0;
	@%p16980 bra 	$L__BB1_16483;
	and.b32  	%r6421, %r6306, 7;
	setp.lt.u32 	%p16981, %r6412, 8;
	@%p16981 bra 	$L__BB1_16476;
	mul.wide.u32 	%rd14854, %r29676, 4;
	add.s64 	%rd14855, %rd11, %rd14854;
	ld.local.u32 	%r25139, [%rd14855];
	setp.gt.s32 	%p16982, %r25139, 0;
	selp.u32 	%r25140, 1, 0, %p16982;
	add.s32 	%r25141, %r29680, %r25140;
	ld.local.u32 	%r25142, [%rd14855+4];
	setp.gt.s32 	%p16983, %r25142, 0;
	selp.u32 	%r25143, 1, 0, %p16983;
	add.s32 	%r25144, %r25141, %r25143;
	ld.local.u32 	%r25145, [%rd14855+8];
	setp.gt.s32 	%p16984, %r25145, 0;
	selp.u32 	%r25146, 1, 0, %p16984;
	add.s32 	%r25147, %r25144, %r25146;
	ld.local.u32 	%r25148, [%rd14855+12];
	setp.gt.s32 	%p16985, %r25148, 0;
	selp.u32 	%r25149, 1, 0, %p16985;
	add.s32 	%r25150, %r25147, %r25149;
	ld.local.u32 	%r25151, [%rd14855+16];
	setp.gt.s32 	%p16986, %r25151, 0;
	selp.u32 	%r25152, 1, 0, %p16986;
	add.s32 	%r25153, %r25150, %r25152;
	ld.local.u32 	%r25154, [%rd14855+20];
	setp.gt.s32 	%p16987, %r25154, 0;
	selp.u32 	%r25155, 1, 0, %p16987;
	add.s32 	%r25156, %r25153, %r25155;
	ld.local.u32 	%r25157, [%rd14855+24];
	setp.gt.s32 	%p16988, %r25157, 0;
	selp.u32 	%r25158, 1, 0, %p16988;
	add.s32 	%r25159, %r25156, %r25158;
	ld.local.u32 	%r25160, [%rd14855+28];
	setp.gt.s32 	%p16989, %r25160, 0;
	selp.u32 	%r25161, 1, 0, %p16989;
	add.s32 	%r29680, %r25159, %r25161;
	add.s32 	%r29676, %r29676, 8;
$L__BB1_16476:
	setp.eq.s32 	%p16990, %r6421, 0;
	@%p16990 bra 	$L__BB1_16483;
	and.b32  	%r6427, %r6306, 3;
	setp.lt.u32 	%p16991, %r6421, 4;
	@%p16991 bra 	$L__BB1_16479;
	mul.wide.u32 	%rd14856, %r29676, 4;
	add.s64 	%rd14857, %rd11, %rd14856;
	ld.local.u32 	%r25163, [%rd14857];
	setp.gt.s32 	%p16992, %r25163, 0;
	selp.u32 	%r25164, 1, 0, %p16992;
	add.s32 	%r25165, %r29680, %r25164;
	ld.local.u32 	%r25166, [%rd14857+4];
	setp.gt.s32 	%p16993, %r25166, 0;
	selp.u32 	%r25167, 1, 0, %p16993;
	add.s32 	%r25168, %r25165, %r25167;
	ld.local.u32 	%r25169, [%rd14857+8];
	setp.gt.s32 	%p16994, %r25169, 0;
	selp.u32 	%r25170, 1, 0, %p16994;
	add.s32 	%r25171, %r25168, %r25170;
	ld.local.u32 	%r25172, [%rd14857+12];
	setp.gt.s32 	%p16995, %r25172, 0;
	selp.u32 	%r25173, 1, 0, %p16995;
	add.s32 	%r29680, %r25171, %r25173;
	add.s32 	%r29676, %r29676, 4;
$L__BB1_16479:
	setp.eq.s32 	%p16996, %r6427, 0;
	@%p16996 bra 	$L__BB1_16483;
	mul.wide.u32 	%rd14858, %r29676, 4;
	add.s64 	%rd1984, %rd11, %rd14858;
	ld.local.u32 	%r25174, [%rd1984];
	setp.gt.s32 	%p16997, %r25174, 0;
	selp.u32 	%r25175, 1, 0, %p16997;
	add.s32 	%r29680, %r29680, %r25175;
	setp.eq.s32 	%p16998, %r6427, 1;
	@%p16998 bra 	$L__BB1_16483;
	ld.local.u32 	%r25176, [%rd1984+4];
	setp.gt.s32 	%p16999, %r25176, 0;
	selp.u32 	%r25177, 1, 0, %p16999;
	add.s32 	%r29680, %r29680, %r25177;
	setp.eq.s32 	%p17000, %r6427, 2;
	@%p17000 bra 	$L__BB1_16483;
	ld.local.u32 	%r25178, [%rd1984+8];
	setp.gt.s32 	%p17001, %r25178, 0;
	selp.u32 	%r25179, 1, 0, %p17001;
	add.s32 	%r29680, %r29680, %r25179;
$L__BB1_16483:
	shr.u32 	%r25180, %r29680, 1;
	add.s32 	%r25181, %r25180, -1;
	cvt.rn.f64.s32 	%fd23829, %r25181;
	add.f64 	%fd23830, %fd7640, 0dC016CCCCCCCCCCCD;
	fma.rn.f64 	%fd23831, %fd23829, 0dBFE0A2B1704FF434, %fd23830;
	add.f64 	%fd23832, %fd7411, %fd23831;
	add.f64 	%fd23833, %fd7639, 0d4069000000000000;
	div.rn.f64 	%fd23834, %fd23833, %fd23832;
	add.f64 	%fd23835, %fd23834, 0dC071126666666666;
	fma.rn.f64 	%fd27846, %fd23835, 0d4059000000000000, 0d3FE0000000000000;
$L__BB1_16484:
	cvt.rzi.s32.f64 	%r25182, %fd27846;
	cvt.rn.f64.s32 	%fd23836, %r25182;
	div.rn.f64 	%fd27847, %fd23836, 0d4059000000000000;
$L__BB1_16485:
	ld.param.f32 	%f846, [_Z16candidate_primerPcPiS0_S0_PfS1_S1_iffiiPdS_S0__param_9];
	add.f32 	%f780, %f846, 0fC1200000;
	cvt.f64.f32 	%fd23837, %f780;
	setp.leu.f64 	%p17002, %fd27847, %fd23837;
	selp.u32 	%r29625, 1, 0, %p17002;
$L__BB1_16486:
	ld.param.u32 	%r26889, [_Z16candidate_primerPcPiS0_S0_PfS1_S1_iffiiPdS_S0__param_11];
	setp.eq.s32 	%p17003, %r26889, 0;
	setp.eq.s32 	%p17004, %r29625, 0;
	or.pred  	%p17005, %p17003, %p17004;
	@%p17005 bra 	$L__BB1_16488;
	ld.param.u64 	%rd15925, [_Z16candidate_primerPcPiS0_S0_PfS1_S1_iffiiPdS_S0__param_14];
	ld.param.u64 	%rd15909, [_Z16candidate_primerPcPiS0_S0_PfS1_S1_iffiiPdS_S0__param_13];
	ld.param.u64 	%rd15893, [_Z16candidate_primerPcPiS0_S0_PfS1_S1_iffiiPdS_S0__param_12];
	ld.param.f32 	%f847, [_Z16candidate_primerPcPiS0_S0_PfS1_S1_iffiiPdS_S0__param_9];
	add.u64 	%rd14859, %SP, 10254;
	{ // callseq 14, 0
	.param .b64 param0;
	st.param.b64 	[param0], %rd14859;
	.param .b64 param1;
	st.param.b64 	[param1], %rd14859;
	.param .b32 param2;
	st.param.b32 	[param2], 4;
	.param .b64 param3;
	st.param.b64 	[param3], %rd15893;
	.param .b64 param4;
	st.param.b64 	[param4], %rd15909;
	.param .b64 param5;
	st.param.b64 	[param5], %rd15925;
	.param .b64 retval0;
	call.uni (retval0), 
	_Z4thalPcS_iPdS_Pi, 
	(
	param0, 
	param1, 
	param2, 
	param3, 
	param4, 
	param5
	);
	ld.param.f64 	%fd23838, [retval0];
	} // callseq 14
	add.f32 	%f781, %f847, 0fC1200000;
	cvt.f64.f32 	%fd23840, %f781;
	setp.leu.f64 	%p17006, %fd23838, %fd23840;
	selp.u32 	%r29625, 1, 0, %p17006;
$L__BB1_16488:
	setp.eq.s32 	%p17007, %r29625, 0;
	@%p17007 bra 	$L__BB1_16490;
	ld.param.u64 	%rd15835, [_Z16candidate_primerPcPiS0_S0_PfS1_S1_iffiiPdS_S0__param_2];
	cvta.to.global.u64 	%rd14860, %rd15835;
	shl.b32 	%r25184, %r26893, 3;
	mul.wide.s32 	%rd14861, %r25184, 4;
	add.s64 	%rd14862, %rd14860, %rd14861;
	mov.b32 	%r25185, 1;
	st.global.u32 	[%rd14862+28], %r25185;
$L__BB1_16490:
	add.u64 	%rd1985, %SPL, 10284;
	add.u64 	%rd1986, %SPL, 10254;
	ld.local.u8 	%rs6094, [%rd1986+24];
	setp.eq.s16 	%p17008, %rs6094, 65;
	@%p17008 bra 	$L__BB1_16496;
	setp.eq.s16 	%p17009, %rs6094, 67;
	@%p17009 bra 	$L__BB1_16494;
	setp.eq.s16 	%p17010, %rs6094, 84;
	@%p17010 bra 	$L__BB1_16495;
	mov.b16 	%rs7070, 67;
	st.local.u8 	[%rd1985], %rs7070;
	mov.b32 	%r29683, 2;
	bra.uni 	$L__BB1_16497;
$L__BB1_16494:
	mov.b16 	%rs7070, 71;
	st.local.u8 	[%rd1985], %rs7070;
	mov.b32 	%r29683, 3;
	bra.uni 	$L__BB1_16497;
$L__BB1_16495:
	mov.b16 	%rs7070, 65;
	st.local.u8 	[%rd1985], %rs7070;
	mov.b32 	%r29683, 3;
	bra.uni 	$L__BB1_16497;
$L__BB1_16496:
	mov.b16 	%rs7070, 84;
	st.local.u8 	[%rd1985], %rs7070;
	mov.b32 	%r29683, 3;
$L__BB1_16497:
	ld.local.u8 	%rs6099, [%rd1986+23];
	setp.eq.s16 	%p17011, %rs6099, 65;
	@%p17011 bra 	$L__BB1_16503;
	setp.eq.s16 	%p17012, %rs6099, 67;
	@%p17012 bra 	$L__BB1_16501;
	setp.eq.s16 	%p17013, %rs6099, 84;
	@%p17013 bra 	$L__BB1_16502;
	mov.b16 	%rs7071, 67;
	st.local.u8 	[%rd1985+1], %rs7071;
	mov.b32 	%r29684, 2;
	bra.uni 	$L__BB1_16504;
$L__BB1_16501:
	mov.b16 	%rs7071, 71;
	st.local.u8 	[%rd1985+1], %rs7071;
	mov.b32 	%r29684, 3;
	bra.uni 	$L__BB1_16504;
$L__BB1_16502:
	mov.b16 	%rs7071, 65;
	st.local.u8 	[%rd1985+1], %rs7071;
	mov.b32 	%r29684, 3;
	bra.uni 	$L__BB1_16504;
$L__BB1_16503:
	mov.b16 	%rs7071, 84;
	st.local.u8 	[%rd1985+1], %rs7071;
	mov.b32 	%r29684, 3;
$L__BB1_16504:
	ld.local.u8 	%rs6104, [%rd1986+22];
	setp.eq.s16 	%p17014, %rs6104, 65;
	@%p17014 bra 	$L__BB1_16510;
	setp.eq.s16 	%p17015, %rs6104, 67;
	@%p17015 bra 	$L__BB1_16508;
	setp.eq.s16 	%p17016, %rs6104, 84;
	@%p17016 bra 	$L__BB1_16509;
	mov.b16 	%rs7072, 67;
	st.local.u8 	[%rd1985+2], %rs7072;
	mov.b32 	%r29685, 2;
	bra.uni 	$L__BB1_16511;
$L__BB1_16508:
	mov.b16 	%rs7072, 71;
	st.local.u8 	[%rd1985+2], %rs7072;
	mov.b32 	%r29685, 3;
	bra.uni 	$L__BB1_16511;
$L__BB1_16509:
	mov.b16 	%rs7072, 65;
	st.local.u8 	[%rd1985+2], %rs7072;
	mov.b32 	%r29685, 3;
	bra.uni 	$L__BB1_16511;
$L__BB1_16510:
	mov.b16 	%rs7072, 84;
	st.local.u8 	[%rd1985+2], %rs7072;
	mov.b32 	%r29685, 3;
$L__BB1_16511:
	ld.local.u8 	%rs6109, [%rd1986+21];
	setp.eq.s16 	%p17017, %rs6109, 65;
	@%p17017 bra 	$L__BB1_16517;
	setp.eq.s16 	%p17018, %rs6109, 67;
	@%p17018 bra 	$L__BB1_16515;
	setp.eq.s16 	%p17019, %rs6109, 84;
	@%p17019 bra 	$L__BB1_16516;
	mov.b16 	%rs7073, 67;
	st.local.u8 	[%rd1985+3], %rs7073;
	mov.b32 	%r29686, 2;
	bra.uni 	$L__BB1_16518;
$L__BB1_16515:
	mov.b16 	%rs7073, 71;
	st.local.u8 	[%rd1985+3], %rs7073;
	mov.b32 	%r29686, 3;
	bra.uni 	$L__BB1_16518;
$L__BB1_16516:
	mov.b16 	%rs7073, 65;
	st.local.u8 	[%rd1985+3], %rs7073;
	mov.b32 	%r29686, 3;
	bra.uni 	$L__BB1_16518;
$L__BB1_16517:
	mov.b16 	%rs7073, 84;
	st.local.u8 	[%rd1985+3], %rs7073;
	mov.b32 	%r29686, 3;
$L__BB1_16518:
	ld.local.u8 	%rs6114, [%rd1986+20];
	setp.eq.s16 	%p17020, %rs6114, 65;
	@%p17020 bra 	$L__BB1_16524;
	setp.eq.s16 	%p17021, %rs6114, 67;
	@%p17021 bra 	$L__BB1_16522;
	setp.eq.s16 	%p17022, %rs6114, 84;
	@%p17022 bra 	$L__BB1_16523;
	mov.b16 	%rs7074, 67;
	st.local.u8 	[%rd1985+4], %rs7074;
	mov.b32 	%r29687, 2;
	bra.uni 	$L__BB1_16525;
$L__BB1_16522:
	mov.b16 	%rs7074, 71;
	st.local.u8 	[%rd1985+4], %rs7074;
	mov.b32 	%r29687, 3;
	bra.uni 	$L__BB1_16525;
$L__BB1_16523:
	mov.b16 	%rs7074, 65;
	st.local.u8 	[%rd1985+4], %rs7074;
	mov.b32 	%r29687, 3;
	bra.uni 	$L__BB1_16525;
$L__BB1_16524:
	mov.b16 	%rs7074, 84;
	st.local.u8 	[%rd1985+4], %rs7074;
	mov.b32 	%r29687, 3;
$L__BB1_16525:
	ld.local.u8 	%rs6119, [%rd1986+19];
	setp.eq.s16 	%p17023, %rs6119, 65;
	@%p17023 bra 	$L__BB1_16531;
	setp.eq.s16 	%p17024, %rs6119, 67;
	@%p17024 bra 	$L__BB1_16529;
	setp.eq.s16 	%p17025, %rs6119, 84;
	@%p17025 bra 	$L__BB1_16530;
	mov.b16 	%rs7075, 67;
	st.local.u8 	[%rd1985+5], %rs7075;
	mov.b32 	%r29688, 2;
	bra.uni 	$L__BB1_16532;
$L__BB1_16529:
	mov.b16 	%rs7075, 71;
	st.local.u8 	[%rd1985+5], %rs7075;
	mov.b32 	%r29688, 3;
	bra.uni 	$L__BB1_16532;
$L__BB1_16530:
	mov.b16 	%rs7075, 65;
	st.local.u8 	[%rd1985+5], %rs7075;
	mov.b32 	%r29688, 3;
	bra.uni 	$L__BB1_16532;
$L__BB1_16531:
	mov.b16 	%rs7075, 84;
	st.local.u8 	[%rd1985+5], %rs7075;
	mov.b32 	%r29688, 3;
$L__BB1_16532:
	ld.local.u8 	%rs6124, [%rd1986+18];
	setp.eq.s16 	%p17026, %rs6124, 65;
	@%p17026 bra 	$L__BB1_16538;
	setp.eq.s16 	%p17027, %rs6124, 67;
	@%p17027 bra 	$L__BB1_16536;
	setp.eq.s16 	%p17028, %rs6124, 84;
	@%p17028 bra 	$L__BB1_16537;
	mov.b16 	%rs6128, 67;
	st.local.u8 	[%rd1985+6], %rs6128;
	bra.uni 	$L__BB1_16539;
$L__BB1_16536:
	mov.b16 	%rs6125, 71;
	st.local.u8 	[%rd1985+6], %rs6125;
	bra.uni 	$L__BB1_16539;
$L__BB1_16537:
	mov.b16 	%rs6126, 65;
	st.local.u8 	[%rd1985+6], %rs6126;
	bra.uni 	$L__BB1_16539;
$L__BB1_16538:
	mov.b16 	%rs6127, 84;
	st.local.u8 	[%rd1985+6], %rs6127;
$L__BB1_16539:
	ld.local.u8 	%rs6129, [%rd1986+17];
	setp.eq.s16 	%p17029, %rs6129, 65;
	@%p17029 bra 	$L__BB1_16545;
	setp.eq.s16 	%p17030, %rs6129, 67;
	@%p17030 bra 	$L__BB1_16543;
	setp.eq.s16 	%p17031, %rs6129, 84;
	@%p17031 bra 	$L__BB1_16544;
	mov.b16 	%rs6133, 67;
	st.local.u8 	[%rd1985+7], %rs6133;
	bra.uni 	$L__BB1_16546;
$L__BB1_16543:
	mov.b16 	%rs6130, 71;
	st.local.u8 	[%rd1985+7], %rs6130;
	bra.uni 	$L__BB1_16546;
$L__BB1_16544:
	mov.b16 	%rs6131, 65;
	st.local.u8 	[%rd1985+7], %rs6131;
	bra.uni 	$L__BB1_16546;
$L__BB1_16545:
	mov.b16 	%rs6132, 84;
	st.local.u8 	[%rd1985+7], %rs6132;
$L__BB1_16546:
	ld.local.u8 	%rs6134, [%rd1986+16];
	setp.eq.s16 	%p17032, %rs6134, 65;
	@%p17032 bra 	$L__BB1_16552;
	setp.eq.s16 	%p17033, %rs6134, 67;
	@%p17033 bra 	$L__BB1_16550;
	setp.eq.s16 	%p17034, %rs6134, 84;
	@%p17034 bra 	$L__BB1_16551;
	mov.b16 	%rs6138, 67;
	st.local.u8 	[%rd1985+8], %rs6138;
	bra.uni 	$L__BB1_16553;
$L__BB1_16550:
	mov.b16 	%rs6135, 71;
	st.local.u8 	[%rd1985+8], %rs6135;
	bra.uni 	$L__BB1_16553;
$L__BB1_16551:
	mov.b16 	%rs6136, 65;
	st.local.u8 	[%rd1985+8], %rs6136;
	bra.uni 	$L__BB1_16553;
$L__BB1_16552:
	mov.b16 	%rs6137, 84;
	st.local.u8 	[%rd1985+8], %rs6137;
$L__BB1_16553:
	ld.local.u8 	%rs6139, [%rd1986+15];
	setp.eq.s16 	%p17035, %rs6139, 65;
	@%p17035 bra 	$L__BB1_16559;
	setp.eq.s16 	%p17036, %rs6139, 67;
	@%p17036 bra 	$L__BB1_16557;
	setp.eq.s16 	%p17037, %rs6139, 84;
	@%p17037 bra 	$L__BB1_16558;
	mov.b16 	%rs6143, 67;
	st.local.u8 	[%rd1985+9], %rs6143;
	bra.uni 	$L__BB1_16560;
$L__BB1_16557:
	mov.b16 	%rs6140, 71;
	st.local.u8 	[%rd1985+9], %rs6140;
	bra.uni 	$L__BB1_16560;
$L__BB1_16558:
	mov.b16 	%rs6141, 65;
	st.local.u8 	[%rd1985+9], %rs6141;
	bra.uni 	$L__BB1_16560;
$L__BB1_16559:
	mov.b16 	%rs6142, 84;
	st.local.u8 	[%rd1985+9], %rs6142;
$L__BB1_16560:
	ld.local.u8 	%rs6144, [%rd1986+14];
	setp.eq.s16 	%p17038, %rs6144, 65;
	@%p17038 bra 	$L__BB1_16566;
	setp.eq.s16 	%p17039, %rs6144, 67;
	@%p17039 bra 	$L__BB1_16564;
	setp.eq.s16 	%p17040, %rs6144, 84;
	@%p17040 bra 	$L__BB1_16565;
	mov.b16 	%rs6148, 67;
	st.local.u8 	[%rd1985+10], %rs6148;
	bra.uni 	$L__BB1_16567;
$L__BB1_16564:
	mov.b16 	%rs6145, 71;
	st.local.u8 	[%rd1985+10], %rs6145;
	bra.uni 	$L__BB1_16567;
$L__BB1_16565:
	mov.b16 	%rs6146, 65;
	st.local.u8 	[%rd1985+10], %rs6146;
	bra.uni 	$L__BB1_16567;
$L__BB1_16566:
	mov.b16 	%rs6147, 84;
	st.local.u8 	[%rd1985+10], %rs6147;
$L__BB1_16567:
	ld.local.u8 	%rs6149, [%rd1986+13];
	setp.eq.s16 	%p17041, %rs6149, 65;
	@%p17041 bra 	$L__BB1_16573;
	setp.eq.s16 	%p17042, %rs6149, 67;
	@%p17042 bra 	$L__BB1_16571;
	setp.eq.s16 	%p17043, %rs6149, 84;
	@%p17043 bra 	$L__BB1_16572;
	mov.b16 	%rs6153, 67;
	st.local.u8 	[%rd1985+11], %rs6153;
	bra.uni 	$L__BB1_16574;
$L__BB1_16571:
	mov.b16 	%rs6150, 71;
	st.local.u8 	[%rd1985+11], %rs6150;
	bra.uni 	$L__BB1_16574;
$L__BB1_16572:
	mov.b16 	%rs6151, 65;
	st.local.u8 	[%rd1985+11], %rs6151;
	bra.uni 	$L__BB1_16574;
$L__BB1_16573:
	mov.b16 	%rs6152, 84;
	st.local.u8 	[%rd1985+11], %rs6152;
$L__BB1_16574:
	ld.local.u8 	%rs6154, [%rd1986+12];
	setp.eq.s16 	%p17044, %rs6154, 65;
	@%p17044 bra 	$L__BB1_16580;
	setp.eq.s16 	%p17045, %rs6154, 67;
	@%p17045 bra 	$L__BB1_16578;
	setp.eq.s16 	%p17046, %rs6154, 84;
	@%p17046 bra 	$L__BB1_16579;
	mov.b16 	%rs6158, 67;
	st.local.u8 	[%rd1985+12], %rs6158;
	bra.uni 	$L__BB1_16581;
$L__BB1_16578:
	mov.b16 	%rs6155, 71;
	st.local.u8 	[%rd1985+12], %rs6155;
	bra.uni 	$L__BB1_16581;
$L__BB1_16579:
	mov.b16 	%rs6156, 65;
	st.local.u8 	[%rd1985+12], %rs6156;
	bra.uni 	$L__BB1_16581;
$L__BB1_16580:
	mov.b16 	%rs6157, 84;
	st.local.u8 	[%rd1985+12], %rs6157;
$L__BB1_16581:
	ld.local.u8 	%rs6159, [%rd1986+11];
	setp.eq.s16 	%p17047, %rs6159, 65;
	@%p17047 bra 	$L__BB1_16587;
	setp.eq.s16 	%p17048, %rs6159, 67;
	@%p17048 bra 	$L__BB1_16585;
	setp.eq.s16 	%p17049, %rs6159, 84;
	@%p17049 bra 	$L__BB1_16586;
	mov.b16 	%rs6163, 67;
	st.local.u8 	[%rd1985+13], %rs6163;
	bra.uni 	$L__BB1_16588;
$L__BB1_16585:
	mov.b16 	%rs6160, 71;
	st.local.u8 	[%rd1985+13], %rs6160;
	bra.uni 	$L__BB1_16588;
$L__BB1_16586:
	mov.b16 	%rs6161, 65;
	st.local.u8 	[%rd1985+13], %rs6161;
	bra.uni 	$L__BB1_16588;
$L__BB1_16587:
	mov.b16 	%rs6162, 84;
	st.local.u8 	[%rd1985+13], %rs6162;
$L__BB1_16588:
	ld.local.u8 	%rs6164, [%rd1986+10];
	setp.eq.s16 	%p17050, %rs6164, 65;
	@%p17050 bra 	$L__BB1_16594;
	setp.eq.s16 	%p17051, %rs6164, 67;
	@%p17051 bra 	$L__BB1_16592;
	setp.eq.s16 	%p17052, %rs6164, 84;
	@%p17052 bra 	$L__BB1_16593;
	mov.b16 	%rs6168, 67;
	st.local.u8 	[%rd1985+14], %rs6168;
	bra.uni 	$L__BB1_16595;
$L__BB1_16592:
	mov.b16 	%rs6165, 71;
	st.local.u8 	[%rd1985+14], %rs6165;
	bra.uni 	$L__BB1_16595;
$L__BB1_16593:
	mov.b16 	%rs6166, 65;
	st.local.u8 	[%rd1985+14], %rs6166;
	bra.uni 	$L__BB1_16595;
$L__BB1_16594:
	mov.b16 	%rs6167, 84;
	st.local.u8 	[%rd1985+14], %rs6167;
$L__BB1_16595:
	ld.local.u8 	%rs6169, [%rd1986+9];
	setp.eq.s16 	%p17053, %rs6169, 65;
	@%p17053 bra 	$L__BB1_16601;
	setp.eq.s16 	%p17054, %rs6169, 67;
	@%p17054 bra 	$L__BB1_16599;
	setp.eq.s16 	%p17055, %rs6169, 84;
	@%p17055 bra 	$L__BB1_16600;
	mov.b16 	%rs6173, 67;
	st.local.u8 	[%rd1985+15], %rs6173;
	bra.uni 	$L__BB1_16602;
$L__BB1_16599:
	mov.b16 	%rs6170, 71;
	st.local.u8 	[%rd1985+15], %rs6170;
	bra.uni 	$L__BB1_16602;
$L__BB1_16600:
	mov.b16 	%rs6171, 65;
	st.local.u8 	[%rd1985+15], %rs6171;
	bra.uni 	$L__BB1_16602;
$L__BB1_16601:
	mov.b16 	%rs6172, 84;
	st.local.u8 	[%rd1985+15], %rs6172;
$L__BB1_16602:
	ld.local.u8 	%rs6174, [%rd1986+8];
	setp.eq.s16 	%p17056, %rs6174, 65;
	@%p17056 bra 	$L__BB1_16608;
	setp.eq.s16 	%p17057, %rs6174, 67;
	@%p17057 bra 	$L__BB1_16606;
	setp.eq.s16 	%p17058, %rs6174, 84;
	@%p17058 bra 	$L__BB1_16607;
	mov.b16 	%rs6178, 67;
	st.local.u8 	[%rd1985+16], %rs6178;
	bra.uni 	$L__BB1_16609;
$L__BB1_16606:
	mov.b16 	%rs6175, 71;
	st.local.u8 	[%rd1985+16], %rs6175;
	bra.uni 	$L__BB1_16609;
$L__BB1_16607:
	mov.b16 	%rs6176, 65;
	st.local.u8 	[%rd1985+16], %rs6176;
	bra.uni 	$L__BB1_16609;
$L__BB1_16608:
	mov.b16 	%rs6177, 84;
	st.local.u8 	[%rd1985+16], %rs6177;
$L__BB1_16609:
	ld.local.u8 	%rs6179, [%rd1986+7];
	setp.eq.s16 	%p17059, %rs6179, 65;
	@%p17059 bra 	$L__BB1_16615;
	setp.eq.s16 	%p17060, %rs6179, 67;
	@%p17060 bra 	$L__BB1_16613;
	setp.eq.s16 	%p17061, %rs6179, 84;
	@%p17061 bra 	$L__BB1_16614;
	mov.b16 	%rs6183, 67;
	st.local.u8 	[%rd1985+17], %rs6183;
	bra.uni 	$L__BB1_16616;
$L__BB1_16613:
	mov.b16 	%rs6180, 71;
	st.local.u8 	[%rd1985+17], %rs6180;
	bra.uni 	$L__BB1_16616;
$L__BB1_16614:
	mov.b16 	%rs6181, 65;
	st.local.u8 	[%rd1985+17], %rs6181;
	bra.uni 	$L__BB1_16616;
$L__BB1_16615:
	mov.b16 	%rs6182, 84;
	st.local.u8 	[%rd1985+17], %rs6182;
$L__BB1_16616:
	ld.local.u8 	%rs6184, [%rd1986+6];
	setp.eq.s16 	%p17062, %rs6184, 65;
	@%p17062 bra 	$L__BB1_16622;
	setp.eq.s16 	%p17063, %rs6184, 67;
	@%p17063 bra 	$L__BB1_16620;
	setp.eq.s16 	%p17064, %rs6184, 84;
	@%p17064 bra 	$L__BB1_16621;
	mov.b16 	%rs6188, 67;
	st.local.u8 	[%rd1985+18], %rs6188;
	bra.uni 	$L__BB1_16623;
$L__BB1_16620:
	mov.b16 	%rs6185, 71;
	st.local.u8 	[%rd1985+18], %rs6185;
	bra.uni 	$L__BB1_16623;
$L__BB1_16621:
	mov.b16 	%rs6186, 65;
	st.local.u8 	[%rd1985+18], %rs6186;
	bra.uni 	$L__BB1_16623;
$L__BB1_16622:
	mov.b16 	%rs6187, 84;
	st.local.u8 	[%rd1985+18], %rs6187;
$L__BB1_16623:
	ld.local.u8 	%rs6189, [%rd1986+5];
	setp.eq.s16 	%p17065, %rs6189, 65;
	@%p17065 bra 	$L__BB1_16629;
	setp.eq.s16 	%p17066, %rs6189, 67;
	@%p17066 bra 	$L__BB1_16627;
	setp.eq.s16 	%p17067, %rs6189, 84;
	@%p17067 bra 	$L__BB1_16628;
	mov.b16 	%rs7076, 67;
	st.local.u8 	[%rd1985+19], %rs7076;
	mov.b32 	%r29689, 2;
	bra.uni 	$L__BB1_16630;
$L__BB1_16627:
	mov.b16 	%rs7076, 71;
	st.local.u8 	[%rd1985+19], %rs7076;
	mov.b32 	%r29689, 3;
	bra.uni 	$L__BB1_16630;
$L__BB1_16628:
	mov.b16 	%rs7076, 65;
	st.local.u8 	[%rd1985+19], %rs7076;
	mov.b32 	%r29689, 3;
	bra.uni 	$L__BB1_16630;
$L__BB1_16629:
	mov.b16 	%rs7076, 84;
	st.local.u8 	[%rd1985+19], %rs7076;
	mov.b32 	%r29689, 3;
$L__BB1_16630:
	ld.local.u8 	%rs6194, [%rd1986+4];
	setp.eq.s16 	%p17068, %rs6194, 65;
	@%p17068 bra 	$L__BB1_16636;
	setp.eq.s16 	%p17069, %rs6194, 67;
	@%p17069 bra 	$L__BB1_16634;
	setp.eq.s16 	%p17070, %rs6194, 84;
	@%p17070 bra 	$L__BB1_16635;
	mov.b16 	%rs7077, 67;
	st.local.u8 	[%rd1985+20], %rs7077;
	mov.b32 	%r29690, 2;
	bra.uni 	$L__BB1_16637;
$L__BB1_16634:
	mov.b16 	%rs7077, 71;
	st.local.u8 	[%rd1985+20], %rs7077;
	mov.b32 	%r29690, 3;
	bra.uni 	$L__BB1_16637;
$L__BB1_16635:
	mov.b16 	%rs7077, 65;
	st.local.u8 	[%rd1985+20], %rs7077;
	mov.b32 	%r29690, 3;
	bra.uni 	$L__BB1_16637;
$L__BB1_16636:
	mov.b16 	%rs7077, 84;
	st.local.u8 	[%rd1985+20], %rs7077;
	mov.b32 	%r29690, 3;
$L__BB1_16637:
	ld.local.u8 	%rs6199, [%rd1986+3];
	setp.eq.s16 	%p17071, %rs6199, 65;
	@%p17071 bra 	$L__BB1_16643;
	setp.eq.s16 	%p17072, %rs6199, 67;
	@%p17072 bra 	$L__BB1_16641;
	setp.eq.s16 	%p17073, %rs6199, 84;
	@%p17073 bra 	$L__BB1_16642;
	mov.b16 	%rs7078, 67;
	st.local.u8 	[%rd1985+21], %rs7078;
	mov.b32 	%r29691, 2;
	bra.uni 	$L__BB1_16644;
$L__BB1_16641:
	mov.b16 	%rs7078, 71;
	st.local.u8 	[%rd1985+21], %rs7078;
	mov.b32 	%r29691, 3;
	bra.uni 	$L__BB1_16644;
$L__BB1_16642:
	mov.b16 	%rs7078, 65;
	st.local.u8 	[%rd1985+21], %rs7078;
	mov.b32 	%r29691, 3;
	bra.uni 	$L__BB1_16644;
$L__BB1_16643:
	mov.b16 	%rs7078, 84;
	st.local.u8 	[%rd1985+21], %rs7078;
	mov.b32 	%r29691, 3;
$L__BB1_16644:
	ld.local.u8 	%rs6204, [%rd1986+2];
	setp.eq.s16 	%p17074, %rs6204, 65;
	@%p17074 bra 	$L__BB1_16650;
	setp.eq.s16 	%p17075, %rs6204, 67;
	@%p17075 bra 	$L__BB1_16648;
	setp.eq.s16 	%p17076, %rs6204, 84;
	@%p17076 bra 	$L__BB1_16649;
	mov.b16 	%rs7079, 67;
	st.local.u8 	[%rd1985+22], %rs7079;
	mov.b32 	%r29692, 2;
	bra.uni 	$L__BB1_16651;
$L__BB1_16648:
	mov.b16 	%rs7079, 71;
	st.local.u8 	[%rd1985+22], %rs7079;
	mov.b32 	%r29692, 3;
	bra.uni 	$L__BB1_16651;
$L__BB1_16649:
	mov.b16 	%rs7079, 65;
	st.local.u8 	[%rd1985+22], %rs7079;
	mov.b32 	%r29692, 3;
	bra.uni 	$L__BB1_16651;
$L__BB1_16650:
	mov.b16 	%rs7079, 84;
	st.local.u8 	[%rd1985+22], %rs7079;
	mov.b32 	%r29692, 3;
$L__BB1_16651:
	ld.local.u8 	%rs6209, [%rd1986+1];
	setp.eq.s16 	%p17077, %rs6209, 65;
	@%p17077 bra 	$L__BB1_16657;
	setp.eq.s16 	%p17078, %rs6209, 67;
	@%p17078 bra 	$L__BB1_16655;
	setp.eq.s16 	%p17079, %rs6209, 84;
	@%p17079 bra 	$L__BB1_16656;
	mov.b16 	%rs7080, 67;
	st.local.u8 	[%rd1985+23], %rs7080;
	mov.b32 	%r29693, 2;
	bra.uni 	$L__BB1_16658;
$L__BB1_16655:
	mov.b16 	%rs7080, 71;
	st.local.u8 	[%rd1985+23], %rs7080;
	mov.b32 	%r29693, 3;
	bra.uni 	$L__BB1_16658;
$L__BB1_16656:
	mov.b16 	%rs7080, 65;
	st.local.u8 	[%rd1985+23], %rs7080;
	mov.b32 	%r29693, 3;
	bra.uni 	$L__BB1_16658;
$L__BB1_16657:
	mov.b16 	%rs7080, 84;
	st.local.u8 	[%rd1985+23], %rs7080;
	mov.b32 	%r29693, 3;
$L__BB1_16658:
	ld.local.u8 	%rs6214, [%rd1986];
	setp.eq.s16 	%p17080, %rs6214, 65;
	@%p17080 bra 	$L__BB1_16664;
	setp.eq.s16 	%p17081, %rs6214, 67;
	@%p17081 bra 	$L__BB1_16662;
	setp.eq.s16 	%p17082, %rs6214, 84;
	@%p17082 bra 	$L__BB1_16663;
	mov.b16 	%rs7081, 67;
	st.local.u8 	[%rd1985+24], %rs7081;
	mov.b32 	%r29694, 2;
	bra.uni 	$L__BB1_16665;
$L__BB1_16662:
	mov.b16 	%rs7081, 71;
	st.local.u8 	[%rd1985+24], %rs7081;
	mov.b32 	%r29694, 3;
	bra.uni 	$L__BB1_16665;
$L__BB1_16663:
	mov.b16 	%rs7081, 65;
	st.local.u8 	[%rd1985+24], %rs7081;
	mov.b32 	%r29694, 3;
	bra.uni 	$L__BB1_16665;
$L__BB1_16664:
	mov.b16 	%rs7081, 84;
	st.local.u8 	[%rd1985+24], %rs7081;
	mov.b32 	%r29694, 3;
$L__BB1_16665:
	ld.param.u32 	%r26824, [_Z16candidate_primerPcPiS0_S0_PfS1_S1_iffiiPdS_S0__param_7];
	setp.eq.s32 	%p17083, %r26824, 0;
	mov.b16 	%rs6219, 0;
	st.local.u8 	[%rd1985+25], %rs6219;
	mov.b32 	%r29695, 0;
	@%p17083 bra 	$L__BB1_16669;
	setp.eq.s16 	%p17084, %rs7076, 65;
	@%p17084 bra 	$L__BB1_16673;
	setp.ne.s16 	%p17085, %rs7076, 84;
	mov.u32 	%r29695, %r29689;
	@%p17085 bra 	$L__BB1_16673;
	mov.b32 	%r29695, 1;
	bra.uni 	$L__BB1_16673;
$L__BB1_16669:
	setp.eq.s16 	%p17086, %rs7070, 65;
	@%p17086 bra 	$L__BB1_16673;
	setp.ne.s16 	%p17087, %rs7070, 84;
	@%p17087 bra 	$L__BB1_16672;
	mov.b32 	%r29695, 1;
	bra.uni 	$L__BB1_16673;
$L__BB1_16672:
	mov.u32 	%r29695, %r29683;
$L__BB1_16673:
	ld.param.u32 	%r26825, [_Z16candidate_primerPcPiS0_S0_PfS1_S1_iffiiPdS_S0__param_7];
	setp.eq.s32 	%p17088, %r26825, 0;
	@%p17088 bra 	$L__BB1_16679;
	mov.b32 	%r29696, 0;
	setp.eq.s16 	%p17089, %rs7077, 65;
	@%p17089 bra 	$L__BB1_16678;
	setp.ne.s16 	%p17090, %rs7077, 84;
	@%p17090 bra 	$L__BB1_16677;
	mov.b32 	%r29696, 1;
	bra.uni 	$L__BB1_16678;
$L__BB1_16677:
	mov.u32 	%r29696, %r29690;
$L__BB1_16678:
	shl.b32 	%r25240, %r29695, 2;
	or.b32  	%r29698, %r25240, %r29696;
	bra.uni 	$L__BB1_16684;
$L__BB1_16679:
	mov.b32 	%r29697, 0;
	setp.eq.s16 	%p17091, %rs7071, 65;
	@%p17091 bra 	$L__BB1_16683;
	setp.ne.s16 	%p17092, %rs7071, 84;
	@%p17092 bra 	$L__BB1_16682;
	mov.b32 	%r29697, 1;
	bra.uni 	$L__BB1_16683;
$L__BB1_16682:
	mov.u32 	%r29697, %r29684;
$L__BB1_16683:
	shl.b32 	%r25243, %r29695, 2;
	or.b32  	%r29698, %r25243, %r29697;
$L__BB1_16684:
	ld.param.u32 	%r26826, [_Z16candidate_primerPcPiS0_S0_PfS1_S1_iffiiPdS_S0__param_7];
	setp.eq.s32 	%p17093, %r26826, 0;
	@%p17093 bra 	$L__BB1_16690;
	mov.b32 	%r29699, 0;
	setp.eq.s16 	%p17094, %rs7078, 65;
	@%p17094 bra 	$L__BB1_16689;
	setp.ne.s16 	%p17095, %rs7078, 84;
	@%p17095 bra 	$L__BB1_16688;
	mov.b32 	%r29699, 1;
	bra.uni 	$L__BB1_16689;
$L__BB1_16688:
	mov.u32 	%r29699, %r29691;
$L__BB1_16689:
	shl.b32 	%r25246, %r29698, 2;
	or.b32  	%r29701, %r25246, %r29699;
	bra.uni 	$L__BB1_16695;
$L__BB1_16690:
	mov.b32 	%r29700, 0;
	setp.eq.s16 	%p17096, %rs7072, 65;
	@%p17096 bra 	$L__BB1_16694;
	setp.ne.s16 	%p17097, %rs7072, 84;
	@%p17097 bra 	$L__BB1_16693;
	mov.b32 	%r29700, 1;
	bra.uni 	$L__BB1_16694;
$L__BB1_16693:
	mov.u32 	%r29700, %r29685;
$L__BB1_16694:
	shl.b32 	%r25249, %r29698, 2;
	or.b32  	%r29701, %r25249, %r29700;
$L__BB1_16695:
	ld.param.u32 	%r26827, [_Z16candidate_primerPcPiS0_S0_PfS1_S1_iffiiPdS_S0__param_7];
	setp.eq.s32 	%p17098, %r26827, 0;
	@%p17098 bra 	$L__BB1_16701;
	mov.b32 	%r29702, 0;
	setp.eq.s16 	%p17099, %rs7079, 65;
	@%p17099 bra 	$L__BB1_16700;
	setp.ne.s16 	%p17100, %rs7079, 84;
	@%p17100 bra 	$L__BB1_16699;
	mov.b32 	%r29702, 1;
	bra.uni 	$L__BB1_16700;
$L__BB1_16699:
	mov.u32 	%r29702, %r29692;
$L__BB1_16700:
	shl.b32 	%r25252, %r29701, 2;
	or.b32  	%r29704, %r25252, %r29702;
	bra.uni 	$L__BB1_16706;
$L__BB1_16701:
	mov.b32 	%r29703, 0;
	setp.eq.s16 	%p17101, %rs7073, 65;
	@%p17101 bra 	$L__BB1_16705;
	setp.ne.s16 	%p17102, %rs7073, 84;
	@%p17102 bra 	$L__BB1_16704;
	mov.b32 	%r29703, 1;
	bra.uni 	$L__BB1_16705;
$L__BB1_16704:
	mov.u32 	%r29703, %r29686;
$L__BB1_16705:
	shl.b32 	%r25255, %r29701, 2;
	or.b32  	%r29704, %r25255, %r29703;
$L__BB1_16706:
	ld.param.u32 	%r26828, [_Z16candidate_primerPcPiS0_S0_PfS1_S1_iffiiPdS_S0__param_7];
	setp.eq.s32 	%p17103, %r26828, 0;
	@%p17103 bra 	$L__BB1_16712;
	mov.b32 	%r29705, 0;
	setp.eq.s16 	%p17104, %rs7080, 65;
	@%p17104 bra 	$L__BB1_16711;
	setp.ne.s16 	%p17105, %rs7080, 84;
	@%p17105 bra 	$L__BB1_16710;
	mov.b32 	%r29705, 1;
	bra.uni 	$L__BB1_16711;
$L__BB1_16710:
	mov.u32 	%r29705, %r29693;
$L__BB1_16711:
	shl.b32 	%r25258, %r29704, 2;
	or.b32  	%r29707, %r25258, %r29705;
	bra.uni 	$L__BB1_16717;
$L__BB1_16712:
	mov.b32 	%r29706, 0;
	setp.eq.s16 	%p17106, %rs7074, 65;
	@%p17106 bra 	$L__BB1_16716;
	setp.ne.s16 	%p17107, %rs7074, 84;
	@%p17107 bra 	$L__BB1_16715;
	mov.b32 	%r29706, 1;
	bra.uni 	$L__BB1_16716;
$L__BB1_16715:
	mov.u32 	%r29706, %r29687;
$L__BB1_16716:
	shl.b32 	%r25261, %r29704, 2;
	or.b32  	%r29707, %r25261, %r29706;
$L__BB1_16717:
	ld.param.u32 	%r26829, [_Z16candidate_primerPcPiS0_S0_PfS1_S1_iffiiPdS_S0__param_7];
	setp.eq.s32 	%p17108, %r26829, 0;
	@%p17108 bra 	$L__BB1_16723;
	mov.b32 	%r29708, 0;
	setp.eq.s16 	%p17109, %rs7081, 65;
	@%p17109 bra 	$L__BB1_16722;
	setp.ne.s16 	%p17110, %rs7081, 84;
	@%p17110 bra 	$L__BB1_16721;
	mov.b32 	%r29708, 1;
	bra.uni 	$L__BB1_16722;
$L__BB1_16721:
	mov.u32 	%r29708, %r29694;
$L__BB1_16722:
	shl.b32 	%r25264, %r29707, 2;
	or.b32  	%r29710, %r25264, %r29708;
	bra.uni 	$L__BB1_16728;
$L__BB1_16723:
	mov.b32 	%r29709, 0;
	setp.eq.s16 	%p17111, %rs7075, 65;
	@%p17111 bra 	$L__BB1_16727;
	setp.ne.s16 	%p17112, %rs7075, 84;
	@%p17112 bra 	$L__BB1_16726;
	mov.b32 	%r29709, 1;
	bra.uni 	$L__BB1_16727;
$L__BB1_16726:
	mov.u32 	%r29709, %r29688;
$L__BB1_16727:
	shl.b32 	%r25267, %r29707, 2;
	or.b32  	%r29710, %r25267, %r29709;
$L__BB1_16728:
	ld.param.u64 	%rd15862, [_Z16candidate_primerPcPiS0_S0_PfS1_S1_iffiiPdS_S0__param_4];
	cvta.to.global.u64 	%rd1987, %rd15862;
	mul.wide.u32 	%rd14865, %r29710, 4;
	add.s64 	%rd14866, %rd1987, %rd14865;
	ld.global.f32 	%f782, [%rd14866];
	setp.lt.f32 	%p17114, %f782, 0f40800000;
	mov.pred 	%p18230, 0;
	@%p17114 bra 	$L__BB1_16793;
	ld.param.u32 	%r26830, [_Z16candidate_primerPcPiS0_S0_PfS1_S1_iffiiPdS_S0__param_7];
	mov.b32 	%r29711, 0;
	setp.eq.s32 	%p17115, %r26830, 1;
	@%p17115 bra 	$L__BB1_16733;
	setp.eq.s16 	%p17116, %rs7076, 65;
	@%p17116 bra 	$L__BB1_16737;
	setp.ne.s16 	%p17117, %rs7076, 84;
	mov.u32 	%r29711, %r29689;
	@%p17117 bra 	$L__BB1_16737;
	mov.b32 	%r29711, 1;
	bra.uni 	$L__BB1_16737;
$L__BB1_16733:
	setp.eq.s16 	%p17118, %rs7070, 65;
	@%p17118 bra 	$L__BB1_16737;
	setp.ne.s16 	%p17119, %rs7070, 84;
	@%p17119 bra 	$L__BB1_16736;
	mov.b32 	%r29711, 1;
	bra.uni 	$L__BB1_16737;
$L__BB1_16736:
	mov.u32 	%r29711, %r29683;
$L__BB1_16737:
	ld.param.u32 	%r26831, [_Z16candidate_primerPcPiS0_S0_PfS1_S1_iffiiPdS_S0__param_7];
	setp.eq.s32 	%p17120, %r26831, 1;
	@%p17120 bra 	$L__BB1_16743;
	mov.b32 	%r29712, 0;
	setp.eq.s16 	%p17121, %rs7077, 65;
	@%p17121 bra 	$L__BB1_16742;
	setp.ne.s16 	%p17122, %rs7077, 84;
	@%p17122 bra 	$L__BB1_16741;
	mov.b32 	%r29712, 1;
	bra.uni 	$L__BB1_16742;
$L__BB1_16741:
	mov.u32 	%r29712, %r29690;
$L__BB1_16742:
	shl.b32 	%r25274, %r29711, 2;
	or.b32  	%r29714, %r25274, %r29712;
	bra.uni 	$L__BB1_16748;
$L__BB1_16743:
	mov.b32 	%r29713, 0;
	setp.eq.s16 	%p17123, %rs7071, 65;
	@%p17123 bra 	$L__BB1_16747;
	setp.ne.s16 	%p17124, %rs7071, 84;
	@%p17124 bra 	$L__BB1_16746;
	mov.b32 	%r29713, 1;
	bra.uni 	$L__BB1_16747;
$L__BB1_16746:
	mov.u32 	%r29713, %r29684;
$L__BB1_16747:
	shl.b32 	%r25277, %r29711, 2;
	or.b32  	%r29714, %r25277, %r29713;
$L__BB1_16748:
	ld.param.u32 	%r26832, [_Z16candidate_primerPcPiS0_S0_PfS1_S1_iffiiPdS_S0__param_7];
	setp.eq.s32 	%p17125, %r26832, 1;
	@%p17125 bra 	$L__BB1_16754;
	mov.b32 	%r29715, 0;
	setp.eq.s16 	%p17126, %rs7078, 65;
	@%p17126 bra 	$L__BB1_16753;
	setp.ne.s16 	%p17127, %rs7078, 84;
	@%p17127 bra 	$L__BB1_16752;
	mov.b32 	%r29715, 1;
	bra.uni 	$L__BB1_16753;
$L__BB1_16752:
	mov.u32 	%r29715, %r29691;
$L__BB1_16753:
	shl.b32 	%r25280, %r29714, 2;
	or.b32  	%r29717, %r25280, %r29715;
	bra.uni 	$L__BB1_16759;
$L__BB1_16754:
	mov.b32 	%r29716, 0;
	setp.eq.s16 	%p17128, %rs7072, 65;
	@%p17128 bra 	$L__BB1_16758;
	setp.ne.s16 	%p17129, %rs7072, 84;
	@%p17129 bra 	$L__BB1_16757;
	mov.b32 	%r29716, 1;
	bra.uni 	$L__BB1_16758;
$L__BB1_16757:
	mov.u32 	%r29716, %r29685;
$L__BB1_16758:
	shl.b32 	%r25283, %r29714, 2;
	or.b32  	%r29717, %r25283, %r29716;
$L__BB1_16759:
	ld.param.u32 	%r26833, [_Z16candidate_primerPcPiS0_S0_PfS1_S1_iffiiPdS_S0__param_7];
	setp.eq.s32 	%p17130, %r26833, 1;
	@%p17130 bra 	$L__BB1_16765;
	mov.b32 	%r29718, 0;
	setp.eq.s16 	%p17131, %rs7079, 65;
	@%p17131 bra 	$L__BB1_16764;
	setp.ne.s16 	%p17132, %rs7079, 84;
	@%p17132 bra 	$L__BB1_16763;
	mov.b32 	%r29718, 1;
	bra.uni 	$L__BB1_16764;
$L__BB1_16763:
	mov.u32 	%r29718, %r29692;
$L__BB1_16764:
	shl.b32 	%r25286, %r29717, 2;
	or.b32  	%r29720, %r25286, %r29718;
	bra.uni 	$L__BB1_16770;
$L__BB1_16765:
	mov.b32 	%r29719, 0;
	setp.eq.s16 	%p17133, %rs7073, 65;
	@%p17133 bra 	$L__BB1_16769;
	setp.ne.s16 	%p17134, %rs7073, 84;
	@%p17134 bra 	$L__BB1_16768;
	mov.b32 	%r29719, 1;
	bra.uni 	$L__BB1_16769;
$L__BB1_16768:
	mov.u32 	%r29719, %r29686;
$L__BB1_16769:
	shl.b32 	%r25289, %r29717, 2;
	or.b32  	%r29720, %r25289, %r29719;
$L__BB1_16770:
	ld.param.u32 	%r26834, [_Z16candidate_primerPcPiS0_S0_PfS1_S1_iffiiPdS_S0__param_7];
	setp.eq.s32 	%p17135, %r26834, 1;
	@%p17135 bra 	$L__BB1_16776;
	mov.b32 	%r29721, 0;
	setp.eq.s16 	%p17136, %rs7080, 65;
	@%p17136 bra 	$L__BB1_16775;
	setp.ne.s16 	%p17137, %rs7080, 84;
	@%p17137 bra 	$L__BB1_16774;
	mov.b32 	%r29721, 1;
	bra.uni 	$L__BB1_16775;
$L__BB1_16774:
	mov.u32 	%r29721, %r29693;
$L__BB1_16775:
	shl.b32 	%r25292, %r29720, 2;
	or.b32  	%r29723, %r25292, %r29721;
	bra.uni 	$L__BB1_16781;
$L__BB1_16776:
	mov.b32 	%r29722, 0;
	setp.eq.s16 	%p17138, %rs7074, 65;
	@%p17138 bra 	$L__BB1_16780;
	setp.ne.s16 	%p17139, %rs7074, 84;
	@%p17139 bra 	$L__BB1_16779;
	mov.b32 	%r29722, 1;
	bra.uni 	$L__BB1_16780;
$L__BB1_16779:
	mov.u32 	%r29722, %r29687;
$L__BB1_16780:
	shl.b32 	%r25295, %r29720, 2;
	or.b32  	%r29723, %r25295, %r29722;
$L__BB1_16781:
	ld.param.u32 	%r26835, [_Z16candidate_primerPcPiS0_S0_PfS1_S1_iffiiPdS_S0__param_7];
	setp.eq.s32 	%p17140, %r26835, 1;
	@%p17140 bra 	$L__BB1_16787;
	mov.b32 	%r29724, 0;
	setp.eq.s16 	%p17141, %rs7081, 65;
	@%p17141 bra 	$L__BB1_16786;
	setp.ne.s16 	%p17142, %rs7081, 84;
	@%p17142 bra 	$L__BB1_16785;
	mov.b32 	%r29724, 1;
	bra.uni 	$L__BB1_16786;
$L__BB1_16785:
	mov.u32 	%r29724, %r29694;
$L__BB1_16786:
	shl.b32 	%r25298, %r29723, 2;
	or.b32  	%r29726, %r25298, %r29724;
	bra.uni 	$L__BB1_16792;
$L__BB1_16787:
	mov.b32 	%r29725, 0;
	setp.eq.s16 	%p17143, %rs7075, 65;
	@%p17143 bra 	$L__BB1_16791;
	setp.ne.s16 	%p17144, %rs7075, 84;
	@%p17144 bra 	$L__BB1_16790;
	mov.b32 	%r29725, 1;
	bra.uni 	$L__BB1_16791;
$L__BB1_16790:
	mov.u32 	%r29725, %r29688;
$L__BB1_16791:
	shl.b32 	%r25301, %r29723, 2;
	or.b32  	%r29726, %r25301, %r29725;
$L__BB1_16792:
	mul.wide.u32 	%rd14867, %r29726, 4;
	add.s64 	%rd14868, %rd1987, %rd14867;
	ld.global.f32 	%f783, [%rd14868];
	setp.geu.f32 	%p18230, %f783, 0f40400000;
$L__BB1_16793:
	ld.param.u32 	%r26890, [_Z16candidate_primerPcPiS0_S0_PfS1_S1_iffiiPdS_S0__param_11];
	setp.eq.s32 	%p17145, %r26890, 0;
	selp.u32 	%r29789, 1, 0, %p18230;
	not.pred 	%p17146, %p18230;
	or.pred  	%p17147, %p17145, %p17146;
	@%p17147 bra 	$L__BB1_17157;
	mov.b32 	%r29727, 0;
$L__BB1_16795:
	mov.u32 	%r6506, %r29727;
	cvt.u64.u32 	%rd14869, %r6506;
	add.s64 	%rd1988, %rd1985, %rd14869;
	ld.local.u8 	%rs6244, [%rd1988];
	setp.ne.s16 	%p17148, %rs6244, 0;
	add.s32 	%r29727, %r6506, 1;
	@%p17148 bra 	$L__BB1_16795;
	and.b32  	%r25303, %r6506, 1;
	setp.eq.b32 	%p17149, %r25303, 1;
	@%p17149 bra 	$L__BB1_16819;
	setp.eq.s32 	%p17150, %r6506, 0;
	@%p17150 bra 	$L__BB1_16807;
	shr.u32 	%r25305, %r6506, 1;
	max.u32 	%r6508, %r25305, 1;
	mov.b32 	%r29728, 0;
$L__BB1_16799:
	cvt.u64.u32 	%rd14870, %r29728;
	add.s64 	%rd14871, %rd1985, %rd14870;
	ld.local.u8 	%rs1147, [%rd14871];
	setp.ne.s16 	%p17151, %rs1147, 65;
	not.b32 	%r25306, %r29728;
	cvt.s64.s32 	%rd14872, %r25306;
	add.s64 	%rd14873, %rd1988, %rd14872;
	ld.local.u8 	%rs1148, [%rd14873];
	@%p17151 bra 	$L__BB1_16801;
	setp.ne.s16 	%p17152, %rs1148, 84;
	@%p17152 bra 	$L__BB1_16819;
$L__BB1_16801:
	setp.ne.s16 	%p17153, %rs1147, 84;
	@%p17153 bra 	$L__BB1_16803;
	setp.ne.s16 	%p17154, %rs1148, 65;
	@%p17154 bra 	$L__BB1_16819;
$L__BB1_16803:
	setp.eq.s16 	%p17155, %rs1147, 84;
	setp.eq.s16 	%p17156, %rs1147, 65;
	setp.ne.s16 	%p17157, %rs1148, 65;
	or.pred  	%p17158, %p17157, %p17155;
	setp.ne.s16 	%p17159, %rs1148, 84;
	or.pred  	%p17160, %p17159, %p17156;
	and.pred  	%p17161, %p17158, %p17160;
	not.pred 	%p17162, %p17161;
	@%p17162 bra 	$L__BB1_16819;
	setp.eq.s16 	%p17163, %rs1147, 67;
	setp.ne.s16 	%p17164, %rs1148, 71;
	and.pred  	%p17165, %p17164, %p17163;
	@%p17165 bra 	$L__BB1_16819;
	setp.eq.s16 	%p17168, %rs1147, 71;
	setp.ne.s16 	%p17169, %rs1148, 67;
	xor.pred  	%p17170, %p17168, %p17169;
	or.pred  	%p17171, %p17164, %p17163;
	and.pred  	%p17172, %p17170, %p17171;
	not.pred 	%p17173, %p17172;
	@%p17173 bra 	$L__BB1_16819;
	add.s32 	%r29728, %r29728, 1;
	setp.ne.s32 	%p17174, %r29728, %r6508;
	@%p17174 bra 	$L__BB1_16799;
$L__BB1_16807:
	mov.b32 	%r29729, 0;
$L__BB1_16808:
	mov.u32 	%r6511, %r29729;
	cvt.u64.u32 	%rd14874, %r6511;
	add.s64 	%rd1989, %rd1985, %rd14874;
	ld.local.u8 	%rs6250, [%rd1989];
	setp.ne.s16 	%p17175, %rs6250, 0;
	add.s32 	%r29729, %r6511, 1;
	@%p17175 bra 	$L__BB1_16808;
	and.b32  	%r25308, %r6511, 1;
	setp.eq.b32 	%p17176, %r25308, 1;
	@%p17176 bra 	$L__BB1_16819;
	setp.eq.s32 	%p17177, %r6511, 0;
	@%p17177 bra 	$L__BB1_16822;
	shr.u32 	%r25310, %r6511, 1;
	max.u32 	%r6513, %r25310, 1;
	mov.b32 	%r29730, 0;
$L__BB1_16812:
	cvt.u64.u32 	%rd14875, %r29730;
	add.s64 	%rd14876, %rd1985, %rd14875;
	ld.local.u8 	%rs1149, [%rd14876];
	setp.ne.s16 	%p17178, %rs1149, 65;
	not.b32 	%r25311, %r29730;
	cvt.s64.s32 	%rd14877, %r25311;
	add.s64 	%rd14878, %rd1989, %rd14877;
	ld.local.u8 	%rs1150, [%rd14878];
	@%p17178 bra 	$L__BB1_16814;
	setp.ne.s16 	%p17179, %rs1150, 84;
	@%p17179 bra 	$L__BB1_16819;
$L__BB1_16814:
	setp.ne.s16 	%p17180, %rs1149, 84;
	@%p17180 bra 	$L__BB1_16816;
	setp.ne.s16 	%p17181, %rs1150, 65;
	@%p17181 bra 	$L__BB1_16819;
$L__BB1_16816:
	setp.eq.s16 	%p17182, %rs1149, 84;
	setp.eq.s16 	%p17183, %rs1149, 65;
	setp.ne.s16 	%p17184, %rs1150, 65;
	or.pred  	%p17185, %p17184, %p17182;
	setp.ne.s16 	%p17186, %rs1150, 84;
	or.pred  	%p17187, %p17186, %p17183;
	and.pred  	%p17188, %p17185, %p17187;
	not.pred 	%p17189, %p17188;
	@%p17189 bra 	$L__BB1_16819;
	setp.eq.s16 	%p17190, %rs1149, 67;
	setp.ne.s16 	%p17191, %rs1150, 71;
	and.pred  	%p17192, %p17191, %p17190;
	@%p17192 bra 	$L__BB1_16819;
	setp.eq.s16 	%p17195, %rs1149, 71;
	setp.ne.s16 	%p17196, %rs1150, 67;
	xor.pred  	%p17197, %p17195, %p17196;
	or.pred  	%p17198, %p17191, %p17190;
	and.pred  	%p17199, %p17197, %p17198;
	@%p17199 bra 	$L__BB1_16821;
$L__BB1_16819:
	setp.gt.u32 	%p17201, %r2, 2146435070;
	mov.f64 	%fd27848, %fd2;
	@%p17201 bra 	$L__BB1_16824;
	setp.gt.u32 	%p17202, %r4, 1073127582;
	selp.f64 	%fd23841, %fd4, %fd3, %p17202;
	selp.u32 	%r25312, 1, 0, %p17202;
	add.s32 	%r25313, %r3, %r25312;
	add.f64 	%fd23842, %fd23841, 0dBFF0000000000000;
	add.f64 	%fd23843, %fd23841, 0d3FF0000000000000;
	rcp.approx.ftz.f64 	%fd23844, %fd23843;
	neg.f64 	%fd23845, %fd23843;
	fma.rn.f64 	%fd23846, %fd23845, %fd23844, 0d3FF0000000000000;
	fma.rn.f64 	%fd23847, %fd23846, %fd23846, %fd23846;
	fma.rn.f64 	%fd23848, %fd23847, %fd23844, %fd23844;
	mul.f64 	%fd23849, %fd23842, %fd23848;
	fma.rn.f64 	%fd23850, %fd23842, %fd23848, %fd23849;
	mul.f64 	%fd23851, %fd23850, %fd23850;
	fma.rn.f64 	%fd23852, %fd23851, 0d3EB1380B3AE80F1E, 0d3ED0EE258B7A8B04;
	fma.rn.f64 	%fd23853, %fd23852, %fd23851, 0d3EF3B2669F02676F;
	fma.rn.f64 	%fd23854, %fd23853, %fd23851, 0d3F1745CBA9AB0956;
	fma.rn.f64 	%fd23855, %fd23854, %fd23851, 0d3F3C71C72D1B5154;
	fma.rn.f64 	%fd23856, %fd23855, %fd23851, 0d3F624924923BE72D;
	fma.rn.f64 	%fd23857, %fd23856, %fd23851, 0d3F8999999999A3C4;
	fma.rn.f64 	%fd23858, %fd23857, %fd23851, 0d3FB5555555555554;
	sub.f64 	%fd23859, %fd23842, %fd23850;
	add.f64 	%fd23860, %fd23859, %fd23859;
	neg.f64 	%fd23861, %fd23850;
	fma.rn.f64 	%fd23862, %fd23861, %fd23842, %fd23860;
	mul.f64 	%fd23863, %fd23848, %fd23862;
	mul.f64 	%fd23864, %fd23851, %fd23858;
	fma.rn.f64 	%fd23865, %fd23864, %fd23850, %fd23863;
	xor.b32  	%r25314, %r25313, -2147483648;
	mov.b32 	%r25315, 1127219200;
	mov.b64 	%fd23866, {%r25314, %r25315};
	sub.f64 	%fd23867, %fd23866, %fd1;
	fma.rn.f64 	%fd23868, %fd23867, 0d3FE62E42FEFA39EF, %fd23850;
	fma.rn.f64 	%fd23869, %fd23867, 0dBFE62E42FEFA39EF, %fd23868;
	sub.f64 	%fd23870, %fd23869, %fd23850;
	sub.f64 	%fd23871, %fd23865, %fd23870;
	fma.rn.f64 	%fd23872, %fd23867, 0d3C7ABC9E3B39803F, %fd23871;
	add.f64 	%fd27848, %fd23868, %fd23872;
	bra.uni 	$L__BB1_16824;
$L__BB1_16821:
	add.s32 	%r29730, %r29730, 1;
	setp.ne.s32 	%p17200, %r29730, %r6513;
	@%p17200 bra 	$L__BB1_16812;
$L__BB1_16822:
	setp.gt.u32 	%p17203, %r5, 2146435070;
	mov.f64 	%fd27848, %fd5;
	@%p17203 bra 	$L__BB1_16824;
	setp.gt.u32 	%p17204, %r7, 1073127582;
	selp.f64 	%fd23873, %fd7, %fd6, %p17204;
	selp.u32 	%r25316, 1, 0, %p17204;
	add.s32 	%r25317, %r6, %r25316;
	add.f64 	%fd23874, %fd23873, 0dBFF0000000000000;
	add.f64 	%fd23875, %fd23873, 0d3FF0000000000000;
	rcp.approx.ftz.f64 	%fd23876, %fd23875;
	neg.f64 	%fd23877, %fd23875;
	fma.rn.f64 	%fd23878, %fd23877, %fd23876, 0d3FF0000000000000;
	fma.rn.f64 	%fd23879, %fd23878, %fd23878, %fd23878;
	fma.rn.f64 	%fd23880, %fd23879, %fd23876, %fd23876;
	mul.f64 	%fd23881, %fd23874, %fd23880;
	fma.rn.f64 	%fd23882, %fd23874, %fd23880, %fd23881;
	mul.f64 	%fd23883, %fd23882, %fd23882;
	fma.rn.f64 	%fd23884, %fd23883, 0d3EB1380B3AE80F1E, 0d3ED0EE258B7A8B04;
	fma.rn.f64 	%fd23885, %fd23884, %fd23883, 0d3EF3B2669F02676F;
	fma.rn.f64 	%fd23886, %fd23885, %fd23883, 0d3F1745CBA9AB0956;
	fma.rn.f64 	%fd23887, %fd23886, %fd23883, 0d3F3C71C72D1B5154;
	fma.rn.f64 	%fd23888, %fd23887, %fd23883, 0d3F624924923BE72D;
	fma.rn.f64 	%fd23889, %fd23888, %fd23883, 0d3F8999999999A3C4;
	fma.rn.f64 	%fd23890, %fd23889, %fd23883, 0d3FB5555555555554;
	sub.f64 	%fd23891, %fd23874, %fd23882;
	add.f64 	%fd23892, %fd23891, %fd23891;
	neg.f64 	%fd23893, %fd23882;
	fma.rn.f64 	%fd23894, %fd23893, %fd23874, %fd23892;
	mul.f64 	%fd23895, %fd23880, %fd23894;
	mul.f64 	%fd23896, %fd23883, %fd23890;
	fma.rn.f64 	%fd23897, %fd23896, %fd23882, %fd23895;
	xor.b32  	%r25318, %r25317, -2147483648;
	mov.b32 	%r25319, 1127219200;
	mov.b64 	%fd23898, {%r25318, %r25319};
	sub.f64 	%fd23899, %fd23898, %fd1;
	fma.rn.f64 	%fd23900, %fd23899, 0d3FE62E42FEFA39EF, %fd23882;
	fma.rn.f64 	%fd23901, %fd23899, 0dBFE62E42FEFA39EF, %fd23900;
	sub.f64 	%fd23902, %fd23901, %fd23882;
	sub.f64 	%fd23903, %fd23897, %fd23902;
	fma.rn.f64 	%fd23904, %fd23899, 0d3C7ABC9E3B39803F, %fd23903;
	add.f64 	%fd27848, %fd23900, %fd23904;
$L__BB1_16824:
	mul.f64 	%fd7648, %fd27848, 0d3FFFCB923A29C77A;
	mov.b32 	%r29731, 0;
$L__BB1_16825:
	mov.u32 	%r6516, %r29731;
	cvt.u64.u32 	%rd14879, %r6516;
	add.s64 	%rd14880, %rd1985, %rd14879;
	ld.local.u8 	%rs6256, [%rd14880];
	setp.ne.s16 	%p17205, %rs6256, 0;
	add.s32 	%r29731, %r6516, 1;
	@%p17205 bra 	$L__BB1_16825;
	mov.b32 	%r29732, 0;
$L__BB1_16827:
	mov.u32 	%r6518, %r29732;
	cvt.u64.u32 	%rd14881, %r6518;
	add.s64 	%rd14882, %rd1985, %rd14881;
	ld.local.u8 	%rs6257, [%rd14882];
	setp.ne.s16 	%p17206, %rs6257, 0;
	add.s32 	%r29732, %r6518, 1;
	@%p17206 bra 	$L__BB1_16827;
	setp.eq.s32 	%p17207, %r6516, 0;
	@%p17207 bra 	$L__BB1_16899;
	and.b32  	%r6520, %r6516, 3;
	setp.lt.u32 	%p17208, %r6516, 4;
	mov.b32 	%r29734, 1;
	@%p17208 bra 	$L__BB1_16868;
	and.b32  	%r6521, %r6516, 2147483644;
	mov.b32 	%r29734, 1;
$L__BB1_16831:
	mov.u32 	%r6522, %r29734;
	cvt.s64.s32 	%rd14883, %r6522;
	add.s64 	%rd1990, %rd1985, %rd14883;
	ld.local.u8 	%rs6259, [%rd1990+-1];
	mov.b16 	%rs7082, 0;
	setp.gt.s16 	%p17209, %rs6259, 70;
	@%p17209 bra 	$L__BB1_16835;
	setp.eq.s16 	%p17212, %rs6259, 65;
	@%p17212 bra 	$L__BB1_16840;
	setp.eq.s16 	%p17213, %rs6259, 67;
	@%p17213 bra 	$L__BB1_16834;
	bra.uni 	$L__BB1_16839;
$L__BB1_16834:
	mov.b16 	%rs7082, 1;
	bra.uni 	$L__BB1_16840;
$L__BB1_16835:
	setp.eq.s16 	%p17210, %rs6259, 71;
	@%p17210 bra 	$L__BB1_16838;
	setp.ne.s16 	%p17211, %rs6259, 84;
	@%p17211 bra 	$L__BB1_16839;
	mov.b16 	%rs7082, 3;
	bra.uni 	$L__BB1_16840;
$L__BB1_16838:
	mov.b16 	%rs7082, 2;
	bra.uni 	$L__BB1_16840;
$L__BB1_16839:
	mov.b16 	%rs7082, 4;
$L__BB1_16840:
	cvt.u64.u32 	%rd14884, %r6522;
	add.s64 	%rd1991, %rd18, %rd14884;
	st.local.u8 	[%rd1991], %rs7082;
	ld.local.u8 	%rs6265, [%rd1990];
	mov.b16 	%rs7083, 0;
	setp.gt.s16 	%p17214, %rs6265, 70;
	@%p17214 bra 	$L__BB1_16844;
	setp.eq.s16 	%p17217, %rs6265, 65;
	@%p17217 bra 	$L__BB1_16849;
	setp.eq.s16 	%p17218, %rs6265, 67;
	@%p17218 bra 	$L__BB1_16843;
	bra.uni 	$L__BB1_16848;
$L__BB1_16843:
	mov.b16 	%rs7083, 1;
	bra.uni 	$L__BB1_16849;
$L__BB1_16844:
	setp.eq.s16 	%p17215, %rs6265, 71;
	@%p17215 bra 	$L__BB1_16847;
	setp.ne.s16 	%p17216, %rs6265, 84;
	@%p17216 bra 	$L__BB1_16848;
	mov.b16 	%rs7083, 3;
	bra.uni 	$L__BB1_16849;
$L__BB1_16847:
	mov.b16 	%rs7083, 2;
	bra.uni 	$L__BB1_16849;
$L__BB1_16848:
	mov.b16 	%rs7083, 4;
$L__BB1_16849:
	st.local.u8 	[%rd1991+1], %rs7083;
	ld.local.u8 	%rs6271, [%rd1990+1];
	mov.b16 	%rs7084, 0;
	setp.gt.s16 	%p17219, %rs6271, 70;
	@%p17219 bra 	$L__BB1_16853;
	setp.eq.s16 	%p17222, %rs6271, 65;
	@%p17222 bra 	$L__BB1_16858;
	setp.eq.s16 	%p17223, %rs6271, 67;
	@%p17223 bra 	$L__BB1_16852;
	bra.uni 	$L__BB1_16857;
$L__BB1_16852:
	mov.b16 	%rs7084, 1;
	bra.uni 	$L__BB1_16858;
$L__BB1_16853:
	setp.eq.s16 	%p17220, %rs6271, 71;
	@%p17220 bra 	$L__BB1_16856;
	setp.ne.s16 	%p17221, %rs6271, 84;
	@%p17221 bra 	$L__BB1_16857;
	mov.b16 	%rs7084, 3;
	bra.uni 	$L__BB1_16858;
$L__BB1_16856:
	mov.b16 	%rs7084, 2;
	bra.uni 	$L__BB1_16858;
$L__BB1_16857:
	mov.b16 	%rs7084, 4;
$L__BB1_16858:
	st.local.u8 	[%rd1991+2], %rs7084;
	ld.local.u8 	%rs6277, [%rd1990+2];
	mov.b16 	%rs7085, 0;
	setp.gt.s16 	%p17224, %rs6277, 70;
	@%p17224 bra 	$L__BB1_16862;
	setp.eq.s16 	%p17227, %rs6277, 65;
	@%p17227 bra 	$L__BB1_16867;
	setp.eq.s16 	%p17228, %rs6277, 67;
	@%p17228 bra 	$L__BB1_16861;
	bra.uni 	$L__BB1_16866;
$L__BB1_16861:
	mov.b16 	%rs7085, 1;
	bra.uni 	$L__BB1_16867;
$L__BB1_16862:
	setp.eq.s16 	%p17225, %rs6277, 71;
	@%p17225 bra 	$L__BB1_16865;
	setp.ne.s16 	%p17226, %rs6277, 84;
	@%p17226 bra 	$L__BB1_16866;
	mov.b16 	%rs7085, 3;
	bra.uni 	$L__BB1_16867;
$L__BB1_16865:
	mov.b16 	%rs7085, 2;
	bra.uni 	$L__BB1_16867;
$L__BB1_16866:
	mov.b16 	%rs7085, 4;
$L__BB1_16867:
	st.local.u8 	[%rd1991+3], %rs7085;
	add.s32 	%r29734, %r6522, 4;
	add.s32 	%r25324, %r6522, 3;
	setp.ne.s32 	%p17229, %r25324, %r6521;
	@%p17229 bra 	$L__BB1_16831;
$L__BB1_16868:
	setp.eq.s32 	%p17230, %r6520, 0;
	@%p17230 bra 	$L__BB1_16899;
	cvt.s64.s32 	%rd14885, %r29734;
	add.s64 	%rd1992, %rd1985, %rd14885;
	ld.local.u8 	%rs6283, [%rd1992+-1];
	mov.b16 	%rs7086, 0;
	setp.gt.s16 	%p17231, %rs6283, 70;
	@%p17231 bra 	$L__BB1_16873;
	setp.eq.s16 	%p17234, %rs6283, 65;
	@%p17234 bra 	$L__BB1_16878;
	setp.eq.s16 	%p17235, %rs6283, 67;
	@%p17235 bra 	$L__BB1_16872;
	bra.uni 	$L__BB1_16877;
$L__BB1_16872:
	mov.b16 	%rs7086, 1;
	bra.uni 	$L__BB1_16878;
$L__BB1_16873:
	setp.eq.s16 	%p17232, %rs6283, 71;
	@%p17232 bra 	$L__BB1_16876;
	setp.ne.s16 	%p17233, %rs6283, 84;
	@%p17233 bra 	$L__BB1_16877;
	mov.b16 	%rs7086, 3;
	bra.uni 	$L__BB1_16878;
$L__BB1_16876:
	mov.b16 	%rs7086, 2;
	bra.uni 	$L__BB1_16878;
$L__BB1_16877:
	mov.b16 	%rs7086, 4;
$L__BB1_16878:
	cvt.u64.u32 	%rd14886, %r29734;
	add.s64 	%rd1993, %rd18, %rd14886;
	st.local.u8 	[%rd1993], %rs7086;
	setp.eq.s32 	%p17236, %r6520, 1;
	@%p17236 bra 	$L__BB1_16899;
	ld.local.u8 	%rs6289, [%rd1992];
	mov.b16 	%rs7087, 0;
	setp.gt.s16 	%p17237, %rs6289, 70;
	@%p17237 bra 	$L__BB1_16883;
	setp.eq.s16 	%p17240, %rs6289, 65;
	@%p17240 bra 	$L__BB1_16888;
	setp.eq.s16 	%p17241, %rs6289, 67;
	@%p17241 bra 	$L__BB1_16882;
	bra.uni 	$L__BB1_16887;
$L__BB1_16882:
	mov.b16 	%rs7087, 1;
	bra.uni 	$L__BB1_16888;
$L__BB1_16883:
	setp.eq.s16 	%p17238, %rs6289, 71;
	@%p17238 bra 	$L__BB1_16886;
	setp.ne.s16 	%p17239, %rs6289, 84;
	@%p17239 bra 	$L__BB1_16887;
	mov.b16 	%rs7087, 3;
	bra.uni 	$L__BB1_16888;
$L__BB1_16886:
	mov.b16 	%rs7087, 2;
	bra.uni 	$L__BB1_16888;
$L__BB1_16887:
	mov.b16 	%rs7087, 4;
$L__BB1_16888:
	add.s32 	%r25325, %r29734, 1;
	cvt.u64.u32 	%rd14887, %r25325;
	add.s64 	%rd14888, %rd18, %rd14887;
	st.local.u8 	[%rd14888], %rs7087;
	setp.eq.s32 	%p17242, %r6520, 2;
	@%p17242 bra 	$L__BB1_16899;
	ld.local.u8 	%rs6295, [%rd1992+1];
	mov.b16 	%rs7088, 0;
	setp.gt.s16 	%p17243, %rs6295, 70;
	@%p17243 bra 	$L__BB1_16893;
	setp.eq.s16 	%p17246, %rs6295, 65;
	@%p17246 bra 	$L__BB1_16898;
	setp.eq.s16 	%p17247, %rs6295, 67;
	@%p17247 bra 	$L__BB1_16892;
	bra.uni 	$L__BB1_16897;
$L__BB1_16892:
	mov.b16 	%rs7088, 1;
	bra.uni 	$L__BB1_16898;
$L__BB1_16893:
	setp.eq.s16 	%p17244, %rs6295, 71;
	@%p17244 bra 	$L__BB1_16896;
	setp.ne.s16 	%p17245, %rs6295, 84;
	@%p17245 bra 	$L__BB1_16897;
	mov.b16 	%rs7088, 3;
	bra.uni 	$L__BB1_16898;
$L__BB1_16896:
	mov.b16 	%rs7088, 2;
	bra.uni 	$L__BB1_16898;
$L__BB1_16897:
	mov.b16 	%rs7088, 4;
$L__BB1_16898:
	st.local.u8 	[%rd1993+2], %rs7088;
$L__BB1_16899:
	setp.eq.s32 	%p17248, %r6518, 0;
	@%p17248 bra 	$L__BB1_16970;
	and.b32  	%r6525, %r6518, 3;
	setp.lt.u32 	%p17249, %r6518, 4;
	mov.b32 	%r29736, 1;
	@%p17249 bra 	$L__BB1_16939;
	and.b32  	%r6526, %r6518, 2147483644;
	mov.b32 	%r29736, 1;
$L__BB1_16902:
	sub.s32 	%r25328, %r6518, %r29736;
	cvt.u64.u32 	%rd14889, %r25328;
	add.s64 	%rd14890, %rd1985, %rd14889;
	ld.local.u8 	%rs6301, [%rd14890];
	mov.b16 	%rs7089, 0;
	setp.gt.s16 	%p17250, %rs6301, 70;
	@%p17250 bra 	$L__BB1_16906;
	setp.eq.s16 	%p17253, %rs6301, 65;
	@%p17253 bra 	$L__BB1_16911;
	setp.eq.s16 	%p17254, %rs6301, 67;
	@%p17254 bra 	$L__BB1_16905;
	bra.uni 	$L__BB1_16910;
$L__BB1_16905:
	mov.b16 	%rs7089, 1;
	bra.uni 	$L__BB1_16911;
$L__BB1_16906:
	setp.eq.s16 	%p17251, %rs6301, 71;
	@%p17251 bra 	$L__BB1_16909;
	setp.ne.s16 	%p17252, %rs6301, 84;
	@%p17252 bra 	$L__BB1_16910;
	mov.b16 	%rs7089, 3;
	bra.uni 	$L__BB1_16911;
$L__BB1_16909:
	mov.b16 	%rs7089, 2;
	bra.uni 	$L__BB1_16911;
$L__BB1_16910:
	mov.b16 	%rs7089, 4;
$L__BB1_16911:
	cvt.u64.u32 	%rd14891, %r29736;
	add.s64 	%rd1994, %rd19, %rd14891;
	st.local.u8 	[%rd1994], %rs7089;
	not.b32 	%r25329, %r29736;
	add.s32 	%r25330, %r6518, %r25329;
	cvt.u64.u32 	%rd14892, %r25330;
	add.s64 	%rd14893, %rd1985, %rd14892;
	ld.local.u8 	%rs6307, [%rd14893];
	mov.b16 	%rs7090, 0;
	setp.gt.s16 	%p17255, %rs6307, 70;
	@%p17255 bra 	$L__BB1_16915;
	setp.eq.s16 	%p17258, %rs6307, 65;
	@%p17258 bra 	$L__BB1_16920;
	setp.eq.s16 	%p17259, %rs6307, 67;
	@%p17259 bra 	$L__BB1_16914;
	bra.uni 	$L__BB1_16919;
$L__BB1_16914:
	mov.b16 	%rs7090, 1;
	bra.uni 	$L__BB1_16920;
$L__BB1_16915:
	setp.eq.s16 	%p17256, %rs6307, 71;
	@%p17256 bra 	$L__BB1_16918;
	setp.ne.s16 	%p17257, %rs6307, 84;
	@%p17257 bra 	$L__BB1_16919;
	mov.b16 	%rs7090, 3;
	bra.uni 	$L__BB1_16920;
$L__BB1_16918:
	mov.b16 	%rs7090, 2;
	bra.uni 	$L__BB1_16920;
$L__BB1_16919:
	mov.b16 	%rs7090, 4;
$L__BB1_16920:
	st.local.u8 	[%rd1994+1], %rs7090;
	sub.s32 	%r25331, %r6518, %r29736;
	add.s32 	%r25332, %r25331, -2;
	cvt.u64.u32 	%rd14894, %r25332;
	add.s64 	%rd14895, %rd1985, %rd14894;
	ld.local.u8 	%rs6313, [%rd14895];
	mov.b16 	%rs7091, 0;
	setp.gt.s16 	%p17260, %rs6313, 70;
	@%p17260 bra 	$L__BB1_16924;
	setp.eq.s16 	%p17263, %rs6313, 65;
	@%p17263 bra 	$L__BB1_16929;
	setp.eq.s16 	%p17264, %rs6313, 67;
	@%p17264 bra 	$L__BB1_16923;
	bra.uni 	$L__BB1_16928;
$L__BB1_16923:
	mov.b16 	%rs7091, 1;
	bra.uni 	$L__BB1_16929;
$L__BB1_16924:
	setp.eq.s16 	%p17261, %rs6313, 71;
	@%p17261 bra 	$L__BB1_16927;
	setp.ne.s16 	%p17262, %rs6313, 84;
	@%p17262 bra 	$L__BB1_16928;
	mov.b16 	%rs7091, 3;
	bra.uni 	$L__BB1_16929;
$L__BB1_16927:
	mov.b16 	%rs7091, 2;
	bra.uni 	$L__BB1_16929;
$L__BB1_16928:
	mov.b16 	%rs7091, 4;
$L__BB1_16929:
	st.local.u8 	[%rd1994+2], %rs7091;
	add.s32 	%r6528, %r29736, 3;
	sub.s32 	%r25333, %r6518, %r6528;
	cvt.u64.u32 	%rd14896, %r25333;
	add.s64 	%rd14897, %rd1985, %rd14896;
	ld.local.u8 	%rs6319, [%rd14897];
	mov.b16 	%rs7092, 0;
	setp.gt.s16 	%p17265, %rs6319, 70;
	@%p17265 bra 	$L__BB1_16933;
	setp.eq.s16 	%p17268, %rs6319, 65;
	@%p17268 bra 	$L__BB1_16938;
	setp.eq.s16 	%p17269, %rs6319, 67;
	@%p17269 bra 	$L__BB1_16932;
	bra.uni 	$L__BB1_16937;
$L__BB1_16932:
	mov.b16 	%rs7092, 1;
	bra.uni 	$L__BB1_16938;
$L__BB1_16933:
	setp.eq.s16 	%p17266, %rs6319, 71;
	@%p17266 bra 	$L__BB1_16936;
	setp.ne.s16 	%p17267, %rs6319, 84;
	@%p17267 bra 	$L__BB1_16937;
	mov.b16 	%rs7092, 3;
	bra.uni 	$L__BB1_16938;
$L__BB1_16936:
	mov.b16 	%rs7092, 2;
	bra.uni 	$L__BB1_16938;
$L__BB1_16937:
	mov.b16 	%rs7092, 4;
$L__BB1_16938:
	st.local.u8 	[%rd1994+3], %rs7092;
	add.s32 	%r29736, %r29736, 4;
	setp.ne.s32 	%p17270, %r6528, %r6526;
	@%p17270 bra 	$L__BB1_16902;
$L__BB1_16939:
	setp.eq.s32 	%p17271, %r6525, 0;
	@%p17271 bra 	$L__BB1_16970;
	sub.s32 	%r25334, %r6518, %r29736;
	cvt.u64.u32 	%rd14898, %r25334;
	add.s64 	%rd14899, %rd1985, %rd14898;
	ld.local.u8 	%rs6325, [%rd14899];
	mov.b16 	%rs7093, 0;
	setp.gt.s16 	%p17272, %rs6325, 70;
	@%p17272 bra 	$L__BB1_16944;
	setp.eq.s16 	%p17275, %rs6325, 65;
	@%p17275 bra 	$L__BB1_16949;
	setp.eq.s16 	%p17276, %rs6325, 67;
	@%p17276 bra 	$L__BB1_16943;
	bra.uni 	$L__BB1_16948;
$L__BB1_16943:
	mov.b16 	%rs7093, 1;
	bra.uni 	$L__BB1_16949;
$L__BB1_16944:
	setp.eq.s16 	%p17273, %rs6325, 71;
	@%p17273 bra 	$L__BB1_16947;
	setp.ne.s16 	%p17274, %rs6325, 84;
	@%p17274 bra 	$L__BB1_16948;
	mov.b16 	%rs7093, 3;
	bra.uni 	$L__BB1_16949;
$L__BB1_16947:
	mov.b16 	%rs7093, 2;
	bra.uni 	$L__BB1_16949;
$L__BB1_16948:
	mov.b16 	%rs7093, 4;
$L__BB1_16949:
	cvt.u64.u32 	%rd14900, %r29736;
	add.s64 	%rd1995, %rd19, %rd14900;
	st.local.u8 	[%rd1995], %rs7093;
	setp.eq.s32 	%p17277, %r6525, 1;
	@%p17277 bra 	$L__BB1_16970;
	not.b32 	%r25335, %r29736;
	add.s32 	%r25336, %r6518, %r25335;
	cvt.u64.u32 	%rd14901, %r25336;
	add.s64 	%rd14902, %rd1985, %rd14901;
	ld.local.u8 	%rs6331, [%rd14902];
	mov.b16 	%rs7094, 0;
	setp.gt.s16 	%p17278, %rs6331, 70;
	@%p17278 bra 	$L__BB1_16954;
	setp.eq.s16 	%p17281, %rs6331, 65;
	@%p17281 bra 	$L__BB1_16959;
	setp.eq.s16 	%p17282, %rs6331, 67;
	@%p17282 bra 	$L__BB1_16953;
	bra.uni 	$L__BB1_16958;
$L__BB1_16953:
	mov.b16 	%rs7094, 1;
	bra.uni 	$L__BB1_16959;
$L__BB1_16954:
	setp.eq.s16 	%p17279, %rs6331, 71;
	@%p17279 bra 	$L__BB1_16957;
	setp.ne.s16 	%p17280, %rs6331, 84;
	@%p17280 bra 	$L__BB1_16958;
	mov.b16 	%rs7094, 3;
	bra.uni 	$L__BB1_16959;
$L__BB1_16957:
	mov.b16 	%rs7094, 2;
	bra.uni 	$L__BB1_16959;
$L__BB1_16958:
	mov.b16 	%rs7094, 4;
$L__BB1_16959:
	st.local.u8 	[%rd1995+1], %rs7094;
	setp.eq.s32 	%p17283, %r6525, 2;
	@%p17283 bra 	$L__BB1_16970;
	sub.s32 	%r25337, %r6518, %r29736;
	add.s32 	%r25338, %r25337, -2;
	cvt.u64.u32 	%rd14903, %r25338;
	add.s64 	%rd14904, %rd1985, %rd14903;
	ld.local.u8 	%rs6337, [%rd14904];
	mov.b16 	%rs7095, 0;
	setp.gt.s16 	%p17284, %rs6337, 70;
	@%p17284 bra 	$L__BB1_16964;
	setp.eq.s16 	%p17287, %rs6337, 65;
	@%p17287 bra 	$L__BB1_16969;
	setp.eq.s16 	%p17288, %rs6337, 67;
	@%p17288 bra 	$L__BB1_16963;
	bra.uni 	$L__BB1_16968;
$L__BB1_16963:
	mov.b16 	%rs7095, 1;
	bra.uni 	$L__BB1_16969;
$L__BB1_16964:
	setp.eq.s16 	%p17285, %rs6337, 71;
	@%p17285 bra 	$L__BB1_16967;
	setp.ne.s16 	%p17286, %rs6337, 84;
	@%p17286 bra 	$L__BB1_16968;
	mov.b16 	%rs7095, 3;
	bra.uni 	$L__BB1_16969;
$L__BB1_16967:
	mov.b16 	%rs7095, 2;
	bra.uni 	$L__BB1_16969;
$L__BB1_16968:
	mov.b16 	%rs7095, 4;
$L__BB1_16969:
	st.local.u8 	[%rd1995+2], %rs7095;
$L__BB1_16970:
	cvt.u64.u32 	%rd14905, %r6518;
	cvt.u64.u32 	%rd14906, %r6516;
	add.s64 	%rd14907, %rd19, %rd14905;
	mov.b16 	%rs6342, 4;
	st.local.u8 	[%rd14907+1], %rs6342;
	st.local.u8 	[%rd19], %rs6342;
	add.s64 	%rd14908, %rd18, %rd14906;
	st.local.u8 	[%rd14908+1], %rs6342;
	st.local.u8 	[%rd18], %rs6342;
	mov.b32 	%r29751, 0;
	mov.f64 	%fd27915, 0dFFF0000000000000;
	mov.u32 	%r29752, %r29751;
	@%p17207 bra 	$L__BB1_17067;
	and.b32  	%r6531, %r6518, 3;
	and.b32  	%r6532, %r6518, 2147483644;
	mov.b32 	%r29737, 1;
$L__BB1_16972:
	mov.u32 	%r6533, %r29737;
	@%p17248 bra 	$L__BB1_17000;
	setp.lt.u32 	%p17291, %r6518, 4;
	cvt.u64.u32 	%rd14909, %r6533;
	add.s64 	%rd14910, %rd18, %rd14909;
	ld.local.s8 	%r6534, [%rd14910];
	add.s32 	%r25342, %r6533, -1;
	mul.lo.s32 	%r6535, %r25342, %r6518;
	add.s32 	%r6536, %r6535, -1;
	mov.b32 	%r29739, 1;
	@%p17291 bra 	$L__BB1_16988;
	mov.b32 	%r29739, 1;
$L__BB1_16975:
	cvt.u64.u32 	%rd14911, %r29739;
	add.s64 	%rd1996, %rd19, %rd14911;
	ld.local.s8 	%r25344, [%rd1996];
	add.s32 	%r25345, %r25344, %r6534;
	setp.eq.s32 	%p17292, %r25345, 3;
	@%p17292 bra 	$L__BB1_16977;
	add.s32 	%r25346, %r6536, %r29739;
	mul.wide.s32 	%rd14912, %r25346, 8;
	add.s64 	%rd14913, %rd14, %rd14912;
	mov.b64 	%rd14914, 9218868437227405312;
	st.local.u64 	[%rd14913], %rd14914;
	add.s64 	%rd14915, %rd15, %rd14912;
	mov.b64 	%rd14916, -4616189618054758400;
	st.local.u64 	[%rd14915], %rd14916;
	bra.uni 	$L__BB1_16978;
$L__BB1_16977:
	add.s32 	%r25347, %r6536, %r29739;
	mul.wide.s32 	%rd14917, %r25347, 8;
	add.s64 	%rd14918, %rd14, %rd14917;
	mov.b64 	%rd14919, 0;
	st.local.u64 	[%rd14918], %rd14919;
	add.s64 	%rd14920, %rd15, %rd14917;
	mov.b64 	%rd14921, -4564063970805153792;
	st.local.u64 	[%rd14920], %rd14921;
$L__BB1_16978:
	ld.local.s8 	%r25348, [%rd1996+1];
	add.s32 	%r25349, %r25348, %r6534;
	setp.eq.s32 	%p17293, %r25349, 3;
	@%p17293 bra 	$L__BB1_16980;
	add.s32 	%r25350, %r6535, %r29739;
	mul.wide.s32 	%rd14922, %r25350, 8;
	add.s64 	%rd14923, %rd14, %rd14922;
	mov.b64 	%rd14924, 9218868437227405312;
	st.local.u64 	[%rd14923], %rd14924;
	add.s64 	%rd14925, %rd15, %rd14922;
	mov.b64 	%rd14926, -4616189618054758400;
	st.local.u64 	[%rd14925], %rd14926;
	bra.uni 	$L__BB1_16981;
$L__BB1_16980:
	add.s32 	%r25351, %r6535, %r29739;
	mul.wide.s32 	%rd14927, %r25351, 8;
	add.s64 	%rd14928, %rd14, %rd14927;
	mov.b64 	%rd14929, 0;
	st.local.u64 	[%rd14928], %rd14929;
	add.s64 	%rd14930, %rd15, %rd14927;
	mov.b64 	%rd14931, -4564063970805153792;
	st.local.u64 	[%rd14930], %rd14931;
$L__BB1_16981:
	add.s32 	%r6538, %r29739, 2;
	ld.local.s8 	%r25352, [%rd1996+2];
	add.s32 	%r25353, %r25352, %r6534;
	setp.eq.s32 	%p17294, %r25353, 3;
	@%p17294 bra 	$L__BB1_16983;
	add.s32 	%r25354, %r6536, %r6538;
	mul.wide.s32 	%rd14932, %r25354, 8;
	add.s64 	%rd14933, %rd14, %rd14932;
	mov.b64 	%rd14934, 9218868437227405312;
	st.local.u64 	[%rd14933], %rd14934;
	add.s64 	%rd14935, %rd15, %rd14932;
	mov.b64 	%rd14936, -4616189618054758400;
	st.local.u64 	[%rd14935], %rd14936;
	bra.uni 	$L__BB1_16984;
$L__BB1_16983:
	add.s32 	%r25355, %r6536, %r6538;
	mul.wide.s32 	%rd14937, %r25355, 8;
	add.s64 	%rd14938, %rd14, %rd14937;
	mov.b64 	%rd14939, 0;
	st.local.u64 	[%rd14938], %rd14939;
	add.s64 	%rd14940, %rd15, %rd14937;
	mov.b64 	%rd14941, -4564063970805153792;
	st.local.u64 	[%rd14940], %rd14941;
$L__BB1_16984:
	add.s32 	%r6539, %r29739, 3;
	ld.local.s8 	%r25356, [%rd1996+3];
	add.s32 	%r25357, %r25356, %r6534;
	setp.eq.s32 	%p17295, %r25357, 3;
	@%p17295 bra 	$L__BB1_16986;
	add.s32 	%r25358, %r6536, %r6539;
	mul.wide.s32 	%rd14942, %r25358, 8;
	add.s64 	%rd14943, %rd14, %rd14942;
	mov.b64 	%rd14944, 9218868437227405312;
	st.local.u64 	[%rd14943], %rd14944;
	add.s64 	%rd14945, %rd15, %rd14942;
	mov.b64 	%rd14946, -4616189618054758400;
	st.local.u64 	[%rd14945], %rd14946;
	bra.uni 	$L__BB1_16987;
$L__BB1_16986:
	add.s32 	%r25359, %r6536, %r6539;
	mul.wide.s32 	%rd14947, %r25359, 8;
	add.s64 	%rd14948, %rd14, %rd14947;
	mov.b64 	%rd14949, 0;
	st.local.u64 	[%rd14948], %rd14949;
	add.s64 	%rd14950, %rd15, %rd14947;
	mov.b64 	%rd14951, -4564063970805153792;
	st.local.u64 	[%rd14950], %rd14951;
$L__BB1_16987:
	add.s32 	%r29739, %r29739, 4;
	setp.ne.s32 	%p17296, %r6539, %r6532;
	@%p17296 bra 	$L__BB1_16975;
$L__BB1_16988:
	setp.eq.s32 	%p17297, %r6531, 0;
	@%p17297 bra 	$L__BB1_17000;
	cvt.u64.u32 	%rd14952, %r29739;
	add.s64 	%rd1997, %rd19, %rd14952;
	ld.local.s8 	%r25360, [%rd1997];
	add.s32 	%r25361, %r25360, %r6534;
	setp.eq.s32 	%p17298, %r25361, 3;
	@%p17298 bra 	$L__BB1_16991;
	add.s32 	%r25362, %r6536, %r29739;
	mul.wide.s32 	%rd14953, %r25362, 8;
	add.s64 	%rd14954, %rd14, %rd14953;
	mov.b64 	%rd14955, 9218868437227405312;
	st.local.u64 	[%rd14954], %rd14955;
	add.s64 	%rd14956, %rd15, %rd14953;
	mov.b64 	%rd14957, -4616189618054758400;
	st.local.u64 	[%rd14956], %rd14957;
	bra.uni 	$L__BB1_16992;
$L__BB1_16991:
	add.s32 	%r25363, %r6536, %r29739;
	mul.wide.s32 	%rd14958, %r25363, 8;
	add.s64 	%rd14959, %rd14, %rd14958;
	mov.b64 	%rd14960, 0;
	st.local.u64 	[%rd14959], %rd14960;
	add.s64 	%rd14961, %rd15, %rd14958;
	mov.b64 	%rd14962, -4564063970805153792;
	st.local.u64 	[%rd14961], %rd14962;
$L__BB1_16992:
	setp.eq.s32 	%p17299, %r6531, 1;
	@%p17299 bra 	$L__BB1_17000;
	ld.local.s8 	%r25364, [%rd1997+1];
	add.s32 	%r25365, %r25364, %r6534;
	setp.eq.s32 	%p17300, %r25365, 3;
	@%p17300 bra 	$L__BB1_16995;
	add.s32 	%r25366, %r6535, %r29739;
	mul.wide.s32 	%rd14963, %r25366, 8;
	add.s64 	%rd14964, %rd14, %rd14963;
	mov.b64 	%rd14965, 9218868437227405312;
	st.local.u64 	[%rd14964], %rd14965;
	add.s64 	%rd14966, %rd15, %rd14963;
	mov.b64 	%rd14967, -4616189618054758400;
	st.local.u64 	[%rd14966], %rd14967;
	bra.uni 	$L__BB1_16996;
$L__BB1_16995:
	add.s32 	%r25367, %r6535, %r29739;
	mul.wide.s32 	%rd14968, %r25367, 8;
	add.s64 	%rd14969, %rd14, %rd14968;
	mov.b64 	%rd14970, 0;
	st.local.u64 	[%rd14969], %rd14970;
	add.s64 	%rd14971, %rd15, %rd14968;
	mov.b64 	%rd14972, -4564063970805153792;
	st.local.u64 	[%rd14971], %rd14972;
$L__BB1_16996:
	setp.eq.s32 	%p17301, %r6531, 2;
	add.s32 	%r6542, %r29739, 2;
	@%p17301 bra 	$L__BB1_17000;
	ld.local.s8 	%r25368, [%rd1997+2];
	add.s32 	%r25369, %r25368, %r6534;
	setp.eq.s32 	%p17302, %r25369, 3;
	@%p17302 bra 	$L__BB1_16999;
	add.s32 	%r25370, %r6536, %r6542;
	mul.wide.s32 	%rd14973, %r25370, 8;
	add.s64 	%rd14974, %rd14, %rd14973;
	mov.b64 	%rd14975, 9218868437227405312;
	st.local.u64 	[%rd14974], %rd14975;
	add.s64 	%rd14976, %rd15, %rd14973;
	mov.b64 	%rd14977, -4616189618054758400;
	st.local.u64 	[%rd14976], %rd14977;
	bra.uni 	$L__BB1_17000;
$L__BB1_16999:
	add.s32 	%r25371, %r6536, %r6542;
	mul.wide.s32 	%rd14978, %r25371, 8;
	add.s64 	%rd14979, %rd14, %rd14978;
	mov.b64 	%rd14980, 0;
	st.local.u64 	[%rd14979], %rd14980;
	add.s64 	%rd14981, %rd15, %rd14978;
	mov.b64 	%rd14982, -4564063970805153792;
	st.local.u64 	[%rd14981], %rd14982;
$L__BB1_17000:
	add.s32 	%r29737, %r6533, 1;
	setp.ne.s32 	%p17303, %r6533, %r6516;
	@%p17303 bra 	$L__BB1_16972;
	mov.b32 	%r29740, 1;
$L__BB1_17002:
	@%p17248 bra 	$L__BB1_17048;
	mov.b32 	%r29741, 1;
$L__BB1_17004:
	mov.u32 	%r6545, %r29741;
	add.s32 	%r25374, %r29740, -1;
	mad.lo.s32 	%r25375, %r25374, %r6518, %r6545;
	add.s32 	%r6546, %r25375, -1;
	mul.wide.s32 	%rd14983, %r6546, 8;
	add.s64 	%rd1998, %rd14, %rd14983;
	ld.local.f64 	%fd27883, [%rd1998];
	abs.f64 	%fd23906, %fd27883;
	setp.geu.f64 	%p17305, %fd23906, 0d41CDCD64FF800000;
	@%p17305 bra 	$L__BB1_17047;
	cvt.u64.u32 	%rd14984, %r29740;
	add.s64 	%rd1999, %rd18, %rd14984;
	ld.local.u8 	%rs1165, [%rd1999];
	cvt.u32.u16 	%r25376, %rs1165;
	cvt.s32.s8 	%r25377, %r25376;
	cvt.u64.u32 	%rd14985, %r6545;
	add.s64 	%rd2000, %rd19, %rd14985;
	ld.local.u8 	%rs1166, [%rd2000];
	cvt.u32.u16 	%r25378, %rs1166;
	cvt.s32.s8 	%r25379, %r25378;
	add.s32 	%r25380, %r25379, %r25377;
	setp.eq.s32 	%p17306, %r25380, 3;
	mul.wide.s32 	%rd14986, %r6546, 8;
	add.s64 	%rd2001, %rd15, %rd14986;
	@%p17306 bra 	$L__BB1_17007;
	mov.b64 	%rd14987, -4616189618054758400;
	st.local.u64 	[%rd2001], %rd14987;
	mov.b64 	%rd14988, 9218868437227405312;
	st.local.u64 	[%rd1998], %rd14988;
	mov.f64 	%fd27854, 0dBFF0000000000000;
	mov.f64 	%fd27883, 0d7FF0000000000000;
	mov.f64 	%fd27853, %fd27883;
	bra.uni 	$L__BB1_17018;
$L__BB1_17007:
	cvt.s32.s8 	%r25382, %r25376;
	mul.wide.s32 	%rd14989, %r25382, 5;
	cvt.u64.u16 	%rd14990, %rs1166;
	cvt.s64.s8 	%rd14991, %rd14990;
	add.s64 	%rd2002, %rd14989, %rd14991;
	shl.b64 	%rd14992, %rd2002, 3;
	add.s64 	%rd14993, %rd1, %rd14992;
	ld.global.f64 	%fd27854, [%rd14993+45440];
	ld.local.u8 	%rs6343, [%rd1999+-1];
	cvt.u64.u16 	%rd14994, %rs6343;
	cvt.s64.s8 	%rd2003, %rd14994;
	cvt.u32.u16 	%r25383, %rs1166;
	ld.local.s8 	%rs6344, [%rd2000+-1];
	cvt.u32.u16 	%r25384, %rs6344;
	prmt.b32 	%r25385, %r25384, %r25383, 0x3340U;
	prmt.b32 	%r25386, %r25376, 0, 0x3340U;
	prmt.b32 	%r25387, %r25385, %r25386, 0x5410U;
	cvt.u32.u16 	%r25388, %rs6343;
	cvt.s32.s8 	%r25389, %r25388;
	mov.b32 	%r25390, 359705;
	dp4a.s32.u32 	%r25391, %r25387, %r25390, %r25389;
	mul.wide.s32 	%rd14995, %r25391, 8;
	add.s64 	%rd14996, %rd1, %rd14995;
	ld.global.f64 	%fd23909, [%rd14996+35440];
	add.f64 	%fd23910, %fd27854, %fd23909;
	ld.global.f64 	%fd27853, [%rd14993+45640];
	ld.global.f64 	%fd23911, [%rd14996+40440];
	add.f64 	%fd23912, %fd27853, %fd23911;
	abs.f64 	%fd23913, %fd23912;
	setp.gt.f64 	%p17307, %fd23913, 0d41CDCD64FF800000;
	selp.f64 	%fd7652, 0dBFF0000000000000, %fd23910, %p17307;
	selp.f64 	%fd7653, 0d7FF0000000000000, %fd23912, %p17307;
	cvt.s16.s8 	%rs6345, %rs1166;
	mov.b32 	%r25392, {%rs6344, %rs6345};
	mov.b32 	%r25393, 6405;
	dp2a.lo.s32.u32 	%r25394, %r25392, %r25393, %r25382;
	mul.wide.s32 	%rd14997, %r25394, 8;
	add.s64 	%rd2004, %rd1, %rd14997;
	ld.global.f64 	%fd7654, [%rd2004+21000];
	abs.f64 	%fd23914, %fd7654;
	setp.geu.f64 	%p17308, %fd23914, 0d41CDCD64FF800000;
	@%p17308 bra 	$L__BB1_17011;
	cvt.u32.u16 	%r25397, %rs1166;
	cvt.s32.s8 	%r25398, %r25397;
	mul.wide.s32 	%rd15002, %r25398, 24;
	add.s64 	%rd15003, %rd2002, %rd15002;
	add.s64 	%rd15004, %rd15003, %rd2003;
	shl.b64 	%rd15005, %rd15004, 3;
	add.s64 	%rd2005, %rd1, %rd15005;
	ld.global.f64 	%fd7655, [%rd2005+23000];
	abs.f64 	%fd23929, %fd7655;
	setp.lt.f64 	%p17313, %fd23929, 0d41CDCD64FF800000;
	@%p17313 bra 	$L__BB1_17014;
	ld.global.f64 	%fd23930, [%rd2004+20000];
	add.f64 	%fd23931, %fd27854, %fd23930;
	add.f64 	%fd23932, %fd27853, %fd7654;
	abs.f64 	%fd23933, %fd23932;
	setp.gt.f64 	%p17314, %fd23933, 0d41CDCD64FF800000;
	selp.f64 	%fd27849, 0dBFF0000000000000, %fd23931, %p17314;
	selp.f64 	%fd27850, 0d7FF0000000000000, %fd23932, %p17314;
	add.f64 	%fd23934, %fd27850, 0d4069000000000000;
	add.f64 	%fd23935, %fd27849, 0dC016CCCCCCCCCCCD;
	add.f64 	%fd23936, %fd7648, %fd23935;
	div.rn.f64 	%fd27851, %fd23934, %fd23936;
	abs.f64 	%fd23937, %fd7653;
	setp.geu.f64 	%p17315, %fd23937, 0d41CDCD64FF800000;
	@%p17315 bra 	$L__BB1_17016;
	add.f64 	%fd23938, %fd7653, 0d4069000000000000;
	add.f64 	%fd23939, %fd7652, 0dC016CCCCCCCCCCCD;
	add.f64 	%fd23940, %fd7648, %fd23939;
	div.rn.f64 	%fd23941, %fd23938, %fd23940;
	setp.lt.f64 	%p17316, %fd23941, %fd27851;
	selp.f64 	%fd27849, %fd27849, %fd7652, %p17316;
	selp.f64 	%fd27850, %fd27850, %fd7653, %p17316;
	selp.f64 	%fd27851, %fd27851, %fd23941, %p17316;
	bra.uni 	$L__BB1_17016;
$L__BB1_17011:
	cvt.u32.u16 	%r25395, %rs1166;
	cvt.s32.s8 	%r25396, %r25395;
	mul.wide.s32 	%rd14998, %r25396, 24;
	add.s64 	%rd14999, %rd2002, %rd14998;
	add.s64 	%rd15000, %rd14999, %rd2003;
	shl.b64 	%rd15001, %rd15000, 3;
	add.s64 	%rd2006, %rd1, %rd15001;
	ld.global.f64 	%fd7656, [%rd2006+23000];
	abs.f64 	%fd23916, %fd7656;
	setp.geu.f64 	%p17309, %fd23916, 0d41CDCD64FF800000;
	mov.f64 	%fd27849, %fd7652;
	mov.f64 	%fd27850, %fd7653;
	@%p17309 bra 	$L__BB1_17016;
	ld.global.f64 	%fd23917, [%rd2006+22000];
	add.f64 	%fd23918, %fd27854, %fd23917;
	add.f64 	%fd23919, %fd27853, %fd7656;
	abs.f64 	%fd23920, %fd23919;
	setp.gt.f64 	%p17310, %fd23920, 0d41CDCD64FF800000;
	selp.f64 	%fd27849, 0dBFF0000000000000, %fd23918, %p17310;
	selp.f64 	%fd27850, 0d7FF0000000000000, %fd23919, %p17310;
	add.f64 	%fd23921, %fd27850, 0d4069000000000000;
	add.f64 	%fd23922, %fd27849, 0dC016CCCCCCCCCCCD;
	add.f64 	%fd23923, %fd7648, %fd23922;
	div.rn.f64 	%fd27851, %fd23921, %fd23923;
	abs.f64 	%fd23924, %fd7653;
	setp.geu.f64 	%p17311, %fd23924, 0d41CDCD64FF800000;
	@%p17311 bra 	$L__BB1_17016;
	add.f64 	%fd23925, %fd7653, 0d4069000000000000;
	add.f64 	%fd23926, %fd7652, 0dC016CCCCCCCCCCCD;
	add.f64 	%fd23927, %fd7648, %fd23926;
	div.rn.f64 	%fd23928, %fd23925, %fd23927;
	setp.lt.f64 	%p17312, %fd23928, %fd27851;
	selp.f64 	%fd27849, %fd27849, %fd7652, %p17312;
	selp.f64 	%fd27850, %fd27850, %fd7653, %p17312;
	selp.f64 	%fd27851, %fd27851, %fd23928, %p17312;
	bra.uni 	$L__BB1_17016;
$L__BB1_17014:
	ld.global.f64 	%fd23942, [%rd2004+20000];
	add.f64 	%fd23943, %fd27854, %fd23942;
	ld.global.f64 	%fd23944, [%rd2005+22000];
	add.f64 	%fd23945, %fd23943, %fd23944;
	add.f64 	%fd23946, %fd27853, %fd7654;
	add.f64 	%fd23947, %fd23946, %fd7655;
	abs.f64 	%fd23948, %fd23947;
	setp.gt.f64 	%p17317, %fd23948, 0d41CDCD64FF800000;
	selp.f64 	%fd27849, 0dBFF0000000000000, %fd23945, %p17317;
	selp.f64 	%fd27850, 0d7FF0000000000000, %fd23947, %p17317;
	add.f64 	%fd23949, %fd27850, 0d4069000000000000;
	add.f64 	%fd23950, %fd27849, 0dC016CCCCCCCCCCCD;
	add.f64 	%fd23951, %fd7648, %fd23950;
	div.rn.f64 	%fd27851, %fd23949, %fd23951;
	abs.f64 	%fd23952, %fd7653;
	setp.geu.f64 	%p17318, %fd23952, 0d41CDCD64FF800000;
	@%p17318 bra 	$L__BB1_17016;
	add.f64 	%fd23953, %fd7653, 0d4069000000000000;
	add.f64 	%fd23954, %fd7652, 0dC016CCCCCCCCCCCD;
	add.f64 	%fd23955, %fd7648, %fd23954;
	div.rn.f64 	%fd23956, %fd23953, %fd23955;
	setp.lt.f64 	%p17319, %fd23956, %fd27851;
	selp.f64 	%fd27849, %fd27849, %fd7652, %p17319;
	selp.f64 	%fd27850, %fd27850, %fd7653, %p17319;
	selp.f64 	%fd27851, %fd27851, %fd23956, %p17319;
$L__BB1_17016:
	abs.f64 	%fd23957, %fd27850;
	setp.geu.f64 	%p17320, %fd23957, 0d41CDCD64FF800000;
	@%p17320 bra 	$L__BB1_17018;
	add.f64 	%fd23958, %fd27853, 0d4069000000000000;
	add.f64 	%fd23959, %fd27854, 0dC016CCCCCCCCCCCD;
	add.f64 	%fd23960, %fd7648, %fd23959;
	div.rn.f64 	%fd23961, %fd23958, %fd23960;
	setp.lt.f64 	%p17321, %fd27851, %fd23961;
	selp.f64 	%fd27853, %fd27853, %fd27850, %p17321;
	selp.f64 	%fd27854, %fd27854, %fd27849, %p17321;
$L__BB1_17018:
	abs.f64 	%fd23962, %fd27853;
	setp.geu.f64 	%p17322, %fd23962, 0d41CDCD64FF800000;
	@%p17322 bra 	$L__BB1_17020;
	st.local.f64 	[%rd2001], %fd27854;
	st.local.f64 	[%rd1998], %fd27853;
	mov.f64 	%fd27883, %fd27853;
$L__BB1_17020:
	min.u32 	%r25399, %r29740, %r6545;
	setp.lt.u32 	%p17323, %r25399, 2;
	mov.f64 	%fd27856, 0dBFF0000000000000;
	mov.f64 	%fd27857, 0d7FF0000000000000;
	@%p17323 bra 	$L__BB1_17047;
	ld.local.f64 	%fd27882, [%rd2001];
	add.f64 	%fd23965, %fd27883, 0d4069000000000000;
	add.f64 	%fd23966, %fd27882, 0dC016CCCCCCCCCCCD;
	add.f64 	%fd23967, %fd7648, %fd23966;
	div.rn.f64 	%fd7685, %fd23965, %fd23967;
	add.s32 	%r25400, %r29740, -1;
	mul.lo.s32 	%r25401, %r25400, %r6518;
	sub.s32 	%r25402, %r25401, %r6518;
	add.s32 	%r25403, %r25402, %r6545;
	add.s32 	%r6547, %r25403, -2;
	mul.wide.s32 	%rd15006, %r6547, 8;
	add.s64 	%rd15007, %rd14, %rd15006;
	ld.local.f64 	%fd7686, [%rd15007];
	abs.f64 	%fd23968, %fd7686;
	setp.geu.f64 	%p17324, %fd23968, 0d41CDCD64FF800000;
	@%p17324 bra 	$L__BB1_17024;
	cvt.u64.u32 	%rd15008, %r29740;
	add.s64 	%rd15009, %rd18, %rd15008;
	ld.local.u8 	%r25404, [%rd15009+-1];
	prmt.b32 	%r25406, %r25404, %r25376, 0x3340U;
	ld.local.u8 	%r25407, [%rd2000+-1];
	prmt.b32 	%r25408, %r25407, 0, 0x3340U;
	prmt.b32 	%r25409, %r25406, %r25408, 0x5410U;
	cvt.u32.u16 	%r25410, %rs1166;
	cvt.s32.s8 	%r25411, %r25410;
	mov.b32 	%r25412, 334205;
	dp4a.s32.u32 	%r25413, %r25409, %r25412, %r25411;
	mul.wide.s32 	%rd15010, %r25413, 8;
	add.s64 	%rd2007, %rd1, %rd15010;
	ld.global.f64 	%fd7687, [%rd2007+5000];
	abs.f64 	%fd23971, %fd7687;
	setp.geu.f64 	%p17325, %fd23971, 0d41CDCD64FF800000;
	@%p17325 bra 	$L__BB1_17024;
	mul.wide.s32 	%rd15011, %r6547, 8;
	add.s64 	%rd15012, %rd15, %rd15011;
	ld.local.f64 	%fd23972, [%rd15012];
	ld.global.f64 	%fd23973, [%rd2007];
	add.f64 	%fd27856, %fd23972, %fd23973;
	add.f64 	%fd27857, %fd7686, %fd7687;
$L__BB1_17024:
	add.f64 	%fd23974, %fd27857, 0d4069000000000000;
	add.f64 	%fd23975, %fd27856, 0dC016CCCCCCCCCCCD;
	add.f64 	%fd23976, %fd7648, %fd23975;
	div.rn.f64 	%fd7692, %fd23974, %fd23976;
	setp.lt.f64 	%p17326, %fd27856, 0dC0A3880000000000;
	selp.f64 	%fd7693, 0dC0A9300000000000, %fd27856, %p17326;
	selp.f64 	%fd7694, 0d0000000000000000, %fd27857, %p17326;
	setp.gt.f64 	%p17327, %fd7692, %fd7685;
	@%p17327 bra 	$L__BB1_17028;
	setp.lt.f64 	%p17328, %fd27882, 0dC0A3880000000000;
	selp.f64 	%fd7695, 0dC0A9300000000000, %fd27882, %p17328;
	setp.gt.f64 	%p17329, %fd7695, 0d0000000000000000;
	selp.f64 	%fd23977, 0d0000000000000000, %fd27883, %p17328;
	setp.gt.f64 	%p17330, %fd23977, 0d0000000000000000;
	and.pred  	%p17331, %p17329, %p17330;
	@%p17331 bra 	$L__BB1_17028;
	setp.ltu.f64 	%p17332, %fd7685, %fd7692;
	@%p17332 bra 	$L__BB1_17029;
	st.local.f64 	[%rd2001], %fd7695;
	st.local.f64 	[%rd1998], %fd23977;
	mov.f64 	%fd27882, %fd7695;
	mov.f64 	%fd27883, %fd23977;
	bra.uni 	$L__BB1_17029;
$L__BB1_17028:
	st.local.f64 	[%rd2001], %fd7693;
	st.local.f64 	[%rd1998], %fd7694;
	mov.f64 	%fd27882, %fd7693;
	mov.f64 	%fd27883, %fd7694;
$L__BB1_17029:
	mov.b32 	%r29742, 3;
$L__BB1_17030:
	sub.s32 	%r25415, %r6545, %r29742;
	add.s32 	%r25416, %r25415, 1;
	setp.gt.u32 	%p17333, %r25415, 2147483646;
	selp.b32 	%r25417, %r25415, 0, %p17333;
	add.s32 	%r25418, %r29740, %r25417;
	add.s32 	%r29744, %r25418, -1;
	selp.b32 	%r29743, 1, %r25416, %p17333;
	setp.lt.s32 	%p17334, %r29744, 1;
	setp.ge.s32 	%p17335, %r29743, %r6545;
	or.pred  	%p17336, %p17334, %p17335;
	@%p17336 bra 	$L__BB1_17046;
$L__BB1_17031:
	mov.u32 	%r6552, %r29744;
	add.s32 	%r29744, %r6552, -1;
	mad.lo.s32 	%r25420, %r29744, %r6518, %r29743;
	add.s32 	%r6554, %r25420, -1;
	mul.wide.s32 	%rd15013, %r6554, 8;
	add.s64 	%rd15014, %rd14, %rd15013;
	ld.local.f64 	%fd7715, [%rd15014];
	abs.f64 	%fd23978, %fd7715;
	setp.geu.f64 	%p17337, %fd23978, 0d41CDCD64FF800000;
	@%p17337 bra 	$L__BB1_17045;
	not.b32 	%r25421, %r6552;
	add.s32 	%r6555, %r29740, %r25421;
	not.b32 	%r25422, %r29743;
	add.s32 	%r6556, %r6545, %r25422;
	setp.eq.s32 	%p17338, %r6555, 0;
	setp.gt.s32 	%p17339, %r6556, 0;
	and.pred  	%p17340, %p17338, %p17339;
	@%p17340 bra 	$L__BB1_17038;
	setp.eq.s32 	%p17341, %r6556, 0;
	setp.gt.s32 	%p17342, %r6555, 0;
	and.pred  	%p17343, %p17342, %p17341;
	@%p17343 bra 	$L__BB1_17038;
	setp.eq.s32 	%p17344, %r6555, 1;
	setp.eq.s32 	%p17345, %r6556, 1;
	and.pred  	%p17346, %p17344, %p17345;
	@%p17346 bra 	$L__BB1_17036;
	add.s32 	%r25423, %r6556, %r6555;
	mul.wide.s32 	%rd15015, %r25423, 8;
	add.s64 	%rd15016, %rd1, %rd15015;
	ld.global.f64 	%fd23979, [%rd15016+24952];
	cvt.u64.u32 	%rd15017, %r6552;
	add.s64 	%rd15018, %rd18, %rd15017;
	cvt.s64.s32 	%rd15019, %r29743;
	add.s64 	%rd15020, %rd19, %rd15019;
	ld.local.s8 	%r25424, [%rd15020+1];
	ld.local.u8 	%r25425, [%rd15018+1];
	ld.local.u8 	%r25426, [%rd15018];
	prmt.b32 	%r25427, %r25426, %r25425, 0x3340U;
	ld.local.u8 	%r25428, [%rd15020];
	prmt.b32 	%r25429, %r25428, 0, 0x3340U;
	prmt.b32 	%r25430, %r25427, %r25429, 0x5410U;
	mov.b32 	%r25431, 334205;
	dp4a.s32.u32 	%r25432, %r25430, %r25431, %r25424;
	mul.wide.s32 	%rd15021, %r25432, 8;
	add.s64 	%rd15022, %rd1, %rd15021;
	ld.global.f64 	%fd23980, [%rd15022+30440];
	add.f64 	%fd23981, %fd23979, %fd23980;
	cvt.u64.u32 	%rd15023, %r29740;
	add.s64 	%rd15024, %rd18, %rd15023;
	ld.local.s8 	%r25433, [%rd15024+-1];
	cvt.u32.u16 	%r25434, %rs1166;
	ld.local.u8 	%r25435, [%rd2000+-1];
	prmt.b32 	%r25436, %r25435, %r25434, 0x3340U;
	prmt.b32 	%r25438, %r25376, 0, 0x3340U;
	prmt.b32 	%r25439, %r25436, %r25438, 0x5410U;
	mov.b32 	%r25440, 359705;
	dp4a.s32.u32 	%r25441, %r25439, %r25440, %r25433;
	mul.wide.s32 	%rd15025, %r25441, 8;
	add.s64 	%rd15026, %rd1, %rd15025;
	ld.global.f64 	%fd23982, [%rd15026+30440];
	add.f64 	%fd23983, %fd23981, %fd23982;
	add.f64 	%fd23984, %fd23983, %fd7715;
	ld.global.f64 	%fd23985, [%rd15016+24232];
	ld.global.f64 	%fd23986, [%rd15022+25440];
	add.f64 	%fd23987, %fd23985, %fd23986;
	ld.global.f64 	%fd23988, [%rd15026+25440];
	add.f64 	%fd23989, %fd23987, %fd23988;
	sub.s32 	%r25442, %r6555, %r6556;
	abs.s32 	%r25443, %r25442;
	cvt.rn.f64.s32 	%fd23990, %r25443;
	fma.rn.f64 	%fd23991, %fd23990, 0dBFEEF3E864B31D04, %fd23989;
	mul.wide.s32 	%rd15027, %r6554, 8;
	add.s64 	%rd15028, %rd15, %rd15027;
	ld.local.f64 	%fd23992, [%rd15028];
	add.f64 	%fd23993, %fd23992, %fd23991;
	abs.f64 	%fd23994, %fd23984;
	setp.gt.f64 	%p17347, %fd23994, 0d41CDCD64FF800000;
	selp.f64 	%fd23995, 0dBFF0000000000000, %fd23993, %p17347;
	selp.f64 	%fd23996, 0d7FF0000000000000, %fd23984, %p17347;
	add.f64 	%fd23997, %fd23996, 0d4069000000000000;
	add.f64 	%fd23998, %fd23995, 0dC016CCCCCCCCCCCD;
	add.f64 	%fd23999, %fd7648, %fd23998;
	div.rn.f64 	%fd24000, %fd23997, %fd23999;
	add.f64 	%fd24001, %fd27883, 0d4069000000000000;
	add.f64 	%fd24002, %fd27882, 0dC016CCCCCCCCCCCD;
	add.f64 	%fd24003, %fd7648, %fd24002;
	div.rn.f64 	%fd24004, %fd24001, %fd24003;
	setp.gt.f64 	%p17348, %fd24000, %fd24004;
	selp.f64 	%fd27884, %fd23996, 0d7FF0000000000000, %p17348;
	selp.f64 	%fd27885, %fd23995, 0dBFF0000000000000, %p17348;
	bra.uni 	$L__BB1_17043;
$L__BB1_17036:
	cvt.u64.u32 	%rd15029, %r6552;
	add.s64 	%rd15030, %rd18, %rd15029;
	cvt.s64.s32 	%rd15031, %r29743;
	add.s64 	%rd15032, %rd19, %rd15031;
	ld.local.s8 	%r25444, [%rd15032+1];
	ld.local.u8 	%r25445, [%rd15030+1];
	ld.local.u8 	%r25446, [%rd15030];
	prmt.b32 	%r25447, %r25446, %r25445, 0x3340U;
	ld.local.u8 	%r25448, [%rd15032];
	prmt.b32 	%r25449, %r25448, 0, 0x3340U;
	prmt.b32 	%r25450, %r25447, %r25449, 0x5410U;
	mov.b32 	%r25451, 334205;
	dp4a.s32.u32 	%r25452, %r25450, %r25451, %r25444;
	mul.wide.s32 	%rd15033, %r25452, 8;
	add.s64 	%rd15034, %rd1, %rd15033;
	ld.global.f64 	%fd24007, [%rd15034+10000];
	cvt.u64.u32 	%rd15035, %r29740;
	add.s64 	%rd15036, %rd18, %rd15035;
	ld.local.s8 	%r25453, [%rd15036+-1];
	cvt.u32.u16 	%r25454, %rs1166;
	ld.local.u8 	%r25455, [%rd2000+-1];
	prmt.b32 	%r25456, %r25455, %r25454, 0x3340U;
	prmt.b32 	%r25458, %r25376, 0, 0x3340U;
	prmt.b32 	%r25459, %r25456, %r25458, 0x5410U;
	mov.b32 	%r25460, 359705;
	dp4a.s32.u32 	%r25461, %r25459, %r25460, %r25453;
	mul.wide.s32 	%rd15037, %r25461, 8;
	add.s64 	%rd15038, %rd1, %rd15037;
	ld.global.f64 	%fd24008, [%rd15038+10000];
	add.f64 	%fd24009, %fd24007, %fd24008;
	mul.wide.s32 	%rd15039, %r6554, 8;
	add.s64 	%rd15040, %rd15, %rd15039;
	ld.local.f64 	%fd24010, [%rd15040];
	add.f64 	%fd24011, %fd24009, %fd24010;
	ld.global.f64 	%fd24012, [%rd15034+15000];
	ld.global.f64 	%fd24013, [%rd15038+15000];
	add.f64 	%fd24014, %fd24012, %fd24013;
	add.f64 	%fd24015, %fd24014, %fd7715;
	abs.f64 	%fd24016, %fd24015;
	setp.gt.f64 	%p17349, %fd24016, 0d41CDCD64FF800000;
	selp.f64 	%fd7718, 0dBFF0000000000000, %fd24011, %p17349;
	selp.f64 	%fd7719, 0d7FF0000000000000, %fd24015, %p17349;
	add.f64 	%fd24017, %fd7719, 0d4069000000000000;
	add.f64 	%fd24018, %fd7718, 0dC016CCCCCCCCCCCD;
	add.f64 	%fd24019, %fd7648, %fd24018;
	div.rn.f64 	%fd7720, %fd24017, %fd24019;
	add.f64 	%fd24020, %fd27883, 0d4069000000000000;
	add.f64 	%fd24021, %fd27882, 0dC016CCCCCCCCCCCD;
	add.f64 	%fd24022, %fd7648, %fd24021;
	div.rn.f64 	%fd7721, %fd24020, %fd24022;
	sub.f64 	%fd24023, %fd7720, %fd7721;
	setp.ltu.f64 	%p17350, %fd24023, 0d3EB0C6F7A0B5ED8D;
	mov.f64 	%fd27885, 0dBFF0000000000000;
	mov.f64 	%fd27884, 0d7FF0000000000000;
	@%p17350 bra 	$L__BB1_17043;
	setp.gt.f64 	%p17351, %fd7720, %fd7721;
	selp.f64 	%fd27884, %fd7719, 0d7FF0000000000000, %p17351;
	selp.f64 	%fd27885, %fd7718, 0dBFF0000000000000, %p17351;
	bra.uni 	$L__BB1_17043;
$L__BB1_17038:
	setp.eq.s32 	%p17352, %r6556, 1;
	setp.eq.s32 	%p17353, %r6555, 1;
	or.pred  	%p17354, %p17353, %p17352;
	@%p17354 bra 	$L__BB1_17040;
	not.b32 	%r25462, %r29743;
	add.s32 	%r25463, %r6545, %r25462;
	not.b32 	%r25464, %r6552;
	add.s32 	%r25465, %r29740, %r25464;
	add.s32 	%r25466, %r25463, %r25465;
	mul.wide.s32 	%rd15041, %r25466, 8;
	add.s64 	%rd15042, %rd1, %rd15041;
	ld.global.f64 	%fd24024, [%rd15042+25192];
	cvt.u64.u32 	%rd15043, %r6552;
	add.s64 	%rd15044, %rd18, %rd15043;
	ld.local.s8 	%r25467, [%rd15044];
	mul.wide.s32 	%rd15045, %r25467, 5;
	cvt.s64.s32 	%rd15046, %r29743;
	add.s64 	%rd15047, %rd19, %rd15046;
	ld.local.s8 	%rd15048, [%rd15047];
	add.s64 	%rd15049, %rd15045, %rd15048;
	shl.b64 	%rd15050, %rd15049, 3;
	add.s64 	%rd15051, %rd1, %rd15050;
	ld.global.f64 	%fd24025, [%rd15051+45640];
	add.f64 	%fd24026, %fd24024, %fd24025;
	cvt.s32.s8 	%r25469, %r25376;
	mul.wide.s32 	%rd15052, %r25469, 5;
	cvt.u64.u16 	%rd15053, %rs1166;
	cvt.s64.s8 	%rd15054, %rd15053;
	add.s64 	%rd15055, %rd15052, %rd15054;
	shl.b64 	%rd15056, %rd15055, 3;
	add.s64 	%rd15057, %rd1, %rd15056;
	ld.global.f64 	%fd24027, [%rd15057+45640];
	add.f64 	%fd24028, %fd24026, %fd24027;
	add.f64 	%fd24029, %fd24028, %fd7715;
	ld.global.f64 	%fd24030, [%rd15042+24472];
	ld.global.f64 	%fd24031, [%rd15051+45440];
	add.f64 	%fd24032, %fd24030, %fd24031;
	ld.global.f64 	%fd24033, [%rd15057+45440];
	add.f64 	%fd24034, %fd24032, %fd24033;
	mul.wide.s32 	%rd15058, %r6554, 8;
	add.s64 	%rd15059, %rd15, %rd15058;
	ld.local.f64 	%fd24035, [%rd15059];
	add.f64 	%fd24036, %fd24034, %fd24035;
	abs.f64 	%fd24037, %fd24029;
	setp.gt.f64 	%p17355, %fd24037, 0d41CDCD64FF800000;
	selp.f64 	%fd24038, 0dBFF0000000000000, %fd24036, %p17355;
	selp.f64 	%fd24039, 0d7FF0000000000000, %fd24029, %p17355;
	add.f64 	%fd24040, %fd24039, 0d4069000000000000;
	add.f64 	%fd24041, %fd24038, 0dC016CCCCCCCCCCCD;
	add.f64 	%fd24042, %fd7648, %fd24041;
	div.rn.f64 	%fd24043, %fd24040, %fd24042;
	add.f64 	%fd24044, %fd27883, 0d4069000000000000;
	add.f64 	%fd24045, %fd27882, 0dC016CCCCCCCCCCCD;
	add.f64 	%fd24046, %fd7648, %fd24045;
	div.rn.f64 	%fd24047, %fd24044, %fd24046;
	setp.gt.f64 	%p17356, %fd24043, %fd24047;
	selp.f64 	%fd27884, %fd24039, 0d7FF0000000000000, %p17356;
	selp.f64 	%fd27885, %fd24038, 0dBFF0000000000000, %p17356;
	bra.uni 	$L__BB1_17043;
$L__BB1_17040:
	and.pred  	%p17360, %p17338, %p17352;
	setp.eq.s32 	%p17361, %r6556, 0;
	and.pred  	%p17362, %p17353, %p17361;
	or.pred  	%p17363, %p17360, %p17362;
	mov.f64 	%fd27877, 0d0000000000000000;
	mov.f64 	%fd27876, 0dC0A9300000000000;
	not.pred 	%p17364, %p17363;
	@%p17364 bra 	$L__BB1_17042;
	not.b32 	%r25470, %r29743;
	add.s32 	%r25471, %r6545, %r25470;
	not.b32 	%r25472, %r6552;
	add.s32 	%r25473, %r29740, %r25472;
	add.s32 	%r25474, %r25471, %r25473;
	mul.wide.u32 	%rd15060, %r25474, 8;
	add.s64 	%rd15061, %rd1, %rd15060;
	ld.global.f64 	%fd24050, [%rd15061+25192];
	cvt.u64.u32 	%rd15062, %r6552;
	add.s64 	%rd15063, %rd18, %rd15062;
	cvt.s64.s32 	%rd15064, %r29743;
	add.s64 	%rd15065, %rd19, %rd15064;
	ld.local.u8 	%r25475, [%rd15063];
	prmt.b32 	%r25477, %r25475, %r25376, 0x3340U;
	ld.local.u8 	%r25478, [%rd15065];
	prmt.b32 	%r25479, %r25478, 0, 0x3340U;
	prmt.b32 	%r25480, %r25477, %r25479, 0x5410U;
	cvt.u32.u16 	%r25481, %rs1166;
	cvt.s32.s8 	%r25482, %r25481;
	mov.b32 	%r25483, 334205;
	dp4a.s32.u32 	%r25484, %r25480, %r25483, %r25482;
	mul.wide.s32 	%rd15066, %r25484, 8;
	add.s64 	%rd15067, %rd1, %rd15066;
	ld.global.f64 	%fd24051, [%rd15067+5000];
	add.f64 	%fd27877, %fd24050, %fd24051;
	ld.global.f64 	%fd24052, [%rd15061+24472];
	ld.global.f64 	%fd24053, [%rd15067];
	add.f64 	%fd27876, %fd24052, %fd24053;
$L__BB1_17042:
	add.f64 	%fd24054, %fd27877, %fd7715;
	mul.wide.s32 	%rd15068, %r6554, 8;
	add.s64 	%rd15069, %rd15, %rd15068;
	ld.local.f64 	%fd24055, [%rd15069];
	add.f64 	%fd24056, %fd27876, %fd24055;
	abs.f64 	%fd24057, %fd24054;
	setp.gt.f64 	%p17365, %fd24057, 0d41CDCD64FF800000;
	selp.f64 	%fd24058, 0dBFF0000000000000, %fd24056, %p17365;
	selp.f64 	%fd24059, 0d7FF0000000000000, %fd24054, %p17365;
	add.f64 	%fd24060, %fd24059, 0d4069000000000000;
	add.f64 	%fd24061, %fd24058, 0dC016CCCCCCCCCCCD;
	add.f64 	%fd24062, %fd7648, %fd24061;
	div.rn.f64 	%fd24063, %fd24060, %fd24062;
	add.f64 	%fd24064, %fd27883, 0d4069000000000000;
	add.f64 	%fd24065, %fd27882, 0dC016CCCCCCCCCCCD;
	add.f64 	%fd24066, %fd7648, %fd24065;
	div.rn.f64 	%fd24067, %fd24064, %fd24066;
	setp.gt.f64 	%p17366, %fd24063, %fd24067;
	selp.f64 	%fd27884, %fd24059, 0d7FF0000000000000, %p17366;
	selp.f64 	%fd27885, %fd24058, 0dBFF0000000000000, %p17366;
$L__BB1_17043:
	setp.lt.f64 	%p17367, %fd27885, 0dC0A3880000000000;
	selp.f64 	%fd7740, 0d0000000000000000, %fd27884, %p17367;
	selp.f64 	%fd7741, 0dC0A9300000000000, %fd27885, %p17367;
	abs.f64 	%fd24068, %fd7740;
	setp.geu.f64 	%p17368, %fd24068, 0d41CDCD64FF800000;
	@%p17368 bra 	$L__BB1_17045;
	st.local.f64 	[%rd1998], %fd7740;
	st.local.f64 	[%rd2001], %fd7741;
	mov.f64 	%fd27882, %fd7741;
	mov.f64 	%fd27883, %fd7740;
$L__BB1_17045:
	add.s32 	%r29743, %r29743, 1;
	setp.gt.u32 	%p17369, %r6552, 1;
	setp.lt.s32 	%p17370, %r29743, %r6545;
	and.pred  	%p17371, %p17369, %p17370;
	@%p17371 bra 	$L__BB1_17031;
$L__BB1_17046:
	add.s32 	%r29742, %r29742, 1;
	setp.ne.s32 	%p17372, %r29742, 33;
	@%p17372 bra 	$L__BB1_17030;
$L__BB1_17047:
	add.s32 	%r29741, %r6545, 1;
	setp.ne.s32 	%p17373, %r6545, %r6518;
	@%p17373 bra 	$L__BB1_17004;
$L__BB1_17048:
	add.s32 	%r6560, %r29740, 1;
	setp.ne.s32 	%p17374, %r29740, %r6516;
	mov.u32 	%r29740, %r6560;
	@%p17374 bra 	$L__BB1_17002;
	mov.f64 	%fd27915, 0dFFF0000000000000;
	mov.b32 	%r29752, 0;
	mov.b32 	%r29745, 1;
	mov.u32 	%r29751, %r29752;
$L__BB1_17050:
	setp.eq.s32 	%p17375, %r6518, 0;
	@%p17375 bra 	$L__BB1_17066;
	cvt.u64.u32 	%rd15070, %r29745;
	add.s64 	%rd15071, %rd18, %rd15070;
	ld.local.u8 	%rs1167, [%rd15071];
	mov.b32 	%r29748, 1;
$L__BB1_17052:
	mov.u32 	%r6564, %r29748;
	cvt.u64.u32 	%rd15072, %r6564;
	add.s64 	%rd2008, %rd19, %rd15072;
	ld.local.u8 	%rs1168, [%rd2008];
	cvt.u32.u16 	%r25488, %rs1168;
	cvt.s32.s8 	%r25489, %r25488;
	cvt.u32.u16 	%r25490, %rs1167;
	cvt.s32.s8 	%r25491, %r25490;
	add.s32 	%r25492, %r25489, %r25491;
	setp.ne.s32 	%p17376, %r25492, 3;
	mov.f64 	%fd27914, 0dBFF0000000000000;
	mov.f64 	%fd27913, 0d7FF0000000000000;
	@%p17376 bra 	$L__BB1_17065;
	cvt.u32.u16 	%r25493, %rs1168;
	cvt.u64.u16 	%rd15073, %rs1168;
	cvt.s64.s8 	%rd15074, %rd15073;
	cvt.u32.u16 	%r25494, %rs1167;
	cvt.s32.s8 	%r25495, %r25494;
	mul.wide.s32 	%rd15075, %r25495, 5;
	add.s64 	%rd15076, %rd15075, %rd15074;
	shl.b64 	%rd15077, %rd15076, 3;
	add.s64 	%rd15078, %rd1, %rd15077;
	ld.global.f64 	%fd27914, [%rd15078+45440];
	cvt.u64.u32 	%rd15079, %r29745;
	add.s64 	%rd15080, %rd18, %rd15079;
	ld.local.s8 	%r25496, [%rd2008+1];
	ld.local.s8 	%rs6346, [%rd15080+1];
	cvt.u32.u16 	%r25497, %rs6346;
	prmt.b32 	%r25498, %r25494, %r25497, 0x3340U;
	prmt.b32 	%r25499, %r25493, 0, 0x3340U;
	prmt.b32 	%r25500, %r25498, %r25499, 0x5410U;
	mov.b32 	%r25501, 334205;
	dp4a.s32.u32 	%r25502, %r25500, %r25501, %r25496;
	mul.wide.s32 	%rd15081, %r25502, 8;
	add.s64 	%rd15082, %rd1, %rd15081;
	ld.global.f64 	%fd24073, [%rd15082+35440];
	add.f64 	%fd24074, %fd27914, %fd24073;
	ld.global.f64 	%fd27913, [%rd15078+45640];
	ld.global.f64 	%fd24075, [%rd15082+40440];
	add.f64 	%fd24076, %fd27913, %fd24075;
	abs.f64 	%fd24077, %fd24076;
	setp.gt.f64 	%p17377, %fd24077, 0d41CDCD64FF800000;
	selp.f64 	%fd7762, 0dBFF0000000000000, %fd24074, %p17377;
	selp.f64 	%fd7763, 0d7FF0000000000000, %fd24076, %p17377;
	cvt.s16.s8 	%rs6347, %rs1167;
	mov.b32 	%r25503, {%rs6347, %rs6346};
	cvt.s32.s8 	%r25504, %r25493;
	mov.b32 	%r25505, 1305;
	dp2a.lo.s32.u32 	%r25506, %r25503, %r25505, %r25504;
	mul.wide.s32 	%rd15083, %r25506, 8;
	add.s64 	%rd2009, %rd1, %rd15083;
	ld.global.f64 	%fd7764, [%rd2009+21000];
	abs.f64 	%fd7765, %fd7764;
	setp.geu.f64 	%p17378, %fd7765, 0d41CDCD64FF800000;
	cvt.s16.s8 	%rs6348, %rs1168;
	mov.b32 	%r25507, {%rs6347, %rs6348};
	dp2a.lo.s32.u32 	%r6567, %r25507, %r25505, %r25496;
	mul.wide.s32 	%rd15084, %r6567, 8;
	add.s64 	%rd2010, %rd1, %rd15084;
	mov.f64 	%fd27904, %fd7762;
	mov.f64 	%fd27905, %fd7763;
	@%p17378 bra 	$L__BB1_17057;
	ld.global.f64 	%fd7766, [%rd2010+23000];
	abs.f64 	%fd24079, %fd7766;
	setp.geu.f64 	%p17379, %fd24079, 0d41CDCD64FF800000;
	mov.f64 	%fd27904, %fd7762;
	mov.f64 	%fd27905, %fd7763;
	@%p17379 bra 	$L__BB1_17057;
	ld.global.f64 	%fd24080, [%rd2009+20000];
	add.f64 	%fd24081, %fd27914, %fd24080;
	mul.wide.s32 	%rd15085, %r6567, 8;
	add.s64 	%rd15086, %rd1, %rd15085;
	ld.global.f64 	%fd24082, [%rd15086+22000];
	add.f64 	%fd24083, %fd24081, %fd24082;
	add.f64 	%fd24084, %fd27913, %fd7764;
	add.f64 	%fd24085, %fd24084, %fd7766;
	abs.f64 	%fd24086, %fd24085;
	setp.gt.f64 	%p17380, %fd24086, 0d41CDCD64FF800000;
	selp.f64 	%fd27904, 0dBFF0000000000000, %fd24083, %p17380;
	selp.f64 	%fd27905, 0d7FF0000000000000, %fd24085, %p17380;
	add.f64 	%fd24087, %fd27905, 0d4069000000000000;
	add.f64 	%fd24088, %fd27904, 0dC016CCCCCCCCCCCD;
	add.f64 	%fd24089, %fd7648, %fd24088;
	div.rn.f64 	%fd27906, %fd24087, %fd24089;
	abs.f64 	%fd24090, %fd7763;
	setp.geu.f64 	%p17381, %fd24090, 0d41CDCD64FF800000;
	@%p17381 bra 	$L__BB1_17057;
	add.f64 	%fd24091, %fd7763, 0d4069000000000000;
	add.f64 	%fd24092, %fd7762, 0dC016CCCCCCCCCCCD;
	add.f64 	%fd24093, %fd7648, %fd24092;
	div.rn.f64 	%fd24094, %fd24091, %fd24093;
	setp.lt.f64 	%p17382, %fd24094, %fd27906;
	selp.f64 	%fd27904, %fd27904, %fd7762, %p17382;
	selp.f64 	%fd27905, %fd27905, %fd7763, %p17382;
	selp.f64 	%fd27906, %fd27906, %fd24094, %p17382;
$L__BB1_17057:
	mov.f64 	%fd27907, %fd27904;
	mov.f64 	%fd27908, %fd27905;
	@%p17378 bra 	$L__BB1_17060;
	ld.global.f64 	%fd24095, [%rd2009+20000];
	add.f64 	%fd24096, %fd27914, %fd24095;
	add.f64 	%fd24097, %fd27913, %fd7764;
	abs.f64 	%fd24098, %fd24097;
	setp.gt.f64 	%p17384, %fd24098, 0d41CDCD64FF800000;
	selp.f64 	%fd27907, 0dBFF0000000000000, %fd24096, %p17384;
	selp.f64 	%fd27908, 0d7FF0000000000000, %fd24097, %p17384;
	add.f64 	%fd24099, %fd27908, 0d4069000000000000;
	add.f64 	%fd24100, %fd27907, 0dC016CCCCCCCCCCCD;
	add.f64 	%fd24101, %fd7648, %fd24100;
	div.rn.f64 	%fd27906, %fd24099, %fd24101;
	abs.f64 	%fd24102, %fd27905;
	setp.geu.f64 	%p17385, %fd24102, 0d41CDCD64FF800000;
	@%p17385 bra 	$L__BB1_17060;
	add.f64 	%fd24103, %fd27905, 0d4069000000000000;
	add.f64 	%fd24104, %fd27904, 0dC016CCCCCCCCCCCD;
	add.f64 	%fd24105, %fd7648, %fd24104;
	div.rn.f64 	%fd24106, %fd24103, %fd24105;
	setp.lt.f64 	%p17386, %fd24106, %fd27906;
	selp.f64 	%fd27907, %fd27907, %fd27904, %p17386;
	selp.f64 	%fd27908, %fd27908, %fd27905, %p17386;
	selp.f64 	%fd27906, %fd27906, %fd24106, %p17386;
$L__BB1_17060:
	mul.wide.s32 	%rd15087, %r6567, 8;
	add.s64 	%rd2011, %rd1, %rd15087;
	ld.global.f64 	%fd7785, [%rd2011+23000];
	abs.f64 	%fd24107, %fd7785;
	setp.geu.f64 	%p17387, %fd24107, 0d41CDCD64FF800000;
	mov.f64 	%fd27910, %fd27907;
	mov.f64 	%fd27911, %fd27908;
	@%p17387 bra 	$L__BB1_17063;
	ld.global.f64 	%fd24108, [%rd2011+22000];
	add.f64 	%fd24109, %fd27914, %fd24108;
	add.f64 	%fd24110, %fd27913, %fd7785;
	abs.f64 	%fd24111, %fd24110;
	setp.gt.f64 	%p17388, %fd24111, 0d41CDCD64FF800000;
	selp.f64 	%fd27910, 0dBFF0000000000000, %fd24109, %p17388;
	selp.f64 	%fd27911, 0d7FF0000000000000, %fd24110, %p17388;
	add.f64 	%fd24112, %fd27911, 0d4069000000000000;
	add.f64 	%fd24113, %fd27910, 0dC016CCCCCCCCCCCD;
	add.f64 	%fd24114, %fd7648, %fd24113;
	div.rn.f64 	%fd27906, %fd24112, %fd24114;
	abs.f64 	%fd24115, %fd27908;
	setp.geu.f64 	%p17389, %fd24115, 0d41CDCD64FF800000;
	@%p17389 bra 	$L__BB1_17063;
	add.f64 	%fd24116, %fd27908, 0d4069000000000000;
	add.f64 	%fd24117, %fd27907, 0dC016CCCCCCCCCCCD;
	add.f64 	%fd24118, %fd7648, %fd24117;
	div.rn.f64 	%fd24119, %fd24116, %fd24118;
	setp.lt.f64 	%p17390, %fd24119, %fd27906;
	selp.f64 	%fd27910, %fd27910, %fd27907, %p17390;
	selp.f64 	%fd27911, %fd27911, %fd27908, %p17390;
	selp.f64 	%fd27906, %fd27906, %fd24119, %p17390;
$L__BB1_17063:
	abs.f64 	%fd24120, %fd27911;
	setp.geu.f64 	%p17391, %fd24120, 0d41CDCD64FF800000;
	@%p17391 bra 	$L__BB1_17065;
	add.f64 	%fd24121, %fd27913, 0d4069000000000000;
	add.f64 	%fd24122, %fd27914, 0dC016CCCCCCCCCCCD;
	add.f64 	%fd24123, %fd7648, %fd24122;
	div.rn.f64 	%fd24124, %fd24121, %fd24123;
	setp.lt.f64 	%p17392, %fd27906, %fd24124;
	selp.f64 	%fd27913, %fd27913, %fd27911, %p17392;
	selp.f64 	%fd27914, %fd27914, %fd27910, %p17392;
$L__BB1_17065:
	add.f64 	%fd24125, %fd27914, 0d3EB0C6F7A0B5ED8D;
	add.f64 	%fd24126, %fd27913, 0d3EB0C6F7A0B5ED8D;
	add.s32 	%r25508, %r29745, -1;
	mad.lo.s32 	%r25509, %r25508, %r6518, %r6564;
	add.s32 	%r25510, %r25509, -1;
	mul.wide.s32 	%rd15088, %r25510, 8;
	add.s64 	%rd15089, %rd14, %rd15088;
	ld.local.f64 	%fd24127, [%rd15089];
	add.f64 	%fd24128, %fd24126, %fd24127;
	add.f64 	%fd24129, %fd24128, 0d4069000000000000;
	add.s64 	%rd15090, %rd15, %rd15088;
	ld.local.f64 	%fd24130, [%rd15090];
	add.f64 	%fd24131, %fd24125, %fd24130;
	add.f64 	%fd24132, %fd24131, 0dC016CCCCCCCCCCCD;
	add.f64 	%fd24133, %fd7648, %fd24132;
	div.rn.f64 	%fd24134, %fd24129, %fd24133;
	add.f64 	%fd24135, %fd24134, 0dC071126666666666;
	setp.gt.f64 	%p17393, %fd24135, %fd27915;
	setp.lt.f64 	%p17394, %fd24131, 0d0000000000000000;
	setp.lt.f64 	%p17395, %fd24128, 0d0000000000000000;
	and.pred  	%p17396, %p17394, %p17395;
	and.pred  	%p17397, %p17396, %p17393;
	selp.f64 	%fd27915, %fd24135, %fd27915, %p17397;
	selp.b32 	%r29751, %r6564, %r29751, %p17397;
	selp.b32 	%r29752, %r29745, %r29752, %p17397;
	add.s32 	%r29748, %r6564, 1;
	setp.ne.s32 	%p17398, %r6564, %r6518;
	@%p17398 bra 	$L__BB1_17052;
$L__BB1_17066:
	add.s32 	%r6573, %r29745, 1;
	setp.ne.s32 	%p17399, %r29745, %r6516;
	mov.u32 	%r29745, %r6573;
	@%p17399 bra 	$L__BB1_17050;
$L__BB1_17067:
	abs.f64 	%fd7802, %fd27915;
	setp.gt.f64 	%p17400, %fd7802, 0d41CDCD64FF800000;
	selp.b32 	%r29865, 1, %r29751, %p17400;
	selp.b32 	%r29866, 1, %r29752, %p17400;
	cvt.s64.s32 	%rd15091, %r29866;
	add.s64 	%rd2012, %rd18, %rd15091;
	ld.local.u8 	%rs7097, [%rd2012];
	cvt.u32.u16 	%r25511, %rs7097;
	cvt.s32.s8 	%r25512, %r25511;
	cvt.s64.s32 	%rd15092, %r29865;
	add.s64 	%rd2013, %rd19, %rd15092;
	ld.local.u8 	%rs7096, [%rd2013];
	cvt.u32.u16 	%r25513, %rs7096;
	cvt.s32.s8 	%r25514, %r25513;
	add.s32 	%r25515, %r25514, %r25512;
	setp.ne.s32 	%p17401, %r25515, 3;
	mov.f64 	%fd27927, 0dBFF0000000000000;
	mov.f64 	%fd27926, 0d7FF0000000000000;
	@%p17401 bra 	$L__BB1_17080;
	cvt.u32.u16 	%r25516, %rs7097;
	cvt.u32.u16 	%r25517, %rs7096;
	cvt.u64.u16 	%rd15093, %rs7096;
	cvt.s64.s8 	%rd15094, %rd15093;
	cvt.s32.s8 	%r25518, %r25516;
	mul.wide.s32 	%rd15095, %r25518, 5;
	add.s64 	%rd15096, %rd15095, %rd15094;
	shl.b64 	%rd15097, %rd15096, 3;
	add.s64 	%rd15098, %rd1, %rd15097;
	ld.global.f64 	%fd27927, [%rd15098+45440];
	ld.local.s8 	%r25519, [%rd2013+1];
	ld.local.s8 	%rs6349, [%rd2012+1];
	cvt.u32.u16 	%r25520, %rs6349;
	prmt.b32 	%r25521, %r25516, %r25520, 0x3340U;
	prmt.b32 	%r25522, %r25517, 0, 0x3340U;
	prmt.b32 	%r25523, %r25521, %r25522, 0x5410U;
	mov.b32 	%r25524, 334205;
	dp4a.s32.u32 	%r25525, %r25523, %r25524, %r25519;
	mul.wide.s32 	%rd15099, %r25525, 8;
	add.s64 	%rd15100, %rd1, %rd15099;
	ld.global.f64 	%fd24139, [%rd15100+35440];
	add.f64 	%fd24140, %fd27927, %fd24139;
	ld.global.f64 	%fd27926, [%rd15098+45640];
	ld.global.f64 	%fd24141, [%rd15100+40440];
	add.f64 	%fd24142, %fd27926, %fd24141;
	abs.f64 	%fd24143, %fd24142;
	setp.gt.f64 	%p17402, %fd24143, 0d41CDCD64FF800000;
	selp.f64 	%fd7805, 0dBFF0000000000000, %fd24140, %p17402;
	selp.f64 	%fd7806, 0d7FF0000000000000, %fd24142, %p17402;
	cvt.s16.s8 	%rs6350, %rs7097;
	mov.b32 	%r25526, {%rs6350, %rs6349};
	cvt.s32.s8 	%r25527, %r25517;
	mov.b32 	%r25528, 1305;
	dp2a.lo.s32.u32 	%r25529, %r25526, %r25528, %r25527;
	mul.wide.s32 	%rd15101, %r25529, 8;
	add.s64 	%rd2014, %rd1, %rd15101;
	ld.global.f64 	%fd7807, [%rd2014+21000];
	abs.f64 	%fd7808, %fd7807;
	setp.geu.f64 	%p17403, %fd7808, 0d41CDCD64FF800000;
	cvt.s16.s8 	%rs6351, %rs7096;
	mov.b32 	%r25530, {%rs6350, %rs6351};
	dp2a.lo.s32.u32 	%r6578, %r25530, %r25528, %r25519;
	mul.wide.s32 	%rd15102, %r6578, 8;
	add.s64 	%rd2015, %rd1, %rd15102;
	mov.f64 	%fd27917, %fd7805;
	mov.f64 	%fd27918, %fd7806;
	@%p17403 bra 	$L__BB1_17072;
	ld.global.f64 	%fd7809, [%rd2015+23000];
	abs.f64 	%fd24145, %fd7809;
	setp.geu.f64 	%p17404, %fd24145, 0d41CDCD64FF800000;
	mov.f64 	%fd27917, %fd7805;
	mov.f64 	%fd27918, %fd7806;
	@%p17404 bra 	$L__BB1_17072;
	ld.global.f64 	%fd24146, [%rd2014+20000];
	add.f64 	%fd24147, %fd27927, %fd24146;
	ld.global.f64 	%fd24148, [%rd2015+22000];
	add.f64 	%fd24149, %fd24147, %fd24148;
	add.f64 	%fd24150, %fd27926, %fd7807;
	add.f64 	%fd24151, %fd24150, %fd7809;
	abs.f64 	%fd24152, %fd24151;
	setp.gt.f64 	%p17405, %fd24152, 0d41CDCD64FF800000;
	selp.f64 	%fd27917, 0dBFF0000000000000, %fd24149, %p17405;
	selp.f64 	%fd27918, 0d7FF0000000000000, %fd24151, %p17405;
	add.f64 	%fd24153, %fd27918, 0d4069000000000000;
	add.f64 	%fd24154, %fd27917, 0dC016CCCCCCCCCCCD;
	add.f64 	%fd24155, %fd7648, %fd24154;
	div.rn.f64 	%fd27919, %fd24153, %fd24155;
	abs.f64 	%fd24156, %fd7806;
	setp.geu.f64 	%p17406, %fd24156, 0d41CDCD64FF800000;
	@%p17406 bra 	$L__BB1_17072;
	add.f64 	%fd24157, %fd7806, 0d4069000000000000;
	add.f64 	%fd24158, %fd7805, 0dC016CCCCCCCCCCCD;
	add.f64 	%fd24159, %fd7648, %fd24158;
	div.rn.f64 	%fd24160, %fd24157, %fd24159;
	setp.lt.f64 	%p17407, %fd24160, %fd27919;
	selp.f64 	%fd27917, %fd27917, %fd7805, %p17407;
	selp.f64 	%fd27918, %fd27918, %fd7806, %p17407;
	selp.f64 	%fd27919, %fd27919, %fd24160, %p17407;
$L__BB1_17072:
	mov.f64 	%fd27920, %fd27917;
	mov.f64 	%fd27921, %fd27918;
	@%p17403 bra 	$L__BB1_17075;
	ld.global.f64 	%fd24161, [%rd2014+20000];
	add.f64 	%fd24162, %fd27927, %fd24161;
	add.f64 	%fd24163, %fd27926, %fd7807;
	abs.f64 	%fd24164, %fd24163;
	setp.gt.f64 	%p17409, %fd24164, 0d41CDCD64FF800000;
	selp.f64 	%fd27920, 0dBFF0000000000000, %fd24162, %p17409;
	selp.f64 	%fd27921, 0d7FF0000000000000, %fd24163, %p17409;
	add.f64 	%fd24165, %fd27921, 0d4069000000000000;
	add.f64 	%fd24166, %fd27920, 0dC016CCCCCCCCCCCD;
	add.f64 	%fd24167, %fd7648, %fd24166;
	div.rn.f64 	%fd27919, %fd24165, %fd24167;
	abs.f64 	%fd24168, %fd27918;
	setp.geu.f64 	%p17410, %fd24168, 0d41CDCD64FF800000;
	@%p17410 bra 	$L__BB1_17075;
	add.f64 	%fd24169, %fd27918, 0d4069000000000000;
	add.f64 	%fd24170, %fd27917, 0dC016CCCCCCCCCCCD;
	add.f64 	%fd24171, %fd7648, %fd24170;
	div.rn.f64 	%fd24172, %fd24169, %fd24171;
	setp.lt.f64 	%p17411, %fd24172, %fd27919;
	selp.f64 	%fd27920, %fd27920, %fd27917, %p17411;
	selp.f64 	%fd27921, %fd27921, %fd27918, %p17411;
	selp.f64 	%fd27919, %fd27919, %fd24172, %p17411;
$L__BB1_17075:
	mul.wide.s32 	%rd15103, %r6578, 8;
	add.s64 	%rd2016, %rd1, %rd15103;
	ld.global.f64 	%fd7828, [%rd2016+23000];
	abs.f64 	%fd24173, %fd7828;
	setp.geu.f64 	%p17412, %fd24173, 0d41CDCD64FF800000;
	mov.f64 	%fd27923, %fd27920;
	mov.f64 	%fd27924, %fd27921;
	@%p17412 bra 	$L__BB1_17078;
	ld.global.f64 	%fd24174, [%rd2016+22000];
	add.f64 	%fd24175, %fd27927, %fd24174;
	add.f64 	%fd24176, %fd27926, %fd7828;
	abs.f64 	%fd24177, %fd24176;
	setp.gt.f64 	%p17413, %fd24177, 0d41CDCD64FF800000;
	selp.f64 	%fd27923, 0dBFF0000000000000, %fd24175, %p17413;
	selp.f64 	%fd27924, 0d7FF0000000000000, %fd24176, %p17413;
	add.f64 	%fd24178, %fd27924, 0d4069000000000000;
	add.f64 	%fd24179, %fd27923, 0dC016CCCCCCCCCCCD;
	add.f64 	%fd24180, %fd7648, %fd24179;
	div.rn.f64 	%fd27919, %fd24178, %fd24180;
	abs.f64 	%fd24181, %fd27921;
	setp.geu.f64 	%p17414, %fd24181, 0d41CDCD64FF800000;
	@%p17414 bra 	$L__BB1_17078;
	add.f64 	%fd24182, %fd27921, 0d4069000000000000;
	add.f64 	%fd24183, %fd27920, 0dC016CCCCCCCCCCCD;
	add.f64 	%fd24184, %fd7648, %fd24183;
	div.rn.f64 	%fd24185, %fd24182, %fd24184;
	setp.lt.f64 	%p17415, %fd24185, %fd27919;
	selp.f64 	%fd27923, %fd27923, %fd27920, %p17415;
	selp.f64 	%fd27924, %fd27924, %fd27921, %p17415;
	selp.f64 	%fd27919, %fd27919, %fd24185, %p17415;
$L__BB1_17078:
	add.f64 	%fd24186, %fd27927, 0dC016CCCCCCCCCCCD;
	add.f64 	%fd7838, %fd7648, %fd24186;
	abs.f64 	%fd24187, %fd27924;
	setp.geu.f64 	%p17416, %fd24187, 0d41CDCD64FF800000;
	@%p17416 bra 	$L__BB1_17080;
	add.f64 	%fd24188, %fd27926, 0d4069000000000000;
	div.rn.f64 	%fd24189, %fd24188, %fd7838;
	setp.lt.f64 	%p17417, %fd27919, %fd24189;
	selp.f64 	%fd27926, %fd27926, %fd27924, %p17417;
	selp.f64 	%fd27927, %fd27927, %fd27923, %p17417;
$L__BB1_17080:
	setp.eq.s32 	%p17418, %r6516, 0;
	@%p17418 bra 	$L__BB1_17094;
	and.b32  	%r6579, %r6516, 15;
	setp.lt.u32 	%p17419, %r6516, 16;
	mov.b32 	%r29757, 0;
	@%p17419 bra 	$L__BB1_17084;
	and.b32  	%r29757, %r6516, 2147483632;
	mov.b32 	%r29755, 0;
$L__BB1_17083:
	.pragma "nounroll";
	mul.wide.u32 	%rd15104, %r29755, 4;
	add.s64 	%rd15105, %rd16, %rd15104;
	mov.b32 	%r25533, 0;
	st.local.u32 	[%rd15105], %r25533;
	st.local.u32 	[%rd15105+4], %r25533;
	st.local.u32 	[%rd15105+8], %r25533;
	st.local.u32 	[%rd15105+12], %r25533;
	st.local.u32 	[%rd15105+16], %r25533;
	st.local.u32 	[%rd15105+20], %r25533;
	st.local.u32 	[%rd15105+24], %r25533;
	st.local.u32 	[%rd15105+28], %r25533;
	st.local.u32 	[%rd15105+32], %r25533;
	st.local.u32 	[%rd15105+36], %r25533;
	st.local.u32 	[%rd15105+40], %r25533;
	st.local.u32 	[%rd15105+44], %r25533;
	st.local.u32 	[%rd15105+48], %r25533;
	st.local.u32 	[%rd15105+52], %r25533;
	st.local.u32 	[%rd15105+56], %r25533;
	st.local.u32 	[%rd15105+60], %r25533;
	add.s32 	%r29755, %r29755, 16;
	setp.ne.s32 	%p17420, %r29755, %r29757;
	@%p17420 bra 	$L__BB1_17083;
$L__BB1_17084:
	setp.eq.s32 	%p17421, %r6579, 0;
	@%p17421 bra 	$L__BB1_17094;
	and.b32  	%r6584, %r6516, 7;
	setp.lt.u32 	%p17422, %r6579, 8;
	@%p17422 bra 	$L__BB1_17087;
	mul.wide.u32 	%rd15106, %r29757, 4;
	add.s64 	%rd15107, %rd16, %rd15106;
	mov.b32 	%r25534, 0;
	st.local.u32 	[%rd15107], %r25534;
	st.local.u32 	[%rd15107+4], %r25534;
	st.local.u32 	[%rd15107+8], %r25534;
	st.local.u32 	[%rd15107+12], %r25534;
	st.local.u32 	[%rd15107+16], %r25534;
	st.local.u32 	[%rd15107+20], %r25534;
	st.local.u32 	[%rd15107+24], %r25534;
	st.local.u32 	[%rd15107+28], %r25534;
	add.s32 	%r29757, %r29757, 8;
$L__BB1_17087:
	setp.eq.s32 	%p17423, %r6584, 0;
	@%p17423 bra 	$L__BB1_17094;
	and.b32  	%r6587, %r6516, 3;
	setp.lt.u32 	%p17424, %r6584, 4;
	@%p17424 bra 	$L__BB1_17090;
	mul.wide.u32 	%rd15108, %r29757, 4;
	add.s64 	%rd15109, %rd16, %rd15108;
	mov.b32 	%r25535, 0;
	st.local.u32 	[%rd15109], %r25535;
	st.local.u32 	[%rd15109+4], %r25535;
	st.local.u32 	[%rd15109+8], %r25535;
	st.local.u32 	[%rd15109+12], %r25535;
	add.s32 	%r29757, %r29757, 4;
$L__BB1_17090:
	setp.eq.s32 	%p17425, %r6587, 0;
	@%p17425 bra 	$L__BB1_17094;
	mul.wide.u32 	%rd15110, %r29757, 4;
	add.s64 	%rd2017, %rd16, %rd15110;
	mov.b32 	%r25536, 0;
	st.local.u32 	[%rd2017], %r25536;
	setp.eq.s32 	%p17426, %r6587, 1;
	@%p17426 bra 	$L__BB1_17094;
	mov.b32 	%r25537, 0;
	st.local.u32 	[%rd2017+4], %r25537;
	setp.eq.s32 	%p17427, %r6587, 2;
	@%p17427 bra 	$L__BB1_17094;
	mov.b32 	%r25538, 0;
	st.local.u32 	[%rd2017+8], %r25538;
$L__BB1_17094:
	setp.eq.s32 	%p17428, %r6518, 0;
	@%p17428 bra 	$L__BB1_17108;
	and.b32  	%r6590, %r6518, 15;
	setp.lt.u32 	%p17429, %r6518, 16;
	mov.b32 	%r29761, 0;
	@%p17429 bra 	$L__BB1_17098;
	and.b32  	%r29761, %r6518, 2147483632;
	mov.b32 	%r29759, 0;
$L__BB1_17097:
	.pragma "nounroll";
	mul.wide.u32 	%rd15111, %r29759, 4;
	add.s64 	%rd15112, %rd17, %rd15111;
	mov.b32 	%r25541, 0;
	st.local.u32 	[%rd15112], %r25541;
	st.local.u32 	[%rd15112+4], %r25541;
	st.local.u32 	[%rd15112+8], %r25541;
	st.local.u32 	[%rd15112+12], %r25541;
	st.local.u32 	[%rd15112+16], %r25541;
	st.local.u32 	[%rd15112+20], %r25541;
	st.local.u32 	[%rd15112+24], %r25541;
	st.local.u32 	[%rd15112+28], %r25541;
	st.local.u32 	[%rd15112+32], %r25541;
	st.local.u32 	[%rd15112+36], %r25541;
	st.local.u32 	[%rd15112+40], %r25541;
	st.local.u32 	[%rd15112+44], %r25541;
	st.local.u32 	[%rd15112+48], %r25541;
	st.local.u32 	[%rd15112+52], %r25541;
	st.local.u32 	[%rd15112+56], %r25541;
	st.local.u32 	[%rd15112+60], %r25541;
	add.s32 	%r29759, %r29759, 16;
	setp.ne.s32 	%p17430, %r29759, %r29761;
	@%p17430 bra 	$L__BB1_17097;
$L__BB1_17098:
	setp.eq.s32 	%p17431, %r6590, 0;
	@%p17431 bra 	$L__BB1_17108;
	and.b32  	%r6595, %r6518, 7;
	setp.lt.u32 	%p17432, %r6590, 8;
	@%p17432 bra 	$L__BB1_17101;
	mul.wide.u32 	%rd15113, %r29761, 4;
	add.s64 	%rd15114, %rd17, %rd15113;
	mov.b32 	%r25542, 0;
	st.local.u32 	[%rd15114], %r25542;
	st.local.u32 	[%rd15114+4], %r25542;
	st.local.u32 	[%rd15114+8], %r25542;
	st.local.u32 	[%rd15114+12], %r25542;
	st.local.u32 	[%rd15114+16], %r25542;
	st.local.u32 	[%rd15114+20], %r25542;
	st.local.u32 	[%rd15114+24], %r25542;
	st.local.u32 	[%rd15114+28], %r25542;
	add.s32 	%r29761, %r29761, 8;
$L__BB1_17101:
	setp.eq.s32 	%p17433, %r6595, 0;
	@%p17433 bra 	$L__BB1_17108;
	and.b32  	%r6598, %r6518, 3;
	setp.lt.u32 	%p17434, %r6595, 4;
	@%p17434 bra 	$L__BB1_17104;
	mul.wide.u32 	%rd15115, %r29761, 4;
	add.s64 	%rd15116, %rd17, %rd15115;
	mov.b32 	%r25543, 0;
	st.local.u32 	[%rd15116], %r25543;
	st.local.u32 	[%rd15116+4], %r25543;
	st.local.u32 	[%rd15116+8], %r25543;
	st.local.u32 	[%rd15116+12], %r25543;
	add.s32 	%r29761, %r29761, 4;
$L__BB1_17104:
	setp.eq.s32 	%p17435, %r6598, 0;
	@%p17435 bra 	$L__BB1_17108;
	mul.wide.u32 	%rd15117, %r29761, 4;
	add.s64 	%rd2018, %rd17, %rd15117;
	mov.b32 	%r25544, 0;
	st.local.u32 	[%rd2018], %r25544;
	setp.eq.s32 	%p17436, %r6598, 1;
	@%p17436 bra 	$L__BB1_17108;
	mov.b32 	%r25545, 0;
	st.local.u32 	[%rd2018+4], %r25545;
	setp.eq.s32 	%p17437, %r6598, 2;
	@%p17437 bra 	$L__BB1_17108;
	mov.b32 	%r25546, 0;
	st.local.u32 	[%rd2018+8], %r25546;
$L__BB1_17108:
	add.s32 	%r25547, %r29866, -1;
	add.s32 	%r6601, %r29865, -1;
	mad.lo.s32 	%r6602, %r25547, %r6518, %r6601;
	mul.wide.s32 	%rd15118, %r6602, 8;
	add.s64 	%rd15119, %rd14, %rd15118;
	ld.local.f64 	%fd24191, [%rd15119];
	abs.f64 	%fd24192, %fd24191;
	setp.geu.f64 	%p17438, %fd24192, 0d41CDCD64FF800000;
	mov.f64 	%fd27934, 0d0000000000000000;
	@%p17438 bra 	$L__BB1_17156;
	mul.wide.s32 	%rd15120, %r29866, 4;
	add.s64 	%rd15121, %rd16, %rd15120;
	st.local.u32 	[%rd15121+-4], %r29865;
	mul.wide.s32 	%rd15122, %r6601, 4;
	add.s64 	%rd15123, %rd17, %rd15122;
	st.local.u32 	[%rd15123], %r29866;
$L__BB1_17110:
	cvt.u32.u16 	%r25548, %rs7097;
	cvt.s32.s8 	%r25549, %r25548;
	cvt.u32.u16 	%r25550, %rs7096;
	cvt.s32.s8 	%r25551, %r25550;
	add.s32 	%r25552, %r25551, %r25549;
	setp.eq.s32 	%p17439, %r25552, 3;
	@%p17439 bra 	$L__BB1_17112;
	add.s32 	%r25553, %r29866, -1;
	mad.lo.s32 	%r25554, %r25553, %r6518, %r29865;
	add.s32 	%r25555, %r25554, -1;
	mul.wide.s32 	%rd15124, %r25555, 8;
	add.s64 	%rd15125, %rd15, %rd15124;
	mov.b64 	%rd15126, -4616189618054758400;
	st.local.u64 	[%rd15125], %rd15126;
	add.s64 	%rd15127, %rd14, %rd15124;
	mov.b64 	%rd15128, 9218868437227405312;
	st.local.u64 	[%rd15127], %rd15128;
	mov.f64 	%fd27932, 0dBFF0000000000000;
	mov.f64 	%fd27931, 0d7FF0000000000000;
	bra.uni 	$L__BB1_17123;
$L__BB1_17112:
	cvt.s32.s8 	%r25557, %r25548;
	mul.wide.s32 	%rd15129, %r25557, 5;
	cvt.u64.u16 	%rd15130, %rs7096;
	cvt.s64.s8 	%rd2019, %rd15130;
	add.s64 	%rd2020, %rd15129, %rd2019;
	shl.b64 	%rd15131, %rd2020, 3;
	add.s64 	%rd15132, %rd1, %rd15131;
	ld.global.f64 	%fd27932, [%rd15132+45440];
	cvt.s64.s32 	%rd15133, %r29865;
	add.s64 	%rd15134, %rd19, %rd15133;
	cvt.s64.s32 	%rd15135, %r29866;
	add.s64 	%rd15136, %rd18, %rd15135;
	ld.local.u8 	%rs6352, [%rd15136+-1];
	cvt.u64.u16 	%rd15137, %rs6352;
	cvt.s64.s8 	%rd2021, %rd15137;
	ld.local.s8 	%rs6353, [%rd15134+-1];
	cvt.u32.u16 	%r25558, %rs6353;
	cvt.u32.u16 	%r25559, %rs7096;
	prmt.b32 	%r25560, %r25559, %r25558, 0x3340U;
	prmt.b32 	%r25561, %r25548, 0, 0x3340U;
	prmt.b32 	%r25562, %r25560, %r25561, 0x5410U;
	cvt.u32.u16 	%r25563, %rs6352;
	cvt.s32.s8 	%r25564, %r25563;
	mov.b32 	%r25565, 334205;
	dp4a.s32.u32 	%r25566, %r25562, %r25565, %r25564;
	mul.wide.s32 	%rd15138, %r25566, 8;
	add.s64 	%rd15139, %rd1, %rd15138;
	ld.global.f64 	%fd24195, [%rd15139+35440];
	add.f64 	%fd24196, %fd27932, %fd24195;
	ld.global.f64 	%fd27931, [%rd15132+45640];
	ld.global.f64 	%fd24197, [%rd15139+40440];
	add.f64 	%fd24198, %fd27931, %fd24197;
	abs.f64 	%fd24199, %fd24198;
	setp.gt.f64 	%p17440, %fd24199, 0d41CDCD64FF800000;
	selp.f64 	%fd7845, 0dBFF0000000000000, %fd24196, %p17440;
	selp.f64 	%fd7846, 0d7FF0000000000000, %fd24198, %p17440;
	cvt.s16.s8 	%rs6354, %rs7096;
	mov.b32 	%r25567, {%rs6354, %rs6353};
	mov.b32 	%r25568, 1305;
	dp2a.lo.s32.u32 	%r25569, %r25567, %r25568, %r25557;
	mul.wide.s32 	%rd15140, %r25569, 8;
	add.s64 	%rd2022, %rd1, %rd15140;
	ld.global.f64 	%fd7847, [%rd2022+21000];
	abs.f64 	%fd24200, %fd7847;
	setp.geu.f64 	%p17441, %fd24200, 0d41CDCD64FF800000;
	@%p17441 bra 	$L__BB1_17116;
	mad.lo.s64 	%rd15144, %rd2019, 24, %rd2020;
	add.s64 	%rd15145, %rd15144, %rd2021;
	shl.b64 	%rd15146, %rd15145, 3;
	add.s64 	%rd2023, %rd1, %rd15146;
	ld.global.f64 	%fd7848, [%rd2023+23000];
	abs.f64 	%fd24215, %fd7848;
	setp.lt.f64 	%p17446, %fd24215, 0d41CDCD64FF800000;
	@%p17446 bra 	$L__BB1_17119;
	ld.global.f64 	%fd24216, [%rd2022+20000];
	add.f64 	%fd24217, %fd27932, %fd24216;
	add.f64 	%fd24218, %fd27931, %fd7847;
	abs.f64 	%fd24219, %fd24218;
	setp.gt.f64 	%p17447, %fd24219, 0d41CDCD64FF800000;
	selp.f64 	%fd27928, 0dBFF0000000000000, %fd24217, %p17447;
	selp.f64 	%fd27929, 0d7FF0000000000000, %fd24218, %p17447;
	add.f64 	%fd24220, %fd27929, 0d4069000000000000;
	add.f64 	%fd24221, %fd27928, 0dC016CCCCCCCCCCCD;
	add.f64 	%fd24222, %fd7648, %fd24221;
	div.rn.f64 	%fd27930, %fd24220, %fd24222;
	abs.f64 	%fd24223, %fd7846;
	setp.geu.f64 	%p17448, %fd24223, 0d41CDCD64FF800000;
	@%p17448 bra 	$L__BB1_17121;
	add.f64 	%fd24224, %fd7846, 0d4069000000000000;
	add.f64 	%fd24225, %fd7845, 0dC016CCCCCCCCCCCD;
	add.f64 	%fd24226, %fd7648, %fd24225;
	div.rn.f64 	%fd24227, %fd24224, %fd24226;
	setp.lt.f64 	%p17449, %fd24227, %fd27930;
	selp.f64 	%fd27928, %fd27928, %fd7845, %p17449;
	selp.f64 	%fd27929, %fd27929, %fd7846, %p17449;
	selp.f64 	%fd27930, %fd27930, %fd24227, %p17449;
	bra.uni 	$L__BB1_17121;
$L__BB1_17116:
	mad.lo.s64 	%rd15141, %rd2019, 24, %rd2020;
	add.s64 	%rd15142, %rd15141, %rd2021;
	shl.b64 	%rd15143, %rd15142, 3;
	add.s64 	%rd2024, %rd1, %rd15143;
	ld.global.f64 	%fd7849, [%rd2024+23000];
	abs.f64 	%fd24202, %fd7849;
	setp.geu.f64 	%p17442, %fd24202, 0d41CDCD64FF800000;
	mov.f64 	%fd27928, %fd7845;
	mov.f64 	%fd27929, %fd7846;
	@%p17442 bra 	$L__BB1_17121;
	ld.global.f64 	%fd24203, [%rd2024+22000];
	add.f64 	%fd24204, %fd27932, %fd24203;
	add.f64 	%fd24205, %fd27931, %fd7849;
	abs.f64 	%fd24206, %fd24205;
	setp.gt.f64 	%p17443, %fd24206, 0d41CDCD64FF800000;
	selp.f64 	%fd27928, 0dBFF0000000000000, %fd24204, %p17443;
	selp.f64 	%fd27929, 0d7FF0000000000000, %fd24205, %p17443;
	add.f64 	%fd24207, %fd27929, 0d4069000000000000;
	add.f64 	%fd24208, %fd27928, 0dC016CCCCCCCCCCCD;
	add.f64 	%fd24209, %fd7648, %fd24208;
	div.rn.f64 	%fd27930, %fd24207, %fd24209;
	abs.f64 	%fd24210, %fd7846;
	setp.geu.f64 	%p17444, %fd24210, 0d41CDCD64FF800000;
	@%p17444 bra 	$L__BB1_17121;
	add.f64 	%fd24211, %fd7846, 0d4069000000000000;
	add.f64 	%fd24212, %fd7845, 0dC016CCCCCCCCCCCD;
	add.f64 	%fd24213, %fd7648, %fd24212;
	div.rn.f64 	%fd24214, %fd24211, %fd24213;
	setp.lt.f64 	%p17445, %fd24214, %fd27930;
	selp.f64 	%fd27928, %fd27928, %fd7845, %p17445;
	selp.f64 	%fd27929, %fd27929, %fd7846, %p17445;
	selp.f64 	%fd27930, %fd27930, %fd24214, %p17445;
	bra.uni 	$L__BB1_17121;
$L__BB1_17119:
	ld.global.f64 	%fd24228, [%rd2022+20000];
	add.f64 	%fd24229, %fd27932, %fd24228;
	ld.global.f64 	%fd24230, [%rd2023+22000];
	add.f64 	%fd24231, %fd24229, %fd24230;
	add.f64 	%fd24232, %fd27931, %fd7847;
	add.f64 	%fd24233, %fd24232, %fd7848;
	abs.f64 	%fd24234, %fd24233;
	setp.gt.f64 	%p17450, %fd24234, 0d41CDCD64FF800000;
	selp.f64 	%fd27928, 0dBFF0000000000000, %fd24231, %p17450;
	selp.f64 	%fd27929, 0d7FF0000000000000, %fd24233, %p17450;
	add.f64 	%fd24235, %fd27929, 0d4069000000000000;
	add.f64 	%fd24236, %fd27928, 0dC016CCCCCCCCCCCD;
	add.f64 	%fd24237, %fd7648, %fd24236;
	div.rn.f64 	%fd27930, %fd24235, %fd24237;
	abs.f64 	%fd24238, %fd7846;
	setp.geu.f64 	%p17451, %fd24238, 0d41CDCD64FF800000;
	@%p17451 bra 	$L__BB1_17121;
	add.f64 	%fd24239, %fd7846, 0d4069000000000000;
	add.f64 	%fd24240, %fd7845, 0dC016CCCCCCCCCCCD;
	add.f64 	%fd24241, %fd7648, %fd24240;
	div.rn.f64 	%fd24242, %fd24239, %fd24241;
	setp.lt.f64 	%p17452, %fd24242, %fd27930;
	selp.f64 	%fd27928, %fd27928, %fd7845, %p17452;
	selp.f64 	%fd27929, %fd27929, %fd7846, %p17452;
	selp.f64 	%fd27930, %fd27930, %fd24242, %p17452;
$L__BB1_17121:
	abs.f64 	%fd24243, %fd27929;
	setp.geu.f64 	%p17453, %fd24243, 0d41CDCD64FF800000;
	@%p17453 bra 	$L__BB1_17123;
	add.f64 	%fd24244, %fd27931, 0d4069000000000000;
	add.f64 	%fd24245, %fd27932, 0dC016CCCCCCCCCCCD;
	add.f64 	%fd24246, %fd7648, %fd24245;
	div.rn.f64 	%fd24247, %fd24244, %fd24246;
	setp.lt.f64 	%p17454, %fd27930, %fd24247;
	selp.f64 	%fd27931, %fd27931, %fd27929, %p17454;
	selp.f64 	%fd27932, %fd27932, %fd27928, %p17454;
$L__BB1_17123:
	add.s32 	%r6605, %r29866, -1;
	mul.lo.s32 	%r6606, %r6605, %r6518;
	add.s32 	%r6607, %r29865, -1;
	add.s32 	%r6608, %r6607, %r6606;
	mul.wide.s32 	%rd15147, %r6608, 8;
	add.s64 	%rd15148, %rd15, %rd15147;
	ld.local.f64 	%fd7875, [%rd15148];
	abs.f64 	%fd7876, %fd7875;
	abs.f64 	%fd24248, %fd27932;
	max.f64 	%fd24250, %fd7876, %fd24248;
	setp.gt.f64 	%p17455, %fd24250, 0d41CDCD64FF800000;
	sub.f64 	%fd24251, %fd7875, %fd27932;
	abs.f64 	%fd24252, %fd24251;
	setp.geu.f64 	%p17456, %fd24252, 0d3EE4F8B588E368F1;
	or.pred  	%p17457, %p17455, %p17456;
	@%p17457 bra 	$L__BB1_17546;
	mul.wide.s32 	%rd15149, %r6608, 8;
	add.s64 	%rd15150, %rd14, %rd15149;
	ld.local.f64 	%fd24254, [%rd15150];
	abs.f64 	%fd24255, %fd24254;
	abs.f64 	%fd24256, %fd27931;
	max.f64 	%fd24258, %fd24255, %fd24256;
	setp.gt.f64 	%p17458, %fd24258, 0d41CDCD64FF800000;
	sub.f64 	%fd24259, %fd24254, %fd27931;
	abs.f64 	%fd24260, %fd24259;
	setp.geu.f64 	%p17459, %fd24260, 0d3EE4F8B588E368F1;
	or.pred  	%p17460, %p17458, %p17459;
	@%p17460 bra 	$L__BB1_17546;
	mul.wide.s32 	%rd15151, %r6602, 8;
	add.s64 	%rd15152, %rd14, %rd15151;
	ld.local.f64 	%fd24263, [%rd15152];
	add.f64 	%fd7877, %fd27926, %fd24263;
	add.s64 	%rd15153, %rd15, %rd15151;
	ld.local.f64 	%fd24264, [%rd15153];
	add.f64 	%fd7878, %fd27927, %fd24264;
	mov.f64 	%fd27933, 0d3FE0000000000000;
	@%p17400 bra 	$L__BB1_17155;
	mov.b32 	%r29788, 0;
	@%p17418 bra 	$L__BB1_17140;
	and.b32  	%r6609, %r6516, 15;
	setp.lt.u32 	%p17463, %r6516, 16;
	mov.b32 	%r29788, 0;
	mov.u32 	%r29772, %r29788;
	@%p17463 bra 	$L__BB1_17130;
	and.b32  	%r29772, %r6516, 2147483632;
	mov.b32 	%r29788, 0;
	mov.u32 	%r29766, %r29788;
$L__BB1_17129:
	.pragma "nounroll";
	mul.wide.u32 	%rd15154, %r29766, 4;
	add.s64 	%rd15155, %rd16, %rd15154;
	ld.local.u32 	%r25574, [%rd15155];
	setp.gt.s32 	%p17464, %r25574, 0;
	selp.u32 	%r25575, 1, 0, %p17464;
	add.s32 	%r25576, %r29788, %r25575;
	ld.local.u32 	%r25577, [%rd15155+4];
	setp.gt.s32 	%p17465, %r25577, 0;
	selp.u32 	%r25578, 1, 0, %p17465;
	add.s32 	%r25579, %r25576, %r25578;
	ld.local.u32 	%r25580, [%rd15155+8];
	setp.gt.s32 	%p17466, %r25580, 0;
	selp.u32 	%r25581, 1, 0, %p17466;
	add.s32 	%r25582, %r25579, %r25581;
	ld.local.u32 	%r25583, [%rd15155+12];
	setp.gt.s32 	%p17467, %r25583, 0;
	selp.u32 	%r25584, 1, 0, %p17467;
	add.s32 	%r25585, %r25582, %r25584;
	ld.local.u32 	%r25586, [%rd15155+16];
	setp.gt.s32 	%p17468, %r25586, 0;
	selp.u32 	%r25587, 1, 0, %p17468;
	add.s32 	%r25588, %r25585, %r25587;
	ld.local.u32 	%r25589, [%rd15155+20];
	setp.gt.s32 	%p17469, %r25589, 0;
	selp.u32 	%r25590, 1, 0, %p17469;
	add.s32 	%r25591, %r25588, %r25590;
	ld.local.u32 	%r25592, [%rd15155+24];
	setp.gt.s32 	%p17470, %r25592, 0;
	selp.u32 	%r25593, 1, 0, %p17470;
	add.s32 	%r25594, %r25591, %r25593;
	ld.local.u32 	%r25595, [%rd15155+28];
	setp.gt.s32 	%p17471, %r25595, 0;
	selp.u32 	%r25596, 1, 0, %p17471;
	add.s32 	%r25597, %r25594, %r25596;
	ld.local.u32 	%r25598, [%rd15155+32];
	setp.gt.s32 	%p17472, %r25598, 0;
	selp.u32 	%r25599, 1, 0, %p17472;
	add.s32 	%r25600, %r25597, %r25599;
	ld.local.u32 	%r25601, [%rd15155+36];
	setp.gt.s32 	%p17473, %r25601, 0;
	selp.u32 	%r25602, 1, 0, %p17473;
	add.s32 	%r25603, %r25600, %r25602;
	ld.local.u32 	%r25604, [%rd15155+40];
	setp.gt.s32 	%p17474, %r25604, 0;
	selp.u32 	%r25605, 1, 0, %p17474;
	add.s32 	%r25606, %r25603, %r25605;
	ld.local.u32 	%r25607, [%rd15155+44];
	setp.gt.s32 	%p17475, %r25607, 0;
	selp.u32 	%r25608, 1, 0, %p17475;
	add.s32 	%r25609, %r25606, %r25608;
	ld.local.u32 	%r25610, [%rd15155+48];
	setp.gt.s32 	%p17476, %r25610, 0;
	selp.u32 	%r25611, 1, 0, %p17476;
	add.s32 	%r25612, %r25609, %r25611;
	ld.local.u32 	%r25613, [%rd15155+52];
	setp.gt.s32 	%p17477, %r25613, 0;
	selp.u32 	%r25614, 1, 0, %p17477;
	add.s32 	%r25615, %r25612, %r25614;
	ld.local.u32 	%r25616, [%rd15155+56];
	setp.gt.s32 	%p17478, %r25616, 0;
	selp.u32 	%r25617, 1, 0, %p17478;
	add.s32 	%r25618, %r25615, %r25617;
	ld.local.u32 	%r25619, [%rd15155+60];
	setp.gt.s32 	%p17479, %r25619, 0;
	selp.u32 	%r25620, 1, 0, %p17479;
	add.s32 	%r29788, %r25618, %r25620;
	add.s32 	%r29766, %r29766, 16;
	setp.ne.s32 	%p17480, %r29766, %r29772;
	@%p17480 bra 	$L__BB1_17129;
$L__BB1_17130:
	setp.eq.s32 	%p17481, %r6609, 0;
	@%p17481 bra 	$L__BB1_17140;
	and.b32  	%r6618, %r6516, 7;
	setp.lt.u32 	%p17482, %r6609, 8;
	@%p17482 bra 	$L__BB1_17133;
	mul.wide.u32 	%rd15156, %r29772, 4;
	add.s64 	%rd15157, %rd16, %rd15156;
	ld.local.u32 	%r25622, [%rd15157];
	setp.gt.s32 	%p17483, %r25622, 0;
	selp.u32 	%r25623, 1, 0, %p17483;
	add.s32 	%r25624, %r29788, %r25623;
	ld.local.u32 	%r25625, [%rd15157+4];
	setp.gt.s32 	%p17484, %r25625, 0;
	selp.u32 	%r25626, 1, 0, %p17484;
	add.s32 	%r25627, %r25624, %r25626;
	ld.local.u32 	%r25628, [%rd15157+8];
	setp.gt.s32 	%p17485, %r25628, 0;
	selp.u32 	%r25629, 1, 0, %p17485;
	add.s32 	%r25630, %r25627, %r25629;
	ld.local.u32 	%r25631, [%rd15157+12];
	setp.gt.s32 	%p17486, %r25631, 0;
	selp.u32 	%r25632, 1, 0, %p17486;
	add.s32 	%r25633, %r25630, %r25632;
	ld.local.u32 	%r25634, [%rd15157+16];
	setp.gt.s32 	%p17487, %r25634, 0;
	selp.u32 	%r25635, 1, 0, %p17487;
	add.s32 	%r25636, %r25633, %r25635;
	ld.local.u32 	%r25637, [%rd15157+20];
	setp.gt.s32 	%p17488, %r25637, 0;
	selp.u32 	%r25638, 1, 0, %p17488;
	add.s32 	%r25639, %r25636, %r25638;
	ld.local.u32 	%r25640, [%rd15157+24];
	setp.gt.s32 	%p17489, %r25640, 0;
	selp.u32 	%r25641, 1, 0, %p17489;
	add.s32 	%r25642, %r25639, %r25641;
	ld.local.u32 	%r25643, [%rd15157+28];
	setp.gt.s32 	%p17490, %r25643, 0;
	selp.u32 	%r25644, 1, 0, %p17490;
	add.s32 	%r29788, %r25642, %r25644;
	add.s32 	%r29772, %r29772, 8;
$L__BB1_17133:
	setp.eq.s32 	%p17491, %r6618, 0;
	@%p17491 bra 	$L__BB1_17140;
	and.b32  	%r6624, %r6516, 3;
	setp.lt.u32 	%p17492, %r6618, 4;
	@%p17492 bra 	$L__BB1_17136;
	mul.wide.u32 	%rd15158, %r29772, 4;
	add.s64 	%rd15159, %rd16, %rd15158;
	ld.local.u32 	%r25646, [%rd15159];
	setp.gt.s32 	%p17493, %r25646, 0;
	selp.u32 	%r25647, 1, 0, %p17493;
	add.s32 	%r25648, %r29788, %r25647;
	ld.local.u32 	%r25649, [%rd15159+4];
	setp.gt.s32 	%p17494, %r25649, 0;
	selp.u32 	%r25650, 1, 0, %p17494;
	add.s32 	%r25651, %r25648, %r25650;
	ld.local.u32 	%r25652, [%rd15159+8];
	setp.gt.s32 	%p17495, %r25652, 0;
	selp.u32 	%r25653, 1, 0, %p17495;
	add.s32 	%r25654, %r25651, %r25653;
	ld.local.u32 	%r25655, [%rd15159+12];
	setp.gt.s32 	%p17496, %r25655, 0;
	selp.u32 	%r25656, 1, 0, %p17496;
	add.s32 	%r29788, %r25654, %r25656;
	add.s32 	%r29772, %r29772, 4;
$L__BB1_17136:
	setp.eq.s32 	%p17497, %r6624, 0;
	@%p17497 bra 	$L__BB1_17140;
	mul.wide.u32 	%rd15160, %r29772, 4;
	add.s64 	%rd2025, %rd16, %rd15160;
	ld.local.u32 	%r25657, [%rd2025];
	setp.gt.s32 	%p17498, %r25657, 0;
	selp.u32 	%r25658, 1, 0, %p17498;
	add.s32 	%r29788, %r29788, %r25658;
	setp.eq.s32 	%p17499, %r6624, 1;
	@%p17499 bra 	$L__BB1_17140;
	ld.local.u32 	%r25659, [%rd2025+4];
	setp.gt.s32 	%p17500, %r25659, 0;
	selp.u32 	%r25660, 1, 0, %p17500;
	add.s32 	%r29788, %r29788, %r25660;
	setp.eq.s32 	%p17501, %r6624, 2;
	@%p17501 bra 	$L__BB1_17140;
	ld.local.u32 	%r25661, [%rd2025+8];
	setp.gt.s32 	%p17502, %r25661, 0;
	selp.u32 	%r25662, 1, 0, %p17502;
	add.s32 	%r29788, %r29788, %r25662;
$L__BB1_17140:
	@%p17428 bra 	$L__BB1_17154;
	and.b32  	%r6634, %r6518, 15;
	setp.lt.u32 	%p17504, %r6518, 16;
	mov.b32 	%r29784, 0;
	@%p17504 bra 	$L__BB1_17144;
	and.b32  	%r29784, %r6518, 2147483632;
	mov.b32 	%r29778, 0;
$L__BB1_17143:
	.pragma "nounroll";
	mul.wide.u32 	%rd15161, %r29778, 4;
	add.s64 	%rd15162, %rd17, %rd15161;
	ld.local.u32 	%r25666, [%rd15162];
	setp.gt.s32 	%p17505, %r25666, 0;
	selp.u32 	%r25667, 1, 0, %p17505;
	add.s32 	%r25668, %r29788, %r25667;
	ld.local.u32 	%r25669, [%rd15162+4];
	setp.gt.s32 	%p17506, %r25669, 0;
	selp.u32 	%r25670, 1, 0, %p17506;
	add.s32 	%r25671, %r25668, %r25670;
	ld.local.u32 	%r25672, [%rd15162+8];
	setp.gt.s32 	%p17507, %r25672, 0;
	selp.u32 	%r25673, 1, 0, %p17507;
	add.s32 	%r25674, %r25671, %r25673;
	ld.local.u32 	%r25675, [%rd15162+12];
	setp.gt.s32 	%p17508, %r25675, 0;
	selp.u32 	%r25676, 1, 0, %p17508;
	add.s32 	%r25677, %r25674, %r25676;
	ld.local.u32 	%r25678, [%rd15162+16];
	setp.gt.s32 	%p17509, %r25678, 0;
	selp.u32 	%r25679, 1, 0, %p17509;
	add.s32 	%r25680, %r25677, %r25679;
	ld.local.u32 	%r25681, [%rd15162+20];
	setp.gt.s32 	%p17510, %r25681, 0;
	selp.u32 	%r25682, 1, 0, %p17510;
	add.s32 	%r25683, %r25680, %r25682;
	ld.local.u32 	%r25684, [%rd15162+24];
	setp.gt.s32 	%p17511, %r25684, 0;
	selp.u32 	%r25685, 1, 0, %p17511;
	add.s32 	%r25686, %r25683, %r25685;
	ld.local.u32 	%r25687, [%rd15162+28];
	setp.gt.s32 	%p17512, %r25687, 0;
	selp.u32 	%r25688, 1, 0, %p17512;
	add.s32 	%r25689, %r25686, %r25688;
	ld.local.u32 	%r25690, [%rd15162+32];
	setp.gt.s32 	%p17513, %r25690, 0;
	selp.u32 	%r25691, 1, 0, %p17513;
	add.s32 	%r25692, %r25689, %r25691;
	ld.local.u32 	%r25693, [%rd15162+36];
	setp.gt.s32 	%p17514, %r25693, 0;
	selp.u32 	%r25694, 1, 0, %p17514;
	add.s32 	%r25695, %r25692, %r25694;
	ld.local.u32 	%r25696, [%rd15162+40];
	setp.gt.s32 	%p17515, %r25696, 0;
	selp.u32 	%r25697, 1, 0, %p17515;
	add.s32 	%r25698, %r25695, %r25697;
	ld.local.u32 	%r25699, [%rd15162+44];
	setp.gt.s32 	%p17516, %r25699, 0;
	selp.u32 	%r25700, 1, 0, %p17516;
	add.s32 	%r25701, %r25698, %r25700;
	ld.local.u32 	%r25702, [%rd15162+48];
	setp.gt.s32 	%p17517, %r25702, 0;
	selp.u32 	%r25703, 1, 0, %p17517;
	add.s32 	%r25704, %r25701, %r25703;
	ld.local.u32 	%r25705, [%rd15162+52];
	setp.gt.s32 	%p17518, %r25705, 0;
	selp.u32 	%r25706, 1, 0, %p17518;
	add.s32 	%r25707, %r25704, %r25706;
	ld.local.u32 	%r25708, [%rd15162+56];
	setp.gt.s32 	%p17519, %r25708, 0;
	selp.u32 	%r25709, 1, 0, %p17519;
	add.s32 	%r25710, %r25707, %r25709;
	ld.local.u32 	%r25711, [%rd15162+60];
	setp.gt.s32 	%p17520, %r25711, 0;
	selp.u32 	%r25712, 1, 0, %p17520;
	add.s32 	%r29788, %r25710, %r25712;
	add.s32 	%r29778, %r29778, 16;
	setp.ne.s32 	%p17521, %r29778, %r29784;
	@%p17521 bra 	$L__BB1_17143;
$L__BB1_17144:
	setp.eq.s32 	%p17522, %r6634, 0;
	@%p17522 bra 	$L__BB1_17154;
	and.b32  	%r6643, %r6518, 7;
	setp.lt.u32 	%p17523, %r6634, 8;
	@%p17523 bra 	$L__BB1_17147;
	mul.wide.u32 	%rd15163, %r29784, 4;
	add.s64 	%rd15164, %rd17, %rd15163;
	ld.local.u32 	%r25714, [%rd15164];
	setp.gt.s32 	%p17524, %r25714, 0;
	selp.u32 	%r25715, 1, 0, %p17524;
	add.s32 	%r25716, %r29788, %r25715;
	ld.local.u32 	%r25717, [%rd15164+4];
	setp.gt.s32 	%p17525, %r25717, 0;
	selp.u32 	%r25718, 1, 0, %p17525;
	add.s32 	%r25719, %r25716, %r25718;
	ld.local.u32 	%r25720, [%rd15164+8];
	setp.gt.s32 	%p17526, %r25720, 0;
	selp.u32 	%r25721, 1, 0, %p17526;
	add.s32 	%r25722, %r25719, %r25721;
	ld.local.u32 	%r25723, [%rd15164+12];
	setp.gt.s32 	%p17527, %r25723, 0;
	selp.u32 	%r25724, 1, 0, %p17527;
	add.s32 	%r25725, %r25722, %r25724;
	ld.local.u32 	%r25726, [%rd15164+16];
	setp.gt.s32 	%p17528, %r25726, 0;
	selp.u32 	%r25727, 1, 0, %p17528;
	add.s32 	%r25728, %r25725, %r25727;
	ld.local.u32 	%r25729, [%rd15164+20];
	setp.gt.s32 	%p17529, %r25729, 0;
	selp.u32 	%r25730, 1, 0, %p17529;
	add.s32 	%r25731, %r25728, %r25730;
	ld.local.u32 	%r25732, [%rd15164+24];
	setp.gt.s32 	%p17530, %r25732, 0;
	selp.u32 	%r25733, 1, 0, %p17530;
	add.s32 	%r25734, %r25731, %r25733;
	ld.local.u32 	%r25735, [%rd15164+28];
	setp.gt.s32 	%p17531, %r25735, 0;
	selp.u32 	%r25736, 1, 0, %p17531;
	add.s32 	%r29788, %r25734, %r25736;
	add.s32 	%r29784, %r29784, 8;
$L__BB1_17147:
	setp.eq.s32 	%p17532, %r6643, 0;
	@%p17532 bra 	$L__BB1_17154;
	and.b32  	%r6649, %r6518, 3;
	setp.lt.u32 	%p17533, %r6643, 4;
	@%p17533 bra 	$L__BB1_17150;
	mul.wide.u32 	%rd15165, %r29784, 4;
	add.s64 	%rd15166, %rd17, %rd15165;
	ld.local.u32 	%r25738, [%rd15166];
	setp.gt.s32 	%p17534, %r25738, 0;
	selp.u32 	%r25739, 1, 0, %p17534;
	add.s32 	%r25740, %r29788, %r25739;
	ld.local.u32 	%r25741, [%rd15166+4];
	setp.gt.s32 	%p17535, %r25741, 0;
	selp.u32 	%r25742, 1, 0, %p17535;
	add.s32 	%r25743, %r25740, %r25742;
	ld.local.u32 	%r25744, [%rd15166+8];
	setp.gt.s32 	%p17536, %r25744, 0;
	selp.u32 	%r25745, 1, 0, %p17536;
	add.s32 	%r25746, %r25743, %r25745;
	ld.local.u32 	%r25747, [%rd15166+12];
	setp.gt.s32 	%p17537, %r25747, 0;
	selp.u32 	%r25748, 1, 0, %p17537;
	add.s32 	%r29788, %r25746, %r25748;
	add.s32 	%r29784, %r29784, 4;
$L__BB1_17150:
	setp.eq.s32 	%p17538, %r6649, 0;
	@%p17538 bra 	$L__BB1_17154;
	mul.wide.u32 	%rd15167, %r29784, 4;
	add.s64 	%rd2026, %rd17, %rd15167;
	ld.local.u32 	%r25749, [%rd2026];
	setp.gt.s32 	%p17539, %r25749, 0;
	selp.u32 	%r25750, 1, 0, %p17539;
	add.s32 	%r29788, %r29788, %r25750;
	setp.eq.s32 	%p17540, %r6649, 1;
	@%p17540 bra 	$L__BB1_17154;
	ld.local.u32 	%r25751, [%rd2026+4];
	setp.gt.s32 	%p17541, %r25751, 0;
	selp.u32 	%r25752, 1, 0, %p17541;
	add.s32 	%r29788, %r29788, %r25752;
	setp.eq.s32 	%p17542, %r6649, 2;
	@%p17542 bra 	$L__BB1_17154;
	ld.local.u32 	%r25753, [%rd2026+8];
	setp.gt.s32 	%p17543, %r25753, 0;
	selp.u32 	%r25754, 1, 0, %p17543;
	add.s32 	%r29788, %r29788, %r25754;
$L__BB1_17154:
	shr.u32 	%r25755, %r29788, 1;
	add.s32 	%r25756, %r25755, -1;
	cvt.rn.f64.s32 	%fd24265, %r25756;
	add.f64 	%fd24266, %fd7878, 0dC016CCCCCCCCCCCD;
	fma.rn.f64 	%fd24267, %fd24265, 0dBFE0A2B1704FF434, %fd24266;
	add.f64 	%fd24268, %fd7648, %fd24267;
	add.f64 	%fd24269, %fd7877, 0d4069000000000000;
	div.rn.f64 	%fd24270, %fd24269, %fd24268;
	add.f64 	%fd24271, %fd24270, 0dC071126666666666;
	fma.rn.f64 	%fd27933, %fd24271, 0d4059000000000000, 0d3FE0000000000000;
$L__BB1_17155:
	cvt.rzi.s32.f64 	%r25757, %fd27933;
	cvt.rn.f64.s32 	%fd24272, %r25757;
	div.rn.f64 	%fd27934, %fd24272, 0d4059000000000000;
$L__BB1_17156:
	ld.param.f32 	%f848, [_Z16candidate_primerPcPiS0_S0_PfS1_S1_iffiiPdS_S0__param_9];
	add.f32 	%f784, %f848, 0fC1200000;
	cvt.f64.f32 	%fd24273, %f784;
	setp.gt.f64 	%p17544, %fd27934, %fd24273;
	selp.b32 	%r29789, 0, %r29789, %p17544;
$L__BB1_17157:
	ld.param.u32 	%r26891, [_Z16candidate_primerPcPiS0_S0_PfS1_S1_iffiiPdS_S0__param_11];
	setp.eq.s32 	%p17545, %r26891, 0;
	setp.eq.s32 	%p17546, %r29789, 0;
	or.pred  	%p17547, %p17545, %p17546;
	@%p17547 bra 	$L__BB1_17519;
	mov.b32 	%r29790, 0;
$L__BB1_17159:
	mov.u32 	%r6661, %r29790;
	cvt.u64.u32 	%rd15168, %r6661;
	add.u64 	%rd2027, %SPL, 10284;
	add.s64 	%rd2028, %rd2027, %rd15168;
	ld.local.u8 	%rs6355, [%rd2028];
	setp.ne.s16 	%p17548, %rs6355, 0;
	add.s32 	%r29790, %r6661, 1;
	@%p17548 bra 	$L__BB1_17159;
	and.b32  	%r25760, %r6661, 1;
	setp.eq.b32 	%p17549, %r25760, 1;
	@%p17549 bra 	$L__BB1_17183;
	setp.eq.s32 	%p17550, %r6661, 0;
	@%p17550 bra 	$L__BB1_17171;
	shr.u32 	%r25762, %r6661, 1;
	max.u32 	%r6663, %r25762, 1;
	mov.b32 	%r29791, 0;
$L__BB1_17163:
	cvt.u64.u32 	%rd15170, %r29791;
	add.s64 	%rd15171, %rd2027, %rd15170;
	ld.local.u8 	%rs1173, [%rd15171];
	setp.ne.s16 	%p17551, %rs1173, 65;
	not.b32 	%r25763, %r29791;
	cvt.s64.s32 	%rd15172, %r25763;
	add.s64 	%rd15173, %rd2028, %rd15172;
	ld.local.u8 	%rs1174, [%rd15173];
	@%p17551 bra 	$L__BB1_17165;
	setp.ne.s16 	%p17552, %rs1174, 84;
	@%p17552 bra 	$L__BB1_17183;
$L__BB1_17165:
	setp.ne.s16 	%p17553, %rs1173, 84;
	@%p17553 bra 	$L__BB1_17167;
	setp.ne.s16 	%p17554, %rs1174, 65;
	@%p17554 bra 	$L__BB1_17183;
$L__BB1_17167:
	setp.eq.s16 	%p17555, %rs1173, 84;
	setp.eq.s16 	%p17556, %rs1173, 65;
	setp.ne.s16 	%p17557, %rs1174, 65;
	or.pred  	%p17558, %p17557, %p17555;
	setp.ne.s16 	%p17559, %rs1174, 84;
	or.pred  	%p17560, %p17559, %p17556;
	and.pred  	%p17561, %p17558, %p17560;
	not.pred 	%p17562, %p17561;
	@%p17562 bra 	$L__BB1_17183;
	setp.eq.s16 	%p17563, %rs1173, 67;
	setp.ne.s16 	%p17564, %rs1174, 71;
	and.pred  	%p17565, %p17564, %p17563;
	@%p17565 bra 	$L__BB1_17183;
	setp.eq.s16 	%p17568, %rs1173, 71;
	setp.ne.s16 	%p17569, %rs1174, 67;
	xor.pred  	%p17570, %p17568, %p17569;
	or.pred  	%p17571, %p17564, %p17563;
	and.pred  	%p17572, %p17570, %p17571;
	not.pred 	%p17573, %p17572;
	@%p17573 bra 	$L__BB1_17183;
	add.s32 	%r29791, %r29791, 1;
	setp.ne.s32 	%p17574, %r29791, %r6663;
	@%p17574 bra 	$L__BB1_17163;
$L__BB1_17171:
	mov.b32 	%r29792, 0;
$L__BB1_17172:
	mov.u32 	%r6666, %r29792;
	cvt.u64.u32 	%rd15174, %r6666;
	add.s64 	%rd2029, %rd2027, %rd15174;
	ld.local.u8 	%rs6361, [%rd2029];
	setp.ne.s16 	%p17575, %rs6361, 0;
	add.s32 	%r29792, %r6666, 1;
	@%p17575 bra 	$L__BB1_17172;
	and.b32  	%r25765, %r6666, 1;
	setp.eq.b32 	%p17576, %r25765, 1;
	@%p17576 bra 	$L__BB1_17183;
	setp.eq.s32 	%p17577, %r6666, 0;
	@%p17577 bra 	$L__BB1_17186;
	shr.u32 	%r25767, %r6666, 1;
	max.u32 	%r6668, %r25767, 1;
	mov.b32 	%r29793, 0;
$L__BB1_17176:
	cvt.u64.u32 	%rd15175, %r29793;
	add.s64 	%rd15176, %rd2027, %rd15175;
	ld.local.u8 	%rs1175, [%rd15176];
	setp.ne.s16 	%p17578, %rs1175, 65;
	not.b32 	%r25768, %r29793;
	cvt.s64.s32 	%rd15177, %r25768;
	add.s64 	%rd15178, %rd2029, %rd15177;
	ld.local.u8 	%rs1176, [%rd15178];
	@%p17578 bra 	$L__BB1_17178;
	setp.ne.s16 	%p17579, %rs1176, 84;
	@%p17579 bra 	$L__BB1_17183;
$L__BB1_17178:
	setp.ne.s16 	%p17580, %rs1175, 84;
	@%p17580 bra 	$L__BB1_17180;
	setp.ne.s16 	%p17581, %rs1176, 65;
	@%p17581 bra 	$L__BB1_17183;
$L__BB1_17180:
	setp.eq.s16 	%p17582, %rs1175, 84;
	setp.eq.s16 	%p17583, %rs1175, 65;
	setp.ne.s16 	%p17584, %rs1176, 65;
	or.pred  	%p17585, %p17584, %p17582;
	setp.ne.s16 	%p17586, %rs1176, 84;
	or.pred  	%p17587, %p17586, %p17583;
	and.pred  	%p17588, %p17585, %p17587;
	not.pred 	%p17589, %p17588;
	@%p17589 bra 	$L__BB1_17183;
	setp.eq.s16 	%p17590, %rs1175, 67;
	setp.ne.s16 	%p17591, %rs1176, 71;
	and.pred  	%p17592, %p17591, %p17590;
	@%p17592 bra 	$L__BB1_17183;
	setp.eq.s16 	%p17595, %rs1175, 71;
	setp.ne.s16 	%p17596, %rs1176, 67;
	xor.pred  	%p17597, %p17595, %p17596;
	or.pred  	%p17598, %p17591, %p17590;
	and.pred  	%p17599, %p17597, %p17598;
	@%p17599 bra 	$L__BB1_17185;
$L__BB1_17183:
	setp.gt.u32 	%p17601, %r2, 2146435070;
	mov.f64 	%fd27935, %fd2;
	@%p17601 bra 	$L__BB1_17188;
	setp.gt.u32 	%p17602, %r4, 1073127582;
	selp.f64 	%fd24274, %fd4, %fd3, %p17602;
	selp.u32 	%r25769, 1, 0, %p17602;
	add.s32 	%r25770, %r3, %r25769;
	add.f64 	%fd24275, %fd24274, 0dBFF0000000000000;
	add.f64 	%fd24276, %fd24274, 0d3FF0000000000000;
	rcp.approx.ftz.f64 	%fd24277, %fd24276;
	neg.f64 	%fd24278, %fd24276;
	fma.rn.f64 	%fd24279, %fd24278, %fd24277, 0d3FF0000000000000;
	fma.rn.f64 	%fd24280, %fd24279, %fd24279, %fd24279;
	fma.rn.f64 	%fd24281, %fd24280, %fd24277, %fd24277;
	mul.f64 	%fd24282, %fd24275, %fd24281;
	fma.rn.f64 	%fd24283, %fd24275, %fd24281, %fd24282;
	mul.f64 	%fd24284, %fd24283, %fd24283;
	fma.rn.f64 	%fd24285, %fd24284, 0d3EB1380B3AE80F1E, 0d3ED0EE258B7A8B04;
	fma.rn.f64 	%fd24286, %fd24285, %fd24284, 0d3EF3B2669F02676F;
	fma.rn.f64 	%fd24287, %fd24286, %fd24284, 0d3F1745CBA9AB0956;
	fma.rn.f64 	%fd24288, %fd24287, %fd24284, 0d3F3C71C72D1B5154;
	fma.rn.f64 	%fd24289, %fd24288, %fd24284, 0d3F624924923BE72D;
	fma.rn.f64 	%fd24290, %fd24289, %fd24284, 0d3F8999999999A3C4;
	fma.rn.f64 	%fd24291, %fd24290, %fd24284, 0d3FB5555555555554;
	sub.f64 	%fd24292, %fd24275, %fd24283;
	add.f64 	%fd24293, %fd24292, %fd24292;
	neg.f64 	%fd24294, %fd24283;
	fma.rn.f64 	%fd24295, %fd24294, %fd24275, %fd24293;
	mul.f64 	%fd24296, %fd24281, %fd24295;
	mul.f64 	%fd24297, %fd24284, %fd24291;
	fma.rn.f64 	%fd24298, %fd24297, %fd24283, %fd24296;
	xor.b32  	%r25771, %r25770, -2147483648;
	mov.b32 	%r25772, 1127219200;
	mov.b64 	%fd24299, {%r25771, %r25772};
	sub.f64 	%fd24300, %fd24299, %fd1;
	fma.rn.f64 	%fd24301, %fd24300, 0d3FE62E42FEFA39EF, %fd24283;
	fma.rn.f64 	%fd24302, %fd24300, 0dBFE62E42FEFA39EF, %fd24301;
	sub.f64 	%fd24303, %fd24302, %fd24283;
	sub.f64 	%fd24304, %fd24298, %fd24303;
	fma.rn.f64 	%fd24305, %fd24300, 0d3C7ABC9E3B39803F, %fd24304;
	add.f64 	%fd27935, %fd24301, %fd24305;
	bra.uni 	$L__BB1_17188;
$L__BB1_17185:
	add.s32 	%r29793, %r29793, 1;
	setp.ne.s32 	%p17600, %r29793, %r6668;
	@%p17600 bra 	$L__BB1_17176;
$L__BB1_17186:
	setp.gt.u32 	%p17603, %r5, 2146435070;
	mov.f64 	%fd27935, %fd5;
	@%p17603 bra 	$L__BB1_17188;
	setp.gt.u32 	%p17604, %r7, 1073127582;
	selp.f64 	%fd24306, %fd7, %fd6, %p17604;
	selp.u32 	%r25773, 1, 0, %p17604;
	add.s32 	%r25774, %r6, %r25773;
	add.f64 	%fd24307, %fd24306, 0dBFF0000000000000;
	add.f64 	%fd24308, %fd24306, 0d3FF0000000000000;
	rcp.approx.ftz.f64 	%fd24309, %fd24308;
	neg.f64 	%fd24310, %fd24308;
	fma.rn.f64 	%fd24311, %fd24310, %fd24309, 0d3FF0000000000000;
	fma.rn.f64 	%fd24312, %fd24311, %fd24311, %fd24311;
	fma.rn.f64 	%fd24313, %fd24312, %fd24309, %fd24309;
	mul.f64 	%fd24314, %fd24307, %fd24313;
	fma.rn.f64 	%fd24315, %fd24307, %fd24313, %fd24314;
	mul.f64 	%fd24316, %fd24315, %fd24315;
	fma.rn.f64 	%fd24317, %fd24316, 0d3EB1380B3AE80F1E, 0d3ED0EE258B7A8B04;
	fma.rn.f64 	%fd24318, %fd24317, %fd24316, 0d3EF3B2669F02676F;
	fma.rn.f64 	%fd24319, %fd24318, %fd24316, 0d3F1745CBA9AB0956;
	fma.rn.f64 	%fd24320, %fd24319, %fd24316, 0d3F3C71C72D1B5154;
	fma.rn.f64 	%fd24321, %fd24320, %fd24316, 0d3F624924923BE72D;
	fma.rn.f64 	%fd24322, %fd24321, %fd24316, 0d3F8999999999A3C4;
	fma.rn.f64 	%fd24323, %fd24322, %fd24316, 0d3FB5555555555554;
	sub.f64 	%fd24324, %fd24307, %fd24315;
	add.f64 	%fd24325, %fd24324, %fd24324;
	neg.f64 	%fd24326, %fd24315;
	fma.rn.f64 	%fd24327, %fd24326, %fd24307, %fd24325;
	mul.f64 	%fd24328, %fd24313, %fd24327;
	mul.f64 	%fd24329, %fd24316, %fd24323;
	fma.rn.f64 	%fd24330, %fd24329, %fd24315, %fd24328;
	xor.b32  	%r25775, %r25774, -2147483648;
	mov.b32 	%r25776, 1127219200;
	mov.b64 	%fd24331, {%r25775, %r25776};
	sub.f64 	%fd24332, %fd24331, %fd1;
	fma.rn.f64 	%fd24333, %fd24332, 0d3FE62E42FEFA39EF, %fd24315;
	fma.rn.f64 	%fd24334, %fd24332, 0dBFE62E42FEFA39EF, %fd24333;
	sub.f64 	%fd24335, %fd24334, %fd24315;
	sub.f64 	%fd24336, %fd24330, %fd24335;
	fma.rn.f64 	%fd24337, %fd24332, 0d3C7ABC9E3B39803F, %fd24336;
	add.f64 	%fd27935, %fd24333, %fd24337;
$L__BB1_17188:
	mul.f64 	%fd7886, %fd27935, 0d3FFFCB923A29C77A;
	mov.b32 	%r29794, 0;
$L__BB1_17189:
	mov.u32 	%r6671, %r29794;
	cvt.u64.u32 	%rd15179, %r6671;
	add.s64 	%rd15180, %rd2027, %rd15179;
	ld.local.u8 	%rs6367, [%rd15180];
	setp.ne.s16 	%p17605, %rs6367, 0;
	add.s32 	%r29794, %r6671, 1;
	@%p17605 bra 	$L__BB1_17189;
	mov.b32 	%r29795, 0;
$L__BB1_17191:
	mov.u32 	%r6673, %r29795;
	cvt.u64.u32 	%rd15181, %r6673;
	add.s64 	%rd15182, %rd2027, %rd15181;
	ld.local.u8 	%rs6368, [%rd15182];
	setp.ne.s16 	%p17606, %rs6368, 0;
	add.s32 	%r29795, %r6673, 1;
	@%p17606 bra 	$L__BB1_17191;
	setp.eq.s32 	%p17607, %r6671, 0;
	@%p17607 bra 	$L__BB1_17263;
	and.b32  	%r6675, %r6671, 3;
	setp.lt.u32 	%p17608, %r6671, 4;
	mov.b32 	%r29797, 1;
	@%p17608 bra 	$L__BB1_17232;
	and.b32  	%r6676, %r6671, 2147483644;
	mov.b32 	%r29797, 1;
$L__BB1_17195:
	mov.u32 	%r6677, %r29797;
	cvt.s64.s32 	%rd15183, %r6677;
	add.s64 	%rd2030, %rd2027, %rd15183;
	ld.local.u8 	%rs6370, [%rd2030+-1];
	mov.b16 	%rs7098, 0;
	setp.gt.s16 	%p17609, %rs6370, 70;
	@%p17609 bra 	$L__BB1_17199;
	setp.eq.s16 	%p17612, %rs6370, 65;
	@%p17612 bra 	$L__BB1_17204;
	setp.eq.s16 	%p17613, %rs6370, 67;
	@%p17613 bra 	$L__BB1_17198;
	bra.uni 	$L__BB1_17203;
$L__BB1_17198:
	mov.b16 	%rs7098, 1;
	bra.uni 	$L__BB1_17204;
$L__BB1_17199:
	setp.eq.s16 	%p17610, %rs6370, 71;
	@%p17610 bra 	$L__BB1_17202;
	setp.ne.s16 	%p17611, %rs6370, 84;
	@%p17611 bra 	$L__BB1_17203;
	mov.b16 	%rs7098, 3;
	bra.uni 	$L__BB1_17204;
$L__BB1_17202:
	mov.b16 	%rs7098, 2;
	bra.uni 	$L__BB1_17204;
$L__BB1_17203:
	mov.b16 	%rs7098, 4;
$L__BB1_17204:
	cvt.u64.u32 	%rd15184, %r6677;
	add.s64 	%rd2031, %rd24, %rd15184;
	st.local.u8 	[%rd2031], %rs7098;
	ld.local.u8 	%rs6376, [%rd2030];
	mov.b16 	%rs7099, 0;
	setp.gt.s16 	%p17614, %rs6376, 70;
	@%p17614 bra 	$L__BB1_17208;
	setp.eq.s16 	%p17617, %rs6376, 65;
	@%p17617 bra 	$L__BB1_17213;
	setp.eq.s16 	%p17618, %rs6376, 67;
	@%p17618 bra 	$L__BB1_17207;
	bra.uni 	$L__BB1_17212;
$L__BB1_17207:
	mov.b16 	%rs7099, 1;
	bra.uni 	$L__BB1_17213;
$L__BB1_17208:
	setp.eq.s16 	%p17615, %rs6376, 71;
	@%p17615 bra 	$L__BB1_17211;
	setp.ne.s16 	%p17616, %rs6376, 84;
	@%p17616 bra 	$L__BB1_17212;
	mov.b16 	%rs7099, 3;
	bra.uni 	$L__BB1_17213;
$L__BB1_17211:
	mov.b16 	%rs7099, 2;
	bra.uni 	$L__BB1_17213;
$L__BB1_17212:
	mov.b16 	%rs7099, 4;
$L__BB1_17213:
	st.local.u8 	[%rd2031+1], %rs7099;
	ld.local.u8 	%rs6382, [%rd2030+1];
	mov.b16 	%rs7100, 0;
	setp.gt.s16 	%p17619, %rs6382, 70;
	@%p17619 bra 	$L__BB1_17217;
	setp.eq.s16 	%p17622, %rs6382, 65;
	@%p17622 bra 	$L__BB1_17222;
	setp.eq.s16 	%p17623, %rs6382, 67;
	@%p17623 bra 	$L__BB1_17216;
	bra.uni 	$L__BB1_17221;
$L__BB1_17216:
	mov.b16 	%rs7100, 1;
	bra.uni 	$L__BB1_17222;
$L__BB1_17217:
	setp.eq.s16 	%p17620, %rs6382, 71;
	@%p17620 bra 	$L__BB1_17220;
	setp.ne.s16 	%p17621, %rs6382, 84;
	@%p17621 bra 	$L__BB1_17221;
	mov.b16 	%rs7100, 3;
	bra.uni 	$L__BB1_17222;
$L__BB1_17220:
	mov.b16 	%rs7100, 2;
	bra.uni 	$L__BB1_17222;
$L__BB1_17221:
	mov.b16 	%rs7100, 4;
$L__BB1_17222:
	st.local.u8 	[%rd2031+2], %rs7100;
	ld.local.u8 	%rs6388, [%rd2030+2];
	mov.b16 	%rs7101, 0;
	setp.gt.s16 	%p17624, %rs6388, 70;
	@%p17624 bra 	$L__BB1_17226;
	setp.eq.s16 	%p17627, %rs6388, 65;
	@%p17627 bra 	$L__BB1_17231;
	setp.eq.s16 	%p17628, %rs6388, 67;
	@%p17628 bra 	$L__BB1_17225;
	bra.uni 	$L__BB1_17230;
$L__BB1_17225:
	mov.b16 	%rs7101, 1;
	bra.uni 	$L__BB1_17231;
$L__BB1_17226:
	setp.eq.s16 	%p17625, %rs6388, 71;
	@%p17625 bra 	$L__BB1_17229;
	setp.ne.s16 	%p17626, %rs6388, 84;
	@%p17626 bra 	$L__BB1_17230;
	mov.b16 	%rs7101, 3;
	bra.uni 	$L__BB1_17231;
$L__BB1_17229:
	mov.b16 	%rs7101, 2;
	bra.uni 	$L__BB1_17231;
$L__BB1_17230:
	mov.b16 	%rs7101, 4;
$L__BB1_17231:
	st.local.u8 	[%rd2031+3], %rs7101;
	add.s32 	%r29797, %r6677, 4;
	add.s32 	%r25781, %r6677, 3;
	setp.ne.s32 	%p17629, %r25781, %r6676;
	@%p17629 bra 	$L__BB1_17195;
$L__BB1_17232:
	setp.eq.s32 	%p17630, %r6675, 0;
	@%p17630 bra 	$L__BB1_17263;
	cvt.s64.s32 	%rd15185, %r29797;
	add.s64 	%rd2032, %rd2027, %rd15185;
	ld.local.u8 	%rs6394, [%rd2032+-1];
	mov.b16 	%rs7102, 0;
	setp.gt.s16 	%p17631, %rs6394, 70;
	@%p17631 bra 	$L__BB1_17237;
	setp.eq.s16 	%p17634, %rs6394, 65;
	@%p17634 bra 	$L__BB1_17242;
	setp.eq.s16 	%p17635, %rs6394, 67;
	@%p17635 bra 	$L__BB1_17236;
	bra.uni 	$L__BB1_17241;
$L__BB1_17236:
	mov.b16 	%rs7102, 1;
	bra.uni 	$L__BB1_17242;
$L__BB1_17237:
	setp.eq.s16 	%p17632, %rs6394, 71;
	@%p17632 bra 	$L__BB1_17240;
	setp.ne.s16 	%p17633, %rs6394, 84;
	@%p17633 bra 	$L__BB1_17241;
	mov.b16 	%rs7102, 3;
	bra.uni 	$L__BB1_17242;
$L__BB1_17240:
	mov.b16 	%rs7102, 2;
	bra.uni 	$L__BB1_17242;
$L__BB1_17241:
	mov.b16 	%rs7102, 4;
$L__BB1_17242:
	cvt.u64.u32 	%rd15186, %r29797;
	add.s64 	%rd2033, %rd24, %rd15186;
	st.local.u8 	[%rd2033], %rs7102;
	setp.eq.s32 	%p17636, %r6675, 1;
	@%p17636 bra 	$L__BB1_17263;
	ld.local.u8 	%rs6400, [%rd2032];
	mov.b16 	%rs7103, 0;
	setp.gt.s16 	%p17637, %rs6400, 70;
	@%p17637 bra 	$L__BB1_17247;
	setp.eq.s16 	%p17640, %rs6400, 65;
	@%p17640 bra 	$L__BB1_17252;
	setp.eq.s16 	%p17641, %rs6400, 67;
	@%p17641 bra 	$L__BB1_17246;
	bra.uni 	$L__BB1_17251;
$L__BB1_17246:
	mov.b16 	%rs7103, 1;
	bra.uni 	$L__BB1_17252;
$L__BB1_17247:
	setp.eq.s16 	%p17638, %rs6400, 71;
	@%p17638 bra 	$L__BB1_17250;
	setp.ne.s16 	%p17639, %rs6400, 84;
	@%p17639 bra 	$L__BB1_17251;
	mov.b16 	%rs7103, 3;
	bra.uni 	$L__BB1_17252;
$L__BB1_17250:
	mov.b16 	%rs7103, 2;
	bra.uni 	$L__BB1_17252;
$L__BB1_17251:
	mov.b16 	%rs7103, 4;
$L__BB1_17252:
	add.s32 	%r25782, %r29797, 1;
	cvt.u64.u32 	%rd15187, %r25782;
	add.s64 	%rd15188, %rd24, %rd15187;
	st.local.u8 	[%rd15188], %rs7103;
	setp.eq.s32 	%p17642, %r6675, 2;
	@%p17642 bra 	$L__BB1_17263;
	ld.local.u8 	%rs6406, [%rd2032+1];
	mov.b16 	%rs7104, 0;
	setp.gt.s16 	%p17643, %rs6406, 70;
	@%p17643 bra 	$L__BB1_17257;
	setp.eq.s16 	%p17646, %rs6406, 65;
	@%p17646 bra 	$L__BB1_17262;
	setp.eq.s16 	%p17647, %rs6406, 67;
	@%p17647 bra 	$L__BB1_17256;
	bra.uni 	$L__BB1_17261;
$L__BB1_17256:
	mov.b16 	%rs7104, 1;
	bra.uni 	$L__BB1_17262;
$L__BB1_17257:
	setp.eq.s16 	%p17644, %rs6406, 71;
	@%p17644 bra 	$L__BB1_17260;
	setp.ne.s16 	%p17645, %rs6406, 84;
	@%p17645 bra 	$L__BB1_17261;
	mov.b16 	%rs7104, 3;
	bra.uni 	$L__BB1_17262;
$L__BB1_17260:
	mov.b16 	%rs7104, 2;
	bra.uni 	$L__BB1_17262;
$L__BB1_17261:
	mov.b16 	%rs7104, 4;
$L__BB1_17262:
	st.local.u8 	[%rd2033+2], %rs7104;
$L__BB1_17263:
	setp.eq.s32 	%p17648, %r6673, 0;
	@%p17648 bra 	$L__BB1_17334;
	and.b32  	%r6680, %r6673, 3;
	setp.lt.u32 	%p17649, %r6673, 4;
	mov.b32 	%r29799, 1;
	@%p17649 bra 	$L__BB1_17303;
	and.b32  	%r6681, %r6673, 2147483644;
	mov.b32 	%r29799, 1;
$L__BB1_17266:
	sub.s32 	%r25785, %r6673, %r29799;
	cvt.u64.u32 	%rd15189, %r25785;
	add.s64 	%rd15190, %rd2027, %rd15189;
	ld.local.u8 	%rs6412, [%rd15190];
	mov.b16 	%rs7105, 0;
	setp.gt.s16 	%p17650, %rs6412, 70;
	@%p17650 bra 	$L__BB1_17270;
	setp.eq.s16 	%p17653, %rs6412, 65;
	@%p17653 bra 	$L__BB1_17275;
	setp.eq.s16 	%p17654, %rs6412, 67;
	@%p17654 bra 	$L__BB1_17269;
	bra.uni 	$L__BB1_17274;
$L__BB1_17269:
	mov.b16 	%rs7105, 1;
	bra.uni 	$L__BB1_17275;
$L__BB1_17270:
	setp.eq.s16 	%p17651, %rs6412, 71;
	@%p17651 bra 	$L__BB1_17273;
	setp.ne.s16 	%p17652, %rs6412, 84;
	@%p17652 bra 	$L__BB1_17274;
	mov.b16 	%rs7105, 3;
	bra.uni 	$L__BB1_17275;
$L__BB1_17273:
	mov.b16 	%rs7105, 2;
	bra.uni 	$L__BB1_17275;
$L__BB1_17274:
	mov.b16 	%rs7105, 4;
$L__BB1_17275:
	cvt.u64.u32 	%rd15191, %r29799;
	add.s64 	%rd2034, %rd25, %rd15191;
	st.local.u8 	[%rd2034], %rs7105;
	not.b32 	%r25786, %r29799;
	add.s32 	%r25787, %r6673, %r25786;
	cvt.u64.u32 	%rd15192, %r25787;
	add.s64 	%rd15193, %rd2027, %rd15192;
	ld.local.u8 	%rs6418, [%rd15193];
	mov.b16 	%rs7106, 0;
	setp.gt.s16 	%p17655, %rs6418, 70;
	@%p17655 bra 	$L__BB1_17279;
	setp.eq.s16 	%p17658, %rs6418, 65;
	@%p17658 bra 	$L__BB1_17284;
	setp.eq.s16 	%p17659, %rs6418, 67;
	@%p17659 bra 	$L__BB1_17278;
	bra.uni 	$L__BB1_17283;
$L__BB1_17278:
	mov.b16 	%rs7106, 1;
	bra.uni 	$L__BB1_17284;
$L__BB1_17279:
	setp.eq.s16 	%p17656, %rs6418, 71;
	@%p17656 bra 	$L__BB1_17282;
	setp.ne.s16 	%p17657, %rs6418, 84;
	@%p17657 bra 	$L__BB1_17283;
	mov.b16 	%rs7106, 3;
	bra.uni 	$L__BB1_17284;
$L__BB1_17282:
	mov.b16 	%rs7106, 2;
	bra.uni 	$L__BB1_17284;
$L__BB1_17283:
	mov.b16 	%rs7106, 4;
$L__BB1_17284:
	st.local.u8 	[%rd2034+1], %rs7106;
	sub.s32 	%r25788, %r6673, %r29799;
	add.s32 	%r25789, %r25788, -2;
	cvt.u64.u32 	%rd15194, %r25789;
	add.s64 	%rd15195, %rd2027, %rd15194;
	ld.local.u8 	%rs6424, [%rd15195];
	mov.b16 	%rs7107, 0;
	setp.gt.s16 	%p17660, %rs6424, 70;
	@%p17660 bra 	$L__BB1_17288;
	setp.eq.s16 	%p17663, %rs6424, 65;
	@%p17663 bra 	$L__BB1_17293;
	setp.eq.s16 	%p17664, %rs6424, 67;
	@%p17664 bra 	$L__BB1_17287;
	bra.uni 	$L__BB1_17292;
$L__BB1_17287:
	mov.b16 	%rs7107, 1;
	bra.uni 	$L__BB1_17293;
$L__BB1_17288:
	setp.eq.s16 	%p17661, %rs6424, 71;
	@%p17661 bra 	$L__BB1_17291;
	setp.ne.s16 	%p17662, %rs6424, 84;
	@%p17662 bra 	$L__BB1_17292;
	mov.b16 	%rs7107, 3;
	bra.uni 	$L__BB1_17293;
$L__BB1_17291:
	mov.b16 	%rs7107, 2;
	bra.uni 	$L__BB1_17293;
$L__BB1_17292:
	mov.b16 	%rs7107, 4;
$L__BB1_17293:
	st.local.u8 	[%rd2034+2], %rs7107;
	add.s32 	%r6683, %r29799, 3;
	sub.s32 	%r25790, %r6673, %r6683;
	cvt.u64.u32 	%rd15196, %r25790;
	add.s64 	%rd15197, %rd2027, %rd15196;
	ld.local.u8 	%rs6430, [%rd15197];
	mov.b16 	%rs7108, 0;
	setp.gt.s16 	%p17665, %rs6430, 70;
	@%p17665 bra 	$L__BB1_17297;
	setp.eq.s16 	%p17668, %rs6430, 65;
	@%p17668 bra 	$L__BB1_17302;
	setp.eq.s16 	%p17669, %rs6430, 67;
	@%p17669 bra 	$L__BB1_17296;
	bra.uni 	$L__BB1_17301;
$L__BB1_17296:
	mov.b16 	%rs7108, 1;
	bra.uni 	$L__BB1_17302;
$L__BB1_17297:
	setp.eq.s16 	%p17666, %rs6430, 71;
	@%p17666 bra 	$L__BB1_17300;
	setp.ne.s16 	%p17667, %rs6430, 84;
	@%p17667 bra 	$L__BB1_17301;
	mov.b16 	%rs7108, 3;
	bra.uni 	$L__BB1_17302;
$L__BB1_17300:
	mov.b16 	%rs7108, 2;
	bra.uni 	$L__BB1_17302;
$L__BB1_17301:
	mov.b16 	%rs7108, 4;
$L__BB1_17302:
	st.local.u8 	[%rd2034+3], %rs7108;
	add.s32 	%r29799, %r29799, 4;
	setp.ne.s32 	%p17670, %r6683, %r6681;
	@%p17670 bra 	$L__BB1_17266;
$L__BB1_17303:
	setp.eq.s32 	%p17671, %r6680, 0;
	@%p17671 bra 	$L__BB1_17334;
	sub.s32 	%r25791, %r6673, %r29799;
	cvt.u64.u32 	%rd15198, %r25791;
	add.s64 	%rd15199, %rd2027, %rd15198;
	ld.local.u8 	%rs6436, [%rd15199];
	mov.b16 	%rs7109, 0;
	setp.gt.s16 	%p17672, %rs6436, 70;
	@%p17672 bra 	$L__BB1_17308;
	setp.eq.s16 	%p17675, %rs6436, 65;
	@%p17675 bra 	$L__BB1_17313;
	setp.eq.s16 	%p17676, %rs6436, 67;
	@%p17676 bra 	$L__BB1_17307;
	bra.uni 	$L__BB1_17312;
$L__BB1_17307:
	mov.b16 	%rs7109, 1;
	bra.uni 	$L__BB1_17313;
$L__BB1_17308:
	setp.eq.s16 	%p17673, %rs6436, 71;
	@%p17673 bra 	$L__BB1_17311;
	setp.ne.s16 	%p17674, %rs6436, 84;
	@%p17674 bra 	$L__BB1_17312;
	mov.b16 	%rs7109, 3;
	bra.uni 	$L__BB1_17313;
$L__BB1_17311:
	mov.b16 	%rs7109, 2;
	bra.uni 	$L__BB1_17313;
$L__BB1_17312:
	mov.b16 	%rs7109, 4;
$L__BB1_17313:
	cvt.u64.u32 	%rd15200, %r29799;
	add.s64 	%rd2035, %rd25, %rd15200;
	st.local.u8 	[%rd2035], %rs7109;
	setp.eq.s32 	%p17677, %r6680, 1;
	@%p17677 bra 	$L__BB1_17334;
	not.b32 	%r25792, %r29799;
	add.s32 	%r25793, %r6673, %r25792;
	cvt.u64.u32 	%rd15201, %r25793;
	add.s64 	%rd15202, %rd2027, %rd15201;
	ld.local.u8 	%rs6442, [%rd15202];
	mov.b16 	%rs7110, 0;
	setp.gt.s16 	%p17678, %rs6442, 70;
	@%p17678 bra 	$L__BB1_17318;
	setp.eq.s16 	%p17681, %rs6442, 65;
	@%p17681 bra 	$L__BB1_17323;
	setp.eq.s16 	%p17682, %rs6442, 67;
	@%p17682 bra 	$L__BB1_17317;
	bra.uni 	$L__BB1_17322;
$L__BB1_17317:
	mov.b16 	%rs7110, 1;
	bra.uni 	$L__BB1_17323;
$L__BB1_17318:
	setp.eq.s16 	%p17679, %rs6442, 71;
	@%p17679 bra 	$L__BB1_17321;
	setp.ne.s16 	%p17680, %rs6442, 84;
	@%p17680 bra 	$L__BB1_17322;
	mov.b16 	%rs7110, 3;
	bra.uni 	$L__BB1_17323;
$L__BB1_17321:
	mov.b16 	%rs7110, 2;
	bra.uni 	$L__BB1_17323;
$L__BB1_17322:
	mov.b16 	%rs7110, 4;
$L__BB1_17323:
	st.local.u8 	[%rd2035+1], %rs7110;
	setp.eq.s32 	%p17683, %r6680, 2;
	@%p17683 bra 	$L__BB1_17334;
	sub.s32 	%r25794, %r6673, %r29799;
	add.s32 	%r25795, %r25794, -2;
	cvt.u64.u32 	%rd15203, %r25795;
	add.s64 	%rd15204, %rd2027, %rd15203;
	ld.local.u8 	%rs6448, [%rd15204];
	mov.b16 	%rs7111, 0;
	setp.gt.s16 	%p17684, %rs6448, 70;
	@%p17684 bra 	$L__BB1_17328;
	setp.eq.s16 	%p17687, %rs6448, 65;
	@%p17687 bra 	$L__BB1_17333;
	setp.eq.s16 	%p17688, %rs6448, 67;
	@%p17688 bra 	$L__BB1_17327;
	bra.uni 	$L__BB1_17332;
$L__BB1_17327:
	mov.b16 	%rs7111, 1;
	bra.uni 	$L__BB1_17333;
$L__BB1_17328:
	setp.eq.s16 	%p17685, %rs6448, 71;
	@%p17685 bra 	$L__BB1_17331;
	setp.ne.s16 	%p17686, %rs6448, 84;
	@%p17686 bra 	$L__BB1_17332;
	mov.b16 	%rs7111, 3;
	bra.uni 	$L__BB1_17333;
$L__BB1_17331:
	mov.b16 	%rs7111, 2;
	bra.uni 	$L__BB1_17333;
$L__BB1_17332:
	mov.b16 	%rs7111, 4;
$L__BB1_17333:
	st.local.u8 	[%rd2035+2], %rs7111;
$L__BB1_17334:
	cvt.u64.u32 	%rd15205, %r6673;
	cvt.u64.u32 	%rd15206, %r6671;
	add.s64 	%rd15207, %rd25, %rd15205;
	mov.b16 	%rs6453, 4;
	st.local.u8 	[%rd15207+1], %rs6453;
	st.local.u8 	[%rd25], %rs6453;
	add.s64 	%rd15208, %rd24, %rd15206;
	st.local.u8 	[%rd15208+1], %rs6453;
	st.local.u8 	[%rd24], %rs6453;
	@%p17607 bra 	$L__BB1_17413;
	and.b32  	%r6686, %r6673, 3;
	and.b32  	%r6687, %r6673, 2147483644;
	mov.b32 	%r29800, 1;
$L__BB1_17336:
	mov.u32 	%r6688, %r29800;
	@%p17648 bra 	$L__BB1_17364;
	setp.lt.u32 	%p17691, %r6673, 4;
	cvt.u64.u32 	%rd15209, %r6688;
	add.s64 	%rd15210, %rd24, %rd15209;
	ld.local.s8 	%r6689, [%rd15210];
	add.s32 	%r25798, %r6688, -1;
	mul.lo.s32 	%r6690, %r25798, %r6673;
	add.s32 	%r6691, %r6690, -1;
	mov.b32 	%r29802, 1;
	@%p17691 bra 	$L__BB1_17352;
	mov.b32 	%r29802, 1;
$L__BB1_17339:
	cvt.u64.u32 	%rd15211, %r29802;
	add.s64 	%rd2036, %rd25, %rd15211;
	ld.local.s8 	%r25800, [%rd2036];
	add.s32 	%r25801, %r25800, %r6689;
	setp.eq.s32 	%p17692, %r25801, 3;
	@%p17692 bra 	$L__BB1_17341;
	add.s32 	%r25802, %r6691, %r29802;
	mul.wide.s32 	%rd15212, %r25802, 8;
	add.s64 	%rd15213, %rd20, %rd15212;
	mov.b64 	%rd15214, 9218868437227405312;
	st.local.u64 	[%rd15213], %rd15214;
	add.s64 	%rd15215, %rd21, %rd15212;
	mov.b64 	%rd15216, -4616189618054758400;
	st.local.u64 	[%rd15215], %rd15216;
	bra.uni 	$L__BB1_17342;
$L__BB1_17341:
	add.s32 	%r25803, %r6691, %r29802;
	mul.wide.s32 	%rd15217, %r25803, 8;
	add.s64 	%rd15218, %rd20, %rd15217;
	mov.b64 	%rd15219, 0;
	st.local.u64 	[%rd15218], %rd15219;
	add.s64 	%rd15220, %rd21, %rd15217;
	mov.b64 	%rd15221, -4564063970805153792;
	st.local.u64 	[%rd15220], %rd15221;
$L__BB1_17342:
	ld.local.s8 	%r25804, [%rd2036+1];
	add.s32 	%r25805, %r25804, %r6689;
	setp.eq.s32 	%p17693, %r25805, 3;
	@%p17693 bra 	$L__BB1_17344;
	add.s32 	%r25806, %r6690, %r29802;
	mul.wide.s32 	%rd15222, %r25806, 8;
	add.s64 	%rd15223, %rd20, %rd15222;
	mov.b64 	%rd15224, 9218868437227405312;
	st.local.u64 	[%rd15223], %rd15224;
	add.s64 	%rd15225, %rd21, %rd15222;
	mov.b64 	%rd15226, -4616189618054758400;
	st.local.u64 	[%rd15225], %rd15226;
	bra.uni 	$L__BB1_17345;
$L__BB1_17344:
	add.s32 	%r25807, %r6690, %r29802;
	mul.wide.s32 	%rd15227, %r25807, 8;
	add.s64 	%rd15228, %rd20, %rd15227;
	mov.b64 	%rd15229, 0;
	st.local.u64 	[%rd15228], %rd15229;
	add.s64 	%rd15230, %rd21, %rd15227;
	mov.b64 	%rd15231, -4564063970805153792;
	st.local.u64 	[%rd15230], %rd15231;
$L__BB1_17345:
	add.s32 	%r6693, %r29802, 2;
	ld.local.s8 	%r25808, [%rd2036+2];
	add.s32 	%r25809, %r25808, %r6689;
	setp.eq.s32 	%p17694, %r25809, 3;
	@%p17694 bra 	$L__BB1_17347;
	add.s32 	%r25810, %r6691, %r6693;
	mul.wide.s32 	%rd15232, %r25810, 8;
	add.s64 	%rd15233, %rd20, %rd15232;
	mov.b64 	%rd15234, 9218868437227405312;
	st.local.u64 	[%rd15233], %rd15234;
	add.s64 	%rd15235, %rd21, %rd15232;
	mov.b64 	%rd15236, -4616189618054758400;
	st.local.u64 	[%rd15235], %rd15236;
	bra.uni 	$L__BB1_17348;
$L__BB1_17347:
	add.s32 	%r25811, %r6691, %r6693;
	mul.wide.s32 	%rd15237, %r25811, 8;
	add.s64 	%rd15238, %rd20, %rd15237;
	mov.b64 	%rd15239, 0;
	st.local.u64 	[%rd15238], %rd15239;
	add.s64 	%rd15240, %rd21, %rd15237;
	mov.b64 	%rd15241, -4564063970805153792;
	st.local.u64 	[%rd15240], %rd15241;
$L__BB1_17348:
	add.s32 	%r6694, %r29802, 3;
	ld.local.s8 	%r25812, [%rd2036+3];
	add.s32 	%r25813, %r25812, %r6689;
	setp.eq.s32 	%p17695, %r25813, 3;
	@%p17695 bra 	$L__BB1_17350;
	add.s32 	%r25814, %r6691, %r6694;
	mul.wide.s32 	%rd15242, %r25814, 8;
	add.s64 	%rd15243, %rd20, %rd15242;
	mov.b64 	%rd15244, 9218868437227405312;
	st.local.u64 	[%rd15243], %rd15244;
	add.s64 	%rd15245, %rd21, %rd15242;
	mov.b64 	%rd15246, -4616189618054758400;
	st.local.u64 	[%rd15245], %rd15246;
	bra.uni 	$L__BB1_17351;
$L__BB1_17350:
	add.s32 	%r25815, %r6691, %r6694;
	mul.wide.s32 	%rd15247, %r25815, 8;
	add.s64 	%rd15248, %rd20, %rd15247;
	mov.b64 	%rd15249, 0;
	st.local.u64 	[%rd15248], %rd15249;
	add.s64 	%rd15250, %rd21, %rd15247;
	mov.b64 	%rd15251, -4564063970805153792;
	st.local.u64 	[%rd15250], %rd15251;
$L__BB1_17351:
	add.s32 	%r29802, %r29802, 4;
	setp.ne.s32 	%p17696, %r6694, %r6687;
	@%p17696 bra 	$L__BB1_17339;
$L__BB1_17352:
	setp.eq.s32 	%p17697, %r6686, 0;
	@%p17697 bra 	$L__BB1_17364;
	cvt.u64.u32 	%rd15252, %r29802;
	add.s64 	%rd2037, %rd25, %rd15252;
	ld.local.s8 	%r25816, [%rd2037];
	add.s32 	%r25817, %r25816, %r6689;
	setp.eq.s32 	%p17698, %r25817, 3;
	@%p17698 bra 	$L__BB1_17355;
	add.s32 	%r25818, %r6691, %r29802;
	mul.wide.s32 	%rd15253, %r25818, 8;
	add.s64 	%rd15254, %rd20, %rd15253;
	mov.b64 	%rd15255, 9218868437227405312;
	st.local.u64 	[%rd15254], %rd15255;
	add.s64 	%rd15256, %rd21, %rd15253;
	mov.b64 	%rd15257, -4616189618054758400;
	st.local.u64 	[%rd15256], %rd15257;
	bra.uni 	$L__BB1_17356;
$L__BB1_17355:
	add.s32 	%r25819, %r6691, %r29802;
	mul.wide.s32 	%rd15258, %r25819, 8;
	add.s64 	%rd15259, %rd20, %rd15258;
	mov.b64 	%rd15260, 0;
	st.local.u64 	[%rd15259], %rd15260;
	add.s64 	%rd15261, %rd21, %rd15258;
	mov.b64 	%rd15262, -4564063970805153792;
	st.local.u64 	[%rd15261], %rd15262;
$L__BB1_17356:
	setp.eq.s32 	%p17699, %r6686, 1;
	@%p17699 bra 	$L__BB1_17364;
	ld.local.s8 	%r25820, [%rd2037+1];
	add.s32 	%r25821, %r25820, %r6689;
	setp.eq.s32 	%p17700, %r25821, 3;
	@%p17700 bra 	$L__BB1_17359;
	add.s32 	%r25822, %r6690, %r29802;
	mul.wide.s32 	%rd15263, %r25822, 8;
	add.s64 	%rd15264, %rd20, %rd15263;
	mov.b64 	%rd15265, 9218868437227405312;
	st.local.u64 	[%rd15264], %rd15265;
	add.s64 	%rd15266, %rd21, %rd15263;
	mov.b64 	%rd15267, -4616189618054758400;
	st.local.u64 	[%rd15266], %rd15267;
	bra.uni 	$L__BB1_17360;
$L__BB1_17359:
	add.s32 	%r25823, %r6690, %r29802;
	mul.wide.s32 	%rd15268, %r25823, 8;
	add.s64 	%rd15269, %rd20, %rd15268;
	mov.b64 	%rd15270, 0;
	st.local.u64 	[%rd15269], %rd15270;
	add.s64 	%rd15271, %rd21, %rd15268;
	mov.b64 	%rd15272, -4564063970805153792;
	st.local.u64 	[%rd15271], %rd15272;
$L__BB1_17360:
	setp.eq.s32 	%p17701, %r6686, 2;
	add.s32 	%r6697, %r29802, 2;
	@%p17701 bra 	$L__BB1_17364;
	ld.local.s8 	%r25824, [%rd2037+2];
	add.s32 	%r25825, %r25824, %r6689;
	setp.eq.s32 	%p17702, %r25825, 3;
	@%p17702 bra 	$L__BB1_17363;
	add.s32 	%r25826, %r6691, %r6697;
	mul.wide.s32 	%rd15273, %r25826, 8;
	add.s64 	%rd15274, %rd20, %rd15273;
	mov.b64 	%rd15275, 9218868437227405312;
	st.local.u64 	[%rd15274], %rd15275;
	add.s64 	%rd15276, %rd21, %rd15273;
	mov.b64 	%rd15277, -4616189618054758400;
	st.local.u64 	[%rd15276], %rd15277;
	bra.uni 	$L__BB1_17364;
$L__BB1_17363:
	add.s32 	%r25827, %r6691, %r6697;
	mul.wide.s32 	%rd15278, %r25827, 8;
	add.s64 	%rd15279, %rd20, %rd15278;
	mov.b64 	%rd15280, 0;
	st.local.u64 	[%rd15279], %rd15280;
	add.s64 	%rd15281, %rd21, %rd15278;
	mov.b64 	%rd15282, -4564063970805153792;
	st.local.u64 	[%rd15281], %rd15282;
$L__BB1_17364:
	add.s32 	%r29800, %r6688, 1;
	setp.ne.s32 	%p17703, %r6688, %r6671;
	@%p17703 bra 	$L__BB1_17336;
	mov.b32 	%r29803, 1;
$L__BB1_17366:
	@%p17648 bra 	$L__BB1_17412;
	mov.b32 	%r29804, 1;
$L__BB1_17368:
	mov.u32 	%r6700, %r29804;
	add.s32 	%r25830, %r29803, -1;
	mad.lo.s32 	%r25831, %r25830, %r6673, %r6700;
	add.s32 	%r6701, %r25831, -1;
	mul.wide.s32 	%rd15283, %r6701, 8;
	add.s64 	%rd2038, %rd20, %rd15283;
	ld.local.f64 	%fd27970, [%rd2038];
	abs.f64 	%fd24338, %fd27970;
	setp.geu.f64 	%p17705, %fd24338, 0d41CDCD64FF800000;
	@%p17705 bra 	$L__BB1_17411;
	cvt.u64.u32 	%rd15284, %r29803;
	add.s64 	%rd2039, %rd24, %rd15284;
	ld.local.u8 	%rs1191, [%rd2039];
	cvt.u32.u16 	%r25832, %rs1191;
	cvt.s32.s8 	%r25833, %r25832;
	cvt.u64.u32 	%rd15285, %r6700;
	add.s64 	%rd2040, %rd25, %rd15285;
	ld.local.u8 	%rs1192, [%rd2040];
	cvt.u32.u16 	%r25834, %rs1192;
	cvt.s32.s8 	%r25835, %r25834;
	add.s32 	%r25836, %r25835, %r25833;
	setp.eq.s32 	%p17706, %r25836, 3;
	mul.wide.s32 	%rd15286, %r6701, 8;
	add.s64 	%rd2041, %rd21, %rd15286;
	@%p17706 bra 	$L__BB1_17371;
	mov.b64 	%rd15287, -4616189618054758400;
	st.local.u64 	[%rd2041], %rd15287;
	mov.b64 	%rd15288, 9218868437227405312;
	st.local.u64 	[%rd2038], %rd15288;
	mov.f64 	%fd27941, 0dBFF0000000000000;
	mov.f64 	%fd27970, 0d7FF0000000000000;
	mov.f64 	%fd27940, %fd27970;
	bra.uni 	$L__BB1_17382;
$L__BB1_17371:
	cvt.s32.s8 	%r25838, %r25832;
	mul.wide.s32 	%rd15289, %r25838, 5;
	cvt.u64.u16 	%rd15290, %rs1192;
	cvt.s64.s8 	%rd15291, %rd15290;
	add.s64 	%rd2042, %rd15289, %rd15291;
	shl.b64 	%rd15292, %rd2042, 3;
	add.s64 	%rd15293, %rd1, %rd15292;
	ld.global.f64 	%fd27941, [%rd15293+45440];
	ld.local.u8 	%rs6454, [%rd2039+-1];
	cvt.u64.u16 	%rd15294, %rs6454;
	cvt.s64.s8 	%rd2043, %rd15294;
	cvt.u32.u16 	%r25839, %rs1192;
	ld.local.s8 	%rs6455, [%rd2040+-1];
	cvt.u32.u16 	%r25840, %rs6455;
	prmt.b32 	%r25841, %r25840, %r25839, 0x3340U;
	prmt.b32 	%r25842, %r25832, 0, 0x3340U;
	prmt.b32 	%r25843, %r25841, %r25842, 0x5410U;
	cvt.u32.u16 	%r25844, %rs6454;
	cvt.s32.s8 	%r25845, %r25844;
	mov.b32 	%r25846, 359705;
	dp4a.s32.u32 	%r25847, %r25843, %r25846, %r25845;
	mul.wide.s32 	%rd15295, %r25847, 8;
	add.s64 	%rd15296, %rd1, %rd15295;
	ld.global.f64 	%fd24341, [%rd15296+35440];
	add.f64 	%fd24342, %fd27941, %fd24341;
	ld.global.f64 	%fd27940, [%rd15293+45640];
	ld.global.f64 	%fd24343, [%rd15296+40440];
	add.f64 	%fd24344, %fd27940, %fd24343;
	abs.f64 	%fd24345, %fd24344;
	setp.gt.f64 	%p17707, %fd24345, 0d41CDCD64FF800000;
	selp.f64 	%fd7890, 0dBFF0000000000000, %fd24342, %p17707;
	selp.f64 	%fd7891, 0d7FF0000000000000, %fd24344, %p17707;
	cvt.s16.s8 	%rs6456, %rs1192;
	mov.b32 	%r25848, {%rs6455, %rs6456};
	mov.b32 	%r25849, 6405;
	dp2a.lo.s32.u32 	%r25850, %r25848, %r25849, %r25838;
	mul.wide.s32 	%rd15297, %r25850, 8;
	add.s64 	%rd2044, %rd1, %rd15297;
	ld.global.f64 	%fd7892, [%rd2044+21000];
	abs.f64 	%fd24346, %fd7892;
	setp.geu.f64 	%p17708, %fd24346, 0d41CDCD64FF800000;
	@%p17708 bra 	$L__BB1_17375;
	cvt.u32.u16 	%r25853, %rs1192;
	cvt.s32.s8 	%r25854, %r25853;
	mul.wide.s32 	%rd15302, %r25854, 24;
	add.s64 	%rd15303, %rd2042, %rd15302;
	add.s64 	%rd15304, %rd15303, %rd2043;
	shl.b64 	%rd15305, %rd15304, 3;
	add.s64 	%rd2045, %rd1, %rd15305;
	ld.global.f64 	%fd7893, [%rd2045+23000];
	abs.f64 	%fd24361, %fd7893;
	setp.lt.f64 	%p17713, %fd24361, 0d41CDCD64FF800000;
	@%p17713 bra 	$L__BB1_17378;
	ld.global.f64 	%fd24362, [%rd2044+20000];
	add.f64 	%fd24363, %fd27941, %fd24362;
	add.f64 	%fd24364, %fd27940, %fd7892;
	abs.f64 	%fd24365, %fd24364;
	setp.gt.f64 	%p17714, %fd24365, 0d41CDCD64FF800000;
	selp.f64 	%fd27936, 0dBFF0000000000000, %fd24363, %p17714;
	selp.f64 	%fd27937, 0d7FF0000000000000, %fd24364, %p17714;
	add.f64 	%fd24366, %fd27937, 0d4069000000000000;
	add.f64 	%fd24367, %fd27936, 0dC016CCCCCCCCCCCD;
	add.f64 	%fd24368, %fd7886, %fd24367;
	div.rn.f64 	%fd27938, %fd24366, %fd24368;
	abs.f64 	%fd24369, %fd7891;
	setp.geu.f64 	%p17715, %fd24369, 0d41CDCD64FF800000;
	@%p17715 bra 	$L__BB1_17380;
	add.f64 	%fd24370, %fd7891, 0d4069000000000000;
	add.f64 	%fd24371, %fd7890, 0dC016CCCCCCCCCCCD;
	add.f64 	%fd24372, %fd7886, %fd24371;
	div.rn.f64 	%fd24373, %fd24370, %fd24372;
	setp.lt.f64 	%p17716, %fd24373, %fd27938;
	selp.f64 	%fd27936, %fd27936, %fd7890, %p17716;
	selp.f64 	%fd27937, %fd27937, %fd7891, %p17716;
	selp.f64 	%fd27938, %fd27938, %fd24373, %p17716;
	bra.uni 	$L__BB1_17380;
$L__BB1_17375:
	cvt.u32.u16 	%r25851, %rs1192;
	cvt.s32.s8 	%r25852, %r25851;
	mul.wide.s32 	%rd15298, %r25852, 24;
	add.s64 	%rd15299, %rd2042, %rd15298;
	add.s64 	%rd15300, %rd15299, %rd2043;
	shl.b64 	%rd15301, %rd15300, 3;
	add.s64 	%rd2046, %rd1, %rd15301;
	ld.global.f64 	%fd7894, [%rd2046+23000];
	abs.f64 	%fd24348, %fd7894;
	setp.geu.f64 	%p17709, %fd24348, 0d41CDCD64FF800000;
	mov.f64 	%fd27936, %fd7890;
	mov.f64 	%fd27937, %fd7891;
	@%p17709 bra 	$L__BB1_17380;
	ld.global.f64 	%fd24349, [%rd2046+22000];
	add.f64 	%fd24350, %fd27941, %fd24349;
	add.f64 	%fd24351, %fd27940, %fd7894;
	abs.f64 	%fd24352, %fd24351;
	setp.gt.f64 	%p17710, %fd24352, 0d41CDCD64FF800000;
	selp.f64 	%fd27936, 0dBFF0000000000000, %fd24350, %p17710;
	selp.f64 	%fd27937, 0d7FF0000000000000, %fd24351, %p17710;
	add.f64 	%fd24353, %fd27937, 0d4069000000000000;
	add.f64 	%fd24354, %fd27936, 0dC016CCCCCCCCCCCD;
	add.f64 	%fd24355, %fd7886, %fd24354;
	div.rn.f64 	%fd27938, %fd24353, %fd24355;
	abs.f64 	%fd24356, %fd7891;
	setp.geu.f64 	%p17711, %fd24356, 0d41CDCD64FF800000;
	@%p17711 bra 	$L__BB1_17380;
	add.f64 	%fd24357, %fd7891, 0d4069000000000000;
	add.f64 	%fd24358, %fd7890, 0dC016CCCCCCCCCCCD;
	add.f64 	%fd24359, %fd7886, %fd24358;
	div.rn.f64 	%fd24360, %fd24357, %fd24359;
	setp.lt.f64 	%p17712, %fd24360, %fd27938;
	selp.f64 	%fd27936, %fd27936, %fd7890, %p17712;
	selp.f64 	%fd27937, %fd27937, %fd7891, %p17712;
	selp.f64 	%fd27938, %fd27938, %fd24360, %p17712;
	bra.uni 	$L__BB1_17380;
$L__BB1_17378:
	ld.global.f64 	%fd24374, [%rd2044+20000];
	add.f64 	%fd24375, %fd27941, %fd24374;
	ld.global.f64 	%fd24376, [%rd2045+22000];
	add.f64 	%fd24377, %fd24375, %fd24376;
	add.f64 	%fd24378, %fd27940, %fd7892;
	add.f64 	%fd24379, %fd24378, %fd7893;
	abs.f64 	%fd24380, %fd24379;
	setp.gt.f64 	%p17717, %fd24380, 0d41CDCD64FF800000;
	selp.f64 	%fd27936, 0dBFF0000000000000, %fd24377, %p17717;
	selp.f64 	%fd27937, 0d7FF0000000000000, %fd24379, %p17717;
	add.f64 	%fd24381, %fd27937, 0d4069000000000000;
	add.f64 	%fd24382, %fd27936, 0dC016CCCCCCCCCCCD;
	add.f64 	%fd24383, %fd7886, %fd24382;
	div.rn.f64 	%fd27938, %fd24381, %fd24383;
	abs.f64 	%fd24384, %fd7891;
	setp.geu.f64 	%p17718, %fd24384, 0d41CDCD64FF800000;
	@%p17718 bra 	$L__BB1_17380;
	add.f64 	%fd24385, %fd7891, 0d4069000000000000;
	add.f64 	%fd24386, %fd7890, 0dC016CCCCCCCCCCCD;
	add.f64 	%fd24387, %fd7886, %fd24386;
	div.rn.f64 	%fd24388, %fd24385, %fd24387;
	setp.lt.f64 	%p17719, %fd24388, %fd27938;
	selp.f64 	%fd27936, %fd27936, %fd7890, %p17719;
	selp.f64 	%fd27937, %fd27937, %fd7891, %p17719;
	selp.f64 	%fd27938, %fd27938, %fd24388, %p17719;
$L__BB1_17380:
	abs.f64 	%fd24389, %fd27937;
	setp.geu.f64 	%p17720, %fd24389, 0d41CDCD64FF800000;
	@%p17720 bra 	$L__BB1_17382;
	add.f64 	%fd24390, %fd27940, 0d4069000000000000;
	add.f64 	%fd24391, %fd27941, 0dC016CCCCCCCCCCCD;
	add.f64 	%fd24392, %fd7886, %fd24391;
	div.rn.f64 	%fd24393, %fd24390, %fd24392;
	setp.lt.f64 	%p17721, %fd27938, %fd24393;
	selp.f64 	%fd27940, %fd27940, %fd27937, %p17721;
	selp.f64 	%fd27941, %fd27941, %fd27936, %p17721;
$L__BB1_17382:
	abs.f64 	%fd24394, %fd27940;
	setp.geu.f64 	%p17722, %fd24394, 0d41CDCD64FF800000;
	@%p17722 bra 	$L__BB1_17384;
	st.local.f64 	[%rd2041], %fd27941;
	st.local.f64 	[%rd2038], %fd27940;
	mov.f64 	%fd27970, %fd27940;
$L__BB1_17384:
	min.u32 	%r25855, %r29803, %r6700;
	setp.lt.u32 	%p17723, %r25855, 2;
	mov.f64 	%fd27943, 0dBFF0000000000000;
	mov.f64 	%fd27944, 0d7FF0000000000000;
	@%p17723 bra 	$L__BB1_17411;
	ld.local.f64 	%fd27969, [%rd2041];
	add.f64 	%fd24397, %fd27970, 0d4069000000000000;
	add.f64 	%fd24398, %fd27969, 0dC016CCCCCCCCCCCD;
	add.f64 	%fd24399, %fd7886, %fd24398;
	div.rn.f64 	%fd7923, %fd24397, %fd24399;
	add.s32 	%r25856, %r29803, -1;
	mul.lo.s32 	%r25857, %r25856, %r6673;
	sub.s32 	%r25858, %r25857, %r6673;
	add.s32 	%r25859, %r25858, %r6700;
	add.s32 	%r6702, %r25859, -2;
	mul.wide.s32 	%rd15306, %r6702, 8;
	add.s64 	%rd15307, %rd20, %rd15306;
	ld.local.f64 	%fd7924, [%rd15307];
	abs.f64 	%fd24400, %fd7924;
	setp.geu.f64 	%p17724, %fd24400, 0d41CDCD64FF800000;
	@%p17724 bra 	$L__BB1_17388;
	ld.local.u8 	%r25861, [%rd2039+-1];
	prmt.b32 	%r25862, %r25861, %r25832, 0x3340U;
	ld.local.u8 	%r25863, [%rd2040+-1];
	prmt.b32 	%r25864, %r25863, 0, 0x3340U;
	prmt.b32 	%r25865, %r25862, %r25864, 0x5410U;
	cvt.u32.u16 	%r25866, %rs1192;
	cvt.s32.s8 	%r25867, %r25866;
	mov.b32 	%r25868, 334205;
	dp4a.s32.u32 	%r25869, %r25865, %r25868, %r25867;
	mul.wide.s32 	%rd15308, %r25869, 8;
	add.s64 	%rd2047, %rd1, %rd15308;
	ld.global.f64 	%fd7925, [%rd2047+5000];
	abs.f64 	%fd24403, %fd7925;
	setp.geu.f64 	%p17725, %fd24403, 0d41CDCD64FF800000;
	@%p17725 bra 	$L__BB1_17388;
	mul.wide.s32 	%rd15309, %r6702, 8;
	add.s64 	%rd15310, %rd21, %rd15309;
	ld.local.f64 	%fd24404, [%rd15310];
	ld.global.f64 	%fd24405, [%rd2047];
	add.f64 	%fd27943, %fd24404, %fd24405;
	add.f64 	%fd27944, %fd7924, %fd7925;
$L__BB1_17388:
	add.f64 	%fd24406, %fd27944, 0d4069000000000000;
	add.f64 	%fd24407, %fd27943, 0dC016CCCCCCCCCCCD;
	add.f64 	%fd24408, %fd7886, %fd24407;
	div.rn.f64 	%fd7930, %fd24406, %fd24408;
	setp.lt.f64 	%p17726, %fd27943, 0dC0A3880000000000;
	selp.f64 	%fd7931, 0dC0A9300000000000, %fd27943, %p17726;
	selp.f64 	%fd7932, 0d0000000000000000, %fd27944, %p17726;
	setp.lt.f64 	%p17727, %fd27969, 0dC0A3880000000000;
	selp.f64 	%fd7933, 0d0000000000000000, %fd27970, %p17727;
	setp.gt.f64 	%p17728, %fd7930, %fd7923;
	@%p17728 bra 	$L__BB1_17392;
	selp.f64 	%fd7934, 0dC0A9300000000000, %fd27969, %p17727;
	setp.gt.f64 	%p17730, %fd7934, 0d0000000000000000;
	setp.gt.f64 	%p17731, %fd7933, 0d0000000000000000;
	and.pred  	%p17732, %p17730, %p17731;
	@%p17732 bra 	$L__BB1_17392;
	setp.ltu.f64 	%p17733, %fd7923, %fd7930;
	@%p17733 bra 	$L__BB1_17393;
	st.local.f64 	[%rd2041], %fd7934;
	st.local.f64 	[%rd2038], %fd7933;
	mov.f64 	%fd27969, %fd7934;
	mov.f64 	%fd27970, %fd7933;
	bra.uni 	$L__BB1_17393;
$L__BB1_17392:
	st.local.f64 	[%rd2041], %fd7931;
	st.local.f64 	[%rd2038], %fd7932;
	mov.f64 	%fd27969, %fd7931;
	mov.f64 	%fd27970, %fd7932;
$L__BB1_17393:
	mov.b32 	%r29805, 3;
$L__BB1_17394:
	sub.s32 	%r25871, %r6700, %r29805;
	add.s32 	%r25872, %r25871, 1;
	setp.gt.u32 	%p17734, %r25871, 2147483646;
	selp.b32 	%r25873, %r25871, 0, %p17734;
	add.s32 	%r25874, %r29803, %r25873;
	add.s32 	%r29807, %r25874, -1;
	selp.b32 	%r29806, 1, %r25872, %p17734;
	setp.lt.s32 	%p17735, %r29807, 1;
	setp.ge.s32 	%p17736, %r29806, %r6700;
	or.pred  	%p17737, %p17735, %p17736;
	@%p17737 bra 	$L__BB1_17410;
$L__BB1_17395:
	mov.u32 	%r6707, %r29807;
	add.s32 	%r29807, %r6707, -1;
	mad.lo.s32 	%r25876, %r29807, %r6673, %r29806;
	add.s32 	%r6709, %r25876, -1;
	mul.wide.s32 	%rd15311, %r6709, 8;
	add.s64 	%rd15312, %rd20, %rd15311;
	ld.local.f64 	%fd7953, [%rd15312];
	abs.f64 	%fd24409, %fd7953;
	setp.geu.f64 	%p17738, %fd24409, 0d41CDCD64FF800000;
	@%p17738 bra 	$L__BB1_17409;
	not.b32 	%r25877, %r6707;
	add.s32 	%r6710, %r29803, %r25877;
	not.b32 	%r25878, %r29806;
	add.s32 	%r6711, %r6700, %r25878;
	setp.eq.s32 	%p17739, %r6710, 0;
	setp.gt.s32 	%p17740, %r6711, 0;
	and.pred  	%p17741, %p17739, %p17740;
	@%p17741 bra 	$L__BB1_17402;
	setp.eq.s32 	%p17742, %r6711, 0;
	setp.gt.s32 	%p17743, %r6710, 0;
	and.pred  	%p17744, %p17743, %p17742;
	@%p17744 bra 	$L__BB1_17402;
	setp.eq.s32 	%p17745, %r6710, 1;
	setp.eq.s32 	%p17746, %r6711, 1;
	and.pred  	%p17747, %p17745, %p17746;
	@%p17747 bra 	$L__BB1_17400;
	add.s32 	%r25879, %r6711, %r6710;
	mul.wide.s32 	%rd15313, %r25879, 8;
	add.s64 	%rd15314, %rd1, %rd15313;
	ld.global.f64 	%fd24410, [%rd15314+24952];
	cvt.u64.u32 	%rd15315, %r6707;
	add.s64 	%rd15316, %rd24, %rd15315;
	cvt.s64.s32 	%rd15317, %r29806;
	add.s64 	%rd15318, %rd25, %rd15317;
	ld.local.s8 	%r25880, [%rd15318+1];
	ld.local.u8 	%r25881, [%rd15316+1];
	ld.local.u8 	%r25882, [%rd15316];
	prmt.b32 	%r25883, %r25882, %r25881, 0x3340U;
	ld.local.u8 	%r25884, [%rd15318];
	prmt.b32 	%r25885, %r25884, 0, 0x3340U;
	prmt.b32 	%r25886, %r25883, %r25885, 0x5410U;
	mov.b32 	%r25887, 334205;
	dp4a.s32.u32 	%r25888, %r25886, %r25887, %r25880;
	mul.wide.s32 	%rd15319, %r25888, 8;
	add.s64 	%rd15320, %rd1, %rd15319;
	ld.global.f64 	%fd24411, [%rd15320+30440];
	add.f64 	%fd24412, %fd24410, %fd24411;
	cvt.u64.u32 	%rd15321, %r29803;
	add.s64 	%rd15322, %rd24, %rd15321;
	ld.local.s8 	%r25889, [%rd15322+-1];
	cvt.u32.u16 	%r25890, %rs1192;
	ld.local.u8 	%r25891, [%rd2040+-1];
	prmt.b32 	%r25892, %r25891, %r25890, 0x3340U;
	prmt.b32 	%r25894, %r25832, 0, 0x3340U;
	prmt.b32 	%r25895, %r25892, %r25894, 0x5410U;
	mov.b32 	%r25896, 359705;
	dp4a.s32.u32 	%r25897, %r25895, %r25896, %r25889;
	mul.wide.s32 	%rd15323, %r25897, 8;
	add.s64 	%rd15324, %rd1, %rd15323;
	ld.global.f64 	%fd24413, [%rd15324+30440];
	add.f64 	%fd24414, %fd24412, %fd24413;
	add.f64 	%fd24415, %fd24414, %fd7953;
	ld.global.f64 	%fd24416, [%rd15314+24232];
	ld.global.f64 	%fd24417, [%rd15320+25440];
	add.f64 	%fd24418, %fd24416, %fd24417;
	ld.global.f64 	%fd24419, [%rd15324+25440];
	add.f64 	%fd24420, %fd24418, %fd24419;
	sub.s32 	%r25898, %r6710, %r6711;
	abs.s32 	%r25899, %r25898;
	cvt.rn.f64.s32 	%fd24421, %r25899;
	fma.rn.f64 	%fd24422, %fd24421, 0dBFEEF3E864B31D04, %fd24420;
	mul.wide.s32 	%rd15325, %r6709, 8;
	add.s64 	%rd15326, %rd21, %rd15325;
	ld.local.f64 	%fd24423, [%rd15326];
	add.f64 	%fd24424, %fd24423, %fd24422;
	abs.f64 	%fd24425, %fd24415;
	setp.gt.f64 	%p17748, %fd24425, 0d41CDCD64FF800000;
	selp.f64 	%fd24426, 0dBFF0000000000000, %fd24424, %p17748;
	selp.f64 	%fd24427, 0d7FF0000000000000, %fd24415, %p17748;
	add.f64 	%fd24428, %fd24427, 0d4069000000000000;
	add.f64 	%fd24429, %fd24426, 0dC016CCCCCCCCCCCD;
	add.f64 	%fd24430, %fd7886, %fd24429;
	div.rn.f64 	%fd24431, %fd24428, %fd24430;
	add.f64 	%fd24432, %fd27970, 0d4069000000000000;
	add.f64 	%fd24433, %fd27969, 0dC016CCCCCCCCCCCD;
	add.f64 	%fd24434, %fd7886, %fd24433;
	div.rn.f64 	%fd24435, %fd24432, %fd24434;
	setp.gt.f64 	%p17749, %fd24431, %fd24435;
	selp.f64 	%fd27971, %fd24427, 0d7FF0000000000000, %p17749;
	selp.f64 	%fd27972, %fd24426, 0dBFF0000000000000, %p17749;
	bra.uni 	$L__BB1_17407;
$L__BB1_17400:
	cvt.u64.u32 	%rd15327, %r6707;
	add.s64 	%rd15328, %rd24, %rd15327;
	cvt.s64.s32 	%rd15329, %r29806;
	add.s64 	%rd15330, %rd25, %rd15329;
	ld.local.s8 	%r25900, [%rd15330+1];
	ld.local.u8 	%r25901, [%rd15328+1];
	ld.local.u8 	%r25902, [%rd15328];
	prmt.b32 	%r25903, %r25902, %r25901, 0x3340U;
	ld.local.u8 	%r25904, [%rd15330];
	prmt.b32 	%r25905, %r25904, 0, 0x3340U;
	prmt.b32 	%r25906, %r25903, %r25905, 0x5410U;
	mov.b32 	%r25907, 334205;
	dp4a.s32.u32 	%r25908, %r25906, %r25907, %r25900;
	mul.wide.s32 	%rd15331, %r25908, 8;
	add.s64 	%rd15332, %rd1, %rd15331;
	ld.global.f64 	%fd24438, [%rd15332+10000];
	cvt.u64.u32 	%rd15333, %r29803;
	add.s64 	%rd15334, %rd24, %rd15333;
	ld.local.s8 	%r25909, [%rd15334+-1];
	cvt.u32.u16 	%r25910, %rs1192;
	ld.local.u8 	%r25911, [%rd2040+-1];
	prmt.b32 	%r25912, %r25911, %r25910, 0x3340U;
	prmt.b32 	%r25914, %r25832, 0, 0x3340U;
	prmt.b32 	%r25915, %r25912, %r25914, 0x5410U;
	mov.b32 	%r25916, 359705;
	dp4a.s32.u32 	%r25917, %r25915, %r25916, %r25909;
	mul.wide.s32 	%rd15335, %r25917, 8;
	add.s64 	%rd15336, %rd1, %rd15335;
	ld.global.f64 	%fd24439, [%rd15336+10000];
	add.f64 	%fd24440, %fd24438, %fd24439;
	mul.wide.s32 	%rd15337, %r6709, 8;
	add.s64 	%rd15338, %rd21, %rd15337;
	ld.local.f64 	%fd24441, [%rd15338];
	add.f64 	%fd24442, %fd24440, %fd24441;
	ld.global.f64 	%fd24443, [%rd15332+15000];
	ld.global.f64 	%fd24444, [%rd15336+15000];
	add.f64 	%fd24445, %fd24443, %fd24444;
	add.f64 	%fd24446, %fd24445, %fd7953;
	abs.f64 	%fd24447, %fd24446;
	setp.gt.f64 	%p17750, %fd24447, 0d41CDCD64FF800000;
	selp.f64 	%fd7956, 0dBFF0000000000000, %fd24442, %p17750;
	selp.f64 	%fd7957, 0d7FF0000000000000, %fd24446, %p17750;
	add.f64 	%fd24448, %fd7957, 0d4069000000000000;
	add.f64 	%fd24449, %fd7956, 0dC016CCCCCCCCCCCD;
	add.f64 	%fd24450, %fd7886, %fd24449;
	div.rn.f64 	%fd7958, %fd24448, %fd24450;
	add.f64 	%fd24451, %fd27970, 0d4069000000000000;
	add.f64 	%fd24452, %fd27969, 0dC016CCCCCCCCCCCD;
	add.f64 	%fd24453, %fd7886, %fd24452;
	div.rn.f64 	%fd7959, %fd24451, %fd24453;
	sub.f64 	%fd24454, %fd7958, %fd7959;
	setp.ltu.f64 	%p17751, %fd24454, 0d3EB0C6F7A0B5ED8D;
	mov.f64 	%fd27972, 0dBFF0000000000000;
	mov.f64 	%fd27971, 0d7FF0000000000000;
	@%p17751 bra 	$L__BB1_17407;
	setp.gt.f64 	%p17752, %fd7958, %fd7959;
	selp.f64 	%fd27971, %fd7957, 0d7FF0000000000000, %p17752;
	selp.f64 	%fd27972, %fd7956, 0dBFF0000000000000, %p17752;
	bra.uni 	$L__BB1_17407;
$L__BB1_17402:
	setp.eq.s32 	%p17753, %r6711, 1;
	setp.eq.s32 	%p17754, %r6710, 1;
	or.pred  	%p17755, %p17754, %p17753;
	@%p17755 bra 	$L__BB1_17404;
	not.b32 	%r25918, %r29806;
	add.s32 	%r25919, %r6700, %r25918;
	not.b32 	%r25920, %r6707;
	add.s32 	%r25921, %r29803, %r25920;
	add.s32 	%r25922, %r25919, %r25921;
	mul.wide.s32 	%rd15339, %r25922, 8;
	add.s64 	%rd15340, %rd1, %rd15339;
	ld.global.f64 	%fd24455, [%rd15340+25192];
	cvt.u64.u32 	%rd15341, %r6707;
	add.s64 	%rd15342, %rd24, %rd15341;
	ld.local.s8 	%r25923, [%rd15342];
	mul.wide.s32 	%rd15343, %r25923, 5;
	cvt.s64.s32 	%rd15344, %r29806;
	add.s64 	%rd15345, %rd25, %rd15344;
	ld.local.s8 	%rd15346, [%rd15345];
	add.s64 	%rd15347, %rd15343, %rd15346;
	shl.b64 	%rd15348, %rd15347, 3;
	add.s64 	%rd15349, %rd1, %rd15348;
	ld.global.f64 	%fd24456, [%rd15349+45640];
	add.f64 	%fd24457, %fd24455, %fd24456;
	cvt.s32.s8 	%r25925, %r25832;
	mul.wide.s32 	%rd15350, %r25925, 5;
	cvt.u64.u16 	%rd15351, %rs1192;
	cvt.s64.s8 	%rd15352, %rd15351;
	add.s64 	%rd15353, %rd15350, %rd15352;
	shl.b64 	%rd15354, %rd15353, 3;
	add.s64 	%rd15355, %rd1, %rd15354;
	ld.global.f64 	%fd24458, [%rd15355+45640];
	add.f64 	%fd24459, %fd24457, %fd24458;
	add.f64 	%fd24460, %fd24459, %fd7953;
	ld.global.f64 	%fd24461, [%rd15340+24472];
	ld.global.f64 	%fd24462, [%rd15349+45440];
	add.f64 	%fd24463, %fd24461, %fd24462;
	ld.global.f64 	%fd24464, [%rd15355+45440];
	add.f64 	%fd24465, %fd24463, %fd24464;
	mul.wide.s32 	%rd15356, %r6709, 8;
	add.s64 	%rd15357, %rd21, %rd15356;
	ld.local.f64 	%fd24466, [%rd15357];
	add.f64 	%fd24467, %fd24465, %fd24466;
	abs.f64 	%fd24468, %fd24460;
	setp.gt.f64 	%p17756, %fd24468, 0d41CDCD64FF800000;
	selp.f64 	%fd24469, 0dBFF0000000000000, %fd24467, %p17756;
	selp.f64 	%fd24470, 0d7FF0000000000000, %fd24460, %p17756;
	add.f64 	%fd24471, %fd24470, 0d4069000000000000;
	add.f64 	%fd24472, %fd24469, 0dC016CCCCCCCCCCCD;
	add.f64 	%fd24473, %fd7886, %fd24472;
	div.rn.f64 	%fd24474, %fd24471, %fd24473;
	add.f64 	%fd24475, %fd27970, 0d4069000000000000;
	add.f64 	%fd24476, %fd27969, 0dC016CCCCCCCCCCCD;
	add.f64 	%fd24477, %fd7886, %fd24476;
	div.rn.f64 	%fd24478, %fd24475, %fd24477;
	setp.gt.f64 	%p17757, %fd24474, %fd24478;
	selp.f64 	%fd27971, %fd24470, 0d7FF0000000000000, %p17757;
	selp.f64 	%fd27972, %fd24469, 0dBFF0000000000000, %p17757;
	bra.uni 	$L__BB1_17407;
$L__BB1_17404:
	and.pred  	%p17761, %p17739, %p17753;
	setp.eq.s32 	%p17762, %r6711, 0;
	and.pred  	%p17763, %p17754, %p17762;
	or.pred  	%p17764, %p17761, %p17763;
	mov.f64 	%fd27964, 0d0000000000000000;
	mov.f64 	%fd27963, 0dC0A9300000000000;
	not.pred 	%p17765, %p17764;
	@%p17765 bra 	$L__BB1_17406;
	not.b32 	%r25926, %r29806;
	add.s32 	%r25927, %r6700, %r25926;
	not.b32 	%r25928, %r6707;
	add.s32 	%r25929, %r29803, %r25928;
	add.s32 	%r25930, %r25927, %r25929;
	mul.wide.u32 	%rd15358, %r25930, 8;
	add.s64 	%rd15359, %rd1, %rd15358;
	ld.global.f64 	%fd24481, [%rd15359+25192];
	cvt.u64.u32 	%rd15360, %r6707;
	add.s64 	%rd15361, %rd24, %rd15360;
	cvt.s64.s32 	%rd15362, %r29806;
	add.s64 	%rd15363, %rd25, %rd15362;
	ld.local.u8 	%r25931, [%rd15361];
	prmt.b32 	%r25933, %r25931, %r25832, 0x3340U;
	ld.local.u8 	%r25934, [%rd15363];
	prmt.b32 	%r25935, %r25934, 0, 0x3340U;
	prmt.b32 	%r25936, %r25933, %r25935, 0x5410U;
	cvt.u32.u16 	%r25937, %rs1192;
	cvt.s32.s8 	%r25938, %r25937;
	mov.b32 	%r25939, 334205;
	dp4a.s32.u32 	%r25940, %r25936, %r25939, %r25938;
	mul.wide.s32 	%rd15364, %r25940, 8;
	add.s64 	%rd15365, %rd1, %rd15364;
	ld.global.f64 	%fd24482, [%rd15365+5000];
	add.f64 	%fd27964, %fd24481, %fd24482;
	ld.global.f64 	%fd24483, [%rd15359+24472];
	ld.global.f64 	%fd24484, [%rd15365];
	add.f64 	%fd27963, %fd24483, %fd24484;
$L__BB1_17406:
	add.f64 	%fd24485, %fd27964, %fd7953;
	mul.wide.s32 	%rd15366, %r6709, 8;
	add.s64 	%rd15367, %rd21, %rd15366;
	ld.local.f64 	%fd24486, [%rd15367];
	add.f64 	%fd24487, %fd27963, %fd24486;
	abs.f64 	%fd24488, %fd24485;
	setp.gt.f64 	%p17766, %fd24488, 0d41CDCD64FF800000;
	selp.f64 	%fd24489, 0dBFF0000000000000, %fd24487, %p17766;
	selp.f64 	%fd24490, 0d7FF0000000000000, %fd24485, %p17766;
	add.f64 	%fd24491, %fd24490, 0d4069000000000000;
	add.f64 	%fd24492, %fd24489, 0dC016CCCCCCCCCCCD;
	add.f64 	%fd24493, %fd7886, %fd24492;
	div.rn.f64 	%fd24494, %fd24491, %fd24493;
	add.f64 	%fd24495, %fd27970, 0d4069000000000000;
	add.f64 	%fd24496, %fd27969, 0dC016CCCCCCCCCCCD;
	add.f64 	%fd24497, %fd7886, %fd24496;
	div.rn.f64 	%fd24498, %fd24495, %fd24497;
	setp.gt.f64 	%p17767, %fd24494, %fd24498;
	selp.f64 	%fd27971, %fd24490, 0d7FF0000000000000, %p17767;
	selp.f64 	%fd27972, %fd24489, 0dBFF0000000000000, %p17767;
$L__BB1_17407:
	setp.lt.f64 	%p17768, %fd27972, 0dC0A3880000000000;
	selp.f64 	%fd7978, 0d0000000000000000, %fd27971, %p17768;
	selp.f64 	%fd7979, 0dC0A9300000000000, %fd27972, %p17768;
	abs.f64 	%fd24499, %fd7978;
	setp.geu.f64 	%p17769, %fd24499, 0d41CDCD64FF800000;
	@%p17769 bra 	$L__BB1_17409;
	st.local.f64 	[%rd2038], %fd7978;
	st.local.f64 	[%rd2041], %fd7979;
	mov.f64 	%fd27969, %fd7979;
	mov.f64 	%fd27970, %fd7978;
$L__BB1_17409:
	add.s32 	%r29806, %r29806, 1;
	setp.gt.u32 	%p17770, %r6707, 1;
	setp.lt.s32 	%p17771, %r29806, %r6700;
	and.pred  	%p17772, %p17770, %p17771;
	@%p17772 bra 	$L__BB1_17395;
$L__BB1_17410:
	add.s32 	%r29805, %r29805, 1;
	setp.ne.s32 	%p17773, %r29805, 33;
	@%p17773 bra 	$L__BB1_17394;
$L__BB1_17411:
	add.s32 	%r29804, %r6700, 1;
	setp.ne.s32 	%p17774, %r6700, %r6673;
	@%p17774 bra 	$L__BB1_17368;
$L__BB1_17412:
	add.s32 	%r6715, %r29803, 1;
	setp.ne.s32 	%p17775, %r29803, %r6671;
	mov.u32 	%r29803, %r6715;
	@%p17775 bra 	$L__BB1_17366;
$L__BB1_17413:
	setp.eq.s32 	%p17776, %r6673, 0;
	mov.b32 	%r29810, 0;
	mov.f64 	%fd28001, 0dFFF0000000000000;
	@%p17776 bra 	$L__BB1_17429;
	cvt.u64.u32 	%rd15368, %r6671;
	add.s64 	%rd15369, %rd24, %rd15368;
	ld.local.u8 	%rs1193, [%rd15369];
	cvt.u32.u16 	%r25944, %rs1193;
	cvt.s32.s8 	%r6716, %r25944;
	mov.f64 	%fd28001, 0dFFF0000000000000;
	mov.b32 	%r29810, 0;
	mov.b32 	%r29808, 1;
$L__BB1_17415:
	mov.u32 	%r6717, %r29808;
	cvt.u64.u32 	%rd15370, %r6717;
	add.s64 	%rd2048, %rd25, %rd15370;
	ld.local.u8 	%rs1194, [%rd2048];
	cvt.u32.u16 	%r25945, %rs1194;
	cvt.s32.s8 	%r25946, %r25945;
	add.s32 	%r25947, %r25946, %r6716;
	setp.ne.s32 	%p17777, %r25947, 3;
	mov.f64 	%fd28000, 0dBFF0000000000000;
	mov.f64 	%fd27999, 0d7FF0000000000000;
	@%p17777 bra 	$L__BB1_17428;
	cvt.u64.u16 	%rd15371, %rs1194;
	cvt.s64.s8 	%rd15372, %rd15371;
	cvt.u32.u16 	%r25948, %rs1193;
	cvt.s32.s8 	%r25949, %r25948;
	mul.wide.s32 	%rd15373, %r25949, 5;
	add.s64 	%rd15374, %rd15373, %rd15372;
	shl.b64 	%rd15375, %rd15374, 3;
	add.s64 	%rd15376, %rd1, %rd15375;
	ld.global.f64 	%fd28000, [%rd15376+45440];
	ld.local.s8 	%r25950, [%rd2048+1];
	cvt.s16.s8 	%rs6457, %rs1193;
	cvt.s16.s8 	%rs6458, %rs1194;
	mov.b32 	%r25951, {%rs6457, %rs6458};
	mov.b32 	%r25952, 1405;
	dp2a.lo.s32.u32 	%r25953, %r25951, %r25952, %r25950;
	mul.wide.s32 	%rd15377, %r25953, 8;
	add.s64 	%rd15378, %rd1, %rd15377;
	ld.global.f64 	%fd24505, [%rd15378+36240];
	add.f64 	%fd24506, %fd28000, %fd24505;
	ld.global.f64 	%fd27999, [%rd15376+45640];
	ld.global.f64 	%fd24507, [%rd15378+41240];
	add.f64 	%fd24508, %fd27999, %fd24507;
	abs.f64 	%fd24509, %fd24508;
	setp.gt.f64 	%p17778, %fd24509, 0d41CDCD64FF800000;
	selp.f64 	%fd7999, 0dBFF0000000000000, %fd24506, %p17778;
	selp.f64 	%fd8000, 0d7FF0000000000000, %fd24508, %p17778;
	mul.wide.s32 	%rd15379, %r25949, 160;
	add.s64 	%rd2049, %rd15376, %rd15379;
	ld.global.f64 	%fd8001, [%rd2049+21160];
	abs.f64 	%fd8002, %fd8001;
	setp.geu.f64 	%p17779, %fd8002, 0d41CDCD64FF800000;
	mul.wide.s32 	%rd15380, %r25949, -800;
	add.s64 	%rd2050, %rd15378, %rd15380;
	mov.f64 	%fd27990, %fd7999;
	mov.f64 	%fd27991, %fd8000;
	@%p17779 bra 	$L__BB1_17420;
	ld.global.f64 	%fd8003, [%rd2050+23000];
	abs.f64 	%fd24511, %fd8003;
	setp.geu.f64 	%p17780, %fd24511, 0d41CDCD64FF800000;
	mov.f64 	%fd27990, %fd7999;
	mov.f64 	%fd27991, %fd8000;
	@%p17780 bra 	$L__BB1_17420;
	ld.global.f64 	%fd24512, [%rd2049+20160];
	add.f64 	%fd24513, %fd28000, %fd24512;
	ld.global.f64 	%fd24514, [%rd2050+22000];
	add.f64 	%fd24515, %fd24513, %fd24514;
	add.f64 	%fd24516, %fd27999, %fd8001;
	add.f64 	%fd24517, %fd24516, %fd8003;
	abs.f64 	%fd24518, %fd24517;
	setp.gt.f64 	%p17781, %fd24518, 0d41CDCD64FF800000;
	selp.f64 	%fd27990, 0dBFF0000000000000, %fd24515, %p17781;
	selp.f64 	%fd27991, 0d7FF0000000000000, %fd24517, %p17781;
	add.f64 	%fd24519, %fd27991, 0d4069000000000000;
	add.f64 	%fd24520, %fd27990, 0dC016CCCCCCCCCCCD;
	add.f64 	%fd24521, %fd7886, %fd24520;
	div.rn.f64 	%fd27992, %fd24519, %fd24521;
	abs.f64 	%fd24522, %fd8000;
	setp.geu.f64 	%p17782, %fd24522, 0d41CDCD64FF800000;
	@%p17782 bra 	$L__BB1_17420;
	add.f64 	%fd24523, %fd8000, 0d4069000000000000;
	add.f64 	%fd24524, %fd7999, 0dC016CCCCCCCCCCCD;
	add.f64 	%fd24525, %fd7886, %fd24524;
	div.rn.f64 	%fd24526, %fd24523, %fd24525;
	setp.lt.f64 	%p17783, %fd24526, %fd27992;
	selp.f64 	%fd27990, %fd27990, %fd7999, %p17783;
	selp.f64 	%fd27991, %fd27991, %fd8000, %p17783;
	selp.f64 	%fd27992, %fd27992, %fd24526, %p17783;
$L__BB1_17420:
	mov.f64 	%fd27993, %fd27990;
	mov.f64 	%fd27994, %fd27991;
	@%p17779 bra 	$L__BB1_17423;
	ld.global.f64 	%fd24527, [%rd2049+20160];
	add.f64 	%fd24528, %fd28000, %fd24527;
	add.f64 	%fd24529, %fd27999, %fd8001;
	abs.f64 	%fd24530, %fd24529;
	setp.gt.f64 	%p17785, %fd24530, 0d41CDCD64FF800000;
	selp.f64 	%fd27993, 0dBFF0000000000000, %fd24528, %p17785;
	selp.f64 	%fd27994, 0d7FF0000000000000, %fd24529, %p17785;
	add.f64 	%fd24531, %fd27994, 0d4069000000000000;
	add.f64 	%fd24532, %fd27993, 0dC016CCCCCCCCCCCD;
	add.f64 	%fd24533, %fd7886, %fd24532;
	div.rn.f64 	%fd27992, %fd24531, %fd24533;
	abs.f64 	%fd24534, %fd27991;
	setp.geu.f64 	%p17786, %fd24534, 0d41CDCD64FF800000;
	@%p17786 bra 	$L__BB1_17423;
	add.f64 	%fd24535, %fd27991, 0d4069000000000000;
	add.f64 	%fd24536, %fd27990, 0dC016CCCCCCCCCCCD;
	add.f64 	%fd24537, %fd7886, %fd24536;
	div.rn.f64 	%fd24538, %fd24535, %fd24537;
	setp.lt.f64 	%p17787, %fd24538, %fd27992;
	selp.f64 	%fd27993, %fd27993, %fd27990, %p17787;
	selp.f64 	%fd27994, %fd27994, %fd27991, %p17787;
	selp.f64 	%fd27992, %fd27992, %fd24538, %p17787;
$L__BB1_17423:
	ld.global.f64 	%fd8022, [%rd2050+23000];
	abs.f64 	%fd24539, %fd8022;
	setp.geu.f64 	%p17788, %fd24539, 0d41CDCD64FF800000;
	mov.f64 	%fd27996, %fd27993;
	mov.f64 	%fd27997, %fd27994;
	@%p17788 bra 	$L__BB1_17426;
	ld.global.f64 	%fd24540, [%rd2050+22000];
	add.f64 	%fd24541, %fd28000, %fd24540;
	add.f64 	%fd24542, %fd27999, %fd8022;
	abs.f64 	%fd24543, %fd24542;
	setp.gt.f64 	%p17789, %fd24543, 0d41CDCD64FF800000;
	selp.f64 	%fd27996, 0dBFF0000000000000, %fd24541, %p17789;
	selp.f64 	%fd27997, 0d7FF0000000000000, %fd24542, %p17789;
	add.f64 	%fd24544, %fd27997, 0d4069000000000000;
	add.f64 	%fd24545, %fd27996, 0dC016CCCCCCCCCCCD;
	add.f64 	%fd24546, %fd7886, %fd24545;
	div.rn.f64 	%fd27992, %fd24544, %fd24546;
	abs.f64 	%fd24547, %fd27994;
	setp.geu.f64 	%p17790, %fd24547, 0d41CDCD64FF800000;
	@%p17790 bra 	$L__BB1_17426;
	add.f64 	%fd24548, %fd27994, 0d4069000000000000;
	add.f64 	%fd24549, %fd27993, 0dC016CCCCCCCCCCCD;
	add.f64 	%fd24550, %fd7886, %fd24549;
	div.rn.f64 	%fd24551, %fd24548, %fd24550;
	setp.lt.f64 	%p17791, %fd24551, %fd27992;
	selp.f64 	%fd27996, %fd27996, %fd27993, %p17791;
	selp.f64 	%fd27997, %fd27997, %fd27994, %p17791;
	selp.f64 	%fd27992, %fd27992, %fd24551, %p17791;
$L__BB1_17426:
	add.f64 	%fd24552, %fd28000, 0dC016CCCCCCCCCCCD;
	add.f64 	%fd8032, %fd7886, %fd24552;
	abs.f64 	%fd24553, %fd27997;
	setp.geu.f64 	%p17792, %fd24553, 0d41CDCD64FF800000;
	@%p17792 bra 	$L__BB1_17428;
	add.f64 	%fd24554, %fd27999, 0d4069000000000000;
	div.rn.f64 	%fd24555, %fd24554, %fd8032;
	setp.lt.f64 	%p17793, %fd27992, %fd24555;
	selp.f64 	%fd27999, %fd27999, %fd27997, %p17793;
	selp.f64 	%fd28000, %fd28000, %fd27996, %p17793;
$L__BB1_17428:
	add.f64 	%fd24556, %fd28000, 0d3EB0C6F7A0B5ED8D;
	add.f64 	%fd24557, %fd27999, 0d3EB0C6F7A0B5ED8D;
	add.s32 	%r25954, %r6671, -1;
	mad.lo.s32 	%r25955, %r6673, %r25954, %r6717;
	add.s32 	%r25956, %r25955, -1;
	mul.wide.s32 	%rd15381, %r25956, 8;
	add.s64 	%rd15382, %rd20, %rd15381;
	ld.local.f64 	%fd24558, [%rd15382];
	add.f64 	%fd24559, %fd24557, %fd24558;
	add.f64 	%fd24560, %fd24559, 0d4069000000000000;
	add.s64 	%rd15383, %rd21, %rd15381;
	ld.local.f64 	%fd24561, [%rd15383];
	add.f64 	%fd24562, %fd24556, %fd24561;
	add.f64 	%fd24563, %fd24562, 0dC016CCCCCCCCCCCD;
	add.f64 	%fd24564, %fd7886, %fd24563;
	div.rn.f64 	%fd24565, %fd24560, %fd24564;
	add.f64 	%fd24566, %fd24565, 0dC071126666666666;
	setp.gt.f64 	%p17794, %fd24566, %fd28001;
	setp.lt.f64 	%p17795, %fd24562, 0d0000000000000000;
	setp.lt.f64 	%p17796, %fd24559, 0d0000000000000000;
	and.pred  	%p17797, %p17795, %p17796;
	and.pred  	%p17798, %p17797, %p17794;
	selp.f64 	%fd28001, %fd24566, %fd28001, %p17798;
	selp.b32 	%r29810, %r6717, %r29810, %p17798;
	add.s32 	%r29808, %r6717, 1;
	setp.ne.s32 	%p17799, %r6717, %r6673;
	@%p17799 bra 	$L__BB1_17415;
$L__BB1_17429:
	abs.f64 	%fd8039, %fd28001;
	setp.gt.f64 	%p17800, %fd8039, 0d41CDCD64FF800000;
	selp.b32 	%r29854, 1, %r29810, %p17800;
	selp.b32 	%r29855, 1, %r6671, %p17800;
	cvt.u64.u32 	%rd15384, %r29855;
	add.s64 	%rd2051, %rd24, %rd15384;
	ld.local.u8 	%rs1195, [%rd2051];
	cvt.u32.u16 	%r25957, %rs1195;
	cvt.s32.s8 	%r25958, %r25957;
	cvt.s64.s32 	%rd15385, %r29854;
	add.s64 	%rd2052, %rd25, %rd15385;
	ld.local.u8 	%rs7112, [%rd2052];
	cvt.u32.u16 	%r25959, %rs7112;
	cvt.s32.s8 	%r25960, %r25959;
	add.s32 	%r25961, %r25960, %r25958;
	setp.ne.s32 	%p17801, %r25961, 3;
	mov.f64 	%fd28012, 0dBFF0000000000000;
	mov.f64 	%fd28011, 0d7FF0000000000000;
	@%p17801 bra 	$L__BB1_17442;
	cvt.u32.u16 	%r25962, %rs1195;
	cvt.u32.u16 	%r25963, %rs7112;
	cvt.u64.u16 	%rd15386, %rs7112;
	cvt.s64.s8 	%rd15387, %rd15386;
	cvt.s32.s8 	%r25964, %r25962;
	mul.wide.s32 	%rd15388, %r25964, 5;
	add.s64 	%rd15389, %rd15388, %rd15387;
	shl.b64 	%rd15390, %rd15389, 3;
	add.s64 	%rd15391, %rd1, %rd15390;
	ld.global.f64 	%fd28012, [%rd15391+45440];
	ld.local.s8 	%r25965, [%rd2052+1];
	ld.local.s8 	%rs6459, [%rd2051+1];
	cvt.u32.u16 	%r25966, %rs6459;
	prmt.b32 	%r25967, %r25962, %r25966, 0x3340U;
	prmt.b32 	%r25968, %r25963, 0, 0x3340U;
	prmt.b32 	%r25969, %r25967, %r25968, 0x5410U;
	mov.b32 	%r25970, 334205;
	dp4a.s32.u32 	%r25971, %r25969, %r25970, %r25965;
	mul.wide.s32 	%rd15392, %r25971, 8;
	add.s64 	%rd15393, %rd1, %rd15392;
	ld.global.f64 	%fd24570, [%rd15393+35440];
	add.f64 	%fd24571, %fd28012, %fd24570;
	ld.global.f64 	%fd28011, [%rd15391+45640];
	ld.global.f64 	%fd24572, [%rd15393+40440];
	add.f64 	%fd24573, %fd28011, %fd24572;
	abs.f64 	%fd24574, %fd24573;
	setp.gt.f64 	%p17802, %fd24574, 0d41CDCD64FF800000;
	selp.f64 	%fd8042, 0dBFF0000000000000, %fd24571, %p17802;
	selp.f64 	%fd8043, 0d7FF0000000000000, %fd24573, %p17802;
	cvt.s16.s8 	%rs6460, %rs1195;
	mov.b32 	%r25972, {%rs6460, %rs6459};
	cvt.s32.s8 	%r25973, %r25963;
	mov.b32 	%r25974, 1305;
	dp2a.lo.s32.u32 	%r25975, %r25972, %r25974, %r25973;
	mul.wide.s32 	%rd15394, %r25975, 8;
	add.s64 	%rd2053, %rd1, %rd15394;
	ld.global.f64 	%fd8044, [%rd2053+21000];
	abs.f64 	%fd8045, %fd8044;
	setp.geu.f64 	%p17803, %fd8045, 0d41CDCD64FF800000;
	cvt.s16.s8 	%rs6461, %rs7112;
	mov.b32 	%r25976, {%rs6460, %rs6461};
	dp2a.lo.s32.u32 	%r25977, %r25976, %r25974, %r25965;
	mul.wide.s32 	%rd15395, %r25977, 8;
	add.s64 	%rd2054, %rd1, %rd15395;
	mov.f64 	%fd28002, %fd8042;
	mov.f64 	%fd28003, %fd8043;
	@%p17803 bra 	$L__BB1_17434;
	ld.global.f64 	%fd8046, [%rd2054+23000];
	abs.f64 	%fd24576, %fd8046;
	setp.geu.f64 	%p17804, %fd24576, 0d41CDCD64FF800000;
	mov.f64 	%fd28002, %fd8042;
	mov.f64 	%fd28003, %fd8043;
	@%p17804 bra 	$L__BB1_17434;
	ld.global.f64 	%fd24577, [%rd2053+20000];
	add.f64 	%fd24578, %fd28012, %fd24577;
	ld.global.f64 	%fd24579, [%rd2054+22000];
	add.f64 	%fd24580, %fd24578, %fd24579;
	add.f64 	%fd24581, %fd28011, %fd8044;
	add.f64 	%fd24582, %fd24581, %fd8046;
	abs.f64 	%fd24583, %fd24582;
	setp.gt.f64 	%p17805, %fd24583, 0d41CDCD64FF800000;
	selp.f64 	%fd28002, 0dBFF0000000000000, %fd24580, %p17805;
	selp.f64 	%fd28003, 0d7FF0000000000000, %fd24582, %p17805;
	add.f64 	%fd24584, %fd28003, 0d4069000000000000;
	add.f64 	%fd24585, %fd28002, 0dC016CCCCCCCCCCCD;
	add.f64 	%fd24586, %fd7886, %fd24585;
	div.rn.f64 	%fd28004, %fd24584, %fd24586;
	abs.f64 	%fd24587, %fd8043;
	setp.geu.f64 	%p17806, %fd24587, 0d41CDCD64FF800000;
	@%p17806 bra 	$L__BB1_17434;
	add.f64 	%fd24588, %fd8043, 0d4069000000000000;
	add.f64 	%fd24589, %fd8042, 0dC016CCCCCCCCCCCD;
	add.f64 	%fd24590, %fd7886, %fd24589;
	div.rn.f64 	%fd24591, %fd24588, %fd24590;
	setp.lt.f64 	%p17807, %fd24591, %fd28004;
	selp.f64 	%fd28002, %fd28002, %fd8042, %p17807;
	selp.f64 	%fd28003, %fd28003, %fd8043, %p17807;
	selp.f64 	%fd28004, %fd28004, %fd24591, %p17807;
$L__BB1_17434:
	mov.f64 	%fd28005, %fd28002;
	mov.f64 	%fd28006, %fd28003;
	@%p17803 bra 	$L__BB1_17437;
	ld.global.f64 	%fd24592, [%rd2053+20000];
	add.f64 	%fd24593, %fd28012, %fd24592;
	add.f64 	%fd24594, %fd28011, %fd8044;
	abs.f64 	%fd24595, %fd24594;
	setp.gt.f64 	%p17809, %fd24595, 0d41CDCD64FF800000;
	selp.f64 	%fd28005, 0dBFF0000000000000, %fd24593, %p17809;
	selp.f64 	%fd28006, 0d7FF0000000000000, %fd24594, %p17809;
	add.f64 	%fd24596, %fd28006, 0d4069000000000000;
	add.f64 	%fd24597, %fd28005, 0dC016CCCCCCCCCCCD;
	add.f64 	%fd24598, %fd7886, %fd24597;
	div.rn.f64 	%fd28004, %fd24596, %fd24598;
	abs.f64 	%fd24599, %fd28003;
	setp.geu.f64 	%p17810, %fd24599, 0d41CDCD64FF800000;
	@%p17810 bra 	$L__BB1_17437;
	add.f64 	%fd24600, %fd28003, 0d4069000000000000;
	add.f64 	%fd24601, %fd28002, 0dC016CCCCCCCCCCCD;
	add.f64 	%fd24602, %fd7886, %fd24601;
	div.rn.f64 	%fd24603, %fd24600, %fd24602;
	setp.lt.f64 	%p17811, %fd24603, %fd28004;
	selp.f64 	%fd28005, %fd28005, %fd28002, %p17811;
	selp.f64 	%fd28006, %fd28006, %fd28003, %p17811;
	selp.f64 	%fd28004, %fd28004, %fd24603, %p17811;
$L__BB1_17437:
	ld.global.f64 	%fd8065, [%rd2054+23000];
	abs.f64 	%fd24604, %fd8065;
	setp.geu.f64 	%p17812, %fd24604, 0d41CDCD64FF800000;
	mov.f64 	%fd28008, %fd28005;
	mov.f64 	%fd28009, %fd28006;
	@%p17812 bra 	$L__BB1_17440;
	ld.global.f64 	%fd24605, [%rd2054+22000];
	add.f64 	%fd24606, %fd28012, %fd24605;
	add.f64 	%fd24607, %fd28011, %fd8065;
	abs.f64 	%fd24608, %fd24607;
	setp.gt.f64 	%p17813, %fd24608, 0d41CDCD64FF800000;
	selp.f64 	%fd28008, 0dBFF0000000000000, %fd24606, %p17813;
	selp.f64 	%fd28009, 0d7FF0000000000000, %fd24607, %p17813;
	add.f64 	%fd24609, %fd28009, 0d4069000000000000;
	add.f64 	%fd24610, %fd28008, 0dC016CCCCCCCCCCCD;
	add.f64 	%fd24611, %fd7886, %fd24610;
	div.rn.f64 	%fd28004, %fd24609, %fd24611;
	abs.f64 	%fd24612, %fd28006;
	setp.geu.f64 	%p17814, %fd24612, 0d41CDCD64FF800000;
	@%p17814 bra 	$L__BB1_17440;
	add.f64 	%fd24613, %fd28006, 0d4069000000000000;
	add.f64 	%fd24614, %fd28005, 0dC016CCCCCCCCCCCD;
	add.f64 	%fd24615, %fd7886, %fd24614;
	div.rn.f64 	%fd24616, %fd24613, %fd24615;
	setp.lt.f64 	%p17815, %fd24616, %fd28004;
	selp.f64 	%fd28008, %fd28008, %fd28005, %p17815;
	selp.f64 	%fd28009, %fd28009, %fd28006, %p17815;
	selp.f64 	%fd28004, %fd28004, %fd24616, %p17815;
$L__BB1_17440:
	add.f64 	%fd24617, %fd28012, 0dC016CCCCCCCCCCCD;
	add.f64 	%fd8075, %fd7886, %fd24617;
	abs.f64 	%fd24618, %fd28009;
	setp.geu.f64 	%p17816, %fd24618, 0d41CDCD64FF800000;
	@%p17816 bra 	$L__BB1_17442;
	add.f64 	%fd24619, %fd28011, 0d4069000000000000;
	div.rn.f64 	%fd24620, %fd24619, %fd8075;
	setp.lt.f64 	%p17817, %fd28004, %fd24620;
	selp.f64 	%fd28011, %fd28011, %fd28009, %p17817;
	selp.f64 	%fd28012, %fd28012, %fd28008, %p17817;
$L__BB1_17442:
	setp.eq.s32 	%p17818, %r6671, 0;
	@%p17818 bra 	$L__BB1_17456;
	and.b32  	%r6724, %r6671, 15;
	setp.lt.u32 	%p17819, %r6671, 16;
	mov.b32 	%r29813, 0;
	@%p17819 bra 	$L__BB1_17446;
	and.b32  	%r29813, %r6671, 2147483632;
	mov.b32 	%r29811, 0;
$L__BB1_17445:
	.pragma "nounroll";
	mul.wide.u32 	%rd15396, %r29811, 4;
	add.s64 	%rd15397, %rd22, %rd15396;
	mov.b32 	%r25980, 0;
	st.local.u32 	[%rd15397], %r25980;
	st.local.u32 	[%rd15397+4], %r25980;
	st.local.u32 	[%rd15397+8], %r25980;
	st.local.u32 	[%rd15397+12], %r25980;
	st.local.u32 	[%rd15397+16], %r25980;
	st.local.u32 	[%rd15397+20], %r25980;
	st.local.u32 	[%rd15397+24], %r25980;
	st.local.u32 	[%rd15397+28], %r25980;
	st.local.u32 	[%rd15397+32], %r25980;
	st.local.u32 	[%rd15397+36], %r25980;
	st.local.u32 	[%rd15397+40], %r25980;
	st.local.u32 	[%rd15397+44], %r25980;
	st.local.u32 	[%rd15397+48], %r25980;
	st.local.u32 	[%rd15397+52], %r25980;
	st.local.u32 	[%rd15397+56], %r25980;
	st.local.u32 	[%rd15397+60], %r25980;
	add.s32 	%r29811, %r29811, 16;
	setp.ne.s32 	%p17820, %r29811, %r29813;
	@%p17820 bra 	$L__BB1_17445;
$L__BB1_17446:
	setp.eq.s32 	%p17821, %r6724, 0;
	@%p17821 bra 	$L__BB1_17456;
	and.b32  	%r6729, %r6671, 7;
	setp.lt.u32 	%p17822, %r6724, 8;
	@%p17822 bra 	$L__BB1_17449;
	mul.wide.u32 	%rd15398, %r29813, 4;
	add.s64 	%rd15399, %rd22, %rd15398;
	mov.b32 	%r25981, 0;
	st.local.u32 	[%rd15399], %r25981;
	st.local.u32 	[%rd15399+4], %r25981;
	st.local.u32 	[%rd15399+8], %r25981;
	st.local.u32 	[%rd15399+12], %r25981;
	st.local.u32 	[%rd15399+16], %r25981;
	st.local.u32 	[%rd15399+20], %r25981;
	st.local.u32 	[%rd15399+24], %r25981;
	st.local.u32 	[%rd15399+28], %r25981;
	add.s32 	%r29813, %r29813, 8;
$L__BB1_17449:
	setp.eq.s32 	%p17823, %r6729, 0;
	@%p17823 bra 	$L__BB1_17456;
	and.b32  	%r6732, %r6671, 3;
	setp.lt.u32 	%p17824, %r6729, 4;
	@%p17824 bra 	$L__BB1_17452;
	mul.wide.u32 	%rd15400, %r29813, 4;
	add.s64 	%rd15401, %rd22, %rd15400;
	mov.b32 	%r25982, 0;
	st.local.u32 	[%rd15401], %r25982;
	st.local.u32 	[%rd15401+4], %r25982;
	st.local.u32 	[%rd15401+8], %r25982;
	st.local.u32 	[%rd15401+12], %r25982;
	add.s32 	%r29813, %r29813, 4;
$L__BB1_17452:
	setp.eq.s32 	%p17825, %r6732, 0;
	@%p17825 bra 	$L__BB1_17456;
	mul.wide.u32 	%rd15402, %r29813, 4;
	add.s64 	%rd2055, %rd22, %rd15402;
	mov.b32 	%r25983, 0;
	st.local.u32 	[%rd2055], %r25983;
	setp.eq.s32 	%p17826, %r6732, 1;
	@%p17826 bra 	$L__BB1_17456;
	mov.b32 	%r25984, 0;
	st.local.u32 	[%rd2055+4], %r25984;
	setp.eq.s32 	%p17827, %r6732, 2;
	@%p17827 bra 	$L__BB1_17456;
	mov.b32 	%r25985, 0;
	st.local.u32 	[%rd2055+8], %r25985;
$L__BB1_17456:
	@%p17776 bra 	$L__BB1_17470;
	and.b32  	%r6735, %r6673, 15;
	setp.lt.u32 	%p17829, %r6673, 16;
	mov.b32 	%r29817, 0;
	@%p17829 bra 	$L__BB1_17460;
	and.b32  	%r29817, %r6673, 2147483632;
	mov.b32 	%r29815, 0;
$L__BB1_17459:
	.pragma "nounroll";
	mul.wide.u32 	%rd15403, %r29815, 4;
	add.s64 	%rd15404, %rd23, %rd15403;
	mov.b32 	%r25988, 0;
	st.local.u32 	[%rd15404], %r25988;
	st.local.u32 	[%rd15404+4], %r25988;
	st.local.u32 	[%rd15404+8], %r25988;
	st.local.u32 	[%rd15404+12], %r25988;
	st.local.u32 	[%rd15404+16], %r25988;
	st.local.u32 	[%rd15404+20], %r25988;
	st.local.u32 	[%rd15404+24], %r25988;
	st.local.u32 	[%rd15404+28], %r25988;
	st.local.u32 	[%rd15404+32], %r25988;
	st.local.u32 	[%rd15404+36], %r25988;
	st.local.u32 	[%rd15404+40], %r25988;
	st.local.u32 	[%rd15404+44], %r25988;
	st.local.u32 	[%rd15404+48], %r25988;
	st.local.u32 	[%rd15404+52], %r25988;
	st.local.u32 	[%rd15404+56], %r25988;
	st.local.u32 	[%rd15404+60], %r25988;
	add.s32 	%r29815, %r29815, 16;
	setp.ne.s32 	%p17830, %r29815, %r29817;
	@%p17830 bra 	$L__BB1_17459;
$L__BB1_17460:
	setp.eq.s32 	%p17831, %r6735, 0;
	@%p17831 bra 	$L__BB1_17470;
	and.b32  	%r6740, %r6673, 7;
	setp.lt.u32 	%p17832, %r6735, 8;
	@%p17832 bra 	$L__BB1_17463;
	mul.wide.u32 	%rd15405, %r29817, 4;
	add.s64 	%rd15406, %rd23, %rd15405;
	mov.b32 	%r25989, 0;
	st.local.u32 	[%rd15406], %r25989;
	st.local.u32 	[%rd15406+4], %r25989;
	st.local.u32 	[%rd15406+8], %r25989;
	st.local.u32 	[%rd15406+12], %r25989;
	st.local.u32 	[%rd15406+16], %r25989;
	st.local.u32 	[%rd15406+20], %r25989;
	st.local.u32 	[%rd15406+24], %r25989;
	st.local.u32 	[%rd15406+28], %r25989;
	add.s32 	%r29817, %r29817, 8;
$L__BB1_17463:
	setp.eq.s32 	%p17833, %r6740, 0;
	@%p17833 bra 	$L__BB1_17470;
	and.b32  	%r6743, %r6673, 3;
	setp.lt.u32 	%p17834, %r6740, 4;
	@%p17834 bra 	$L__BB1_17466;
	mul.wide.u32 	%rd15407, %r29817, 4;
	add.s64 	%rd15408, %rd23, %rd15407;
	mov.b32 	%r25990, 0;
	st.local.u32 	[%rd15408], %r25990;
	st.local.u32 	[%rd15408+4], %r25990;
	st.local.u32 	[%rd15408+8], %r25990;
	st.local.u32 	[%rd15408+12], %r25990;
	add.s32 	%r29817, %r29817, 4;
$L__BB1_17466:
	setp.eq.s32 	%p17835, %r6743, 0;
	@%p17835 bra 	$L__BB1_17470;
	mul.wide.u32 	%rd15409, %r29817, 4;
	add.s64 	%rd2056, %rd23, %rd15409;
	mov.b32 	%r25991, 0;
	st.local.u32 	[%rd2056], %r25991;
	setp.eq.s32 	%p17836, %r6743, 1;
	@%p17836 bra 	$L__BB1_17470;
	mov.b32 	%r25992, 0;
	st.local.u32 	[%rd2056+4], %r25992;
	setp.eq.s32 	%p17837, %r6743, 2;
	@%p17837 bra 	$L__BB1_17470;
	mov.b32 	%r25993, 0;
	st.local.u32 	[%rd2056+8], %r25993;
$L__BB1_17470:
	add.s32 	%r25994, %r29855, -1;
	add.s32 	%r6746, %r29854, -1;
	mad.lo.s32 	%r6747, %r25994, %r6673, %r6746;
	mul.wide.s32 	%rd15410, %r6747, 8;
	add.s64 	%rd15411, %rd20, %rd15410;
	ld.local.f64 	%fd24622, [%rd15411];
	abs.f64 	%fd24623, %fd24622;
	setp.geu.f64 	%p17838, %fd24623, 0d41CDCD64FF800000;
	mov.f64 	%fd28019, 0d0000000000000000;
	@%p17838 bra 	$L__BB1_17518;
	mul.wide.u32 	%rd15412, %r29855, 4;
	add.s64 	%rd15413, %rd22, %rd15412;
	st.local.u32 	[%rd15413+-4], %r29854;
	mul.wide.s32 	%rd15414, %r6746, 4;
	add.s64 	%rd15415, %rd23, %rd15414;
	st.local.u32 	[%rd15415], %r29855;
$L__BB1_17472:
	cvt.s64.s32 	%rd15416, %r29855;
	add.s64 	%rd2057, %rd24, %rd15416;
	ld.local.u8 	%rs1198, [%rd2057];
	cvt.u32.u16 	%r25995, %rs1198;
	cvt.s32.s8 	%r25996, %r25995;
	cvt.u32.u16 	%r25997, %rs7112;
	cvt.s32.s8 	%r25998, %r25997;
	add.s32 	%r25999, %r25998, %r25996;
	setp.eq.s32 	%p17839, %r25999, 3;
	@%p17839 bra 	$L__BB1_17474;
	add.s32 	%r26000, %r29855, -1;
	mad.lo.s32 	%r26001, %r26000, %r6673, %r29854;
	add.s32 	%r26002, %r26001, -1;
	mul.wide.s32 	%rd15417, %r26002, 8;
	add.s64 	%rd15418, %rd21, %rd15417;
	mov.b64 	%rd15419, -4616189618054758400;
	st.local.u64 	[%rd15418], %rd15419;
	add.s64 	%rd15420, %rd20, %rd15417;
	mov.b64 	%rd15421, 9218868437227405312;
	st.local.u64 	[%rd15420], %rd15421;
	mov.f64 	%fd28017, 0dBFF0000000000000;
	mov.f64 	%fd28016, 0d7FF0000000000000;
	bra.uni 	$L__BB1_17485;
$L__BB1_17474:
	cvt.s32.s8 	%r26004, %r25995;
	mul.wide.s32 	%rd15422, %r26004, 5;
	cvt.u64.u16 	%rd15423, %rs7112;
	cvt.s64.s8 	%rd2058, %rd15423;
	add.s64 	%rd2059, %rd15422, %rd2058;
	shl.b64 	%rd15424, %rd2059, 3;
	add.s64 	%rd15425, %rd1, %rd15424;
	ld.global.f64 	%fd28017, [%rd15425+45440];
	cvt.s64.s32 	%rd15426, %r29854;
	add.s64 	%rd15427, %rd25, %rd15426;
	ld.local.u8 	%rs6462, [%rd2057+-1];
	cvt.u64.u16 	%rd15428, %rs6462;
	cvt.s64.s8 	%rd2060, %rd15428;
	ld.local.s8 	%rs6463, [%rd15427+-1];
	cvt.u32.u16 	%r26005, %rs6463;
	cvt.u32.u16 	%r26006, %rs7112;
	prmt.b32 	%r26007, %r26006, %r26005, 0x3340U;
	prmt.b32 	%r26008, %r25995, 0, 0x3340U;
	prmt.b32 	%r26009, %r26007, %r26008, 0x5410U;
	cvt.u32.u16 	%r26010, %rs6462;
	cvt.s32.s8 	%r26011, %r26010;
	mov.b32 	%r26012, 334205;
	dp4a.s32.u32 	%r26013, %r26009, %r26012, %r26011;
	mul.wide.s32 	%rd15429, %r26013, 8;
	add.s64 	%rd15430, %rd1, %rd15429;
	ld.global.f64 	%fd24626, [%rd15430+35440];
	add.f64 	%fd24627, %fd28017, %fd24626;
	ld.global.f64 	%fd28016, [%rd15425+45640];
	ld.global.f64 	%fd24628, [%rd15430+40440];
	add.f64 	%fd24629, %fd28016, %fd24628;
	abs.f64 	%fd24630, %fd24629;
	setp.gt.f64 	%p17840, %fd24630, 0d41CDCD64FF800000;
	selp.f64 	%fd8082, 0dBFF0000000000000, %fd24627, %p17840;
	selp.f64 	%fd8083, 0d7FF0000000000000, %fd24629, %p17840;
	cvt.s16.s8 	%rs6464, %rs7112;
	mov.b32 	%r26014, {%rs6464, %rs6463};
	mov.b32 	%r26015, 1305;
	dp2a.lo.s32.u32 	%r26016, %r26014, %r26015, %r26004;
	mul.wide.s32 	%rd15431, %r26016, 8;
	add.s64 	%rd2061, %rd1, %rd15431;
	ld.global.f64 	%fd8084, [%rd2061+21000];
	abs.f64 	%fd24631, %fd8084;
	setp.geu.f64 	%p17841, %fd24631, 0d41CDCD64FF800000;
	@%p17841 bra 	$L__BB1_17478;
	mad.lo.s64 	%rd15435, %rd2058, 24, %rd2059;
	add.s64 	%rd15436, %rd15435, %rd2060;
	shl.b64 	%rd15437, %rd15436, 3;
	add.s64 	%rd2062, %rd1, %rd15437;
	ld.global.f64 	%fd8085, [%rd2062+23000];
	abs.f64 	%fd24646, %fd8085;
	setp.lt.f64 	%p17846, %fd24646, 0d41CDCD64FF800000;
	@%p17846 bra 	$L__BB1_17481;
	ld.global.f64 	%fd24647, [%rd2061+20000];
	add.f64 	%fd24648, %fd28017, %fd24647;
	add.f64 	%fd24649, %fd28016, %fd8084;
	abs.f64 	%fd24650, %fd24649;
	setp.gt.f64 	%p17847, %fd24650, 0d41CDCD64FF800000;
	selp.f64 	%fd28013, 0dBFF0000000000000, %fd24648, %p17847;
	selp.f64 	%fd28014, 0d7FF0000000000000, %fd24649, %p17847;
	add.f64 	%fd24651, %fd28014, 0d4069000000000000;
	add.f64 	%fd24652, %fd28013, 0dC016CCCCCCCCCCCD;
	add.f64 	%fd24653, %fd7886, %fd24652;
	div.rn.f64 	%fd28015, %fd24651, %fd24653;
	abs.f64 	%fd24654, %fd8083;
	setp.geu.f64 	%p17848, %fd24654, 0d41CDCD64FF800000;
	@%p17848 bra 	$L__BB1_17483;
	add.f64 	%fd24655, %fd8083, 0d4069000000000000;
	add.f64 	%fd24656, %fd8082, 0dC016CCCCCCCCCCCD;
	add.f64 	%fd24657, %fd7886, %fd24656;
	div.rn.f64 	%fd24658, %fd24655, %fd24657;
	setp.lt.f64 	%p17849, %fd24658, %fd28015;
	selp.f64 	%fd28013, %fd28013, %fd8082, %p17849;
	selp.f64 	%fd28014, %fd28014, %fd8083, %p17849;
	selp.f64 	%fd28015, %fd28015, %fd24658, %p17849;
	bra.uni 	$L__BB1_17483;
$L__BB1_17478:
	mad.lo.s64 	%rd15432, %rd2058, 24, %rd2059;
	add.s64 	%rd15433, %rd15432, %rd2060;
	shl.b64 	%rd15434, %rd15433, 3;
	add.s64 	%rd2063, %rd1, %rd15434;
	ld.global.f64 	%fd8086, [%rd2063+23000];
	abs.f64 	%fd24633, %fd8086;
	setp.geu.f64 	%p17842, %fd24633, 0d41CDCD64FF800000;
	mov.f64 	%fd28013, %fd8082;
	mov.f64 	%fd28014, %fd8083;
	@%p17842 bra 	$L__BB1_17483;
	ld.global.f64 	%fd24634, [%rd2063+22000];
	add.f64 	%fd24635, %fd28017, %fd24634;
	add.f64 	%fd24636, %fd28016, %fd8086;
	abs.f64 	%fd24637, %fd24636;
	setp.gt.f64 	%p17843, %fd24637, 0d41CDCD64FF800000;
	selp.f64 	%fd28013, 0dBFF0000000000000, %fd24635, %p17843;
	selp.f64 	%fd28014, 0d7FF0000000000000, %fd24636, %p17843;
	add.f64 	%fd24638, %fd28014, 0d4069000000000000;
	add.f64 	%fd24639, %fd28013, 0dC016CCCCCCCCCCCD;
	add.f64 	%fd24640, %fd7886, %fd24639;
	div.rn.f64 	%fd28015, %fd24638, %fd24640;
	abs.f64 	%fd24641, %fd8083;
	setp.geu.f64 	%p17844, %fd24641, 0d41CDCD64FF800000;
	@%p17844 bra 	$L__BB1_17483;
	add.f64 	%fd24642, %fd8083, 0d4069000000000000;
	add.f64 	%fd24643, %fd8082, 0dC016CCCCCCCCCCCD;
	add.f64 	%fd24644, %fd7886, %fd24643;
	div.rn.f64 	%fd24645, %fd24642, %fd24644;
	setp.lt.f64 	%p17845, %fd24645, %fd28015;
	selp.f64 	%fd28013, %fd28013, %fd8082, %p17845;
	selp.f64 	%fd28014, %fd28014, %fd8083, %p17845;
	selp.f64 	%fd28015, %fd28015, %fd24645, %p17845;
	bra.uni 	$L__BB1_17483;
$L__BB1_17481:
	ld.global.f64 	%fd24659, [%rd2061+20000];
	add.f64 	%fd24660, %fd28017, %fd24659;
	ld.global.f64 	%fd24661, [%rd2062+22000];
	add.f64 	%fd24662, %fd24660, %fd24661;
	add.f64 	%fd24663, %fd28016, %fd8084;
	add.f64 	%fd24664, %fd24663, %fd8085;
	abs.f64 	%fd24665, %fd24664;
	setp.gt.f64 	%p17850, %fd24665, 0d41CDCD64FF800000;
	selp.f64 	%fd28013, 0dBFF0000000000000, %fd24662, %p17850;
	selp.f64 	%fd28014, 0d7FF0000000000000, %fd24664, %p17850;
	add.f64 	%fd24666, %fd28014, 0d4069000000000000;
	add.f64 	%fd24667, %fd28013, 0dC016CCCCCCCCCCCD;
	add.f64 	%fd24668, %fd7886, %fd24667;
	div.rn.f64 	%fd28015, %fd24666, %fd24668;
	abs.f64 	%fd24669, %fd8083;
	setp.geu.f64 	%p17851, %fd24669, 0d41CDCD64FF800000;
	@%p17851 bra 	$L__BB1_17483;
	add.f64 	%fd24670, %fd8083, 0d4069000000000000;
	add.f64 	%fd24671, %fd8082, 0dC016CCCCCCCCCCCD;
	add.f64 	%fd24672, %fd7886, %fd24671;
	div.rn.f64 	%fd24673, %fd24670, %fd24672;
	setp.lt.f64 	%p17852, %fd24673, %fd28015;
	selp.f64 	%fd28013, %fd28013, %fd8082, %p17852;
	selp.f64 	%fd28014, %fd28014, %fd8083, %p17852;
	selp.f64 	%fd28015, %fd28015, %fd24673, %p17852;
$L__BB1_17483:
	abs.f64 	%fd24674, %fd28014;
	setp.geu.f64 	%p17853, %fd24674, 0d41CDCD64FF800000;
	@%p17853 bra 	$L__BB1_17485;
	add.f64 	%fd24675, %fd28016, 0d4069000000000000;
	add.f64 	%fd24676, %fd28017, 0dC016CCCCCCCCCCCD;
	add.f64 	%fd24677, %fd7886, %fd24676;
	div.rn.f64 	%fd24678, %fd24675, %fd24677;
	setp.lt.f64 	%p17854, %fd28015, %fd24678;
	selp.f64 	%fd28016, %fd28016, %fd28014, %p17854;
	selp.f64 	%fd28017, %fd28017, %fd28013, %p17854;
$L__BB1_17485:
	add.s32 	%r6750, %r29855, -1;
	mul.lo.s32 	%r6751, %r6750, %r6673;
	add.s32 	%r6752, %r29854, -1;
	add.s32 	%r6753, %r6752, %r6751;
	mul.wide.s32 	%rd15438, %r6753, 8;
	add.s64 	%rd15439, %rd21, %rd15438;
	ld.local.f64 	%fd8112, [%rd15439];
	abs.f64 	%fd8113, %fd8112;
	abs.f64 	%fd24679, %fd28017;
	max.f64 	%fd24681, %fd8113, %fd24679;
	setp.gt.f64 	%p17855, %fd24681, 0d41CDCD64FF800000;
	sub.f64 	%fd24682, %fd8112, %fd28017;
	abs.f64 	%fd24683, %fd24682;
	setp.geu.f64 	%p17856, %fd24683, 0d3EE4F8B588E368F1;
	or.pred  	%p17857, %p17855, %p17856;
	@%p17857 bra 	$L__BB1_17523;
	mul.wide.s32 	%rd15440, %r6753, 8;
	add.s64 	%rd15441, %rd20, %rd15440;
	ld.local.f64 	%fd24685, [%rd15441];
	abs.f64 	%fd24686, %fd24685;
	abs.f64 	%fd24687, %fd28016;
	max.f64 	%fd24689, %fd24686, %fd24687;
	setp.gt.f64 	%p17858, %fd24689, 0d41CDCD64FF800000;
	sub.f64 	%fd24690, %fd24685, %fd28016;
	abs.f64 	%fd24691, %fd24690;
	setp.geu.f64 	%p17859, %fd24691, 0d3EE4F8B588E368F1;
	or.pred  	%p17860, %p17858, %p17859;
	@%p17860 bra 	$L__BB1_17523;
	mul.wide.s32 	%rd15442, %r6747, 8;
	add.s64 	%rd15443, %rd20, %rd15442;
	ld.local.f64 	%fd24694, [%rd15443];
	add.f64 	%fd8114, %fd28011, %fd24694;
	add.s64 	%rd15444, %rd21, %rd15442;
	ld.local.f64 	%fd24695, [%rd15444];
	add.f64 	%fd8115, %fd28012, %fd24695;
	mov.f64 	%fd28018, 0d3FE0000000000000;
	@%p17800 bra 	$L__BB1_17517;
	mov.b32 	%r29844, 0;
	@%p17818 bra 	$L__BB1_17502;
	and.b32  	%r6754, %r6671, 15;
	setp.lt.u32 	%p17863, %r6671, 16;
	mov.b32 	%r29844, 0;
	mov.u32 	%r29828, %r29844;
	@%p17863 bra 	$L__BB1_17492;
	and.b32  	%r29828, %r6671, 2147483632;
	mov.b32 	%r29844, 0;
	mov.u32 	%r29822, %r29844;
$L__BB1_17491:
	.pragma "nounroll";
	mul.wide.u32 	%rd15445, %r29822, 4;
	add.s64 	%rd15446, %rd22, %rd15445;
	ld.local.u32 	%r26021, [%rd15446];
	setp.gt.s32 	%p17864, %r26021, 0;
	selp.u32 	%r26022, 1, 0, %p17864;
	add.s32 	%r26023, %r29844, %r26022;
	ld.local.u32 	%r26024, [%rd15446+4];
	setp.gt.s32 	%p17865, %r26024, 0;
	selp.u32 	%r26025, 1, 0, %p17865;
	add.s32 	%r26026, %r26023, %r26025;
	ld.local.u32 	%r26027, [%rd15446+8];
	setp.gt.s32 	%p17866, %r26027, 0;
	selp.u32 	%r26028, 1, 0, %p17866;
	add.s32 	%r26029, %r26026, %r26028;
	ld.local.u32 	%r26030, [%rd15446+12];
	setp.gt.s32 	%p17867, %r26030, 0;
	selp.u32 	%r26031, 1, 0, %p17867;
	add.s32 	%r26032, %r26029, %r26031;
	ld.local.u32 	%r26033, [%rd15446+16];
	setp.gt.s32 	%p17868, %r26033, 0;
	selp.u32 	%r26034, 1, 0, %p17868;
	add.s32 	%r26035, %r26032, %r26034;
	ld.local.u32 	%r26036, [%rd15446+20];
	setp.gt.s32 	%p17869, %r26036, 0;
	selp.u32 	%r26037, 1, 0, %p17869;
	add.s32 	%r26038, %r26035, %r26037;
	ld.local.u32 	%r26039, [%rd15446+24];
	setp.gt.s32 	%p17870, %r26039, 0;
	selp.u32 	%r26040, 1, 0, %p17870;
	add.s32 	%r26041, %r26038, %r26040;
	ld.local.u32 	%r26042, [%rd15446+28];
	setp.gt.s32 	%p17871, %r26042, 0;
	selp.u32 	%r26043, 1, 0, %p17871;
	add.s32 	%r26044, %r26041, %r26043;
	ld.local.u32 	%r26045, [%rd15446+32];
	setp.gt.s32 	%p17872, %r26045, 0;
	selp.u32 	%r26046, 1, 0, %p17872;
	add.s32 	%r26047, %r26044, %r26046;
	ld.local.u32 	%r26048, [%rd15446+36];
	setp.gt.s32 	%p17873, %r26048, 0;
	selp.u32 	%r26049, 1, 0, %p17873;
	add.s32 	%r26050, %r26047, %r26049;
	ld.local.u32 	%r26051, [%rd15446+40];
	setp.gt.s32 	%p17874, %r26051, 0;
	selp.u32 	%r26052, 1, 0, %p17874;
	add.s32 	%r26053, %r26050, %r26052;
	ld.local.u32 	%r26054, [%rd15446+44];
	setp.gt.s32 	%p17875, %r26054, 0;
	selp.u32 	%r26055, 1, 0, %p17875;
	add.s32 	%r26056, %r26053, %r26055;
	ld.local.u32 	%r26057, [%rd15446+48];
	setp.gt.s32 	%p17876, %r26057, 0;
	selp.u32 	%r26058, 1, 0, %p17876;
	add.s32 	%r26059, %r26056, %r26058;
	ld.local.u32 	%r26060, [%rd15446+52];
	setp.gt.s32 	%p17877, %r26060, 0;
	selp.u32 	%r26061, 1, 0, %p17877;
	add.s32 	%r26062, %r26059, %r26061;
	ld.local.u32 	%r26063, [%rd15446+56];
	setp.gt.s32 	%p17878, %r26063, 0;
	selp.u32 	%r26064, 1, 0, %p17878;
	add.s32 	%r26065, %r26062, %r26064;
	ld.local.u32 	%r26066, [%rd15446+60];
	setp.gt.s32 	%p17879, %r26066, 0;
	selp.u32 	%r26067, 1, 0, %p17879;
	add.s32 	%r29844, %r26065, %r26067;
	add.s32 	%r29822, %r29822, 16;
	setp.ne.s32 	%p17880, %r29822, %r29828;
	@%p17880 bra 	$L__BB1_17491;
$L__BB1_17492:
	setp.eq.s32 	%p17881, %r6754, 0;
	@%p17881 bra 	$L__BB1_17502;
	and.b32  	%r6763, %r6671, 7;
	setp.lt.u32 	%p17882, %r6754, 8;
	@%p17882 bra 	$L__BB1_17495;
	mul.wide.u32 	%rd15447, %r29828, 4;
	add.s64 	%rd15448, %rd22, %rd15447;
	ld.local.u32 	%r26069, [%rd15448];
	setp.gt.s32 	%p17883, %r26069, 0;
	selp.u32 	%r26070, 1, 0, %p17883;
	add.s32 	%r26071, %r29844, %r26070;
	ld.local.u32 	%r26072, [%rd15448+4];
	setp.gt.s32 	%p17884, %r26072, 0;
	selp.u32 	%r26073, 1, 0, %p17884;
	add.s32 	%r26074, %r26071, %r26073;
	ld.local.u32 	%r26075, [%rd15448+8];
	setp.gt.s32 	%p17885, %r26075, 0;
	selp.u32 	%r26076, 1, 0, %p17885;
	add.s32 	%r26077, %r26074, %r26076;
	ld.local.u32 	%r26078, [%rd15448+12];
	setp.gt.s32 	%p17886, %r26078, 0;
	selp.u32 	%r26079, 1, 0, %p17886;
	add.s32 	%r26080, %r26077, %r26079;
	ld.local.u32 	%r26081, [%rd15448+16];
	setp.gt.s32 	%p17887, %r26081, 0;
	selp.u32 	%r26082, 1, 0, %p17887;
	add.s32 	%r26083, %r26080, %r26082;
	ld.local.u32 	%r26084, [%rd15448+20];
	setp.gt.s32 	%p17888, %r26084, 0;
	selp.u32 	%r26085, 1, 0, %p17888;
	add.s32 	%r26086, %r26083, %r26085;
	ld.local.u32 	%r26087, [%rd15448+24];
	setp.gt.s32 	%p17889, %r26087, 0;
	selp.u32 	%r26088, 1, 0, %p17889;
	add.s32 	%r26089, %r26086, %r26088;
	ld.local.u32 	%r26090, [%rd15448+28];
	setp.gt.s32 	%p17890, %r26090, 0;
	selp.u32 	%r26091, 1, 0, %p17890;
	add.s32 	%r29844, %r26089, %r26091;
	add.s32 	%r29828, %r29828, 8;
$L__BB1_17495:
	setp.eq.s32 	%p17891, %r6763, 0;
	@%p17891 bra 	$L__BB1_17502;
	and.b32  	%r6769, %r6671, 3;
	setp.lt.u32 	%p17892, %r6763, 4;
	@%p17892 bra 	$L__BB1_17498;
	mul.wide.u32 	%rd15449, %r29828, 4;
	add.s64 	%rd15450, %rd22, %rd15449;
	ld.local.u32 	%r26093, [%rd15450];
	setp.gt.s32 	%p17893, %r26093, 0;
	selp.u32 	%r26094, 1, 0, %p17893;
	add.s32 	%r26095, %r29844, %r26094;
	ld.local.u32 	%r26096, [%rd15450+4];
	setp.gt.s32 	%p17894, %r26096, 0;
	selp.u32 	%r26097, 1, 0, %p17894;
	add.s32 	%r26098, %r26095, %r26097;
	ld.local.u32 	%r26099, [%rd15450+8];
	setp.gt.s32 	%p17895, %r26099, 0;
	selp.u32 	%r26100, 1, 0, %p17895;
	add.s32 	%r26101, %r26098, %r26100;
	ld.local.u32 	%r26102, [%rd15450+12];
	setp.gt.s32 	%p17896, %r26102, 0;
	selp.u32 	%r26103, 1, 0, %p17896;
	add.s32 	%r29844, %r26101, %r26103;
	add.s32 	%r29828, %r29828, 4;
$L__BB1_17498:
	setp.eq.s32 	%p17897, %r6769, 0;
	@%p17897 bra 	$L__BB1_17502;
	mul.wide.u32 	%rd15451, %r29828, 4;
	add.s64 	%rd2064, %rd22, %rd15451;
	ld.local.u32 	%r26104, [%rd2064];
	setp.gt.s32 	%p17898, %r26104, 0;
	selp.u32 	%r26105, 1, 0, %p17898;
	add.s32 	%r29844, %r29844, %r26105;
	setp.eq.s32 	%p17899, %r6769, 1;
	@%p17899 bra 	$L__BB1_17502;
	ld.local.u32 	%r26106, [%rd2064+4];
	setp.gt.s32 	%p17900, %r26106, 0;
	selp.u32 	%r26107, 1, 0, %p17900;
	add.s32 	%r29844, %r29844, %r26107;
	setp.eq.s32 	%p17901, %r6769, 2;
	@%p17901 bra 	$L__BB1_17502;
	ld.local.u32 	%r26108, [%rd2064+8];
	setp.gt.s32 	%p17902, %r26108, 0;
	selp.u32 	%r26109, 1, 0, %p17902;
	add.s32 	%r29844, %r29844, %r26109;
$L__BB1_17502:
	@%p17776 bra 	$L__BB1_17516;
	and.b32  	%r6779, %r6673, 15;
	setp.lt.u32 	%p17904, %r6673, 16;
	mov.b32 	%r29840, 0;
	@%p17904 bra 	$L__BB1_17506;
	and.b32  	%r29840, %r6673, 2147483632;
	mov.b32 	%r29834, 0;
$L__BB1_17505:
	.pragma "nounroll";
	mul.wide.u32 	%rd15452, %r29834, 4;
	add.s64 	%rd15453, %rd23, %rd15452;
	ld.local.u32 	%r26113, [%rd15453];
	setp.gt.s32 	%p17905, %r26113, 0;
	selp.u32 	%r26114, 1, 0, %p17905;
	add.s32 	%r26115, %r29844, %r26114;
	ld.local.u32 	%r26116, [%rd15453+4];
	setp.gt.s32 	%p17906, %r26116, 0;
	selp.u32 	%r26117, 1, 0, %p17906;
	add.s32 	%r26118, %r26115, %r26117;
	ld.local.u32 	%r26119, [%rd15453+8];
	setp.gt.s32 	%p17907, %r26119, 0;
	selp.u32 	%r26120, 1, 0, %p17907;
	add.s32 	%r26121, %r26118, %r26120;
	ld.local.u32 	%r26122, [%rd15453+12];
	setp.gt.s32 	%p17908, %r26122, 0;
	selp.u32 	%r26123, 1, 0, %p17908;
	add.s32 	%r26124, %r26121, %r26123;
	ld.local.u32 	%r26125, [%rd15453+16];
	setp.gt.s32 	%p17909, %r26125, 0;
	selp.u32 	%r26126, 1, 0, %p17909;
	add.s32 	%r26127, %r26124, %r26126;
	ld.local.u32 	%r26128, [%rd15453+20];
	setp.gt.s32 	%p17910, %r26128, 0;
	selp.u32 	%r26129, 1, 0, %p17910;
	add.s32 	%r26130, %r26127, %r26129;
	ld.local.u32 	%r26131, [%rd15453+24];
	setp.gt.s32 	%p17911, %r26131, 0;
	selp.u32 	%r26132, 1, 0, %p17911;
	add.s32 	%r26133, %r26130, %r26132;
	ld.local.u32 	%r26134, [%rd15453+28];
	setp.gt.s32 	%p17912, %r26134, 0;
	selp.u32 	%r26135, 1, 0, %p17912;
	add.s32 	%r26136, %r26133, %r26135;
	ld.local.u32 	%r26137, [%rd15453+32];
	setp.gt.s32 	%p17913, %r26137, 0;
	selp.u32 	%r26138, 1, 0, %p17913;
	add.s32 	%r26139, %r26136, %r26138;
	ld.local.u32 	%r26140, [%rd15453+36];
	setp.gt.s32 	%p17914, %r26140, 0;
	selp.u32 	%r26141, 1, 0, %p17914;
	add.s32 	%r26142, %r26139, %r26141;
	ld.local.u32 	%r26143, [%rd15453+40];
	setp.gt.s32 	%p17915, %r26143, 0;
	selp.u32 	%r26144, 1, 0, %p17915;
	add.s32 	%r26145, %r26142, %r26144;
	ld.local.u32 	%r26146, [%rd15453+44];
	setp.gt.s32 	%p17916, %r26146, 0;
	selp.u32 	%r26147, 1, 0, %p17916;
	add.s32 	%r26148, %r26145, %r26147;
	ld.local.u32 	%r26149, [%rd15453+48];
	setp.gt.s32 	%p17917, %r26149, 0;
	selp.u32 	%r26150, 1, 0, %p17917;
	add.s32 	%r26151, %r26148, %r26150;
	ld.local.u32 	%r26152, [%rd15453+52];
	setp.gt.s32 	%p17918, %r26152, 0;
	selp.u32 	%r26153, 1, 0, %p17918;
	add.s32 	%r26154, %r26151, %r26153;
	ld.local.u32 	%r26155, [%rd15453+56];
	setp.gt.s32 	%p17919, %r26155, 0;
	selp.u32 	%r26156, 1, 0, %p17919;
	add.s32 	%r26157, %r26154, %r26156;
	ld.local.u32 	%r26158, [%rd15453+60];
	setp.gt.s32 	%p17920, %r26158, 0;
	selp.u32 	%r26159, 1, 0, %p17920;
	add.s32 	%r29844, %r26157, %r26159;
	add.s32 	%r29834, %r29834, 16;
	setp.ne.s32 	%p17921, %r29834, %r29840;
	@%p17921 bra 	$L__BB1_17505;
$L__BB1_17506:
	setp.eq.s32 	%p17922, %r6779, 0;
	@%p17922 bra 	$L__BB1_17516;
	and.b32  	%r6788, %r6673, 7;
	setp.lt.u32 	%p17923, %r6779, 8;
	@%p17923 bra 	$L__BB1_17509;
	mul.wide.u32 	%rd15454, %r29840, 4;
	add.s64 	%rd15455, %rd23, %rd15454;
	ld.local.u32 	%r26161, [%rd15455];
	setp.gt.s32 	%p17924, %r26161, 0;
	selp.u32 	%r26162, 1, 0, %p17924;
	add.s32 	%r26163, %r29844, %r26162;
	ld.local.u32 	%r26164, [%rd15455+4];
	setp.gt.s32 	%p17925, %r26164, 0;
	selp.u32 	%r26165, 1, 0, %p17925;
	add.s32 	%r26166, %r26163, %r26165;
	ld.local.u32 	%r26167, [%rd15455+8];
	setp.gt.s32 	%p17926, %r26167, 0;
	selp.u32 	%r26168, 1, 0, %p17926;
	add.s32 	%r26169, %r26166, %r26168;
	ld.local.u32 	%r26170, [%rd15455+12];
	setp.gt.s32 	%p17927, %r26170, 0;
	selp.u32 	%r26171, 1, 0, %p17927;
	add.s32 	%r26172, %r26169, %r26171;
	ld.local.u32 	%r26173, [%rd15455+16];
	setp.gt.s32 	%p17928, %r26173, 0;
	selp.u32 	%r26174, 1, 0, %p17928;
	add.s32 	%r26175, %r26172, %r26174;
	ld.local.u32 	%r26176, [%rd15455+20];
	setp.gt.s32 	%p17929, %r26176, 0;
	selp.u32 	%r26177, 1, 0, %p17929;
	add.s32 	%r26178, %r26175, %r26177;
	ld.local.u32 	%r26179, [%rd15455+24];
	setp.gt.s32 	%p17930, %r26179, 0;
	selp.u32 	%r26180, 1, 0, %p17930;
	add.s32 	%r26181, %r26178, %r26180;
	ld.local.u32 	%r26182, [%rd15455+28];
	setp.gt.s32 	%p17931, %r26182, 0;
	selp.u32 	%r26183, 1, 0, %p17931;
	add.s32 	%r29844, %r26181, %r26183;
	add.s32 	%r29840, %r29840, 8;
$L__BB1_17509:
	setp.eq.s32 	%p17932, %r6788, 0;
	@%p17932 bra 	$L__BB1_17516;
	and.b32  	%r6794, %r6673, 3;
	setp.lt.u32 	%p17933, %r6788, 4;
	@%p17933 bra 	$L__BB1_17512;
	mul.wide.u32 	%rd15456, %r29840, 4;
	add.s64 	%rd15457, %rd23, %rd15456;
	ld.local.u32 	%r26185, [%rd15457];
	setp.gt.s32 	%p17934, %r26185, 0;
	selp.u32 	%r26186, 1, 0, %p17934;
	add.s32 	%r26187, %r29844, %r26186;
	ld.local.u32 	%r26188, [%rd15457+4];
	setp.gt.s32 	%p17935, %r26188, 0;
	selp.u32 	%r26189, 1, 0, %p17935;
	add.s32 	%r26190, %r26187, %r26189;
	ld.local.u32 	%r26191, [%rd15457+8];
	setp.gt.s32 	%p17936, %r26191, 0;
	selp.u32 	%r26192, 1, 0, %p17936;
	add.s32 	%r26193, %r26190, %r26192;
	ld.local.u32 	%r26194, [%rd15457+12];
	setp.gt.s32 	%p17937, %r26194, 0;
	selp.u32 	%r26195, 1, 0, %p17937;
	add.s32 	%r29844, %r26193, %r26195;
	add.s32 	%r29840, %r29840, 4;
$L__BB1_17512:
	setp.eq.s32 	%p17938, %r6794, 0;
	@%p17938 bra 	$L__BB1_17516;
	mul.wide.u32 	%rd15458, %r29840, 4;
	add.s64 	%rd2065, %rd23, %rd15458;
	ld.local.u32 	%r26196, [%rd2065];
	setp.gt.s32 	%p17939, %r26196, 0;
	selp.u32 	%r26197, 1, 0, %p17939;
	add.s32 	%r29844, %r29844, %r26197;
	setp.eq.s32 	%p17940, %r6794, 1;
	@%p17940 bra 	$L__BB1_17516;
	ld.local.u32 	%r26198, [%rd2065+4];
	setp.gt.s32 	%p17941, %r26198, 0;
	selp.u32 	%r26199, 1, 0, %p17941;
	add.s32 	%r29844, %r29844, %r26199;
	setp.eq.s32 	%p17942, %r6794, 2;
	@%p17942 bra 	$L__BB1_17516;
	ld.local.u32 	%r26200, [%rd2065+8];
	setp.gt.s32 	%p17943, %r26200, 0;
	selp.u32 	%r26201, 1, 0, %p17943;
	add.s32 	%r29844, %r29844, %r26201;
$L__BB1_17516:
	shr.u32 	%r26202, %r29844, 1;
	add.s32 	%r26203, %r26202, -1;
	cvt.rn.f64.s32 	%fd24696, %r26203;
	add.f64 	%fd24697, %fd8115, 0dC016CCCCCCCCCCCD;
	fma.rn.f64 	%fd24698, %fd24696, 0dBFE0A2B1704FF434, %fd24697;
	add.f64 	%fd24699, %fd7886, %fd24698;
	add.f64 	%fd24700, %fd8114, 0d4069000000000000;
	div.rn.f64 	%fd24701, %fd24700, %fd24699;
	add.f64 	%fd24702, %fd24701, 0dC071126666666666;
	fma.rn.f64 	%fd28018, %fd24702, 0d4059000000000000, 0d3FE0000000000000;
$L__BB1_17517:
	cvt.rzi.s32.f64 	%r26204, %fd28018;
	cvt.rn.f64.s32 	%fd24703, %r26204;
	div.rn.f64 	%fd28019, %fd24703, 0d4059000000000000;
$L__BB1_17518:
	ld.param.f32 	%f849, [_Z16candidate_primerPcPiS0_S0_PfS1_S1_iffiiPdS_S0__param_9];
	add.f32 	%f785, %f849, 0fC1200000;
	cvt.f64.f32 	%fd24704, %f785;
	setp.leu.f64 	%p17944, %fd28019, %fd24704;
	selp.u32 	%r29789, 1, 0, %p17944;
$L__BB1_17519:
	ld.param.u32 	%r26892, [_Z16candidate_primerPcPiS0_S0_PfS1_S1_iffiiPdS_S0__param_11];
	setp.eq.s32 	%p17945, %r26892, 0;
	setp.eq.s32 	%p17946, %r29789, 0;
	or.pred  	%p17947, %p17945, %p17946;
	@%p17947 bra 	$L__BB1_17521;
	ld.param.u64 	%rd15926, [_Z16candidate_primerPcPiS0_S0_PfS1_S1_iffiiPdS_S0__param_14];
	ld.param.u64 	%rd15910, [_Z16candidate_primerPcPiS0_S0_PfS1_S1_iffiiPdS_S0__param_13];
	ld.param.u64 	%rd15894, [_Z16candidate_primerPcPiS0_S0_PfS1_S1_iffiiPdS_S0__param_12];
	ld.param.f32 	%f850, [_Z16candidate_primerPcPiS0_S0_PfS1_S1_iffiiPdS_S0__param_9];
	add.u64 	%rd15459, %SP, 10284;
	{ // callseq 15, 0
	.param .b64 param0;
	st.param.b64 	[param0], %rd15459;
	.param .b64 param1;
	st.param.b64 	[param1], %rd15459;
	.param .b32 param2;
	st.param.b32 	[param2], 4;
	.param .b64 param3;
	st.param.b64 	[param3], %rd15894;
	.param .b64 param4;
	st.param.b64 	[param4], %rd15910;
	.param .b64 param5;
	st.param.b64 	[param5], %rd15926;
	.param .b64 retval0;
	call.uni (retval0), 
	_Z4thalPcS_iPdS_Pi, 
	(
	param0, 
	param1, 
	param2, 
	param3, 
	param4, 
	param5
	);
	ld.param.f64 	%fd24705, [retval0];
	} // callseq 15
	add.f32 	%f786, %f850, 0fC1200000;
	cvt.f64.f32 	%fd24707, %f786;
	setp.leu.f64 	%p17948, %fd24705, %fd24707;
	selp.u32 	%r29789, 1, 0, %p17948;
$L__BB1_17521:
	setp.eq.s32 	%p17949, %r29789, 0;
	@%p17949 bra 	$L__BB1_2311;
	ld.param.u64 	%rd15845, [_Z16candidate_primerPcPiS0_S0_PfS1_S1_iffiiPdS_S0__param_3];
	cvta.to.global.u64 	%rd15460, %rd15845;
	shl.b32 	%r26206, %r26893, 3;
	mul.wide.s32 	%rd15461, %r26206, 4;
	add.s64 	%rd15462, %rd15460, %rd15461;
	mov.b32 	%r26207, 1;
	st.global.u32 	[%rd15462+28], %r26207;
	bra.uni 	$L__BB1_2311;
$L__BB1_17523:
	mov.pred 	%p18231, -1;
	min.s32 	%r26208, %r29854, %r29855;
	setp.lt.s32 	%p17951, %r26208, 2;
	@%p17951 bra 	$L__BB1_17526;
	cvt.u64.u32 	%rd15463, %r6750;
	add.s64 	%rd15464, %rd24, %rd15463;
	cvt.u64.u32 	%rd15465, %r6752;
	add.s64 	%rd15466, %rd25, %rd15465;
	cvt.u64.u32 	%rd15467, %r29854;
	add.s64 	%rd15468, %rd25, %rd15467;
	ld.local.s8 	%r26209, [%rd15468];
	ld.local.u8 	%r26210, [%rd15464];
	prmt.b32 	%r26212, %r25995, %r26210, 0x3340U;
	ld.local.u8 	%r26213, [%rd15466];
	prmt.b32 	%r26214, %r26213, 0, 0x3340U;
	prmt.b32 	%r26215, %r26212, %r26214, 0x5410U;
	mov.b32 	%r26216, 359705;
	dp4a.s32.u32 	%r26217, %r26215, %r26216, %r26209;
	mul.wide.s32 	%rd15469, %r26217, 8;
	add.s64 	%rd15470, %rd1, %rd15469;
	ld.global.f64 	%fd24708, [%rd15470];
	sub.s32 	%r26218, %r6751, %r6673;
	add.s32 	%r6808, %r29854, -2;
	add.s32 	%r26219, %r6808, %r26218;
	mul.wide.s32 	%rd15471, %r26219, 8;
	add.s64 	%rd15472, %rd21, %rd15471;
	ld.local.f64 	%fd24709, [%rd15472];
	add.f64 	%fd24710, %fd24708, %fd24709;
	abs.f64 	%fd24711, %fd24710;
	max.f64 	%fd24713, %fd8113, %fd24711;
	setp.gt.f64 	%p17953, %fd24713, 0d41CDCD64FF800000;
	sub.f64 	%fd24714, %fd8112, %fd24710;
	abs.f64 	%fd24715, %fd24714;
	setp.geu.f64 	%p17954, %fd24715, 0d3EE4F8B588E368F1;
	or.pred  	%p17955, %p17953, %p17954;
	@%p17955 bra 	$L__BB1_17526;
	add.s32 	%r26220, %r29855, -2;
	mul.wide.u32 	%rd15473, %r26220, 4;
	add.s64 	%rd15474, %rd22, %rd15473;
	st.local.u32 	[%rd15474], %r6752;
	mul.wide.u32 	%rd15475, %r6808, 4;
	add.s64 	%rd15476, %rd23, %rd15475;
	st.local.u32 	[%rd15476], %r6750;
	mov.pred 	%p18231, 0;
	mov.u32 	%r29854, %r6752;
	mov.u32 	%r29855, %r6750;
$L__BB1_17526:
	not.pred 	%p17957, %p18231;
	@%p17957 bra 	$L__BB1_17545;
	mov.b32 	%r29851, 3;
$L__BB1_17528:
	mov.u32 	%r6813, %r29851;
	add.s32 	%r6814, %r29855, -1;
	sub.s32 	%r26222, %r29854, %r6813;
	add.s32 	%r26223, %r26222, 1;
	setp.gt.u32 	%p17959, %r26222, 2147483646;
	abs.s32 	%r26224, %r26222;
	selp.b32 	%r6815, %r26224, 0, %p17959;
	sub.s32 	%r29853, %r6814, %r6815;
	selp.b32 	%r29852, 1, %r26223, %p17959;
	setp.lt.s32 	%p17960, %r29853, 1;
	setp.ge.s32 	%p17961, %r29852, %r29854;
	mov.pred 	%p18232, -1;
	or.pred  	%p17962, %p17960, %p17961;
	@%p17962 bra 	$L__BB1_17544;
	add.s32 	%r26226, %r29854, -1;
	cvt.s64.s32 	%rd15477, %r29855;
	add.s64 	%rd2066, %rd24, %rd15477;
	mad.lo.s32 	%r26227, %r6814, %r6673, %r26226;
	mul.wide.s32 	%rd15478, %r26227, 8;
	add.s64 	%rd15479, %rd21, %rd15478;
	ld.local.f64 	%fd8120, [%rd15479];
	abs.f64 	%fd8121, %fd8120;
	add.s32 	%r26228, %r26226, %r6815;
	sub.s32 	%r26229, %r26228, %r29852;
	mul.wide.s32 	%rd15480, %r26229, 8;
	add.s64 	%rd2067, %rd1, %rd15480;
$L__BB1_17530:
	cvt.s64.s32 	%rd15481, %r29854;
	add.s64 	%rd2068, %rd25, %rd15481;
	not.b32 	%r26230, %r29853;
	add.s32 	%r6820, %r29855, %r26230;
	not.b32 	%r26231, %r29852;
	add.s32 	%r6821, %r29854, %r26231;
	setp.eq.s32 	%p17963, %r6820, 0;
	setp.gt.s32 	%p17964, %r6821, 0;
	and.pred  	%p17965, %p17963, %p17964;
	@%p17965 bra 	$L__BB1_17535;
	setp.eq.s32 	%p17966, %r6821, 0;
	setp.gt.s32 	%p17967, %r6820, 0;
	and.pred  	%p17968, %p17967, %p17966;
	@%p17968 bra 	$L__BB1_17535;
	setp.eq.s32 	%p17969, %r6820, 1;
	setp.eq.s32 	%p17970, %r6821, 1;
	and.pred  	%p17971, %p17969, %p17970;
	@%p17971 bra 	$L__BB1_17534;
	ld.global.f64 	%fd24717, [%rd2067+24952];
	cvt.u64.u32 	%rd15482, %r29853;
	add.s64 	%rd15483, %rd24, %rd15482;
	cvt.s64.s32 	%rd15484, %r29852;
	add.s64 	%rd15485, %rd25, %rd15484;
	ld.local.s8 	%r26232, [%rd15485+1];
	ld.local.u8 	%r26233, [%rd15483+1];
	ld.local.u8 	%r26234, [%rd15483];
	prmt.b32 	%r26235, %r26234, %r26233, 0x3340U;
	ld.local.u8 	%r26236, [%rd15485];
	prmt.b32 	%r26237, %r26236, 0, 0x3340U;
	prmt.b32 	%r26238, %r26235, %r26237, 0x5410U;
	mov.b32 	%r26239, 334205;
	dp4a.s32.u32 	%r26240, %r26238, %r26239, %r26232;
	mul.wide.s32 	%rd15486, %r26240, 8;
	add.s64 	%rd15487, %rd1, %rd15486;
	ld.global.f64 	%fd24718, [%rd15487+30440];
	add.f64 	%fd24719, %fd24717, %fd24718;
	cvt.s64.s32 	%rd15488, %r29854;
	add.s64 	%rd15489, %rd25, %rd15488;
	ld.local.s8 	%r26241, [%rd2066+-1];
	ld.local.u8 	%r26242, [%rd15489];
	ld.local.u8 	%r26243, [%rd15489+-1];
	prmt.b32 	%r26244, %r26243, %r26242, 0x3340U;
	ld.local.u8 	%r26245, [%rd2066];
	prmt.b32 	%r26246, %r26245, 0, 0x3340U;
	prmt.b32 	%r26247, %r26244, %r26246, 0x5410U;
	mov.b32 	%r26248, 359705;
	dp4a.s32.u32 	%r26249, %r26247, %r26248, %r26241;
	mul.wide.s32 	%rd15490, %r26249, 8;
	add.s64 	%rd15491, %rd1, %rd15490;
	ld.global.f64 	%fd24720, [%rd15491+30440];
	add.f64 	%fd24721, %fd24719, %fd24720;
	add.s32 	%r26250, %r29853, -1;
	mad.lo.s32 	%r26251, %r26250, %r6673, %r29852;
	add.s32 	%r26252, %r26251, -1;
	mul.wide.s32 	%rd15492, %r26252, 8;
	add.s64 	%rd15493, %rd20, %rd15492;
	ld.local.f64 	%fd24722, [%rd15493];
	add.f64 	%fd24723, %fd24721, %fd24722;
	ld.global.f64 	%fd24724, [%rd2067+24232];
	ld.global.f64 	%fd24725, [%rd15487+25440];
	add.f64 	%fd24726, %fd24724, %fd24725;
	ld.global.f64 	%fd24727, [%rd15491+25440];
	add.f64 	%fd24728, %fd24726, %fd24727;
	sub.s32 	%r26253, %r6820, %r6821;
	abs.s32 	%r26254, %r26253;
	cvt.rn.f64.s32 	%fd24729, %r26254;
	fma.rn.f64 	%fd24730, %fd24729, 0dBFEEF3E864B31D04, %fd24728;
	add.s64 	%rd15494, %rd21, %rd15492;
	ld.local.f64 	%fd24731, [%rd15494];
	add.f64 	%fd24732, %fd24731, %fd24730;
	abs.f64 	%fd24733, %fd24723;
	setp.gt.f64 	%p17972, %fd24733, 0d41CDCD64FF800000;
	selp.f64 	%fd28023, 0dBFF0000000000000, %fd24732, %p17972;
	selp.f64 	%fd28022, 0d7FF0000000000000, %fd24723, %p17972;
	bra.uni 	$L__BB1_17540;
$L__BB1_17534:
	cvt.u64.u32 	%rd15495, %r29853;
	add.s64 	%rd15496, %rd24, %rd15495;
	cvt.s64.s32 	%rd15497, %r29852;
	add.s64 	%rd15498, %rd25, %rd15497;
	ld.local.s8 	%r26255, [%rd15498+1];
	ld.local.u8 	%r26256, [%rd15496+1];
	ld.local.u8 	%r26257, [%rd15496];
	prmt.b32 	%r26258, %r26257, %r26256, 0x3340U;
	ld.local.u8 	%r26259, [%rd15498];
	prmt.b32 	%r26260, %r26259, 0, 0x3340U;
	prmt.b32 	%r26261, %r26258, %r26260, 0x5410U;
	mov.b32 	%r26262, 334205;
	dp4a.s32.u32 	%r26263, %r26261, %r26262, %r26255;
	mul.wide.s32 	%rd15499, %r26263, 8;
	add.s64 	%rd15500, %rd1, %rd15499;
	ld.global.f64 	%fd24734, [%rd15500+10000];
	ld.local.s8 	%r26264, [%rd2066+-1];
	ld.local.u8 	%r26265, [%rd2068];
	ld.local.u8 	%r26266, [%rd2068+-1];
	prmt.b32 	%r26267, %r26266, %r26265, 0x3340U;
	ld.local.u8 	%r26268, [%rd2066];
	prmt.b32 	%r26269, %r26268, 0, 0x3340U;
	prmt.b32 	%r26270, %r26267, %r26269, 0x5410U;
	mov.b32 	%r26271, 359705;
	dp4a.s32.u32 	%r26272, %r26270, %r26271, %r26264;
	mul.wide.s32 	%rd15501, %r26272, 8;
	add.s64 	%rd15502, %rd1, %rd15501;
	ld.global.f64 	%fd24735, [%rd15502+10000];
	add.f64 	%fd24736, %fd24734, %fd24735;
	add.s32 	%r26273, %r29853, -1;
	mad.lo.s32 	%r26274, %r26273, %r6673, %r29852;
	add.s32 	%r26275, %r26274, -1;
	mul.wide.s32 	%rd15503, %r26275, 8;
	add.s64 	%rd15504, %rd21, %rd15503;
	ld.local.f64 	%fd24737, [%rd15504];
	add.f64 	%fd24738, %fd24736, %fd24737;
	ld.global.f64 	%fd24739, [%rd15500+15000];
	ld.global.f64 	%fd24740, [%rd15502+15000];
	add.f64 	%fd24741, %fd24739, %fd24740;
	add.s64 	%rd15505, %rd20, %rd15503;
	ld.local.f64 	%fd24742, [%rd15505];
	add.f64 	%fd24743, %fd24741, %fd24742;
	abs.f64 	%fd24744, %fd24743;
	setp.gt.f64 	%p17973, %fd24744, 0d41CDCD64FF800000;
	selp.f64 	%fd24745, 0dBFF0000000000000, %fd24738, %p17973;
	selp.f64 	%fd24746, 0d7FF0000000000000, %fd24743, %p17973;
	add.f64 	%fd24747, %fd24746, 0d4069000000000000;
	add.f64 	%fd24748, %fd24745, 0dC016CCCCCCCCCCCD;
	add.f64 	%fd24749, %fd7886, %fd24748;
	div.rn.f64 	%fd24750, %fd24747, %fd24749;
	add.s32 	%r26276, %r29855, -1;
	mad.lo.s32 	%r26277, %r26276, %r6673, %r29854;
	add.s32 	%r26278, %r26277, -1;
	mul.wide.s32 	%rd15506, %r26278, 8;
	add.s64 	%rd15507, %rd20, %rd15506;
	ld.local.f64 	%fd24751, [%rd15507];
	add.f64 	%fd24752, %fd24751, 0d4069000000000000;
	add.f64 	%fd24753, %fd8120, 0dC016CCCCCCCCCCCD;
	add.f64 	%fd24754, %fd7886, %fd24753;
	div.rn.f64 	%fd24755, %fd24752, %fd24754;
	setp.ltu.f64 	%p17974, %fd24750, %fd24755;
	selp.f64 	%fd28022, 0d7FF0000000000000, %fd24746, %p17974;
	selp.f64 	%fd28023, 0dBFF0000000000000, %fd24745, %p17974;
	bra.uni 	$L__BB1_17540;
$L__BB1_17535:
	setp.eq.s32 	%p17975, %r6821, 1;
	setp.eq.s32 	%p17976, %r6820, 1;
	or.pred  	%p17977, %p17976, %p17975;
	@%p17977 bra 	$L__BB1_17537;
	ld.global.f64 	%fd24756, [%rd2067+25192];
	cvt.u64.u32 	%rd15508, %r29853;
	add.s64 	%rd15509, %rd24, %rd15508;
	ld.local.s8 	%r26279, [%rd15509];
	mul.wide.s32 	%rd15510, %r26279, 5;
	cvt.s64.s32 	%rd15511, %r29852;
	add.s64 	%rd15512, %rd25, %rd15511;
	ld.local.s8 	%rd15513, [%rd15512];
	add.s64 	%rd15514, %rd15510, %rd15513;
	shl.b64 	%rd15515, %rd15514, 3;
	add.s64 	%rd15516, %rd1, %rd15515;
	ld.global.f64 	%fd24757, [%rd15516+45640];
	add.f64 	%fd24758, %fd24756, %fd24757;
	ld.local.s8 	%r26280, [%rd2066];
	mul.wide.s32 	%rd15517, %r26280, 5;
	ld.local.s8 	%rd15518, [%rd2068];
	add.s64 	%rd15519, %rd15517, %rd15518;
	shl.b64 	%rd15520, %rd15519, 3;
	add.s64 	%rd15521, %rd1, %rd15520;
	ld.global.f64 	%fd24759, [%rd15521+45640];
	add.f64 	%fd24760, %fd24758, %fd24759;
	add.s32 	%r26281, %r29853, -1;
	mad.lo.s32 	%r26282, %r26281, %r6673, %r29852;
	add.s32 	%r26283, %r26282, -1;
	mul.wide.s32 	%rd15522, %r26283, 8;
	add.s64 	%rd15523, %rd20, %rd15522;
	ld.local.f64 	%fd24761, [%rd15523];
	add.f64 	%fd24762, %fd24760, %fd24761;
	ld.global.f64 	%fd24763, [%rd2067+24472];
	ld.global.f64 	%fd24764, [%rd15516+45440];
	add.f64 	%fd24765, %fd24763, %fd24764;
	ld.global.f64 	%fd24766, [%rd15521+45440];
	add.f64 	%fd24767, %fd24765, %fd24766;
	add.s64 	%rd15524, %rd21, %rd15522;
	ld.local.f64 	%fd24768, [%rd15524];
	add.f64 	%fd24769, %fd24767, %fd24768;
	abs.f64 	%fd24770, %fd24762;
	setp.gt.f64 	%p17978, %fd24770, 0d41CDCD64FF800000;
	selp.f64 	%fd28023, 0dBFF0000000000000, %fd24769, %p17978;
	selp.f64 	%fd28022, 0d7FF0000000000000, %fd24762, %p17978;
	bra.uni 	$L__BB1_17540;
$L__BB1_17537:
	setp.eq.s32 	%p17979, %r6820, 1;
	setp.eq.s32 	%p17980, %r6821, 1;
	setp.eq.s32 	%p17981, %r6820, 0;
	and.pred  	%p17982, %p17981, %p17980;
	setp.eq.s32 	%p17983, %r6821, 0;
	and.pred  	%p17984, %p17979, %p17983;
	or.pred  	%p17985, %p17982, %p17984;
	mov.f64 	%fd28021, 0d0000000000000000;
	mov.f64 	%fd28020, 0dC0A9300000000000;
	not.pred 	%p17986, %p17985;
	@%p17986 bra 	$L__BB1_17539;
	sub.s32 	%r26284, %r29854, %r6813;
	setp.gt.u32 	%p17987, %r26284, 2147483646;
	abs.s32 	%r26285, %r26284;
	selp.b32 	%r26286, %r26285, 0, %p17987;
	add.s32 	%r26287, %r29854, %r26286;
	add.s32 	%r26288, %r26284, 1;
	selp.b32 	%r26289, 1, %r26288, %p17987;
	not.b32 	%r26290, %r26289;
	add.s32 	%r26291, %r26290, %r26287;
	mul.wide.u32 	%rd15525, %r26291, 8;
	add.s64 	%rd15526, %rd1, %rd15525;
	ld.global.f64 	%fd24773, [%rd15526+25192];
	cvt.u64.u32 	%rd15527, %r29853;
	add.s64 	%rd15528, %rd24, %rd15527;
	cvt.s64.s32 	%rd15529, %r29852;
	add.s64 	%rd15530, %rd25, %rd15529;
	ld.local.s8 	%r26292, [%rd2068];
	ld.local.u8 	%r26293, [%rd15528];
	ld.local.u8 	%r26294, [%rd2066];
	prmt.b32 	%r26295, %r26293, %r26294, 0x3340U;
	ld.local.u8 	%r26296, [%rd15530];
	prmt.b32 	%r26297, %r26296, 0, 0x3340U;
	prmt.b32 	%r26298, %r26295, %r26297, 0x5410U;
	mov.b32 	%r26299, 334205;
	dp4a.s32.u32 	%r26300, %r26298, %r26299, %r26292;
	mul.wide.s32 	%rd15531, %r26300, 8;
	add.s64 	%rd15532, %rd1, %rd15531;
	ld.global.f64 	%fd24774, [%rd15532+5000];
	add.f64 	%fd28021, %fd24773, %fd24774;
	ld.global.f64 	%fd24775, [%rd15526+24472];
	ld.global.f64 	%fd24776, [%rd15532];
	add.f64 	%fd28020, %fd24775, %fd24776;
$L__BB1_17539:
	add.s32 	%r26301, %r29853, -1;
	mad.lo.s32 	%r26302, %r26301, %r6673, %r29852;
	add.s32 	%r26303, %r26302, -1;
	mul.wide.s32 	%rd15533, %r26303, 8;
	add.s64 	%rd15534, %rd20, %rd15533;
	ld.local.f64 	%fd24777, [%rd15534];
	add.f64 	%fd24778, %fd28021, %fd24777;
	add.s64 	%rd15535, %rd21, %rd15533;
	ld.local.f64 	%fd24779, [%rd15535];
	add.f64 	%fd24780, %fd28020, %fd24779;
	abs.f64 	%fd24781, %fd24778;
	setp.gt.f64 	%p17988, %fd24781, 0d41CDCD64FF800000;
	selp.f64 	%fd28023, 0dBFF0000000000000, %fd24780, %p17988;
	selp.f64 	%fd28022, 0d7FF0000000000000, %fd24778, %p17988;
$L__BB1_17540:
	abs.f64 	%fd24782, %fd28023;
	max.f64 	%fd24784, %fd8121, %fd24782;
	setp.gt.f64 	%p17989, %fd24784, 0d41CDCD64FF800000;
	sub.f64 	%fd24785, %fd8120, %fd28023;
	abs.f64 	%fd24786, %fd24785;
	setp.geu.f64 	%p17990, %fd24786, 0d3EE4F8B588E368F1;
	or.pred  	%p17991, %p17989, %p17990;
	@%p17991 bra 	$L__BB1_17543;
	add.s32 	%r26304, %r29855, -1;
	mad.lo.s32 	%r26305, %r26304, %r6673, %r29854;
	add.s32 	%r26306, %r26305, -1;
	mul.wide.s32 	%rd15536, %r26306, 8;
	add.s64 	%rd15537, %rd20, %rd15536;
	ld.local.f64 	%fd24788, [%rd15537];
	abs.f64 	%fd24789, %fd24788;
	abs.f64 	%fd24790, %fd28022;
	max.f64 	%fd24792, %fd24789, %fd24790;
	setp.gt.f64 	%p17992, %fd24792, 0d41CDCD64FF800000;
	sub.f64 	%fd24793, %fd24788, %fd28022;
	abs.f64 	%fd24794, %fd24793;
	setp.geu.f64 	%p17993, %fd24794, 0d3EE4F8B588E368F1;
	or.pred  	%p17994, %p17992, %p17993;
	@%p17994 bra 	$L__BB1_17543;
	add.s32 	%r26307, %r29853, -1;
	mul.wide.u32 	%rd15538, %r26307, 4;
	add.s64 	%rd15539, %rd22, %rd15538;
	st.local.u32 	[%rd15539], %r29852;
	mul.wide.s32 	%rd15540, %r29852, 4;
	add.s64 	%rd15541, %rd23, %rd15540;
	st.local.u32 	[%rd15541+-4], %r29853;
	mov.pred 	%p18232, 0;
	mov.u32 	%r29854, %r29852;
	mov.u32 	%r29855, %r29853;
	bra.uni 	$L__BB1_17544;
$L__BB1_17543:
	add.s32 	%r6822, %r29853, -1;
	add.s32 	%r29852, %r29852, 1;
	setp.gt.s32 	%p17997, %r29853, 1;
	setp.lt.s32 	%p17998, %r29852, %r29854;
	and.pred  	%p17999, %p17997, %p17998;
	mov.u32 	%r29853, %r6822;
	@%p17999 bra 	$L__BB1_17530;
$L__BB1_17544:
	add.s32 	%r29851, %r6813, 1;
	setp.lt.u32 	%p18000, %r6813, 32;
	and.pred  	%p18001, %p18232, %p18000;
	@%p18001 bra 	$L__BB1_17528;
$L__BB1_17545:
	cvt.s64.s32 	%rd15542, %r29854;
	add.s64 	%rd15543, %rd25, %rd15542;
	ld.local.u8 	%rs7112, [%rd15543];
	bra.uni 	$L__BB1_17472;
$L__BB1_17546:
	mov.pred 	%p18233, -1;
	min.s32 	%r26308, %r29865, %r29866;
	setp.lt.s32 	%p18003, %r26308, 2;
	@%p18003 bra 	$L__BB1_17549;
	cvt.u64.u32 	%rd15544, %r6605;
	add.s64 	%rd15545, %rd18, %rd15544;
	cvt.u64.u32 	%rd15546, %r29866;
	add.s64 	%rd15547, %rd18, %rd15546;
	cvt.u64.u32 	%rd15548, %r6607;
	add.s64 	%rd15549, %rd19, %rd15548;
	cvt.u64.u32 	%rd15550, %r29865;
	add.s64 	%rd15551, %rd19, %rd15550;
	ld.local.s8 	%r26309, [%rd15551];
	ld.local.u8 	%r26310, [%rd15545];
	ld.local.u8 	%r26311, [%rd15547];
	prmt.b32 	%r26312, %r26311, %r26310, 0x3340U;
	ld.local.u8 	%r26313, [%rd15549];
	prmt.b32 	%r26314, %r26313, 0, 0x3340U;
	prmt.b32 	%r26315, %r26312, %r26314, 0x5410U;
	mov.b32 	%r26316, 359705;
	dp4a.s32.u32 	%r26317, %r26315, %r26316, %r26309;
	mul.wide.s32 	%rd15552, %r26317, 8;
	add.s64 	%rd15553, %rd1, %rd15552;
	ld.global.f64 	%fd24796, [%rd15553];
	sub.s32 	%r26318, %r6606, %r6518;
	add.s32 	%r6829, %r29865, -2;
	add.s32 	%r26319, %r6829, %r26318;
	mul.wide.s32 	%rd15554, %r26319, 8;
	add.s64 	%rd15555, %rd15, %rd15554;
	ld.local.f64 	%fd24797, [%rd15555];
	add.f64 	%fd24798, %fd24796, %fd24797;
	abs.f64 	%fd24799, %fd24798;
	max.f64 	%fd24801, %fd7876, %fd24799;
	setp.gt.f64 	%p18005, %fd24801, 0d41CDCD64FF800000;
	sub.f64 	%fd24802, %fd7875, %fd24798;
	abs.f64 	%fd24803, %fd24802;
	setp.geu.f64 	%p18006, %fd24803, 0d3EE4F8B588E368F1;
	or.pred  	%p18007, %p18005, %p18006;
	@%p18007 bra 	$L__BB1_17549;
	add.s32 	%r26320, %r29866, -2;
	mul.wide.u32 	%rd15556, %r26320, 4;
	add.s64 	%rd15557, %rd16, %rd15556;
	st.local.u32 	[%rd15557], %r6607;
	mul.wide.u32 	%rd15558, %r6829, 4;
	add.s64 	%rd15559, %rd17, %rd15558;
	st.local.u32 	[%rd15559], %r6605;
	mov.pred 	%p18233, 0;
	mov.u32 	%r29865, %r6607;
	mov.u32 	%r29866, %r6605;
$L__BB1_17549:
	not.pred 	%p18009, %p18233;
	@%p18009 bra 	$L__BB1_17568;
	mov.b32 	%r29862, 3;
$L__BB1_17551:
	mov.u32 	%r6834, %r29862;
	add.s32 	%r6835, %r29866, -1;
	sub.s32 	%r26322, %r29865, %r6834;
	add.s32 	%r26323, %r26322, 1;
	setp.gt.u32 	%p18011, %r26322, 2147483646;
	abs.s32 	%r26324, %r26322;
	selp.b32 	%r6836, %r26324, 0, %p18011;
	sub.s32 	%r29864, %r6835, %r6836;
	selp.b32 	%r29863, 1, %r26323, %p18011;
	setp.lt.s32 	%p18012, %r29864, 1;
	setp.ge.s32 	%p18013, %r29863, %r29865;
	mov.pred 	%p18234, -1;
	or.pred  	%p18014, %p18012, %p18013;
	@%p18014 bra 	$L__BB1_17567;
	add.s32 	%r26326, %r29865, -1;
	mad.lo.s32 	%r26327, %r6835, %r6518, %r26326;
	mul.wide.s32 	%rd15560, %r26327, 8;
	add.s64 	%rd15561, %rd15, %rd15560;
	ld.local.f64 	%fd8136, [%rd15561];
	abs.f64 	%fd8137, %fd8136;
	add.s32 	%r26328, %r26326, %r6836;
	sub.s32 	%r26329, %r26328, %r29863;
	mul.wide.s32 	%rd15562, %r26329, 8;
	add.s64 	%rd2069, %rd1, %rd15562;
$L__BB1_17553:
	cvt.s64.s32 	%rd15563, %r29865;
	add.s64 	%rd2070, %rd19, %rd15563;
	not.b32 	%r26330, %r29864;
	add.s32 	%r6841, %r29866, %r26330;
	not.b32 	%r26331, %r29863;
	add.s32 	%r6842, %r29865, %r26331;
	setp.eq.s32 	%p18015, %r6841, 0;
	setp.gt.s32 	%p18016, %r6842, 0;
	and.pred  	%p18017, %p18015, %p18016;
	@%p18017 bra 	$L__BB1_17558;
	setp.eq.s32 	%p18018, %r6842, 0;
	setp.gt.s32 	%p18019, %r6841, 0;
	and.pred  	%p18020, %p18019, %p18018;
	@%p18020 bra 	$L__BB1_17558;
	setp.eq.s32 	%p18021, %r6841, 1;
	setp.eq.s32 	%p18022, %r6842, 1;
	and.pred  	%p18023, %p18021, %p18022;
	@%p18023 bra 	$L__BB1_17557;
	ld.global.f64 	%fd24805, [%rd2069+24952];
	cvt.u64.u32 	%rd15564, %r29864;
	add.s64 	%rd15565, %rd18, %rd15564;
	cvt.s64.s32 	%rd15566, %r29863;
	add.s64 	%rd15567, %rd19, %rd15566;
	ld.local.s8 	%r26332, [%rd15567+1];
	ld.local.u8 	%r26333, [%rd15565+1];
	ld.local.u8 	%r26334, [%rd15565];
	prmt.b32 	%r26335, %r26334, %r26333, 0x3340U;
	ld.local.u8 	%r26336, [%rd15567];
	prmt.b32 	%r26337, %r26336, 0, 0x3340U;
	prmt.b32 	%r26338, %r26335, %r26337, 0x5410U;
	mov.b32 	%r26339, 334205;
	dp4a.s32.u32 	%r26340, %r26338, %r26339, %r26332;
	mul.wide.s32 	%rd15568, %r26340, 8;
	add.s64 	%rd15569, %rd1, %rd15568;
	ld.global.f64 	%fd24806, [%rd15569+30440];
	add.f64 	%fd24807, %fd24805, %fd24806;
	cvt.s64.s32 	%rd15570, %r29865;
	add.s64 	%rd15571, %rd19, %rd15570;
	cvt.s64.s32 	%rd15572, %r29866;
	add.s64 	%rd15573, %rd18, %rd15572;
	ld.local.s8 	%r26341, [%rd15573+-1];
	ld.local.u8 	%r26342, [%rd15571];
	ld.local.u8 	%r26343, [%rd15571+-1];
	prmt.b32 	%r26344, %r26343, %r26342, 0x3340U;
	ld.local.u8 	%r26345, [%rd15573];
	prmt.b32 	%r26346, %r26345, 0, 0x3340U;
	prmt.b32 	%r26347, %r26344, %r26346, 0x5410U;
	mov.b32 	%r26348, 359705;
	dp4a.s32.u32 	%r26349, %r26347, %r26348, %r26341;
	mul.wide.s32 	%rd15574, %r26349, 8;
	add.s64 	%rd15575, %rd1, %rd15574;
	ld.global.f64 	%fd24808, [%rd15575+30440];
	add.f64 	%fd24809, %fd24807, %fd24808;
	add.s32 	%r26350, %r29864, -1;
	mad.lo.s32 	%r26351, %r26350, %r6518, %r29863;
	add.s32 	%r26352, %r26351, -1;
	mul.wide.s32 	%rd15576, %r26352, 8;
	add.s64 	%rd15577, %rd14, %rd15576;
	ld.local.f64 	%fd24810, [%rd15577];
	add.f64 	%fd24811, %fd24809, %fd24810;
	ld.global.f64 	%fd24812, [%rd2069+24232];
	ld.global.f64 	%fd24813, [%rd15569+25440];
	add.f64 	%fd24814, %fd24812, %fd24813;
	ld.global.f64 	%fd24815, [%rd15575+25440];
	add.f64 	%fd24816, %fd24814, %fd24815;
	sub.s32 	%r26353, %r6841, %r6842;
	abs.s32 	%r26354, %r26353;
	cvt.rn.f64.s32 	%fd24817, %r26354;
	fma.rn.f64 	%fd24818, %fd24817, 0dBFEEF3E864B31D04, %fd24816;
	add.s64 	%rd15578, %rd15, %rd15576;
	ld.local.f64 	%fd24819, [%rd15578];
	add.f64 	%fd24820, %fd24819, %fd24818;
	abs.f64 	%fd24821, %fd24811;
	setp.gt.f64 	%p18024, %fd24821, 0d41CDCD64FF800000;
	selp.f64 	%fd28027, 0dBFF0000000000000, %fd24820, %p18024;
	selp.f64 	%fd28026, 0d7FF0000000000000, %fd24811, %p18024;
	bra.uni 	$L__BB1_17563;
$L__BB1_17557:
	cvt.u64.u32 	%rd15579, %r29864;
	add.s64 	%rd15580, %rd18, %rd15579;
	cvt.s64.s32 	%rd15581, %r29863;
	add.s64 	%rd15582, %rd19, %rd15581;
	ld.local.s8 	%r26355, [%rd15582+1];
	ld.local.u8 	%r26356, [%rd15580+1];
	ld.local.u8 	%r26357, [%rd15580];
	prmt.b32 	%r26358, %r26357, %r26356, 0x3340U;
	ld.local.u8 	%r26359, [%rd15582];
	prmt.b32 	%r26360, %r26359, 0, 0x3340U;
	prmt.b32 	%r26361, %r26358, %r26360, 0x5410U;
	mov.b32 	%r26362, 334205;
	dp4a.s32.u32 	%r26363, %r26361, %r26362, %r26355;
	mul.wide.s32 	%rd15583, %r26363, 8;
	add.s64 	%rd15584, %rd1, %rd15583;
	ld.global.f64 	%fd24822, [%rd15584+10000];
	cvt.s64.s32 	%rd15585, %r29866;
	add.s64 	%rd15586, %rd18, %rd15585;
	ld.local.s8 	%r26364, [%rd15586+-1];
	ld.local.u8 	%r26365, [%rd2070];
	ld.local.u8 	%r26366, [%rd2070+-1];
	prmt.b32 	%r26367, %r26366, %r26365, 0x3340U;
	ld.local.u8 	%r26368, [%rd15586];
	prmt.b32 	%r26369, %r26368, 0, 0x3340U;
	prmt.b32 	%r26370, %r26367, %r26369, 0x5410U;
	mov.b32 	%r26371, 359705;
	dp4a.s32.u32 	%r26372, %r26370, %r26371, %r26364;
	mul.wide.s32 	%rd15587, %r26372, 8;
	add.s64 	%rd15588, %rd1, %rd15587;
	ld.global.f64 	%fd24823, [%rd15588+10000];
	add.f64 	%fd24824, %fd24822, %fd24823;
	add.s32 	%r26373, %r29864, -1;
	mad.lo.s32 	%r26374, %r26373, %r6518, %r29863;
	add.s32 	%r26375, %r26374, -1;
	mul.wide.s32 	%rd15589, %r26375, 8;
	add.s64 	%rd15590, %rd15, %rd15589;
	ld.local.f64 	%fd24825, [%rd15590];
	add.f64 	%fd24826, %fd24824, %fd24825;
	ld.global.f64 	%fd24827, [%rd15584+15000];
	ld.global.f64 	%fd24828, [%rd15588+15000];
	add.f64 	%fd24829, %fd24827, %fd24828;
	add.s64 	%rd15591, %rd14, %rd15589;
	ld.local.f64 	%fd24830, [%rd15591];
	add.f64 	%fd24831, %fd24829, %fd24830;
	abs.f64 	%fd24832, %fd24831;
	setp.gt.f64 	%p18025, %fd24832, 0d41CDCD64FF800000;
	selp.f64 	%fd24833, 0dBFF0000000000000, %fd24826, %p18025;
	selp.f64 	%fd24834, 0d7FF0000000000000, %fd24831, %p18025;
	add.f64 	%fd24835, %fd24834, 0d4069000000000000;
	add.f64 	%fd24836, %fd24833, 0dC016CCCCCCCCCCCD;
	add.f64 	%fd24837, %fd7648, %fd24836;
	div.rn.f64 	%fd24838, %fd24835, %fd24837;
	add.s32 	%r26376, %r29866, -1;
	mad.lo.s32 	%r26377, %r26376, %r6518, %r29865;
	add.s32 	%r26378, %r26377, -1;
	mul.wide.s32 	%rd15592, %r26378, 8;
	add.s64 	%rd15593, %rd14, %rd15592;
	ld.local.f64 	%fd24839, [%rd15593];
	add.f64 	%fd24840, %fd24839, 0d4069000000000000;
	add.f64 	%fd24841, %fd8136, 0dC016CCCCCCCCCCCD;
	add.f64 	%fd24842, %fd7648, %fd24841;
	div.rn.f64 	%fd24843, %fd24840, %fd24842;
	setp.ltu.f64 	%p18026, %fd24838, %fd24843;
	selp.f64 	%fd28026, 0d7FF0000000000000, %fd24834, %p18026;
	selp.f64 	%fd28027, 0dBFF0000000000000, %fd24833, %p18026;
	bra.uni 	$L__BB1_17563;
$L__BB1_17558:
	setp.eq.s32 	%p18027, %r6842, 1;
	setp.eq.s32 	%p18028, %r6841, 1;
	or.pred  	%p18029, %p18028, %p18027;
	@%p18029 bra 	$L__BB1_17560;
	ld.global.f64 	%fd24844, [%rd2069+25192];
	cvt.u64.u32 	%rd15594, %r29864;
	add.s64 	%rd15595, %rd18, %rd15594;
	ld.local.s8 	%r26379, [%rd15595];
	mul.wide.s32 	%rd15596, %r26379, 5;
	cvt.s64.s32 	%rd15597, %r29863;
	add.s64 	%rd15598, %rd19, %rd15597;
	ld.local.s8 	%rd15599, [%rd15598];
	add.s64 	%rd15600, %rd15596, %rd15599;
	shl.b64 	%rd15601, %rd15600, 3;
	add.s64 	%rd15602, %rd1, %rd15601;
	ld.global.f64 	%fd24845, [%rd15602+45640];
	add.f64 	%fd24846, %fd24844, %fd24845;
	cvt.s64.s32 	%rd15603, %r29866;
	add.s64 	%rd15604, %rd18, %rd15603;
	ld.local.s8 	%r26380, [%rd15604];
	mul.wide.s32 	%rd15605, %r26380, 5;
	ld.local.s8 	%rd15606, [%rd2070];
	add.s64 	%rd15607, %rd15605, %rd15606;
	shl.b64 	%rd15608, %rd15607, 3;
	add.s64 	%rd15609, %rd1, %rd15608;
	ld.global.f64 	%fd24847, [%rd15609+45640];
	add.f64 	%fd24848, %fd24846, %fd24847;
	add.s32 	%r26381, %r29864, -1;
	mad.lo.s32 	%r26382, %r26381, %r6518, %r29863;
	add.s32 	%r26383, %r26382, -1;
	mul.wide.s32 	%rd15610, %r26383, 8;
	add.s64 	%rd15611, %rd14, %rd15610;
	ld.local.f64 	%fd24849, [%rd15611];
	add.f64 	%fd24850, %fd24848, %fd24849;
	ld.global.f64 	%fd24851, [%rd2069+24472];
	ld.global.f64 	%fd24852, [%rd15602+45440];
	add.f64 	%fd24853, %fd24851, %fd24852;
	ld.global.f64 	%fd24854, [%rd15609+45440];
	add.f64 	%fd24855, %fd24853, %fd24854;
	add.s64 	%rd15612, %rd15, %rd15610;
	ld.local.f64 	%fd24856, [%rd15612];
	add.f64 	%fd24857, %fd24855, %fd24856;
	abs.f64 	%fd24858, %fd24850;
	setp.gt.f64 	%p18030, %fd24858, 0d41CDCD64FF800000;
	selp.f64 	%fd28027, 0dBFF0000000000000, %fd24857, %p18030;
	selp.f64 	%fd28026, 0d7FF0000000000000, %fd24850, %p18030;
	bra.uni 	$L__BB1_17563;
$L__BB1_17560:
	setp.eq.s32 	%p18031, %r6841, 1;
	setp.eq.s32 	%p18032, %r6842, 1;
	setp.eq.s32 	%p18033, %r6841, 0;
	and.pred  	%p18034, %p18033, %p18032;
	setp.eq.s32 	%p18035, %r6842, 0;
	and.pred  	%p18036, %p18031, %p18035;
	or.pred  	%p18037, %p18034, %p18036;
	mov.f64 	%fd28025, 0d0000000000000000;
	mov.f64 	%fd28024, 0dC0A9300000000000;
	not.pred 	%p18038, %p18037;
	@%p18038 bra 	$L__BB1_17562;
	sub.s32 	%r26384, %r29865, %r6834;
	setp.gt.u32 	%p18039, %r26384, 2147483646;
	abs.s32 	%r26385, %r26384;
	selp.b32 	%r26386, %r26385, 0, %p18039;
	add.s32 	%r26387, %r29865, %r26386;
	add.s32 	%r26388, %r26384, 1;
	selp.b32 	%r26389, 1, %r26388, %p18039;
	not.b32 	%r26390, %r26389;
	add.s32 	%r26391, %r26390, %r26387;
	mul.wide.u32 	%rd15613, %r26391, 8;
	add.s64 	%rd15614, %rd1, %rd15613;
	ld.global.f64 	%fd24861, [%rd15614+25192];
	cvt.u64.u32 	%rd15615, %r29864;
	add.s64 	%rd15616, %rd18, %rd15615;
	cvt.s64.s32 	%rd15617, %r29866;
	add.s64 	%rd15618, %rd18, %rd15617;
	cvt.s64.s32 	%rd15619, %r29863;
	add.s64 	%rd15620, %rd19, %rd15619;
	ld.local.s8 	%r26392, [%rd2070];
	ld.local.u8 	%r26393, [%rd15618];
	ld.local.u8 	%r26394, [%rd15616];
	prmt.b32 	%r26395, %r26394, %r26393, 0x3340U;
	ld.local.u8 	%r26396, [%rd15620];
	prmt.b32 	%r26397, %r26396, 0, 0x3340U;
	prmt.b32 	%r26398, %r26395, %r26397, 0x5410U;
	mov.b32 	%r26399, 334205;
	dp4a.s32.u32 	%r26400, %r26398, %r26399, %r26392;
	mul.wide.s32 	%rd15621, %r26400, 8;
	add.s64 	%rd15622, %rd1, %rd15621;
	ld.global.f64 	%fd24862, [%rd15622+5000];
	add.f64 	%fd28025, %fd24861, %fd24862;
	ld.global.f64 	%fd24863, [%rd15614+24472];
	ld.global.f64 	%fd24864, [%rd15622];
	add.f64 	%fd28024, %fd24863, %fd24864;
$L__BB1_17562:
	add.s32 	%r26401, %r29864, -1;
	mad.lo.s32 	%r26402, %r26401, %r6518, %r29863;
	add.s32 	%r26403, %r26402, -1;
	mul.wide.s32 	%rd15623, %r26403, 8;
	add.s64 	%rd15624, %rd14, %rd15623;
	ld.local.f64 	%fd24865, [%rd15624];
	add.f64 	%fd24866, %fd28025, %fd24865;
	add.s64 	%rd15625, %rd15, %rd15623;
	ld.local.f64 	%fd24867, [%rd15625];
	add.f64 	%fd24868, %fd28024, %fd24867;
	abs.f64 	%fd24869, %fd24866;
	setp.gt.f64 	%p18040, %fd24869, 0d41CDCD64FF800000;
	selp.f64 	%fd28027, 0dBFF0000000000000, %fd24868, %p18040;
	selp.f64 	%fd28026, 0d7FF0000000000000, %fd24866, %p18040;
$L__BB1_17563:
	abs.f64 	%fd24870, %fd28027;
	max.f64 	%fd24872, %fd8137, %fd24870;
	setp.gt.f64 	%p18041, %fd24872, 0d41CDCD64FF800000;
	sub.f64 	%fd24873, %fd8136, %fd28027;
	abs.f64 	%fd24874, %fd24873;
	setp.geu.f64 	%p18042, %fd24874, 0d3EE4F8B588E368F1;
	or.pred  	%p18043, %p18041, %p18042;
	@%p18043 bra 	$L__BB1_17566;
	add.s32 	%r26404, %r29866, -1;
	mad.lo.s32 	%r26405, %r26404, %r6518, %r29865;
	add.s32 	%r26406, %r26405, -1;
	mul.wide.s32 	%rd15626, %r26406, 8;
	add.s64 	%rd15627, %rd14, %rd15626;
	ld.local.f64 	%fd24876, [%rd15627];
	abs.f64 	%fd24877, %fd24876;
	abs.f64 	%fd24878, %fd28026;
	max.f64 	%fd24880, %fd24877, %fd24878;
	setp.gt.f64 	%p18044, %fd24880, 0d41CDCD64FF800000;
	sub.f64 	%fd24881, %fd24876, %fd28026;
	abs.f64 	%fd24882, %fd24881;
	setp.geu.f64 	%p18045, %fd24882, 0d3EE4F8B588E368F1;
	or.pred  	%p18046, %p18044, %p18045;
	@%p18046 bra 	$L__BB1_17566;
	add.s32 	%r26407, %r29864, -1;
	mul.wide.u32 	%rd15628, %r26407, 4;
	add.s64 	%rd15629, %rd16, %rd15628;
	st.local.u32 	[%rd15629], %r29863;
	mul.wide.s32 	%rd15630, %r29863, 4;
	add.s64 	%rd15631, %rd17, %rd15630;
	st.local.u32 	[%rd15631+-4], %r29864;
	mov.pred 	%p18234, 0;
	mov.u32 	%r29865, %r29863;
	mov.u32 	%r29866, %r29864;
	bra.uni 	$L__BB1_17567;
$L__BB1_17566:
	add.s32 	%r6843, %r29864, -1;
	add.s32 	%r29863, %r29863, 1;
	setp.gt.s32 	%p18049, %r29864, 1;
	setp.lt.s32 	%p18050, %r29863, %r29865;
	and.pred  	%p18051, %p18049, %p18050;
	mov.u32 	%r29864, %r6843;
	@%p18051 bra 	$L__BB1_17553;
$L__BB1_17567:
	add.s32 	%r29862, %r6834, 1;
	setp.lt.u32 	%p18052, %r6834, 32;
	and.pred  	%p18053, %p18234, %p18052;
	@%p18053 bra 	$L__BB1_17551;
$L__BB1_17568:
	cvt.s64.s32 	%rd15632, %r29866;
	add.s64 	%rd15633, %rd18, %rd15632;
	ld.local.u8 	%rs7097, [%rd15633];
	cvt.s64.s32 	%rd15634, %r29865;
	add.s64 	%rd15635, %rd19, %rd15634;
	ld.local.u8 	%rs7096, [%rd15635];
	bra.uni 	$L__BB1_17110;
$L__BB1_17569:
	mov.pred 	%p18235, -1;
	min.s32 	%r26408, %r29876, %r29877;
	setp.lt.s32 	%p18055, %r26408, 2;
	@%p18055 bra 	$L__BB1_17572;
	cvt.u64.u32 	%rd15636, %r6383;
	add.s64 	%rd15637, %rd12, %rd15636;
	cvt.u64.u32 	%rd15638, %r6385;
	add.s64 	%rd15639, %rd13, %rd15638;
	cvt.u64.u32 	%rd15640, %r29876;
	add.s64 	%rd15641, %rd13, %rd15640;
	ld.local.s8 	%r26409, [%rd15641];
	ld.local.u8 	%r26410, [%rd15637];
	prmt.b32 	%r26412, %r24973, %r26410, 0x3340U;
	ld.local.u8 	%r26413, [%rd15639];
	prmt.b32 	%r26414, %r26413, 0, 0x3340U;
	prmt.b32 	%r26415, %r26412, %r26414, 0x5410U;
	mov.b32 	%r26416, 359705;
	dp4a.s32.u32 	%r26417, %r26415, %r26416, %r26409;
	mul.wide.s32 	%rd15642, %r26417, 8;
	add.s64 	%rd15643, %rd1, %rd15642;
	ld.global.f64 	%fd24884, [%rd15643];
	sub.s32 	%r26418, %r6384, %r6306;
	add.s32 	%r6850, %r29876, -2;
	add.s32 	%r26419, %r6850, %r26418;
	mul.wide.s32 	%rd15644, %r26419, 8;
	add.s64 	%rd15645, %rd9, %rd15644;
	ld.local.f64 	%fd24885, [%rd15645];
	add.f64 	%fd24886, %fd24884, %fd24885;
	abs.f64 	%fd24887, %fd24886;
	max.f64 	%fd24889, %fd7638, %fd24887;
	setp.gt.f64 	%p18057, %fd24889, 0d41CDCD64FF800000;
	sub.f64 	%fd24890, %fd7637, %fd24886;
	abs.f64 	%fd24891, %fd24890;
	setp.geu.f64 	%p18058, %fd24891, 0d3EE4F8B588E368F1;
	or.pred  	%p18059, %p18057, %p18058;
	@%p18059 bra 	$L__BB1_17572;
	add.s32 	%r26420, %r29877, -2;
	mul.wide.u32 	%rd15646, %r26420, 4;
	add.s64 	%rd15647, %rd10, %rd15646;
	st.local.u32 	[%rd15647], %r6385;
	mul.wide.u32 	%rd15648, %r6850, 4;
	add.s64 	%rd15649, %rd11, %rd15648;
	st.local.u32 	[%rd15649], %r6383;
	mov.pred 	%p18235, 0;
	mov.u32 	%r29876, %r6385;
	mov.u32 	%r29877, %r6383;
$L__BB1_17572:
	not.pred 	%p18061, %p18235;
	@%p18061 bra 	$L__BB1_17591;
	mov.b32 	%r29873, 3;
$L__BB1_17574:
	mov.u32 	%r6855, %r29873;
	add.s32 	%r6856, %r29877, -1;
	sub.s32 	%r26422, %r29876, %r6855;
	add.s32 	%r26423, %r26422, 1;
	setp.gt.u32 	%p18063, %r26422, 2147483646;
	abs.s32 	%r26424, %r26422;
	selp.b32 	%r6857, %r26424, 0, %p18063;
	sub.s32 	%r29875, %r6856, %r6857;
	selp.b32 	%r29874, 1, %r26423, %p18063;
	setp.lt.s32 	%p18064, %r29875, 1;
	setp.ge.s32 	%p18065, %r29874, %r29876;
	mov.pred 	%p18236, -1;
	or.pred  	%p18066, %p18064, %p18065;
	@%p18066 bra 	$L__BB1_17590;
	cvt.s64.s32 	%rd15650, %r29876;
	add.s64 	%rd2071, %rd13, %rd15650;
	add.s32 	%r26426, %r29876, -1;
	mad.lo.s32 	%r26427, %r6856, %r6306, %r26426;
	mul.wide.s32 	%rd15651, %r26427, 8;
	add.s64 	%rd15652, %rd9, %rd15651;
	ld.local.f64 	%fd8152, [%rd15652];
	abs.f64 	%fd8153, %fd8152;
	add.s32 	%r26428, %r26426, %r6857;
	sub.s32 	%r26429, %r26428, %r29874;
	mul.wide.s32 	%rd15653, %r26429, 8;
	add.s64 	%rd2072, %rd1, %rd15653;
$L__BB1_17576:
	cvt.s64.s32 	%rd15654, %r29877;
	add.s64 	%rd2073, %rd12, %rd15654;
	not.b32 	%r26430, %r29875;
	add.s32 	%r6862, %r29877, %r26430;
	not.b32 	%r26431, %r29874;
	add.s32 	%r6863, %r29876, %r26431;
	setp.eq.s32 	%p18067, %r6862, 0;
	setp.gt.s32 	%p18068, %r6863, 0;
	and.pred  	%p18069, %p18067, %p18068;
	@%p18069 bra 	$L__BB1_17581;
	setp.eq.s32 	%p18070, %r6863, 0;
	setp.gt.s32 	%p18071, %r6862, 0;
	and.pred  	%p18072, %p18071, %p18070;
	@%p18072 bra 	$L__BB1_17581;
	setp.eq.s32 	%p18073, %r6862, 1;
	setp.eq.s32 	%p18074, %r6863, 1;
	and.pred  	%p18075, %p18073, %p18074;
	@%p18075 bra 	$L__BB1_17580;
	ld.global.f64 	%fd24893, [%rd2072+24952];
	cvt.u64.u32 	%rd15655, %r29875;
	add.s64 	%rd15656, %rd12, %rd15655;
	cvt.s64.s32 	%rd15657, %r29874;
	add.s64 	%rd15658, %rd13, %rd15657;
	ld.local.s8 	%r26432, [%rd15658+1];
	ld.local.u8 	%r26433, [%rd15656+1];
	ld.local.u8 	%r26434, [%rd15656];
	prmt.b32 	%r26435, %r26434, %r26433, 0x3340U;
	ld.local.u8 	%r26436, [%rd15658];
	prmt.b32 	%r26437, %r26436, 0, 0x3340U;
	prmt.b32 	%r26438, %r26435, %r26437, 0x5410U;
	mov.b32 	%r26439, 334205;
	dp4a.s32.u32 	%r26440, %r26438, %r26439, %r26432;
	mul.wide.s32 	%rd15659, %r26440, 8;
	add.s64 	%rd15660, %rd1, %rd15659;
	ld.global.f64 	%fd24894, [%rd15660+30440];
	add.f64 	%fd24895, %fd24893, %fd24894;
	cvt.s64.s32 	%rd15661, %r29877;
	add.s64 	%rd15662, %rd12, %rd15661;
	ld.local.s8 	%r26441, [%rd15662+-1];
	ld.local.u8 	%r26442, [%rd2071];
	ld.local.u8 	%r26443, [%rd2071+-1];
	prmt.b32 	%r26444, %r26443, %r26442, 0x3340U;
	ld.local.u8 	%r26445, [%rd15662];
	prmt.b32 	%r26446, %r26445, 0, 0x3340U;
	prmt.b32 	%r26447, %r26444, %r26446, 0x5410U;
	mov.b32 	%r26448, 359705;
	dp4a.s32.u32 	%r26449, %r26447, %r26448, %r26441;
	mul.wide.s32 	%rd15663, %r26449, 8;
	add.s64 	%rd15664, %rd1, %rd15663;
	ld.global.f64 	%fd24896, [%rd15664+30440];
	add.f64 	%fd24897, %fd24895, %fd24896;
	add.s32 	%r26450, %r29875, -1;
	mad.lo.s32 	%r26451, %r26450, %r6306, %r29874;
	add.s32 	%r26452, %r26451, -1;
	mul.wide.s32 	%rd15665, %r26452, 8;
	add.s64 	%rd15666, %rd8, %rd15665;
	ld.local.f64 	%fd24898, [%rd15666];
	add.f64 	%fd24899, %fd24897, %fd24898;
	ld.global.f64 	%fd24900, [%rd2072+24232];
	ld.global.f64 	%fd24901, [%rd15660+25440];
	add.f64 	%fd24902, %fd24900, %fd24901;
	ld.global.f64 	%fd24903, [%rd15664+25440];
	add.f64 	%fd24904, %fd24902, %fd24903;
	sub.s32 	%r26453, %r6862, %r6863;
	abs.s32 	%r26454, %r26453;
	cvt.rn.f64.s32 	%fd24905, %r26454;
	fma.rn.f64 	%fd24906, %fd24905, 0dBFEEF3E864B31D04, %fd24904;
	add.s64 	%rd15667, %rd9, %rd15665;
	ld.local.f64 	%fd24907, [%rd15667];
	add.f64 	%fd24908, %fd24907, %fd24906;
	abs.f64 	%fd24909, %fd24899;
	setp.gt.f64 	%p18076, %fd24909, 0d41CDCD64FF800000;
	selp.f64 	%fd28031, 0dBFF0000000000000, %fd24908, %p18076;
	selp.f64 	%fd28030, 0d7FF0000000000000, %fd24899, %p18076;
	bra.uni 	$L__BB1_17586;
$L__BB1_17580:
	cvt.u64.u32 	%rd15668, %r29875;
	add.s64 	%rd15669, %rd12, %rd15668;
	cvt.s64.s32 	%rd15670, %r29874;
	add.s64 	%rd15671, %rd13, %rd15670;
	ld.local.s8 	%r26455, [%rd15671+1];
	ld.local.u8 	%r26456, [%rd15669+1];
	ld.local.u8 	%r26457, [%rd15669];
	prmt.b32 	%r26458, %r26457, %r26456, 0x3340U;
	ld.local.u8 	%r26459, [%rd15671];
	prmt.b32 	%r26460, %r26459, 0, 0x3340U;
	prmt.b32 	%r26461, %r26458, %r26460, 0x5410U;
	mov.b32 	%r26462, 334205;
	dp4a.s32.u32 	%r26463, %r26461, %r26462, %r26455;
	mul.wide.s32 	%rd15672, %r26463, 8;
	add.s64 	%rd15673, %rd1, %rd15672;
	ld.global.f64 	%fd24910, [%rd15673+10000];
	ld.local.s8 	%r26464, [%rd2073+-1];
	ld.local.u8 	%r26465, [%rd2071];
	ld.local.u8 	%r26466, [%rd2071+-1];
	prmt.b32 	%r26467, %r26466, %r26465, 0x3340U;
	ld.local.u8 	%r26468, [%rd2073];
	prmt.b32 	%r26469, %r26468, 0, 0x3340U;
	prmt.b32 	%r26470, %r26467, %r26469, 0x5410U;
	mov.b32 	%r26471, 359705;
	dp4a.s32.u32 	%r26472, %r26470, %r26471, %r26464;
	mul.wide.s32 	%rd15674, %r26472, 8;
	add.s64 	%rd15675, %rd1, %rd15674;
	ld.global.f64 	%fd24911, [%rd15675+10000];
	add.f64 	%fd24912, %fd24910, %fd24911;
	add.s32 	%r26473, %r29875, -1;
	mad.lo.s32 	%r26474, %r26473, %r6306, %r29874;
	add.s32 	%r26475, %r26474, -1;
	mul.wide.s32 	%rd15676, %r26475, 8;
	add.s64 	%rd15677, %rd9, %rd15676;
	ld.local.f64 	%fd24913, [%rd15677];
	add.f64 	%fd24914, %fd24912, %fd24913;
	ld.global.f64 	%fd24915, [%rd15673+15000];
	ld.global.f64 	%fd24916, [%rd15675+15000];
	add.f64 	%fd24917, %fd24915, %fd24916;
	add.s64 	%rd15678, %rd8, %rd15676;
	ld.local.f64 	%fd24918, [%rd15678];
	add.f64 	%fd24919, %fd24917, %fd24918;
	abs.f64 	%fd24920, %fd24919;
	setp.gt.f64 	%p18077, %fd24920, 0d41CDCD64FF800000;
	selp.f64 	%fd24921, 0dBFF0000000000000, %fd24914, %p18077;
	selp.f64 	%fd24922, 0d7FF0000000000000, %fd24919, %p18077;
	add.f64 	%fd24923, %fd24922, 0d4069000000000000;
	add.f64 	%fd24924, %fd24921, 0dC016CCCCCCCCCCCD;
	add.f64 	%fd24925, %fd7411, %fd24924;
	div.rn.f64 	%fd24926, %fd24923, %fd24925;
	add.s32 	%r26476, %r29877, -1;
	mad.lo.s32 	%r26477, %r26476, %r6306, %r29876;
	add.s32 	%r26478, %r26477, -1;
	mul.wide.s32 	%rd15679, %r26478, 8;
	add.s64 	%rd15680, %rd8, %rd15679;
	ld.local.f64 	%fd24927, [%rd15680];
	add.f64 	%fd24928, %fd24927, 0d4069000000000000;
	add.f64 	%fd24929, %fd8152, 0dC016CCCCCCCCCCCD;
	add.f64 	%fd24930, %fd7411, %fd24929;
	div.rn.f64 	%fd24931, %fd24928, %fd24930;
	setp.ltu.f64 	%p18078, %fd24926, %fd24931;
	selp.f64 	%fd28030, 0d7FF0000000000000, %fd24922, %p18078;
	selp.f64 	%fd28031, 0dBFF0000000000000, %fd24921, %p18078;
	bra.uni 	$L__BB1_17586;
$L__BB1_17581:
	setp.eq.s32 	%p18079, %r6863, 1;
	setp.eq.s32 	%p18080, %r6862, 1;
	or.pred  	%p18081, %p18080, %p18079;
	@%p18081 bra 	$L__BB1_17583;
	ld.global.f64 	%fd24932, [%rd2072+25192];
	cvt.u64.u32 	%rd15681, %r29875;
	add.s64 	%rd15682, %rd12, %rd15681;
	ld.local.s8 	%r26479, [%rd15682];
	mul.wide.s32 	%rd15683, %r26479, 5;
	cvt.s64.s32 	%rd15684, %r29874;
	add.s64 	%rd15685, %rd13, %rd15684;
	ld.local.s8 	%rd15686, [%rd15685];
	add.s64 	%rd15687, %rd15683, %rd15686;
	shl.b64 	%rd15688, %rd15687, 3;
	add.s64 	%rd15689, %rd1, %rd15688;
	ld.global.f64 	%fd24933, [%rd15689+45640];
	add.f64 	%fd24934, %fd24932, %fd24933;
	ld.local.s8 	%r26480, [%rd2073];
	mul.wide.s32 	%rd15690, %r26480, 5;
	ld.local.s8 	%rd15691, [%rd2071];
	add.s64 	%rd15692, %rd15690, %rd15691;
	shl.b64 	%rd15693, %rd15692, 3;
	add.s64 	%rd15694, %rd1, %rd15693;
	ld.global.f64 	%fd24935, [%rd15694+45640];
	add.f64 	%fd24936, %fd24934, %fd24935;
	add.s32 	%r26481, %r29875, -1;
	mad.lo.s32 	%r26482, %r26481, %r6306, %r29874;
	add.s32 	%r26483, %r26482, -1;
	mul.wide.s32 	%rd15695, %r26483, 8;
	add.s64 	%rd15696, %rd8, %rd15695;
	ld.local.f64 	%fd24937, [%rd15696];
	add.f64 	%fd24938, %fd24936, %fd24937;
	ld.global.f64 	%fd24939, [%rd2072+24472];
	ld.global.f64 	%fd24940, [%rd15689+45440];
	add.f64 	%fd24941, %fd24939, %fd24940;
	ld.global.f64 	%fd24942, [%rd15694+45440];
	add.f64 	%fd24943, %fd24941, %fd24942;
	add.s64 	%rd15697, %rd9, %rd15695;
	ld.local.f64 	%fd24944, [%rd15697];
	add.f64 	%fd24945, %fd24943, %fd24944;
	abs.f64 	%fd24946, %fd24938;
	setp.gt.f64 	%p18082, %fd24946, 0d41CDCD64FF800000;
	selp.f64 	%fd28031, 0dBFF0000000000000, %fd24945, %p18082;
	selp.f64 	%fd28030, 0d7FF0000000000000, %fd24938, %p18082;
	bra.uni 	$L__BB1_17586;
$L__BB1_17583:
	setp.eq.s32 	%p18083, %r6862, 1;
	setp.eq.s32 	%p18084, %r6863, 1;
	setp.eq.s32 	%p18085, %r6862, 0;
	and.pred  	%p18086, %p18085, %p18084;
	setp.eq.s32 	%p18087, %r6863, 0;
	and.pred  	%p18088, %p18083, %p18087;
	or.pred  	%p18089, %p18086, %p18088;
	mov.f64 	%fd28029, 0d0000000000000000;
	mov.f64 	%fd28028, 0dC0A9300000000000;
	not.pred 	%p18090, %p18089;
	@%p18090 bra 	$L__BB1_17585;
	sub.s32 	%r26484, %r29876, %r6855;
	setp.gt.u32 	%p18091, %r26484, 2147483646;
	abs.s32 	%r26485, %r26484;
	selp.b32 	%r26486, %r26485, 0, %p18091;
	add.s32 	%r26487, %r29876, %r26486;
	add.s32 	%r26488, %r26484, 1;
	selp.b32 	%r26489, 1, %r26488, %p18091;
	not.b32 	%r26490, %r26489;
	add.s32 	%r26491, %r26490, %r26487;
	mul.wide.u32 	%rd15698, %r26491, 8;
	add.s64 	%rd15699, %rd1, %rd15698;
	ld.global.f64 	%fd24949, [%rd15699+25192];
	cvt.u64.u32 	%rd15700, %r29875;
	add.s64 	%rd15701, %rd12, %rd15700;
	cvt.s64.s32 	%rd15702, %r29874;
	add.s64 	%rd15703, %rd13, %rd15702;
	ld.local.s8 	%r26492, [%rd2071];
	ld.local.u8 	%r26493, [%rd15701];
	ld.local.u8 	%r26494, [%rd2073];
	prmt.b32 	%r26495, %r26493, %r26494, 0x3340U;
	ld.local.u8 	%r26496, [%rd15703];
	prmt.b32 	%r26497, %r26496, 0, 0x3340U;
	prmt.b32 	%r26498, %r26495, %r26497, 0x5410U;
	mov.b32 	%r26499, 334205;
	dp4a.s32.u32 	%r26500, %r26498, %r26499, %r26492;
	mul.wide.s32 	%rd15704, %r26500, 8;
	add.s64 	%rd15705, %rd1, %rd15704;
	ld.global.f64 	%fd24950, [%rd15705+5000];
	add.f64 	%fd28029, %fd24949, %fd24950;
	ld.global.f64 	%fd24951, [%rd15699+24472];
	ld.global.f64 	%fd24952, [%rd15705];
	add.f64 	%fd28028, %fd24951, %fd24952;
$L__BB1_17585:
	add.s32 	%r26501, %r29875, -1;
	mad.lo.s32 	%r26502, %r26501, %r6306, %r29874;
	add.s32 	%r26503, %r26502, -1;
	mul.wide.s32 	%rd15706, %r26503, 8;
	add.s64 	%rd15707, %rd8, %rd15706;
	ld.local.f64 	%fd24953, [%rd15707];
	add.f64 	%fd24954, %fd28029, %fd24953;
	add.s64 	%rd15708, %rd9, %rd15706;
	ld.local.f64 	%fd24955, [%rd15708];
	add.f64 	%fd24956, %fd28028, %fd24955;
	abs.f64 	%fd24957, %fd24954;
	setp.gt.f64 	%p18092, %fd24957, 0d41CDCD64FF800000;
	selp.f64 	%fd28031, 0dBFF0000000000000, %fd24956, %p18092;
	selp.f64 	%fd28030, 0d7FF0000000000000, %fd24954, %p18092;
$L__BB1_17586:
	abs.f64 	%fd24958, %fd28031;
	max.f64 	%fd24960, %fd8153, %fd24958;
	setp.gt.f64 	%p18093, %fd24960, 0d41CDCD64FF800000;
	sub.f64 	%fd24961, %fd8152, %fd28031;
	abs.f64 	%fd24962, %fd24961;
	setp.geu.f64 	%p18094, %fd24962, 0d3EE4F8B588E368F1;
	or.pred  	%p18095, %p18093, %p18094;
	@%p18095 bra 	$L__BB1_17589;
	add.s32 	%r26504, %r29877, -1;
	mad.lo.s32 	%r26505, %r26504, %r6306, %r29876;
	add.s32 	%r26506, %r26505, -1;
	mul.wide.s32 	%rd15709, %r26506, 8;
	add.s64 	%rd15710, %rd8, %rd15709;
	ld.local.f64 	%fd24964, [%rd15710];
	abs.f64 	%fd24965, %fd24964;
	abs.f64 	%fd24966, %fd28030;
	max.f64 	%fd24968, %fd24965, %fd24966;
	setp.gt.f64 	%p18096, %fd24968, 0d41CDCD64FF800000;
	sub.f64 	%fd24969, %fd24964, %fd28030;
	abs.f64 	%fd24970, %fd24969;
	setp.geu.f64 	%p18097, %fd24970, 0d3EE4F8B588E368F1;
	or.pred  	%p18098, %p18096, %p18097;
	@%p18098 bra 	$L__BB1_17589;
	add.s32 	%r26507, %r29875, -1;
	mul.wide.u32 	%rd15711, %r26507, 4;
	add.s64 	%rd15712, %rd10, %rd15711;
	st.local.u32 	[%rd15712], %r29874;
	mul.wide.s32 	%rd15713, %r29874, 4;
	add.s64 	%rd15714, %rd11, %rd15713;
	st.local.u32 	[%rd15714+-4], %r29875;
	mov.pred 	%p18236, 0;
	mov.u32 	%r29876, %r29874;
	mov.u32 	%r29877, %r29875;
	bra.uni 	$L__BB1_17590;
$L__BB1_17589:
	add.s32 	%r6864, %r29875, -1;
	add.s32 	%r29874, %r29874, 1;
	setp.gt.s32 	%p18101, %r29875, 1;
	setp.lt.s32 	%p18102, %r29874, %r29876;
	and.pred  	%p18103, %p18101, %p18102;
	mov.u32 	%r29875, %r6864;
	@%p18103 bra 	$L__BB1_17576;
$L__BB1_17590:
	add.s32 	%r29873, %r6855, 1;
	setp.lt.u32 	%p18104, %r6855, 32;
	and.pred  	%p18105, %p18236, %p18104;
	@%p18105 bra 	$L__BB1_17574;
$L__BB1_17591:
	cvt.s64.s32 	%rd15715, %r29876;
	add.s64 	%rd15716, %rd13, %rd15715;
	ld.local.u8 	%rs7069, [%rd15716];
	bra.uni 	$L__BB1_16439;
$L__BB1_17592:
	mov.pred 	%p18237, -1;
	min.s32 	%r26508, %r29887, %r29888;
	setp.lt.s32 	%p18107, %r26508, 2;
	@%p18107 bra 	$L__BB1_17595;
	cvt.u64.u32 	%rd15717, %r6238;
	add.s64 	%rd15718, %rd6, %rd15717;
	cvt.u64.u32 	%rd15719, %r29888;
	add.s64 	%rd15720, %rd6, %rd15719;
	cvt.u64.u32 	%rd15721, %r6240;
	add.s64 	%rd15722, %rd7, %rd15721;
	cvt.u64.u32 	%rd15723, %r29887;
	add.s64 	%rd15724, %rd7, %rd15723;
	ld.local.s8 	%r26509, [%rd15724];
	ld.local.u8 	%r26510, [%rd15718];
	ld.local.u8 	%r26511, [%rd15720];
	prmt.b32 	%r26512, %r26511, %r26510, 0x3340U;
	ld.local.u8 	%r26513, [%rd15722];
	prmt.b32 	%r26514, %r26513, 0, 0x3340U;
	prmt.b32 	%r26515, %r26512, %r26514, 0x5410U;
	mov.b32 	%r26516, 359705;
	dp4a.s32.u32 	%r26517, %r26515, %r26516, %r26509;
	mul.wide.s32 	%rd15725, %r26517, 8;
	add.s64 	%rd15726, %rd1, %rd15725;
	ld.global.f64 	%fd24972, [%rd15726];
	sub.s32 	%r26518, %r6239, %r6151;
	add.s32 	%r6871, %r29887, -2;
	add.s32 	%r26519, %r6871, %r26518;
	mul.wide.s32 	%rd15727, %r26519, 8;
	add.s64 	%rd15728, %rd3, %rd15727;
	ld.local.f64 	%fd24973, [%rd15728];
	add.f64 	%fd24974, %fd24972, %fd24973;
	abs.f64 	%fd24975, %fd24974;
	max.f64 	%fd24977, %fd7401, %fd24975;
	setp.gt.f64 	%p18109, %fd24977, 0d41CDCD64FF800000;
	sub.f64 	%fd24978, %fd7400, %fd24974;
	abs.f64 	%fd24979, %fd24978;
	setp.geu.f64 	%p18110, %fd24979, 0d3EE4F8B588E368F1;
	or.pred  	%p18111, %p18109, %p18110;
	@%p18111 bra 	$L__BB1_17595;
	add.s32 	%r26520, %r29888, -2;
	mul.wide.u32 	%rd15729, %r26520, 4;
	add.s64 	%rd15730, %rd4, %rd15729;
	st.local.u32 	[%rd15730], %r6240;
	mul.wide.u32 	%rd15731, %r6871, 4;
	add.s64 	%rd15732, %rd5, %rd15731;
	st.local.u32 	[%rd15732], %r6238;
	mov.pred 	%p18237, 0;
	mov.u32 	%r29887, %r6240;
	mov.u32 	%r29888, %r6238;
$L__BB1_17595:
	not.pred 	%p18113, %p18237;
	@%p18113 bra 	$L__BB1_17614;
	mov.b32 	%r29884, 3;
$L__BB1_17597:
	mov.u32 	%r6876, %r29884;
	add.s32 	%r6877, %r29888, -1;
	sub.s32 	%r26522, %r29887, %r6876;
	add.s32 	%r26523, %r26522, 1;
	setp.gt.u32 	%p18115, %r26522, 2147483646;
	abs.s32 	%r26524, %r26522;
	selp.b32 	%r6878, %r26524, 0, %p18115;
	sub.s32 	%r29886, %r6877, %r6878;
	selp.b32 	%r29885, 1, %r26523, %p18115;
	setp.lt.s32 	%p18116, %r29886, 1;
	setp.ge.s32 	%p18117, %r29885, %r29887;
	mov.pred 	%p18238, -1;
	or.pred  	%p18118, %p18116, %p18117;
	@%p18118 bra 	$L__BB1_17613;
	add.s32 	%r26526, %r29887, -1;
	mad.lo.s32 	%r26527, %r6877, %r6151, %r26526;
	mul.wide.s32 	%rd15733, %r26527, 8;
	add.s64 	%rd15734, %rd3, %rd15733;
	ld.local.f64 	%fd8168, [%rd15734];
	abs.f64 	%fd8169, %fd8168;
	add.s32 	%r26528, %r26526, %r6878;
	sub.s32 	%r26529, %r26528, %r29885;
	mul.wide.s32 	%rd15735, %r26529, 8;
	add.s64 	%rd2074, %rd1, %rd15735;
$L__BB1_17599:
	cvt.s64.s32 	%rd15736, %r29888;
	add.s64 	%rd2075, %rd6, %rd15736;
	not.b32 	%r26530, %r29886;
	add.s32 	%r6883, %r29888, %r26530;
	not.b32 	%r26531, %r29885;
	add.s32 	%r6884, %r29887, %r26531;
	setp.eq.s32 	%p18119, %r6883, 0;
	setp.gt.s32 	%p18120, %r6884, 0;
	and.pred  	%p18121, %p18119, %p18120;
	@%p18121 bra 	$L__BB1_17604;
	setp.eq.s32 	%p18122, %r6884, 0;
	setp.gt.s32 	%p18123, %r6883, 0;
	and.pred  	%p18124, %p18123, %p18122;
	@%p18124 bra 	$L__BB1_17604;
	setp.eq.s32 	%p18125, %r6883, 1;
	setp.eq.s32 	%p18126, %r6884, 1;
	and.pred  	%p18127, %p18125, %p18126;
	@%p18127 bra 	$L__BB1_17603;
	ld.global.f64 	%fd24981, [%rd2074+24952];
	cvt.u64.u32 	%rd15737, %r29886;
	add.s64 	%rd15738, %rd6, %rd15737;
	cvt.s64.s32 	%rd15739, %r29885;
	add.s64 	%rd15740, %rd7, %rd15739;
	ld.local.s8 	%r26532, [%rd15740+1];
	ld.local.u8 	%r26533, [%rd15738+1];
	ld.local.u8 	%r26534, [%rd15738];
	prmt.b32 	%r26535, %r26534, %r26533, 0x3340U;
	ld.local.u8 	%r26536, [%rd15740];
	prmt.b32 	%r26537, %r26536, 0, 0x3340U;
	prmt.b32 	%r26538, %r26535, %r26537, 0x5410U;
	mov.b32 	%r26539, 334205;
	dp4a.s32.u32 	%r26540, %r26538, %r26539, %r26532;
	mul.wide.s32 	%rd15741, %r26540, 8;
	add.s64 	%rd15742, %rd1, %rd15741;
	ld.global.f64 	%fd24982, [%rd15742+30440];
	add.f64 	%fd24983, %fd24981, %fd24982;
	cvt.s64.s32 	%rd15743, %r29887;
	add.s64 	%rd15744, %rd7, %rd15743;
	cvt.s64.s32 	%rd15745, %r29888;
	add.s64 	%rd15746, %rd6, %rd15745;
	ld.local.s8 	%r26541, [%rd15746+-1];
	ld.local.u8 	%r26542, [%rd15744];
	ld.local.u8 	%r26543, [%rd15744+-1];
	prmt.b32 	%r26544, %r26543, %r26542, 0x3340U;
	ld.local.u8 	%r26545, [%rd15746];
	prmt.b32 	%r26546, %r26545, 0, 0x3340U;
	prmt.b32 	%r26547, %r26544, %r26546, 0x5410U;
	mov.b32 	%r26548, 359705;
	dp4a.s32.u32 	%r26549, %r26547, %r26548, %r26541;
	mul.wide.s32 	%rd15747, %r26549, 8;
	add.s64 	%rd15748, %rd1, %rd15747;
	ld.global.f64 	%fd24984, [%rd15748+30440];
	add.f64 	%fd24985, %fd24983, %fd24984;
	add.s32 	%r26550, %r29886, -1;
	mad.lo.s32 	%r26551, %r26550, %r6151, %r29885;
	add.s32 	%r26552, %r26551, -1;
	mul.wide.s32 	%rd15749, %r26552, 8;
	add.s64 	%rd15750, %rd2, %rd15749;
	ld.local.f64 	%fd24986, [%rd15750];
	add.f64 	%fd24987, %fd24985, %fd24986;
	ld.global.f64 	%fd24988, [%rd2074+24232];
	ld.global.f64 	%fd24989, [%rd15742+25440];
	add.f64 	%fd24990, %fd24988, %fd24989;
	ld.global.f64 	%fd24991, [%rd15748+25440];
	add.f64 	%fd24992, %fd24990, %fd24991;
	sub.s32 	%r26553, %r6883, %r6884;
	abs.s32 	%r26554, %r26553;
	cvt.rn.f64.s32 	%fd24993, %r26554;
	fma.rn.f64 	%fd24994, %fd24993, 0dBFEEF3E864B31D04, %fd24992;
	add.s64 	%rd15751, %rd3, %rd15749;
	ld.local.f64 	%fd24995, [%rd15751];
	add.f64 	%fd24996, %fd24995, %fd24994;
	abs.f64 	%fd24997, %fd24987;
	setp.gt.f64 	%p18128, %fd24997, 0d41CDCD64FF800000;
	selp.f64 	%fd28034, 0dBFF0000000000000, %fd24996, %p18128;
	selp.f64 	%fd28035, 0d7FF0000000000000, %fd24987, %p18128;
	bra.uni 	$L__BB1_17609;
$L__BB1_17603:
	cvt.u64.u32 	%rd15752, %r29886;
	add.s64 	%rd15753, %rd6, %rd15752;
	cvt.s64.s32 	%rd15754, %r29885;
	add.s64 	%rd15755, %rd7, %rd15754;
	ld.local.s8 	%r26555, [%rd15755+1];
	ld.local.u8 	%r26556, [%rd15753+1];
	ld.local.u8 	%r26557, [%rd15753];
	prmt.b32 	%r26558, %r26557, %r26556, 0x3340U;
	ld.local.u8 	%r26559, [%rd15755];
	prmt.b32 	%r26560, %r26559, 0, 0x3340U;
	prmt.b32 	%r26561, %r26558, %r26560, 0x5410U;
	mov.b32 	%r26562, 334205;
	dp4a.s32.u32 	%r26563, %r26561, %r26562, %r26555;
	mul.wide.s32 	%rd15756, %r26563, 8;
	add.s64 	%rd15757, %rd1, %rd15756;
	ld.global.f64 	%fd24998, [%rd15757+10000];
	cvt.s64.s32 	%rd15758, %r29887;
	add.s64 	%rd15759, %rd7, %rd15758;
	ld.local.s8 	%r26564, [%rd2075+-1];
	ld.local.u8 	%r26565, [%rd15759];
	ld.local.u8 	%r26566, [%rd15759+-1];
	prmt.b32 	%r26567, %r26566, %r26565, 0x3340U;
	ld.local.u8 	%r26568, [%rd2075];
	prmt.b32 	%r26569, %r26568, 0, 0x3340U;
	prmt.b32 	%r26570, %r26567, %r26569, 0x5410U;
	mov.b32 	%r26571, 359705;
	dp4a.s32.u32 	%r26572, %r26570, %r26571, %r26564;
	mul.wide.s32 	%rd15760, %r26572, 8;
	add.s64 	%rd15761, %rd1, %rd15760;
	ld.global.f64 	%fd24999, [%rd15761+10000];
	add.f64 	%fd25000, %fd24998, %fd24999;
	add.s32 	%r26573, %r29886, -1;
	mad.lo.s32 	%r26574, %r26573, %r6151, %r29885;
	add.s32 	%r26575, %r26574, -1;
	mul.wide.s32 	%rd15762, %r26575, 8;
	add.s64 	%rd15763, %rd3, %rd15762;
	ld.local.f64 	%fd25001, [%rd15763];
	add.f64 	%fd25002, %fd25000, %fd25001;
	ld.global.f64 	%fd25003, [%rd15757+15000];
	ld.global.f64 	%fd25004, [%rd15761+15000];
	add.f64 	%fd25005, %fd25003, %fd25004;
	add.s64 	%rd15764, %rd2, %rd15762;
	ld.local.f64 	%fd25006, [%rd15764];
	add.f64 	%fd25007, %fd25005, %fd25006;
	abs.f64 	%fd25008, %fd25007;
	setp.gt.f64 	%p18129, %fd25008, 0d41CDCD64FF800000;
	selp.f64 	%fd25009, 0dBFF0000000000000, %fd25002, %p18129;
	selp.f64 	%fd25010, 0d7FF0000000000000, %fd25007, %p18129;
	add.f64 	%fd25011, %fd25010, 0d4069000000000000;
	add.f64 	%fd25012, %fd25009, 0dC016CCCCCCCCCCCD;
	add.f64 	%fd25013, %fd7173, %fd25012;
	div.rn.f64 	%fd25014, %fd25011, %fd25013;
	add.s32 	%r26576, %r29888, -1;
	mad.lo.s32 	%r26577, %r26576, %r6151, %r29887;
	add.s32 	%r26578, %r26577, -1;
	mul.wide.s32 	%rd15765, %r26578, 8;
	add.s64 	%rd15766, %rd2, %rd15765;
	ld.local.f64 	%fd25015, [%rd15766];
	add.f64 	%fd25016, %fd25015, 0d4069000000000000;
	add.f64 	%fd25017, %fd8168, 0dC016CCCCCCCCCCCD;
	add.f64 	%fd25018, %fd7173, %fd25017;
	div.rn.f64 	%fd25019, %fd25016, %fd25018;
	setp.ltu.f64 	%p18130, %fd25014, %fd25019;
	selp.f64 	%fd28034, 0dBFF0000000000000, %fd25009, %p18130;
	selp.f64 	%fd28035, 0d7FF0000000000000, %fd25010, %p18130;
	bra.uni 	$L__BB1_17609;
$L__BB1_17604:
	setp.eq.s32 	%p18131, %r6884, 1;
	setp.eq.s32 	%p18132, %r6883, 1;
	or.pred  	%p18133, %p18132, %p18131;
	@%p18133 bra 	$L__BB1_17606;
	ld.global.f64 	%fd25020, [%rd2074+25192];
	cvt.u64.u32 	%rd15767, %r29886;
	add.s64 	%rd15768, %rd6, %rd15767;
	ld.local.s8 	%r26579, [%rd15768];
	mul.wide.s32 	%rd15769, %r26579, 5;
	cvt.s64.s32 	%rd15770, %r29885;
	add.s64 	%rd15771, %rd7, %rd15770;
	ld.local.s8 	%rd15772, [%rd15771];
	add.s64 	%rd15773, %rd15769, %rd15772;
	shl.b64 	%rd15774, %rd15773, 3;
	add.s64 	%rd15775, %rd1, %rd15774;
	ld.global.f64 	%fd25021, [%rd15775+45640];
	add.f64 	%fd25022, %fd25020, %fd25021;
	ld.local.s8 	%r26580, [%rd2075];
	mul.wide.s32 	%rd15776, %r26580, 5;
	cvt.s64.s32 	%rd15777, %r29887;
	add.s64 	%rd15778, %rd7, %rd15777;
	ld.local.s8 	%rd15779, [%rd15778];
	add.s64 	%rd15780, %rd15776, %rd15779;
	shl.b64 	%rd15781, %rd15780, 3;
	add.s64 	%rd15782, %rd1, %rd15781;
	ld.global.f64 	%fd25023, [%rd15782+45640];
	add.f64 	%fd25024, %fd25022, %fd25023;
	add.s32 	%r26581, %r29886, -1;
	mad.lo.s32 	%r26582, %r26581, %r6151, %r29885;
	add.s32 	%r26583, %r26582, -1;
	mul.wide.s32 	%rd15783, %r26583, 8;
	add.s64 	%rd15784, %rd2, %rd15783;
	ld.local.f64 	%fd25025, [%rd15784];
	add.f64 	%fd25026, %fd25024, %fd25025;
	ld.global.f64 	%fd25027, [%rd2074+24472];
	ld.global.f64 	%fd25028, [%rd15775+45440];
	add.f64 	%fd25029, %fd25027, %fd25028;
	ld.global.f64 	%fd25030, [%rd15782+45440];
	add.f64 	%fd25031, %fd25029, %fd25030;
	add.s64 	%rd15785, %rd3, %rd15783;
	ld.local.f64 	%fd25032, [%rd15785];
	add.f64 	%fd25033, %fd25031, %fd25032;
	abs.f64 	%fd25034, %fd25026;
	setp.gt.f64 	%p18134, %fd25034, 0d41CDCD64FF800000;
	selp.f64 	%fd28034, 0dBFF0000000000000, %fd25033, %p18134;
	selp.f64 	%fd28035, 0d7FF0000000000000, %fd25026, %p18134;
	bra.uni 	$L__BB1_17609;
$L__BB1_17606:
	setp.eq.s32 	%p18135, %r6883, 1;
	setp.eq.s32 	%p18136, %r6884, 1;
	setp.eq.s32 	%p18137, %r6883, 0;
	and.pred  	%p18138, %p18137, %p18136;
	setp.eq.s32 	%p18139, %r6884, 0;
	and.pred  	%p18140, %p18135, %p18139;
	or.pred  	%p18141, %p18138, %p18140;
	mov.f64 	%fd28033, 0d0000000000000000;
	mov.f64 	%fd28032, 0dC0A9300000000000;
	not.pred 	%p18142, %p18141;
	@%p18142 bra 	$L__BB1_17608;
	sub.s32 	%r26584, %r29887, %r6876;
	setp.gt.u32 	%p18143, %r26584, 2147483646;
	abs.s32 	%r26585, %r26584;
	selp.b32 	%r26586, %r26585, 0, %p18143;
	add.s32 	%r26587, %r29887, %r26586;
	add.s32 	%r26588, %r26584, 1;
	selp.b32 	%r26589, 1, %r26588, %p18143;
	not.b32 	%r26590, %r26589;
	add.s32 	%r26591, %r26590, %r26587;
	mul.wide.u32 	%rd15786, %r26591, 8;
	add.s64 	%rd15787, %rd1, %rd15786;
	ld.global.f64 	%fd25037, [%rd15787+25192];
	cvt.u64.u32 	%rd15788, %r29886;
	add.s64 	%rd15789, %rd6, %rd15788;
	cvt.s64.s32 	%rd15790, %r29885;
	add.s64 	%rd15791, %rd7, %rd15790;
	cvt.s64.s32 	%rd15792, %r29887;
	add.s64 	%rd15793, %rd7, %rd15792;
	ld.local.s8 	%r26592, [%rd15793];
	ld.local.u8 	%r26593, [%rd15789];
	ld.local.u8 	%r26594, [%rd2075];
	prmt.b32 	%r26595, %r26593, %r26594, 0x3340U;
	ld.local.u8 	%r26596, [%rd15791];
	prmt.b32 	%r26597, %r26596, 0, 0x3340U;
	prmt.b32 	%r26598, %r26595, %r26597, 0x5410U;
	mov.b32 	%r26599, 334205;
	dp4a.s32.u32 	%r26600, %r26598, %r26599, %r26592;
	mul.wide.s32 	%rd15794, %r26600, 8;
	add.s64 	%rd15795, %rd1, %rd15794;
	ld.global.f64 	%fd25038, [%rd15795+5000];
	add.f64 	%fd28033, %fd25037, %fd25038;
	ld.global.f64 	%fd25039, [%rd15787+24472];
	ld.global.f64 	%fd25040, [%rd15795];
	add.f64 	%fd28032, %fd25039, %fd25040;
$L__BB1_17608:
	add.s32 	%r26601, %r29886, -1;
	mad.lo.s32 	%r26602, %r26601, %r6151, %r29885;
	add.s32 	%r26603, %r26602, -1;
	mul.wide.s32 	%rd15796, %r26603, 8;
	add.s64 	%rd15797, %rd2, %rd15796;
	ld.local.f64 	%fd25041, [%rd15797];
	add.f64 	%fd25042, %fd28033, %fd25041;
	add.s64 	%rd15798, %rd3, %rd15796;
	ld.local.f64 	%fd25043, [%rd15798];
	add.f64 	%fd25044, %fd28032, %fd25043;
	abs.f64 	%fd25045, %fd25042;
	setp.gt.f64 	%p18144, %fd25045, 0d41CDCD64FF800000;
	selp.f64 	%fd28034, 0dBFF0000000000000, %fd25044, %p18144;
	selp.f64 	%fd28035, 0d7FF0000000000000, %fd25042, %p18144;
$L__BB1_17609:
	abs.f64 	%fd25046, %fd28034;
	max.f64 	%fd25048, %fd8169, %fd25046;
	setp.gt.f64 	%p18145, %fd25048, 0d41CDCD64FF800000;
	sub.f64 	%fd25049, %fd8168, %fd28034;
	abs.f64 	%fd25050, %fd25049;
	setp.geu.f64 	%p18146, %fd25050, 0d3EE4F8B588E368F1;
	or.pred  	%p18147, %p18145, %p18146;
	@%p18147 bra 	$L__BB1_17612;
	add.s32 	%r26604, %r29888, -1;
	mad.lo.s32 	%r26605, %r26604, %r6151, %r29887;
	add.s32 	%r26606, %r26605, -1;
	mul.wide.s32 	%rd15799, %r26606, 8;
	add.s64 	%rd15800, %rd2, %rd15799;
	ld.local.f64 	%fd25052, [%rd15800];
	abs.f64 	%fd25053, %fd25052;
	abs.f64 	%fd25054, %fd28035;
	max.f64 	%fd25056, %fd25053, %fd25054;
	setp.gt.f64 	%p18148, %fd25056, 0d41CDCD64FF800000;
	sub.f64 	%fd25057, %fd25052, %fd28035;
	abs.f64 	%fd25058, %fd25057;
	setp.geu.f64 	%p18149, %fd25058, 0d3EE4F8B588E368F1;
	or.pred  	%p18150, %p18148, %p18149;
	@%p18150 bra 	$L__BB1_17612;
	add.s32 	%r26607, %r29886, -1;
	mul.wide.u32 	%rd15801, %r26607, 4;
	add.s64 	%rd15802, %rd4, %rd15801;
	st.local.u32 	[%rd15802], %r29885;
	mul.wide.s32 	%rd15803, %r29885, 4;
	add.s64 	%rd15804, %rd5, %rd15803;
	st.local.u32 	[%rd15804+-4], %r29886;
	mov.pred 	%p18238, 0;
	mov.u32 	%r29887, %r29885;
	mov.u32 	%r29888, %r29886;
	bra.uni 	$L__BB1_17613;
$L__BB1_17612:
	add.s32 	%r6885, %r29886, -1;
	add.s32 	%r29885, %r29885, 1;
	setp.gt.s32 	%p18153, %r29886, 1;
	setp.lt.s32 	%p18154, %r29885, %r29887;
	and.pred  	%p18155, %p18153, %p18154;
	mov.u32 	%r29886, %r6885;
	@%p18155 bra 	$L__BB1_17599;
$L__BB1_17613:
	add.s32 	%r29884, %r6876, 1;
	setp.lt.u32 	%p18156, %r6876, 32;
	and.pred  	%p18157, %p18238, %p18156;
	@%p18157 bra 	$L__BB1_17597;
$L__BB1_17614:
	cvt.s64.s32 	%rd15805, %r29888;
	add.s64 	%rd15806, %rd6, %rd15805;
	ld.local.u8 	%rs7054, [%rd15806];
	cvt.s64.s32 	%rd15807, %r29887;
	add.s64 	%rd15808, %rd7, %rd15807;
	ld.local.u8 	%rs7053, [%rd15808];
	bra.uni 	$L__BB1_16077;
$L__BB1_17615:
	mov.b16 	%rs6473, 2;
	bra.uni 	$L__BB1_415;
$L__BB1_17616:
	mov.b16 	%rs6477, 2;
	bra.uni 	$L__BB1_449;
$L__BB1_17617:
	mov.b16 	%rs6489, 2;
	bra.uni 	$L__BB1_800;
$L__BB1_17618:
	mov.b16 	%rs6493, 2;
	bra.uni 	$L__BB1_834;
$L__BB1_17619:
	mov.b16 	%rs6516, 2;
	bra.uni 	$L__BB1_1439;
$L__BB1_17620:
	mov.b16 	%rs6520, 2;
	bra.uni 	$L__BB1_1473;
$L__BB1_17621:
	mov.b16 	%rs6532, 2;
	bra.uni 	$L__BB1_1824;
$L__BB1_17622:
	mov.b16 	%rs6536, 2;
	bra.uni 	$L__BB1_1858;

}


// ===== COMPILED SASS (sm_100) =====

	.target	sm_100

	.elftype	@"ET_EXEC"


//--------------------- .note.nv.tkinfo           --------------------------
	.section	.note.nv.tkinfo,"",@"SHT_NOTE"
	.sectionflags	@"SHF_NOTE_NV_TKINFO"
	.tkinfo
        /*0018*/ 	.word	0x00000002
        /*0030*/ 	.string	""
        /*0030*/ 	.string	"ptxas"
        /*0030*/ 	.string	"Cuda compilation tools, release 13.0, V13.0.88"
        /*0030*/ 	.string	"Build cuda_13.0.r13.0/compiler.36424714_0"
        /*0030*/ 	.string	"-arch sm_100 -m 64 "



//--------------------- .note.nv.cuinfo           --------------------------
	.section	.note.nv.cuinfo,"",@"SHT_NOTE"
	.sectionflags	@"SHF_NOTE_NV_CUINFO"
        /*0018*/ 	.short	0x0002
        /*001a*/ 	.short	0x0064
        /*001c*/ 	.short	0x0082
	.zero		2


//--------------------- .nv.info                  --------------------------
	.section	.nv.info,"",@"SHT_CUDA_INFO"
	.align	4


	//----- nvinfo : EIATTR_REGCOUNT
	.align		4
        /*0000*/ 	.byte	0x04, 0x2f
        /*0002*/ 	.short	(.L_1 - .L_0)
	.align		4
.L_0:
        /*0004*/ 	.word	index@(_Z16candidate_primerPcPiS0_S0_PfS1_S1_iffiiPdS_S0_)
        /*0008*/ 	.word	0x000000ff


	//----- nvinfo : EIATTR_FRAME_SIZE
	.align		4
.L_1:
        /*000c*/ 	.byte	0x04, 0x11
        /*000e*/ 	.short	(.L_3 - .L_2)
	.align		4
.L_2:
        /*0010*/ 	.word	index@($__internal_0_$__cuda_sm20_div_rn_f64_full)
        /*0014*/ 	.word	0x00005480


	//----- nvinfo : EIATTR_FRAME_SIZE
	.align		4
.L_3:
        /*0018*/ 	.byte	0x04, 0x11
        /*001a*/ 	.short	(.L_5 - .L_4)
	.align		4
.L_4:
        /*001c*/ 	.word	index@($_Z16candidate_primerPcPiS0_S0_PfS1_S1_iffiiPdS_S0_$_Z4thalPcS_iPdS_Pi)
        /*0020*/ 	.word	0x00005480


	//----- nvinfo : EIATTR_FRAME_SIZE
	.align		4
.L_5:
        /*0024*/ 	.byte	0x04, 0x11
        /*0026*/ 	.short	(.L_7 - .L_6)
	.align		4
.L_6:
        /*0028*/ 	.word	index@(_Z16candidate_primerPcPiS0_S0_PfS1_S1_iffiiPdS_S0_)
        /*002c*/ 	.word	0x00005480


	//----- nvinfo : EIATTR_MIN_STACK_SIZE
	.align		4
.L_7:
        /*0030*/ 	.byte	0x04, 0x12
        /*0032*/ 	.short	(.L_9 - .L_8)
	.align		4
.L_8:
        /*0034*/ 	.word	index@(_Z16candidate_primerPcPiS0_S0_PfS1_S1_iffiiPdS_S0_)
        /*0038*/ 	.word	0x00005480
.L_9:


//--------------------- .nv.compat                --------------------------
	.section	.nv.compat,"",@"SHT_CUDA_COMPAT_INFO"
	.align	4
        /*0000*/ 	.byte	0x02, 0x09, 0x00, 0x00, 0x02, 0x02, 0x01, 0x00, 0x02, 0x05, 0x05, 0x00, 0x03, 0x07, 0x01, 0x01
        /*0010*/ 	.byte	0x02, 0x03, 0x00, 0x00, 0x02, 0x06, 0x01, 0x00, 0x04, 0x0b, 0x08, 0x00, 0x01, 0x00, 0x00, 0x00
        /*0020*/ 	.byte	0x00, 0x00, 0x00, 0x00


//--------------------- .nv.info._Z16candidate_primerPcPiS0_S0_PfS1_S1_iffiiPdS_S0_ --------------------------
	.section	.nv.info._Z16candidate_primerPcPiS0_S0_PfS1_S1_iffiiPdS_S0_,"",@"SHT_CUDA_INFO"
	.sectionflags	@""
	.align	4


	//----- nvinfo : EIATTR_CUDA_API_VERSION
	.align		4
        /*0000*/ 	.byte	0x04, 0x37
        /*0002*/ 	.short	(.L_11 - .L_10)
.L_10:
        /*0004*/ 	.word	0x00000082


	//----- nvinfo : EIATTR_KPARAM_INFO
	.align		4
.L_11:
        /*0008*/ 	.byte	0x04, 0x17
        /*000a*/ 	.short	(.L_13 - .L_12)
.L_12:
        /*000c*/ 	.word	0x00000000
        /*0010*/ 	.short	0x000e
        /*0012*/ 	.short	0x0060
        /*0014*/ 	.byte	0x00, 0xf5, 0x21, 0x00


	//----- nvinfo : EIATTR_KPARAM_INFO
	.align		4
.L_13:
        /*0018*/ 	.byte	0x04, 0x17
        /*001a*/ 	.short	(.L_15 - .L_14)
.L_14:
        /*001c*/ 	.word	0x00000000
        /*0020*/ 	.short	0x000d
        /*0022*/ 	.short	0x0058
        /*0024*/ 	.byte	0x00, 0xf5, 0x21, 0x00


	//----- nvinfo : EIATTR_KPARAM_INFO
	.align		4
.L_15:
        /*0028*/ 	.byte	0x04, 0x17
        /*002a*/ 	.short	(.L_17 - .L_16)
.L_16:
        /*002c*/ 	.word	0x00000000
        /*0030*/ 	.short	0x000c
        /*0032*/ 	.short	0x0050
        /*0034*/ 	.byte	0x00, 0xf5, 0x21, 0x00


	//----- nvinfo : EIATTR_KPARAM_INFO
	.align		4
.L_17:
        /*0038*/ 	.byte	0x04, 0x17
        /*003a*/ 	.short	(.L_19 - .L_18)
.L_18:
        /*003c*/ 	.word	0x00000000
        /*0040*/ 	.short	0x000b
        /*0042*/ 	.short	0x0048
        /*0044*/ 	.byte	0x00, 0xf0, 0x11, 0x00


	//----- nvinfo : EIATTR_KPARAM_INFO
	.align		4
.L_19:
        /*0048*/ 	.byte	0x04, 0x17
        /*004a*/ 	.short	(.L_21 - .L_20)
.L_20:
        /*004c*/ 	.word	0x00000000
        /*0050*/ 	.short	0x000a
        /*0052*/ 	.short	0x0044
        /*0054*/ 	.byte	0x00, 0xf0, 0x11, 0x00


	//----- nvinfo : EIATTR_KPARAM_INFO
	.align		4
.L_21:
        /*0058*/ 	.byte	0x04, 0x17
        /*005a*/ 	.short	(.L_23 - .L_22)
.L_22:
        /*005c*/ 	.word	0x00000000
        /*0060*/ 	.short	0x0009
        /*0062*/ 	.short	0x0040
        /*0064*/ 	.byte	0x00, 0xf0, 0x11, 0x00


	//----- nvinfo : EIATTR_KPARAM_INFO
	.align		4
.L_23:
        /*0068*/ 	.byte	0x04, 0x17
        /*006a*/ 	.short	(.L_25 - .L_24)
.L_24:
        /*006c*/ 	.word	0x00000000
        /*0070*/ 	.short	0x0008
        /*0072*/ 	.short	0x003c
        /*0074*/ 	.byte	0x00, 0xf0, 0x11, 0x00


	//----- nvinfo : EIATTR_KPARAM_INFO
	.align		4
.L_25:
        /*0078*/ 	.byte	0x04, 0x17
        /*007a*/ 	.short	(.L_27 - .L_26)
.L_26:
        /*007c*/ 	.word	0x00000000
        /*0080*/ 	.short	0x0007
        /*0082*/ 	.short	0x0038
        /*0084*/ 	.byte	0x00, 0xf0, 0x11, 0x00


	//----- nvinfo : EIATTR_KPARAM_INFO
	.align		4
.L_27:
        /*0088*/ 	.byte	0x04, 0x17
        /*008a*/ 	.short	(.L_29 - .L_28)
.L_28:
        /*008c*/ 	.word	0x00000000
        /*0090*/ 	.short	0x0006
        /*0092*/ 	.short	0x0030
        /*0094*/ 	.byte	0x00, 0xf5, 0x21, 0x00


	//----- nvinfo : EIATTR_KPARAM_INFO
	.align		4
.L_29:
        /*0098*/ 	.byte	0x04, 0x17
        /*009a*/ 	.short	(.L_31 - .L_30)
.L_30:
        /*009c*/ 	.word	0x00000000
        /*00a0*/ 	.short	0x0005
        /*00a2*/ 	.short	0x0028
        /*00a4*/ 	.byte	0x00, 0xf5, 0x21, 0x00


	//----- nvinfo : EIATTR_KPARAM_INFO
	.align		4
.L_31:
        /*00a8*/ 	.byte	0x04, 0x17
        /*00aa*/ 	.short	(.L_33 - .L_32)
.L_32:
        /*00ac*/ 	.word	0x00000000
        /*00b0*/ 	.short	0x0004
        /*00b2*/ 	.short	0x0020
        /*00b4*/ 	.byte	0x00, 0xf5, 0x21, 0x00


	//----- nvinfo : EIATTR_KPARAM_INFO
	.align		4
.L_33:
        /*00b8*/ 	.byte	0x04, 0x17
        /*00ba*/ 	.short	(.L_35 - .L_34)
.L_34:
        /*00bc*/ 	.word	0x00000000
        /*00c0*/ 	.short	0x0003
        /*00c2*/ 	.short	0x0018
        /*00c4*/ 	.byte	0x00, 0xf5, 0x21, 0x00


	//----- nvinfo : EIATTR_KPARAM_INFO
	.align		4
.L_35:
        /*00c8*/ 	.byte	0x04, 0x17
        /*00ca*/ 	.short	(.L_37 - .L_36)
.L_36:
        /*00cc*/ 	.word	0x00000000
        /*00d0*/ 	.short	0x0002
        /*00d2*/ 	.short	0x0010
        /*00d4*/ 	.byte	0x00, 0xf5, 0x21, 0x00


	//----- nvinfo : EIATTR_KPARAM_INFO
	.align		4
.L_37:
        /*00d8*/ 	.byte	0x04, 0x17
        /*00da*/ 	.short	(.L_39 - .L_38)
.L_38:
        /*00dc*/ 	.word	0x00000000
        /*00e0*/ 	.short	0x0001
        /*00e2*/ 	.short	0x0008
        /*00e4*/ 	.byte	0x00, 0xf5, 0x21, 0x00


	//----- nvinfo : EIATTR_KPARAM_INFO
	.align		4
.L_39:
        /*00e8*/ 	.byte	0x04, 0x17
        /*00ea*/ 	.short	(.L_41 - .L_40)
.L_40:
        /*00ec*/ 	.word	0x00000000
        /*00f0*/ 	.short	0x0000
        /*00f2*/ 	.short	0x0000
        /*00f4*/ 	.byte	0x00, 0xf5, 0x21, 0x00


	//----- nvinfo : EIATTR_SPARSE_MMA_MASK
	.align		4
.L_41:
        /*00f8*/ 	.byte	0x03, 0x50
        /*00fa*/ 	.short	0x0000


	//----- nvinfo : EIATTR_MAXREG_COUNT
	.align		4
        /*00fc*/ 	.byte	0x03, 0x1b
        /*00fe*/ 	.short	0x00ff


	//----- nvinfo : EIATTR_NUM_BARRIERS
	.align		4
        /*0100*/ 	.byte	0x02, 0x4c
        /*0102*/ 	.byte	0x01
	.zero		1


	//----- nvinfo : EIATTR_ANNOTATIONS
	.align		4
        /*0104*/ 	.byte	0x04, 0x55
        /*0106*/ 	.short	(.L_43 - .L_42)


	//   ....[0]....
.L_42:
        /*0108*/ 	.word	0x00000001
        /*010c*/ 	.byte	0xb0, 0x00, 0x00, 0x00, 0x01, 0x00, 0x00, 0x00, 0x30, 0x01, 0x00, 0x00, 0x01, 0x00, 0x00, 0x00
        /* <DEDUP_REMOVED lines=284> */
        /*12dc*/ 	.byte	0xa0, 0xe8, 0x28, 0x00


	//----- nvinfo : EIATTR_MERCURY_ISA_VERSION
	.align		4
.L_43:
        /*12e0*/ 	.byte	0x03, 0x5f
        /*12e2*/ 	.short	0x0101


	//----- nvinfo : EIATTR_VRC_CTA_INIT_COUNT
	.align		4
        /*12e4*/ 	.byte	0x02, 0x4a
	.zero		1
	.zero		1


	//----- nvinfo : EIATTR_EXIT_INSTR_OFFSETS
	.align		4
        /*12e8*/ 	.byte	0x04, 0x1c
        /*12ea*/ 	.short	(.L_45 - .L_44)


	//   ....[0]....
.L_44:
        /*12ec*/ 	.word	0x0025bb80


	//----- nvinfo : EIATTR_INDIRECT_BRANCH_TARGETS
	.align		4
.L_45:
        /*12f0*/ 	.byte	0x04, 0x34
        /*12f2*/ 	.short	(.L_47 - .L_46)


	//   ....[0]....
.L_46:
        /*12f4*/ 	.word	.L_x_13710@srel
        /*12f8*/ 	.short	0x0
        /*12fa*/ 	.short	0x0
        /*12fc*/ 	.word	0x3
        /*1300*/ 	.word	.L_x_13711@srel
        /*1304*/ 	.word	.L_x_13712@srel
        /*1308*/ 	.word	.L_x_13713@srel


	//----- nvinfo : EIATTR_CRS_STACK_SIZE
	.align		4
.L_47:
        /*130c*/ 	.byte	0x04, 0x1e
        /*130e*/ 	.short	(.L_49 - .L_48)
.L_48:
        /*1310*/ 	.word	0x00000000


	//----- nvinfo : EIATTR_CBANK_PARAM_SIZE
	.align		4
.L_49:
        /*1314*/ 	.byte	0x03, 0x19
        /*1316*/ 	.short	0x0068


	//----- nvinfo : EIATTR_PARAM_CBANK
	.align		4
        /*1318*/ 	.byte	0x04, 0x0a
        /*131a*/ 	.short	(.L_51 - .L_50)
	.align		4
.L_50:
        /*131c*/ 	.word	index@(.nv.constant0._Z16candidate_primerPcPiS0_S0_PfS1_S1_iffiiPdS_S0_)
        /*1320*/ 	.short	0x0380
        /*1322*/ 	.short	0x0068


	//----- nvinfo : EIATTR_SW_WAR
	.align		4
.L_51:
        /*1324*/ 	.byte	0x04, 0x36
        /*1326*/ 	.short	(.L_53 - .L_52)
.L_52:
        /*1328*/ 	.word	0x00000008
.L_53:


//--------------------- .nv.callgraph             --------------------------
	.section	.nv.callgraph,"",@"SHT_CUDA_CALLGRAPH"
	.align	4
	.sectionentsize	8
	.align		4
        /*0000*/ 	.word	0x00000000
	.align		4
        /*0004*/ 	.word	0xffffffff
	.align		4
        /*0008*/ 	.word	0x00000000
	.align		4
        /*000c*/ 	.word	0xfffffffe
	.align		4
        /*0010*/ 	.word	0x00000000
	.align		4
        /*0014*/ 	.word	0xfffffffd
	.align		4
        /*0018*/ 	.word	0x00000000
	.align		4
        /*001c*/ 	.word	0xfffffffc


//--------------------- .nv.constant2._Z16candidate_primerPcPiS0_S0_PfS1_S1_iffiiPdS_S0_ --------------------------
	.section	.nv.constant2._Z16candidate_primerPcPiS0_S0_PfS1_S1_iffiiPdS_S0_,"a",@progbits
	.sectionflags	@""
	.align	4
.nv.constant2._Z16candidate_primerPcPiS0_S0_PfS1_S1_iffiiPdS_S0_:
        /*0000*/ 	.byte	0x00, 0xbe, 0x27, 0x00, 0xe0, 0xbc, 0x27, 0x00, 0x70, 0xbd, 0x27, 0x00


//--------------------- .text._Z16candidate_primerPcPiS0_S0_PfS1_S1_iffiiPdS_S0_ --------------------------
	.section	.text._Z16candidate_primerPcPiS0_S0_PfS1_S1_iffiiPdS_S0_,"ax",@progbits
	.align	128
        .global         _Z16candidate_primerPcPiS0_S0_PfS1_S1_iffiiPdS_S0_
        .type           _Z16candidate_primerPcPiS0_S0_PfS1_S1_iffiiPdS_S0_,@function
        .size           _Z16candidate_primerPcPiS0_S0_PfS1_S1_iffiiPdS_S0_,(.L_x_13715 - _Z16candidate_primerPcPiS0_S0_PfS1_S1_iffiiPdS_S0_)
        .other          _Z16candidate_primerPcPiS0_S0_PfS1_S1_iffiiPdS_S0_,@"STO_CUDA_ENTRY STV_DEFAULT"
_Z16candidate_primerPcPiS0_S0_PfS1_S1_iffiiPdS_S0_:
.text._Z16candidate_primerPcPiS0_S0_PfS1_S1_iffiiPdS_S0_:
[----:B------:R-:W0:Y:S01]  /*0000*/  LDC R1, c[0x0][0x37c] ;  /* 0x0000df00ff017b82 */ /* 0x000e220000000800 */
[----:B------:R-:W1:Y:S07]  /*0010*/  S2R R2, SR_TID.X ;  /* 0x0000000000027919 */ /* 0x000e6e0000002100 */
[----:B------:R-:W1:Y:S01]  /*0020*/  S2UR UR4, SR_CTAID.X ;  /* 0x00000000000479c3 */ /* 0x000e620000002500 */
[----:B------:R-:W2:Y:S01]  /*0030*/  LDCU UR5, c[0x0][0x3c4] ;  /* 0x00007880ff0577ac */ /* 0x000ea20008000800 */
[----:B------:R-:W-:Y:S01]  /*0040*/  BSSY.RECONVERGENT B0, `(.L_x_0) ;  /* 0x0025bb1000007945 */ /* 0x000fe20003800200 */
[----:B0-----:R-:W-:-:S05]  /*0050*/  VIADD R1, R1, 0xffffab80 ;  /* 0xffffab8001017836 */ /* 0x001fca0000000000 */
[----:B------:R-:W1:Y:S02]  /*0060*/  LDC R3, c[0x0][0x360] ;  /* 0x0000d800ff037b82 */ /* 0x000e640000000800 */
[----:B-1----:R-:W-:-:S05]  /*0070*/  IMAD R2, R3, UR4, R2 ;  /* 0x0000000403027c24 */ /* 0x002fca000f8e0202 */
[----:B--2---:R-:W-:-:S13]  /*0080*/  ISETP.GE.AND P0, PT, R2, UR5, PT ;  /* 0x0000000502007c0c */ /* 0x004fda000bf06270 */
[----:B------:R-:W-:Y:S05]  /*0090*/  @P0 BRA `(.L_x_1) ;  /* 0x000025b800ac0947 */ /* 0x000fea0003800000 */
[----:B------:R-:W0:Y:S01]  /*00a0*/  LDC R0, c[0x0][0x2f8] ;  /* 0x0000be00ff007b82 */ /* 0x000e220000000800 */
[----:B------:R1:W-:Y:S01]  /*00b0*/  STL [R1+0x5364], R2 ;  /* 0x0053640201007387 */ /* 0x0003e20000100800 */
[C---:B------:R-:W-:Y:S02]  /*00c0*/  VIADD R252, R1.reuse, 0x2774 ;  /* 0x0000277401fc7836 */ /* 0x040fe40000000000 */
[----:B------:R-:W-:-:S04]  /*00d0*/  VIADD R132, R1, 0x1388 ;  /* 0x0000138801847836 */ /* 0x000fc80000000000 */
[----:B------:R-:W2:Y:S01]  /*00e0*/  LDC.64 R6, c[0x0][0x358] ;  /* 0x0000d600ff067b82 */ /* 0x000ea20000000a00 */
[----:B0-----:R-:W-:-:S04]  /*00f0*/  IMAD.IADD R133, R1, 0x1, R0 ;  /* 0x0000000101857824 */ /* 0x001fc800078e0200 */
[----:B------:R-:W-:Y:S01]  /*0100*/  IMAD.IADD R131, R133, 0x1, -R0 ;  /* 0x0000000185837824 */ /* 0x000fe200078e0a00 */
[C-C-:B------:R-:W-:Y:S02]  /*0110*/  IADD3 R130, PT, PT, -R0.reuse, 0x1388, R133.reuse ;  /* 0x0000138800827810 */ /* 0x140fe40007ffe185 */
[----:B-1----:R-:W-:-:S07]  /*0120*/  IADD3 R0, PT, PT, -R0, 0x2710, R133 ;  /* 0x0000271000007810 */ /* 0x002fce0007ffe185 */
.L_x_12715:
[----:B-1----:R-:W3:Y:S01]  /*0130*/  LDL R106, [R1+0x5364] ;  /* 0x00536400016a7983 */ /* 0x002ee20000100800 */
[----:B------:R-:W0:Y:S01]  /*0140*/  LDC.64 R2, c[0x0][0x390] ;  /* 0x0000e400ff027b82 */ /* 0x000e220000000a00 */
[C---:B--2---:R-:W-:Y:S01]  /*0150*/  R2UR UR4, R6.reuse ;  /* 0x00000000060472ca */ /* 0x044fe200000e0000 */
[----:B------:R-:W-:Y:S01]  /*0160*/  BSSY.RECONVERGENT B1, `(.L_x_2) ;  /* 0x0025b68000017945 */ /* 0x000fe20003800200 */
[C---:B------:R-:W-:Y:S02]  /*0170*/  R2UR UR5, R7.reuse ;  /* 0x00000000070572ca */ /* 0x040fe400000e0000 */
[C---:B------:R-:W-:Y:S02]  /*0180*/  R2UR UR6, R6.reuse ;  /* 0x00000000060672ca */ /* 0x040fe400000e0000 */
[----:B------:R-:W-:Y:S01]  /*0190*/  R2UR UR7, R7 ;  /* 0x00000000070772ca */ /* 0x000fe200000e0000 */
[----:B------:R-:W1:Y:S01]  /*01a0*/  LDC.64 R104, c[0x0][0x398] ;  /* 0x0000e600ff687b82 */ /* 0x000e620000000a00 */
[----:B------:R-:W-:-:S02]  /*01b0*/  R2UR UR8, R6 ;  /* 0x00000000060872ca */ /* 0x000fc400000e0000 */
[C---:B------:R-:W-:Y:S02]  /*01c0*/  R2UR UR9, R7.reuse ;  /* 0x00000000070972ca */ /* 0x040fe400000e0000 */
[C---:B------:R-:W-:Y:S02]  /*01d0*/  R2UR UR10, R6.reuse ;  /* 0x00000000060a72ca */ /* 0x040fe400000e0000 */
[C---:B------:R-:W-:Y:S02]  /*01e0*/  R2UR UR11, R7.reuse ;  /* 0x00000000070b72ca */ /* 0x040fe400000e0000 */
[C---:B------:R-:W-:Y:S02]  /*01f0*/  R2UR UR12, R6.reuse ;  /* 0x00000000060c72ca */ /* 0x040fe400000e0000 */
[----:B------:R-:W-:Y:S02]  /*0200*/  R2UR UR13, R7 ;  /* 0x00000000070d72ca */ /* 0x000fe400000e0000 */
        /* <DEDUP_REMOVED lines=20> */
[----:B------:R-:W-:Y:S02]  /*0350*/  R2UR UR34, R6 ;  /* 0x00000000062272ca */ /* 0x000fe400000e0000 */
[----:B------:R-:W-:Y:S01]  /*0360*/  R2UR UR35, R7 ;  /* 0x00000000072372ca */ /* 0x000fe200000e0000 */
[----:B---3--:R-:W-:-:S04]  /*0370*/  IMAD.SHL.U32 R4, R106, 0x8, RZ ;  /* 0x000000086a047824 */ /* 0x008fc800078e00ff */
[----:B0-----:R-:W-:-:S04]  /*0380*/  IMAD.WIDE R2, R4, 0x4, R2 ;  /* 0x0000000404027825 */ /* 0x001fc800078e0202 */
[----:B-1----:R-:W-:Y:S01]  /*0390*/  IMAD.WIDE R4, R4, 0x4, R104 ;  /* 0x0000000404047825 */ /* 0x002fe200078e0268 */
[----:B------:R-:W-:Y:S01]  /*03a0*/  STG.E desc[UR4][R2.64], RZ ;  /* 0x000000ff02007986 */ /* 0x000fe2000c101904 */
[----:B------:R-:W0:Y:S03]  /*03b0*/  LDCU UR4, c[0x0][0x3c4] ;  /* 0x00007880ff0477ac */ /* 0x000e260008000800 */
[----:B------:R-:W-:Y:S04]  /*03c0*/  STG.E desc[UR6][R4.64], RZ ;  /* 0x000000ff04007986 */ /* 0x000fe8000c101906 */
        /* <DEDUP_REMOVED lines=12> */
[----:B------:R1:W-:Y:S04]  /*0490*/  STG.E desc[UR32][R2.64+0x1c], RZ ;  /* 0x00001cff02007986 */ /* 0x0003e8000c101920 */
[----:B------:R-:W-:Y:S01]  /*04a0*/  STG.E desc[UR34][R4.64+0x1c], RZ ;  /* 0x00001cff04007986 */ /* 0x000fe2000c101922 */
[----:B-1----:R-:W1:Y:S02]  /*04b0*/  LDC.64 R2, c[0x0][0x388] ;  /* 0x0000e200ff027b82 */ /* 0x002e640000000a00 */
[----:B-1----:R-:W-:-:S05]  /*04c0*/  IMAD.WIDE R2, R106, 0x4, R2 ;  /* 0x000000046a027825 */ /* 0x002fca00078e0202 */
[----:B------:R1:W-:Y:S02]  /*04d0*/  STG.E desc[UR6][R2.64], RZ ;  /* 0x000000ff02007986 */ /* 0x0003e4000c101906 */
[----:B-1----:R-:W-:-:S05]  /*04e0*/  VIADD R2, R106, 0x12 ;  /* 0x000000126a027836 */ /* 0x002fca0000000000 */
[----:B0-----:R-:W-:Y:S02]  /*04f0*/  ISETP.GT.AND P0, PT, R2, UR4, PT ;  /* 0x0000000402007c0c */ /* 0x001fe4000bf04270 */
[----:B------:R-:W0:Y:S05]  /*0500*/  BMOV.32.CLEAR R2, B1 ;  /* 0x0000000001027355 */ /* 0x000e2a0000100000 */
[----:B0-----:R0:W-:Y:S06]  /*0510*/  STL [R1+0x5474], R2 ;  /* 0x0054740201007387 */ /* 0x0011ec0000100800 */
[----:B------:R-:W-:Y:S05]  /*0520*/  @P0 BRA `(.L_x_3) ;  /* 0x000025b000a40947 */ /* 0x000fea0003800000 */
[----:B------:R-:W1:Y:S01]  /*0530*/  LDCU.64 UR4, c[0x0][0x380] ;  /* 0x00007000ff0477ac */ /* 0x000e620008000a00 */
[----:B------:R-:W-:Y:S02]  /*0540*/  R2UR UR6, R6 ;  /* 0x00000000060672ca */ /* 0x000fe400000e0000 */
[----:B------:R-:W-:Y:S02]  /*0550*/  R2UR UR7, R7 ;  /* 0x00000000070772ca */ /* 0x000fe400000e0000 */
[----:B-1----:R-:W-:-:S04]  /*0560*/  IADD3 R118, P0, PT, R106, UR4, RZ ;  /* 0x000000046a767c10 */ /* 0x002fc8000ff1e0ff */
[----:B------:R-:W-:-:S07]  /*0570*/  LEA.HI.X.SX32 R119, R106, UR5, 0x1, P0 ;  /* 0x000000056a777c11 */ /* 0x000fce00080f0eff */
[----:B------:R-:W2:Y:S02]  /*0580*/  LDG.E.U8 R111, desc[UR6][R118.64] ;  /* 0x00000006766f7981 */ /* 0x000ea4000c1e1100 */
[----:B--2---:R-:W-:-:S13]  /*0590*/  ISETP.NE.AND P0, PT, R111, 0x4e, PT ;  /* 0x0000004e6f00780c */ /* 0x004fda0003f05270 */
[----:B------:R-:W-:Y:S05]  /*05a0*/  @!P0 BRA `(.L_x_3) ;  /* 0x000025b000848947 */ /* 0x000fea0003800000 */
[----:B------:R-:W-:Y:S02]  /*05b0*/  R2UR UR4, R6 ;  /* 0x00000000060472ca */ /* 0x000fe400000e0000 */
[----:B------:R-:W-:-:S13]  /*05c0*/  R2UR UR5, R7 ;  /* 0x00000000070572ca */ /* 0x000fda00000e0000 */
        /* <DEDUP_REMOVED lines=65> */
[----:B0-----:R-:W2:Y:S02]  /*09e0*/  LDG.E.U8 R2, desc[UR4][R118.64+0xe] ;  /* 0x00000e0476027981 */ /* 0x001ea4000c1e1100 */
        /* <DEDUP_REMOVED lines=17> */
[----:B------:R-:W-:Y:S01]  /*0b00*/  PRMT R118, R104, 0x7604, R105 ;  /* 0x0000760468767816 */ /* 0x000fe20000000069 */
[----:B------:R-:W-:Y:S01]  /*0b10*/  IMAD.MOV.U32 R122, RZ, RZ, 0x0 ;  /* 0x00000000ff7a7424 */ /* 0x000fe200078e00ff */
[----:B------:R-:W-:Y:S01]  /*0b20*/  PRMT R3, R4, 0x7604, R5 ;  /* 0x0000760404037816 */ /* 0x000fe20000000005 */
[----:B------:R-:W-:Y:S01]  /*0b30*/  IMAD.MOV.U32 R123, RZ, RZ, 0x40320000 ;  /* 0x40320000ff7b7424 */ /* 0x000fe200078e00ff */
[----:B------:R-:W-:Y:S01]  /*0b40*/  PRMT R119, R142, 0x7604, R127 ;  /* 0x000076048e777816 */ /* 0x000fe2000000007f */
[----:B------:R-:W-:Y:S01]  /*0b50*/  STL.U8 [R1+0x2820], RZ ;  /* 0x002820ff01007387 */ /* 0x000fe20000100000 */
[----:B------:R-:W-:Y:S01]  /*0b60*/  PRMT R118, R118, 0x5410, R3 ;  /* 0x0000541076767816 */ /* 0x000fe20000000003 */
[----:B------:R-:W-:Y:S01]  /*0b70*/  BSSY.RECONVERGENT B1, `(.L_x_4) ;  /* 0x0000071000017945 */ /* 0x000fe20003800200 */
[----:B------:R-:W-:Y:S02]  /*0b80*/  PRMT R3, R141, 0x7604, R139 ;  /* 0x000076048d037816 */ /* 0x000fe4000000008b */
[----:B------:R-:W-:-:S02]  /*0b90*/  ISETP.NE.AND P1, PT, R109, 0x47, PT ;  /* 0x000000476d00780c */ /* 0x000fc40003f25270 */
[----:B------:R-:W-:Y:S02]  /*0ba0*/  PRMT R119, R119, 0x5410, R3 ;  /* 0x0000541077777816 */ /* 0x000fe40000000003 */
[----:B------:R-:W-:Y:S02]  /*0bb0*/  PRMT R3, R108, 0x7604, R107 ;  /* 0x000076046c037816 */ /* 0x000fe4000000006b */
[----:B------:R-:W-:Y:S01]  /*0bc0*/  ISETP.NE.AND P4, PT, R109, 0x43, PT ;  /* 0x000000436d00780c */ /* 0x000fe20003f85270 */
[----:B------:R0:W-:Y:S01]  /*0bd0*/  STL.64 [R1+0x2810], R118 ;  /* 0x0028107601007387 */ /* 0x0001e20000100a00 */
[----:B------:R-:W-:Y:S02]  /*0be0*/  ISETP.NE.AND P3, PT, R110, 0x43, PT ;  /* 0x000000436e00780c */ /* 0x000fe40003f65270 */
[----:B------:R-:W-:-:S04]  /*0bf0*/  ISETP.NE.AND P2, PT, R126, 0x43, PT ;  /* 0x000000437e00780c */ /* 0x000fc80003f45270 */
[----:B------:R-:W-:Y:S02]  /*0c00*/  P2R R151, PR, RZ, 0x4 ;  /* 0x00000004ff977803 */ /* 0x000fe40000000000 */
[----:B0-----:R-:W-:Y:S02]  /*0c10*/  PRMT R118, R140, 0x7604, R138 ;  /* 0x000076048c767816 */ /* 0x001fe4000000008a */
[----:B------:R-:W-:Y:S02]  /*0c20*/  PRMT R119, R106, 0x7604, R2 ;  /* 0x000076046a777816 */ /* 0x000fe40000000002 */
[----:B------:R-:W-:Y:S02]  /*0c30*/  PRMT R118, R118, 0x5410, R3 ;  /* 0x0000541076767816 */ /* 0x000fe40000000003 */
[----:B------:R-:W-:-:S04]  /*0c40*/  PRMT R3, R126, 0x7604, R110 ;  /* 0x000076047e037816 */ /* 0x000fc8000000006e */
[----:B------:R-:W-:Y:S02]  /*0c50*/  PRMT R119, R119, 0x5410, R3 ;  /* 0x0000541077777816 */ /* 0x000fe40000000003 */
[----:B------:R-:W-:-:S03]  /*0c60*/  LOP3.LUT R3, R111, 0xfb, RZ, 0xc0, !PT ;  /* 0x000000fb6f037812 */ /* 0x000fc600078ec0ff */
[----:B------:R0:W-:Y:S01]  /*0c70*/  STL.64 [R1+0x2818], R118 ;  /* 0x0028187601007387 */ /* 0x0001e20000100a00 */
[----:B------:R-:W-:Y:S02]  /*0c80*/  ISETP.NE.AND P0, PT, R3, 0x43, PT ;  /* 0x000000430300780c */ /* 0x000fe40003f05270 */
[----:B------:R-:W-:Y:S01]  /*0c90*/  SEL R3, RZ, 0x1, P1 ;  /* 0x00000001ff037807 */ /* 0x000fe20000800000 */
[----:B0-----:R-:W-:Y:S01]  /*0ca0*/  IMAD.MOV.U32 R118, RZ, RZ, 0x2 ;  /* 0x00000002ff767424 */ /* 0x001fe200078e00ff */
[----:B------:R-:W0:Y:S01]  /*0cb0*/  MUFU.RCP64H R119, 18 ;  /* 0x4032000000777908 */ /* 0x000e220000001800 */
[----:B------:R-:W-:-:S08]  /*0cc0*/  @P1 IMAD.MOV R118, RZ, RZ, 0x1 ;  /* 0x00000001ff761424 */ /* 0x000fd000078e02ff */
[----:B------:R-:W-:Y:S02]  /*0cd0*/  @P0 IMAD.MOV R118, RZ, RZ, R3 ;  /* 0x000000ffff760224 */ /* 0x000fe400078e0203 */
[----:B------:R-:W-:-:S05]  /*0ce0*/  IMAD.MOV.U32 R3, RZ, RZ, 0x1 ;  /* 0x00000001ff037424 */ /* 0x000fca00078e00ff */
[----:B------:R-:W-:Y:S01]  /*0cf0*/  SEL R3, R3, 0x2, P0 ;  /* 0x0000000203037807 */ /* 0x000fe20000000000 */
[----:B------:R-:W-:Y:S01]  /*0d00*/  @P4 IMAD.MOV.U32 R3, RZ, RZ, R118 ;  /* 0x000000ffff034224 */ /* 0x000fe200078e0076 */
[----:B------:R-:W-:-:S04]  /*0d10*/  LOP3.LUT R118, R105, 0xfb, RZ, 0xc0, !PT ;  /* 0x000000fb69767812 */ /* 0x000fc800078ec0ff */
[----:B------:R-:W-:Y:S02]  /*0d20*/  ISETP.NE.AND P0, PT, R118, 0x43, PT ;  /* 0x000000437600780c */ /* 0x000fe40003f05270 */
[----:B------:R-:W-:-:S04]  /*0d30*/  LOP3.LUT R118, R104, 0xfb, RZ, 0xc0, !PT ;  /* 0x000000fb68767812 */ /* 0x000fc800078ec0ff */
[----:B------:R-:W-:Y:S02]  /*0d40*/  ISETP.NE.AND P1, PT, R118, 0x43, PT ;  /* 0x000000437600780c */ /* 0x000fe40003f25270 */
[----:B------:R-:W-:-:S05]  /*0d50*/  SEL R118, RZ, 0x1, P0 ;  /* 0x00000001ff767807 */ /* 0x000fca0000000000 */
[----:B------:R-:W-:Y:S01]  /*0d60*/  IMAD.IADD R118, R3, 0x1, R118 ;  /* 0x0000000103767824 */ /* 0x000fe200078e0276 */
[----:B------:R-:W-:-:S04]  /*0d70*/  LOP3.LUT R3, R5, 0xfb, RZ, 0xc0, !PT ;  /* 0x000000fb05037812 */ /* 0x000fc800078ec0ff */
[----:B------:R-:W-:Y:S01]  /*0d80*/  ISETP.NE.AND P0, PT, R3, 0x43, PT ;  /* 0x000000430300780c */ /* 0x000fe20003f05270 */
[----:B------:R-:W-:Y:S02]  /*0d90*/  VIADD R3, R118, 0x1 ;  /* 0x0000000176037836 */ /* 0x000fe40000000000 */
[----:B------:R-:W-:Y:S01]  /*0da0*/  @P1 IMAD.MOV R3, RZ, RZ, R118 ;  /* 0x000000ffff031224 */ /* 0x000fe200078e0276 */
[----:B------:R-:W-:-:S04]  /*0db0*/  LOP3.LUT R118, R4, 0xfb, RZ, 0xc0, !PT ;  /* 0x000000fb04767812 */ /* 0x000fc800078ec0ff */
[----:B------:R-:W-:Y:S01]  /*0dc0*/  ISETP.NE.AND P1, PT, R118, 0x43, PT ;  /* 0x000000437600780c */ /* 0x000fe20003f25270 */
[----:B------:R-:W-:-:S04]  /*0dd0*/  VIADD R118, R3, 0x1 ;  /* 0x0000000103767836 */ /* 0x000fc80000000000 */
[----:B------:R-:W-:Y:S01]  /*0de0*/  @P0 IMAD.MOV R118, RZ, RZ, R3 ;  /* 0x000000ffff760224 */ /* 0x000fe200078e0203 */
        /* <DEDUP_REMOVED lines=40> */
[----:B------:R-:W-:-:S03]  /*1070*/  ISETP.EQ.OR P0, PT, R110, 0x47, !P3 ;  /* 0x000000476e00780c */ /* 0x000fc60005f02670 */
[----:B------:R-:W-:-:S04]  /*1080*/  VIADD R3, R118, 0x1 ;  /* 0x0000000176037836 */ /* 0x000fc80000000000 */
[----:B------:R-:W-:Y:S01]  /*1090*/  @P1 IMAD.MOV R3, RZ, RZ, R118 ;  /* 0x000000ffff031224 */ /* 0x000fe200078e0276 */
[----:B------:R-:W-:Y:S01]  /*10a0*/  ISETP.EQ.OR P1, PT, R126, 0x47, !P2 ;  /* 0x000000477e00780c */ /* 0x000fe20005722670 */
[----:B------:R-:W-:-:S06]  /*10b0*/  IMAD.MOV.U32 R118, RZ, RZ, 0x1 ;  /* 0x00000001ff767424 */ /* 0x000fcc00078e00ff */
[----:B0-----:R-:W-:-:S08]  /*10c0*/  DFMA R120, R118, -R122, 1 ;  /* 0x3ff000007678742b */ /* 0x001fd0000000087a */
[----:B------:R-:W-:-:S08]  /*10d0*/  DFMA R120, R120, R120, R120 ;  /* 0x000000787878722b */ /* 0x000fd00000000078 */
[----:B------:R-:W-:-:S08]  /*10e0*/  DFMA R120, R118, R120, R118 ;  /* 0x000000787678722b */ /* 0x000fd00000000076 */
[----:B------:R-:W-:-:S08]  /*10f0*/  DFMA R118, R120, -R122, 1 ;  /* 0x3ff000007876742b */ /* 0x000fd0000000087a */
[----:B------:R-:W-:Y:S01]  /*1100*/  DFMA R120, R120, R118, R120 ;  /* 0x000000767878722b */ /* 0x000fe20000000078 */
[----:B------:R-:W-:Y:S02]  /*1110*/  VIADD R118, R3, 0x1 ;  /* 0x0000000103767836 */ /* 0x000fe40000000000 */
[----:B------:R-:W-:Y:S01]  /*1120*/  @!P0 IMAD.MOV R118, RZ, RZ, R3 ;  /* 0x000000ffff768224 */ /* 0x000fe200078e0203 */
[----:B------:R-:W-:-:S03]  /*1130*/  PRMT R3, R109, 0x7604, R111 ;  /* 0x000076046d037816 */ /* 0x000fc6000000006f */
[----:B------:R-:W-:Y:S02]  /*1140*/  VIADD R119, R118, 0x1 ;  /* 0x0000000176777836 */ /* 0x000fe40000000000 */
[----:B------:R-:W-:Y:S01]  /*1150*/  @!P1 IMAD.MOV R119, RZ, RZ, R118 ;  /* 0x000000ffff779224 */ /* 0x000fe200078e0276 */
[----:B------:R0:W-:Y:S05]  /*1160*/  STL.U16 [R1+0x280e], R3 ;  /* 0x00280e0301007387 */ /* 0x0001ea0000100400 */
[----:B------:R-:W1:Y:S02]  /*1170*/  I2F.F64.U32 R118, R119 ;  /* 0x0000007700767312 */ /* 0x000e640000201800 */
[----:B-1----:R-:W-:Y:S01]  /*1180*/  DMUL R122, R118, R120 ;  /* 0x00000078767a7228 */ /* 0x002fe20000000000 */
[----:B------:R-:W-:-:S07]  /*1190*/  FSETP.GEU.AND P1, PT, |R119|, 6.5827683646048100446e-37, PT ;  /* 0x036000007700780b */ /* 0x000fce0003f2e200 */
[----:B------:R-:W-:-:S08]  /*11a0*/  DFMA R124, R122, -18, R118 ;  /* 0xc03200007a7c782b */ /* 0x000fd00000000076 */
[----:B------:R-:W-:-:S10]  /*11b0*/  DFMA R120, R120, R124, R122 ;  /* 0x0000007c7878722b */ /* 0x000fd4000000007a */
[----:B0-----:R-:W-:-:S05]  /*11c0*/  FFMA R3, RZ, 2.78125, R121 ;  /* 0x40320000ff037823 */ /* 0x001fca0000000079 */
[----:B------:R-:W-:-:S13]  /*11d0*/  FSETP.GT.AND P0, PT, |R3|, 1.469367938527859385e-39, PT ;  /* 0x001000000300780b */ /* 0x000fda0003f04200 */
[----:B------:R-:W-:Y:S05]  /*11e0*/  @P0 BRA P1, `(.L_x_5) ;  /* 0x0000000000240947 */ /* 0x000fea0000800000 */
[----:B------:R-:W-:Y:S05]  /*11f0*/  BMOV.32.CLEAR RZ, B11 ;  /* 0x000000000bff7355 */ /* 0x000fea0000100000 */
[----:B------:R-:W-:Y:S01]  /*1200*/  IMAD.MOV.U32 R124, RZ, RZ, R118 ;  /* 0x000000ffff7c7224 */ /* 0x000fe200078e0076 */
[----:B------:R-:W-:Y:S01]  /*1210*/  MOV R3, 0x1260 ;  /* 0x0000126000037802 */ /* 0x000fe20000000f00 */
[----:B------:R-:W-:Y:S02]  /*1220*/  IMAD.MOV.U32 R125, RZ, RZ, R119 ;  /* 0x000000ffff7d7224 */ /* 0x000fe400078e0077 */
[----:B------:R-:W-:Y:S02]  /*1230*/  IMAD.MOV.U32 R118, RZ, RZ, RZ ;  /* 0x000000ffff767224 */ /* 0x000fe400078e00ff */
[----:B------:R-:W-:-:S07]  /*1240*/  IMAD.MOV.U32 R121, RZ, RZ, 0x40320000 ;  /* 0x40320000ff797424 */ /* 0x000fce00078e00ff */
[----:B------:R-:W-:Y:S05]  /*1250*/  CALL.REL.NOINC `($__internal_0_$__cuda_sm20_div_rn_f64_full) ;  /* 0x000028d400a87944 */ /* 0x000fea0003c00000 */
[----:B------:R-:W-:Y:S01]  /*1260*/  MOV R120, R136 ;  /* 0x0000008800787202 */ /* 0x000fe20000000f00 */
[----:B------:R-:W-:-:S07]  /*1270*/  IMAD.MOV.U32 R121, RZ, RZ, R137 ;  /* 0x000000ffff797224 */ /* 0x000fce00078e0089 */
.L_x_5:
[----:B------:R-:W-:Y:S05]  /*1280*/  BSYNC.RECONVERGENT B1 ;  /* 0x0000000000017941 */ /* 0x000fea0003800200 */
.L_x_4:
[----:B------:R-:W-:Y:S01]  /*1290*/  DMUL R120, R120, 100 ;  /* 0x4059000078787828 */ /* 0x000fe20000000000 */
[----:B------:R-:W0:Y:S01]  /*12a0*/  LDC R129, c[0x0][0x3d0] ;  /* 0x0000f400ff817b82 */ /* 0x000e220000000800 */
[----:B------:R-:W-:Y:S07]  /*12b0*/  BSSY.RECONVERGENT B8, `(.L_x_6) ;  /* 0x00049ad000087945 */ /* 0x000fee0003800200 */
[----:B------:R-:W1:Y:S01]  /*12c0*/  LDC R128, c[0x0][0x3d4] ;  /* 0x0000f500ff807b82 */ /* 0x000e620000000800 */
[----:B------:R-:W2:Y:S07]  /*12d0*/  F2F.F32.F64 R120, R120 ;  /* 0x0000007800787310 */ /* 0x000eae0000301000 */
[----:B------:R-:W3:Y:S08]  /*12e0*/  LDC R182, c[0x0][0x3d8] ;  /* 0x0000f600ffb67b82 */ /* 0x000ef00000000800 */
[----:B------:R-:W4:Y:S01]  /*12f0*/  LDC R181, c[0x0][0x3dc] ;  /* 0x0000f700ffb57b82 */ /* 0x000f220000000800 */
[----:B--2---:R-:W-:-:S04]  /*1300*/  FSETP.GT.AND P0, PT, R120, 65, PT ;  /* 0x428200007800780b */ /* 0x004fc80003f04000 */
[----:B------:R-:W-:-:S13]  /*1310*/  FSETP.LT.OR P0, PT, R120, 40, P0 ;  /* 0x422000007800780b */ /* 0x000fda0000701400 */
[----:B------:R-:W-:Y:S05]  /*1320*/  @P0 BRA `(.L_x_7) ;  /* 0x0000049800940947 */ /* 0x000fea0003800000 */
[----:B------:R-:W-:Y:S01]  /*1330*/  IMAD.MOV.U32 R3, RZ, RZ, 0x6 ;  /* 0x00000006ff037424 */ /* 0x000fe200078e00ff */
[----:B------:R-:W-:Y:S01]  /*1340*/  ISETP.NE.AND P0, PT, R109, R111, PT ;  /* 0x0000006f6d00720c */ /* 0x000fe20003f05270 */
[----:B------:R-:W-:Y:S01]  /*1350*/  BSSY.RELIABLE B1, `(.L_x_8) ;  /* 0x0000012000017945 */ /* 0x000fe20003800100 */
[----:B------:R-:W-:Y:S02]  /*1360*/  ISETP.NE.AND P1, PT, R105, R109, PT ;  /* 0x0000006d6900720c */ /* 0x000fe40003f25270 */
[----:B------:R-:W-:Y:S02]  /*1370*/  SEL R3, R3, 0x5, !P0 ;  /* 0x0000000503037807 */ /* 0x000fe40004000000 */
[----:B------:R-:W-:Y:S02]  /*1380*/  ISETP.NE.AND P2, PT, R127, R4, PT ;  /* 0x000000047f00720c */ /* 0x000fe40003f45270 */
[----:B------:R-:W-:Y:S02]  /*1390*/  ISETP.NE.AND P0, PT, R104, R105, PT ;  /* 0x000000696800720c */ /* 0x000fe40003f05270 */
[----:B------:R-:W-:-:S02]  /*13a0*/  SEL R3, R3, 0x4, !P1 ;  /* 0x0000000403037807 */ /* 0x000fc40004800000 */
[----:B------:R-:W-:Y:S02]  /*13b0*/  ISETP.NE.AND P1, PT, R5, R104, PT ;  /* 0x000000680500720c */ /* 0x000fe40003f25270 */
[----:B------:R-:W-:Y:S02]  /*13c0*/  SEL R3, R3, 0x3, !P0 ;  /* 0x0000000303037807 */ /* 0x000fe40004000000 */
[----:B------:R-:W-:Y:S02]  /*13d0*/  ISETP.NE.AND P0, PT, R4, R5, PT ;  /* 0x000000050400720c */ /* 0x000fe40003f05270 */
[----:B------:R-:W-:-:S04]  /*13e0*/  SEL R3, R3, 0x2, !P1 ;  /* 0x0000000203037807 */ /* 0x000fc80004800000 */
[----:B------:R-:W-:Y:S01]  /*13f0*/  SEL R3, R3, 0x1, !P0 ;  /* 0x0000000103037807 */ /* 0x000fe20004000000 */
[----:B------:R-:W-:Y:S06]  /*1400*/  @!P2 BRA `(.L_x_9) ;  /* 0x000000000014a947 */ /* 0x000fec0003800000 */
[----:B------:R-:W-:-:S13]  /*1410*/  ISETP.GT.U32.AND P0, PT, R3, 0x5, PT ;  /* 0x000000050300780c */ /* 0x000fda0003f04070 */
[----:B------:R-:W-:Y:S05]  /*1420*/  @P0 BREAK.RELIABLE B1 ;  /* 0x0000000000010942 */ /* 0x000fea0003800100 */
[----:B------:R-:W-:Y:S05]  /*1430*/  @P0 BRA `(.L_x_7) ;  /* 0x0000049800500947 */ /* 0x000fea0003800000 */
[----:B------:R-:W-:Y:S01]  /*1440*/  IMAD.MOV.U32 R3, RZ, RZ, 0x1 ;  /* 0x00000001ff037424 */ /* 0x000fe200078e00ff */
[----:B------:R-:W-:Y:S06]  /*1450*/  BRA `(.L_x_10) ;  /* 0x0000000000047947 */ /* 0x000fec0003800000 */
.L_x_9:
[----:B------:R-:W-:-:S07]  /*1460*/  VIADD R3, R3, 0x1 ;  /* 0x0000000103037836 */ /* 0x000fce0000000000 */
.L_x_10:
[----:B------:R-:W-:Y:S05]  /*1470*/  BSYNC.RELIABLE B1 ;  /* 0x0000000000017941 */ /* 0x000fea0003800100 */
.L_x_8:
[----:B------:R-:W-:Y:S01]  /*1480*/  ISETP.NE.AND P0, PT, R142, R127, PT ;  /* 0x0000007f8e00720c */ /* 0x000fe20003f05270 */
[----:B------:R-:W-:-:S12]  /*1490*/  BSSY.RELIABLE B1, `(.L_x_11) ;  /* 0x000000a000017945 */ /* 0x000fd80003800100 */
[----:B------:R-:W-:Y:S05]  /*14a0*/  @!P0 BRA `(.L_x_12) ;  /* 0x0000000000188947 */ /* 0x000fea0003800000 */
[----:B------:R-:W-:-:S13]  /*14b0*/  ISETP.GT.U32.AND P0, PT, R3, 0x5, PT ;  /* 0x000000050300780c */ /* 0x000fda0003f04070 */
[----:B------:R-:W-:Y:S05]  /*14c0*/  @P0 BREAK.RELIABLE B1 ;  /* 0x0000000000010942 */ /* 0x000fea0003800100 */
[----:B------:R-:W-:Y:S05]  /*14d0*/  @P0 BRA `(.L_x_7) ;  /* 0x0000049800280947 */ /* 0x000fea0003800000 */
[----:B------:R-:W-:Y:S01]  /*14e0*/  IMAD.MOV.U32 R3, RZ, RZ, 0x1 ;  /* 0x00000001ff037424 */ /* 0x000fe200078e00ff */
[----:B------:R-:W-:Y:S01]  /*14f0*/  PRMT R118, R142, 0x7610, R118 ;  /* 0x000076108e767816 */ /* 0x000fe20000000076 */
[----:B------:R-:W-:Y:S06]  /*1500*/  BRA `(.L_x_13) ;  /* 0x0000000000087947 */ /* 0x000fec0003800000 */
.L_x_12:
[----:B------:R-:W-:Y:S01]  /*1510*/  VIADD R3, R3, 0x1 ;  /* 0x0000000103037836 */ /* 0x000fe20000000000 */
[----:B------:R-:W-:-:S07]  /*1520*/  PRMT R118, R127, 0x7610, R118 ;  /* 0x000076107f767816 */ /* 0x000fce0000000076 */
.L_x_13:
[----:B------:R-:W-:Y:S05]  /*1530*/  BSYNC.RELIABLE B1 ;  /* 0x0000000000017941 */ /* 0x000fea0003800100 */
.L_x_11:
[----:B------:R-:W-:Y:S01]  /*1540*/  PRMT R118, R118, 0x9910, RZ ;  /* 0x0000991076767816 */ /* 0x000fe200000000ff */
[----:B------:R-:W-:Y:S03]  /*1550*/  BSSY.RELIABLE B1, `(.L_x_14) ;  /* 0x0000009000017945 */ /* 0x000fe60003800100 */
[----:B------:R-:W-:-:S13]  /*1560*/  ISETP.NE.AND P0, PT, R139, R118, PT ;  /* 0x000000768b00720c */ /* 0x000fda0003f05270 */
[----:B------:R-:W-:Y:S05]  /*1570*/  @!P0 BRA `(.L_x_15) ;  /* 0x0000000000148947 */ /* 0x000fea0003800000 */
[----:B------:R-:W-:-:S13]  /*1580*/  ISETP.GT.U32.AND P0, PT, R3, 0x5, PT ;  /* 0x000000050300780c */ /* 0x000fda0003f04070 */
[----:B------:R-:W-:Y:S05]  /*1590*/  @P0 BREAK.RELIABLE B1 ;  /* 0x0000000000010942 */ /* 0x000fea0003800100 */
[----:B------:R-:W-:Y:S05]  /*15a0*/  @P0 BRA `(.L_x_7) ;  /* 0x0000049400f40947 */ /* 0x000fea0003800000 */
[----:B------:R-:W-:Y:S01]  /*15b0*/  IMAD.MOV.U32 R3, RZ, RZ, 0x1 ;  /* 0x00000001ff037424 */ /* 0x000fe200078e00ff */
[----:B------:R-:W-:Y:S06]  /*15c0*/  BRA `(.L_x_16) ;  /* 0x0000000000047947 */ /* 0x000fec0003800000 */
.L_x_15:
[----:B------:R-:W-:-:S07]  /*15d0*/  VIADD R3, R3, 0x1 ;  /* 0x0000000103037836 */ /* 0x000fce0000000000 */
.L_x_16:
[----:B------:R-:W-:Y:S05]  /*15e0*/  BSYNC.RELIABLE B1 ;  /* 0x0000000000017941 */ /* 0x000fea0003800100 */
.L_x_14:
        /* <DEDUP_REMOVED lines=9> */
.L_x_18:
[----:B------:R-:W-:Y:S01]  /*1680*/  VIADD R3, R3, 0x1 ;  /* 0x0000000103037836 */ /* 0x000fe20000000000 */
[----:B------:R-:W-:-:S07]  /*1690*/  PRMT R118, R139, 0x7610, R118 ;  /* 0x000076108b767816 */ /* 0x000fce0000000076 */
.L_x_19:
[----:B------:R-:W-:Y:S05]  /*16a0*/  BSYNC.RELIABLE B1 ;  /* 0x0000000000017941 */ /* 0x000fea0003800100 */
.L_x_17:
        /* <DEDUP_REMOVED lines=9> */
.L_x_21:
[----:B------:R-:W-:-:S07]  /*1740*/  VIADD R3, R3, 0x1 ;  /* 0x0000000103037836 */ /* 0x000fce0000000000 */
.L_x_22:
[----:B------:R-:W-:Y:S05]  /*1750*/  BSYNC.RELIABLE B1 ;  /* 0x0000000000017941 */ /* 0x000fea0003800100 */
.L_x_20:
        /* <DEDUP_REMOVED lines=9> */
.L_x_24:
[----:B------:R-:W-:Y:S01]  /*17f0*/  VIADD R3, R3, 0x1 ;  /* 0x0000000103037836 */ /* 0x000fe20000000000 */
[----:B------:R-:W-:-:S07]  /*1800*/  PRMT R118, R138, 0x7610, R118 ;  /* 0x000076108a767816 */ /* 0x000fce0000000076 */
.L_x_25:
[----:B------:R-:W-:Y:S05]  /*1810*/  BSYNC.RELIABLE B1 ;  /* 0x0000000000017941 */ /* 0x000fea0003800100 */
.L_x_23:
        /* <DEDUP_REMOVED lines=9> */
.L_x_27:
[----:B------:R-:W-:-:S07]  /*18b0*/  VIADD R3, R3, 0x1 ;  /* 0x0000000103037836 */ /* 0x000fce0000000000 */
.L_x_28:
[----:B------:R-:W-:Y:S05]  /*18c0*/  BSYNC.RELIABLE B1 ;  /* 0x0000000000017941 */ /* 0x000fea0003800100 */
.L_x_26:
        /* <DEDUP_REMOVED lines=9> */
.L_x_30:
[----:B------:R-:W-:Y:S01]  /*1960*/  VIADD R3, R3, 0x1 ;  /* 0x0000000103037836 */ /* 0x000fe20000000000 */
[----:B------:R-:W-:-:S07]  /*1970*/  PRMT R118, R107, 0x7610, R118 ;  /* 0x000076106b767816 */ /* 0x000fce0000000076 */
.L_x_31:
[----:B------:R-:W-:Y:S05]  /*1980*/  BSYNC.RELIABLE B1 ;  /* 0x0000000000017941 */ /* 0x000fea0003800100 */
.L_x_29:
        /* <DEDUP_REMOVED lines=9> */
.L_x_33:
[----:B------:R-:W-:-:S07]  /*1a20*/  VIADD R3, R3, 0x1 ;  /* 0x0000000103037836 */ /* 0x000fce0000000000 */
.L_x_34:
[----:B------:R-:W-:Y:S05]  /*1a30*/  BSYNC.RELIABLE B1 ;  /* 0x0000000000017941 */ /* 0x000fea0003800100 */
.L_x_32:
        /* <DEDUP_REMOVED lines=9> */
.L_x_36:
[----:B------:R-:W-:Y:S01]  /*1ad0*/  VIADD R3, R3, 0x1 ;  /* 0x0000000103037836 */ /* 0x000fe20000000000 */
[----:B------:R-:W-:-:S07]  /*1ae0*/  PRMT R118, R2, 0x7610, R118 ;  /* 0x0000761002767816 */ /* 0x000fce0000000076 */
.L_x_37:
[----:B------:R-:W-:Y:S05]  /*1af0*/  BSYNC.RELIABLE B1 ;  /* 0x0000000000017941 */ /* 0x000fea0003800100 */
.L_x_35:
        /* <DEDUP_REMOVED lines=9> */
.L_x_39:
[----:B------:R-:W-:-:S07]  /*1b90*/  VIADD R3, R3, 0x1 ;  /* 0x0000000103037836 */ /* 0x000fce0000000000 */
.L_x_40:
[----:B------:R-:W-:Y:S05]  /*1ba0*/  BSYNC.RELIABLE B1 ;  /* 0x0000000000017941 */ /* 0x000fea0003800100 */
.L_x_38:
[----:B------:R-:W-:Y:S01]  /*1bb0*/  ISETP.NE.AND P0, PT, R126, R110, PT ;  /* 0x0000006e7e00720c */ /* 0x000fe20003f05270 */
[----:B------:R-:W-:-:S12]  /*1bc0*/  BSSY.RELIABLE B1, `(.L_x_41) ;  /* 0x0000009000017945 */ /* 0x000fd80003800100 */
[----:B------:R-:W-:Y:S05]  /*1bd0*/  @!P0 BRA `(.L_x_42) ;  /* 0x0000000000108947 */ /* 0x000fea0003800000 */
[----:B------:R-:W-:-:S13]  /*1be0*/  ISETP.GT.U32.AND P0, PT, R3, 0x5, PT ;  /* 0x000000050300780c */ /* 0x000fda0003f04070 */
[----:B------:R-:W-:Y:S05]  /*1bf0*/  @P0 BREAK.RELIABLE B1 ;  /* 0x0000000000010942 */ /* 0x000fea0003800100 */
[----:B------:R-:W-:Y:S05]  /*1c00*/  @P0 BRA `(.L_x_7) ;  /* 0x00000490005c0947 */ /* 0x000fea0003800000 */
[----:B------:R-:W-:Y:S05]  /*1c10*/  BRA `(.L_x_43) ;  /* 0x00000000000c7947 */ /* 0x000fea0003800000 */
.L_x_42:
[----:B------:R-:W-:-:S13]  /*1c20*/  ISETP.GT.U32.AND P0, PT, R3, 0x4, PT ;  /* 0x000000040300780c */ /* 0x000fda0003f04070 */
[----:B------:R-:W-:Y:S05]  /*1c30*/  @P0 BREAK.RELIABLE B1 ;  /* 0x0000000000010942 */ /* 0x000fea0003800100 */
[----:B------:R-:W-:Y:S05]  /*1c40*/  @P0 BRA `(.L_x_7) ;  /* 0x00000490004c0947 */ /* 0x000fea0003800000 */
.L_x_43:
[----:B------:R-:W-:Y:S05]  /*1c50*/  BSYNC.RELIABLE B1 ;  /* 0x0000000000017941 */ /* 0x000fea0003800100 */
.L_x_41:
[----:B------:R-:W2:Y:S01]  /*1c60*/  LDC.64 R118, c[0x0][0x3a8] ;  /* 0x0000ea00ff767b82 */ /* 0x000ea20000000a00 */
[----:B------:R-:W-:Y:S01]  /*1c70*/  ISETP.NE.AND P0, PT, R111, 0x41, PT ;  /* 0x000000416f00780c */ /* 0x000fe20003f05270 */
[----:B------:R-:W-:Y:S01]  /*1c80*/  BSSY.RECONVERGENT B1, `(.L_x_44) ;  /* 0x000000a000017945 */ /* 0x000fe20003800200 */
[----:B------:R-:W-:Y:S01]  /*1c90*/  ISETP.NE.AND P2, PT, R109, 0x41, PT ;  /* 0x000000416d00780c */ /* 0x000fe20003f45270 */
[----:B------:R-:W-:-:S04]  /*1ca0*/  IMAD.MOV.U32 R124, RZ, RZ, RZ ;  /* 0x000000ffff7c7224 */ /* 0x000fc800078e00ff */
[----:B------:R-:W0:Y:S06]  /*1cb0*/  LDC.64 R120, c[0x0][0x3b0] ;  /* 0x0000ec00ff787b82 */ /* 0x000e2c0000000a00 */
[----:B------:R-:W-:Y:S05]  /*1cc0*/  @!P0 BRA `(.L_x_45) ;  /* 0x0000000000148947 */ /* 0x000fea0003800000 */
[----:B------:R-:W-:-:S13]  /*1cd0*/  ISETP.NE.AND P1, PT, R111, 0x54, PT ;  /* 0x000000546f00780c */ /* 0x000fda0003f25270 */
[----:B------:R-:W-:Y:S01]  /*1ce0*/  @P1 IMAD.MOV.U32 R124, RZ, RZ, 0x8 ;  /* 0x00000008ff7c1424 */ /* 0x000fe200078e00ff */
[----:B------:R-:W-:-:S04]  /*1cf0*/  @P1 ISETP.NE.AND P5, PT, R111, 0x43, PT ;  /* 0x000000436f00180c */ /* 0x000fc80003fa5270 */
[----:B------:R-:W-:Y:S01]  /*1d00*/  @P1 SEL R124, R124, 0xc, !P5 ;  /* 0x0000000c7c7c1807 */ /* 0x000fe20006800000 */
[----:B------:R-:W-:-:S08]  /*1d10*/  @!P1 IMAD.MOV.U32 R124, RZ, RZ, 0x4 ;  /* 0x00000004ff7c9424 */ /* 0x000fd000078e00ff */
.L_x_45:
[----:B------:R-:W-:Y:S05]  /*1d20*/  BSYNC.RECONVERGENT B1 ;  /* 0x0000000000017941 */ /* 0x000fea0003800200 */
.L_x_44:
[----:B------:R-:W-:Y:S01]  /*1d30*/  BSSY.RECONVERGENT B1, `(.L_x_46) ;  /* 0x0000007000017945 */ /* 0x000fe20003800200 */
[----:B------:R-:W-:-:S03]  /*1d40*/  IMAD.MOV.U32 R3, RZ, RZ, RZ ;  /* 0x000000ffff037224 */ /* 0x000fc600078e00ff */
[----:B------:R-:W-:Y:S05]  /*1d50*/  @!P2 BRA `(.L_x_47) ;  /* 0x000000000010a947 */ /* 0x000fea0003800000 */
[----:B------:R-:W-:-:S13]  /*1d60*/  ISETP.NE.AND P1, PT, R109, 0x54, PT ;  /* 0x000000546d00780c */ /* 0x000fda0003f25270 */
[----:B------:R-:W-:-:S05]  /*1d70*/  @P1 IMAD.MOV.U32 R3, RZ, RZ, 0x2 ;  /* 0x00000002ff031424 */ /* 0x000fca00078e00ff */
[----:B------:R-:W-:Y:S01]  /*1d80*/  @P1 SEL R3, R3, 0x3, !P4 ;  /* 0x0000000303031807 */ /* 0x000fe20006000000 */
[----:B------:R-:W-:-:S07]  /*1d90*/  @!P1 IMAD.MOV.U32 R3, RZ, RZ, 0x1 ;  /* 0x00000001ff039424 */ /* 0x000fce00078e00ff */
.L_x_47:
[----:B------:R-:W-:Y:S05]  /*1da0*/  BSYNC.RECONVERGENT B1 ;  /* 0x0000000000017941 */ /* 0x000fea0003800200 */
.L_x_46:
[----:B------:R-:W-:Y:S01]  /*1db0*/  IADD3 R124, P1, PT, R124, R3, RZ ;  /* 0x000000037c7c7210 */ /* 0x000fe20007f3e0ff */
[----:B------:R-:W-:Y:S01]  /*1dc0*/  IMAD.MOV.U32 R3, RZ, RZ, RZ ;  /* 0x000000ffff037224 */ /* 0x000fe200078e00ff */
[C---:B------:R-:W-:Y:S01]  /*1dd0*/  R2UR UR4, R6.reuse ;  /* 0x00000000060472ca */ /* 0x040fe200000e0000 */
[----:B------:R-:W-:Y:S01]  /*1de0*/  IMAD.MOV.U32 R122, RZ, RZ, RZ ;  /* 0x000000ffff7a7224 */ /* 0x000fe200078e00ff */
[----:B------:R-:W-:Y:S02]  /*1df0*/  R2UR UR5, R7 ;  /* 0x00000000070572ca */ /* 0x000fe400000e0000 */
[----:B------:R-:W-:Y:S01]  /*1e00*/  R2UR UR6, R6 ;  /* 0x00000000060672ca */ /* 0x000fe200000e0000 */
[----:B------:R-:W-:Y:S01]  /*1e10*/  IMAD.X R3, R3, 0x1, R122, P1 ;  /* 0x0000000103037824 */ /* 0x000fe200008e067a */
[----:B------:R-:W-:-:S04]  /*1e20*/  R2UR UR7, R7 ;  /* 0x00000000070772ca */ /* 0x000fc800000e0000 */
[C---:B------:R-:W-:Y:S01]  /*1e30*/  SHF.L.U64.HI R3, R124.reuse, 0x2, R3 ;  /* 0x000000027c037819 */ /* 0x040fe20000010203 */
[----:B------:R-:W-:-:S05]  /*1e40*/  IMAD.SHL.U32 R124, R124, 0x4, RZ ;  /* 0x000000047c7c7824 */ /* 0x000fca00078e00ff */
[C---:B--2---:R-:W-:Y:S02]  /*1e50*/  IADD3 R122, P1, PT, R124.reuse, R118, RZ ;  /* 0x000000767c7a7210 */ /* 0x044fe40007f3e0ff */
[----:B0-----:R-:W-:-:S03]  /*1e60*/  IADD3 R124, P5, PT, R124, R120, RZ ;  /* 0x000000787c7c7210 */ /* 0x001fc60007fbe0ff */
[C---:B------:R-:W-:Y:S01]  /*1e70*/  IMAD.X R123, R3.reuse, 0x1, R119, P1 ;  /* 0x00000001037b7824 */ /* 0x040fe200008e0677 */
[----:B------:R-:W-:Y:S01]  /*1e80*/  BSSY.RECONVERGENT B1, `(.L_x_48) ;  /* 0x000000b000017945 */ /* 0x000fe20003800200 */
[----:B------:R-:W-:Y:S01]  /*1e90*/  IMAD.X R125, R3, 0x1, R121, P5 ;  /* 0x00000001037d7824 */ /* 0x000fe200028e0679 */
[----:B------:R-:W-:Y:S02]  /*1ea0*/  ISETP.NE.AND P1, PT, R105, 0x41, PT ;  /* 0x000000416900780c */ /* 0x000fe40003f25270 */
[----:B------:R0:W5:Y:S04]  /*1eb0*/  LDG.E R143, desc[UR4][R122.64] ;  /* 0x000000047a8f7981 */ /* 0x000168000c1e1900 */
[----:B------:R2:W5:Y:S01]  /*1ec0*/  LDG.E R3, desc[UR6][R124.64] ;  /* 0x000000067c037981 */ /* 0x000562000c1e1900 */
[----:B0-----:R-:W-:Y:S01]  /*1ed0*/  IMAD.MOV.U32 R123, RZ, RZ, RZ ;  /* 0x000000ffff7b7224 */ /* 0x001fe200078e00ff */
[----:B------:R-:W-:Y:S06]  /*1ee0*/  @!P2 BRA `(.L_x_49) ;  /* 0x000000000010a947 */ /* 0x000fec0003800000 */
[----:B------:R-:W-:-:S13]  /*1ef0*/  ISETP.NE.AND P2, PT, R109, 0x54, PT ;  /* 0x000000546d00780c */ /* 0x000fda0003f45270 */
[----:B------:R-:W-:Y:S02]  /*1f00*/  @P2 IMAD.MOV.U32 R122, RZ, RZ, 0x8 ;  /* 0x00000008ff7a2424 */ /* 0x000fe400078e00ff */
[----:B------:R-:W-:-:S03]  /*1f10*/  @!P2 IMAD.MOV.U32 R123, RZ, RZ, 0x4 ;  /* 0x00000004ff7ba424 */ /* 0x000fc600078e00ff */
[----:B------:R-:W-:-:S07]  /*1f20*/  @P2 SEL R123, R122, 0xc, !P4 ;  /* 0x0000000c7a7b2807 */ /* 0x000fce0006000000 */
.L_x_49:
[----:B------:R-:W-:Y:S05]  /*1f30*/  BSYNC.RECONVERGENT B1 ;  /* 0x0000000000017941 */ /* 0x000fea0003800200 */
.L_x_48:
[----:B------:R-:W-:Y:S01]  /*1f40*/  BSSY.RECONVERGENT B1, `(.L_x_50) ;  /* 0x0000008000017945 */ /* 0x000fe20003800200 */
[----:B------:R-:W-:-:S03]  /*1f50*/  IMAD.MOV.U32 R122, RZ, RZ, RZ ;  /* 0x000000ffff7a7224 */ /* 0x000fc600078e00ff */
[----:B------:R-:W-:Y:S05]  /*1f60*/  @!P1 BRA `(.L_x_51) ;  /* 0x0000000000149947 */ /* 0x000fea0003800000 */
[----:B------:R-:W-:-:S13]  /*1f70*/  ISETP.NE.AND P2, PT, R105, 0x54, PT ;  /* 0x000000546900780c */ /* 0x000fda0003f45270 */
[----:B--2---:R-:W-:Y:S01]  /*1f80*/  @P2 IMAD.MOV.U32 R124, RZ, RZ, 0x2 ;  /* 0x00000002ff7c2424 */ /* 0x004fe200078e00ff */
[----:B------:R-:W-:Y:S01]  /*1f90*/  @P2 ISETP.NE.AND P4, PT, R105, 0x43, PT ;  /* 0x000000436900280c */ /* 0x000fe20003f85270 */
[----:B------:R-:W-:-:S03]  /*1fa0*/  @!P2 IMAD.MOV.U32 R122, RZ, RZ, 0x1 ;  /* 0x00000001ff7aa424 */ /* 0x000fc600078e00ff */
[----:B------:R-:W-:-:S09]  /*1fb0*/  @P2 SEL R122, R124, 0x3, !P4 ;  /* 0x000000037c7a2807 */ /* 0x000fd20006000000 */
.L_x_51:
[----:B------:R-:W-:Y:S05]  /*1fc0*/  BSYNC.RECONVERGENT B1 ;  /* 0x0000000000017941 */ /* 0x000fea0003800200 */
.L_x_50:
[----:B------:R-:W-:Y:S01]  /*1fd0*/  IADD3 R122, P2, PT, R123, R122, RZ ;  /* 0x0000007a7b7a7210 */ /* 0x000fe20007f5e0ff */
[----:B--2---:R-:W-:Y:S01]  /*1fe0*/  IMAD.MOV.U32 R125, RZ, RZ, RZ ;  /* 0x000000ffff7d7224 */ /* 0x004fe200078e00ff */
[----:B------:R-:W-:Y:S01]  /*1ff0*/  R2UR UR4, R6 ;  /* 0x00000000060472ca */ /* 0x000fe200000e0000 */
[----:B------:R-:W-:Y:S01]  /*2000*/  IMAD.MOV.U32 R123, RZ, RZ, RZ ;  /* 0x000000ffff7b7224 */ /* 0x000fe200078e00ff */
[----:B------:R-:W-:Y:S01]  /*2010*/  R2UR UR5, R7 ;  /* 0x00000000070572ca */ /* 0x000fe200000e0000 */
[----:B------:R-:W-:Y:S01]  /*2020*/  IMAD.SHL.U32 R124, R122, 0x4, RZ ;  /* 0x000000047a7c7824 */ /* 0x000fe200078e00ff */
[----:B------:R-:W-:Y:S01]  /*2030*/  R2UR UR6, R6 ;  /* 0x00000000060672ca */ /* 0x000fe200000e0000 */
[----:B------:R-:W-:Y:S01]  /*2040*/  IMAD.X R125, R125, 0x1, R123, P2 ;  /* 0x000000017d7d7824 */ /* 0x000fe200010e067b */
[----:B------:R-:W-:Y:S01]  /*2050*/  R2UR UR7, R7 ;  /* 0x00000000070772ca */ /* 0x000fe200000e0000 */
[----:B------:R-:W-:Y:S01]  /*2060*/  BSSY.RECONVERGENT B1, `(.L_x_52) ;  /* 0x0000010000017945 */ /* 0x000fe20003800200 */
[----:B------:R-:W-:-:S02]  /*2070*/  ISETP.NE.AND P2, PT, R104, 0x41, PT ;  /* 0x000000416800780c */ /* 0x000fc40003f45270 */
[----:B------:R-:W-:Y:S02]  /*2080*/  SHF.L.U64.HI R125, R122, 0x2, R125 ;  /* 0x000000027a7d7819 */ /* 0x000fe4000001027d */
[C---:B------:R-:W-:Y:S02]  /*2090*/  IADD3 R122, P4, PT, R124.reuse, R118, RZ ;  /* 0x000000767c7a7210 */ /* 0x040fe40007f9e0ff */
[----:B------:R-:W-:-:S03]  /*20a0*/  IADD3 R124, P5, PT, R124, R120, RZ ;  /* 0x000000787c7c7210 */ /* 0x000fc60007fbe0ff */
[C---:B------:R-:W-:Y:S02]  /*20b0*/  IMAD.X R123, R125.reuse, 0x1, R119, P4 ;  /* 0x000000017d7b7824 */ /* 0x040fe400020e0677 */
[----:B------:R-:W-:-:S03]  /*20c0*/  IMAD.X R125, R125, 0x1, R121, P5 ;  /* 0x000000017d7d7824 */ /* 0x000fc600028e0679 */
[----:B------:R0:W5:Y:S04]  /*20d0*/  LDG.E R134, desc[UR4][R122.64] ;  /* 0x000000047a867981 */ /* 0x000168000c1e1900 */
[----:B------:R2:W5:Y:S01]  /*20e0*/  LDG.E R124, desc[UR6][R124.64] ;  /* 0x000000067c7c7981 */ /* 0x000562000c1e1900 */
[----:B0-----:R-:W-:Y:S01]  /*20f0*/  IMAD.MOV.U32 R123, RZ, RZ, RZ ;  /* 0x000000ffff7b7224 */ /* 0x001fe200078e00ff */
[----:B------:R-:W-:Y:S06]  /*2100*/  @!P1 BRA `(.L_x_53) ;  /* 0x0000000000149947 */ /* 0x000fec0003800000 */
[----:B------:R-:W-:-:S13]  /*2110*/  ISETP.NE.AND P1, PT, R105, 0x54, PT ;  /* 0x000000546900780c */ /* 0x000fda0003f25270 */
[----:B------:R-:W-:Y:S01]  /*2120*/  @P1 ISETP.NE.AND P4, PT, R105, 0x43, PT ;  /* 0x000000436900180c */ /* 0x000fe20003f85270 */
[----:B------:R-:W-:Y:S01]  /*2130*/  @!P1 IMAD.MOV.U32 R123, RZ, RZ, 0x4 ;  /* 0x00000004ff7b9424 */ /* 0x000fe200078e00ff */
[----:B------:R-:W-:-:S04]  /*2140*/  @P1 MOV R122, 0x8 ;  /* 0x00000008007a1802 */ /* 0x000fc80000000f00 */
[----:B------:R-:W-:-:S07]  /*2150*/  @P1 SEL R123, R122, 0xc, !P4 ;  /* 0x0000000c7a7b1807 */ /* 0x000fce0006000000 */
.L_x_53:
[----:B------:R-:W-:Y:S05]  /*2160*/  BSYNC.RECONVERGENT B1 ;  /* 0x0000000000017941 */ /* 0x000fea0003800200 */
.L_x_52:
        /* <DEDUP_REMOVED lines=8> */
.L_x_55:
[----:B------:R-:W-:Y:S05]  /*21f0*/  BSYNC.RECONVERGENT B1 ;  /* 0x0000000000017941 */ /* 0x000fea0003800200 */
.L_x_54:
[----:B------:R-:W-:Y:S01]  /*2200*/  IADD3 R122, P1, PT, R123, R122, RZ ;  /* 0x0000007a7b7a7210 */ /* 0x000fe20007f3e0ff */
[----:B------:R-:W-:Y:S01]  /*2210*/  IMAD.MOV.U32 R135, RZ, RZ, RZ ;  /* 0x000000ffff877224 */ /* 0x000fe200078e00ff */
[----:B------:R-:W-:Y:S01]  /*2220*/  R2UR UR4, R6 ;  /* 0x00000000060472ca */ /* 0x000fe200000e0000 */
[----:B------:R-:W-:Y:S01]  /*2230*/  IMAD.MOV.U32 R123, RZ, RZ, RZ ;  /* 0x000000ffff7b7224 */ /* 0x000fe200078e00ff */
[----:B------:R-:W-:Y:S01]  /*2240*/  R2UR UR5, R7 ;  /* 0x00000000070572ca */ /* 0x000fe200000e0000 */
[----:B------:R-:W-:Y:S02]  /*2250*/  IMAD.SHL.U32 R136, R122, 0x4, RZ ;  /* 0x000000047a887824 */ /* 0x000fe400078e00ff */
[----:B------:R-:W-:-:S05]  /*2260*/  IMAD.X R135, R135, 0x1, R123, P1 ;  /* 0x0000000187877824 */ /* 0x000fca00008e067b */
[----:B------:R-:W-:Y:S02]  /*2270*/  SHF.L.U64.HI R135, R122, 0x2, R135 ;  /* 0x000000027a877819 */ /* 0x000fe40000010287 */
[----:B------:R-:W-:-:S05]  /*2280*/  IADD3 R122, P1, PT, R136, R118, RZ ;  /* 0x00000076887a7210 */ /* 0x000fca0007f3e0ff */
[----:B------:R-:W-:-:S05]  /*2290*/  IMAD.X R123, R135, 0x1, R119, P1 ;  /* 0x00000001877b7824 */ /* 0x000fca00008e0677 */
[----:B--2---:R0:W5:Y:S02]  /*22a0*/  LDG.E R125, desc[UR4][R122.64] ;  /* 0x000000047a7d7981 */ /* 0x004164000c1e1900 */
[----:B0-----:R-:W-:-:S05]  /*22b0*/  IADD3 R122, P1, PT, R136, R120, RZ ;  /* 0x00000078887a7210 */ /* 0x001fca0007f3e0ff */
[----:B------:R-:W-:Y:S01]  /*22c0*/  IMAD.X R123, R135, 0x1, R121, P1 ;  /* 0x00000001877b7824 */ /* 0x000fe200008e0679 */
[----:B------:R-:W-:Y:S01]  /*22d0*/  BSSY.RECONVERGENT B1, `(.L_x_56) ;  /* 0x000000a000017945 */ /* 0x000fe20003800200 */
[----:B------:R-:W-:-:S03]  /*22e0*/  ISETP.NE.AND P1, PT, R5, 0x41, PT ;  /* 0x000000410500780c */ /* 0x000fc60003f25270 */
[----:B------:R0:W5:Y:S02]  /*22f0*/  LDG.E R136, desc[UR4][R122.64] ;  /* 0x000000047a887981 */ /* 0x000164000c1e1900 */
[----:B0-----:R-:W-:Y:S01]  /*2300*/  IMAD.MOV.U32 R123, RZ, RZ, RZ ;  /* 0x000000ffff7b7224 */ /* 0x001fe200078e00ff */
[----:B------:R-:W-:Y:S07]  /*2310*/  @!P2 BRA `(.L_x_57) ;  /* 0x000000000014a947 */ /* 0x000fee0003800000 */
[----:B------:R-:W-:-:S13]  /*2320*/  ISETP.NE.AND P2, PT, R104, 0x54, PT ;  /* 0x000000546800780c */ /* 0x000fda0003f45270 */
[----:B------:R-:W-:Y:S01]  /*2330*/  @P2 IMAD.MOV.U32 R122, RZ, RZ, 0x8 ;  /* 0x00000008ff7a2424 */ /* 0x000fe200078e00ff */
[----:B------:R-:W-:Y:S01]  /*2340*/  @P2 ISETP.NE.AND P4, PT, R104, 0x43, PT ;  /* 0x000000436800280c */ /* 0x000fe20003f85270 */
[----:B------:R-:W-:-:S03]  /*2350*/  @!P2 IMAD.MOV.U32 R123, RZ, RZ, 0x4 ;  /* 0x00000004ff7ba424 */ /* 0x000fc600078e00ff */
[----:B------:R-:W-:-:S09]  /*2360*/  @P2 SEL R123, R122, 0xc, !P4 ;  /* 0x0000000c7a7b2807 */ /* 0x000fd20006000000 */
.L_x_57:
[----:B------:R-:W-:Y:S05]  /*2370*/  BSYNC.RECONVERGENT B1 ;  /* 0x0000000000017941 */ /* 0x000fea0003800200 */
.L_x_56:
[----:B------:R-:W-:Y:S01]  /*2380*/  BSSY.RECONVERGENT B1, `(.L_x_58) ;  /* 0x0000008000017945 */ /* 0x000fe20003800200 */
[----:B------:R-:W-:-:S03]  /*2390*/  IMAD.MOV.U32 R122, RZ, RZ, RZ ;  /* 0x000000ffff7a7224 */ /* 0x000fc600078e00ff */
[----:B------:R-:W-:Y:S05]  /*23a0*/  @!P1 BRA `(.L_x_59) ;  /* 0x0000000000149947 */ /* 0x000fea0003800000 */
[----:B------:R-:W-:-:S13]  /*23b0*/  ISETP.NE.AND P2, PT, R5, 0x54, PT ;  /* 0x000000540500780c */ /* 0x000fda0003f45270 */
[----:B------:R-:W-:Y:S01]  /*23c0*/  @P2 IMAD.MOV.U32 R135, RZ, RZ, 0x2 ;  /* 0x00000002ff872424 */ /* 0x000fe200078e00ff */
[----:B------:R-:W-:Y:S01]  /*23d0*/  @P2 ISETP.NE.AND P4, PT, R5, 0x43, PT ;  /* 0x000000430500280c */ /* 0x000fe20003f85270 */
[----:B------:R-:W-:-:S03]  /*23e0*/  @!P2 IMAD.MOV.U32 R122, RZ, RZ, 0x1 ;  /* 0x00000001ff7aa424 */ /* 0x000fc600078e00ff */
[----:B------:R-:W-:-:S09]  /*23f0*/  @P2 SEL R122, R135, 0x3, !P4 ;  /* 0x00000003877a2807 */ /* 0x000fd20006000000 */
.L_x_59:
[----:B------:R-:W-:Y:S05]  /*2400*/  BSYNC.RECONVERGENT B1 ;  /* 0x0000000000017941 */ /* 0x000fea0003800200 */
.L_x_58:
        /* <DEDUP_REMOVED lines=10> */
[----:B------:R0:W5:Y:S02]  /*24b0*/  LDG.E R135, desc[UR4][R122.64] ;  /* 0x000000047a877981 */ /* 0x000164000c1e1900 */
        /* <DEDUP_REMOVED lines=12> */
.L_x_61:
[----:B------:R-:W-:Y:S05]  /*2580*/  BSYNC.RECONVERGENT B1 ;  /* 0x0000000000017941 */ /* 0x000fea0003800200 */
.L_x_60:
        /* <DEDUP_REMOVED lines=8> */
.L_x_63:
[----:B------:R-:W-:Y:S05]  /*2610*/  BSYNC.RECONVERGENT B1 ;  /* 0x0000000000017941 */ /* 0x000fea0003800200 */
.L_x_62:
        /* <DEDUP_REMOVED lines=11> */
[----:B-----5:R-:W-:Y:S01]  /*26d0*/  FADD R143, RZ, R143 ;  /* 0x0000008fff8f7221 */ /* 0x020fe20000000000 */
[----:B0-----:R-:W-:Y:S01]  /*26e0*/  IADD3 R122, P1, PT, R146, R120, RZ ;  /* 0x00000078927a7210 */ /* 0x001fe20007f3e0ff */
[----:B------:R-:W-:-:S04]  /*26f0*/  FADD R3, RZ, R3 ;  /* 0x00000003ff037221 */ /* 0x000fc80000000000 */
[----:B------:R-:W-:Y:S01]  /*2700*/  IMAD.X R123, R145, 0x1, R121, P1 ;  /* 0x00000001917b7824 */ /* 0x000fe200008e0679 */
[----:B------:R-:W-:Y:S01]  /*2710*/  BSSY.RECONVERGENT B1, `(.L_x_64) ;  /* 0x000000c000017945 */ /* 0x000fe20003800200 */
[----:B------:R-:W-:-:S03]  /*2720*/  FADD R134, R134, R143 ;  /* 0x0000008f86867221 */ /* 0x000fc60000000000 */
[----:B------:R0:W5:Y:S01]  /*2730*/  LDG.E R145, desc[UR4][R122.64] ;  /* 0x000000047a917981 */ /* 0x000162000c1e1900 */
[----:B------:R-:W-:Y:S01]  /*2740*/  ISETP.NE.AND P1, PT, R127, 0x41, PT ;  /* 0x000000417f00780c */ /* 0x000fe20003f25270 */
[----:B------:R-:W-:Y:S01]  /*2750*/  FADD R143, R124, R3 ;  /* 0x000000037c8f7221 */ /* 0x000fe20000000000 */
[----:B0-----:R-:W-:Y:S01]  /*2760*/  IMAD.MOV.U32 R122, RZ, RZ, RZ ;  /* 0x000000ffff7a7224 */ /* 0x001fe200078e00ff */
[----:B------:R-:W-:Y:S10]  /*2770*/  @!P2 BRA `(.L_x_65) ;  /* 0x000000000014a947 */ /* 0x000ff40003800000 */
[----:B------:R-:W-:-:S13]  /*2780*/  ISETP.NE.AND P2, PT, R4, 0x54, PT ;  /* 0x000000540400780c */ /* 0x000fda0003f45270 */
[----:B------:R-:W-:Y:S01]  /*2790*/  @P2 IMAD.MOV.U32 R3, RZ, RZ, 0x8 ;  /* 0x00000008ff032424 */ /* 0x000fe200078e00ff */
[----:B------:R-:W-:Y:S01]  /*27a0*/  @P2 ISETP.NE.AND P4, PT, R4, 0x43, PT ;  /* 0x000000430400280c */ /* 0x000fe20003f85270 */
[----:B------:R-:W-:-:S03]  /*27b0*/  @!P2 IMAD.MOV.U32 R122, RZ, RZ, 0x4 ;  /* 0x00000004ff7aa424 */ /* 0x000fc600078e00ff */
[----:B------:R-:W-:-:S09]  /*27c0*/  @P2 SEL R122, R3, 0xc, !P4 ;  /* 0x0000000c037a2807 */ /* 0x000fd20006000000 */
.L_x_65:
[----:B------:R-:W-:Y:S05]  /*27d0*/  BSYNC.RECONVERGENT B1 ;  /* 0x0000000000017941 */ /* 0x000fea0003800200 */
.L_x_64:
        /* <DEDUP_REMOVED lines=8> */
.L_x_67:
[----:B------:R-:W-:Y:S05]  /*2860*/  BSYNC.RECONVERGENT B1 ;  /* 0x0000000000017941 */ /* 0x000fea0003800200 */
.L_x_66:
[----:B------:R-:W-:Y:S01]  /*2870*/  IADD3 R122, P2, PT, R122, R3, RZ ;  /* 0x000000037a7a7210 */ /* 0x000fe20007f5e0ff */
[----:B------:R-:W-:Y:S01]  /*2880*/  IMAD.MOV.U32 R3, RZ, RZ, RZ ;  /* 0x000000ffff037224 */ /* 0x000fe200078e00ff */
[----:B------:R-:W-:Y:S01]  /*2890*/  R2UR UR4, R6 ;  /* 0x00000000060472ca */ /* 0x000fe200000e0000 */
[----:B------:R-:W-:Y:S01]  /*28a0*/  IMAD.MOV.U32 R123, RZ, RZ, RZ ;  /* 0x000000ffff7b7224 */ /* 0x000fe200078e00ff */
[----:B------:R-:W-:Y:S01]  /*28b0*/  R2UR UR5, R7 ;  /* 0x00000000070572ca */ /* 0x000fe200000e0000 */
[----:B------:R-:W-:Y:S01]  /*28c0*/  IMAD.SHL.U32 R124, R122, 0x4, RZ ;  /* 0x000000047a7c7824 */ /* 0x000fe200078e00ff */
[----:B------:R-:W-:Y:S01]  /*28d0*/  R2UR UR6, R6 ;  /* 0x00000000060672ca */ /* 0x000fe200000e0000 */
[----:B------:R-:W-:Y:S01]  /*28e0*/  IMAD.X R3, R3, 0x1, R123, P2 ;  /* 0x0000000103037824 */ /* 0x000fe200010e067b */
[----:B------:R-:W-:Y:S01]  /*28f0*/  R2UR UR7, R7 ;  /* 0x00000000070772ca */ /* 0x000fe200000e0000 */
[----:B------:R-:W-:Y:S01]  /*2900*/  FADD R134, R134, R125 ;  /* 0x0000007d86867221 */ /* 0x000fe20000000000 */
        /* <DEDUP_REMOVED lines=12> */
[----:B------:R-:W-:Y:S01]  /*29d0*/  @P1 IMAD.MOV.U32 R123, RZ, RZ, 0x8 ;  /* 0x00000008ff7b1424 */ /* 0x000fe200078e00ff */
[----:B------:R-:W-:Y:S01]  /*29e0*/  @P1 ISETP.NE.AND P4, PT, R127, 0x43, PT ;  /* 0x000000437f00180c */ /* 0x000fe20003f85270 */
[----:B------:R-:W-:-:S03]  /*29f0*/  @!P1 IMAD.MOV.U32 R122, RZ, RZ, 0x4 ;  /* 0x00000004ff7a9424 */ /* 0x000fc600078e00ff */
[----:B------:R-:W-:-:S09]  /*2a00*/  @P1 SEL R122, R123, 0xc, !P4 ;  /* 0x0000000c7b7a1807 */ /* 0x000fd20006000000 */
.L_x_69:
[----:B------:R-:W-:Y:S05]  /*2a10*/  BSYNC.RECONVERGENT B1 ;  /* 0x0000000000017941 */ /* 0x000fea0003800200 */
.L_x_68:
[----:B------:R-:W-:Y:S01]  /*2a20*/  BSSY.RECONVERGENT B1, `(.L_x_70) ;  /* 0x0000008000017945 */ /* 0x000fe20003800200 */
[----:B------:R-:W-:-:S03]  /*2a30*/  IMAD.MOV.U32 R123, RZ, RZ, RZ ;  /* 0x000000ffff7b7224 */ /* 0x000fc600078e00ff */
[----:B------:R-:W-:Y:S05]  /*2a40*/  @!P2 BRA `(.L_x_71) ;  /* 0x000000000014a947 */ /* 0x000fea0003800000 */
[----:B------:R-:W-:-:S13]  /*2a50*/  ISETP.NE.AND P1, PT, R142, 0x54, PT ;  /* 0x000000548e00780c */ /* 0x000fda0003f25270 */
[----:B------:R-:W-:Y:S01]  /*2a60*/  @P1 ISETP.NE.AND P4, PT, R142, 0x43, PT ;  /* 0x000000438e00180c */ /* 0x000fe20003f85270 */
[----:B------:R-:W-:Y:S01]  /*2a70*/  @!P1 IMAD.MOV.U32 R123, RZ, RZ, 0x1 ;  /* 0x00000001ff7b9424 */ /* 0x000fe200078e00ff */
[----:B--2---:R-:W-:-:S04]  /*2a80*/  @P1 MOV R124, 0x2 ;  /* 0x00000002007c1802 */ /* 0x004fc80000000f00 */
[----:B------:R-:W-:-:S07]  /*2a90*/  @P1 SEL R123, R124, 0x3, !P4 ;  /* 0x000000037c7b1807 */ /* 0x000fce0006000000 */
.L_x_71:
[----:B------:R-:W-:Y:S05]  /*2aa0*/  BSYNC.RECONVERGENT B1 ;  /* 0x0000000000017941 */ /* 0x000fea0003800200 */
.L_x_70:
        /* <DEDUP_REMOVED lines=10> */
[----:B------:R-:W-:Y:S01]  /*2b50*/  FADD R136, R143, R136 ;  /* 0x000000888f887221 */ /* 0x000fe20000000000 */
        /* <DEDUP_REMOVED lines=15> */
.L_x_73:
[----:B------:R-:W-:Y:S05]  /*2c50*/  BSYNC.RECONVERGENT B1 ;  /* 0x0000000000017941 */ /* 0x000fea0003800200 */
.L_x_72:
        /* <DEDUP_REMOVED lines=8> */
.L_x_75:
[----:B------:R-:W-:Y:S05]  /*2ce0*/  BSYNC.RECONVERGENT B1 ;  /* 0x0000000000017941 */ /* 0x000fea0003800200 */
.L_x_74:
        /* <DEDUP_REMOVED lines=26> */
.L_x_77:
[----:B------:R-:W-:Y:S05]  /*2e90*/  BSYNC.RECONVERGENT B1 ;  /* 0x0000000000017941 */ /* 0x000fea0003800200 */
.L_x_76:
        /* <DEDUP_REMOVED lines=8> */
.L_x_79:
[----:B------:R-:W-:Y:S05]  /*2f20*/  BSYNC.RECONVERGENT B1 ;  /* 0x0000000000017941 */ /* 0x000fea0003800200 */
.L_x_78:
        /* <DEDUP_REMOVED lines=26> */
.L_x_81:
[----:B------:R-:W-:Y:S05]  /*30d0*/  BSYNC.RECONVERGENT B1 ;  /* 0x0000000000017941 */ /* 0x000fea0003800200 */
.L_x_80:
        /* <DEDUP_REMOVED lines=8> */
.L_x_83:
[----:B------:R-:W-:Y:S05]  /*3160*/  BSYNC.RECONVERGENT B1 ;  /* 0x0000000000017941 */ /* 0x000fea0003800200 */
.L_x_82:
        /* <DEDUP_REMOVED lines=26> */
.L_x_85:
[----:B------:R-:W-:Y:S05]  /*3310*/  BSYNC.RECONVERGENT B1 ;  /* 0x0000000000017941 */ /* 0x000fea0003800200 */
.L_x_84:
        /* <DEDUP_REMOVED lines=8> */
.L_x_87:
[----:B------:R-:W-:Y:S05]  /*33a0*/  BSYNC.RECONVERGENT B1 ;  /* 0x0000000000017941 */ /* 0x000fea0003800200 */
.L_x_86:
[----:B------:R-:W-:Y:S01]  /*33b0*/  IADD3 R122, P1, PT, R122, R123, RZ ;  /* 0x0000007b7a7a7210 */ /* 0x000fe20007f3e0ff */
[----:B--2---:R-:W-:Y:S01]  /*33c0*/  IMAD.MOV.U32 R125, RZ, RZ, RZ ;  /* 0x000000ffff7d7224 */ /* 0x004fe200078e00ff */
[----:B------:R-:W-:Y:S01]  /*33d0*/  R2UR UR4, R6 ;  /* 0x00000000060472ca */ /* 0x000fe200000e0000 */
[----:B------:R-:W-:Y:S01]  /*33e0*/  IMAD.MOV.U32 R123, RZ, RZ, RZ ;  /* 0x000000ffff7b7224 */ /* 0x000fe200078e00ff */
[----:B------:R-:W-:Y:S01]  /*33f0*/  R2UR UR5, R7 ;  /* 0x00000000070572ca */ /* 0x000fe200000e0000 */
[----:B------:R-:W-:Y:S01]  /*3400*/  IMAD.SHL.U32 R124, R122, 0x4, RZ ;  /* 0x000000047a7c7824 */ /* 0x000fe200078e00ff */
[----:B------:R-:W-:Y:S01]  /*3410*/  R2UR UR6, R6 ;  /* 0x00000000060672ca */ /* 0x000fe200000e0000 */
[----:B-----5:R-:W-:Y:S01]  /*3420*/  FADD R137, R137, R145 ;  /* 0x0000009189897221 */ /* 0x020fe20000000000 */
[----:B------:R-:W-:Y:S02]  /*3430*/  IADD3.X R125, PT, PT, R125, R123, RZ, P1, !PT ;  /* 0x0000007b7d7d7210 */ /* 0x000fe40000ffe4ff */
[----:B------:R-:W-:-:S02]  /*3440*/  R2UR UR7, R7 ;  /* 0x00000000070772ca */ /* 0x000fc400000e0000 */
[----:B------:R-:W-:Y:S02]  /*3450*/  SHF.L.U64.HI R125, R122, 0x2, R125 ;  /* 0x000000027a7d7819 */ /* 0x000fe4000001027d */
[C---:B------:R-:W-:Y:S02]  /*3460*/  IADD3 R122, P1, PT, R124.reuse, R118, RZ ;  /* 0x000000767c7a7210 */ /* 0x040fe40007f3e0ff */
[----:B------:R-:W-:Y:S02]  /*3470*/  IADD3 R124, P4, PT, R124, R120, RZ ;  /* 0x000000787c7c7210 */ /* 0x000fe40007f9e0ff */
[----:B------:R-:W-:Y:S01]  /*3480*/  ISETP.NE.AND P6, PT, R107, 0x41, PT ;  /* 0x000000416b00780c */ /* 0x000fe20003fc5270 */
[C---:B------:R-:W-:Y:S02]  /*3490*/  IMAD.X R123, R125.reuse, 0x1, R119, P1 ;  /* 0x000000017d7b7824 */ /* 0x040fe400008e0677 */
[----:B------:R-:W-:Y:S01]  /*34a0*/  IMAD.X R125, R125, 0x1, R121, P4 ;  /* 0x000000017d7d7824 */ /* 0x000fe200020e0679 */
[----:B------:R-:W-:Y:S02]  /*34b0*/  BSSY.RECONVERGENT B1, `(.L_x_88) ;  /* 0x000000a000017945 */ /* 0x000fe40003800200 */
        /* <DEDUP_REMOVED lines=9> */
.L_x_89:
[----:B------:R-:W-:Y:S05]  /*3550*/  BSYNC.RECONVERGENT B1 ;  /* 0x0000000000017941 */ /* 0x000fea0003800200 */
.L_x_88:
        /* <DEDUP_REMOVED lines=8> */
.L_x_91:
[----:B------:R-:W-:Y:S05]  /*35e0*/  BSYNC.RECONVERGENT B1 ;  /* 0x0000000000017941 */ /* 0x000fea0003800200 */
.L_x_90:
[----:B------:R-:W-:Y:S01]  /*35f0*/  IADD3 R122, P1, PT, R122, R123, RZ ;  /* 0x0000007b7a7a7210 */ /* 0x000fe20007f3e0ff */
[----:B--2---:R-:W-:Y:S01]  /*3600*/  IMAD.MOV.U32 R124, RZ, RZ, RZ ;  /* 0x000000ffff7c7224 */ /* 0x004fe200078e00ff */
        /* <DEDUP_REMOVED lines=8> */
[----:B------:R0:W5:Y:S01]  /*3690*/  LDG.E R134, desc[UR4][R122.64] ;  /* 0x000000047a867981 */ /* 0x000162000c1e1900 */
[----:B------:R-:W-:Y:S01]  /*36a0*/  FADD R140, R137, R3 ;  /* 0x00000003898c7221 */ /* 0x000fe20000000000 */
[----:B------:R-:W-:Y:S02]  /*36b0*/  ISETP.NE.AND P5, PT, R108, 0x41, PT ;  /* 0x000000416c00780c */ /* 0x000fe40003fa5270 */
[----:B0-----:R-:W-:-:S05]  /*36c0*/  IADD3 R122, P1, PT, R125, R118, RZ ;  /* 0x000000767d7a7210 */ /* 0x001fca0007f3e0ff */
[----:B------:R-:W-:Y:S01]  /*36d0*/  IMAD.X R123, R124, 0x1, R119, P1 ;  /* 0x000000017c7b7824 */ /* 0x000fe200008e0677 */
[----:B------:R-:W-:Y:S04]  /*36e0*/  BSSY.RECONVERGENT B1, `(.L_x_92) ;  /* 0x0000009000017945 */ /* 0x000fe80003800200 */
[----:B------:R0:W5:Y:S02]  /*36f0*/  LDG.E R3, desc[UR4][R122.64] ;  /* 0x000000047a037981 */ /* 0x000164000c1e1900 */
[----:B0-----:R-:W-:Y:S01]  /*3700*/  IMAD.MOV.U32 R122, RZ, RZ, RZ ;  /* 0x000000ffff7a7224 */ /* 0x001fe200078e00ff */
[----:B------:R-:W-:Y:S06]  /*3710*/  @!P6 BRA `(.L_x_93) ;  /* 0x000000000014e947 */ /* 0x000fec0003800000 */
[----:B------:R-:W-:-:S13]  /*3720*/  ISETP.NE.AND P1, PT, R107, 0x54, PT ;  /* 0x000000546b00780c */ /* 0x000fda0003f25270 */
[----:B------:R-:W-:Y:S01]  /*3730*/  @P1 IMAD.MOV.U32 R123, RZ, RZ, 0x8 ;  /* 0x00000008ff7b1424 */ /* 0x000fe200078e00ff */
[----:B------:R-:W-:Y:S01]  /*3740*/  @P1 ISETP.NE.AND P2, PT, R107, 0x43, PT ;  /* 0x000000436b00180c */ /* 0x000fe20003f45270 */
[----:B------:R-:W-:-:S03]  /*3750*/  @!P1 IMAD.MOV.U32 R122, RZ, RZ, 0x4 ;  /* 0x00000004ff7a9424 */ /* 0x000fc600078e00ff */
[----:B------:R-:W-:-:S09]  /*3760*/  @P1 SEL R122, R123, 0xc, !P2 ;  /* 0x0000000c7b7a1807 */ /* 0x000fd20005000000 */
.L_x_93:
[----:B------:R-:W-:Y:S05]  /*3770*/  BSYNC.RECONVERGENT B1 ;  /* 0x0000000000017941 */ /* 0x000fea0003800200 */
.L_x_92:
        /* <DEDUP_REMOVED lines=8> */
.L_x_95:
[----:B------:R-:W-:Y:S05]  /*3800*/  BSYNC.RECONVERGENT B1 ;  /* 0x0000000000017941 */ /* 0x000fea0003800200 */
.L_x_94:
        /* <DEDUP_REMOVED lines=8> */
[----:B------:R-:W-:-:S04]  /*3890*/  R2UR UR7, R7 ;  /* 0x00000000070772ca */ /* 0x000fc800000e0000 */
[----:B------:R-:W-:Y:S02]  /*38a0*/  SHF.L.U64.HI R125, R122, 0x2, R125 ;  /* 0x000000027a7d7819 */ /* 0x000fe4000001027d */
[C---:B------:R-:W-:Y:S02]  /*38b0*/  IADD3 R122, P1, PT, R124.reuse, R118, RZ ;  /* 0x000000767c7a7210 */ /* 0x040fe40007f3e0ff */
[----:B------:R-:W-:-:S03]  /*38c0*/  IADD3 R124, P2, PT, R124, R120, RZ ;  /* 0x000000787c7c7210 */ /* 0x000fc60007f5e0ff */
        /* <DEDUP_REMOVED lines=12> */
.L_x_97:
[----:B------:R-:W-:Y:S05]  /*3990*/  BSYNC.RECONVERGENT B1 ;  /* 0x0000000000017941 */ /* 0x000fea0003800200 */
.L_x_96:
[----:B------:R-:W-:Y:S01]  /*39a0*/  ISETP.NE.AND P1, PT, R2, 0x41, PT ;  /* 0x000000410200780c */ /* 0x000fe20003f25270 */
[----:B------:R-:W-:Y:S01]  /*39b0*/  BSSY.RECONVERGENT B1, `(.L_x_98) ;  /* 0x000000a000017945 */ /* 0x000fe20003800200 */
[----:B------:R-:W-:Y:S01]  /*39c0*/  FADD R150, R135, R150 ;  /* 0x0000009687967221 */ /* 0x000fe20000000000 */
[----:B------:R-:W-:Y:S01]  /*39d0*/  FADD R140, R140, R146 ;  /* 0x000000928c8c7221 */ /* 0x000fe20000000000 */
[----:B------:R-:W-:-:S09]  /*39e0*/  IMAD.MOV.U32 R123, RZ, RZ, RZ ;  /* 0x000000ffff7b7224 */ /* 0x000fd200078e00ff */
[----:B------:R-:W-:Y:S05]  /*39f0*/  @!P1 BRA `(.L_x_99) ;  /* 0x0000000000149947 */ /* 0x000fea0003800000 */
[----:B------:R-:W-:-:S13]  /*3a00*/  ISETP.NE.AND P2, PT, R2, 0x54, PT ;  /* 0x000000540200780c */ /* 0x000fda0003f45270 */
[----:B--2---:R-:W-:Y:S01]  /*3a10*/  @P2 IMAD.MOV.U32 R124, RZ, RZ, 0x2 ;  /* 0x00000002ff7c2424 */ /* 0x004fe200078e00ff */
[----:B------:R-:W-:Y:S01]  /*3a20*/  @P2 ISETP.NE.AND P4, PT, R2, 0x43, PT ;  /* 0x000000430200280c */ /* 0x000fe20003f85270 */
[----:B------:R-:W-:-:S03]  /*3a30*/  @!P2 IMAD.MOV.U32 R123, RZ, RZ, 0x1 ;  /* 0x00000001ff7ba424 */ /* 0x000fc600078e00ff */
[----:B------:R-:W-:-:S09]  /*3a40*/  @P2 SEL R123, R124, 0x3, !P4 ;  /* 0x000000037c7b2807 */ /* 0x000fd20006000000 */
.L_x_99:
[----:B------:R-:W-:Y:S05]  /*3a50*/  BSYNC.RECONVERGENT B1 ;  /* 0x0000000000017941 */ /* 0x000fea0003800200 */
.L_x_98:
        /* <DEDUP_REMOVED lines=10> */
[----:B------:R-:W-:-:S05]  /*3b00*/  IADD3 R122, P2, PT, R124, R118, RZ ;  /* 0x000000767c7a7210 */ /* 0x000fca0007f5e0ff */
[C---:B------:R-:W-:Y:S01]  /*3b10*/  IMAD.X R123, R125.reuse, 0x1, R119, P2 ;  /* 0x000000017d7b7824 */ /* 0x040fe200010e0677 */
[----:B------:R-:W-:Y:S01]  /*3b20*/  IADD3 R124, P2, PT, R124, R120, RZ ;  /* 0x000000787c7c7210 */ /* 0x000fe20007f5e0ff */
[----:B------:R-:W-:Y:S03]  /*3b30*/  BSSY.RECONVERGENT B1, `(.L_x_100) ;  /* 0x000000b000017945 */ /* 0x000fe60003800200 */
[----:B------:R0:W5:Y:S01]  /*3b40*/  LDG.E R135, desc[UR4][R122.64] ;  /* 0x000000047a877981 */ /* 0x000162000c1e1900 */
[----:B------:R-:W-:-:S05]  /*3b50*/  IMAD.X R125, R125, 0x1, R121, P2 ;  /* 0x000000017d7d7824 */ /* 0x000fca00010e0679 */
        /* <DEDUP_REMOVED lines=8> */
.L_x_101:
[----:B------:R-:W-:Y:S05]  /*3be0*/  BSYNC.RECONVERGENT B1 ;  /* 0x0000000000017941 */ /* 0x000fea0003800200 */
.L_x_100:
        /* <DEDUP_REMOVED lines=11> */
.L_x_103:
[----:B------:R-:W-:Y:S05]  /*3ca0*/  BSYNC.RECONVERGENT B1 ;  /* 0x0000000000017941 */ /* 0x000fea0003800200 */
.L_x_102:
        /* <DEDUP_REMOVED lines=11> */
[----:B------:R-:W-:Y:S01]  /*3d60*/  IMAD.X R123, R125, 0x1, R119, P2 ;  /* 0x000000017d7b7824 */ /* 0x000fe200010e0677 */
[----:B------:R-:W-:-:S04]  /*3d70*/  IADD3 R124, P2, PT, R124, R120, RZ ;  /* 0x000000787c7c7210 */ /* 0x000fc80007f5e0ff */
[----:B------:R-:W-:Y:S01]  /*3d80*/  IADD3.X R125, PT, PT, R125, R121, RZ, P2, !PT ;  /* 0x000000797d7d7210 */ /* 0x000fe200017fe4ff */
[----:B------:R0:W5:Y:S01]  /*3d90*/  LDG.E R140, desc[UR4][R122.64] ;  /* 0x000000047a8c7981 */ /* 0x000162000c1e1900 */
[----:B------:R-:W-:Y:S03]  /*3da0*/  BSSY.RECONVERGENT B1, `(.L_x_104) ;  /* 0x0000009000017945 */ /* 0x000fe60003800200 */
        /* <DEDUP_REMOVED lines=8> */
.L_x_105:
[----:B------:R-:W-:Y:S05]  /*3e30*/  BSYNC.RECONVERGENT B1 ;  /* 0x0000000000017941 */ /* 0x000fea0003800200 */
.L_x_104:
[----:B------:R-:W-:Y:S01]  /*3e40*/  ISETP.NE.AND P1, PT, R110, 0x41, PT ;  /* 0x000000416e00780c */ /* 0x000fe20003f25270 */
[----:B------:R-:W-:Y:S01]  /*3e50*/  FADD R142, R145, R142 ;  /* 0x0000008e918e7221 */ /* 0x000fe20000000000 */
[----:B------:R-:W-:Y:S01]  /*3e60*/  BSSY.RECONVERGENT B1, `(.L_x_106) ;  /* 0x0000009000017945 */ /* 0x000fe20003800200 */
[----:B------:R-:W-:Y:S01]  /*3e70*/  FADD R147, R149, R147 ;  /* 0x0000009395937221 */ /* 0x000fe20000000000 */
[----:B------:R-:W-:Y:S02]  /*3e80*/  IMAD.MOV.U32 R123, RZ, RZ, RZ ;  /* 0x000000ffff7b7224 */ /* 0x000fe400078e00ff */
[----:B------:R-:W-:-:S07]  /*3e90*/  FADD R139, R142, R139 ;  /* 0x0000008b8e8b7221 */ /* 0x000fce0000000000 */
[----:B------:R-:W-:Y:S05]  /*3ea0*/  @!P1 BRA `(.L_x_107) ;  /* 0x0000000000109947 */ /* 0x000fea0003800000 */
[----:B------:R-:W-:-:S13]  /*3eb0*/  ISETP.NE.AND P2, PT, R110, 0x54, PT ;  /* 0x000000546e00780c */ /* 0x000fda0003f45270 */
[----:B--2---:R-:W-:Y:S02]  /*3ec0*/  @P2 IMAD.MOV.U32 R124, RZ, RZ, 0x2 ;  /* 0x00000002ff7c2424 */ /* 0x004fe400078e00ff */
[----:B------:R-:W-:-:S03]  /*3ed0*/  @!P2 IMAD.MOV.U32 R123, RZ, RZ, 0x1 ;  /* 0x00000001ff7ba424 */ /* 0x000fc600078e00ff */
[----:B------:R-:W-:-:S07]  /*3ee0*/  @P2 SEL R123, R124, 0x3, !P3 ;  /* 0x000000037c7b2807 */ /* 0x000fce0005800000 */
.L_x_107:
[----:B------:R-:W-:Y:S05]  /*3ef0*/  BSYNC.RECONVERGENT B1 ;  /* 0x0000000000017941 */ /* 0x000fea0003800200 */
.L_x_106:
        /* <DEDUP_REMOVED lines=9> */
[----:B-----5:R-:W-:Y:S01]  /*3f90*/  FADD R136, R139, R136 ;  /* 0x000000888b887221 */ /* 0x020fe20000000000 */
[----:B------:R-:W-:-:S02]  /*3fa0*/  ISETP.NE.AND P4, PT, R126, 0x41, PT ;  /* 0x000000417e00780c */ /* 0x000fc40003f85270 */
[----:B------:R-:W-:Y:S01]  /*3fb0*/  SHF.L.U64.HI R125, R122, 0x2, R125 ;  /* 0x000000027a7d7819 */ /* 0x000fe2000001027d */
[----:B------:R-:W-:Y:S01]  /*3fc0*/  BSSY.RECONVERGENT B1, `(.L_x_108) ;  /* 0x000000e000017945 */ /* 0x000fe20003800200 */
[----:B------:R-:W-:Y:S01]  /*3fd0*/  IADD3 R122, P2, PT, R124, R118, RZ ;  /* 0x000000767c7a7210 */ /* 0x000fe20007f5e0ff */
[----:B------:R-:W-:-:S04]  /*3fe0*/  FADD R134, R136, R134 ;  /* 0x0000008688867221 */ /* 0x000fc80000000000 */
[----:B------:R-:W-:Y:S01]  /*3ff0*/  IMAD.X R123, R125, 0x1, R119, P2 ;  /* 0x000000017d7b7824 */ /* 0x000fe200010e0677 */
[----:B------:R-:W-:-:S04]  /*4000*/  IADD3 R124, P2, PT, R124, R120, RZ ;  /* 0x000000787c7c7210 */ /* 0x000fc80007f5e0ff */
[----:B------:R0:W5:Y:S01]  /*4010*/  LDG.E R122, desc[UR4][R122.64] ;  /* 0x000000047a7a7981 */ /* 0x000162000c1e1900 */
[----:B------:R-:W-:-:S05]  /*4020*/  IMAD.X R125, R125, 0x1, R121, P2 ;  /* 0x000000017d7d7824 */ /* 0x000fca00010e0679 */
[----:B------:R2:W5:Y:S01]  /*4030*/  LDG.E R124, desc[UR6][R124.64] ;  /* 0x000000067c7c7981 */ /* 0x000562000c1e1900 */
[----:B0-----:R-:W-:Y:S01]  /*4040*/  IMAD.MOV.U32 R123, RZ, RZ, RZ ;  /* 0x000000ffff7b7224 */ /* 0x001fe200078e00ff */
[----:B------:R-:W-:Y:S06]  /*4050*/  @!P1 BRA `(.L_x_109) ;  /* 0x0000000000109947 */ /* 0x000fec0003800000 */
[----:B------:R-:W-:-:S13]  /*4060*/  ISETP.NE.AND P1, PT, R110, 0x54, PT ;  /* 0x000000546e00780c */ /* 0x000fda0003f25270 */
[----:B--2---:R-:W-:Y:S02]  /*4070*/  @P1 IMAD.MOV.U32 R125, RZ, RZ, 0x8 ;  /* 0x00000008ff7d1424 */ /* 0x004fe400078e00ff */
[----:B------:R-:W-:-:S03]  /*4080*/  @!P1 IMAD.MOV.U32 R123, RZ, RZ, 0x4 ;  /* 0x00000004ff7b9424 */ /* 0x000fc600078e00ff */
[----:B------:R-:W-:-:S07]  /*4090*/  @P1 SEL R123, R125, 0xc, !P3 ;  /* 0x0000000c7d7b1807 */ /* 0x000fce0005800000 */
.L_x_109:
[----:B------:R-:W-:Y:S05]  /*40a0*/  BSYNC.RECONVERGENT B1 ;  /* 0x0000000000017941 */ /* 0x000fea0003800200 */
.L_x_108:
[----:B------:R-:W-:Y:S01]  /*40b0*/  BSSY.RECONVERGENT B1, `(.L_x_110) ;  /* 0x0000008000017945 */ /* 0x000fe20003800200 */
[----:B--2---:R-:W-:-:S03]  /*40c0*/  IMAD.MOV.U32 R125, RZ, RZ, RZ ;  /* 0x000000ffff7d7224 */ /* 0x004fc600078e00ff */
[----:B------:R-:W-:Y:S05]  /*40d0*/  @!P4 BRA `(.L_x_111) ;  /* 0x000000000014c947 */ /* 0x000fea0003800000 */
[----:B------:R-:W-:Y:S02]  /*40e0*/  ISETP.NE.AND P1, PT, R126, 0x54, PT ;  /* 0x000000547e00780c */ /* 0x000fe40003f25270 */
[----:B------:R-:W-:-:S11]  /*40f0*/  ISETP.NE.AND P2, PT, R151, RZ, PT ;  /* 0x000000ff9700720c */ /* 0x000fd60003f45270 */
[----:B------:R-:W-:Y:S02]  /*4100*/  @P1 IMAD.MOV.U32 R136, RZ, RZ, 0x2 ;  /* 0x00000002ff881424 */ /* 0x000fe400078e00ff */
[----:B------:R-:W-:-:S03]  /*4110*/  @!P1 IMAD.MOV.U32 R125, RZ, RZ, 0x1 ;  /* 0x00000001ff7d9424 */ /* 0x000fc600078e00ff */
[----:B------:R-:W-:-:S07]  /*4120*/  @P1 SEL R125, R136, 0x3, !P2 ;  /* 0x00000003887d1807 */ /* 0x000fce0005000000 */
.L_x_111:
[----:B------:R-:W-:Y:S05]  /*4130*/  BSYNC.RECONVERGENT B1 ;  /* 0x0000000000017941 */ /* 0x000fea0003800200 */
.L_x_110:
[----:B------:R-:W-:Y:S01]  /*4140*/  IADD3 R125, P1, PT, R123, R125, RZ ;  /* 0x0000007d7b7d7210 */ /* 0x000fe20007f3e0ff */
[----:B------:R-:W-:Y:S01]  /*4150*/  IMAD.MOV.U32 R123, RZ, RZ, RZ ;  /* 0x000000ffff7b7224 */ /* 0x000fe200078e00ff */
[----:B------:R-:W-:Y:S01]  /*4160*/  R2UR UR4, R6 ;  /* 0x00000000060472ca */ /* 0x000fe200000e0000 */
[----:B------:R-:W-:Y:S01]  /*4170*/  IMAD.MOV.U32 R136, RZ, RZ, RZ ;  /* 0x000000ffff887224 */ /* 0x000fe200078e00ff */
[----:B------:R-:W-:-:S03]  /*4180*/  R2UR UR5, R7 ;  /* 0x00000000070572ca */ /* 0x000fc600000e0000 */
[----:B------:R-:W-:-:S05]  /*4190*/  IMAD.X R123, R123, 0x1, R136, P1 ;  /* 0x000000017b7b7824 */ /* 0x000fca00008e0688 */
[C---:B------:R-:W-:Y:S01]  /*41a0*/  SHF.L.U64.HI R123, R125.reuse, 0x2, R123 ;  /* 0x000000027d7b7819 */ /* 0x040fe2000001027b */
[----:B------:R-:W-:-:S05]  /*41b0*/  IMAD.SHL.U32 R125, R125, 0x4, RZ ;  /* 0x000000047d7d7824 */ /* 0x000fca00078e00ff */
[----:B------:R-:W-:-:S05]  /*41c0*/  IADD3 R120, P1, PT, R125, R120, RZ ;  /* 0x000000787d787210 */ /* 0x000fca0007f3e0ff */
[----:B------:R-:W-:-:S05]  /*41d0*/  IMAD.X R121, R123, 0x1, R121, P1 ;  /* 0x000000017b797824 */ /* 0x000fca00008e0679 */
[----:B------:R0:W2:Y:S01]  /*41e0*/  LDG.E R120, desc[UR4][R120.64] ;  /* 0x0000000478787981 */ /* 0x0000a2000c1e1900 */
[----:B------:R-:W-:-:S05]  /*41f0*/  IADD3 R118, P1, PT, R125, R118, RZ ;  /* 0x000000767d767210 */ /* 0x000fca0007f3e0ff */
[----:B------:R-:W-:-:S05]  /*4200*/  IMAD.X R119, R123, 0x1, R119, P1 ;  /* 0x000000017b777824 */ /* 0x000fca00008e0677 */
[----:B------:R2:W3:Y:S01]  /*4210*/  LDG.E R123, desc[UR4][R118.64] ;  /* 0x00000004767b7981 */ /* 0x0004e2000c1e1900 */
[----:B------:R-:W-:Y:S01]  /*4220*/  FADD R134, R134, R137 ;  /* 0x0000008986867221 */ /* 0x000fe20000000000 */
[----:B------:R-:W-:Y:S01]  /*4230*/  FADD R147, R147, R148 ;  /* 0x0000009493937221 */ /* 0x000fe20000000000 */
[----:B------:R-:W-:Y:S01]  /*4240*/  ISETP.EQ.OR P1, PT, R111, 0x54, !P0 ;  /* 0x000000546f00780c */ /* 0x000fe20004722670 */
[----:B0-----:R-:W-:Y:S02]  /*4250*/  IMAD.MOV.U32 R121, RZ, RZ, 0x40106666 ;  /* 0x40106666ff797424 */ /* 0x001fe400078e00ff */
[----:B------:R-:W-:Y:S01]  /*4260*/  FADD R134, R134, R141 ;  /* 0x0000008d86867221 */ /* 0x000fe20000000000 */
[----:B------:R-:W-:Y:S01]  /*4270*/  FADD R144, R147, R144 ;  /* 0x0000009093907221 */ /* 0x000fe20000000000 */
[----:B------:R-:W-:Y:S01]  /*4280*/  ISETP.NE.AND P0, PT, R126, 0x41, PT ;  /* 0x000000417e00780c */ /* 0x000fe20003f05270 */
[----:B------:R-:W-:Y:S01]  /*4290*/  UMOV UR4, 0x8754f377 ;  /* 0x8754f37700047882 */ /* 0x000fe20000000000 */
[----:B------:R-:W-:Y:S01]  /*42a0*/  FADD R134, R134, R143 ;  /* 0x0000008f86867221 */ /* 0x000fe20000000000 */
[----:B------:R-:W-:Y:S01]  /*42b0*/  FADD R138, R144, R138 ;  /* 0x0000008a908a7221 */ /* 0x000fe20000000000 */
[----:B------:R-:W-:Y:S01]  /*42c0*/  ISETP.NE.AND P0, PT, R126, 0x54, P0 ;  /* 0x000000547e00780c */ /* 0x000fe20000705270 */
[----:B------:R-:W-:Y:S01]  /*42d0*/  UMOV UR5, 0x4021acdc ;  /* 0x4021acdc00057882 */ /* 0x000fe20000000000 */
[----:B-----5:R-:W-:Y:S01]  /*42e0*/  FADD R124, R134, R124 ;  /* 0x0000007c867c7221 */ /* 0x020fe20000000000 */
[----:B------:R-:W-:Y:S01]  /*42f0*/  FADD R3, R138, R3 ;  /* 0x000000038a037221 */ /* 0x000fe20000000000 */
[----:B------:R-:W-:Y:S01]  /*4300*/  BSSY.RECONVERGENT B1, `(.L_x_112) ;  /* 0x0000041000017945 */ /* 0x000fe20003800200 */
[----:B------:R-:W-:-:S02]  /*4310*/  @!P1 IMAD.MOV.U32 R121, RZ, RZ, -0x3ff9999a ;  /* 0xc0066666ff799424 */ /* 0x000fc400078e00ff */
[----:B------:R-:W-:-:S04]  /*4320*/  FADD R127, R3, R127 ;  /* 0x0000007f037f7221 */ /* 0x000fc80000000000 */
[----:B------:R-:W-:Y:S02]  /*4330*/  FADD R135, R127, R135 ;  /* 0x000000877f877221 */ /* 0x000fe40000000000 */
[----:B------:R-:W-:Y:S02]  /*4340*/  @P0 IMAD.MOV.U32 R125, RZ, RZ, 0x40066666 ;  /* 0x40066666ff7d0424 */ /* 0x000fe400078e00ff */
[----:B------:R-:W-:-:S04]  /*4350*/  FADD R135, R135, R140 ;  /* 0x0000008c87877221 */ /* 0x000fc80000000000 */
[----:B------:R-:W-:Y:S01]  /*4360*/  FADD R122, R135, R122 ;  /* 0x0000007a877a7221 */ /* 0x000fe20000000000 */
[----:B--2---:R-:W-:Y:S01]  /*4370*/  FADD R118, R124, R120 ;  /* 0x000000787c767221 */ /* 0x004fe20000000000 */
[----:B------:R-:W-:Y:S02]  /*4380*/  IMAD.MOV.U32 R120, RZ, RZ, 0x66666666 ;  /* 0x66666666ff787424 */ /* 0x000fe400078e00ff */
[----:B------:R-:W-:Y:S02]  /*4390*/  @!P1 IMAD.MOV.U32 R120, RZ, RZ, 0x66666666 ;  /* 0x66666666ff789424 */ /* 0x000fe400078e00ff */
[----:B------:R-:W-:Y:S01]  /*43a0*/  @P0 IMAD.MOV.U32 R124, RZ, RZ, 0x66666666 ;  /* 0x66666666ff7c0424 */ /* 0x000fe200078e00ff */
[----:B------:R-:W0:Y:S03]  /*43b0*/  F2F.F64.F32 R118, R118 ;  /* 0x0000007600767310 */ /* 0x000e260000201800 */
[----:B0-----:R-:W-:Y:S01]  /*43c0*/  DADD R118, -R118, R120 ;  /* 0x0000000076767229 */ /* 0x001fe20000000178 */
[----:B---3--:R-:W-:Y:S01]  /*43d0*/  FADD R120, R122, R123 ;  /* 0x0000007b7a787221 */ /* 0x008fe20000000000 */
[----:B------:R-:W-:-:S02]  /*43e0*/  IMAD.MOV.U32 R122, RZ, RZ, 0x66666666 ;  /* 0x66666666ff7a7424 */ /* 0x000fc400078e00ff */
[----:B------:R-:W-:Y:S02]  /*43f0*/  IMAD.MOV.U32 R123, RZ, RZ, 0x40026666 ;  /* 0x40026666ff7b7424 */ /* 0x000fe400078e00ff */
[----:B------:R-:W-:Y:S01]  /*4400*/  @!P1 IMAD.MOV.U32 R122, RZ, RZ, -0x66666666 ;  /* 0x9999999aff7a9424 */ /* 0x000fe200078e00ff */
[----:B------:R-:W0:Y:S01]  /*4410*/  F2F.F64.F32 R120, R120 ;  /* 0x0000007800787310 */ /* 0x000e220000201800 */
[----:B------:R-:W-:-:S07]  /*4420*/  @!P1 IMAD.MOV.U32 R123, RZ, RZ, 0x3fb99999 ;  /* 0x3fb99999ff7b9424 */ /* 0x000fce00078e00ff */
[----:B------:R-:W2:Y:S01]  /*4430*/  F2F.F32.F64 R118, R118 ;  /* 0x0000007600767310 */ /* 0x000ea20000301000 */
[----:B0-----:R-:W-:Y:S01]  /*4440*/  DADD R120, -R120, R122 ;  /* 0x0000000078787229 */ /* 0x001fe2000000017a */
[----:B------:R-:W-:Y:S02]  /*4450*/  @!P0 IMAD.MOV.U32 R122, RZ, RZ, 0x66666666 ;  /* 0x66666666ff7a8424 */ /* 0x000fe400078e00ff */
[----:B------:R-:W-:-:S04]  /*4460*/  @!P0 IMAD.MOV.U32 R123, RZ, RZ, 0x40106666 ;  /* 0x40106666ff7b8424 */ /* 0x000fc800078e00ff */
[----:B--2---:R-:W0:Y:S02]  /*4470*/  F2F.F64.F32 R118, R118 ;  /* 0x0000007600767310 */ /* 0x004e240000201800 */
[C---:B0-----:R-:W-:Y:S02]  /*4480*/  @!P0 DADD R122, R118.reuse, R122 ;  /* 0x00000000767a8229 */ /* 0x041fe4000000007a */
[----:B------:R-:W-:-:S04]  /*4490*/  @P0 DADD R122, R118, -R124 ;  /* 0x00000000767a0229 */ /* 0x000fc8000000087c */
[----:B------:R0:W2:Y:S08]  /*44a0*/  F2F.F32.F64 R118, R120 ;  /* 0x0000007800767310 */ /* 0x0000b00000301000 */
[----:B------:R3:W1:Y:S01]  /*44b0*/  F2F.F32.F64 R122, R122 ;  /* 0x0000007a007a7310 */ /* 0x0006620000301000 */
[----:B0-----:R-:W-:Y:S02]  /*44c0*/  @!P0 IMAD.MOV.U32 R120, RZ, RZ, 0x66666666 ;  /* 0x66666666ff788424 */ /* 0x001fe400078e00ff */
[----:B------:R-:W-:-:S05]  /*44d0*/  @!P0 IMAD.MOV.U32 R121, RZ, RZ, 0x40026666 ;  /* 0x40026666ff798424 */ /* 0x000fca00078e00ff */
[----:B--2---:R-:W0:Y:S01]  /*44e0*/  F2F.F64.F32 R118, R118 ;  /* 0x0000007600767310 */ /* 0x004e220000201800 */
[----:B---3--:R-:W-:-:S07]  /*44f0*/  @P0 IMAD.MOV.U32 R123, RZ, RZ, 0x3fb99999 ;  /* 0x3fb99999ff7b0424 */ /* 0x008fce00078e00ff */
[----:B-1----:R1:W2:Y:S01]  /*4500*/  F2F.F64.F32 R124, R122 ;  /* 0x0000007a007c7310 */ /* 0x0022a20000201800 */
[----:B0-----:R-:W-:Y:S01]  /*4510*/  @!P0 DADD R120, R118, R120 ;  /* 0x0000000076788229 */ /* 0x001fe20000000078 */
[----:B-1----:R-:W-:-:S06]  /*4520*/  @P0 IMAD.MOV.U32 R122, RZ, RZ, -0x66666666 ;  /* 0x9999999aff7a0424 */ /* 0x002fcc00078e00ff */
[----:B------:R-:W-:Y:S02]  /*4530*/  @P0 DADD R120, R118, R122 ;  /* 0x0000000076780229 */ /* 0x000fe4000000007a */
[----:B--2---:R-:W-:Y:S01]  /*4540*/  DADD R118, R124, -UR4 ;  /* 0x800000047c767e29 */ /* 0x004fe20008000000 */
[----:B------:R-:W-:Y:S01]  /*4550*/  UMOV UR4, 0x72324c83 ;  /* 0x72324c8300047882 */ /* 0x000fe20000000000 */
[----:B------:R-:W-:Y:S01]  /*4560*/  UMOV UR5, 0x40425a16 ;  /* 0x40425a1600057882 */ /* 0x000fe20000000000 */
[----:B------:R-:W-:Y:S01]  /*4570*/  IMAD.MOV.U32 R122, RZ, RZ, 0x1 ;  /* 0x00000001ff7a7424 */ /* 0x000fe200078e00ff */
[----:B------:R-:W0:Y:S04]  /*4580*/  F2F.F32.F64 R124, R120 ;  /* 0x00000078007c7310 */ /* 0x000e280000301000 */
[----:B------:R-:W-:-:S06]  /*4590*/  DADD R118, R118, -UR4 ;  /* 0x8000000476767e29 */ /* 0x000fcc0008000000 */
[----:B------:R-:W1:Y:S08]  /*45a0*/  MUFU.RCP64H R123, R119 ;  /* 0x00000077007b7308 */ /* 0x000e700000001800 */
[----:B0-----:R-:W0:Y:S01]  /*45b0*/  F2F.F64.F32 R124, R124 ;  /* 0x0000007c007c7310 */ /* 0x001e220000201800 */
[----:B-1----:R-:W-:-:S08]  /*45c0*/  DFMA R120, -R118, R122, 1 ;  /* 0x3ff000007678742b */ /* 0x002fd0000000017a */
[----:B------:R-:W-:-:S08]  /*45d0*/  DFMA R120, R120, R120, R120 ;  /* 0x000000787878722b */ /* 0x000fd00000000078 */
[----:B------:R-:W-:-:S08]  /*45e0*/  DFMA R122, R122, R120, R122 ;  /* 0x000000787a7a722b */ /* 0x000fd0000000007a */
[----:B------:R-:W-:-:S08]  /*45f0*/  DFMA R120, -R118, R122, 1 ;  /* 0x3ff000007678742b */ /* 0x000fd0000000017a */
[----:B------:R-:W-:Y:S02]  /*4600*/  DFMA R122, R122, R120, R122 ;  /* 0x000000787a7a722b */ /* 0x000fe4000000007a */
[----:B0-----:R-:W-:-:S08]  /*4610*/  DMUL R120, R124, 1000 ;  /* 0x408f40007c787828 */ /* 0x001fd00000000000 */
[----:B------:R-:W-:Y:S02]  /*4620*/  DMUL R124, R120, R122 ;  /* 0x0000007a787c7228 */ /* 0x000fe40000000000 */
[----:B------:R-:W-:-:S06]  /*4630*/  FSETP.GEU.AND P1, PT, |R121|, 6.5827683646048100446e-37, PT ;  /* 0x036000007900780b */ /* 0x000fcc0003f2e200 */
[----:B------:R-:W-:-:S08]  /*4640*/  DFMA R134, -R118, R124, R120 ;  /* 0x0000007c7686722b */ /* 0x000fd00000000178 */
[----:B------:R-:W-:-:S10]  /*4650*/  DFMA R122, R122, R134, R124 ;  /* 0x000000867a7a722b */ /* 0x000fd4000000007c */
[----:B------:R-:W-:-:S05]  /*4660*/  FFMA R3, RZ, R119, R123 ;  /* 0x00000077ff037223 */ /* 0x000fca000000007b */
[----:B------:R-:W-:-:S13]  /*4670*/  FSETP.GT.AND P0, PT, |R3|, 1.469367938527859385e-39, PT ;  /* 0x001000000300780b */ /* 0x000fda0003f04200 */
[----:B------:R-:W-:Y:S05]  /*4680*/  @P0 BRA P1, `(.L_x_113) ;  /* 0x0000000000200947 */ /* 0x000fea0000800000 */
[----:B------:R-:W-:Y:S05]  /*4690*/  BMOV.32.CLEAR RZ, B11 ;  /* 0x000000000bff7355 */ /* 0x000fea0000100000 */
[----:B------:R-:W-:Y:S01]  /*46a0*/  IMAD.MOV.U32 R125, RZ, RZ, R121 ;  /* 0x000000ffff7d7224 */ /* 0x000fe200078e0079 */
[----:B------:R-:W-:Y:S01]  /*46b0*/  MOV R3, 0x46f0 ;  /* 0x000046f000037802 */ /* 0x000fe20000000f00 */
[----:B------:R-:W-:Y:S02]  /*46c0*/  IMAD.MOV.U32 R124, RZ, RZ, R120 ;  /* 0x000000ffff7c7224 */ /* 0x000fe400078e0078 */
[----:B------:R-:W-:-:S07]  /*46d0*/  IMAD.MOV.U32 R121, RZ, RZ, R119 ;  /* 0x000000ffff797224 */ /* 0x000fce00078e0077 */
[----:B----4-:R-:W-:Y:S05]  /*46e0*/  CALL.REL.NOINC `($__internal_0_$__cuda_sm20_div_rn_f64_full) ;  /* 0x000028a000847944 */ /* 0x010fea0003c00000 */
[----:B------:R-:W-:Y:S02]  /*46f0*/  IMAD.MOV.U32 R122, RZ, RZ, R136 ;  /* 0x000000ffff7a7224 */ /* 0x000fe400078e0088 */
[----:B------:R-:W-:-:S07]  /*4700*/  IMAD.MOV.U32 R123, RZ, RZ, R137 ;  /* 0x000000ffff7b7224 */ /* 0x000fce00078e0089 */
.L_x_113:
[----:B------:R-:W-:Y:S05]  /*4710*/  BSYNC.RECONVERGENT B1 ;  /* 0x0000000000017941 */ /* 0x000fea0003800200 */
.L_x_112:
[----:B------:R-:W-:Y:S01]  /*4720*/  UMOV UR4, 0x66666666 ;  /* 0x6666666600047882 */ /* 0x000fe20000000000 */
[----:B------:R-:W-:Y:S02]  /*4730*/  UMOV UR5, 0x40711266 ;  /* 0x4071126600057882 */ /* 0x000fe40000000000 */
[----:B------:R-:W-:Y:S01]  /*4740*/  DADD R122, R122, -UR4 ;  /* 0x800000047a7a7e29 */ /* 0x000fe20008000000 */
[----:B------:R-:W0:Y:S01]  /*4750*/  LDCU UR4, c[0x0][0x3bc] ;  /* 0x00007780ff0477ac */ /* 0x000e220008000800 */
[----:B------:R-:W1:Y:S08]  /*4760*/  LDCU UR5, c[0x0][0x3c0] ;  /* 0x00007800ff0577ac */ /* 0x000e700008000800 */
[----:B------:R-:W0:Y:S02]  /*4770*/  F2F.F32.F64 R122, R122 ;  /* 0x0000007a007a7310 */ /* 0x000e240000301000 */
[----:B0-----:R-:W-:-:S04]  /*4780*/  FSETP.GT.AND P0, PT, R122, UR4, PT ;  /* 0x000000047a007c0b */ /* 0x001fc8000bf04000 */
[----:B-1----:R-:W-:-:S13]  /*4790*/  FSETP.LT.OR P0, PT, R122, UR5, P0 ;  /* 0x000000057a007c0b */ /* 0x002fda0008701400 */
[----:B------:R-:W-:Y:S05]  /*47a0*/  @P0 BRA `(.L_x_7) ;  /* 0x0000046400740947 */ /* 0x000fea0003800000 */
[----:B------:R-:W0:Y:S01]  /*47b0*/  LDC R3, c[0x0][0x3b8] ;  /* 0x0000ee00ff037b82 */ /* 0x000e220000000800 */
[----:B------:R-:W-:Y:S01]  /*47c0*/  BSSY.RECONVERGENT B1, `(.L_x_114) ;  /* 0x0000012000017945 */ /* 0x000fe20003800200 */
[----:B------:R-:W-:Y:S01]  /*47d0*/  IMAD.MOV.U32 R119, RZ, RZ, RZ ;  /* 0x000000ffff777224 */ /* 0x000fe200078e00ff */
[----:B0-----:R-:W-:-:S13]  /*47e0*/  ISETP.NE.AND P0, PT, R3, RZ, PT ;  /* 0x000000ff0300720c */ /* 0x001fda0003f05270 */
[----:B------:R-:W-:Y:S05]  /*47f0*/  @P0 BRA `(.L_x_115) ;  /* 0x0000000000200947 */ /* 0x000fea0003800000 */
[----:B------:R-:W-:-:S13]  /*4800*/  ISETP.NE.AND P0, PT, R111, 0x41, PT ;  /* 0x000000416f00780c */ /* 0x000fda0003f05270 */
[----:B------:R-:W-:Y:S05]  /*4810*/  @!P0 BRA `(.L_x_116) ;  /* 0x0000000000308947 */ /* 0x000fea0003800000 */
[----:B------:R-:W-:-:S13]  /*4820*/  ISETP.NE.AND P0, PT, R111, 0x54, PT ;  /* 0x000000546f00780c */ /* 0x000fda0003f05270 */
[----:B------:R-:W-:Y:S01]  /*4830*/  @P0 IMAD.MOV.U32 R119, RZ, RZ, 0x2 ;  /* 0x00000002ff770424 */ /* 0x000fe200078e00ff */
[----:B------:R-:W-:-:S04]  /*4840*/  @P0 ISETP.NE.AND P1, PT, R111, 0x43, PT ;  /* 0x000000436f00080c */ /* 0x000fc80003f25270 */
[----:B------:R-:W-:Y:S01]  /*4850*/  @P0 SEL R119, R119, 0x3, !P1 ;  /* 0x0000000377770807 */ /* 0x000fe20004800000 */
[----:B------:R-:W-:Y:S01]  /*4860*/  @!P0 IMAD.MOV.U32 R119, RZ, RZ, 0x1 ;  /* 0x00000001ff778424 */ /* 0x000fe200078e00ff */
[----:B------:R-:W-:Y:S07]  /*4870*/  BRA `(.L_x_116) ;  /* 0x0000000000187947 */ /* 0x000fee0003800000 */
.L_x_115:
[----:B------:R-:W-:Y:S05]  /*4880*/  @!P6 BRA `(.L_x_116) ;  /* 0x000000000014e947 */ /* 0x000fea0003800000 */
[----:B------:R-:W-:-:S13]  /*4890*/  ISETP.NE.AND P0, PT, R107, 0x54, PT ;  /* 0x000000546b00780c */ /* 0x000fda0003f05270 */
[----:B------:R-:W-:Y:S01]  /*48a0*/  @P0 IMAD.MOV.U32 R119, RZ, RZ, 0x2 ;  /* 0x00000002ff770424 */ /* 0x000fe200078e00ff */
[----:B------:R-:W-:-:S04]  /*48b0*/  @P0 ISETP.NE.AND P1, PT, R107, 0x43, PT ;  /* 0x000000436b00080c */ /* 0x000fc80003f25270 */
[----:B------:R-:W-:Y:S02]  /*48c0*/  @P0 SEL R119, R119, 0x3, !P1 ;  /* 0x0000000377770807 */ /* 0x000fe40004800000 */
[----:B------:R-:W-:-:S07]  /*48d0*/  @!P0 MOV R119, 0x1 ;  /* 0x0000000100778802 */ /* 0x000fce0000000f00 */
.L_x_116:
[----:B------:R-:W-:Y:S05]  /*48e0*/  BSYNC.RECONVERGENT B1 ;  /* 0x0000000000017941 */ /* 0x000fea0003800200 */
.L_x_114:
[----:B------:R-:W-:-:S13]  /*48f0*/  ISETP.NE.AND P0, PT, R3, RZ, PT ;  /* 0x000000ff0300720c */ /* 0x000fda0003f05270 */
[----:B------:R-:W-:Y:S05]  /*4900*/  @!P0 BRA `(.L_x_117) ;  /* 0x0000000000308947 */ /* 0x000fea0003800000 */
[----:B------:R-:W-:Y:S01]  /*4910*/  BSSY.RECONVERGENT B1, `(.L_x_118) ;  /* 0x0000009000017945 */ /* 0x000fe20003800200 */
[----:B------:R-:W-:Y:S02]  /*4920*/  IMAD.SHL.U32 R119, R119, 0x4, RZ ;  /* 0x0000000477777824 */ /* 0x000fe400078e00ff */
[----:B------:R-:W-:Y:S01]  /*4930*/  IMAD.MOV.U32 R118, RZ, RZ, RZ ;  /* 0x000000ffff767224 */ /* 0x000fe200078e00ff */
[----:B------:R-:W-:Y:S06]  /*4940*/  @!P5 BRA `(.L_x_119) ;  /* 0x000000000014d947 */ /* 0x000fec0003800000 */
[----:B------:R-:W-:-:S13]  /*4950*/  ISETP.NE.AND P1, PT, R108, 0x54, PT ;  /* 0x000000546c00780c */ /* 0x000fda0003f25270 */
[----:B------:R-:W-:Y:S01]  /*4960*/  @P1 IMAD.MOV.U32 R120, RZ, RZ, 0x2 ;  /* 0x00000002ff781424 */ /* 0x000fe200078e00ff */
[----:B------:R-:W-:Y:S01]  /*4970*/  @P1 ISETP.NE.AND P2, PT, R108, 0x43, PT ;  /* 0x000000436c00180c */ /* 0x000fe20003f45270 */
[----:B------:R-:W-:-:S03]  /*4980*/  @!P1 IMAD.MOV.U32 R118, RZ, RZ, 0x1 ;  /* 0x00000001ff769424 */ /* 0x000fc600078e00ff */
[----:B------:R-:W-:-:S09]  /*4990*/  @P1 SEL R118, R120, 0x3, !P2 ;  /* 0x0000000378761807 */ /* 0x000fd20005000000 */
.L_x_119:
[----:B------:R-:W-:Y:S05]  /*49a0*/  BSYNC.RECONVERGENT B1 ;  /* 0x0000000000017941 */ /* 0x000fea0003800200 */
.L_x_118:
[----:B------:R-:W-:Y:S01]  /*49b0*/  LOP3.LUT R119, R119, R118, RZ, 0xfc, !PT ;  /* 0x0000007677777212 */ /* 0x000fe200078efcff */
[----:B------:R-:W-:Y:S06]  /*49c0*/  BRA `(.L_x_120) ;  /* 0x0000000000307947 */ /* 0x000fec0003800000 */
.L_x_117:
[----:B------:R-:W-:Y:S01]  /*49d0*/  ISETP.NE.AND P1, PT, R109, 0x41, PT ;  /* 0x000000416d00780c */ /* 0x000fe20003f25270 */
[----:B------:R-:W-:Y:S01]  /*49e0*/  BSSY.RECONVERGENT B1, `(.L_x_121) ;  /* 0x0000009000017945 */ /* 0x000fe20003800200 */
[----:B------:R-:W-:Y:S02]  /*49f0*/  IMAD.SHL.U32 R119, R119, 0x4, RZ ;  /* 0x0000000477777824 */ /* 0x000fe400078e00ff */
[----:B------:R-:W-:-:S09]  /*4a00*/  IMAD.MOV.U32 R118, RZ, RZ, RZ ;  /* 0x000000ffff767224 */ /* 0x000fd200078e00ff */
[----:B------:R-:W-:Y:S05]  /*4a10*/  @!P1 BRA `(.L_x_122) ;  /* 0x0000000000149947 */ /* 0x000fea0003800000 */
[----:B------:R-:W-:-:S13]  /*4a20*/  ISETP.NE.AND P1, PT, R109, 0x54, PT ;  /* 0x000000546d00780c */ /* 0x000fda0003f25270 */
[----:B------:R-:W-:Y:S01]  /*4a30*/  @P1 IMAD.MOV.U32 R120, RZ, RZ, 0x2 ;  /* 0x00000002ff781424 */ /* 0x000fe200078e00ff */
[----:B------:R-:W-:Y:S01]  /*4a40*/  @P1 ISETP.NE.AND P2, PT, R109, 0x43, PT ;  /* 0x000000436d00180c */ /* 0x000fe20003f45270 */
[----:B------:R-:W-:-:S03]  /*4a50*/  @!P1 IMAD.MOV.U32 R118, RZ, RZ, 0x1 ;  /* 0x00000001ff769424 */ /* 0x000fc600078e00ff */
[----:B------:R-:W-:-:S09]  /*4a60*/  @P1 SEL R118, R120, 0x3, !P2 ;  /* 0x0000000378761807 */ /* 0x000fd20005000000 */
.L_x_122:
[----:B------:R-:W-:Y:S05]  /*4a70*/  BSYNC.RECONVERGENT B1 ;  /* 0x0000000000017941 */ /* 0x000fea0003800200 */
.L_x_121:
[----:B------:R-:W-:-:S07]  /*4a80*/  LOP3.LUT R119, R119, R118, RZ, 0xfc, !PT ;  /* 0x0000007677777212 */ /* 0x000fce00078efcff */
.L_x_120:
[----:B------:R-:W-:Y:S05]  /*4a90*/  @!P0 BRA `(.L_x_123) ;  /* 0x0000000000348947 */ /* 0x000fea0003800000 */
        /* <DEDUP_REMOVED lines=10> */
.L_x_125:
[----:B------:R-:W-:Y:S05]  /*4b40*/  BSYNC.RECONVERGENT B1 ;  /* 0x0000000000017941 */ /* 0x000fea0003800200 */
.L_x_124:
[----:B------:R-:W-:Y:S01]  /*4b50*/  LOP3.LUT R119, R119, R118, RZ, 0xfc, !PT ;  /* 0x0000007677777212 */ /* 0x000fe200078efcff */
[----:B------:R-:W-:Y:S06]  /*4b60*/  BRA `(.L_x_126) ;  /* 0x0000000000307947 */ /* 0x000fec0003800000 */
.L_x_123:
        /* <DEDUP_REMOVED lines=10> */
.L_x_128:
[----:B------:R-:W-:Y:S05]  /*4c10*/  BSYNC.RECONVERGENT B1 ;  /* 0x0000000000017941 */ /* 0x000fea0003800200 */
.L_x_127:
[----:B------:R-:W-:-:S07]  /*4c20*/  LOP3.LUT R119, R119, R118, RZ, 0xfc, !PT ;  /* 0x0000007677777212 */ /* 0x000fce00078efcff */
.L_x_126:
        /* <DEDUP_REMOVED lines=11> */
.L_x_131:
[----:B------:R-:W-:Y:S05]  /*4ce0*/  BSYNC.RECONVERGENT B1 ;  /* 0x0000000000017941 */ /* 0x000fea0003800200 */
.L_x_130:
[----:B------:R-:W-:Y:S01]  /*4cf0*/  LOP3.LUT R119, R119, R118, RZ, 0xfc, !PT ;  /* 0x0000007677777212 */ /* 0x000fe200078efcff */
[----:B------:R-:W-:Y:S06]  /*4d00*/  BRA `(.L_x_132) ;  /* 0x0000000000307947 */ /* 0x000fec0003800000 */
.L_x_129:
        /* <DEDUP_REMOVED lines=10> */
.L_x_134:
[----:B------:R-:W-:Y:S05]  /*4db0*/  BSYNC.RECONVERGENT B1 ;  /* 0x0000000000017941 */ /* 0x000fea0003800200 */
.L_x_133:
[----:B------:R-:W-:-:S07]  /*4dc0*/  LOP3.LUT R119, R119, R118, RZ, 0xfc, !PT ;  /* 0x0000007677777212 */ /* 0x000fce00078efcff */
.L_x_132:
        /* <DEDUP_REMOVED lines=11> */
.L_x_137:
[----:B------:R-:W-:Y:S05]  /*4e80*/  BSYNC.RECONVERGENT B1 ;  /* 0x0000000000017941 */ /* 0x000fea0003800200 */
.L_x_136:
[----:B------:R-:W-:Y:S01]  /*4e90*/  LOP3.LUT R119, R119, R118, RZ, 0xfc, !PT ;  /* 0x0000007677777212 */ /* 0x000fe200078efcff */
[----:B------:R-:W-:Y:S06]  /*4ea0*/  BRA `(.L_x_138) ;  /* 0x0000000000307947 */ /* 0x000fec0003800000 */
.L_x_135:
        /* <DEDUP_REMOVED lines=10> */
.L_x_140:
[----:B------:R-:W-:Y:S05]  /*4f50*/  BSYNC.RECONVERGENT B1 ;  /* 0x0000000000017941 */ /* 0x000fea0003800200 */
.L_x_139:
[----:B------:R-:W-:-:S07]  /*4f60*/  LOP3.LUT R119, R119, R118, RZ, 0xfc, !PT ;  /* 0x0000007677777212 */ /* 0x000fce00078efcff */
.L_x_138:
        /* <DEDUP_REMOVED lines=10> */
.L_x_143:
[----:B------:R-:W-:Y:S05]  /*5010*/  BSYNC.RECONVERGENT B1 ;  /* 0x0000000000017941 */ /* 0x000fea0003800200 */
.L_x_142:
[----:B------:R-:W-:Y:S01]  /*5020*/  LOP3.LUT R118, R119, R118, RZ, 0xfc, !PT ;  /* 0x0000007677767212 */ /* 0x000fe200078efcff */
[----:B------:R-:W-:Y:S06]  /*5030*/  BRA `(.L_x_144) ;  /* 0x0000000000307947 */ /* 0x000fec0003800000 */
.L_x_141:
        /* <DEDUP_REMOVED lines=10> */
.L_x_146:
[----:B------:R-:W-:Y:S05]  /*50e0*/  BSYNC.RECONVERGENT B1 ;  /* 0x0000000000017941 */ /* 0x000fea0003800200 */
.L_x_145:
[----:B------:R-:W-:-:S07]  /*50f0*/  LOP3.LUT R118, R119, R118, RZ, 0xfc, !PT ;  /* 0x0000007677767212 */ /* 0x000fce00078efcff */
.L_x_144:
[----:B------:R-:W0:Y:S01]  /*5100*/  LDC.64 R120, c[0x0][0x3a0] ;  /* 0x0000e800ff787b82 */ /* 0x000e220000000a00 */
[----:B------:R-:W-:Y:S02]  /*5110*/  R2UR UR4, R6 ;  /* 0x00000000060472ca */ /* 0x000fe400000e0000 */
[----:B------:R-:W-:Y:S01]  /*5120*/  R2UR UR5, R7 ;  /* 0x00000000070572ca */ /* 0x000fe200000e0000 */
[----:B0-----:R-:W-:-:S12]  /*5130*/  IMAD.WIDE.U32 R118, R118, 0x4, R120 ;  /* 0x0000000476767825 */ /* 0x001fd800078e0078 */
[----:B------:R-:W2:Y:S01]  /*5140*/  LDG.E R118, desc[UR4][R118.64] ;  /* 0x0000000476767981 */ /* 0x000ea2000c1e1900 */
[----:B------:R-:W-:Y:S01]  /*5150*/  BSSY.RECONVERGENT B1, `(.L_x_147) ;  /* 0x000009f000017945 */ /* 0x000fe20003800200 */
[----:B------:R-:W-:Y:S02]  /*5160*/  PLOP3.LUT P0, PT, PT, PT, PT, 0x8, 0x80 ;  /* 0x000000000080781c */ /* 0x000fe40003f0e170 */
[----:B--2---:R-:W-:-:S13]  /*5170*/  FSETP.GEU.AND P1, PT, R118, 4, PT ;  /* 0x408000007600780b */ /* 0x004fda0003f2e000 */
[----:B------:R-:W-:Y:S05]  /*5180*/  @!P1 BRA `(.L_x_148) ;  /* 0x00000008006c9947 */ /* 0x000fea0003800000 */
[----:B------:R-:W-:Y:S01]  /*5190*/  ISETP.NE.AND P0, PT, R3, 0x1, PT ;  /* 0x000000010300780c */ /* 0x000fe20003f05270 */
[----:B------:R-:W-:Y:S01]  /*51a0*/  BSSY.RECONVERGENT B2, `(.L_x_149) ;  /* 0x0000012000027945 */ /* 0x000fe20003800200 */
[----:B------:R-:W-:-:S11]  /*51b0*/  IMAD.MOV.U32 R118, RZ, RZ, RZ ;  /* 0x000000ffff767224 */ /* 0x000fd600078e00ff */
        /* <DEDUP_REMOVED lines=9> */
.L_x_150:
[----:B------:R-:W-:-:S13]  /*5250*/  ISETP.NE.AND P0, PT, R107, 0x41, PT ;  /* 0x000000416b00780c */ /* 0x000fda0003f05270 */
[----:B------:R-:W-:Y:S05]  /*5260*/  @!P0 BRA `(.L_x_151) ;  /* 0x0000000000148947 */ /* 0x000fea0003800000 */
[----:B------:R-:W-:-:S13]  /*5270*/  ISETP.NE.AND P0, PT, R107, 0x54, PT ;  /* 0x000000546b00780c */ /* 0x000fda0003f05270 */
[----:B------:R-:W-:Y:S01]  /*5280*/  @P0 IMAD.MOV.U32 R118, RZ, RZ, 0x2 ;  /* 0x00000002ff760424 */ /* 0x000fe200078e00ff */
[----:B------:R-:W-:-:S04]  /*5290*/  @P0 ISETP.NE.AND P1, PT, R107, 0x43, PT ;  /* 0x000000436b00080c */ /* 0x000fc80003f25270 */
[----:B------:R-:W-:Y:S01]  /*52a0*/  @P0 SEL R118, R118, 0x3, !P1 ;  /* 0x0000000376760807 */ /* 0x000fe20004800000 */
[----:B------:R-:W-:-:S08]  /*52b0*/  @!P0 IMAD.MOV.U32 R118, RZ, RZ, 0x1 ;  /* 0x00000001ff768424 */ /* 0x000fd000078e00ff */
.L_x_151:
[----:B------:R-:W-:Y:S05]  /*52c0*/  BSYNC.RECONVERGENT B2 ;  /* 0x0000000000027941 */ /* 0x000fea0003800200 */
.L_x_149:
[----:B------:R-:W-:-:S13]  /*52d0*/  ISETP.NE.AND P0, PT, R3, 0x1, PT ;  /* 0x000000010300780c */ /* 0x000fda0003f05270 */
[----:B------:R-:W-:Y:S05]  /*52e0*/  @!P0 BRA `(.L_x_152) ;  /* 0x0000000000348947 */ /* 0x000fea0003800000 */
[----:B------:R-:W-:Y:S01]  /*52f0*/  ISETP.NE.AND P1, PT, R108, 0x41, PT ;  /* 0x000000416c00780c */ /* 0x000fe20003f25270 */
[----:B------:R-:W-:Y:S01]  /*5300*/  BSSY.RECONVERGENT B2, `(.L_x_153) ;  /* 0x0000008000027945 */ /* 0x000fe20003800200 */
[----:B------:R-:W-:-:S11]  /*5310*/  IMAD.MOV.U32 R3, RZ, RZ, RZ ;  /* 0x000000ffff037224 */ /* 0x000fd600078e00ff */
[----:B------:R-:W-:Y:S05]  /*5320*/  @!P1 BRA `(.L_x_154) ;  /* 0x0000000000149947 */ /* 0x000fea0003800000 */
[----:B------:R-:W-:-:S13]  /*5330*/  ISETP.NE.AND P1, PT, R108, 0x54, PT ;  /* 0x000000546c00780c */ /* 0x000fda0003f25270 */
[----:B------:R-:W-:Y:S01]  /*5340*/  @P1 IMAD.MOV.U32 R107, RZ, RZ, 0x2 ;  /* 0x00000002ff6b1424 */ /* 0x000fe200078e00ff */
[----:B------:R-:W-:Y:S01]  /*5350*/  @P1 ISETP.NE.AND P2, PT, R108, 0x43, PT ;  /* 0x000000436c00180c */ /* 0x000fe20003f45270 */
[----:B------:R-:W-:-:S03]  /*5360*/  @!P1 IMAD.MOV.U32 R3, RZ, RZ, 0x1 ;  /* 0x00000001ff039424 */ /* 0x000fc600078e00ff */
[----:B------:R-:W-:-:S09]  /*5370*/  @P1 SEL R3, R107, 0x3, !P2 ;  /* 0x000000036b031807 */ /* 0x000fd20005000000 */
.L_x_154:
[----:B------:R-:W-:Y:S05]  /*5380*/  BSYNC.RECONVERGENT B2 ;  /* 0x0000000000027941 */ /* 0x000fea0003800200 */
.L_x_153:
[----:B------:R-:W-:-:S05]  /*5390*/  IMAD.SHL.U32 R118, R118, 0x4, RZ ;  /* 0x0000000476767824 */ /* 0x000fca00078e00ff */
[----:B------:R-:W-:Y:S01]  /*53a0*/  LOP3.LUT R3, R118, R3, RZ, 0xfc, !PT ;  /* 0x0000000376037212 */ /* 0x000fe200078efcff */
[----:B------:R-:W-:Y:S06]  /*53b0*/  BRA `(.L_x_155) ;  /* 0x0000000000307947 */ /* 0x000fec0003800000 */
.L_x_152:
[----:B------:R-:W-:Y:S01]  /*53c0*/  ISETP.NE.AND P1, PT, R109, 0x41, PT ;  /* 0x000000416d00780c */ /* 0x000fe20003f25270 */
[----:B------:R-:W-:Y:S01]  /*53d0*/  BSSY.RECONVERGENT B2, `(.L_x_156) ;  /* 0x0000008000027945 */ /* 0x000fe20003800200 */
[----:B------:R-:W-:-:S11]  /*53e0*/  IMAD.MOV.U32 R3, RZ, RZ, RZ ;  /* 0x000000ffff037224 */ /* 0x000fd600078e00ff */
[----:B------:R-:W-:Y:S05]  /*53f0*/  @!P1 BRA `(.L_x_157) ;  /* 0x0000000000149947 */ /* 0x000fea0003800000 */
[----:B------:R-:W-:-:S13]  /*5400*/  ISETP.NE.AND P1, PT, R109, 0x54, PT ;  /* 0x000000546d00780c */ /* 0x000fda0003f25270 */
[----:B------:R-:W-:Y:S01]  /*5410*/  @P1 IMAD.MOV.U32 R107, RZ, RZ, 0x2 ;  /* 0x00000002ff6b1424 */ /* 0x000fe200078e00ff */
[----:B------:R-:W-:Y:S02]  /*5420*/  @P1 ISETP.NE.AND P2, PT, R109, 0x43, PT ;  /* 0x000000436d00180c */ /* 0x000fe40003f45270 */
[----:B------:R-:W-:Y:S02]  /*5430*/  @!P1 MOV R3, 0x1 ;  /* 0x0000000100039802 */ /* 0x000fe40000000f00 */
[----:B------:R-:W-:-:S09]  /*5440*/  @P1 SEL R3, R107, 0x3, !P2 ;  /* 0x000000036b031807 */ /* 0x000fd20005000000 */
.L_x_157:
[----:B------:R-:W-:Y:S05]  /*5450*/  BSYNC.RECONVERGENT B2 ;  /* 0x0000000000027941 */ /* 0x000fea0003800200 */
.L_x_156:
[----:B------:R-:W-:-:S05]  /*5460*/  IMAD.SHL.U32 R118, R118, 0x4, RZ ;  /* 0x0000000476767824 */ /* 0x000fca00078e00ff */
[----:B------:R-:W-:-:S07]  /*5470*/  LOP3.LUT R3, R118, R3, RZ, 0xfc, !PT ;  /* 0x0000000376037212 */ /* 0x000fce00078efcff */
.L_x_155:
[----:B------:R-:W-:Y:S05]  /*5480*/  @!P0 BRA `(.L_x_158) ;  /* 0x0000000000348947 */ /* 0x000fea0003800000 */
[----:B------:R-:W-:Y:S01]  /*5490*/  ISETP.NE.AND P1, PT, R2, 0x41, PT ;  /* 0x000000410200780c */ /* 0x000fe20003f25270 */
[----:B------:R-:W-:Y:S01]  /*54a0*/  BSSY.RECONVERGENT B2, `(.L_x_159) ;  /* 0x0000008000027945 */ /* 0x000fe20003800200 */
[----:B------:R-:W-:-:S11]  /*54b0*/  IMAD.MOV.U32 R105, RZ, RZ, RZ ;  /* 0x000000ffff697224 */ /* 0x000fd600078e00ff */
[----:B------:R-:W-:Y:S05]  /*54c0*/  @!P1 BRA `(.L_x_160) ;  /* 0x0000000000149947 */ /* 0x000fea0003800000 */
[----:B------:R-:W-:-:S13]  /*54d0*/  ISETP.NE.AND P1, PT, R2, 0x54, PT ;  /* 0x000000540200780c */ /* 0x000fda0003f25270 */
[----:B------:R-:W-:Y:S01]  /*54e0*/  @P1 ISETP.NE.AND P2, PT, R2, 0x43, PT ;  /* 0x000000430200180c */ /* 0x000fe20003f45270 */
[----:B------:R-:W-:Y:S02]  /*54f0*/  @P1 IMAD.MOV.U32 R2, RZ, RZ, 0x2 ;  /* 0x00000002ff021424 */ /* 0x000fe400078e00ff */
[----:B------:R-:W-:-:S03]  /*5500*/  @!P1 IMAD.MOV.U32 R105, RZ, RZ, 0x1 ;  /* 0x00000001ff699424 */ /* 0x000fc600078e00ff */
[----:B------:R-:W-:-:S07]  /*5510*/  @P1 SEL R105, R2, 0x3, !P2 ;  /* 0x0000000302691807 */ /* 0x000fce0005000000 */
.L_x_160:
[----:B------:R-:W-:Y:S05]  /*5520*/  BSYNC.RECONVERGENT B2 ;  /* 0x0000000000027941 */ /* 0x000fea0003800200 */
.L_x_159:
[----:B------:R-:W-:-:S05]  /*5530*/  IMAD.SHL.U32 R3, R3, 0x4, RZ ;  /* 0x0000000403037824 */ /* 0x000fca00078e00ff */
[----:B------:R-:W-:Y:S01]  /*5540*/  LOP3.LUT R3, R3, R105, RZ, 0xfc, !PT ;  /* 0x0000006903037212 */ /* 0x000fe200078efcff */
[----:B------:R-:W-:Y:S06]  /*5550*/  BRA `(.L_x_161) ;  /* 0x0000000000307947 */ /* 0x000fec0003800000 */
.L_x_158:
        /* <DEDUP_REMOVED lines=9> */
.L_x_163:
[----:B------:R-:W-:Y:S05]  /*55f0*/  BSYNC.RECONVERGENT B2 ;  /* 0x0000000000027941 */ /* 0x000fea0003800200 */
.L_x_162:
[----:B------:R-:W-:-:S05]  /*5600*/  IMAD.SHL.U32 R3, R3, 0x4, RZ ;  /* 0x0000000403037824 */ /* 0x000fca00078e00ff */
[----:B------:R-:W-:-:S07]  /*5610*/  LOP3.LUT R3, R3, R2, RZ, 0xfc, !PT ;  /* 0x0000000203037212 */ /* 0x000fce00078efcff */
.L_x_161:
        /* <DEDUP_REMOVED lines=10> */
.L_x_166:
[----:B------:R-:W-:Y:S05]  /*56c0*/  BSYNC.RECONVERGENT B2 ;  /* 0x0000000000027941 */ /* 0x000fea0003800200 */
.L_x_165:
[----:B------:R-:W-:-:S05]  /*56d0*/  IMAD.SHL.U32 R3, R3, 0x4, RZ ;  /* 0x0000000403037824 */ /* 0x000fca00078e00ff */
[----:B------:R-:W-:Y:S01]  /*56e0*/  LOP3.LUT R2, R3, R2, RZ, 0xfc, !PT ;  /* 0x0000000203027212 */ /* 0x000fe200078efcff */
[----:B------:R-:W-:Y:S06]  /*56f0*/  BRA `(.L_x_167) ;  /* 0x0000000000307947 */ /* 0x000fec0003800000 */
.L_x_164:
        /* <DEDUP_REMOVED lines=9> */
.L_x_169:
[----:B------:R-:W-:Y:S05]  /*5790*/  BSYNC.RECONVERGENT B2 ;  /* 0x0000000000027941 */ /* 0x000fea0003800200 */
.L_x_168:
[----:B------:R-:W-:-:S05]  /*57a0*/  IMAD.SHL.U32 R3, R3, 0x4, RZ ;  /* 0x0000000403037824 */ /* 0x000fca00078e00ff */
[----:B------:R-:W-:-:S07]  /*57b0*/  LOP3.LUT R2, R3, R2, RZ, 0xfc, !PT ;  /* 0x0000000203027212 */ /* 0x000fce00078efcff */
.L_x_167:
        /* <DEDUP_REMOVED lines=10> */
.L_x_172:
[----:B------:R-:W-:Y:S05]  /*5860*/  BSYNC.RECONVERGENT B2 ;  /* 0x0000000000027941 */ /* 0x000fea0003800200 */
.L_x_171:
[----:B------:R-:W-:-:S05]  /*5870*/  IMAD.SHL.U32 R2, R2, 0x4, RZ ;  /* 0x0000000402027824 */ /* 0x000fca00078e00ff */
[----:B------:R-:W-:Y:S01]  /*5880*/  LOP3.LUT R2, R2, R3, RZ, 0xfc, !PT ;  /* 0x0000000302027212 */ /* 0x000fe200078efcff */
[----:B------:R-:W-:Y:S06]  /*5890*/  BRA `(.L_x_173) ;  /* 0x0000000000307947 */ /* 0x000fec0003800000 */
.L_x_170:
        /* <DEDUP_REMOVED lines=9> */
.L_x_175:
[----:B------:R-:W-:Y:S05]  /*5930*/  BSYNC.RECONVERGENT B2 ;  /* 0x0000000000027941 */ /* 0x000fea0003800200 */
.L_x_174:
[----:B------:R-:W-:-:S05]  /*5940*/  IMAD.SHL.U32 R2, R2, 0x4, RZ ;  /* 0x0000000402027824 */ /* 0x000fca00078e00ff */
[----:B------:R-:W-:-:S07]  /*5950*/  LOP3.LUT R2, R2, R3, RZ, 0xfc, !PT ;  /* 0x0000000302027212 */ /* 0x000fce00078efcff */
.L_x_173:
[----:B------:R-:W-:Y:S05]  /*5960*/  @!P0 BRA `(.L_x_176) ;  /* 0x0000000000308947 */ /* 0x000fea0003800000 */
        /* <DEDUP_REMOVED lines=8> */
.L_x_178:
[----:B------:R-:W-:Y:S05]  /*59f0*/  BSYNC.RECONVERGENT B2 ;  /* 0x0000000000027941 */ /* 0x000fea0003800200 */
.L_x_177:
[----:B------:R-:W-:-:S05]  /*5a00*/  IMAD.SHL.U32 R2, R2, 0x4, RZ ;  /* 0x0000000402027824 */ /* 0x000fca00078e00ff */
[----:B------:R-:W-:Y:S01]  /*5a10*/  LOP3.LUT R2, R2, R3, RZ, 0xfc, !PT ;  /* 0x0000000302027212 */ /* 0x000fe200078efcff */
[----:B------:R-:W-:Y:S06]  /*5a20*/  BRA `(.L_x_179) ;  /* 0x0000000000307947 */ /* 0x000fec0003800000 */
.L_x_176:
        /* <DEDUP_REMOVED lines=9> */
.L_x_181:
[----:B------:R-:W-:Y:S05]  /*5ac0*/  BSYNC.RECONVERGENT B2 ;  /* 0x0000000000027941 */ /* 0x000fea0003800200 */
.L_x_180:
[----:B------:R-:W-:-:S05]  /*5ad0*/  IMAD.SHL.U32 R2, R2, 0x4, RZ ;  /* 0x0000000402027824 */ /* 0x000fca00078e00ff */
[----:B------:R-:W-:-:S07]  /*5ae0*/  LOP3.LUT R2, R2, R3, RZ, 0xfc, !PT ;  /* 0x0000000302027212 */ /* 0x000fce00078efcff */
.L_x_179:
[----:B------:R-:W-:Y:S01]  /*5af0*/  R2UR UR4, R6 ;  /* 0x00000000060472ca */ /* 0x000fe200000e0000 */
[----:B------:R-:W-:Y:S01]  /*5b00*/  IMAD.WIDE.U32 R120, R2, 0x4, R120 ;  /* 0x0000000402787825 */ /* 0x000fe200078e0078 */
[----:B------:R-:W-:-:S13]  /*5b10*/  R2UR UR5, R7 ;  /* 0x00000000070572ca */ /* 0x000fda00000e0000 */
[----:B------:R-:W2:Y:S02]  /*5b20*/  LDG.E R120, desc[UR4][R120.64] ;  /* 0x0000000478787981 */ /* 0x000ea4000c1e1900 */
[----:B--2---:R-:W-:-:S13]  /*5b30*/  FSETP.GEU.AND P0, PT, R120, 3, PT ;  /* 0x404000007800780b */ /* 0x004fda0003f0e000 */
.L_x_148:
[----:B------:R-:W-:Y:S05]  /*5b40*/  BSYNC.RECONVERGENT B1 ;  /* 0x0000000000017941 */ /* 0x000fea0003800200 */
.L_x_147:
[----:B------:R-:W0:Y:S01]  /*5b50*/  LDCU UR4, c[0x0][0x3c8] ;  /* 0x00007900ff0477ac */ /* 0x000e220008000800 */
[----:B------:R-:W-:Y:S01]  /*5b60*/  BSSY.RECONVERGENT B10, `(.L_x_182) ;  /* 0x000107f0000a7945 */ /* 0x000fe20003800200 */
[----:B------:R-:W-:Y:S02]  /*5b70*/  SEL R154, RZ, 0x1, !P0 ;  /* 0x00000001ff9a7807 */ /* 0x000fe40004000000 */
[----:B0-----:R-:W-:-:S13]  /*5b80*/  ISETP.EQ.OR P1, PT, RZ, UR4, !P0 ;  /* 0x00000004ff007c0c */ /* 0x001fda000c722670 */
[----:B------:R-:W-:Y:S05]  /*5b90*/  @P1 BRA `(.L_x_183) ;  /* 0x0000010400ec1947 */ /* 0x000fea0003800000 */
[----:B------:R-:W-:Y:S01]  /*5ba0*/  BSSY.RECONVERGENT B1, `(.L_x_184) ;  /* 0x0000008000017945 */ /* 0x000fe20003800200 */
[----:B------:R-:W-:-:S07]  /*5bb0*/  IMAD.MOV.U32 R2, RZ, RZ, RZ ;  /* 0x000000ffff027224 */ /* 0x000fce00078e00ff */
.L_x_185:
[----:B------:R-:W-:-:S05]  /*5bc0*/  IMAD.IADD R3, R1, 0x1, R2 ;  /* 0x0000000101037824 */ /* 0x000fca00078e0202 */
[----:B------:R-:W2:Y:S02]  /*5bd0*/  LDL.U8 R4, [R3+0x280e] ;  /* 0x00280e0003047983 */ /* 0x000ea40000100000 */
[----:B--2---:R-:W-:Y:S01]  /*5be0*/  ISETP.NE.AND P0, PT, R4, RZ, PT ;  /* 0x000000ff0400720c */ /* 0x004fe20003f05270 */
[----:B------:R-:W-:Y:S02]  /*5bf0*/  IMAD.MOV.U32 R4, RZ, RZ, R2 ;  /* 0x000000ffff047224 */ /* 0x000fe400078e0002 */
[----:B------:R-:W-:-:S10]  /*5c00*/  VIADD R2, R2, 0x1 ;  /* 0x0000000102027836 */ /* 0x000fd40000000000 */
[----:B------:R-:W-:Y:S05]  /*5c10*/  @P0 BRA `(.L_x_185) ;  /* 0xfffffffc00e80947 */ /* 0x000fea000383ffff */
[----:B------:R-:W-:Y:S05]  /*5c20*/  BSYNC.RECONVERGENT B1 ;  /* 0x0000000000017941 */ /* 0x000fea0003800200 */
.L_x_184:
[----:B------:R-:W-:Y:S01]  /*5c30*/  LOP3.LUT R2, R4, 0x1, RZ, 0xc0, !PT ;  /* 0x0000000104027812 */ /* 0x000fe200078ec0ff */
[----:B------:R-:W-:Y:S03]  /*5c40*/  BSSY.RECONVERGENT B1, `(.L_x_186) ;  /* 0x00000be000017945 */ /* 0x000fe60003800200 */
[----:B------:R-:W-:-:S13]  /*5c50*/  ISETP.NE.U32.AND P0, PT, R2, 0x1, PT ;  /* 0x000000010200780c */ /* 0x000fda0003f05070 */
[----:B------:R-:W-:Y:S05]  /*5c60*/  @!P0 BRA `(.L_x_187) ;  /* 0x0000000800108947 */ /* 0x000fea0003800000 */
[----:B------:R-:W-:-:S13]  /*5c70*/  ISETP.NE.AND P0, PT, R4, RZ, PT ;  /* 0x000000ff0400720c */ /* 0x000fda0003f05270 */
[----:B------:R-:W-:Y:S05]  /*5c80*/  @!P0 BRA `(.L_x_188) ;  /* 0x0000000000788947 */ /* 0x000fea0003800000 */
[----:B------:R-:W-:Y:S01]  /*5c90*/  SHF.R.U32.HI R4, RZ, 0x1, R4 ;  /* 0x00000001ff047819 */ /* 0x000fe20000011604 */
[----:B------:R-:W-:-:S03]  /*5ca0*/  IMAD.MOV.U32 R2, RZ, RZ, RZ ;  /* 0x000000ffff027224 */ /* 0x000fc600078e00ff */
[----:B------:R-:W-:-:S07]  /*5cb0*/  VIMNMX.U32 R4, PT, PT, R4, 0x1, !PT ;  /* 0x0000000104047848 */ /* 0x000fce0007fe0000 */
.L_x_189:
[----:B------:R-:W-:Y:S01]  /*5cc0*/  LOP3.LUT R5, RZ, R2, RZ, 0x33, !PT ;  /* 0x00000002ff057212 */ /* 0x000fe200078e33ff */
[----:B------:R-:W-:-:S04]  /*5cd0*/  IMAD.IADD R104, R1, 0x1, R2 ;  /* 0x0000000101687824 */ /* 0x000fc800078e0202 */
[----:B------:R-:W-:Y:S02]  /*5ce0*/  IMAD.IADD R5, R5, 0x1, R3 ;  /* 0x0000000105057824 */ /* 0x000fe400078e0203 */
[----:B------:R-:W2:Y:S04]  /*5cf0*/  LDL.U8 R104, [R104+0x280e] ;  /* 0x00280e0068687983 */ /* 0x000ea80000100000 */
[----:B------:R-:W3:Y:S01]  /*5d00*/  LDL.U8 R5, [R5+0x280e] ;  /* 0x00280e0005057983 */ /* 0x000ee20000100000 */
[----:B--2---:R-:W-:Y:S02]  /*5d10*/  ISETP.EQ.AND P1, PT, R104, 0x41, PT ;  /* 0x000000416800780c */ /* 0x004fe40003f22270 */
[----:B---3--:R-:W-:-:S13]  /*5d20*/  ISETP.NE.AND P0, PT, R5, 0x54, PT ;  /* 0x000000540500780c */ /* 0x008fda0003f05270 */
[----:B------:R-:W-:Y:S05]  /*5d30*/  @P0 BRA P1, `(.L_x_187) ;  /* 0x0000000400dc0947 */ /* 0x000fea0000800000 */
[----:B------:R-:W-:Y:S02]  /*5d40*/  ISETP.NE.AND P0, PT, R5, 0x41, PT ;  /* 0x000000410500780c */ /* 0x000fe40003f05270 */
[----:B------:R-:W-:-:S13]  /*5d50*/  ISETP.EQ.AND P1, PT, R104, 0x54, PT ;  /* 0x000000546800780c */ /* 0x000fda0003f22270 */
[----:B------:R-:W-:Y:S05]  /*5d60*/  @P0 BRA P1, `(.L_x_187) ;  /* 0x0000000400d00947 */ /* 0x000fea0000800000 */
[C---:B------:R-:W-:Y:S02]  /*5d70*/  ISETP.NE.AND P0, PT, R104.reuse, 0x54, PT ;  /* 0x000000546800780c */ /* 0x040fe40003f05270 */
[----:B------:R-:W-:Y:S02]  /*5d80*/  ISETP.NE.AND P1, PT, R104, 0x41, PT ;  /* 0x000000416800780c */ /* 0x000fe40003f25270 */
[C---:B------:R-:W-:Y:S02]  /*5d90*/  ISETP.NE.OR P0, PT, R5.reuse, 0x41, !P0 ;  /* 0x000000410500780c */ /* 0x040fe40004705670 */
[----:B------:R-:W-:-:S04]  /*5da0*/  ISETP.NE.OR P1, PT, R5, 0x54, !P1 ;  /* 0x000000540500780c */ /* 0x000fc80004f25670 */
[----:B------:R-:W-:-:S13]  /*5db0*/  PLOP3.LUT P0, PT, P0, P1, PT, 0x80, 0x8 ;  /* 0x000000000008781c */ /* 0x000fda0000703070 */
[----:B------:R-:W-:Y:S05]  /*5dc0*/  @!P0 BRA `(.L_x_187) ;  /* 0x0000000400b88947 */ /* 0x000fea0003800000 */
[C---:B------:R-:W-:Y:S02]  /*5dd0*/  ISETP.NE.AND P0, PT, R5.reuse, 0x43, PT ;  /* 0x000000430500780c */ /* 0x040fe40003f05270 */
[C---:B------:R-:W-:Y:S02]  /*5de0*/  ISETP.NE.AND P2, PT, R104.reuse, 0x43, PT ;  /* 0x000000436800780c */ /* 0x040fe40003f45270 */
[----:B------:R-:W-:Y:S02]  /*5df0*/  ISETP.EQ.XOR P1, PT, R104, 0x47, P0 ;  /* 0x000000476800780c */ /* 0x000fe40000722a70 */
[C---:B------:R-:W-:Y:S02]  /*5e00*/  ISETP.NE.AND P0, PT, R5.reuse, 0x47, !P2 ;  /* 0x000000470500780c */ /* 0x040fe40005705270 */
[----:B------:R-:W-:-:S04]  /*5e10*/  ISETP.NE.OR P2, PT, R5, 0x47, !P2 ;  /* 0x000000470500780c */ /* 0x000fc80005745670 */
[----:B------:R-:W-:-:S13]  /*5e20*/  PLOP3.LUT P0, PT, P0, P1, P2, 0xf7, 0x0 ;  /* 0x000000000000781c */ /* 0x000fda0000703e27 */
[----:B------:R-:W-:Y:S05]  /*5e30*/  @P0 BRA `(.L_x_187) ;  /* 0x00000004009c0947 */ /* 0x000fea0003800000 */
[----:B------:R-:W-:-:S05]  /*5e40*/  VIADD R2, R2, 0x1 ;  /* 0x0000000102027836 */ /* 0x000fca0000000000 */
[----:B------:R-:W-:-:S13]  /*5e50*/  ISETP.NE.AND P0, PT, R2, R4, PT ;  /* 0x000000040200720c */ /* 0x000fda0003f05270 */
[----:B------:R-:W-:Y:S05]  /*5e60*/  @P0 BRA `(.L_x_189) ;  /* 0xfffffffc00940947 */ /* 0x000fea000383ffff */
.L_x_188:
[----:B------:R-:W-:Y:S01]  /*5e70*/  BSSY.RECONVERGENT B2, `(.L_x_190) ;  /* 0x0000008000027945 */ /* 0x000fe20003800200 */
[----:B------:R-:W-:-:S07]  /*5e80*/  IMAD.MOV.U32 R2, RZ, RZ, RZ ;  /* 0x000000ffff027224 */ /* 0x000fce00078e00ff */
.L_x_191:
[----:B------:R-:W-:-:S05]  /*5e90*/  IMAD.IADD R3, R1, 0x1, R2 ;  /* 0x0000000101037824 */ /* 0x000fca00078e0202 */
[----:B------:R-:W2:Y:S02]  /*5ea0*/  LDL.U8 R4, [R3+0x280e] ;  /* 0x00280e0003047983 */ /* 0x000ea40000100000 */
[----:B--2---:R-:W-:Y:S01]  /*5eb0*/  ISETP.NE.AND P0, PT, R4, RZ, PT ;  /* 0x000000ff0400720c */ /* 0x004fe20003f05270 */
[----:B------:R-:W-:Y:S02]  /*5ec0*/  IMAD.MOV.U32 R4, RZ, RZ, R2 ;  /* 0x000000ffff047224 */ /* 0x000fe400078e0002 */
[----:B------:R-:W-:-:S10]  /*5ed0*/  VIADD R2, R2, 0x1 ;  /* 0x0000000102027836 */ /* 0x000fd40000000000 */
[----:B------:R-:W-:Y:S05]  /*5ee0*/  @P0 BRA `(.L_x_191) ;  /* 0xfffffffc00e80947 */ /* 0x000fea000383ffff */
[----:B------:R-:W-:Y:S05]  /*5ef0*/  BSYNC.RECONVERGENT B2 ;  /* 0x0000000000027941 */ /* 0x000fea0003800200 */
.L_x_190:
[----:B------:R-:W-:-:S04]  /*5f00*/  LOP3.LUT R2, R4, 0x1, RZ, 0xc0, !PT ;  /* 0x0000000104027812 */ /* 0x000fc800078ec0ff */
[----:B------:R-:W-:-:S13]  /*5f10*/  ISETP.NE.U32.AND P0, PT, R2, 0x1, PT ;  /* 0x000000010200780c */ /* 0x000fda0003f05070 */
[----:B------:R-:W-:Y:S05]  /*5f20*/  @!P0 BRA `(.L_x_187) ;  /* 0x0000000400608947 */ /* 0x000fea0003800000 */
[----:B------:R-:W-:-:S13]  /*5f30*/  ISETP.NE.AND P0, PT, R4, RZ, PT ;  /* 0x000000ff0400720c */ /* 0x000fda0003f05270 */
[----:B------:R-:W-:Y:S05]  /*5f40*/  @!P0 BRA `(.L_x_192) ;  /* 0x0000000000788947 */ /* 0x000fea0003800000 */
[----:B------:R-:W-:Y:S01]  /*5f50*/  SHF.R.U32.HI R4, RZ, 0x1, R4 ;  /* 0x00000001ff047819 */ /* 0x000fe20000011604 */
[----:B------:R-:W-:-:S03]  /*5f60*/  IMAD.MOV.U32 R2, RZ, RZ, RZ ;  /* 0x000000ffff027224 */ /* 0x000fc600078e00ff */
[----:B------:R-:W-:-:S07]  /*5f70*/  VIMNMX.U32 R4, PT, PT, R4, 0x1, !PT ;  /* 0x0000000104047848 */ /* 0x000fce0007fe0000 */
.L_x_193:
        /* <DEDUP_REMOVED lines=27> */
.L_x_192:
[----:B------:R-:W0:Y:S01]  /*6130*/  MUFU.RCP64H R5, 2.2750682830810546875 ;  /* 0x4002335700057908 */ /* 0x000e220000001800 */
[----:B------:R-:W-:Y:S02]  /*6140*/  HFMA2 R2, -RZ, RZ, 0.000712871551513671875, 0.0004520416259765625 ;  /* 0x11d70f68ff027431 */ /* 0x000fe400000001ff */
[----:B------:R-:W-:Y:S01]  /*6150*/  IMAD.MOV.U32 R3, RZ, RZ, 0x40023357 ;  /* 0x40023357ff037424 */ /* 0x000fe200078e00ff */
[----:B------:R-:W-:Y:S01]  /*6160*/  UMOV UR4, 0x8eb87b44 ;  /* 0x8eb87b4400047882 */ /* 0x000fe20000000000 */
[----:B------:R-:W-:Y:S01]  /*6170*/  IMAD.MOV.U32 R4, RZ, RZ, RZ ;  /* 0x000000ffff047224 */ /* 0x000fe200078e00ff */
[----:B------:R-:W-:Y:S01]  /*6180*/  UMOV UR5, 0x3fd19ab8 ;  /* 0x3fd19ab800057882 */ /* 0x000fe20000000000 */
[----:B------:R-:W-:Y:S01]  /*6190*/  IMAD.MOV.U32 R106, RZ, RZ, -0x748574fc ;  /* 0x8b7a8b04ff6a7424 */ /* 0x000fe200078e00ff */
[----:B------:R-:W-:Y:S01]  /*61a0*/  UMOV UR6, 0x3ae80f1e ;  /* 0x3ae80f1e00067882 */ /* 0x000fe20000000000 */
[----:B------:R-:W-:Y:S01]  /*61b0*/  IMAD.MOV.U32 R107, RZ, RZ, 0x3ed0ee25 ;  /* 0x3ed0ee25ff6b7424 */ /* 0x000fe200078e00ff */
[----:B------:R-:W-:Y:S01]  /*61c0*/  UMOV UR7, 0x3eb1380b ;  /* 0x3eb1380b00077882 */ /* 0x000fe20000000000 */
[----:B------:R-:W-:-:S02]  /*61d0*/  IMAD.MOV.U32 R126, RZ, RZ, -0x105c611 ;  /* 0xfefa39efff7e7424 */ /* 0x000fc400078e00ff */
[----:B------:R-:W-:Y:S01]  /*61e0*/  IMAD.MOV.U32 R127, RZ, RZ, 0x3fe62e42 ;  /* 0x3fe62e42ff7f7424 */ /* 0x000fe200078e00ff */
[----:B0-----:R-:W-:-:S08]  /*61f0*/  DFMA R2, R4, -R2, 1 ;  /* 0x3ff000000402742b */ /* 0x001fd00000000802 */
[----:B------:R-:W-:-:S08]  /*6200*/  DFMA R2, R2, R2, R2 ;  /* 0x000000020202722b */ /* 0x000fd00000000002 */
[----:B------:R-:W-:-:S08]  /*6210*/  DFMA R4, R4, R2, R4 ;  /* 0x000000020404722b */ /* 0x000fd00000000004 */
[----:B------:R-:W-:-:S08]  /*6220*/  DMUL R2, R4, UR4 ;  /* 0x0000000404027c28 */ /* 0x000fd00008000000 */
[----:B------:R-:W-:-:S08]  /*6230*/  DFMA R2, R4, UR4, R2 ;  /* 0x0000000404027c2b */ /* 0x000fd00008000002 */
[----:B------:R-:W-:-:S08]  /*6240*/  DMUL R104, R2, R2 ;  /* 0x0000000202687228 */ /* 0x000fd00000000000 */
[----:B------:R-:W-:Y:S01]  /*6250*/  DFMA R106, R104, UR6, R106 ;  /* 0x00000006686a7c2b */ /* 0x000fe2000800006a */
[----:B------:R-:W-:Y:S01]  /*6260*/  UMOV UR6, 0x9f02676f ;  /* 0x9f02676f00067882 */ /* 0x000fe20000000000 */
[----:B------:R-:W-:-:S06]  /*6270*/  UMOV UR7, 0x3ef3b266 ;  /* 0x3ef3b26600077882 */ /* 0x000fcc0000000000 */
[----:B------:R-:W-:Y:S01]  /*6280*/  DFMA R106, R104, R106, UR6 ;  /* 0x00000006686a7e2b */ /* 0x000fe2000800006a */
        /* <DEDUP_REMOVED lines=14> */
[----:B------:R-:W-:-:S08]  /*6370*/  DFMA R106, R104, R106, UR6 ;  /* 0x00000006686a7e2b */ /* 0x000fd0000800006a */
[----:B------:R-:W-:Y:S02]  /*6380*/  DMUL R106, R104, R106 ;  /* 0x0000006a686a7228 */ /* 0x000fe40000000000 */
[----:B------:R-:W-:-:S08]  /*6390*/  DADD R104, -R2, UR4 ;  /* 0x0000000402687e29 */ /* 0x000fd00008000100 */
[----:B------:R-:W-:-:S08]  /*63a0*/  DADD R104, R104, R104 ;  /* 0x0000000068687229 */ /* 0x000fd00000000068 */
[----:B------:R-:W-:Y:S01]  /*63b0*/  DFMA R104, -R2, UR4, R104 ;  /* 0x0000000402687c2b */ /* 0x000fe20008000168 */
[----:B------:R-:W-:Y:S01]  /*63c0*/  UMOV UR4, 0x0 ;  /* 0x0000000000047882 */ /* 0x000fe20000000000 */
[----:B------:R-:W-:Y:S02]  /*63d0*/  UMOV UR5, 0x40390000 ;  /* 0x4039000000057882 */ /* 0x000fe40000000000 */
[----:B------:R-:W-:-:S04]  /*63e0*/  DFMA R126, R126, -UR4, R2 ;  /* 0x800000047e7e7c2b */ /* 0x000fc80008000002 */
[----:B------:R-:W-:Y:S01]  /*63f0*/  DMUL R104, R4, R104 ;  /* 0x0000006804687228 */ /* 0x000fe20000000000 */
[----:B------:R-:W-:Y:S02]  /*6400*/  IMAD.MOV.U32 R4, RZ, RZ, -0x105c611 ;  /* 0xfefa39efff047424 */ /* 0x000fe400078e00ff */
[----:B------:R-:W-:-:S05]  /*6410*/  IMAD.MOV.U32 R5, RZ, RZ, 0x3fe62e42 ;  /* 0x3fe62e42ff057424 */ /* 0x000fca00078e00ff */
[----:B------:R-:W-:Y:S02]  /*6420*/  DFMA R106, R2, R106, R104 ;  /* 0x0000006a026a722b */ /* 0x000fe40000000068 */
[----:B------:R-:W-:-:S08]  /*6430*/  DFMA R4, -R4, -25, R126 ;  /* 0xc03900000404782b */ /* 0x000fd0000000017e */
[----:B------:R-:W-:Y:S01]  /*6440*/  DADD R4, -R2, R4 ;  /* 0x0000000002047229 */ /* 0x000fe20000000104 */
[----:B------:R-:W-:Y:S02]  /*6450*/  IMAD.MOV.U32 R2, RZ, RZ, 0x3b39803f ;  /* 0x3b39803fff027424 */ /* 0x000fe400078e00ff */
[----:B------:R-:W-:-:S05]  /*6460*/  IMAD.MOV.U32 R3, RZ, RZ, 0x3c7abc9e ;  /* 0x3c7abc9eff037424 */ /* 0x000fca00078e00ff */
[----:B------:R-:W-:-:S08]  /*6470*/  DADD R4, R106, -R4 ;  /* 0x000000006a047229 */ /* 0x000fd00000000804 */
[----:B------:R-:W-:-:S08]  /*6480*/  DFMA R4, R2, -UR4, R4 ;  /* 0x8000000402047c2b */ /* 0x000fd00008000004 */
[----:B------:R-:W-:Y:S01]  /*6490*/  DADD R126, R126, R4 ;  /* 0x000000007e7e7229 */ /* 0x000fe20000000004 */
[----:B------:R-:W-:Y:S10]  /*64a0*/  BRA `(.L_x_194) ;  /* 0x0000000000dc7947 */ /* 0x000ff40003800000 */
.L_x_187:
[----:B------:R-:W0:Y:S01]  /*64b0*/  MUFU.RCP64H R5, 2.2750682830810546875 ;  /* 0x4002335700057908 */ /* 0x000e220000001800 */
[----:B------:R-:W-:Y:S01]  /*64c0*/  IMAD.MOV.U32 R2, RZ, RZ, 0x11d70f68 ;  /* 0x11d70f68ff027424 */ /* 0x000fe200078e00ff */
[----:B------:R-:W-:Y:S01]  /*64d0*/  UMOV UR4, 0x8eb87b44 ;  /* 0x8eb87b4400047882 */ /* 0x000fe20000000000 */
[----:B------:R-:W-:Y:S01]  /*64e0*/  IMAD.MOV.U32 R3, RZ, RZ, 0x40023357 ;  /* 0x40023357ff037424 */ /* 0x000fe200078e00ff */
[----:B------:R-:W-:Y:S01]  /*64f0*/  UMOV UR5, 0x3fd19ab8 ;  /* 0x3fd19ab800057882 */ /* 0x000fe20000000000 */
[----:B------:R-:W-:Y:S01]  /*6500*/  IMAD.MOV.U32 R4, RZ, RZ, RZ ;  /* 0x000000ffff047224 */ /* 0x000fe200078e00ff */
[----:B------:R-:W-:Y:S01]  /*6510*/  UMOV UR6, 0x3ae80f1e ;  /* 0x3ae80f1e00067882 */ /* 0x000fe20000000000 */
[----:B------:R-:W-:Y:S01]  /*6520*/  IMAD.MOV.U32 R106, RZ, RZ, -0x748574fc ;  /* 0x8b7a8b04ff6a7424 */ /* 0x000fe200078e00ff */
[----:B------:R-:W-:Y:S01]  /*6530*/  UMOV UR7, 0x3eb1380b ;  /* 0x3eb1380b00077882 */ /* 0x000fe20000000000 */
[----:B------:R-:W-:Y:S02]  /*6540*/  IMAD.MOV.U32 R107, RZ, RZ, 0x3ed0ee25 ;  /* 0x3ed0ee25ff6b7424 */ /* 0x000fe400078e00ff */
        /* <DEDUP_REMOVED lines=44> */
[----:B------:R-:W-:-:S11]  /*6810*/  DADD R126, R126, R4 ;  /* 0x000000007e7e7229 */ /* 0x000fd60000000004 */
.L_x_194:
[----:B------:R-:W-:Y:S05]  /*6820*/  BSYNC.RECONVERGENT B1 ;  /* 0x0000000000017941 */ /* 0x000fea0003800200 */
.L_x_186:
[----:B------:R-:W-:Y:S01]  /*6830*/  BSSY.RECONVERGENT B1, `(.L_x_195) ;  /* 0x0000008000017945 */ /* 0x000fe20003800200 */
[----:B------:R-:W-:-:S07]  /*6840*/  IMAD.MOV.U32 R3, RZ, RZ, RZ ;  /* 0x000000ffff037224 */ /* 0x000fce00078e00ff */
.L_x_196:
[----:B------:R-:W-:-:S06]  /*6850*/  IMAD.IADD R2, R1, 0x1, R3 ;  /* 0x0000000101027824 */ /* 0x000fcc00078e0203 */
[----:B------:R-:W2:Y:S02]  /*6860*/  LDL.U8 R2, [R2+0x280e] ;  /* 0x00280e0002027983 */ /* 0x000ea40000100000 */
[----:B--2---:R-:W-:Y:S01]  /*6870*/  ISETP.NE.AND P0, PT, R2, RZ, PT ;  /* 0x000000ff0200720c */ /* 0x004fe20003f05270 */
[----:B------:R-:W-:Y:S02]  /*6880*/  IMAD.MOV.U32 R2, RZ, RZ, R3 ;  /* 0x000000ffff027224 */ /* 0x000fe400078e0003 */
[----:B------:R-:W-:-:S10]  /*6890*/  VIADD R3, R3, 0x1 ;  /* 0x0000000103037836 */ /* 0x000fd40000000000 */
[----:B------:R-:W-:Y:S05]  /*68a0*/  @P0 BRA `(.L_x_196) ;  /* 0xfffffffc00e80947 */ /* 0x000fea000383ffff */
[----:B------:R-:W-:Y:S05]  /*68b0*/  BSYNC.RECONVERGENT B1 ;  /* 0x0000000000017941 */ /* 0x000fea0003800200 */
.L_x_195:
[----:B------:R-:W-:Y:S01]  /*68c0*/  BSSY.RECONVERGENT B1, `(.L_x_197) ;  /* 0x0000008000017945 */ /* 0x000fe20003800200 */
[----:B------:R-:W-:-:S07]  /*68d0*/  IMAD.MOV.U32 R3, RZ, RZ, RZ ;  /* 0x000000ffff037224 */ /* 0x000fce00078e00ff */
.L_x_198:
[----:B------:R-:W-:-:S06]  /*68e0*/  IMAD.IADD R4, R1, 0x1, R3 ;  /* 0x0000000101047824 */ /* 0x000fcc00078e0203 */
[----:B------:R-:W2:Y:S01]  /*68f0*/  LDL.U8 R4, [R4+0x280e] ;  /* 0x00280e0004047983 */ /* 0x000ea20000100000 */
[----:B------:R-:W-:Y:S02]  /*6900*/  IMAD.MOV.U32 R148, RZ, RZ, R3 ;  /* 0x000000ffff947224 */ /* 0x000fe400078e0003 */
[----:B------:R-:W-:Y:S01]  /*6910*/  VIADD R3, R3, 0x1 ;  /* 0x0000000103037836 */ /* 0x000fe20000000000 */
[----:B--2---:R-:W-:-:S13]  /*6920*/  ISETP.NE.AND P0, PT, R4, RZ, PT ;  /* 0x000000ff0400720c */ /* 0x004fda0003f05270 */
[----:B------:R-:W-:Y:S05]  /*6930*/  @P0 BRA `(.L_x_198) ;  /* 0xfffffffc00e80947 */ /* 0x000fea000383ffff */
[----:B------:R-:W-:Y:S05]  /*6940*/  BSYNC.RECONVERGENT B1 ;  /* 0x0000000000017941 */ /* 0x000fea0003800200 */
.L_x_197:
[----:B------:R-:W-:Y:S01]  /*6950*/  ISETP.NE.AND P5, PT, R2, RZ, PT ;  /* 0x000000ff0200720c */ /* 0x000fe20003fa5270 */
[----:B------:R-:W-:-:S12]  /*6960*/  BSSY.RECONVERGENT B1, `(.L_x_199) ;  /* 0x00000b0000017945 */ /* 0x000fd80003800200 */
[----:B------:R-:W-:Y:S05]  /*6970*/  @!P5 BRA `(.L_x_200) ;  /* 0x0000000800b8d947 */ /* 0x000fea0003800000 */
[C---:B------:R-:W-:Y:S01]  /*6980*/  ISETP.GE.U32.AND P0, PT, R2.reuse, 0x4, PT ;  /* 0x000000040200780c */ /* 0x040fe20003f06070 */
[----:B------:R-:W-:Y:S01]  /*6990*/  BSSY.RECONVERGENT B2, `(.L_x_201) ;  /* 0x0000065000027945 */ /* 0x000fe20003800200 */
[----:B------:R-:W-:Y:S01]  /*69a0*/  LOP3.LUT R105, R2, 0x3, RZ, 0xc0, !PT ;  /* 0x0000000302697812 */ /* 0x000fe200078ec0ff */
[----:B------:R-:W-:-:S10]  /*69b0*/  IMAD.MOV.U32 R3, RZ, RZ, 0x1 ;  /* 0x00000001ff037424 */ /* 0x000fd400078e00ff */
[----:B------:R-:W-:Y:S05]  /*69c0*/  @!P0 BRA `(.L_x_202) ;  /* 0x0000000400848947 */ /* 0x000fea0003800000 */
[----:B------:R-:W-:Y:S01]  /*69d0*/  LOP3.LUT R104, R2, 0xfffffffc, RZ, 0xc0, !PT ;  /* 0xfffffffc02687812 */ /* 0x000fe200078ec0ff */
[----:B------:R-:W-:Y:S01]  /*69e0*/  BSSY.RECONVERGENT B3, `(.L_x_203) ;  /* 0x000005e000037945 */ /* 0x000fe20003800200 */
[----:B------:R-:W-:Y:S02]  /*69f0*/  VIADD R5, R1, 0x27da ;  /* 0x000027da01057836 */ /* 0x000fe40000000000 */
[----:B------:R-:W-:Y:S02]  /*6a00*/  IMAD.MOV.U32 R3, RZ, RZ, RZ ;  /* 0x000000ffff037224 */ /* 0x000fe400078e00ff */
[----:B------:R-:W-:-:S07]  /*6a10*/  IMAD.MOV R104, RZ, RZ, -R104 ;  /* 0x000000ffff687224 */ /* 0x000fce00078e0a68 */
.L_x_224:
[----:B------:R-:W-:-:S05]  /*6a20*/  IADD3 R4, PT, PT, R1, 0x1, R3 ;  /* 0x0000000101047810 */ /* 0x000fca0007ffe003 */
[----:B------:R-:W2:Y:S01]  /*6a30*/  LDL.U8 R107, [R4+0x280d] ;  /* 0x00280d00046b7983 */ /* 0x000ea20000100000 */
[----:B------:R-:W-:Y:S01]  /*6a40*/  VIADD R104, R104, 0x4 ;  /* 0x0000000468687836 */ /* 0x000fe20000000000 */
[----:B------:R-:W-:Y:S04]  /*6a50*/  BSSY.RECONVERGENT B4, `(.L_x_204) ;  /* 0x0000013000047945 */ /* 0x000fe80003800200 */
[----:B------:R-:W-:Y:S02]  /*6a60*/  ISETP.NE.AND P0, PT, R104, RZ, PT ;  /* 0x000000ff6800720c */ /* 0x000fe40003f05270 */
[----:B--2---:R-:W-:-:S13]  /*6a70*/  ISETP.GT.AND P1, PT, R107, 0x46, PT ;  /* 0x000000466b00780c */ /* 0x004fda0003f24270 */
[----:B------:R-:W-:Y:S05]  /*6a80*/  @P1 BRA `(.L_x_205) ;  /* 0x00000000001c1947 */ /* 0x000fea0003800000 */
[----:B------:R-:W-:Y:S02]  /*6a90*/  ISETP.NE.AND P1, PT, R107, 0x41, PT ;  /* 0x000000416b00780c */ /* 0x000fe40003f25270 */
[----:B------:R-:W-:-:S11]  /*6aa0*/  PRMT R106, RZ, 0x7610, R106 ;  /* 0x00007610ff6a7816 */ /* 0x000fd6000000006a */
[----:B------:R-:W-:Y:S05]  /*6ab0*/  @!P1 BRA `(.L_x_206) ;  /* 0x0000000000309947 */ /* 0x000fea0003800000 */
[----:B------:R-:W-:-:S13]  /*6ac0*/  ISETP.NE.AND P1, PT, R107, 0x43, PT ;  /* 0x000000436b00780c */ /* 0x000fda0003f25270 */
[----:B------:R-:W-:Y:S05]  /*6ad0*/  @P1 BRA `(.L_x_207) ;  /* 0x00000000001c1947 */ /* 0x000fea0003800000 */
[----:B------:R-:W-:Y:S01]  /*6ae0*/  IMAD.MOV.U32 R106, RZ, RZ, 0x1 ;  /* 0x00000001ff6a7424 */ /* 0x000fe200078e00ff */
[----:B------:R-:W-:Y:S06]  /*6af0*/  BRA `(.L_x_206) ;  /* 0x0000000000207947 */ /* 0x000fec0003800000 */
.L_x_205:
[----:B------:R-:W-:Y:S01]  /*6b00*/  ISETP.NE.AND P1, PT, R107, 0x47, PT ;  /* 0x000000476b00780c */ /* 0x000fe20003f25270 */
[----:B------:R-:W-:-:S12]  /*6b10*/  IMAD.MOV.U32 R106, RZ, RZ, 0x2 ;  /* 0x00000002ff6a7424 */ /* 0x000fd800078e00ff */
[----:B------:R-:W-:Y:S05]  /*6b20*/  @!P1 BRA `(.L_x_206) ;  /* 0x0000000000149947 */ /* 0x000fea0003800000 */
[----:B------:R-:W-:-:S13]  /*6b30*/  ISETP.NE.AND P1, PT, R107, 0x54, PT ;  /* 0x000000546b00780c */ /* 0x000fda0003f25270 */
[----:B------:R-:W-:Y:S05]  /*6b40*/  @!P1 BRA `(.L_x_208) ;  /* 0x0000000000089947 */ /* 0x000fea0003800000 */
.L_x_207:
[----:B------:R-:W-:Y:S01]  /*6b50*/  IMAD.MOV.U32 R106, RZ, RZ, 0x4 ;  /* 0x00000004ff6a7424 */ /* 0x000fe200078e00ff */
[----:B------:R-:W-:Y:S06]  /*6b60*/  BRA `(.L_x_206) ;  /* 0x0000000000047947 */ /* 0x000fec0003800000 */
.L_x_208:
[----:B------:R-:W-:-:S07]  /*6b70*/  IMAD.MOV.U32 R106, RZ, RZ, 0x3 ;  /* 0x00000003ff6a7424 */ /* 0x000fce00078e00ff */
.L_x_206:
[----:B------:R-:W-:Y:S05]  /*6b80*/  BSYNC.RECONVERGENT B4 ;  /* 0x0000000000047941 */ /* 0x000fea0003800200 */
.L_x_204:
[----:B------:R0:W-:Y:S04]  /*6b90*/  STL.U8 [R5+-0x1], R106 ;  /* 0xffffff6a05007387 */ /* 0x0001e80000100000 */
[----:B------:R-:W2:Y:S01]  /*6ba0*/  LDL.U8 R107, [R4+0x280e] ;  /* 0x00280e00046b7983 */ /* 0x000ea20000100000 */
[----:B------:R-:W-:Y:S01]  /*6bb0*/  BSSY.RECONVERGENT B4, `(.L_x_209) ;  /* 0x0000012000047945 */ /* 0x000fe20003800200 */
[----:B--2---:R-:W-:-:S13]  /*6bc0*/  ISETP.GT.AND P1, PT, R107, 0x46, PT ;  /* 0x000000466b00780c */ /* 0x004fda0003f24270 */
[----:B0-----:R-:W-:Y:S05]  /*6bd0*/  @P1 BRA `(.L_x_210) ;  /* 0x00000000001c1947 */ /* 0x001fea0003800000 */
[----:B------:R-:W-:Y:S02]  /*6be0*/  ISETP.NE.AND P1, PT, R107, 0x41, PT ;  /* 0x000000416b00780c */ /* 0x000fe40003f25270 */
[----:B------:R-:W-:-:S11]  /*6bf0*/  PRMT R106, RZ, 0x7610, R106 ;  /* 0x00007610ff6a7816 */ /* 0x000fd6000000006a */
[----:B------:R-:W-:Y:S05]  /*6c00*/  @!P1 BRA `(.L_x_211) ;  /* 0x0000000000309947 */ /* 0x000fea0003800000 */
[----:B------:R-:W-:-:S13]  /*6c10*/  ISETP.NE.AND P1, PT, R107, 0x43, PT ;  /* 0x000000436b00780c */ /* 0x000fda0003f25270 */
[----:B------:R-:W-:Y:S05]  /*6c20*/  @P1 BRA `(.L_x_212) ;  /* 0x00000000001c1947 */ /* 0x000fea0003800000 */
[----:B------:R-:W-:Y:S01]  /*6c30*/  IMAD.MOV.U32 R106, RZ, RZ, 0x1 ;  /* 0x00000001ff6a7424 */ /* 0x000fe200078e00ff */
[----:B------:R-:W-:Y:S06]  /*6c40*/  BRA `(.L_x_211) ;  /* 0x0000000000207947 */ /* 0x000fec0003800000 */
.L_x_210:
[----:B------:R-:W-:-:S13]  /*6c50*/  ISETP.NE.AND P1, PT, R107, 0x47, PT ;  /* 0x000000476b00780c */ /* 0x000fda0003f25270 */
[----:B------:R-:W-:Y:S05]  /*6c60*/  @!P1 BRA `(.L_x_213) ;  /* 0x0000000000149947 */ /* 0x000fea0003800000 */
[----:B------:R-:W-:Y:S01]  /*6c70*/  ISETP.NE.AND P1, PT, R107, 0x54, PT ;  /* 0x000000546b00780c */ /* 0x000fe20003f25270 */
[----:B------:R-:W-:-:S12]  /*6c80*/  IMAD.MOV.U32 R106, RZ, RZ, 0x3 ;  /* 0x00000003ff6a7424 */ /* 0x000fd800078e00ff */
[----:B------:R-:W-:Y:S05]  /*6c90*/  @!P1 BRA `(.L_x_211) ;  /* 0x00000000000c9947 */ /* 0x000fea0003800000 */
.L_x_212:
[----:B------:R-:W-:Y:S01]  /*6ca0*/  IMAD.MOV.U32 R106, RZ, RZ, 0x4 ;  /* 0x00000004ff6a7424 */ /* 0x000fe200078e00ff */
[----:B------:R-:W-:Y:S06]  /*6cb0*/  BRA `(.L_x_211) ;  /* 0x0000000000047947 */ /* 0x000fec0003800000 */
.L_x_213:
[----:B------:R-:W-:-:S07]  /*6cc0*/  IMAD.MOV.U32 R106, RZ, RZ, 0x2 ;  /* 0x00000002ff6a7424 */ /* 0x000fce00078e00ff */
.L_x_211:
[----:B------:R-:W-:Y:S05]  /*6cd0*/  BSYNC.RECONVERGENT B4 ;  /* 0x0000000000047941 */ /* 0x000fea0003800200 */
.L_x_209:
[----:B------:R0:W-:Y:S04]  /*6ce0*/  STL.U8 [R5], R106 ;  /* 0x0000006a05007387 */ /* 0x0001e80000100000 */
        /* <DEDUP_REMOVED lines=11> */
.L_x_215:
[----:B------:R-:W-:-:S13]  /*6da0*/  ISETP.NE.AND P1, PT, R107, 0x47, PT ;  /* 0x000000476b00780c */ /* 0x000fda0003f25270 */
[----:B------:R-:W-:Y:S05]  /*6db0*/  @!P1 BRA `(.L_x_218) ;  /* 0x0000000000149947 */ /* 0x000fea0003800000 */
[----:B------:R-:W-:Y:S01]  /*6dc0*/  ISETP.NE.AND P1, PT, R107, 0x54, PT ;  /* 0x000000546b00780c */ /* 0x000fe20003f25270 */
[----:B------:R-:W-:-:S12]  /*6dd0*/  IMAD.MOV.U32 R106, RZ, RZ, 0x3 ;  /* 0x00000003ff6a7424 */ /* 0x000fd800078e00ff */
[----:B------:R-:W-:Y:S05]  /*6de0*/  @!P1 BRA `(.L_x_216) ;  /* 0x00000000000c9947 */ /* 0x000fea0003800000 */
.L_x_217:
[----:B------:R-:W-:Y:S01]  /*6df0*/  IMAD.MOV.U32 R106, RZ, RZ, 0x4 ;  /* 0x00000004ff6a7424 */ /* 0x000fe200078e00ff */
[----:B------:R-:W-:Y:S06]  /*6e00*/  BRA `(.L_x_216) ;  /* 0x0000000000047947 */ /* 0x000fec0003800000 */
.L_x_218:
[----:B------:R-:W-:-:S07]  /*6e10*/  IMAD.MOV.U32 R106, RZ, RZ, 0x2 ;  /* 0x00000002ff6a7424 */ /* 0x000fce00078e00ff */
.L_x_216:
[----:B------:R-:W-:Y:S05]  /*6e20*/  BSYNC.RECONVERGENT B4 ;  /* 0x0000000000047941 */ /* 0x000fea0003800200 */
.L_x_214:
[----:B------:R0:W-:Y:S04]  /*6e30*/  STL.U8 [R5+0x1], R106 ;  /* 0x0000016a05007387 */ /* 0x0001e80000100000 */
[----:B0-----:R-:W2:Y:S01]  /*6e40*/  LDL.U8 R106, [R4+0x2810] ;  /* 0x00281000046a7983 */ /* 0x001ea20000100000 */
[----:B------:R-:W-:Y:S01]  /*6e50*/  BSSY.RECONVERGENT B4, `(.L_x_219) ;  /* 0x0000012000047945 */ /* 0x000fe20003800200 */
        /* <DEDUP_REMOVED lines=9> */
.L_x_220:
[----:B------:R-:W-:-:S13]  /*6ef0*/  ISETP.NE.AND P1, PT, R106, 0x47, PT ;  /* 0x000000476a00780c */ /* 0x000fda0003f25270 */
[----:B------:R-:W-:Y:S05]  /*6f00*/  @!P1 BRA `(.L_x_223) ;  /* 0x0000000000149947 */ /* 0x000fea0003800000 */
[----:B------:R-:W-:Y:S01]  /*6f10*/  ISETP.NE.AND P1, PT, R106, 0x54, PT ;  /* 0x000000546a00780c */ /* 0x000fe20003f25270 */
[----:B------:R-:W-:-:S12]  /*6f20*/  IMAD.MOV.U32 R4, RZ, RZ, 0x3 ;  /* 0x00000003ff047424 */ /* 0x000fd800078e00ff */
[----:B------:R-:W-:Y:S05]  /*6f30*/  @!P1 BRA `(.L_x_221) ;  /* 0x00000000000c9947 */ /* 0x000fea0003800000 */
.L_x_222:
[----:B------:R-:W-:Y:S01]  /*6f40*/  IMAD.MOV.U32 R4, RZ, RZ, 0x4 ;  /* 0x00000004ff047424 */ /* 0x000fe200078e00ff */
[----:B------:R-:W-:Y:S06]  /*6f50*/  BRA `(.L_x_221) ;  /* 0x0000000000047947 */ /* 0x000fec0003800000 */
.L_x_223:
[----:B------:R-:W-:-:S07]  /*6f60*/  IMAD.MOV.U32 R4, RZ, RZ, 0x2 ;  /* 0x00000002ff047424 */ /* 0x000fce00078e00ff */
.L_x_221:
[----:B------:R-:W-:Y:S05]  /*6f70*/  BSYNC.RECONVERGENT B4 ;  /* 0x0000000000047941 */ /* 0x000fea0003800200 */
.L_x_219:
[----:B------:R0:W-:Y:S01]  /*6f80*/  STL.U8 [R5+0x2], R4 ;  /* 0x0000020405007387 */ /* 0x0001e20000100000 */
[----:B------:R-:W-:Y:S01]  /*6f90*/  IADD3 R3, PT, PT, R3, 0x4, RZ ;  /* 0x0000000403037810 */ /* 0x000fe20007ffe0ff */
[----:B0-----:R-:W-:Y:S01]  /*6fa0*/  VIADD R5, R5, 0x4 ;  /* 0x0000000405057836 */ /* 0x001fe20000000000 */
[----:B------:R-:W-:Y:S06]  /*6fb0*/  @P0 BRA `(.L_x_224) ;  /* 0xfffffff800980947 */ /* 0x000fec000383ffff */
[----:B------:R-:W-:Y:S05]  /*6fc0*/  BSYNC.RECONVERGENT B3 ;  /* 0x0000000000037941 */ /* 0x000fea0003800200 */
.L_x_203:
[----:B------:R-:W-:-:S07]  /*6fd0*/  VIADD R3, R3, 0x1 ;  /* 0x0000000103037836 */ /* 0x000fce0000000000 */
.L_x_202:
[----:B------:R-:W-:Y:S05]  /*6fe0*/  BSYNC.RECONVERGENT B2 ;  /* 0x0000000000027941 */ /* 0x000fea0003800200 */
.L_x_201:
[----:B------:R-:W-:-:S13]  /*6ff0*/  ISETP.NE.AND P0, PT, R105, RZ, PT ;  /* 0x000000ff6900720c */ /* 0x000fda0003f05270 */
[----:B------:R-:W-:Y:S05]  /*7000*/  @!P0 BRA `(.L_x_200) ;  /* 0x0000000400148947 */ /* 0x000fea0003800000 */
[----:B------:R-:W-:-:S05]  /*7010*/  IMAD.IADD R4, R1, 0x1, R3 ;  /* 0x0000000101047824 */ /* 0x000fca00078e0203 */
[----:B------:R-:W2:Y:S01]  /*7020*/  LDL.U8 R104, [R4+0x280d] ;  /* 0x00280d0004687983 */ /* 0x000ea20000100000 */
        /* <DEDUP_REMOVED lines=10> */
.L_x_226:
[----:B------:R-:W-:-:S13]  /*70d0*/  ISETP.NE.AND P0, PT, R104, 0x47, PT ;  /* 0x000000476800780c */ /* 0x000fda0003f05270 */
[----:B------:R-:W-:Y:S05]  /*70e0*/  @!P0 BRA `(.L_x_229) ;  /* 0x0000000000148947 */ /* 0x000fea0003800000 */
[----:B------:R-:W-:Y:S01]  /*70f0*/  ISETP.NE.AND P0, PT, R104, 0x54, PT ;  /* 0x000000546800780c */ /* 0x000fe20003f05270 */
[----:B------:R-:W-:-:S12]  /*7100*/  IMAD.MOV.U32 R5, RZ, RZ, 0x3 ;  /* 0x00000003ff057424 */ /* 0x000fd800078e00ff */
[----:B------:R-:W-:Y:S05]  /*7110*/  @!P0 BRA `(.L_x_227) ;  /* 0x00000000000c8947 */ /* 0x000fea0003800000 */
.L_x_228:
[----:B------:R-:W-:Y:S01]  /*7120*/  IMAD.MOV.U32 R5, RZ, RZ, 0x4 ;  /* 0x00000004ff057424 */ /* 0x000fe200078e00ff */
[----:B------:R-:W-:Y:S06]  /*7130*/  BRA `(.L_x_227) ;  /* 0x0000000000047947 */ /* 0x000fec0003800000 */
.L_x_229:
[----:B------:R-:W-:-:S07]  /*7140*/  IMAD.MOV.U32 R5, RZ, RZ, 0x2 ;  /* 0x00000002ff057424 */ /* 0x000fce00078e00ff */
.L_x_227:
[----:B------:R-:W-:Y:S05]  /*7150*/  BSYNC.RECONVERGENT B2 ;  /* 0x0000000000027941 */ /* 0x000fea0003800200 */
.L_x_225:
[----:B------:R0:W-:Y:S01]  /*7160*/  STL.U8 [R4+0x27d8], R5 ;  /* 0x0027d80504007387 */ /* 0x0001e20000100000 */
[----:B------:R-:W-:-:S13]  /*7170*/  ISETP.NE.AND P0, PT, R105, 0x1, PT ;  /* 0x000000016900780c */ /* 0x000fda0003f05270 */
[----:B0-----:R-:W-:Y:S05]  /*7180*/  @!P0 BRA `(.L_x_200) ;  /* 0x0000000000b48947 */ /* 0x001fea0003800000 */
        /* <DEDUP_REMOVED lines=11> */
.L_x_231:
[----:B------:R-:W-:-:S13]  /*7240*/  ISETP.NE.AND P0, PT, R104, 0x47, PT ;  /* 0x000000476800780c */ /* 0x000fda0003f05270 */
[----:B------:R-:W-:Y:S05]  /*7250*/  @!P0 BRA `(.L_x_234) ;  /* 0x0000000000148947 */ /* 0x000fea0003800000 */
[----:B------:R-:W-:Y:S01]  /*7260*/  ISETP.NE.AND P0, PT, R104, 0x54, PT ;  /* 0x000000546800780c */ /* 0x000fe20003f05270 */
[----:B------:R-:W-:-:S12]  /*7270*/  IMAD.MOV.U32 R5, RZ, RZ, 0x3 ;  /* 0x00000003ff057424 */ /* 0x000fd800078e00ff */
[----:B------:R-:W-:Y:S05]  /*7280*/  @!P0 BRA `(.L_x_232) ;  /* 0x00000000000c8947 */ /* 0x000fea0003800000 */
.L_x_233:
[----:B------:R-:W-:Y:S01]  /*7290*/  IMAD.MOV.U32 R5, RZ, RZ, 0x4 ;  /* 0x00000004ff057424 */ /* 0x000fe200078e00ff */
[----:B------:R-:W-:Y:S06]  /*72a0*/  BRA `(.L_x_232) ;  /* 0x0000000000047947 */ /* 0x000fec0003800000 */
.L_x_234:
[----:B------:R-:W-:-:S07]  /*72b0*/  IMAD.MOV.U32 R5, RZ, RZ, 0x2 ;  /* 0x00000002ff057424 */ /* 0x000fce00078e00ff */
.L_x_232:
[----:B------:R-:W-:Y:S05]  /*72c0*/  BSYNC.RECONVERGENT B2 ;  /* 0x0000000000027941 */ /* 0x000fea0003800200 */
.L_x_230:
[----:B------:R-:W-:Y:S02]  /*72d0*/  IADD3 R3, PT, PT, R1, 0x1, R3 ;  /* 0x0000000101037810 */ /* 0x000fe40007ffe003 */
[----:B------:R-:W-:-:S03]  /*72e0*/  ISETP.NE.AND P0, PT, R105, 0x2, PT ;  /* 0x000000026900780c */ /* 0x000fc60003f05270 */
[----:B------:R0:W-:Y:S10]  /*72f0*/  STL.U8 [R3+0x27d8], R5 ;  /* 0x0027d80503007387 */ /* 0x0001f40000100000 */
        /* <DEDUP_REMOVED lines=12> */
.L_x_236:
[----:B------:R-:W-:-:S13]  /*73c0*/  ISETP.NE.AND P0, PT, R5, 0x47, PT ;  /* 0x000000470500780c */ /* 0x000fda0003f05270 */
[----:B------:R-:W-:Y:S05]  /*73d0*/  @!P0 BRA `(.L_x_239) ;  /* 0x0000000000148947 */ /* 0x000fea0003800000 */
[----:B------:R-:W-:Y:S01]  /*73e0*/  ISETP.NE.AND P0, PT, R5, 0x54, PT ;  /* 0x000000540500780c */ /* 0x000fe20003f05270 */
[----:B------:R-:W-:-:S12]  /*73f0*/  IMAD.MOV.U32 R3, RZ, RZ, 0x3 ;  /* 0x00000003ff037424 */ /* 0x000fd800078e00ff */
[----:B------:R-:W-:Y:S05]  /*7400*/  @!P0 BRA `(.L_x_237) ;  /* 0x00000000000c8947 */ /* 0x000fea0003800000 */
.L_x_238:
[----:B------:R-:W-:Y:S01]  /*7410*/  IMAD.MOV.U32 R3, RZ, RZ, 0x4 ;  /* 0x00000004ff037424 */ /* 0x000fe200078e00ff */
[----:B------:R-:W-:Y:S06]  /*7420*/  BRA `(.L_x_237) ;  /* 0x0000000000047947 */ /* 0x000fec0003800000 */
.L_x_239:
[----:B------:R-:W-:-:S07]  /*7430*/  IMAD.MOV.U32 R3, RZ, RZ, 0x2 ;  /* 0x00000002ff037424 */ /* 0x000fce00078e00ff */
.L_x_237:
[----:B------:R-:W-:Y:S05]  /*7440*/  BSYNC.RECONVERGENT B2 ;  /* 0x0000000000027941 */ /* 0x000fea0003800200 */
.L_x_235:
[----:B------:R0:W-:Y:S02]  /*7450*/  STL.U8 [R4+0x27da], R3 ;  /* 0x0027da0304007387 */ /* 0x0001e40000100000 */
.L_x_200:
[----:B------:R-:W-:Y:S05]  /*7460*/  BSYNC.RECONVERGENT B1 ;  /* 0x0000000000017941 */ /* 0x000fea0003800200 */
.L_x_199:
[----:B------:R-:W-:Y:S01]  /*7470*/  ISETP.NE.AND P4, PT, R148, RZ, PT ;  /* 0x000000ff9400720c */ /* 0x000fe20003f85270 */
[----:B------:R-:W-:-:S12]  /*7480*/  BSSY.RECONVERGENT B1, `(.L_x_240) ;  /* 0x00000b4000017945 */ /* 0x000fd80003800200 */
[----:B------:R-:W-:Y:S05]  /*7490*/  @!P4 BRA `(.L_x_241) ;  /* 0x0000000800c8c947 */ /* 0x000fea0003800000 */
[C---:B------:R-:W-:Y:S01]  /*74a0*/  ISETP.GE.U32.AND P0, PT, R148.reuse, 0x4, PT ;  /* 0x000000049400780c */ /* 0x040fe20003f06070 */
[----:B------:R-:W-:Y:S01]  /*74b0*/  BSSY.RECONVERGENT B2, `(.L_x_242) ;  /* 0x0000065000027945 */ /* 0x000fe20003800200 */
[----:B------:R-:W-:Y:S01]  /*74c0*/  LOP3.LUT R107, R148, 0x3, RZ, 0xc0, !PT ;  /* 0x00000003946b7812 */ /* 0x000fe200078ec0ff */
[----:B0-----:R-:W-:-:S10]  /*74d0*/  IMAD.MOV.U32 R4, RZ, RZ, 0x1 ;  /* 0x00000001ff047424 */ /* 0x001fd400078e00ff */
[----:B------:R-:W-:Y:S05]  /*74e0*/  @!P0 BRA `(.L_x_243) ;  /* 0x0000000400848947 */ /* 0x000fea0003800000 */
[----:B------:R-:W-:Y:S01]  /*74f0*/  LOP3.LUT R106, R148, 0x7ffffffc, RZ, 0xc0, !PT ;  /* 0x7ffffffc946a7812 */ /* 0x000fe200078ec0ff */
[----:B------:R-:W-:-:S07]  /*7500*/  IMAD.MOV.U32 R4, RZ, RZ, 0x1 ;  /* 0x00000001ff047424 */ /* 0x000fce00078e00ff */
.L_x_264:
[----:B------:R-:W-:-:S06]  /*7510*/  IADD3 R5, PT, PT, R1, -R4, R148 ;  /* 0x8000000401057210 */ /* 0x000fcc0007ffe094 */
        /* <DEDUP_REMOVED lines=11> */
.L_x_245:
[----:B------:R-:W-:Y:S01]  /*75d0*/  ISETP.NE.AND P0, PT, R5, 0x47, PT ;  /* 0x000000470500780c */ /* 0x000fe20003f05270 */
[----:B------:R-:W-:-:S12]  /*75e0*/  IMAD.MOV.U32 R3, RZ, RZ, 0x2 ;  /* 0x00000002ff037424 */ /* 0x000fd800078e00ff */
[----:B------:R-:W-:Y:S05]  /*75f0*/  @!P0 BRA `(.L_x_246) ;  /* 0x0000000000148947 */ /* 0x000fea0003800000 */
[----:B------:R-:W-:-:S13]  /*7600*/  ISETP.NE.AND P0, PT, R5, 0x54, PT ;  /* 0x000000540500780c */ /* 0x000fda0003f05270 */
[----:B------:R-:W-:Y:S05]  /*7610*/  @!P0 BRA `(.L_x_248) ;  /* 0x0000000000088947 */ /* 0x000fea0003800000 */
.L_x_247:
[----:B------:R-:W-:Y:S01]  /*7620*/  IMAD.MOV.U32 R3, RZ, RZ, 0x4 ;  /* 0x00000004ff037424 */ /* 0x000fe200078e00ff */
[----:B------:R-:W-:Y:S06]  /*7630*/  BRA `(.L_x_246) ;  /* 0x0000000000047947 */ /* 0x000fec0003800000 */
.L_x_248:
[----:B------:R-:W-:-:S07]  /*7640*/  IMAD.MOV.U32 R3, RZ, RZ, 0x3 ;  /* 0x00000003ff037424 */ /* 0x000fce00078e00ff */
.L_x_246:
[----:B------:R-:W-:Y:S05]  /*7650*/  BSYNC.RECONVERGENT B3 ;  /* 0x0000000000037941 */ /* 0x000fea0003800200 */
.L_x_244:
[----:B------:R-:W-:-:S05]  /*7660*/  IMAD.IADD R105, R1, 0x1, R4 ;  /* 0x0000000101697824 */ /* 0x000fca00078e0204 */
[----:B------:R0:W-:Y:S02]  /*7670*/  STL.U8 [R105+0x27f3], R3 ;  /* 0x0027f30369007387 */ /* 0x0001e40000100000 */
[----:B0-----:R-:W-:-:S04]  /*7680*/  LOP3.LUT R3, RZ, R4, RZ, 0x33, !PT ;  /* 0x00000004ff037212 */ /* 0x001fc800078e33ff */
[----:B------:R-:W-:-:S05]  /*7690*/  IADD3 R3, PT, PT, R1, R3, R148 ;  /* 0x0000000301037210 */ /* 0x000fca0007ffe094 */
        /* <DEDUP_REMOVED lines=11> */
.L_x_250:
[----:B------:R-:W-:-:S13]  /*7750*/  ISETP.NE.AND P0, PT, R5, 0x47, PT ;  /* 0x000000470500780c */ /* 0x000fda0003f05270 */
[----:B------:R-:W-:Y:S05]  /*7760*/  @!P0 BRA `(.L_x_253) ;  /* 0x0000000000148947 */ /* 0x000fea0003800000 */
[----:B------:R-:W-:Y:S01]  /*7770*/  ISETP.NE.AND P0, PT, R5, 0x54, PT ;  /* 0x000000540500780c */ /* 0x000fe20003f05270 */
[----:B------:R-:W-:-:S12]  /*7780*/  IMAD.MOV.U32 R3, RZ, RZ, 0x3 ;  /* 0x00000003ff037424 */ /* 0x000fd800078e00ff */
[----:B------:R-:W-:Y:S05]  /*7790*/  @!P0 BRA `(.L_x_251) ;  /* 0x00000000000c8947 */ /* 0x000fea0003800000 */
.L_x_252:
[----:B------:R-:W-:Y:S01]  /*77a0*/  IMAD.MOV.U32 R3, RZ, RZ, 0x4 ;  /* 0x00000004ff037424 */ /* 0x000fe200078e00ff */
[----:B------:R-:W-:Y:S06]  /*77b0*/  BRA `(.L_x_251) ;  /* 0x0000000000047947 */ /* 0x000fec0003800000 */
.L_x_253:
[----:B------:R-:W-:-:S07]  /*77c0*/  IMAD.MOV.U32 R3, RZ, RZ, 0x2 ;  /* 0x00000002ff037424 */ /* 0x000fce00078e00ff */
.L_x_251:
[----:B------:R-:W-:Y:S05]  /*77d0*/  BSYNC.RECONVERGENT B3 ;  /* 0x0000000000037941 */ /* 0x000fea0003800200 */
.L_x_249:
[----:B------:R0:W-:Y:S02]  /*77e0*/  STL.U8 [R105+0x27f4], R3 ;  /* 0x0027f40369007387 */ /* 0x0001e40000100000 */
[----:B0-----:R-:W-:-:S05]  /*77f0*/  IADD3 R3, PT, PT, R148, -0x2, -R4 ;  /* 0xfffffffe94037810 */ /* 0x001fca0007ffe804 */
        /* <DEDUP_REMOVED lines=12> */
.L_x_255:
[----:B------:R-:W-:-:S13]  /*78c0*/  ISETP.NE.AND P0, PT, R5, 0x47, PT ;  /* 0x000000470500780c */ /* 0x000fda0003f05270 */
[----:B------:R-:W-:Y:S05]  /*78d0*/  @!P0 BRA `(.L_x_258) ;  /* 0x0000000000148947 */ /* 0x000fea0003800000 */
[----:B------:R-:W-:Y:S01]  /*78e0*/  ISETP.NE.AND P0, PT, R5, 0x54, PT ;  /* 0x000000540500780c */ /* 0x000fe20003f05270 */
[----:B------:R-:W-:-:S12]  /*78f0*/  IMAD.MOV.U32 R3, RZ, RZ, 0x3 ;  /* 0x00000003ff037424 */ /* 0x000fd800078e00ff */
[----:B------:R-:W-:Y:S05]  /*7900*/  @!P0 BRA `(.L_x_256) ;  /* 0x00000000000c8947 */ /* 0x000fea0003800000 */
.L_x_257:
[----:B------:R-:W-:Y:S01]  /*7910*/  IMAD.MOV.U32 R3, RZ, RZ, 0x4 ;  /* 0x00000004ff037424 */ /* 0x000fe200078e00ff */
[----:B------:R-:W-:Y:S06]  /*7920*/  BRA `(.L_x_256) ;  /* 0x0000000000047947 */ /* 0x000fec0003800000 */
.L_x_258:
[----:B------:R-:W-:-:S07]  /*7930*/  IMAD.MOV.U32 R3, RZ, RZ, 0x2 ;  /* 0x00000002ff037424 */ /* 0x000fce00078e00ff */
.L_x_256:
[----:B------:R-:W-:Y:S05]  /*7940*/  BSYNC.RECONVERGENT B3 ;  /* 0x0000000000037941 */ /* 0x000fea0003800200 */
.L_x_254:
[----:B------:R0:W-:Y:S02]  /*7950*/  STL.U8 [R105+0x27f5], R3 ;  /* 0x0027f50369007387 */ /* 0x0001e40000100000 */
[----:B0-----:R-:W-:-:S05]  /*7960*/  VIADD R3, R4, 0x3 ;  /* 0x0000000304037836 */ /* 0x001fca0000000000 */
        /* <DEDUP_REMOVED lines=12> */
.L_x_260:
[----:B------:R-:W-:-:S13]  /*7a30*/  ISETP.NE.AND P0, PT, R104, 0x47, PT ;  /* 0x000000476800780c */ /* 0x000fda0003f05270 */
[----:B------:R-:W-:Y:S05]  /*7a40*/  @!P0 BRA `(.L_x_263) ;  /* 0x0000000000148947 */ /* 0x000fea0003800000 */
[----:B------:R-:W-:Y:S01]  /*7a50*/  ISETP.NE.AND P0, PT, R104, 0x54, PT ;  /* 0x000000546800780c */ /* 0x000fe20003f05270 */
[----:B------:R-:W-:-:S12]  /*7a60*/  IMAD.MOV.U32 R5, RZ, RZ, 0x3 ;  /* 0x00000003ff057424 */ /* 0x000fd800078e00ff */
[----:B------:R-:W-:Y:S05]  /*7a70*/  @!P0 BRA `(.L_x_261) ;  /* 0x00000000000c8947 */ /* 0x000fea0003800000 */
.L_x_262:
[----:B------:R-:W-:Y:S01]  /*7a80*/  IMAD.MOV.U32 R5, RZ, RZ, 0x4 ;  /* 0x00000004ff057424 */ /* 0x000fe200078e00ff */
[----:B------:R-:W-:Y:S06]  /*7a90*/  BRA `(.L_x_261) ;  /* 0x0000000000047947 */ /* 0x000fec0003800000 */
.L_x_263:
[----:B------:R-:W-:-:S07]  /*7aa0*/  IMAD.MOV.U32 R5, RZ, RZ, 0x2 ;  /* 0x00000002ff057424 */ /* 0x000fce00078e00ff */
.L_x_261:
[----:B------:R-:W-:Y:S05]  /*7ab0*/  BSYNC.RECONVERGENT B3 ;  /* 0x0000000000037941 */ /* 0x000fea0003800200 */
.L_x_259:
[----:B------:R0:W-:Y:S01]  /*7ac0*/  STL.U8 [R105+0x27f6], R5 ;  /* 0x0027f60569007387 */ /* 0x0001e20000100000 */
[----:B------:R-:W-:Y:S01]  /*7ad0*/  ISETP.NE.AND P0, PT, R3, R106, PT ;  /* 0x0000006a0300720c */ /* 0x000fe20003f05270 */
[----:B------:R-:W-:-:S12]  /*7ae0*/  VIADD R4, R4, 0x4 ;  /* 0x0000000404047836 */ /* 0x000fd80000000000 */
[----:B0-----:R-:W-:Y:S05]  /*7af0*/  @P0 BRA `(.L_x_264) ;  /* 0xfffffff800840947 */ /* 0x001fea000383ffff */
.L_x_243:
[----:B------:R-:W-:Y:S05]  /*7b00*/  BSYNC.RECONVERGENT B2 ;  /* 0x0000000000027941 */ /* 0x000fea0003800200 */
.L_x_242:
[----:B------:R-:W-:-:S13]  /*7b10*/  ISETP.NE.AND P0, PT, R107, RZ, PT ;  /* 0x000000ff6b00720c */ /* 0x000fda0003f05270 */
[----:B------:R-:W-:Y:S05]  /*7b20*/  @!P0 BRA `(.L_x_241) ;  /* 0x0000000400248947 */ /* 0x000fea0003800000 */
        /* <DEDUP_REMOVED lines=12> */
.L_x_266:
[----:B------:R-:W-:-:S13]  /*7bf0*/  ISETP.NE.AND P0, PT, R5, 0x47, PT ;  /* 0x000000470500780c */ /* 0x000fda0003f05270 */
[----:B------:R-:W-:Y:S05]  /*7c00*/  @!P0 BRA `(.L_x_269) ;  /* 0x0000000000148947 */ /* 0x000fea0003800000 */
[----:B------:R-:W-:Y:S01]  /*7c10*/  ISETP.NE.AND P0, PT, R5, 0x54, PT ;  /* 0x000000540500780c */ /* 0x000fe20003f05270 */
[----:B------:R-:W-:-:S12]  /*7c20*/  IMAD.MOV.U32 R3, RZ, RZ, 0x3 ;  /* 0x00000003ff037424 */ /* 0x000fd800078e00ff */
[----:B------:R-:W-:Y:S05]  /*7c30*/  @!P0 BRA `(.L_x_267) ;  /* 0x00000000000c8947 */ /* 0x000fea0003800000 */
.L_x_268:
[----:B------:R-:W-:Y:S01]  /*7c40*/  IMAD.MOV.U32 R3, RZ, RZ, 0x4 ;  /* 0x00000004ff037424 */ /* 0x000fe200078e00ff */
[----:B------:R-:W-:Y:S06]  /*7c50*/  BRA `(.L_x_267) ;  /* 0x0000000000047947 */ /* 0x000fec0003800000 */
.L_x_269:
[----:B------:R-:W-:-:S07]  /*7c60*/  IMAD.MOV.U32 R3, RZ, RZ, 0x2 ;  /* 0x00000002ff037424 */ /* 0x000fce00078e00ff */
.L_x_267:
[----:B------:R-:W-:Y:S05]  /*7c70*/  BSYNC.RECONVERGENT B2 ;  /* 0x0000000000027941 */ /* 0x000fea0003800200 */
.L_x_265:
[----:B------:R-:W-:Y:S01]  /*7c80*/  IMAD.IADD R104, R1, 0x1, R4 ;  /* 0x0000000101687824 */ /* 0x000fe200078e0204 */
[----:B------:R-:W-:-:S04]  /*7c90*/  ISETP.NE.AND P0, PT, R107, 0x1, PT ;  /* 0x000000016b00780c */ /* 0x000fc80003f05270 */
[----:B------:R1:W-:Y:S09]  /*7ca0*/  STL.U8 [R104+0x27f3], R3 ;  /* 0x0027f30368007387 */ /* 0x0003f20000100000 */
[----:B------:R-:W-:Y:S05]  /*7cb0*/  @!P0 BRA `(.L_x_241) ;  /* 0x0000000000c08947 */ /* 0x000fea0003800000 */
[----:B-1----:R-:W-:-:S04]  /*7cc0*/  LOP3.LUT R3, RZ, R4, RZ, 0x33, !PT ;  /* 0x00000004ff037212 */ /* 0x002fc800078e33ff */
        /* <DEDUP_REMOVED lines=12> */
.L_x_271:
[----:B------:R-:W-:-:S13]  /*7d90*/  ISETP.NE.AND P0, PT, R5, 0x47, PT ;  /* 0x000000470500780c */ /* 0x000fda0003f05270 */
[----:B------:R-:W-:Y:S05]  /*7da0*/  @!P0 BRA `(.L_x_274) ;  /* 0x0000000000148947 */ /* 0x000fea0003800000 */
[----:B------:R-:W-:Y:S01]  /*7db0*/  ISETP.NE.AND P0, PT, R5, 0x54, PT ;  /* 0x000000540500780c */ /* 0x000fe20003f05270 */
[----:B------:R-:W-:-:S12]  /*7dc0*/  IMAD.MOV.U32 R3, RZ, RZ, 0x3 ;  /* 0x00000003ff037424 */ /* 0x000fd800078e00ff */
[----:B------:R-:W-:Y:S05]  /*7dd0*/  @!P0 BRA `(.L_x_272) ;  /* 0x00000000000c8947 */ /* 0x000fea0003800000 */
.L_x_273:
[----:B------:R-:W-:Y:S01]  /*7de0*/  IMAD.MOV.U32 R3, RZ, RZ, 0x4 ;  /* 0x00000004ff037424 */ /* 0x000fe200078e00ff */
[----:B------:R-:W-:Y:S06]  /*7df0*/  BRA `(.L_x_272) ;  /* 0x0000000000047947 */ /* 0x000fec0003800000 */
.L_x_274:
[----:B------:R-:W-:-:S07]  /*7e00*/  IMAD.MOV.U32 R3, RZ, RZ, 0x2 ;  /* 0x00000002ff037424 */ /* 0x000fce00078e00ff */
.L_x_272:
[----:B------:R-:W-:Y:S05]  /*7e10*/  BSYNC.RECONVERGENT B2 ;  /* 0x0000000000027941 */ /* 0x000fea0003800200 */
.L_x_270:
[----:B------:R2:W-:Y:S01]  /*7e20*/  STL.U8 [R104+0x27f4], R3 ;  /* 0x0027f40368007387 */ /* 0x0005e20000100000 */
[----:B------:R-:W-:-:S13]  /*7e30*/  ISETP.NE.AND P0, PT, R107, 0x2, PT ;  /* 0x000000026b00780c */ /* 0x000fda0003f05270 */
[----:B--2---:R-:W-:Y:S05]  /*7e40*/  @!P0 BRA `(.L_x_241) ;  /* 0x00000000005c8947 */ /* 0x004fea0003800000 */
[----:B------:R-:W-:-:S05]  /*7e50*/  IADD3 R4, PT, PT, R148, -0x2, -R4 ;  /* 0xfffffffe94047810 */ /* 0x000fca0007ffe804 */
[----:B------:R-:W-:-:S06]  /*7e60*/  IMAD.IADD R4, R1, 0x1, R4 ;  /* 0x0000000101047824 */ /* 0x000fcc00078e0204 */
        /* <DEDUP_REMOVED lines=11> */
.L_x_276:
[----:B------:R-:W-:-:S13]  /*7f20*/  ISETP.NE.AND P0, PT, R4, 0x47, PT ;  /* 0x000000470400780c */ /* 0x000fda0003f05270 */
[----:B------:R-:W-:Y:S05]  /*7f30*/  @!P0 BRA `(.L_x_279) ;  /* 0x0000000000148947 */ /* 0x000fea0003800000 */
[----:B------:R-:W-:Y:S01]  /*7f40*/  ISETP.NE.AND P0, PT, R4, 0x54, PT ;  /* 0x000000540400780c */ /* 0x000fe20003f05270 */
[----:B------:R-:W-:-:S12]  /*7f50*/  IMAD.MOV.U32 R3, RZ, RZ, 0x3 ;  /* 0x00000003ff037424 */ /* 0x000fd800078e00ff */
[----:B------:R-:W-:Y:S05]  /*7f60*/  @!P0 BRA `(.L_x_277) ;  /* 0x00000000000c8947 */ /* 0x000fea0003800000 */
.L_x_278:
[----:B------:R-:W-:Y:S01]  /*7f70*/  IMAD.MOV.U32 R3, RZ, RZ, 0x4 ;  /* 0x00000004ff037424 */ /* 0x000fe200078e00ff */
[----:B------:R-:W-:Y:S06]  /*7f80*/  BRA `(.L_x_277) ;  /* 0x0000000000047947 */ /* 0x000fec0003800000 */
.L_x_279:
[----:B------:R-:W-:-:S07]  /*7f90*/  MOV R3, 0x2 ;  /* 0x0000000200037802 */ /* 0x000fce0000000f00 */
.L_x_277:
[----:B------:R-:W-:Y:S05]  /*7fa0*/  BSYNC.RECONVERGENT B2 ;  /* 0x0000000000027941 */ /* 0x000fea0003800200 */
.L_x_275:
[----:B------:R2:W-:Y:S02]  /*7fb0*/  STL.U8 [R104+0x27f5], R3 ;  /* 0x0027f50368007387 */ /* 0x0005e40000100000 */
.L_x_241:
[----:B------:R-:W-:Y:S05]  /*7fc0*/  BSYNC.RECONVERGENT B1 ;  /* 0x0000000000017941 */ /* 0x000fea0003800200 */
.L_x_240:
[----:B012---:R-:W-:Y:S01]  /*7fd0*/  IMAD.MOV.U32 R3, RZ, RZ, 0x4 ;  /* 0x00000004ff037424 */ /* 0x007fe200078e00ff */
[----:B------:R-:W-:Y:S01]  /*7fe0*/  BSSY.RECONVERGENT B9, `(.L_x_280) ;  /* 0x00006d9000097945 */ /* 0x000fe20003800200 */
[----:B------:R-:W-:Y:S02]  /*7ff0*/  IMAD.IADD R4, R1, 0x1, R148 ;  /* 0x0000000101047824 */ /* 0x000fe400078e0294 */
[----:B------:R-:W-:Y:S02]  /*8000*/  IMAD.MOV.U32 R152, RZ, RZ, RZ ;  /* 0x000000ffff987224 */ /* 0x000fe400078e00ff */
[----:B------:R-:W-:Y:S01]  /*8010*/  IMAD.MOV.U32 R151, RZ, RZ, RZ ;  /* 0x000000ffff977224 */ /* 0x000fe200078e00ff */
[----:B------:R0:W-:Y:S01]  /*8020*/  STL.U8 [R4+0x27f4], R3 ;  /* 0x0027f40304007387 */ /* 0x0001e20000100000 */
[----:B------:R-:W-:-:S03]  /*8030*/  IMAD.MOV.U32 R5, RZ, RZ, -0x100000 ;  /* 0xfff00000ff057424 */ /* 0x000fc600078e00ff */
[----:B------:R-:W-:Y:S01]  /*8040*/  STL.U8 [R1+0x27f3], R3 ;  /* 0x0027f30301007387 */ /* 0x000fe20000100000 */
[----:B0-----:R-:W-:-:S05]  /*8050*/  IMAD.IADD R4, R1, 0x1, R2 ;  /* 0x0000000101047824 */ /* 0x001fca00078e0202 */
[----:B------:R0:W-:Y:S04]  /*8060*/  STL.U8 [R4+0x27d9], R3 ;  /* 0x0027d90304007387 */ /* 0x0001e80000100000 */
[----:B------:R1:W-:Y:S01]  /*8070*/  STL.U8 [R1+0x27d8], R3 ;  /* 0x0027d80301007387 */ /* 0x0003e20000100000 */
[----:B0-----:R-:W-:Y:S01]  /*8080*/  IMAD.MOV.U32 R4, RZ, RZ, 0x0 ;  /* 0x00000000ff047424 */ /* 0x001fe200078e00ff */
[----:B------:R-:W-:Y:S06]  /*8090*/  @!P5 BRA `(.L_x_281) ;  /* 0x0000006c0034d947 */ /* 0x000fec0003800000 */
[----:B------:R-:W-:Y:S01]  /*80a0*/  BSSY.RECONVERGENT B1, `(.L_x_282) ;  /* 0x000008a000017945 */ /* 0x000fe20003800200 */
[C---:B------:R-:W-:Y:S01]  /*80b0*/  LOP3.LUT R5, R148.reuse, 0x3, RZ, 0xc0, !PT ;  /* 0x0000000394057812 */ /* 0x040fe200078ec0ff */
[----:B-1----:R-:W-:Y:S01]  /*80c0*/  IMAD.MOV.U32 R3, RZ, RZ, 0x1 ;  /* 0x00000001ff037424 */ /* 0x002fe200078e00ff */
[----:B------:R-:W-:-:S07]  /*80d0*/  LOP3.LUT R104, R148, 0x7ffffffc, RZ, 0xc0, !PT ;  /* 0x7ffffffc94687812 */ /* 0x000fce00078ec0ff */
.L_x_288:
[----:B------:R-:W-:Y:S04]  /*80e0*/  BSSY.RECONVERGENT B2, `(.L_x_283) ;  /* 0x0000082000027945 */ /* 0x000fe80003800200 */
[----:B-1---5:R-:W-:Y:S05]  /*80f0*/  @!P4 BRA `(.L_x_284) ;  /* 0x000000080000c947 */ /* 0x022fea0003800000 */
[----:B------:R-:W-:-:S06]  /*8100*/  IMAD.IADD R105, R1, 0x1, R3 ;  /* 0x0000000101697824 */ /* 0x000fcc00078e0203 */
[----:B------:R-:W5:Y:S01]  /*8110*/  LDL.S8 R105, [R105+0x27d8] ;  /* 0x0027d80069697983 */ /* 0x000f620000100200 */
[----:B------:R-:W-:Y:S01]  /*8120*/  ISETP.GE.U32.AND P1, PT, R148, 0x4, PT ;  /* 0x000000049400780c */ /* 0x000fe20003f26070 */
[----:B------:R-:W-:Y:S01]  /*8130*/  VIADD R106, R3, 0xffffffff ;  /* 0xffffffff036a7836 */ /* 0x000fe20000000000 */
[----:B------:R-:W-:Y:S01]  /*8140*/  BSSY.RECONVERGENT B3, `(.L_x_285) ;  /* 0x0000049000037945 */ /* 0x000fe20003800200 */
[----:B------:R-:W-:Y:S01]  /*8150*/  ISETP.NE.AND P0, PT, R5, RZ, PT ;  /* 0x000000ff0500720c */ /* 0x000fe20003f05270 */
[----:B------:R-:W-:Y:S02]  /*8160*/  IMAD.MOV.U32 R4, RZ, RZ, 0x1 ;  /* 0x00000001ff047424 */ /* 0x000fe400078e00ff */
[----:B------:R-:W-:-:S04]  /*8170*/  IMAD R106, R106, R148, RZ ;  /* 0x000000946a6a7224 */ /* 0x000fc800078e02ff */
[----:B------:R-:W-:-:S03]  /*8180*/  VIADD R107, R106, 0xffffffff ;  /* 0xffffffff6a6b7836 */ /* 0x000fc60000000000 */
[----:B------:R-:W-:Y:S05]  /*8190*/  @!P1 BRA `(.L_x_286) ;  /* 0x00000004000c9947 */ /* 0x000fea0003800000 */
[----:B------:R-:W-:-:S07]  /*81a0*/  IMAD.MOV.U32 R4, RZ, RZ, 0x1 ;  /* 0x00000001ff047424 */ /* 0x000fce00078e00ff */
.L_x_287:
[----:B------:R-:W-:-:S05]  /*81b0*/  IMAD.IADD R110, R1, 0x1, R4 ;  /* 0x00000001016e7824 */ /* 0x000fca00078e0204 */
[----:B------:R-:W2:Y:S01]  /*81c0*/  LDL.S8 R108, [R110+0x27f3] ;  /* 0x0027f3006e6c7983 */ /* 0x000ea20000100200 */
[----:B------:R-:W-:Y:S02]  /*81d0*/  IMAD.IADD R111, R107, 0x1, R4 ;  /* 0x000000016b6f7824 */ /* 0x000fe400078e0204 */
[----:B--2--5:R-:W-:-:S05]  /*81e0*/  IMAD.IADD R108, R105, 0x1, R108 ;  /* 0x00000001696c7824 */ /* 0x024fca00078e026c */
[----:B------:R-:W-:-:S13]  /*81f0*/  ISETP.NE.AND P1, PT, R108, 0x3, PT ;  /* 0x000000036c00780c */ /* 0x000fda0003f25270 */
[C-C-:B------:R-:W-:Y:S02]  /*8200*/  @P1 IMAD R118, R111.reuse, 0x8, R1.reuse ;  /* 0x000000086f761824 */ /* 0x140fe400078e0201 */
[----:B------:R-:W-:Y:S02]  /*8210*/  @P1 IMAD.MOV.U32 R108, RZ, RZ, 0x0 ;  /* 0x00000000ff6c1424 */ /* 0x000fe400078e00ff */
[----:B------:R-:W-:Y:S02]  /*8220*/  @P1 IMAD.MOV.U32 R109, RZ, RZ, 0x7ff00000 ;  /* 0x7ff00000ff6d1424 */ /* 0x000fe400078e00ff */
[----:B------:R-:W-:-:S03]  /*8230*/  @!P1 IMAD R111, R111, 0x8, R1 ;  /* 0x000000086f6f9824 */ /* 0x000fc600078e0201 */
[----:B------:R0:W-:Y:S02]  /*8240*/  @P1 STL.64 [R118], R108 ;  /* 0x0000006c76001387 */ /* 0x0001e40000100a00 */
[----:B0-----:R-:W-:-:S05]  /*8250*/  @P1 IMAD.MOV.U32 R109, RZ, RZ, -0x40100000 ;  /* 0xbff00000ff6d1424 */ /* 0x001fca00078e00ff */
[----:B------:R-:W-:Y:S04]  /*8260*/  @P1 STL.64 [R118+0x1388], R108 ;  /* 0x0013886c76001387 */ /* 0x000fe80000100a00 */
[----:B------:R-:W-:Y:S01]  /*8270*/  @!P1 STL.64 [R111], RZ ;  /* 0x000000ff6f009387 */ /* 0x000fe20000100a00 */
[----:B------:R-:W-:Y:S02]  /*8280*/  @!P1 IMAD.MOV.U32 R108, RZ, RZ, 0x0 ;  /* 0x00000000ff6c9424 */ /* 0x000fe400078e00ff */
[----:B------:R-:W-:-:S05]  /*8290*/  @!P1 IMAD.MOV.U32 R109, RZ, RZ, -0x3f56d000 ;  /* 0xc0a93000ff6d9424 */ /* 0x000fca00078e00ff */
[----:B------:R0:W-:Y:S04]  /*82a0*/  @!P1 STL.64 [R111+0x1388], R108 ;  /* 0x0013886c6f009387 */ /* 0x0001e80000100a00 */
[----:B0-----:R-:W2:Y:S01]  /*82b0*/  LDL.S8 R108, [R110+0x27f4] ;  /* 0x0027f4006e6c7983 */ /* 0x001ea20000100200 */
[----:B------:R-:W-:Y:S02]  /*82c0*/  IMAD.IADD R111, R106, 0x1, R4 ;  /* 0x000000016a6f7824 */ /* 0x000fe400078e0204 */
[----:B--2---:R-:W-:-:S05]  /*82d0*/  IMAD.IADD R108, R105, 0x1, R108 ;  /* 0x00000001696c7824 */ /* 0x004fca00078e026c */
        /* <DEDUP_REMOVED lines=13> */
[----:B------:R-:W-:-:S04]  /*83b0*/  VIADD R111, R4, 0x2 ;  /* 0x00000002046f7836 */ /* 0x000fc80000000000 */
        /* <DEDUP_REMOVED lines=14> */
[----:B------:R-:W2:Y:S02]  /*84a0*/  LDL.S8 R110, [R110+0x27f6] ;  /* 0x0027f6006e6e7983 */ /* 0x000ea40000100200 */
[----:B--2---:R-:W-:-:S05]  /*84b0*/  IMAD.IADD R110, R105, 0x1, R110 ;  /* 0x00000001696e7824 */ /* 0x004fca00078e026e */
[----:B------:R-:W-:Y:S01]  /*84c0*/  ISETP.NE.AND P1, PT, R110, 0x3, PT ;  /* 0x000000036e00780c */ /* 0x000fe20003f25270 */
[C---:B------:R-:W-:Y:S02]  /*84d0*/  VIADD R110, R4.reuse, 0x3 ;  /* 0x00000003046e7836 */ /* 0x040fe40000000000 */
[----:B------:R-:W-:Y:S02]  /*84e0*/  VIADD R4, R4, 0x4 ;  /* 0x0000000404047836 */ /* 0x000fe40000000000 */
[----:B0-----:R-:W-:-:S08]  /*84f0*/  IMAD.IADD R111, R107, 0x1, R110 ;  /* 0x000000016b6f7824 */ /* 0x001fd000078e026e */
[C-C-:B------:R-:W-:Y:S02]  /*8500*/  @P1 IMAD R118, R111.reuse, 0x8, R1.reuse ;  /* 0x000000086f761824 */ /* 0x140fe400078e0201 */
[----:B------:R-:W-:Y:S02]  /*8510*/  @P1 IMAD.MOV.U32 R108, RZ, RZ, 0x0 ;  /* 0x00000000ff6c1424 */ /* 0x000fe400078e00ff */
[----:B------:R-:W-:Y:S02]  /*8520*/  @P1 IMAD.MOV.U32 R109, RZ, RZ, 0x7ff00000 ;  /* 0x7ff00000ff6d1424 */ /* 0x000fe400078e00ff */
[----:B------:R-:W-:-:S03]  /*8530*/  @!P1 IMAD R111, R111, 0x8, R1 ;  /* 0x000000086f6f9824 */ /* 0x000fc600078e0201 */
[----:B------:R0:W-:Y:S02]  /*8540*/  @P1 STL.64 [R118], R108 ;  /* 0x0000006c76001387 */ /* 0x0001e40000100a00 */
[----:B0-----:R-:W-:-:S05]  /*8550*/  @P1 IMAD.MOV.U32 R109, RZ, RZ, -0x40100000 ;  /* 0xbff00000ff6d1424 */ /* 0x001fca00078e00ff */
[----:B------:R0:W-:Y:S04]  /*8560*/  @P1 STL.64 [R118+0x1388], R108 ;  /* 0x0013886c76001387 */ /* 0x0001e80000100a00 */
[----:B------:R0:W-:Y:S01]  /*8570*/  @!P1 STL.64 [R111], RZ ;  /* 0x000000ff6f009387 */ /* 0x0001e20000100a00 */
[----:B------:R-:W-:Y:S01]  /*8580*/  @!P1 MOV R108, 0x0 ;  /* 0x00000000006c9802 */ /* 0x000fe20000000f00 */
[----:B------:R-:W-:-:S05]  /*8590*/  @!P1 IMAD.MOV.U32 R109, RZ, RZ, -0x3f56d000 ;  /* 0xc0a93000ff6d9424 */ /* 0x000fca00078e00ff */
[----:B------:R0:W-:Y:S01]  /*85a0*/  @!P1 STL.64 [R111+0x1388], R108 ;  /* 0x0013886c6f009387 */ /* 0x0001e20000100a00 */
[----:B------:R-:W-:-:S13]  /*85b0*/  ISETP.NE.AND P1, PT, R110, R104, PT ;  /* 0x000000686e00720c */ /* 0x000fda0003f25270 */
[----:B0-----:R-:W-:Y:S05]  /*85c0*/  @P1 BRA `(.L_x_287) ;  /* 0xfffffff800f81947 */ /* 0x001fea000383ffff */
.L_x_286:
[----:B------:R-:W-:Y:S05]  /*85d0*/  BSYNC.RECONVERGENT B3 ;  /* 0x0000000000037941 */ /* 0x000fea0003800200 */
.L_x_285:
[----:B------:R-:W-:Y:S05]  /*85e0*/  @!P0 BRA `(.L_x_284) ;  /* 0x0000000000c48947 */ /* 0x000fea0003800000 */
        /* <DEDUP_REMOVED lines=13> */
[----:B------:R-:W-:Y:S02]  /*86c0*/  @!P0 IMAD.MOV.U32 R108, RZ, RZ, 0x0 ;  /* 0x00000000ff6c8424 */ /* 0x000fe400078e00ff */
[----:B------:R-:W-:-:S05]  /*86d0*/  @!P0 IMAD.MOV.U32 R109, RZ, RZ, -0x3f56d000 ;  /* 0xc0a93000ff6d8424 */ /* 0x000fca00078e00ff */
[----:B------:R0:W-:Y:S01]  /*86e0*/  @!P0 STL.64 [R111+0x1388], R108 ;  /* 0x0013886c6f008387 */ /* 0x0001e20000100a00 */
[----:B------:R-:W-:-:S13]  /*86f0*/  ISETP.NE.AND P0, PT, R5, 0x1, PT ;  /* 0x000000010500780c */ /* 0x000fda0003f05270 */
[----:B0-----:R-:W-:Y:S05]  /*8700*/  @!P0 BRA `(.L_x_284) ;  /* 0x00000000007c8947 */ /* 0x001fea0003800000 */
[----:B------:R-:W2:Y:S01]  /*8710*/  LDL.S8 R108, [R110+0x27f4] ;  /* 0x0027f4006e6c7983 */ /* 0x000ea20000100200 */
[----:B------:R-:W-:-:S04]  /*8720*/  IMAD.IADD R106, R106, 0x1, R4 ;  /* 0x000000016a6a7824 */ /* 0x000fc800078e0204 */
[----:B------:R-:W-:Y:S02]  /*8730*/  IMAD R106, R106, 0x8, R1 ;  /* 0x000000086a6a7824 */ /* 0x000fe400078e0201 */
[----:B--2---:R-:W-:-:S05]  /*8740*/  IMAD.IADD R108, R105, 0x1, R108 ;  /* 0x00000001696c7824 */ /* 0x004fca00078e026c */
[----:B------:R-:W-:-:S13]  /*8750*/  ISETP.NE.AND P0, PT, R108, 0x3, PT ;  /* 0x000000036c00780c */ /* 0x000fda0003f05270 */
[----:B------:R-:W-:Y:S02]  /*8760*/  @P0 IMAD.MOV.U32 R108, RZ, RZ, 0x0 ;  /* 0x00000000ff6c0424 */ /* 0x000fe400078e00ff */
[----:B------:R-:W-:-:S05]  /*8770*/  @P0 IMAD.MOV.U32 R109, RZ, RZ, 0x7ff00000 ;  /* 0x7ff00000ff6d0424 */ /* 0x000fca00078e00ff */
[----:B------:R0:W-:Y:S04]  /*8780*/  @P0 STL.64 [R106], R108 ;  /* 0x0000006c6a000387 */ /* 0x0001e80000100a00 */
[----:B------:R1:W-:Y:S01]  /*8790*/  @!P0 STL.64 [R106], RZ ;  /* 0x000000ff6a008387 */ /* 0x0003e20000100a00 */
[----:B0-----:R-:W-:-:S05]  /*87a0*/  @P0 IMAD.MOV.U32 R109, RZ, RZ, -0x40100000 ;  /* 0xbff00000ff6d0424 */ /* 0x001fca00078e00ff */
[----:B------:R1:W-:Y:S01]  /*87b0*/  @P0 STL.64 [R106+0x1388], R108 ;  /* 0x0013886c6a000387 */ /* 0x0003e20000100a00 */
[----:B------:R-:W-:Y:S02]  /*87c0*/  @!P0 IMAD.MOV.U32 R108, RZ, RZ, 0x0 ;  /* 0x00000000ff6c8424 */ /* 0x000fe400078e00ff */
[----:B------:R-:W-:-:S05]  /*87d0*/  @!P0 IMAD.MOV.U32 R109, RZ, RZ, -0x3f56d000 ;  /* 0xc0a93000ff6d8424 */ /* 0x000fca00078e00ff */
[----:B------:R1:W-:Y:S01]  /*87e0*/  @!P0 STL.64 [R106+0x1388], R108 ;  /* 0x0013886c6a008387 */ /* 0x0003e20000100a00 */
[----:B------:R-:W-:-:S13]  /*87f0*/  ISETP.NE.AND P0, PT, R5, 0x2, PT ;  /* 0x000000020500780c */ /* 0x000fda0003f05270 */
[----:B-1----:R-:W-:Y:S05]  /*8800*/  @!P0 BRA `(.L_x_284) ;  /* 0x00000000003c8947 */ /* 0x002fea0003800000 */
[----:B------:R-:W2:Y:S01]  /*8810*/  LDL.S8 R110, [R110+0x27f5] ;  /* 0x0027f5006e6e7983 */ /* 0x000ea20000100200 */
[----:B------:R-:W-:-:S04]  /*8820*/  VIADD R4, R4, 0x2 ;  /* 0x0000000204047836 */ /* 0x000fc80000000000 */
        /* <DEDUP_REMOVED lines=12> */
[----:B------:R1:W-:Y:S02]  /*88f0*/  @!P0 STL.64 [R4+0x1388], R106 ;  /* 0x0013886a04008387 */ /* 0x0003e40000100a00 */
.L_x_284:
[----:B------:R-:W-:Y:S05]  /*8900*/  BSYNC.RECONVERGENT B2 ;  /* 0x0000000000027941 */ /* 0x000fea0003800200 */
.L_x_283:
[C---:B------:R-:W-:Y:S01]  /*8910*/  ISETP.NE.AND P0, PT, R3.reuse, R2, PT ;  /* 0x000000020300720c */ /* 0x040fe20003f05270 */
[----:B------:R-:W-:-:S12]  /*8920*/  VIADD R3, R3, 0x1 ;  /* 0x0000000103037836 */ /* 0x000fd80000000000 */
[----:B------:R-:W-:Y:S05]  /*8930*/  @P0 BRA `(.L_x_288) ;  /* 0xfffffff400e80947 */ /* 0x000fea000383ffff */
[----:B------:R-:W-:Y:S05]  /*8940*/  BSYNC.RECONVERGENT B1 ;  /* 0x0000000000017941 */ /* 0x000fea0003800200 */
.L_x_282:
[----:B------:R-:W-:Y:S01]  /*8950*/  BSSY.RECONVERGENT B6, `(.L_x_289) ;  /* 0x0000462000067945 */ /* 0x000fe20003800200 */
[----:B------:R-:W-:-:S07]  /*8960*/  IMAD.MOV.U32 R142, RZ, RZ, 0x1 ;  /* 0x00000001ff8e7424 */ /* 0x000fce00078e00ff */
.L_x_355:
[----:B------:R-:W-:Y:S04]  /*8970*/  BSSY.RECONVERGENT B5, `(.L_x_290) ;  /* 0x000045c000057945 */ /* 0x000fe80003800200 */
[----:B012---:R-:W-:Y:S05]  /*8980*/  @!P4 BRA `(.L_x_291) ;  /* 0x000000440068c947 */ /* 0x007fea0003800000 */
[----:B------:R-:W-:-:S07]  /*8990*/  IMAD.MOV.U32 R143, RZ, RZ, 0x1 ;  /* 0x00000001ff8f7424 */ /* 0x000fce00078e00ff */
.L_x_354:
[----:B------:R-:W-:-:S04]  /*89a0*/  VIADD R3, R142, 0xffffffff ;  /* 0xffffffff8e037836 */ /* 0x000fc80000000000 */
[----:B------:R-:W-:-:S04]  /*89b0*/  IMAD R3, R3, R148, R143 ;  /* 0x0000009403037224 */ /* 0x000fc800078e028f */
[----:B012---:R-:W-:-:S04]  /*89c0*/  VIADD R149, R3, 0xffffffff ;  /* 0xffffffff03957836 */ /* 0x007fc80000000000 */
[----:B------:R-:W-:-:S05]  /*89d0*/  IMAD R144, R149, 0x8, R1 ;  /* 0x0000000895907824 */ /* 0x000fca00078e0201 */
[----:B-1----:R-:W2:Y:S01]  /*89e0*/  LDL.64 R4, [R144] ;  /* 0x0000000090047983 */ /* 0x002ea20000100a00 */
[----:B------:R-:W-:Y:S01]  /*89f0*/  IMAD.MOV.U32 R118, RZ, RZ, -0x800000 ;  /* 0xff800000ff767424 */ /* 0x000fe200078e00ff */
[----:B------:R-:W-:Y:S01]  /*8a00*/  BSSY.RECONVERGENT B4, `(.L_x_292) ;  /* 0x000044f000047945 */ /* 0x000fe20003800200 */
[----:B------:R-:W-:-:S06]  /*8a10*/  IMAD.MOV.U32 R119, RZ, RZ, 0x41cdcd64 ;  /* 0x41cdcd64ff777424 */ /* 0x000fcc00078e00ff */
[----:B--2---:R-:W-:-:S14]  /*8a20*/  DSETP.GEU.AND P0, PT, |R4|, R118, PT ;  /* 0x000000760400722a */ /* 0x004fdc0003f0e200 */
[----:B------:R-:W-:Y:S05]  /*8a30*/  @P0 BRA `(.L_x_293) ;  /* 0x00000044002c0947 */ /* 0x000fea0003800000 */
[C---:B------:R-:W-:Y:S02]  /*8a40*/  IMAD.IADD R136, R1.reuse, 0x1, R142 ;  /* 0x0000000101887824 */ /* 0x040fe400078e028e */
[----:B------:R-:W-:-:S03]  /*8a50*/  IMAD.IADD R145, R1, 0x1, R143 ;  /* 0x0000000101917824 */ /* 0x000fc600078e028f */
[----:B------:R-:W2:Y:S04]  /*8a60*/  LDL.U8 R146, [R136+0x27d8] ;  /* 0x0027d80088927983 */ /* 0x000ea80000100000 */
[----:B------:R-:W3:Y:S01]  /*8a70*/  LDL.U8 R147, [R145+0x27f3] ;  /* 0x0027f30091937983 */ /* 0x000ee20000100000 */
[----:B------:R-:W-:Y:S01]  /*8a80*/  IMAD R149, R149, 0x8, R132 ;  /* 0x0000000895957824 */ /* 0x000fe200078e0284 */
[----:B------:R-:W-:Y:S01]  /*8a90*/  BSSY.RECONVERGENT B2, `(.L_x_294) ;  /* 0x0000195000027945 */ /* 0x000fe20003800200 */
[----:B--2---:R-:W-:Y:S02]  /*8aa0*/  PRMT R108, R146, 0x8880, RZ ;  /* 0x00008880926c7816 */ /* 0x004fe400000000ff */
[----:B---3--:R-:W-:-:S05]  /*8ab0*/  PRMT R3, R147, 0x8880, RZ ;  /* 0x0000888093037816 */ /* 0x008fca00000000ff */
[----:B------:R-:W-:-:S05]  /*8ac0*/  IMAD.IADD R104, R108, 0x1, R3 ;  /* 0x000000016c687824 */ /* 0x000fca00078e0203 */
[----:B------:R-:W-:-:S13]  /*8ad0*/  ISETP.NE.AND P0, PT, R104, 0x3, PT ;  /* 0x000000036800780c */ /* 0x000fda0003f05270 */
[----:B------:R-:W-:Y:S02]  /*8ae0*/  @P0 IMAD.MOV.U32 R104, RZ, RZ, 0x0 ;  /* 0x00000000ff680424 */ /* 0x000fe400078e00ff */
[----:B-----5:R-:W-:Y:S02]  /*8af0*/  @P0 IMAD.MOV.U32 R105, RZ, RZ, -0x40100000 ;  /* 0xbff00000ff690424 */ /* 0x020fe400078e00ff */
[----:B------:R-:W-:Y:S02]  /*8b00*/  @P0 IMAD.MOV.U32 R4, RZ, RZ, 0x0 ;  /* 0x00000000ff040424 */ /* 0x000fe400078e00ff */
[----:B------:R-:W-:Y:S01]  /*8b10*/  @P0 IMAD.MOV.U32 R5, RZ, RZ, 0x7ff00000 ;  /* 0x7ff00000ff050424 */ /* 0x000fe200078e00ff */
[----:B------:R0:W-:Y:S01]  /*8b20*/  @P0 STL.64 [R149], R104 ;  /* 0x0000006895000387 */ /* 0x0001e20000100a00 */
[----:B------:R-:W-:Y:S02]  /*8b30*/  @P0 IMAD.MOV.U32 R106, RZ, RZ, 0x0 ;  /* 0x00000000ff6a0424 */ /* 0x000fe400078e00ff */
[----:B------:R-:W-:-:S02]  /*8b40*/  @P0 IMAD.MOV.U32 R107, RZ, RZ, 0x7ff00000 ;  /* 0x7ff00000ff6b0424 */ /* 0x000fc400078e00ff */
[----:B0-----:R-:W-:-:S05]  /*8b50*/  @P0 IMAD.MOV.U32 R105, RZ, RZ, 0x7ff00000 ;  /* 0x7ff00000ff690424 */ /* 0x001fca00078e00ff */
[----:B------:R0:W-:Y:S02]  /*8b60*/  @P0 STL.64 [R144], R104 ;  /* 0x0000006890000387 */ /* 0x0001e40000100a00 */
[----:B0-----:R-:W-:Y:S01]  /*8b70*/  @P0 IMAD.MOV.U32 R105, RZ, RZ, -0x40100000 ;  /* 0xbff00000ff690424 */ /* 0x001fe200078e00ff */
[----:B------:R-:W-:Y:S06]  /*8b80*/  @P0 BRA `(.L_x_295) ;  /* 0x0000001800140947 */ /* 0x000fec0003800000 */
[----:B------:R-:W2:Y:S04]  /*8b90*/  LDL.S8 R104, [R145+0x27f2] ;  /* 0x0027f20091687983 */ /* 0x000ea80000100200 */
[----:B------:R-:W3:Y:S01]  /*8ba0*/  LDL.U8 R136, [R136+0x27d7] ;  /* 0x0027d70088887983 */ /* 0x000ee20000100000 */
[C---:B------:R-:W-:Y:S01]  /*8bb0*/  PRMT R105, R147.reuse, 0x8880, RZ ;  /* 0x0000888093697816 */ /* 0x040fe200000000ff */
[----:B------:R-:W0:Y:S01]  /*8bc0*/  LDC.64 R122, c[0x0][0x3d0] ;  /* 0x0000f400ff7a7b82 */ /* 0x000e220000000a00 */
[----:B------:R-:W-:Y:S01]  /*8bd0*/  PRMT R120, R147, 0x8880, RZ ;  /* 0x0000888093787816 */ /* 0x000fe200000000ff */
[----:B------:R-:W-:Y:S01]  /*8be0*/  UMOV UR4, 0x1905 ;  /* 0x0000190500047882 */ /* 0x000fe20000000000 */
[----:B------:R-:W-:Y:S02]  /*8bf0*/  PRMT R105, R105, 0x7710, RZ ;  /* 0x0000771069697816 */ /* 0x000fe400000000ff */
[----:B------:R-:W-:-:S02]  /*8c00*/  PRMT R110, R146, 0x3340, RZ ;  /* 0x00003340926e7816 */ /* 0x000fc400000000ff */
[--C-:B------:R-:W-:Y:S01]  /*8c10*/  SHF.R.S32.HI R121, RZ, 0x1f, R120.reuse ;  /* 0x0000001fff797819 */ /* 0x100fe20000011478 */
[----:B------:R-:W1:Y:S01]  /*8c20*/  LDC.64 R124, c[0x0][0x3d0] ;  /* 0x0000f400ff7c7b82 */ /* 0x000e620000000a00 */
[----:B------:R-:W-:Y:S02]  /*8c30*/  R2UR UR8, R6 ;  /* 0x00000000060872ca */ /* 0x000fe400000e0000 */
[C---:B------:R-:W-:Y:S01]  /*8c40*/  R2UR UR9, R7.reuse ;  /* 0x00000000070972ca */ /* 0x040fe200000e0000 */
[----:B------:R-:W-:Y:S01]  /*8c50*/  IMAD.WIDE R120, R108, 0x5, R120 ;  /* 0x000000056c787825 */ /* 0x000fe200078e0278 */
[----:B------:R-:W-:Y:S02]  /*8c60*/  R2UR UR10, R6 ;  /* 0x00000000060a72ca */ /* 0x000fe400000e0000 */
[C---:B------:R-:W-:Y:S02]  /*8c70*/  R2UR UR11, R7.reuse ;  /* 0x00000000070b72ca */ /* 0x040fe400000e0000 */
[----:B------:R-:W-:-:S02]  /*8c80*/  R2UR UR5, R7 ;  /* 0x00000000070572ca */ /* 0x000fc400000e0000 */
[----:B------:R-:W-:Y:S02]  /*8c90*/  R2UR UR6, R6 ;  /* 0x00000000060672ca */ /* 0x000fe400000e0000 */
[----:B------:R-:W-:Y:S02]  /*8ca0*/  R2UR UR7, R7 ;  /* 0x00000000070772ca */ /* 0x000fe400000e0000 */
[C---:B--2---:R-:W-:Y:S02]  /*8cb0*/  PRMT R134, R104.reuse, 0x5410, R105 ;  /* 0x0000541068867816 */ /* 0x044fe40000000069 */
[----:B------:R-:W-:-:S03]  /*8cc0*/  LOP3.LUT R104, R104, 0xffff, RZ, 0xc0, !PT ;  /* 0x0000ffff68687812 */ /* 0x000fc600078ec0ff */
[----:B------:R-:W-:Y:S01]  /*8cd0*/  IDP.2A.LO.S16.U8 R134, R134, UR4, R108 ;  /* 0x0000000486867c26 */ /* 0x000fe2000800126c */
[----:B------:R-:W-:Y:S01]  /*8ce0*/  PRMT R104, R104, 0x3340, R147 ;  /* 0x0000334068687816 */ /* 0x000fe20000000093 */
[----:B------:R-:W-:-:S03]  /*8cf0*/  UMOV UR4, 0x57d19 ;  /* 0x00057d1900047882 */ /* 0x000fc60000000000 */
[----:B------:R-:W-:Y:S02]  /*8d00*/  PRMT R110, R104, 0x5410, R110 ;  /* 0x00005410686e7816 */ /* 0x000fe4000000006e */
[----:B---3--:R-:W-:-:S05]  /*8d10*/  PRMT R104, R136, 0x8880, RZ ;  /* 0x0000888088687816 */ /* 0x008fca00000000ff */
[----:B------:R-:W-:Y:S01]  /*8d20*/  IDP.4A.S8.U8 R110, R110, UR4, R104 ;  /* 0x000000046e6e7c26 */ /* 0x000fe20008000268 */
[----:B0-----:R-:W-:Y:S02]  /*8d30*/  LEA R104, P0, R120, R122, 0x3 ;  /* 0x0000007a78687211 */ /* 0x001fe400078018ff */
[----:B------:R-:W-:Y:S01]  /*8d40*/  R2UR UR4, R6 ;  /* 0x00000000060472ca */ /* 0x000fe200000e0000 */
[----:B-1----:R-:W-:Y:S01]  /*8d50*/  IMAD.WIDE R110, R110, 0x8, R124 ;  /* 0x000000086e6e7825 */ /* 0x002fe200078e027c */
[----:B------:R-:W-:-:S03]  /*8d60*/  LEA.HI.X R105, R120, R123, R121, 0x3, P0 ;  /* 0x0000007b78697211 */ /* 0x000fc600000f1c79 */
[----:B------:R-:W-:Y:S01]  /*8d70*/  IMAD.WIDE R124, R134, 0x8, R124 ;  /* 0x00000008867c7825 */ /* 0x000fe200078e027c */
[----:B------:R-:W2:Y:S04]  /*8d80*/  LDG.E.64 R108, desc[UR10][R110.64+0x9df8] ;  /* 0x009df80a6e6c7981 */ /* 0x000ea8000c1e1b00 */
[----:B------:R-:W3:Y:S04]  /*8d90*/  LDG.E.64 R134, desc[UR8][R124.64+0x5208] ;  /* 0x005208087c867981 */ /* 0x000ee8000c1e1b00 */
[----:B------:R-:W2:Y:S04]  /*8da0*/  LDG.E.64 R106, desc[UR8][R104.64+0xb248] ;  /* 0x00b24808686a7981 */ /* 0x000ea8000c1e1b00 */
[----:B------:R-:W5:Y:S04]  /*8db0*/  LDG.E.64 R110, desc[UR6][R110.64+0x8a70] ;  /* 0x008a70066e6e7981 */ /* 0x000f68000c1e1b00 */
[----:B------:R-:W5:Y:S01]  /*8dc0*/  LDG.E.64 R104, desc[UR4][R104.64+0xb180] ;  /* 0x00b1800468687981 */ /* 0x000f62000c1e1b00 */
[----:B------:R-:W-:Y:S01]  /*8dd0*/  PRMT R136, R136, 0x8880, RZ ;  /* 0x0000888088887816 */ /* 0x000fe200000000ff */
[----:B------:R-:W-:Y:S03]  /*8de0*/  BSSY.RECONVERGENT B1, `(.L_x_296) ;  /* 0x0000136000017945 */ /* 0x000fe60003800200 */
[----:B------:R-:W-:Y:S01]  /*8df0*/  SHF.R.S32.HI R137, RZ, 0x1f, R136 ;  /* 0x0000001fff897819 */ /* 0x000fe20000011488 */
[----:B---3--:R-:W-:-:S02]  /*8e00*/  DSETP.GEU.AND P1, PT, |R134|, R118, PT ;  /* 0x000000768600722a */ /* 0x008fc40003f2e200 */
[----:B--2---:R-:W-:Y:S02]  /*8e10*/  DADD R108, R106, R108 ;  /* 0x000000006a6c7229 */ /* 0x004fe4000000006c */
[----:B-----5:R-:W-:-:S06]  /*8e20*/  DADD R110, R104, R110 ;  /* 0x00000000686e7229 */ /* 0x020fcc000000006e */
[----:B------:R-:W-:-:S06]  /*8e30*/  DSETP.GT.AND P0, PT, |R108|, R118, PT ;  /* 0x000000766c00722a */ /* 0x000fcc0003f04200 */
[----:B------:R-:W-:Y:S02]  /*8e40*/  FSEL R108, R108, RZ, !P0 ;  /* 0x000000ff6c6c7208 */ /* 0x000fe40004000000 */
[----:B------:R-:W-:Y:S02]  /*8e50*/  FSEL R109, R109, +QNAN , !P0 ;  /* 0x7ff000006d6d7808 */ /* 0x000fe40004000000 */
[----:B------:R-:W-:Y:S02]  /*8e60*/  FSEL R110, R110, RZ, !P0 ;  /* 0x000000ff6e6e7208 */ /* 0x000fe40004000000 */
[----:B------:R-:W-:Y:S01]  /*8e70*/  FSEL R111, R111, -1.875, !P0 ;  /* 0xbff000006f6f7808 */ /* 0x000fe20004000000 */
[----:B------:R-:W-:Y:S06]  /*8e80*/  @P1 BRA `(.L_x_297) ;  /* 0x0000000c000c1947 */ /* 0x000fec0003800000 */
[----:B------:R-:W-:Y:S01]  /*8e90*/  IMAD.WIDE R120, R3, 0x18, R120 ;  /* 0x0000001803787825 */ /* 0x000fe200078e0278 */
[----:B------:R-:W-:Y:S02]  /*8ea0*/  R2UR UR4, R6 ;  /* 0x00000000060472ca */ /* 0x000fe400000e0000 */
[----:B------:R-:W-:Y:S02]  /*8eb0*/  R2UR UR5, R7 ;  /* 0x00000000070572ca */ /* 0x000fe400000e0000 */
[----:B------:R-:W-:-:S05]  /*8ec0*/  IADD3 R136, P0, PT, R120, R136, RZ ;  /* 0x0000008878887210 */ /* 0x000fca0007f1e0ff */
[----:B------:R-:W-:Y:S01]  /*8ed0*/  IMAD.X R120, R121, 0x1, R137, P0 ;  /* 0x0000000179787824 */ /* 0x000fe200000e0689 */
[----:B------:R-:W-:-:S04]  /*8ee0*/  LEA R122, P0, R136, R122, 0x3 ;  /* 0x0000007a887a7211 */ /* 0x000fc800078018ff */
[----:B------:R-:W-:-:S05]  /*8ef0*/  LEA.HI.X R123, R136, R123, R120, 0x3, P0 ;  /* 0x0000007b887b7211 */ /* 0x000fca00000f1c78 */
[----:B------:R-:W2:Y:S02]  /*8f00*/  LDG.E.64 R8, desc[UR4][R122.64+0x59d8] ;  /* 0x0059d8047a087981 */ /* 0x000ea4000c1e1b00 */
[----:B--2---:R-:W-:-:S14]  /*8f10*/  DSETP.GEU.AND P0, PT, |R8|, R118, PT ;  /* 0x000000760800722a */ /* 0x004fdc0003f0e200 */
[----:B------:R-:W-:Y:S05]  /*8f20*/  @P0 BRA `(.L_x_298) ;  /* 0x0000000400740947 */ /* 0x000fea0003800000 */
[C---:B------:R-:W-:Y:S02]  /*8f30*/  R2UR UR4, R6.reuse ;  /* 0x00000000060472ca */ /* 0x040fe400000e0000 */
[C---:B------:R-:W-:Y:S02]  /*8f40*/  R2UR UR5, R7.reuse ;  /* 0x00000000070572ca */ /* 0x040fe400000e0000 */
[----:B------:R-:W-:Y:S02]  /*8f50*/  R2UR UR6, R6 ;  /* 0x00000000060672ca */ /* 0x000fe400000e0000 */
[----:B------:R-:W-:-:S09]  /*8f60*/  R2UR UR7, R7 ;  /* 0x00000000070772ca */ /* 0x000fd200000e0000 */
[----:B------:R-:W2:Y:S04]  /*8f70*/  LDG.E.64 R124, desc[UR4][R124.64+0x4e20] ;  /* 0x004e20047c7c7981 */ /* 0x000ea8000c1e1b00 */
[----:B------:R-:W3:Y:S01]  /*8f80*/  LDG.E.64 R122, desc[UR6][R122.64+0x55f0] ;  /* 0x0055f0067a7a7981 */ /* 0x000ee2000c1e1b00 */
[----:B------:R-:W-:Y:S01]  /*8f90*/  DADD R120, R106, R134 ;  /* 0x000000006a787229 */ /* 0x000fe20000000086 */
[----:B------:R-:W-:Y:S01]  /*8fa0*/  UMOV UR4, 0xcccccccd ;  /* 0xcccccccd00047882 */ /* 0x000fe20000000000 */
[----:B------:R-:W-:Y:S01]  /*8fb0*/  UMOV UR5, 0x4016cccc ;  /* 0x4016cccc00057882 */ /* 0x000fe20000000000 */
[----:B------:R-:W-:Y:S05]  /*8fc0*/  BSSY.RECONVERGENT B3, `(.L_x_299) ;  /* 0x0000025000037945 */ /* 0x000fea0003800200 */
[----:B------:R-:W-:-:S08]  /*8fd0*/  DADD R120, R8, R120 ;  /* 0x0000000008787229 */ /* 0x000fd00000000078 */
[----:B------:R-:W-:Y:S01]  /*8fe0*/  DSETP.GT.AND P0, PT, |R120|, R118, PT ;  /* 0x000000767800722a */ /* 0x000fe20003f04200 */
[----:B------:R-:W-:-:S05]  /*8ff0*/  MOV R118, 0x1 ;  /* 0x0000000100767802 */ /* 0x000fca0000000f00 */
[----:B------:R-:W-:Y:S02]  /*9000*/  FSEL R140, R120, RZ, !P0 ;  /* 0x000000ff788c7208 */ /* 0x000fe40004000000 */
[----:B------:R-:W-:Y:S01]  /*9010*/  FSEL R141, R121, +QNAN , !P0 ;  /* 0x7ff00000798d7808 */ /* 0x000fe20004000000 */
[----:B--2---:R-:W-:-:S08]  /*9020*/  DADD R124, R104, R124 ;  /* 0x00000000687c7229 */ /* 0x004fd0000000007c */
[----:B---3--:R-:W-:-:S10]  /*9030*/  DADD R122, R124, R122 ;  /* 0x000000007c7a7229 */ /* 0x008fd4000000007a */
[----:B------:R-:W-:Y:S02]  /*9040*/  FSEL R138, R122, RZ, !P0 ;  /* 0x000000ff7a8a7208 */ /* 0x000fe40004000000 */
[----:B------:R-:W-:-:S06]  /*9050*/  FSEL R139, R123, -1.875, !P0 ;  /* 0xbff000007b8b7808 */ /* 0x000fcc0004000000 */
[----:B------:R-:W-:Y:S01]  /*9060*/  DADD R8, R138, -UR4 ;  /* 0x800000048a087e29 */ /* 0x000fe20008000000 */
[----:B------:R-:W-:Y:S01]  /*9070*/  UMOV UR4, 0x3a29c77a ;  /* 0x3a29c77a00047882 */ /* 0x000fe20000000000 */
[----:B------:R-:W-:-:S06]  /*9080*/  UMOV UR5, 0x3fffcb92 ;  /* 0x3fffcb9200057882 */ /* 0x000fcc0000000000 */
[----:B------:R-:W-:-:S06]  /*9090*/  DFMA R8, R126, UR4, R8 ;  /* 0x000000047e087c2b */ /* 0x000fcc0008000008 */
[----:B------:R-:W0:Y:S02]  /*90a0*/  MUFU.RCP64H R119, R9 ;  /* 0x0000000900777308 */ /* 0x000e240000001800 */
[----:B0-----:R-:W-:-:S08]  /*90b0*/  DFMA R122, -R8, R118, 1 ;  /* 0x3ff00000087a742b */ /* 0x001fd00000000176 */
[----:B------:R-:W-:-:S08]  /*90c0*/  DFMA R122, R122, R122, R122 ;  /* 0x0000007a7a7a722b */ /* 0x000fd0000000007a */
[----:B------:R-:W-:-:S08]  /*90d0*/  DFMA R118, R118, R122, R118 ;  /* 0x0000007a7676722b */ /* 0x000fd00000000076 */
[----:B------:R-:W-:-:S08]  /*90e0*/  DFMA R120, -R8, R118, 1 ;  /* 0x3ff000000878742b */ /* 0x000fd00000000176 */
[----:B------:R-:W-:Y:S02]  /*90f0*/  DFMA R120, R118, R120, R118 ;  /* 0x000000787678722b */ /* 0x000fe40000000076 */
[----:B------:R-:W-:-:S08]  /*9100*/  DADD R118, R140, 200 ;  /* 0x406900008c767429 */ /* 0x000fd00000000000 */
        /* <DEDUP_REMOVED lines=11> */
[----:B------:R-:W-:Y:S02]  /*91c0*/  IMAD.MOV.U32 R118, RZ, RZ, R8 ;  /* 0x000000ffff767224 */ /* 0x000fe400078e0008 */
[----:B------:R-:W-:-:S07]  /*91d0*/  IMAD.MOV.U32 R121, RZ, RZ, R9 ;  /* 0x000000ffff797224 */ /* 0x000fce00078e0009 */
[----:B----4-:R-:W-:Y:S05]  /*91e0*/  CALL.REL.NOINC `($__internal_0_$__cuda_sm20_div_rn_f64_full) ;  /* 0x0000285400c47944 */ /* 0x010fea0003c00000 */
[----:B------:R-:W-:Y:S02]  /*91f0*/  IMAD.MOV.U32 R120, RZ, RZ, R136 ;  /* 0x000000ffff787224 */ /* 0x000fe400078e0088 */
[----:B------:R-:W-:-:S07]  /*9200*/  IMAD.MOV.U32 R121, RZ, RZ, R137 ;  /* 0x000000ffff797224 */ /* 0x000fce00078e0089 */
.L_x_300:
[----:B------:R-:W-:Y:S05]  /*9210*/  BSYNC.RECONVERGENT B3 ;  /* 0x0000000000037941 */ /* 0x000fea0003800200 */
.L_x_299:
[----:B------:R-:W-:Y:S01]  /*9220*/  UMOV UR4, 0xff800000 ;  /* 0xff80000000047882 */ /* 0x000fe20000000000 */
[----:B------:R-:W-:Y:S01]  /*9230*/  UMOV UR5, 0x41cdcd64 ;  /* 0x41cdcd6400057882 */ /* 0x000fe20000000000 */
[----:B------:R-:W-:Y:S01]  /*9240*/  IMAD.MOV.U32 R8, RZ, RZ, R120 ;  /* 0x000000ffff087224 */ /* 0x000fe200078e0078 */
[----:B------:R-:W-:Y:S01]  /*9250*/  DSETP.GEU.AND P0, PT, |R108|, UR4, PT ;  /* 0x000000046c007e2a */ /* 0x000fe2000bf0e200 */
[----:B------:R-:W-:-:S13]  /*9260*/  IMAD.MOV.U32 R9, RZ, RZ, R121 ;  /* 0x000000ffff097224 */ /* 0x000fda00078e0079 */
[----:B------:R-:W-:Y:S05]  /*9270*/  @P0 BRA `(.L_x_301) ;  /* 0x0000000c00b00947 */ /* 0x000fea0003800000 */
[----:B------:R-:W-:Y:S01]  /*9280*/  UMOV UR4, 0xcccccccd ;  /* 0xcccccccd00047882 */ /* 0x000fe20000000000 */
[----:B------:R-:W-:Y:S01]  /*9290*/  UMOV UR5, 0x4016cccc ;  /* 0x4016cccc00057882 */ /* 0x000fe20000000000 */
[----:B------:R-:W-:Y:S01]  /*92a0*/  IMAD.MOV.U32 R120, RZ, RZ, 0x1 ;  /* 0x00000001ff787424 */ /* 0x000fe200078e00ff */
[----:B------:R-:W-:Y:S01]  /*92b0*/  DADD R118, R110, -UR4 ;  /* 0x800000046e767e29 */ /* 0x000fe20008000000 */
[----:B------:R-:W-:Y:S01]  /*92c0*/  UMOV UR4, 0x3a29c77a ;  /* 0x3a29c77a00047882 */ /* 0x000fe20000000000 */
[----:B------:R-:W-:Y:S01]  /*92d0*/  UMOV UR5, 0x3fffcb92 ;  /* 0x3fffcb9200057882 */ /* 0x000fe20000000000 */
[----:B------:R-:W-:Y:S05]  /*92e0*/  BSSY.RECONVERGENT B3, `(.L_x_302) ;  /* 0x0000018000037945 */ /* 0x000fea0003800200 */
        /* <DEDUP_REMOVED lines=23> */
.L_x_303:
[----:B------:R-:W-:Y:S05]  /*9460*/  BSYNC.RECONVERGENT B3 ;  /* 0x0000000000037941 */ /* 0x000fea0003800200 */
.L_x_302:
[----:B------:R-:W-:-:S06]  /*9470*/  DSETP.GEU.AND P0, PT, R122, R8, PT ;  /* 0x000000087a00722a */ /* 0x000fcc0003f0e000 */
[----:B------:R-:W-:Y:S02]  /*9480*/  FSEL R138, R138, R110, !P0 ;  /* 0x0000006e8a8a7208 */ /* 0x000fe40004000000 */
[----:B------:R-:W-:Y:S02]  /*9490*/  FSEL R110, R139, R111, !P0 ;  /* 0x0000006f8b6e7208 */ /* 0x000fe40004000000 */
[----:B------:R-:W-:Y:S02]  /*94a0*/  FSEL R140, R140, R108, !P0 ;  /* 0x0000006c8c8c7208 */ /* 0x000fe40004000000 */
[----:B------:R-:W-:Y:S01]  /*94b0*/  FSEL R141, R141, R109, !P0 ;  /* 0x0000006d8d8d7208 */ /* 0x000fe20004000000 */
[----:B------:R-:W-:Y:S01]  /*94c0*/  IMAD.MOV.U32 R139, RZ, RZ, R110 ;  /* 0x000000ffff8b7224 */ /* 0x000fe200078e006e */
[----:B------:R-:W-:Y:S02]  /*94d0*/  FSEL R8, R8, R122, !P0 ;  /* 0x0000007a08087208 */ /* 0x000fe40004000000 */
[----:B------:R-:W-:Y:S01]  /*94e0*/  FSEL R9, R9, R123, !P0 ;  /* 0x0000007b09097208 */ /* 0x000fe20004000000 */
[----:B------:R-:W-:Y:S06]  /*94f0*/  BRA `(.L_x_301) ;  /* 0x0000000c00107947 */ /* 0x000fec0003800000 */
.L_x_298:
[----:B------:R-:W-:Y:S02]  /*9500*/  R2UR UR4, R6 ;  /* 0x00000000060472ca */ /* 0x000fe400000e0000 */
[----:B------:R-:W-:-:S13]  /*9510*/  R2UR UR5, R7 ;  /* 0x00000000070572ca */ /* 0x000fda00000e0000 */
[----:B------:R-:W2:Y:S01]  /*9520*/  LDG.E.64 R124, desc[UR4][R124.64+0x4e20] ;  /* 0x004e20047c7c7981 */ /* 0x000ea2000c1e1b00 */
[----:B------:R-:W-:Y:S01]  /*9530*/  DADD R134, R106, R134 ;  /* 0x000000006a867229 */ /* 0x000fe20000000086 */
[----:B------:R-:W-:Y:S01]  /*9540*/  UMOV UR4, 0xcccccccd ;  /* 0xcccccccd00047882 */ /* 0x000fe20000000000 */
[----:B------:R-:W-:Y:S01]  /*9550*/  UMOV UR5, 0x4016cccc ;  /* 0x4016cccc00057882 */ /* 0x000fe20000000000 */
[----:B------:R-:W-:Y:S05]  /*9560*/  BSSY.RECONVERGENT B3, `(.L_x_304) ;  /* 0x0000025000037945 */ /* 0x000fea0003800200 */
[----:B------:R-:W-:Y:S01]  /*9570*/  DSETP.GT.AND P0, PT, |R134|, R118, PT ;  /* 0x000000768600722a */ /* 0x000fe20003f04200 */
[----:B------:R-:W-:-:S05]  /*9580*/  IMAD.MOV.U32 R118, RZ, RZ, 0x1 ;  /* 0x00000001ff767424 */ /* 0x000fca00078e00ff */
[----:B------:R-:W-:Y:S02]  /*9590*/  FSEL R140, R134, RZ, !P0 ;  /* 0x000000ff868c7208 */ /* 0x000fe40004000000 */
[----:B------:R-:W-:-:S05]  /*95a0*/  FSEL R134, R135, +QNAN , !P0 ;  /* 0x7ff0000087867808 */ /* 0x000fca0004000000 */
[----:B------:R-:W-:Y:S01]  /*95b0*/  IMAD.MOV.U32 R141, RZ, RZ, R134 ;  /* 0x000000ffff8d7224 */ /* 0x000fe200078e0086 */
[----:B--2---:R-:W-:-:S10]  /*95c0*/  DADD R124, R104, R124 ;  /* 0x00000000687c7229 */ /* 0x004fd4000000007c */
[----:B------:R-:W-:Y:S02]  /*95d0*/  FSEL R138, R124, RZ, !P0 ;  /* 0x000000ff7c8a7208 */ /* 0x000fe40004000000 */
[----:B------:R-:W-:-:S05]  /*95e0*/  FSEL R124, R125, -1.875, !P0 ;  /* 0xbff000007d7c7808 */ /* 0x000fca0004000000 */
[----:B------:R-:W-:-:S06]  /*95f0*/  IMAD.MOV.U32 R139, RZ, RZ, R124 ;  /* 0x000000ffff8b7224 */ /* 0x000fcc00078e007c */
        /* <DEDUP_REMOVED lines=27> */
.L_x_305:
[----:B------:R-:W-:Y:S05]  /*97b0*/  BSYNC.RECONVERGENT B3 ;  /* 0x0000000000037941 */ /* 0x000fea0003800200 */
.L_x_304:
[----:B------:R-:W-:Y:S01]  /*97c0*/  UMOV UR4, 0xff800000 ;  /* 0xff80000000047882 */ /* 0x000fe20000000000 */
[----:B------:R-:W-:Y:S01]  /*97d0*/  UMOV UR5, 0x41cdcd64 ;  /* 0x41cdcd6400057882 */ /* 0x000fe20000000000 */
[----:B------:R-:W-:Y:S01]  /*97e0*/  IMAD.MOV.U32 R8, RZ, RZ, R120 ;  /* 0x000000ffff087224 */ /* 0x000fe200078e0078 */
[----:B------:R-:W-:Y:S01]  /*97f0*/  DSETP.GEU.AND P0, PT, |R108|, UR4, PT ;  /* 0x000000046c007e2a */ /* 0x000fe2000bf0e200 */
[----:B------:R-:W-:-:S13]  /*9800*/  IMAD.MOV.U32 R9, RZ, RZ, R121 ;  /* 0x000000ffff097224 */ /* 0x000fda00078e0079 */
[----:B------:R-:W-:Y:S05]  /*9810*/  @P0 BRA `(.L_x_301) ;  /* 0x0000000800480947 */ /* 0x000fea0003800000 */
[----:B------:R-:W-:Y:S01]  /*9820*/  IMAD.MOV.U32 R118, RZ, RZ, R110 ;  /* 0x000000ffff767224 */ /* 0x000fe200078e006e */
[----:B------:R-:W-:Y:S01]  /*9830*/  UMOV UR4, 0xcccccccd ;  /* 0xcccccccd00047882 */ /* 0x000fe20000000000 */
[----:B------:R-:W-:Y:S01]  /*9840*/  IMAD.MOV.U32 R119, RZ, RZ, R111 ;  /* 0x000000ffff777224 */ /* 0x000fe200078e006f */
[----:B------:R-:W-:Y:S01]  /*9850*/  UMOV UR5, 0x4016cccc ;  /* 0x4016cccc00057882 */ /* 0x000fe20000000000 */
[----:B------:R-:W-:Y:S01]  /*9860*/  IMAD.MOV.U32 R120, RZ, RZ, 0x1 ;  /* 0x00000001ff787424 */ /* 0x000fe200078e00ff */
[----:B------:R-:W-:Y:S03]  /*9870*/  BSSY.RECONVERGENT B3, `(.L_x_306) ;  /* 0x000001b000037945 */ /* 0x000fe60003800200 */
        /* <DEDUP_REMOVED lines=26> */
.L_x_307:
[----:B------:R-:W-:Y:S05]  /*9a20*/  BSYNC.RECONVERGENT B3 ;  /* 0x0000000000037941 */ /* 0x000fea0003800200 */
.L_x_306:
        /* <DEDUP_REMOVED lines=9> */
.L_x_297:
[----:B------:R-:W-:Y:S01]  /*9ac0*/  IMAD.WIDE R120, R3, 0x18, R120 ;  /* 0x0000001803787825 */ /* 0x000fe200078e0278 */
[----:B------:R-:W-:Y:S02]  /*9ad0*/  R2UR UR4, R6 ;  /* 0x00000000060472ca */ /* 0x000fe400000e0000 */
[----:B------:R-:W-:Y:S02]  /*9ae0*/  R2UR UR5, R7 ;  /* 0x00000000070572ca */ /* 0x000fe400000e0000 */
[----:B------:R-:W-:-:S05]  /*9af0*/  IADD3 R136, P0, PT, R120, R136, RZ ;  /* 0x0000008878887210 */ /* 0x000fca0007f1e0ff */
[----:B------:R-:W-:Y:S01]  /*9b00*/  IMAD.X R120, R121, 0x1, R137, P0 ;  /* 0x0000000179787824 */ /* 0x000fe200000e0689 */
[----:B------:R-:W-:-:S04]  /*9b10*/  LEA R122, P0, R136, R122, 0x3 ;  /* 0x0000007a887a7211 */ /* 0x000fc800078018ff */
[----:B------:R-:W-:-:S05]  /*9b20*/  LEA.HI.X R123, R136, R123, R120, 0x3, P0 ;  /* 0x0000007b887b7211 */ /* 0x000fca00000f1c78 */
[----:B------:R-:W2:Y:S01]  /*9b30*/  LDG.E.64 R120, desc[UR4][R122.64+0x59d8] ;  /* 0x0059d8047a787981 */ /* 0x000ea2000c1e1b00 */
[----:B------:R-:W-:Y:S02]  /*9b40*/  IMAD.MOV.U32 R140, RZ, RZ, R108 ;  /* 0x000000ffff8c7224 */ /* 0x000fe400078e006c */
[----:B------:R-:W-:Y:S02]  /*9b50*/  IMAD.MOV.U32 R141, RZ, RZ, R109 ;  /* 0x000000ffff8d7224 */ /* 0x000fe400078e006d */
[----:B------:R-:W-:Y:S02]  /*9b60*/  IMAD.MOV.U32 R138, RZ, RZ, R110 ;  /* 0x000000ffff8a7224 */ /* 0x000fe400078e006e */
[----:B------:R-:W-:Y:S01]  /*9b70*/  IMAD.MOV.U32 R139, RZ, RZ, R111 ;  /* 0x000000ffff8b7224 */ /* 0x000fe200078e006f */
[----:B--2---:R-:W-:-:S14]  /*9b80*/  DSETP.GEU.AND P0, PT, |R120|, R118, PT ;  /* 0x000000767800722a */ /* 0x004fdc0003f0e200 */
[----:B------:R-:W-:Y:S05]  /*9b90*/  @P0 BRA `(.L_x_301) ;  /* 0x0000000400680947 */ /* 0x000fea0003800000 */
        /* <DEDUP_REMOVED lines=10> */
[----:B------:R-:W-:Y:S01]  /*9c40*/  FSEL R141, R121, +QNAN , !P0 ;  /* 0x7ff00000798d7808 */ /* 0x000fe20004000000 */
        /* <DEDUP_REMOVED lines=11> */
[----:B------:R-:W-:Y:S02]  /*9d00*/  DFMA R122, R118, R122, R118 ;  /* 0x0000007a767a722b */ /* 0x000fe40000000076 */
[----:B------:R-:W-:-:S06]  /*9d10*/  DADD R118, R140, 200 ;  /* 0x406900008c767429 */ /* 0x000fcc0000000000 */
[----:B------:R-:W-:-:S04]  /*9d20*/  DFMA R120, -R8, R122, 1 ;  /* 0x3ff000000878742b */ /* 0x000fc8000000017a */
[----:B------:R-:W-:-:S04]  /*9d30*/  FSETP.GEU.AND P1, PT, |R119|, 6.5827683646048100446e-37, PT ;  /* 0x036000007700780b */ /* 0x000fc80003f2e200 */
[----:B------:R-:W-:-:S08]  /*9d40*/  DFMA R120, R122, R120, R122 ;  /* 0x000000787a78722b */ /* 0x000fd0000000007a */
[----:B------:R-:W-:-:S08]  /*9d50*/  DMUL R122, R118, R120 ;  /* 0x00000078767a7228 */ /* 0x000fd00000000000 */
        /* <DEDUP_REMOVED lines=14> */
.L_x_309:
[----:B------:R-:W-:Y:S05]  /*9e40*/  BSYNC.RECONVERGENT B3 ;  /* 0x0000000000037941 */ /* 0x000fea0003800200 */
.L_x_308:
[----:B------:R-:W-:Y:S01]  /*9e50*/  UMOV UR4, 0xff800000 ;  /* 0xff80000000047882 */ /* 0x000fe20000000000 */
[----:B------:R-:W-:Y:S01]  /*9e60*/  UMOV UR5, 0x41cdcd64 ;  /* 0x41cdcd6400057882 */ /* 0x000fe20000000000 */
[----:B------:R-:W-:Y:S01]  /*9e70*/  IMAD.MOV.U32 R8, RZ, RZ, R120 ;  /* 0x000000ffff087224 */ /* 0x000fe200078e0078 */
[----:B------:R-:W-:Y:S01]  /*9e80*/  DSETP.GEU.AND P0, PT, |R108|, UR4, PT ;  /* 0x000000046c007e2a */ /* 0x000fe2000bf0e200 */
[----:B------:R-:W-:-:S13]  /*9e90*/  IMAD.MOV.U32 R9, RZ, RZ, R121 ;  /* 0x000000ffff097224 */ /* 0x000fda00078e0079 */
[----:B------:R-:W-:Y:S05]  /*9ea0*/  @P0 BRA `(.L_x_301) ;  /* 0x0000000000a40947 */ /* 0x000fea0003800000 */
[----:B------:R-:W-:Y:S01]  /*9eb0*/  MOV R118, R110 ;  /* 0x0000006e00767202 */ /* 0x000fe20000000f00 */
[----:B------:R-:W-:Y:S01]  /*9ec0*/  IMAD.MOV.U32 R119, RZ, RZ, R111 ;  /* 0x000000ffff777224 */ /* 0x000fe200078e006f */
[----:B------:R-:W-:Y:S01]  /*9ed0*/  UMOV UR4, 0xcccccccd ;  /* 0xcccccccd00047882 */ /* 0x000fe20000000000 */
[----:B------:R-:W-:Y:S01]  /*9ee0*/  UMOV UR5, 0x4016cccc ;  /* 0x4016cccc00057882 */ /* 0x000fe20000000000 */
[----:B------:R-:W-:Y:S01]  /*9ef0*/  IMAD.MOV.U32 R120, RZ, RZ, 0x1 ;  /* 0x00000001ff787424 */ /* 0x000fe200078e00ff */
[----:B------:R-:W-:Y:S02]  /*9f00*/  BSSY.RECONVERGENT B3, `(.L_x_310) ;  /* 0x000001b000037945 */ /* 0x000fe40003800200 */
        /* <DEDUP_REMOVED lines=26> */
.L_x_311:
[----:B------:R-:W-:Y:S05]  /*a0b0*/  BSYNC.RECONVERGENT B3 ;  /* 0x0000000000037941 */ /* 0x000fea0003800200 */
.L_x_310:
[----:B------:R-:W-:-:S06]  /*a0c0*/  DSETP.GEU.AND P0, PT, R122, R8, PT ;  /* 0x000000087a00722a */ /* 0x000fcc0003f0e000 */
[----:B------:R-:W-:Y:S02]  /*a0d0*/  FSEL R138, R138, R110, !P0 ;  /* 0x0000006e8a8a7208 */ /* 0x000fe40004000000 */
[----:B------:R-:W-:Y:S02]  /*a0e0*/  FSEL R110, R139, R111, !P0 ;  /* 0x0000006f8b6e7208 */ /* 0x000fe40004000000 */
[----:B------:R-:W-:Y:S02]  /*a0f0*/  FSEL R140, R140, R108, !P0 ;  /* 0x0000006c8c8c7208 */ /* 0x000fe40004000000 */
[----:B------:R-:W-:Y:S01]  /*a100*/  FSEL R141, R141, R109, !P0 ;  /* 0x0000006d8d8d7208 */ /* 0x000fe20004000000 */
[----:B------:R-:W-:Y:S01]  /*a110*/  IMAD.MOV.U32 R139, RZ, RZ, R110 ;  /* 0x000000ffff8b7224 */ /* 0x000fe200078e006e */
[----:B------:R-:W-:Y:S02]  /*a120*/  FSEL R8, R8, R122, !P0 ;  /* 0x0000007a08087208 */ /* 0x000fe40004000000 */
[----:B------:R-:W-:-:S07]  /*a130*/  FSEL R9, R9, R123, !P0 ;  /* 0x0000007b09097208 */ /* 0x000fce0004000000 */
.L_x_301:
[----:B------:R-:W-:Y:S05]  /*a140*/  BSYNC.RECONVERGENT B1 ;  /* 0x0000000000017941 */ /* 0x000fea0003800200 */
.L_x_296:
[----:B------:R-:W-:Y:S01]  /*a150*/  UMOV UR4, 0xff800000 ;  /* 0xff80000000047882 */ /* 0x000fe20000000000 */
[----:B------:R-:W-:Y:S02]  /*a160*/  UMOV UR5, 0x41cdcd64 ;  /* 0x41cdcd6400057882 */ /* 0x000fe40000000000 */
[----:B------:R-:W-:-:S14]  /*a170*/  DSETP.GEU.AND P0, PT, |R140|, UR4, PT ;  /* 0x000000048c007e2a */ /* 0x000fdc000bf0e200 */
        /* <DEDUP_REMOVED lines=32> */
.L_x_313:
[----:B------:R-:W-:Y:S05]  /*a380*/  BSYNC.RECONVERGENT B1 ;  /* 0x0000000000017941 */ /* 0x000fea0003800200 */
.L_x_312:
[----:B------:R-:W-:-:S06]  /*a390*/  DSETP.GEU.AND P0, PT, R8, R118, PT ;  /* 0x000000760800722a */ /* 0x000fcc0003f0e000 */
[----:B------:R-:W-:Y:S02]  /*a3a0*/  FSEL R104, R104, R138, !P0 ;  /* 0x0000008a68687208 */ /* 0x000fe40004000000 */
[----:B------:R-:W-:Y:S02]  /*a3b0*/  FSEL R105, R105, R139, !P0 ;  /* 0x0000008b69697208 */ /* 0x000fe40004000000 */
[----:B------:R-:W-:Y:S02]  /*a3c0*/  FSEL R106, R106, R140, !P0 ;  /* 0x0000008c6a6a7208 */ /* 0x000fe40004000000 */
[----:B------:R-:W-:-:S07]  /*a3d0*/  FSEL R107, R107, R141, !P0 ;  /* 0x0000008d6b6b7208 */ /* 0x000fce0004000000 */
.L_x_295:
[----:B------:R-:W-:Y:S05]  /*a3e0*/  BSYNC.RECONVERGENT B2 ;  /* 0x0000000000027941 */ /* 0x000fea0003800200 */
.L_x_294:
[----:B------:R-:W-:Y:S01]  /*a3f0*/  UMOV UR4, 0xff800000 ;  /* 0xff80000000047882 */ /* 0x000fe20000000000 */
[----:B------:R-:W-:Y:S01]  /*a400*/  UMOV UR5, 0x41cdcd64 ;  /* 0x41cdcd6400057882 */ /* 0x000fe20000000000 */
[----:B------:R-:W-:Y:S01]  /*a410*/  VIMNMX.U32 R3, PT, PT, R143, R142, PT ;  /* 0x0000008e8f037248 */ /* 0x000fe20003fe0000 */
[----:B------:R-:W-:-:S14]  /*a420*/  DSETP.GEU.AND P0, PT, |R106|, UR4, PT ;  /* 0x000000046a007e2a */ /* 0x000fdc000bf0e200 */
[----:B------:R0:W-:Y:S01]  /*a430*/  @!P0 STL.64 [R149], R104 ;  /* 0x0000006895008387 */ /* 0x0001e20000100a00 */
[----:B------:R-:W-:Y:S02]  /*a440*/  @!P0 IMAD.MOV.U32 R4, RZ, RZ, R106 ;  /* 0x000000ffff048224 */ /* 0x000fe400078e006a */
[----:B------:R-:W-:Y:S01]  /*a450*/  @!P0 IMAD.MOV.U32 R5, RZ, RZ, R107 ;  /* 0x000000ffff058224 */ /* 0x000fe200078e006b */
[----:B------:R0:W-:Y:S01]  /*a460*/  @!P0 STL.64 [R144], R106 ;  /* 0x0000006a90008387 */ /* 0x0001e20000100a00 */
[----:B------:R-:W-:-:S13]  /*a470*/  ISETP.GE.U32.AND P0, PT, R3, 0x2, PT ;  /* 0x000000020300780c */ /* 0x000fda0003f06070 */
[----:B0-----:R-:W-:Y:S05]  /*a480*/  @!P0 BRA `(.L_x_293) ;  /* 0x0000002800988947 */ /* 0x001fea0003800000 */
[----:B------:R-:W2:Y:S01]  /*a490*/  LDL.64 R110, [R149] ;  /* 0x00000000956e7983 */ /* 0x000ea20000100a00 */
[----:B------:R-:W-:Y:S01]  /*a4a0*/  UMOV UR4, 0xcccccccd ;  /* 0xcccccccd00047882 */ /* 0x000fe20000000000 */
[----:B------:R-:W-:Y:S01]  /*a4b0*/  UMOV UR5, 0x4016cccc ;  /* 0x4016cccc00057882 */ /* 0x000fe20000000000 */
[----:B------:R-:W-:Y:S01]  /*a4c0*/  IMAD.MOV.U32 R104, RZ, RZ, 0x1 ;  /* 0x00000001ff687424 */ /* 0x000fe200078e00ff */
[----:B------:R-:W-:Y:S01]  /*a4d0*/  DADD R120, R4, 200 ;  /* 0x4069000004787429 */ /* 0x000fe20000000000 */
[----:B------:R-:W-:Y:S09]  /*a4e0*/  BSSY.RECONVERGENT B1, `(.L_x_314) ;  /* 0x000001e000017945 */ /* 0x000ff20003800200 */
[----:B------:R-:W-:Y:S01]  /*a4f0*/  FSETP.GEU.AND P1, PT, |R121|, 6.5827683646048100446e-37, PT ;  /* 0x036000007900780b */ /* 0x000fe20003f2e200 */
[----:B--2---:R-:W-:Y:S01]  /*a500*/  DADD R118, R110, -UR4 ;  /* 0x800000046e767e29 */ /* 0x004fe20008000000 */
        /* <DEDUP_REMOVED lines=8> */
[----:B------:R-:W-:-:S08]  /*a590*/  DFMA R104, R104, R106, R104 ;  /* 0x0000006a6868722b */ /* 0x000fd00000000068 */
[----:B------:R-:W-:-:S08]  /*a5a0*/  DMUL R106, R120, R104 ;  /* 0x00000068786a7228 */ /* 0x000fd00000000000 */
[----:B------:R-:W-:-:S08]  /*a5b0*/  DFMA R108, -R118, R106, R120 ;  /* 0x0000006a766c722b */ /* 0x000fd00000000178 */
[----:B------:R-:W-:Y:S01]  /*a5c0*/  DFMA R104, R104, R108, R106 ;  /* 0x0000006c6868722b */ /* 0x000fe2000000006a */
[----:B------:R-:W-:Y:S02]  /*a5d0*/  IMAD.MOV.U32 R108, RZ, RZ, 0x0 ;  /* 0x00000000ff6c7424 */ /* 0x000fe400078e00ff */
[----:B------:R-:W-:Y:S02]  /*a5e0*/  IMAD.MOV.U32 R109, RZ, RZ, -0x40100000 ;  /* 0xbff00000ff6d7424 */ /* 0x000fe400078e00ff */
[----:B------:R-:W-:Y:S02]  /*a5f0*/  IMAD.MOV.U32 R106, RZ, RZ, 0x0 ;  /* 0x00000000ff6a7424 */ /* 0x000fe400078e00ff */
[----:B------:R-:W-:-:S03]  /*a600*/  IMAD.MOV.U32 R107, RZ, RZ, 0x7ff00000 ;  /* 0x7ff00000ff6b7424 */ /* 0x000fc600078e00ff */
        /* <DEDUP_REMOVED lines=11> */
.L_x_315:
[----:B------:R-:W-:Y:S05]  /*a6c0*/  BSYNC.RECONVERGENT B1 ;  /* 0x0000000000017941 */ /* 0x000fea0003800200 */
.L_x_314:
[----:B------:R-:W-:-:S04]  /*a6d0*/  VIADD R3, R142, 0xffffffff ;  /* 0xffffffff8e037836 */ /* 0x000fc80000000000 */
[----:B------:R-:W-:-:S05]  /*a6e0*/  IMAD R3, R3, R148, -R148 ;  /* 0x0000009403037224 */ /* 0x000fca00078e0a94 */
[----:B------:R-:W-:-:S05]  /*a6f0*/  IADD3 R3, PT, PT, R3, -0x2, R143 ;  /* 0xfffffffe03037810 */ /* 0x000fca0007ffe08f */
[----:B------:R-:W-:-:S06]  /*a700*/  IMAD R124, R3, 0x8, R1 ;  /* 0x00000008037c7824 */ /* 0x000fcc00078e0201 */
[----:B------:R-:W2:Y:S01]  /*a710*/  LDL.64 R124, [R124] ;  /* 0x000000007c7c7983 */ /* 0x000ea20000100a00 */
[----:B------:R-:W-:Y:S01]  /*a720*/  IMAD.MOV.U32 R122, RZ, RZ, -0x800000 ;  /* 0xff800000ff7a7424 */ /* 0x000fe200078e00ff */
[----:B------:R-:W-:Y:S01]  /*a730*/  BSSY.RECONVERGENT B1, `(.L_x_316) ;  /* 0x000001b000017945 */ /* 0x000fe20003800200 */
[----:B------:R-:W-:-:S06]  /*a740*/  IMAD.MOV.U32 R123, RZ, RZ, 0x41cdcd64 ;  /* 0x41cdcd64ff7b7424 */ /* 0x000fcc00078e00ff */
[----:B--2---:R-:W-:-:S14]  /*a750*/  DSETP.GEU.AND P0, PT, |R124|, R122, PT ;  /* 0x0000007a7c00722a */ /* 0x004fdc0003f0e200 */
[----:B------:R-:W-:Y:S05]  /*a760*/  @P0 BRA `(.L_x_317) ;  /* 0x00000000005c0947 */ /* 0x000fea0003800000 */
[----:B------:R-:W-:Y:S01]  /*a770*/  IMAD.IADD R118, R1, 0x1, R142 ;  /* 0x0000000101767824 */ /* 0x000fe200078e028e */
[----:B------:R-:W2:Y:S01]  /*a780*/  LDL.U8 R119, [R145+0x27f2] ;  /* 0x0027f20091777983 */ /* 0x000ea20000100000 */
[----:B------:R-:W0:Y:S04]  /*a790*/  LDC.64 R120, c[0x0][0x3d0] ;  /* 0x0000f400ff787b82 */ /* 0x000e280000000a00 */
[----:B------:R-:W3:Y:S01]  /*a7a0*/  LDL.U8 R118, [R118+0x27d7] ;  /* 0x0027d70076767983 */ /* 0x000ee20000100000 */
[----:B------:R-:W-:Y:S02]  /*a7b0*/  R2UR UR6, R6 ;  /* 0x00000000060672ca */ /* 0x000fe400000e0000 */
[----:B------:R-:W-:Y:S01]  /*a7c0*/  R2UR UR7, R7 ;  /* 0x00000000070772ca */ /* 0x000fe200000e0000 */
[----:B------:R-:W-:Y:S01]  /*a7d0*/  UMOV UR4, 0x5197d ;  /* 0x0005197d00047882 */ /* 0x000fe20000000000 */
[----:B--2---:R-:W-:-:S02]  /*a7e0*/  PRMT R119, R119, 0x3340, RZ ;  /* 0x0000334077777816 */ /* 0x004fc400000000ff */
[----:B---3--:R-:W-:-:S04]  /*a7f0*/  PRMT R118, R118, 0x3340, R146 ;  /* 0x0000334076767816 */ /* 0x008fc80000000092 */
[----:B------:R-:W-:Y:S02]  /*a800*/  PRMT R118, R118, 0x5410, R119 ;  /* 0x0000541076767816 */ /* 0x000fe40000000077 */
[----:B------:R-:W-:-:S05]  /*a810*/  PRMT R119, R147, 0x8880, RZ ;  /* 0x0000888093777816 */ /* 0x000fca00000000ff */
[----:B------:R-:W-:-:S04]  /*a820*/  IDP.4A.S8.U8 R118, R118, UR4, R119 ;  /* 0x0000000476767c26 */ /* 0x000fc80008000277 */
[----:B0-----:R-:W-:-:S05]  /*a830*/  IMAD.WIDE R120, R118, 0x8, R120 ;  /* 0x0000000876787825 */ /* 0x001fca00078e0278 */
[----:B------:R-:W2:Y:S02]  /*a840*/  LDG.E.64 R118, desc[UR6][R120.64+0x1388] ;  /* 0x0013880678767981 */ /* 0x000ea4000c1e1b00 */
[----:B--2---:R-:W-:-:S14]  /*a850*/  DSETP.GEU.AND P0, PT, |R118|, R122, PT ;  /* 0x0000007a7600722a */ /* 0x004fdc0003f0e200 */
[----:B------:R-:W-:Y:S05]  /*a860*/  @P0 BRA `(.L_x_317) ;  /* 0x00000000001c0947 */ /* 0x000fea0003800000 */
[----:B------:R-:W-:Y:S01]  /*a870*/  R2UR UR4, R6 ;  /* 0x00000000060472ca */ /* 0x000fe200000e0000 */
[----:B------:R-:W-:Y:S01]  /*a880*/  IMAD R3, R3, 0x8, R132 ;  /* 0x0000000803037824 */ /* 0x000fe200078e0284 */
[----:B------:R-:W-:-:S13]  /*a890*/  R2UR UR5, R7 ;  /* 0x00000000070572ca */ /* 0x000fda00000e0000 */
[----:B------:R-:W2:Y:S04]  /*a8a0*/  LDG.E.64 R108, desc[UR4][R120.64] ;  /* 0x00000004786c7981 */ /* 0x000ea8000c1e1b00 */
[----:B------:R-:W2:Y:S01]  /*a8b0*/  LDL.64 R120, [R3] ;  /* 0x0000000003787983 */ /* 0x000ea20000100a00 */
[----:B------:R-:W-:Y:S02]  /*a8c0*/  DADD R106, R124, R118 ;  /* 0x000000007c6a7229 */ /* 0x000fe40000000076 */
[----:B--2---:R-:W-:-:S11]  /*a8d0*/  DADD R108, R120, R108 ;  /* 0x00000000786c7229 */ /* 0x004fd6000000006c */
.L_x_317:
[----:B------:R-:W-:Y:S05]  /*a8e0*/  BSYNC.RECONVERGENT B1 ;  /* 0x0000000000017941 */ /* 0x000fea0003800200 */
.L_x_316:
        /* <DEDUP_REMOVED lines=30> */
.L_x_319:
[----:B------:R-:W-:Y:S05]  /*aad0*/  BSYNC.RECONVERGENT B1 ;  /* 0x0000000000017941 */ /* 0x000fea0003800200 */
.L_x_318:
[----:B------:R-:W-:Y:S01]  /*aae0*/  DSETP.GT.AND P1, PT, R118, R104, PT ;  /* 0x000000687600722a */ /* 0x000fe20003f24000 */
[----:B------:R-:W-:Y:S01]  /*aaf0*/  BSSY.RECONVERGENT B1, `(.L_x_320) ;  /* 0x0000020000017945 */ /* 0x000fe20003800200 */
[----:B------:R-:W-:-:S03]  /*ab00*/  DSETP.GEU.AND P0, PT, R108, -2500, PT ;  /* 0xc0a388006c00742a */ /* 0x000fc60003f0e000 */
[----:B------:R-:W-:Y:S03]  /*ab10*/  BSSY.RELIABLE B2, `(.L_x_321) ;  /* 0x000000f000027945 */ /* 0x000fe60003800100 */
[----:B------:R-:W-:Y:S02]  /*ab20*/  FSEL R108, R108, RZ, P0 ;  /* 0x000000ff6c6c7208 */ /* 0x000fe40000000000 */
[----:B------:R-:W-:Y:S02]  /*ab30*/  FSEL R109, R109, -5.287109375, P0 ;  /* 0xc0a930006d6d7808 */ /* 0x000fe40000000000 */
[----:B------:R-:W-:Y:S02]  /*ab40*/  FSEL R106, R106, RZ, P0 ;  /* 0x000000ff6a6a7208 */ /* 0x000fe40000000000 */
[----:B------:R-:W-:Y:S01]  /*ab50*/  FSEL R107, R107, RZ, P0 ;  /* 0x000000ff6b6b7208 */ /* 0x000fe20000000000 */
[----:B------:R-:W-:Y:S06]  /*ab60*/  @P1 BRA `(.L_x_322) ;  /* 0x0000000000241947 */ /* 0x000fec0003800000 */
[----:B------:R-:W-:-:S06]  /*ab70*/  DSETP.GEU.AND P1, PT, R110, -2500, PT ;  /* 0xc0a388006e00742a */ /* 0x000fcc0003f2e000 */
[----:B------:R-:W-:Y:S02]  /*ab80*/  FSEL R122, R4, RZ, P1 ;  /* 0x000000ff047a7208 */ /* 0x000fe40000800000 */
[----:B------:R-:W-:Y:S02]  /*ab90*/  FSEL R123, R5, RZ, P1 ;  /* 0x000000ff057b7208 */ /* 0x000fe40000800000 */
[----:B------:R-:W-:Y:S02]  /*aba0*/  FSEL R120, R110, RZ, P1 ;  /* 0x000000ff6e787208 */ /* 0x000fe40000800000 */
[----:B------:R-:W-:Y:S02]  /*abb0*/  FSEL R121, R111, -5.287109375, P1 ;  /* 0xc0a930006f797808 */ /* 0x000fe40000800000 */
[----:B------:R-:W-:-:S06]  /*abc0*/  DSETP.GT.AND P0, PT, R122, RZ, PT ;  /* 0x000000ff7a00722a */ /* 0x000fcc0003f04000 */
[----:B------:R-:W-:-:S14]  /*abd0*/  DSETP.LEU.OR P0, PT, R120, RZ, !P0 ;  /* 0x000000ff7800722a */ /* 0x000fdc000470b400 */
[----:B------:R-:W-:Y:S05]  /*abe0*/  @P0 BREAK.RELIABLE B2 ;  /* 0x0000000000020942 */ /* 0x000fea0003800100 */
[----:B------:R-:W-:Y:S05]  /*abf0*/  @P0 BRA `(.L_x_323) ;  /* 0x0000000000100947 */ /* 0x000fea0003800000 */
.L_x_322:
[----:B------:R-:W-:Y:S05]  /*ac00*/  BSYNC.RELIABLE B2 ;  /* 0x0000000000027941 */ /* 0x000fea0003800100 */
.L_x_321:
[----:B------:R0:W-:Y:S04]  /*ac10*/  STL.64 [R149], R108 ;  /* 0x0000006c95007387 */ /* 0x0001e80000100a00 */
[----:B------:R0:W-:Y:S01]  /*ac20*/  STL.64 [R144], R106 ;  /* 0x0000006a90007387 */ /* 0x0001e20000100a00 */
[----:B------:R-:W-:Y:S05]  /*ac30*/  BRA `(.L_x_324) ;  /* 0x00000000002c7947 */ /* 0x000fea0003800000 */
.L_x_323:
[----:B------:R-:W-:Y:S01]  /*ac40*/  DSETP.GE.AND P0, PT, R104, R118, PT ;  /* 0x000000766800722a */ /* 0x000fe20003f06000 */
[----:B------:R-:W-:Y:S02]  /*ac50*/  IMAD.MOV.U32 R108, RZ, RZ, R110 ;  /* 0x000000ffff6c7224 */ /* 0x000fe400078e006e */
[----:B------:R-:W-:Y:S02]  /*ac60*/  IMAD.MOV.U32 R109, RZ, RZ, R111 ;  /* 0x000000ffff6d7224 */ /* 0x000fe400078e006f */
[----:B------:R-:W-:Y:S02]  /*ac70*/  IMAD.MOV.U32 R106, RZ, RZ, R4 ;  /* 0x000000ffff6a7224 */ /* 0x000fe400078e0004 */
[----:B------:R-:W-:-:S07]  /*ac80*/  IMAD.MOV.U32 R107, RZ, RZ, R5 ;  /* 0x000000ffff6b7224 */ /* 0x000fce00078e0005 */
[----:B------:R1:W-:Y:S01]  /*ac90*/  @P0 STL.64 [R149], R120 ;  /* 0x0000007895000387 */ /* 0x0003e20000100a00 */
[----:B------:R-:W-:Y:S02]  /*aca0*/  @P0 IMAD.MOV.U32 R108, RZ, RZ, R120 ;  /* 0x000000ffff6c0224 */ /* 0x000fe400078e0078 */
[----:B------:R-:W-:Y:S01]  /*acb0*/  @P0 IMAD.MOV.U32 R109, RZ, RZ, R121 ;  /* 0x000000ffff6d0224 */ /* 0x000fe200078e0079 */
[----:B------:R1:W-:Y:S01]  /*acc0*/  @P0 STL.64 [R144], R122 ;  /* 0x0000007a90000387 */ /* 0x0003e20000100a00 */
[----:B------:R-:W-:Y:S02]  /*acd0*/  @P0 IMAD.MOV.U32 R106, RZ, RZ, R122 ;  /* 0x000000ffff6a0224 */ /* 0x000fe400078e007a */
[----:B------:R-:W-:-:S07]  /*ace0*/  @P0 IMAD.MOV.U32 R107, RZ, RZ, R123 ;  /* 0x000000ffff6b0224 */ /* 0x000fce00078e007b */
.L_x_324:
[----:B------:R-:W-:Y:S05]  /*acf0*/  BSYNC.RECONVERGENT B1 ;  /* 0x0000000000017941 */ /* 0x000fea0003800200 */
.L_x_320:
[----:B------:R-:W-:-:S07]  /*ad00*/  IMAD.MOV.U32 R141, RZ, RZ, 0x3 ;  /* 0x00000003ff8d7424 */ /* 0x000fce00078e00ff */
.L_x_353:
[----:B------:R-:W-:Y:S01]  /*ad10*/  IMAD.IADD R3, R143, 0x1, -R141 ;  /* 0x000000018f037824 */ /* 0x000fe200078e0a8d */
[----:B------:R-:W-:Y:S01]  /*ad20*/  IADD3 R141, PT, PT, R141, 0x1, RZ ;  /* 0x000000018d8d7810 */ /* 0x000fe20007ffe0ff */
[----:B------:R-:W-:Y:S02]  /*ad30*/  BSSY.RECONVERGENT B3, `(.L_x_325) ;  /* 0x000021a000037945 */ /* 0x000fe40003800200 */
[C---:B------:R-:W-:Y:S01]  /*ad40*/  VIADD R139, R3.reuse, 0x1 ;  /* 0x00000001038b7836 */ /* 0x040fe20000000000 */
[----:B------:R-:W-:Y:S02]  /*ad50*/  ISETP.GT.U32.AND P0, PT, R3, 0x7ffffffe, PT ;  /* 0x7ffffffe0300780c */ /* 0x000fe40003f04070 */
[----:B------:R-:W-:Y:S02]  /*ad60*/  ISETP.NE.AND P3, PT, R141, 0x21, PT ;  /* 0x000000218d00780c */ /* 0x000fe40003f65270 */
[----:B------:R-:W-:Y:S02]  /*ad70*/  SEL R3, R3, RZ, P0 ;  /* 0x000000ff03037207 */ /* 0x000fe40000000000 */
[----:B------:R-:W-:-:S02]  /*ad80*/  SEL R139, R139, 0x1, !P0 ;  /* 0x000000018b8b7807 */ /* 0x000fc40004000000 */
[----:B------:R-:W-:Y:S02]  /*ad90*/  IADD3 R3, PT, PT, R142, -0x1, R3 ;  /* 0xffffffff8e037810 */ /* 0x000fe40007ffe003 */
[----:B------:R-:W-:-:S04]  /*ada0*/  ISETP.GE.AND P0, PT, R139, R143, PT ;  /* 0x0000008f8b00720c */ /* 0x000fc80003f06270 */
[----:B------:R-:W-:-:S13]  /*adb0*/  ISETP.LT.OR P0, PT, R3, 0x1, P0 ;  /* 0x000000010300780c */ /* 0x000fda0000701670 */
[----:B--2---:R-:W-:Y:S05]  /*adc0*/  @P0 BRA `(.L_x_326) ;  /* 0x0000002000400947 */ /* 0x004fea0003800000 */
[----:B------:R-:W-:-:S07]  /*add0*/  IMAD.MOV.U32 R140, RZ, RZ, R3 ;  /* 0x000000ffff8c7224 */ /* 0x000fce00078e0003 */
.L_x_352:
[----:B------:R-:W-:Y:S02]  /*ade0*/  IMAD.MOV.U32 R138, RZ, RZ, R140 ;  /* 0x000000ffff8a7224 */ /* 0x000fe400078e008c */
[----:B------:R-:W-:-:S04]  /*adf0*/  VIADD R140, R140, 0xffffffff ;  /* 0xffffffff8c8c7836 */ /* 0x000fc80000000000 */
[----:B------:R-:W-:-:S04]  /*ae00*/  IMAD R3, R140, R148, R139 ;  /* 0x000000948c037224 */ /* 0x000fc800078e028b */
[----:B------:R-:W-:-:S04]  /*ae10*/  VIADD R3, R3, 0xffffffff ;  /* 0xffffffff03037836 */ /* 0x000fc80000000000 */
[----:B--2---:R-:W-:-:S06]  /*ae20*/  IMAD R104, R3, 0x8, R1 ;  /* 0x0000000803687824 */ /* 0x004fcc00078e0201 */
[----:B------:R-:W2:Y:S01]  /*ae30*/  LDL.64 R104, [R104] ;  /* 0x0000000068687983 */ /* 0x000ea20000100a00 */
[----:B------:R-:W-:Y:S01]  /*ae40*/  IMAD.MOV.U32 R4, RZ, RZ, -0x800000 ;  /* 0xff800000ff047424 */ /* 0x000fe200078e00ff */
[----:B------:R-:W-:Y:S01]  /*ae50*/  BSSY.RECONVERGENT B2, `(.L_x_327) ;  /* 0x0000203000027945 */ /* 0x000fe20003800200 */
[----:B------:R-:W-:-:S06]  /*ae60*/  IMAD.MOV.U32 R5, RZ, RZ, 0x41cdcd64 ;  /* 0x41cdcd64ff057424 */ /* 0x000fcc00078e00ff */
[----:B--2---:R-:W-:-:S14]  /*ae70*/  DSETP.GEU.AND P0, PT, |R104|, R4, PT ;  /* 0x000000046800722a */ /* 0x004fdc0003f0e200 */
[----:B------:R-:W-:Y:S05]  /*ae80*/  @P0 BRA `(.L_x_328) ;  /* 0x0000001c00fc0947 */ /* 0x000fea0003800000 */
[----:B------:R-:W-:Y:S01]  /*ae90*/  LOP3.LUT R150, RZ, R138, RZ, 0x33, !PT ;  /* 0x0000008aff967212 */ /* 0x000fe200078e33ff */
[----:B------:R-:W-:Y:S01]  /*aea0*/  BSSY.RECONVERGENT B1, `(.L_x_329) ;  /* 0x00001ef000017945 */ /* 0x000fe20003800200 */
[----:B-1----:R-:W-:-:S03]  /*aeb0*/  LOP3.LUT R120, RZ, R139, RZ, 0x33, !PT ;  /* 0x0000008bff787212 */ /* 0x002fc600078e33ff */
[----:B------:R-:W-:Y:S02]  /*aec0*/  IMAD.IADD R150, R150, 0x1, R142 ;  /* 0x0000000196967824 */ /* 0x000fe400078e028e */
[----:B------:R-:W-:-:S03]  /*aed0*/  IMAD.IADD R151, R120, 0x1, R143 ;  /* 0x0000000178977824 */ /* 0x000fc600078e028f */
[C---:B------:R-:W-:Y:S02]  /*aee0*/  ISETP.NE.AND P0, PT, R150.reuse, RZ, PT ;  /* 0x000000ff9600720c */ /* 0x040fe40003f05270 */
[C---:B------:R-:W-:Y:S02]  /*aef0*/  ISETP.NE.AND P1, PT, R151.reuse, RZ, PT ;  /* 0x000000ff9700720c */ /* 0x040fe40003f25270 */
[----:B------:R-:W-:Y:S02]  /*af00*/  ISETP.GT.AND P2, PT, R151, RZ, !P0 ;  /* 0x000000ff9700720c */ /* 0x000fe40004744270 */
[----:B------:R-:W-:-:S13]  /*af10*/  ISETP.LT.OR P1, PT, R150, 0x1, P1 ;  /* 0x000000019600780c */ /* 0x000fda0000f21670 */
[----:B------:R-:W-:Y:S05]  /*af20*/  @P1 BRA !P2, `(.L_x_330) ;  /* 0x0000000c00ac1947 */ /* 0x000fea0005000000 */
[----:B------:R-:W-:Y:S02]  /*af30*/  ISETP.NE.AND P1, PT, R151, 0x1, PT ;  /* 0x000000019700780c */ /* 0x000fe40003f25270 */
[----:B------:R-:W-:-:S13]  /*af40*/  ISETP.NE.AND P2, PT, R150, 0x1, PT ;  /* 0x000000019600780c */ /* 0x000fda0003f45270 */
[----:B------:R-:W-:Y:S05]  /*af50*/  @P1 BRA P2, `(.L_x_331) ;  /* 0x0000000400cc1947 */ /* 0x000fea0001000000 */
[C---:B------:R-:W-:Y:S01]  /*af60*/  ISETP.NE.AND P1, PT, R151.reuse, RZ, PT ;  /* 0x000000ff9700720c */ /* 0x040fe20003f25270 */
[----:B------:R-:W-:Y:S01]  /*af70*/  BSSY.RECONVERGENT B7, `(.L_x_332) ;  /* 0x0000024000077945 */ /* 0x000fe20003800200 */
[----:B------:R-:W-:Y:S02]  /*af80*/  ISETP.EQ.AND P0, PT, R151, 0x1, !P0 ;  /* 0x000000019700780c */ /* 0x000fe40004702270 */
[----:B------:R-:W-:Y:S02]  /*af90*/  CS2R R118, SRZ ;  /* 0x0000000000767805 */ /* 0x000fe4000001ff00 */
[----:B------:R-:W-:Y:S01]  /*afa0*/  ISETP.EQ.AND P1, PT, R150, 0x1, !P1 ;  /* 0x000000019600780c */ /* 0x000fe20004f22270 */
[----:B------:R-:W-:Y:S02]  /*afb0*/  IMAD.MOV.U32 R110, RZ, RZ, 0x0 ;  /* 0x00000000ff6e7424 */ /* 0x000fe400078e00ff */
[----:B------:R-:W-:Y:S01]  /*afc0*/  IMAD.MOV.U32 R111, RZ, RZ, -0x3f56d000 ;  /* 0xc0a93000ff6f7424 */ /* 0x000fe200078e00ff */
[----:B------:R-:W-:-:S13]  /*afd0*/  PLOP3.LUT P0, PT, P0, P1, PT, 0xf8, 0x8f ;  /* 0x00000000008f781c */ /* 0x000fda0000703f70 */
[----:B------:R-:W-:Y:S05]  /*afe0*/  @!P0 BRA `(.L_x_333) ;  /* 0x0000000000708947 */ /* 0x000fea0003800000 */
[C---:B------:R-:W-:Y:S01]  /*aff0*/  IMAD.IADD R110, R1.reuse, 0x1, R138 ;  /* 0x00000001016e7824 */ /* 0x040fe200078e028a */
[----:B------:R-:W1:Y:S01]  /*b000*/  LDC.64 R122, c[0x0][0x3d0] ;  /* 0x0000f400ff7a7b82 */ /* 0x000e620000000a00 */
[----:B------:R-:W-:-:S04]  /*b010*/  IMAD.IADD R111, R1, 0x1, R139 ;  /* 0x00000001016f7824 */ /* 0x000fc800078e028b */
[----:B------:R-:W2:Y:S04]  /*b020*/  LDL.U8 R110, [R110+0x27d8] ;  /* 0x0027d8006e6e7983 */ /* 0x000ea80000100000 */
[----:B------:R-:W3:Y:S01]  /*b030*/  LDL.U8 R111, [R111+0x27f3] ;  /* 0x0027f3006f6f7983 */ /* 0x000ee20000100000 */
[C---:B------:R-:W-:Y:S01]  /*b040*/  R2UR UR6, R6.reuse ;  /* 0x00000000060672ca */ /* 0x040fe200000e0000 */
[----:B------:R-:W-:Y:S01]  /*b050*/  UMOV UR4, 0x5197d ;  /* 0x0005197d00047882 */ /* 0x000fe20000000000 */
[C---:B------:R-:W-:Y:S02]  /*b060*/  R2UR UR7, R7.reuse ;  /* 0x00000000070772ca */ /* 0x040fe400000e0000 */
[----:B------:R-:W-:Y:S02]  /*b070*/  R2UR UR8, R6 ;  /* 0x00000000060872ca */ /* 0x000fe400000e0000 */
[----:B------:R-:W-:-:S02]  /*b080*/  R2UR UR9, R7 ;  /* 0x00000000070972ca */ /* 0x000fc400000e0000 */
[C---:B------:R-:W-:Y:S02]  /*b090*/  R2UR UR10, R6.reuse ;  /* 0x00000000060a72ca */ /* 0x040fe400000e0000 */
[C---:B------:R-:W-:Y:S02]  /*b0a0*/  R2UR UR11, R7.reuse ;  /* 0x00000000070b72ca */ /* 0x040fe400000e0000 */
[----:B------:R-:W-:Y:S02]  /*b0b0*/  R2UR UR12, R6 ;  /* 0x00000000060c72ca */ /* 0x000fe400000e0000 */
[----:B------:R-:W-:Y:S02]  /*b0c0*/  R2UR UR13, R7 ;  /* 0x00000000070d72ca */ /* 0x000fe400000e0000 */
[----:B------:R-:W-:Y:S02]  /*b0d0*/  IADD3 R120, PT, PT, R150, R143, R120 ;  /* 0x0000008f96787210 */ /* 0x000fe40007ffe078 */
[----:B--2---:R-:W-:-:S02]  /*b0e0*/  PRMT R110, R110, 0x3340, R146 ;  /* 0x000033406e6e7816 */ /* 0x004fc40000000092 */
[----:B---3--:R-:W-:-:S04]  /*b0f0*/  PRMT R111, R111, 0x3340, RZ ;  /* 0x000033406f6f7816 */ /* 0x008fc800000000ff */
[----:B------:R-:W-:Y:S02]  /*b100*/  PRMT R110, R110, 0x5410, R111 ;  /* 0x000054106e6e7816 */ /* 0x000fe4000000006f */
[----:B------:R-:W-:-:S05]  /*b110*/  PRMT R111, R147, 0x8880, RZ ;  /* 0x00008880936f7816 */ /* 0x000fca00000000ff */
[----:B------:R-:W-:Y:S02]  /*b120*/  IDP.4A.S8.U8 R118, R110, UR4, R111 ;  /* 0x000000046e767c26 */ /* 0x000fe4000800026f */
[----:B-1----:R-:W-:-:S04]  /*b130*/  IMAD.WIDE.U32 R110, R120, 0x8, R122 ;  /* 0x00000008786e7825 */ /* 0x002fc800078e007a */
[----:B------:R-:W-:Y:S02]  /*b140*/  IMAD.WIDE R122, R118, 0x8, R122 ;  /* 0x00000008767a7825 */ /* 0x000fe400078e027a */
[----:B------:R-:W2:Y:S04]  /*b150*/  LDG.E.64 R118, desc[UR6][R110.64+0x6268] ;  /* 0x006268066e767981 */ /* 0x000ea8000c1e1b00 */
[----:B------:R-:W2:Y:S04]  /*b160*/  LDG.E.64 R120, desc[UR8][R122.64+0x1388] ;  /* 0x001388087a787981 */ /* 0x000ea8000c1e1b00 */
[----:B------:R-:W3:Y:S04]  /*b170*/  LDG.E.64 R110, desc[UR10][R110.64+0x5f98] ;  /* 0x005f980a6e6e7981 */ /* 0x000ee8000c1e1b00 */
[----:B------:R-:W3:Y:S01]  /*b180*/  LDG.E.64 R122, desc[UR12][R122.64] ;  /* 0x0000000c7a7a7981 */ /* 0x000ee2000c1e1b00 */
[----:B--2---:R-:W-:-:S02]  /*b190*/  DADD R118, R118, R120 ;  /* 0x0000000076767229 */ /* 0x004fc40000000078 */
[----:B---3--:R-:W-:-:S11]  /*b1a0*/  DADD R110, R110, R122 ;  /* 0x000000006e6e7229 */ /* 0x008fd6000000007a */
.L_x_333:
[----:B------:R-:W-:Y:S05]  /*b1b0*/  BSYNC.RECONVERGENT B7 ;  /* 0x0000000000077941 */ /* 0x000fea0003800200 */
.L_x_332:
[----:B------:R-:W-:-:S06]  /*b1c0*/  IMAD R120, R3, 0x8, R132 ;  /* 0x0000000803787824 */ /* 0x000fcc00078e0284 */
[----:B------:R-:W2:Y:S01]  /*b1d0*/  LDL.64 R120, [R120] ;  /* 0x0000000078787983 */ /* 0x000ea20000100a00 */
[----:B------:R-:W-:Y:S01]  /*b1e0*/  DADD R122, R104, R118 ;  /* 0x00000000687a7229 */ /* 0x000fe20000000076 */
[----:B------:R-:W-:Y:S01]  /*b1f0*/  UMOV UR4, 0xcccccccd ;  /* 0xcccccccd00047882 */ /* 0x000fe20000000000 */
[----:B------:R-:W-:Y:S01]  /*b200*/  UMOV UR5, 0x4016cccc ;  /* 0x4016cccc00057882 */ /* 0x000fe20000000000 */
[----:B------:R-:W-:Y:S05]  /*b210*/  BMOV.32.CLEAR RZ, B11 ;  /* 0x000000000bff7355 */ /* 0x000fea0000100000 */
[----:B------:R-:W-:Y:S01]  /*b220*/  DSETP.GT.AND P0, PT, |R122|, R4, PT ;  /* 0x000000047a00722a */ /* 0x000fe20003f04200 */
[----:B------:R-:W-:Y:S01]  /*b230*/  BSSY.RECONVERGENT B11, `(.L_x_334) ;  /* 0x00000200000b7945 */ /* 0x000fe20003800200 */
[----:B------:R-:W-:Y:S01]  /*b240*/  IMAD.MOV.U32 R4, RZ, RZ, 0x1 ;  /* 0x00000001ff047424 */ /* 0x000fe200078e00ff */
[----:B--2---:R-:W-:-:S10]  /*b250*/  DADD R110, R120, R110 ;  /* 0x00000000786e7229 */ /* 0x004fd4000000006e */
[----:B------:R-:W-:Y:S02]  /*b260*/  FSEL R104, R110, RZ, !P0 ;  /* 0x000000ff6e687208 */ /* 0x000fe40004000000 */
[----:B------:R-:W-:-:S06]  /*b270*/  FSEL R105, R111, -1.875, !P0 ;  /* 0xbff000006f697808 */ /* 0x000fcc0004000000 */
[----:B------:R-:W-:Y:S01]  /*b280*/  DADD R118, R104, -UR4 ;  /* 0x8000000468767e29 */ /* 0x000fe20008000000 */
[----:B------:R-:W-:Y:S01]  /*b290*/  UMOV UR4, 0x3a29c77a ;  /* 0x3a29c77a00047882 */ /* 0x000fe20000000000 */
[----:B------:R-:W-:-:S06]  /*b2a0*/  UMOV UR5, 0x3fffcb92 ;  /* 0x3fffcb9200057882 */ /* 0x000fcc0000000000 */
[----:B------:R-:W-:-:S06]  /*b2b0*/  DFMA R118, R126, UR4, R118 ;  /* 0x000000047e767c2b */ /* 0x000fcc0008000076 */
[----:B------:R-:W1:Y:S02]  /*b2c0*/  MUFU.RCP64H R5, R119 ;  /* 0x0000007700057308 */ /* 0x000e640000001800 */
[----:B-1----:R-:W-:-:S08]  /*b2d0*/  DFMA R110, -R118, R4, 1 ;  /* 0x3ff00000766e742b */ /* 0x002fd00000000104 */
[----:B------:R-:W-:-:S08]  /*b2e0*/  DFMA R110, R110, R110, R110 ;  /* 0x0000006e6e6e722b */ /* 0x000fd0000000006e */
[----:B------:R-:W-:Y:S01]  /*b2f0*/  DFMA R4, R4, R110, R4 ;  /* 0x0000006e0404722b */ /* 0x000fe20000000004 */
[----:B------:R-:W-:Y:S02]  /*b300*/  FSEL R110, R122, RZ, !P0 ;  /* 0x000000ff7a6e7208 */ /* 0x000fe40004000000 */
[----:B------:R-:W-:-:S05]  /*b310*/  FSEL R111, R123, +QNAN , !P0 ;  /* 0x7ff000007b6f7808 */ /* 0x000fca0004000000 */
        /* <DEDUP_REMOVED lines=10> */
[----:B------:R-:W-:Y:S01]  /*b3c0*/  IMAD.MOV.U32 R125, RZ, RZ, R121 ;  /* 0x000000ffff7d7224 */ /* 0x000fe200078e0079 */
[----:B------:R-:W-:Y:S01]  /*b3d0*/  MOV R3, 0xb410 ;  /* 0x0000b41000037802 */ /* 0x000fe20000000f00 */
[----:B------:R-:W-:Y:S02]  /*b3e0*/  IMAD.MOV.U32 R124, RZ, RZ, R120 ;  /* 0x000000ffff7c7224 */ /* 0x000fe400078e0078 */
[----:B------:R-:W-:-:S07]  /*b3f0*/  IMAD.MOV.U32 R121, RZ, RZ, R119 ;  /* 0x000000ffff797224 */ /* 0x000fce00078e0077 */
[----:B0---4-:R-:W-:Y:S05]  /*b400*/  CALL.REL.NOINC `($__internal_0_$__cuda_sm20_div_rn_f64_full) ;  /* 0x00002834003c7944 */ /* 0x011fea0003c00000 */
[----:B------:R-:W-:Y:S02]  /*b410*/  IMAD.MOV.U32 R4, RZ, RZ, R136 ;  /* 0x000000ffff047224 */ /* 0x000fe400078e0088 */
[----:B------:R-:W-:-:S07]  /*b420*/  IMAD.MOV.U32 R5, RZ, RZ, R137 ;  /* 0x000000ffff057224 */ /* 0x000fce00078e0089 */
.L_x_335:
[----:B------:R-:W-:Y:S05]  /*b430*/  BSYNC.RECONVERGENT B11 ;  /* 0x00000000000b7941 */ /* 0x000fea0003800200 */
.L_x_334:
[----:B------:R-:W-:Y:S01]  /*b440*/  UMOV UR4, 0xcccccccd ;  /* 0xcccccccd00047882 */ /* 0x000fe20000000000 */
[----:B------:R-:W-:Y:S01]  /*b450*/  UMOV UR5, 0x4016cccc ;  /* 0x4016cccc00057882 */ /* 0x000fe20000000000 */
[----:B------:R-:W-:Y:S01]  /*b460*/  IMAD.MOV.U32 R120, RZ, RZ, 0x1 ;  /* 0x00000001ff787424 */ /* 0x000fe200078e00ff */
[----:B------:R-:W-:Y:S01]  /*b470*/  DADD R118, R108, -UR4 ;  /* 0x800000046c767e29 */ /* 0x000fe20008000000 */
[----:B------:R-:W-:Y:S01]  /*b480*/  UMOV UR4, 0x3a29c77a ;  /* 0x3a29c77a00047882 */ /* 0x000fe20000000000 */
[----:B------:R-:W-:Y:S01]  /*b490*/  UMOV UR5, 0x3fffcb92 ;  /* 0x3fffcb9200057882 */ /* 0x000fe20000000000 */
[----:B------:R-:W-:Y:S05]  /*b4a0*/  BMOV.32.CLEAR RZ, B11 ;  /* 0x000000000bff7355 */ /* 0x000fea0000100000 */
[----:B------:R-:W-:Y:S01]  /*b4b0*/  DFMA R118, R126, UR4, R118 ;  /* 0x000000047e767c2b */ /* 0x000fe20008000076 */
[----:B------:R-:W-:Y:S05]  /*b4c0*/  BSSY.RECONVERGENT B11, `(.L_x_336) ;  /* 0x00000160000b7945 */ /* 0x000fea0003800200 */
[----:B------:R-:W1:Y:S02]  /*b4d0*/  MUFU.RCP64H R121, R119 ;  /* 0x0000007700797308 */ /* 0x000e640000001800 */
[----:B-1----:R-:W-:-:S08]  /*b4e0*/  DFMA R122, -R118, R120, 1 ;  /* 0x3ff00000767a742b */ /* 0x002fd00000000178 */
        /* <DEDUP_REMOVED lines=19> */
.L_x_337:
[----:B------:R-:W-:Y:S05]  /*b620*/  BSYNC.RECONVERGENT B11 ;  /* 0x00000000000b7941 */ /* 0x000fea0003800200 */
.L_x_336:
[----:B------:R-:W-:-:S06]  /*b630*/  DSETP.GT.AND P0, PT, R4, R122, PT ;  /* 0x0000007a0400722a */ /* 0x000fcc0003f04000 */
[----:B------:R-:W-:Y:S02]  /*b640*/  FSEL R118, R104, RZ, P0 ;  /* 0x000000ff68767208 */ /* 0x000fe40000000000 */
[----:B------:R-:W-:Y:S02]  /*b650*/  FSEL R119, R105, -1.875, P0 ;  /* 0xbff0000069777808 */ /* 0x000fe40000000000 */
[----:B------:R-:W-:Y:S02]  /*b660*/  FSEL R120, R110, RZ, P0 ;  /* 0x000000ff6e787208 */ /* 0x000fe40000000000 */
[----:B------:R-:W-:Y:S01]  /*b670*/  FSEL R121, R111, +QNAN , P0 ;  /* 0x7ff000006f797808 */ /* 0x000fe20000000000 */
[----:B------:R-:W-:Y:S06]  /*b680*/  BRA `(.L_x_338) ;  /* 0x0000001400c07947 */ /* 0x000fec0003800000 */
.L_x_331:
[C---:B------:R-:W-:Y:S01]  /*b690*/  IMAD.IADD R110, R1.reuse, 0x1, R139 ;  /* 0x00000001016e7824 */ /* 0x040fe200078e028b */
[----:B------:R-:W1:Y:S01]  /*b6a0*/  LDCU.64 UR4, c[0x0][0x3d0] ;  /* 0x00007a00ff0477ac */ /* 0x000e620008000a00 */
[----:B------:R-:W-:Y:S01]  /*b6b0*/  IMAD.IADD R122, R1, 0x1, R138 ;  /* 0x00000001017a7824 */ /* 0x000fe200078e028a */
[----:B------:R-:W-:Y:S01]  /*b6c0*/  IADD3 R150, PT, PT, R150, R143, R120 ;  /* 0x0000008f96967210 */ /* 0x000fe20007ffe078 */
[----:B------:R-:W2:Y:S02]  /*b6d0*/  LDC.64 R118, c[0x0][0x3d0] ;  /* 0x0000f400ff767b82 */ /* 0x000ea40000000a00 */
[----:B------:R-:W3:Y:S04]  /*b6e0*/  LDL.S8 R110, [R110+0x27f3] ;  /* 0x0027f3006e6e7983 */ /* 0x000ee80000100200 */
[----:B------:R-:W5:Y:S01]  /*b6f0*/  LDL.S8 R122, [R122+0x27d8] ;  /* 0x0027d8007a7a7983 */ /* 0x000f620000100200 */
[----:B------:R-:W-:-:S02]  /*b700*/  PRMT R120, R147, 0x8880, RZ ;  /* 0x0000888093787816 */ /* 0x000fc400000000ff */
[----:B------:R-:W-:Y:S02]  /*b710*/  PRMT R111, R146, 0x8880, RZ ;  /* 0x00008880926f7816 */ /* 0x000fe400000000ff */
[--C-:B------:R-:W-:Y:S02]  /*b720*/  SHF.R.S32.HI R121, RZ, 0x1f, R120.reuse ;  /* 0x0000001fff797819 */ /* 0x100fe40000011478 */
[C---:B------:R-:W-:Y:S02]  /*b730*/  R2UR UR6, R6.reuse ;  /* 0x00000000060672ca */ /* 0x040fe400000e0000 */
[----:B------:R-:W-:Y:S01]  /*b740*/  R2UR UR7, R7 ;  /* 0x00000000070772ca */ /* 0x000fe200000e0000 */
[----:B------:R-:W-:Y:S01]  /*b750*/  IMAD.WIDE R120, R111, 0x5, R120 ;  /* 0x000000056f787825 */ /* 0x000fe200078e0278 */
[----:B------:R-:W-:Y:S02]  /*b760*/  R2UR UR8, R6 ;  /* 0x00000000060872ca */ /* 0x000fe400000e0000 */
[----:B------:R-:W-:-:S02]  /*b770*/  R2UR UR9, R7 ;  /* 0x00000000070972ca */ /* 0x000fc400000e0000 */
[----:B-1----:R-:W-:Y:S02]  /*b780*/  LEA R134, P0, R120, UR4, 0x3 ;  /* 0x0000000478867c11 */ /* 0x002fe4000f8018ff */
[----:B------:R-:W-:Y:S01]  /*b790*/  R2UR UR10, R6 ;  /* 0x00000000060a72ca */ /* 0x000fe200000e0000 */
[----:B--2---:R-:W-:Y:S01]  /*b7a0*/  IMAD.WIDE R118, R150, 0x8, R118 ;  /* 0x0000000896767825 */ /* 0x004fe200078e0276 */
[----:B------:R-:W-:Y:S02]  /*b7b0*/  LEA.HI.X R135, R120, UR5, R121, 0x3, P0 ;  /* 0x0000000578877c11 */ /* 0x000fe400080f1c79 */
[C---:B------:R-:W-:Y:S02]  /*b7c0*/  R2UR UR11, R7.reuse ;  /* 0x00000000070b72ca */ /* 0x040fe400000e0000 */
[----:B------:R-:W-:Y:S02]  /*b7d0*/  R2UR UR12, R6 ;  /* 0x00000000060c72ca */ /* 0x000fe400000e0000 */
[----:B------:R-:W-:-:S02]  /*b7e0*/  R2UR UR13, R7 ;  /* 0x00000000070d72ca */ /* 0x000fc400000e0000 */
[----:B------:R-:W-:Y:S02]  /*b7f0*/  R2UR UR14, R6 ;  /* 0x00000000060e72ca */ /* 0x000fe400000e0000 */
[----:B------:R-:W-:Y:S01]  /*b800*/  R2UR UR15, R7 ;  /* 0x00000000070f72ca */ /* 0x000fe200000e0000 */
[----:B------:R-:W-:-:S06]  /*b810*/  IMAD R136, R3, 0x8, R132 ;  /* 0x0000000803887824 */ /* 0x000fcc00078e0284 */
[----:B------:R-:W2:Y:S01]  /*b820*/  LDL.64 R136, [R136] ;  /* 0x0000000088887983 */ /* 0x000ea20000100a00 */
[----:B---3--:R-:W-:-:S03]  /*b830*/  SHF.R.S32.HI R111, RZ, 0x1f, R110 ;  /* 0x0000001fff6f7819 */ /* 0x008fc6000001146e */
[----:B-----5:R-:W-:-:S03]  /*b840*/  IMAD.WIDE R110, R122, 0x5, R110 ;  /* 0x000000057a6e7825 */ /* 0x020fc600078e026e */
[----:B------:R-:W-:Y:S02]  /*b850*/  LEA R122, P0, R110, UR4, 0x3 ;  /* 0x000000046e7a7c11 */ /* 0x000fe4000f8018ff */
[----:B------:R-:W-:Y:S02]  /*b860*/  R2UR UR4, R6 ;  /* 0x00000000060472ca */ /* 0x000fe400000e0000 */
[----:B------:R-:W-:Y:S02]  /*b870*/  LEA.HI.X R123, R110, UR5, R111, 0x3, P0 ;  /* 0x000000056e7b7c11 */ /* 0x000fe400080f1c6f */
[----:B------:R-:W-:Y:S01]  /*b880*/  R2UR UR5, R7 ;  /* 0x00000000070572ca */ /* 0x000fe200000e0000 */
[----:B------:R-:W3:Y:S04]  /*b890*/  LDG.E.64 R110, desc[UR6][R118.64+0x6268] ;  /* 0x00626806766e7981 */ /* 0x000ee8000c1e1b00 */
[----:B------:R-:W3:Y:S04]  /*b8a0*/  LDG.E.64 R120, desc[UR8][R122.64+0xb248] ;  /* 0x00b248087a787981 */ /* 0x000ee8000c1e1b00 */
[----:B------:R-:W5:Y:S04]  /*b8b0*/  LDG.E.64 R118, desc[UR10][R118.64+0x5f98] ;  /* 0x005f980a76767981 */ /* 0x000f68000c1e1b00 */
[----:B------:R-:W5:Y:S04]  /*b8c0*/  LDG.E.64 R122, desc[UR12][R122.64+0xb180] ;  /* 0x00b1800c7a7a7981 */ /* 0x000f68000c1e1b00 */
[----:B------:R-:W4:Y:S04]  /*b8d0*/  LDG.E.64 R124, desc[UR4][R134.64+0xb248] ;  /* 0x00b24804867c7981 */ /* 0x000f28000c1e1b00 */
[----:B------:R-:W2:Y:S01]  /*b8e0*/  LDG.E.64 R134, desc[UR14][R134.64+0xb180] ;  /* 0x00b1800e86867981 */ /* 0x000ea2000c1e1b00 */
[----:B------:R-:W-:Y:S01]  /*b8f0*/  UMOV UR4, 0xcccccccd ;  /* 0xcccccccd00047882 */ /* 0x000fe20000000000 */
[----:B------:R-:W-:Y:S01]  /*b900*/  UMOV UR5, 0x4016cccc ;  /* 0x4016cccc00057882 */ /* 0x000fe20000000000 */
[----:B------:R-:W-:Y:S05]  /*b910*/  BMOV.32.CLEAR RZ, B11 ;  /* 0x000000000bff7355 */ /* 0x000fea0000100000 */
[----:B------:R-:W-:Y:S01]  /*b920*/  BSSY.RECONVERGENT B11, `(.L_x_339) ;  /* 0x00000260000b7945 */ /* 0x000fe20003800200 */
[----:B---3--:R-:W-:-:S02]  /*b930*/  DADD R110, R110, R120 ;  /* 0x000000006e6e7229 */ /* 0x008fc40000000078 */
[----:B-----5:R-:W-:-:S06]  /*b940*/  DADD R118, R118, R122 ;  /* 0x0000000076767229 */ /* 0x020fcc000000007a */
[----:B----4-:R-:W-:Y:S02]  /*b950*/  DADD R110, R110, R124 ;  /* 0x000000006e6e7229 */ /* 0x010fe4000000007c */
[----:B--2---:R-:W-:-:S06]  /*b960*/  DADD R118, R118, R134 ;  /* 0x0000000076767229 */ /* 0x004fcc0000000086 */
[----:B------:R-:W-:Y:S02]  /*b970*/  DADD R110, R104, R110 ;  /* 0x00000000686e7229 */ /* 0x000fe4000000006e */
[----:B------:R-:W-:-:S06]  /*b980*/  DADD R118, R118, R136 ;  /* 0x0000000076767229 */ /* 0x000fcc0000000088 */
[----:B------:R-:W-:-:S06]  /*b990*/  DSETP.GT.AND P0, PT, |R110|, R4, PT ;  /* 0x000000046e00722a */ /* 0x000fcc0003f04200 */
[----:B------:R-:W-:Y:S02]  /*b9a0*/  FSEL R104, R118, RZ, !P0 ;  /* 0x000000ff76687208 */ /* 0x000fe40004000000 */
[----:B------:R-:W-:-:S06]  /*b9b0*/  FSEL R105, R119, -1.875, !P0 ;  /* 0xbff0000077697808 */ /* 0x000fcc0004000000 */
[----:B------:R-:W-:Y:S01]  /*b9c0*/  DADD R118, R104, -UR4 ;  /* 0x8000000468767e29 */ /* 0x000fe20008000000 */
[----:B------:R-:W-:Y:S01]  /*b9d0*/  UMOV UR4, 0x3a29c77a ;  /* 0x3a29c77a00047882 */ /* 0x000fe20000000000 */
[----:B------:R-:W-:-:S06]  /*b9e0*/  UMOV UR5, 0x3fffcb92 ;  /* 0x3fffcb9200057882 */ /* 0x000fcc0000000000 */
[----:B------:R-:W-:-:S06]  /*b9f0*/  DFMA R118, R126, UR4, R118 ;  /* 0x000000047e767c2b */ /* 0x000fcc0008000076 */
[----:B------:R-:W1:Y:S01]  /*ba00*/  MUFU.RCP64H R5, R119 ;  /* 0x0000007700057308 */ /* 0x000e620000001800 */
[----:B------:R-:W-:-:S06]  /*ba10*/  IMAD.MOV.U32 R4, RZ, RZ, 0x1 ;  /* 0x00000001ff047424 */ /* 0x000fcc00078e00ff */
        /* <DEDUP_REMOVED lines=8> */
[----:B------:R-:W-:-:S08]  /*baa0*/  DMUL R122, R120, R4 ;  /* 0x00000004787a7228 */ /* 0x000fd00000000000 */
[----:B------:R-:W-:-:S08]  /*bab0*/  DFMA R124, -R118, R122, R120 ;  /* 0x0000007a767c722b */ /* 0x000fd00000000178 */
[----:B------:R-:W-:Y:S01]  /*bac0*/  DFMA R4, R4, R124, R122 ;  /* 0x0000007c0404722b */ /* 0x000fe2000000007a */
[----:B------:R-:W-:-:S09]  /*bad0*/  FSETP.GEU.AND P1, PT, |R121|, 6.5827683646048100446e-37, PT ;  /* 0x036000007900780b */ /* 0x000fd20003f2e200 */
[----:B------:R-:W-:-:S05]  /*bae0*/  FFMA R3, RZ, R119, R5 ;  /* 0x00000077ff037223 */ /* 0x000fca0000000005 */
[----:B------:R-:W-:-:S13]  /*baf0*/  FSETP.GT.AND P0, PT, |R3|, 1.469367938527859385e-39, PT ;  /* 0x001000000300780b */ /* 0x000fda0003f04200 */
[----:B------:R-:W-:Y:S05]  /*bb00*/  @P0 BRA P1, `(.L_x_340) ;  /* 0x00000000001c0947 */ /* 0x000fea0000800000 */
[----:B------:R-:W-:Y:S01]  /*bb10*/  IMAD.MOV.U32 R125, RZ, RZ, R121 ;  /* 0x000000ffff7d7224 */ /* 0x000fe200078e0079 */
[----:B------:R-:W-:Y:S01]  /*bb20*/  MOV R3, 0xbb60 ;  /* 0x0000bb6000037802 */ /* 0x000fe20000000f00 */
[----:B------:R-:W-:Y:S02]  /*bb30*/  IMAD.MOV.U32 R124, RZ, RZ, R120 ;  /* 0x000000ffff7c7224 */ /* 0x000fe400078e0078 */
[----:B------:R-:W-:-:S07]  /*bb40*/  IMAD.MOV.U32 R121, RZ, RZ, R119 ;  /* 0x000000ffff797224 */ /* 0x000fce00078e0077 */
[----:B0-----:R-:W-:Y:S05]  /*bb50*/  CALL.REL.NOINC `($__internal_0_$__cuda_sm20_div_rn_f64_full) ;  /* 0x0000282c00687944 */ /* 0x001fea0003c00000 */
[----:B------:R-:W-:Y:S02]  /*bb60*/  IMAD.MOV.U32 R4, RZ, RZ, R136 ;  /* 0x000000ffff047224 */ /* 0x000fe400078e0088 */
[----:B------:R-:W-:-:S07]  /*bb70*/  IMAD.MOV.U32 R5, RZ, RZ, R137 ;  /* 0x000000ffff057224 */ /* 0x000fce00078e0089 */
.L_x_340:
[----:B------:R-:W-:Y:S05]  /*bb80*/  BSYNC.RECONVERGENT B11 ;  /* 0x00000000000b7941 */ /* 0x000fea0003800200 */
.L_x_339:
        /* <DEDUP_REMOVED lines=30> */
.L_x_342:
[----:B------:R-:W-:Y:S05]  /*bd70*/  BSYNC.RECONVERGENT B11 ;  /* 0x00000000000b7941 */ /* 0x000fea0003800200 */
.L_x_341:
[----:B------:R-:W-:-:S06]  /*bd80*/  DSETP.GT.AND P0, PT, R4, R122, PT ;  /* 0x0000007a0400722a */ /* 0x000fcc0003f04000 */
[----:B------:R-:W-:Y:S02]  /*bd90*/  FSEL R118, R104, RZ, P0 ;  /* 0x000000ff68767208 */ /* 0x000fe40000000000 */
[----:B------:R-:W-:Y:S02]  /*bda0*/  FSEL R119, R105, -1.875, P0 ;  /* 0xbff0000069777808 */ /* 0x000fe40000000000 */
[----:B------:R-:W-:Y:S02]  /*bdb0*/  FSEL R120, R110, RZ, P0 ;  /* 0x000000ff6e787208 */ /* 0x000fe40000000000 */
[----:B------:R-:W-:Y:S01]  /*bdc0*/  FSEL R121, R111, +QNAN , P0 ;  /* 0x7ff000006f797808 */ /* 0x000fe20000000000 */
[----:B------:R-:W-:Y:S06]  /*bdd0*/  BRA `(.L_x_338) ;  /* 0x0000000c00ec7947 */ /* 0x000fec0003800000 */
.L_x_330:
[----:B------:R-:W-:-:S04]  /*bde0*/  ISETP.NE.AND P0, PT, R151, 0x1, PT ;  /* 0x000000019700780c */ /* 0x000fc80003f05270 */
[----:B------:R-:W-:-:S13]  /*bdf0*/  ISETP.NE.OR P0, PT, R150, 0x1, P0 ;  /* 0x000000019600780c */ /* 0x000fda0000705670 */
[----:B------:R-:W-:Y:S05]  /*be00*/  @P0 BRA `(.L_x_343) ;  /* 0x0000000400e80947 */ /* 0x000fea0003800000 */
[C---:B------:R-:W-:Y:S01]  /*be10*/  IMAD.IADD R118, R1.reuse, 0x1, R138 ;  /* 0x0000000101767824 */ /* 0x040fe200078e028a */
[----:B------:R-:W2:Y:S01]  /*be20*/  LDL.U8 R119, [R145+0x27f2] ;  /* 0x0027f20091777983 */ /* 0x000ea20000100000 */
[C---:B------:R-:W-:Y:S01]  /*be30*/  IMAD.IADD R110, R1.reuse, 0x1, R139 ;  /* 0x00000001016e7824 */ /* 0x040fe200078e028b */
[----:B------:R-:W1:Y:S02]  /*be40*/  LDC.64 R122, c[0x0][0x3d0] ;  /* 0x0000f400ff7a7b82 */ /* 0x000e640000000a00 */
[----:B------:R-:W3:Y:S01]  /*be50*/  LDL.U8 R120, [R118+0x27d9] ;  /* 0x0027d90076787983 */ /* 0x000ee20000100000 */
[----:B------:R-:W-:-:S03]  /*be60*/  IMAD.IADD R111, R1, 0x1, R142 ;  /* 0x00000001016f7824 */ /* 0x000fc600078e028e */
[----:B------:R-:W5:Y:S04]  /*be70*/  LDL.U8 R121, [R110+0x27f3] ;  /* 0x0027f3006e797983 */ /* 0x000f680000100000 */
[----:B------:R-:W3:Y:S04]  /*be80*/  LDL.U8 R118, [R118+0x27d8] ;  /* 0x0027d80076767983 */ /* 0x000ee80000100000 */
[----:B------:R-:W4:Y:S04]  /*be90*/  LDL.S8 R111, [R111+0x27d7] ;  /* 0x0027d7006f6f7983 */ /* 0x000f280000100200 */
[----:B------:R-:W4:Y:S01]  /*bea0*/  LDL.S8 R110, [R110+0x27f4] ;  /* 0x0027f4006e6e7983 */ /* 0x000f220000100200 */
[----:B------:R-:W-:Y:S01]  /*beb0*/  UMOV UR4, 0x57d19 ;  /* 0x00057d1900047882 */ /* 0x000fe20000000000 */
[----:B------:R-:W-:-:S02]  /*bec0*/  R2UR UR6, R6 ;  /* 0x00000000060672ca */ /* 0x000fc400000e0000 */
[C---:B------:R-:W-:Y:S02]  /*bed0*/  R2UR UR7, R7.reuse ;  /* 0x00000000070772ca */ /* 0x040fe400000e0000 */
[C---:B------:R-:W-:Y:S02]  /*bee0*/  R2UR UR10, R6.reuse ;  /* 0x00000000060a72ca */ /* 0x040fe400000e0000 */
[C---:B------:R-:W-:Y:S02]  /*bef0*/  R2UR UR11, R7.reuse ;  /* 0x00000000070b72ca */ /* 0x040fe400000e0000 */
[----:B------:R-:W-:Y:S02]  /*bf00*/  R2UR UR8, R6 ;  /* 0x00000000060872ca */ /* 0x000fe400000e0000 */
[C---:B------:R-:W-:Y:S02]  /*bf10*/  R2UR UR9, R7.reuse ;  /* 0x00000000070972ca */ /* 0x040fe400000e0000 */
[----:B------:R-:W-:Y:S01]  /*bf20*/  R2UR UR5, R7 ;  /* 0x00000000070572ca */ /* 0x000fe200000e0000 */
[----:B------:R-:W-:-:S06]  /*bf30*/  IMAD R124, R3, 0x8, R132 ;  /* 0x00000008037c7824 */ /* 0x000fcc00078e0284 */
[----:B------:R-:W4:Y:S01]  /*bf40*/  LDL.64 R124, [R124] ;  /* 0x000000007c7c7983 */ /* 0x000f220000100a00 */
[----:B--2---:R-:W-:Y:S02]  /*bf50*/  PRMT R119, R119, 0x3340, R147 ;  /* 0x0000334077777816 */ /* 0x004fe40000000093 */
[----:B-----5:R-:W-:Y:S02]  /*bf60*/  PRMT R121, R121, 0x3340, RZ ;  /* 0x0000334079797816 */ /* 0x020fe400000000ff */
[----:B---3--:R-:W-:Y:S02]  /*bf70*/  PRMT R118, R118, 0x3340, R120 ;  /* 0x0000334076767816 */ /* 0x008fe40000000078 */
[----:B------:R-:W-:-:S04]  /*bf80*/  PRMT R120, R146, 0x3340, RZ ;  /* 0x0000334092787816 */ /* 0x000fc800000000ff */
[----:B------:R-:W-:Y:S02]  /*bf90*/  PRMT R119, R119, 0x5410, R120 ;  /* 0x0000541077777816 */ /* 0x000fe40000000078 */
[----:B------:R-:W-:-:S03]  /*bfa0*/  PRMT R118, R118, 0x5410, R121 ;  /* 0x0000541076767816 */ /* 0x000fc60000000079 */
[----:B----4-:R-:W-:Y:S01]  /*bfb0*/  IDP.4A.S8.U8 R119, R119, UR4, R111 ;  /* 0x0000000477777c26 */ /* 0x010fe2000800026f */
[----:B------:R-:W-:Y:S02]  /*bfc0*/  UMOV UR4, 0x5197d ;  /* 0x0005197d00047882 */ /* 0x000fe40000000000 */
[----:B------:R-:W-:Y:S01]  /*bfd0*/  IDP.4A.S8.U8 R110, R118, UR4, R110 ;  /* 0x00000004766e7c26 */ /* 0x000fe2000800026e */
[----:B------:R-:W-:Y:S01]  /*bfe0*/  R2UR UR4, R6 ;  /* 0x00000000060472ca */ /* 0x000fe200000e0000 */
[----:B-1----:R-:W-:-:S04]  /*bff0*/  IMAD.WIDE R118, R119, 0x8, R122 ;  /* 0x0000000877767825 */ /* 0x002fc800078e027a */
[----:B------:R-:W-:Y:S02]  /*c000*/  IMAD.WIDE R122, R110, 0x8, R122 ;  /* 0x000000086e7a7825 */ /* 0x000fe400078e027a */
[----:B------:R1:W2:Y:S04]  /*c010*/  LDG.E.64 R110, desc[UR6][R118.64+0x2710] ;  /* 0x00271006766e7981 */ /* 0x0002a8000c1e1b00 */
[----:B------:R-:W1:Y:S04]  /*c020*/  LDG.E.64 R120, desc[UR8][R122.64+0x3a98] ;  /* 0x003a98087a787981 */ /* 0x000e68000c1e1b00 */
[----:B------:R-:W1:Y:S04]  /*c030*/  LDG.E.64 R118, desc[UR10][R118.64+0x3a98] ;  /* 0x003a980a76767981 */ /* 0x000e68000c1e1b00 */
[----:B------:R-:W2:Y:S01]  /*c040*/  LDG.E.64 R122, desc[UR4][R122.64+0x2710] ;  /* 0x002710047a7a7981 */ /* 0x000ea2000c1e1b00 */
[----:B------:R-:W-:Y:S01]  /*c050*/  UMOV UR4, 0xcccccccd ;  /* 0xcccccccd00047882 */ /* 0x000fe20000000000 */
[----:B------:R-:W-:Y:S01]  /*c060*/  UMOV UR5, 0x4016cccc ;  /* 0x4016cccc00057882 */ /* 0x000fe20000000000 */
[----:B------:R-:W-:Y:S05]  /*c070*/  BMOV.32.CLEAR RZ, B11 ;  /* 0x000000000bff7355 */ /* 0x000fea0000100000 */
[----:B------:R-:W-:Y:S01]  /*c080*/  BSSY.RECONVERGENT B11, `(.L_x_344) ;  /* 0x00000240000b7945 */ /* 0x000fe20003800200 */
[----:B-1----:R-:W-:-:S02]  /*c090*/  DADD R118, R120, R118 ;  /* 0x0000000078767229 */ /* 0x002fc40000000076 */
        /* <DEDUP_REMOVED lines=32> */
[----:B------:R-:W-:Y:S01]  /*c2a0*/  IMAD.MOV.U32 R4, RZ, RZ, R136 ;  /* 0x000000ffff047224 */ /* 0x000fe200078e0088 */
[----:B------:R-:W-:-:S07]  /*c2b0*/  MOV R5, R137 ;  /* 0x0000008900057202 */ /* 0x000fce0000000f00 */
.L_x_345:
[----:B------:R-:W-:Y:S05]  /*c2c0*/  BSYNC.RECONVERGENT B11 ;  /* 0x00000000000b7941 */ /* 0x000fea0003800200 */
.L_x_344:
        /* <DEDUP_REMOVED lines=30> */
.L_x_347:
[----:B------:R-:W-:Y:S05]  /*c4b0*/  BSYNC.RECONVERGENT B11 ;  /* 0x00000000000b7941 */ /* 0x000fea0003800200 */
.L_x_346:
[----:B------:R-:W-:Y:S01]  /*c4c0*/  DADD R118, -R122, R4 ;  /* 0x000000007a767229 */ /* 0x000fe20000000104 */
[----:B------:R-:W-:Y:S01]  /*c4d0*/  UMOV UR4, 0xa0b5ed8d ;  /* 0xa0b5ed8d00047882 */ /* 0x000fe20000000000 */
[----:B------:R-:W-:Y:S01]  /*c4e0*/  UMOV UR5, 0x3eb0c6f7 ;  /* 0x3eb0c6f700057882 */ /* 0x000fe20000000000 */
[----:B------:R-:W-:Y:S02]  /*c4f0*/  IMAD.MOV.U32 R120, RZ, RZ, 0x0 ;  /* 0x00000000ff787424 */ /* 0x000fe400078e00ff */
[----:B------:R-:W-:-:S03]  /*c500*/  IMAD.MOV.U32 R121, RZ, RZ, 0x7ff00000 ;  /* 0x7ff00000ff797424 */ /* 0x000fc600078e00ff */
[----:B------:R-:W-:Y:S01]  /*c510*/  DSETP.GE.AND P0, PT, R118, UR4, PT ;  /* 0x0000000476007e2a */ /* 0x000fe2000bf06000 */
[----:B------:R-:W-:Y:S02]  /*c520*/  IMAD.MOV.U32 R118, RZ, RZ, 0x0 ;  /* 0x00000000ff767424 */ /* 0x000fe400078e00ff */
[----:B------:R-:W-:-:S11]  /*c530*/  IMAD.MOV.U32 R119, RZ, RZ, -0x40100000 ;  /* 0xbff00000ff777424 */ /* 0x000fd600078e00ff */
[----:B------:R-:W-:Y:S05]  /*c540*/  @!P0 BRA `(.L_x_338) ;  /* 0x0000000800108947 */ /* 0x000fea0003800000 */
[----:B------:R-:W-:-:S06]  /*c550*/  DSETP.GT.AND P0, PT, R4, R122, PT ;  /* 0x0000007a0400722a */ /* 0x000fcc0003f04000 */
[----:B------:R-:W-:Y:S02]  /*c560*/  FSEL R118, R104, RZ, P0 ;  /* 0x000000ff68767208 */ /* 0x000fe40000000000 */
[----:B------:R-:W-:Y:S02]  /*c570*/  FSEL R119, R105, -1.875, P0 ;  /* 0xbff0000069777808 */ /* 0x000fe40000000000 */
[----:B------:R-:W-:Y:S02]  /*c580*/  FSEL R120, R110, RZ, P0 ;  /* 0x000000ff6e787208 */ /* 0x000fe40000000000 */
[----:B------:R-:W-:Y:S01]  /*c590*/  FSEL R121, R111, +QNAN , P0 ;  /* 0x7ff000006f797808 */ /* 0x000fe20000000000 */
[----:B------:R-:W-:Y:S06]  /*c5a0*/  BRA `(.L_x_338) ;  /* 0x0000000400f87947 */ /* 0x000fec0003800000 */
.L_x_343:
[C---:B------:R-:W-:Y:S01]  /*c5b0*/  IMAD.IADD R119, R1.reuse, 0x1, R138 ;  /* 0x0000000101777824 */ /* 0x040fe200078e028a */
[----:B------:R-:W2:Y:S01]  /*c5c0*/  LDL.U8 R110, [R145+0x27f2] ;  /* 0x0027f200916e7983 */ /* 0x000ea20000100000 */
[C---:B------:R-:W-:Y:S01]  /*c5d0*/  IMAD.IADD R122, R1.reuse, 0x1, R139 ;  /* 0x00000001017a7824 */ /* 0x040fe200078e028b */
[----:B------:R-:W1:Y:S02]  /*c5e0*/  LDC.64 R134, c[0x0][0x3d0] ;  /* 0x0000f400ff867b82 */ /* 0x000e640000000a00 */
[----:B------:R-:W3:Y:S04]  /*c5f0*/  LDL.U8 R111, [R119+0x27d9] ;  /* 0x0027d900776f7983 */ /* 0x000ee80000100000 */
[----:B------:R-:W5:Y:S04]  /*c600*/  LDL.U8 R118, [R122+0x27f3] ;  /* 0x0027f3007a767983 */ /* 0x000f680000100000 */
[----:B------:R-:W3:Y:S04]  /*c610*/  LDL.U8 R119, [R119+0x27d8] ;  /* 0x0027d80077777983 */ /* 0x000ee80000100000 */
[----:B------:R-:W4:Y:S01]  /*c620*/  LDL.S8 R122, [R122+0x27f4] ;  /* 0x0027f4007a7a7983 */ /* 0x000f220000100200 */
[----:B------:R-:W-:-:S06]  /*c630*/  IMAD.IADD R124, R1, 0x1, R142 ;  /* 0x00000001017c7824 */ /* 0x000fcc00078e028e */
[----:B------:R-:W2:Y:S01]  /*c640*/  LDL.S8 R124, [R124+0x27d7] ;  /* 0x0027d7007c7c7983 */ /* 0x000ea20000100200 */
[----:B------:R-:W-:Y:S01]  /*c650*/  UMOV UR4, 0x5197d ;  /* 0x0005197d00047882 */ /* 0x000fe20000000000 */
[C---:B------:R-:W-:Y:S02]  /*c660*/  R2UR UR5, R7.reuse ;  /* 0x00000000070572ca */ /* 0x040fe400000e0000 */
[C---:B------:R-:W-:Y:S02]  /*c670*/  R2UR UR6, R6.reuse ;  /* 0x00000000060672ca */ /* 0x040fe400000e0000 */
[C---:B------:R-:W-:Y:S02]  /*c680*/  R2UR UR7, R7.reuse ;  /* 0x00000000070772ca */ /* 0x040fe400000e0000 */
[----:B------:R-:W-:Y:S02]  /*c690*/  R2UR UR8, R6 ;  /* 0x00000000060872ca */ /* 0x000fe400000e0000 */
[----:B------:R-:W-:-:S02]  /*c6a0*/  R2UR UR9, R7 ;  /* 0x00000000070972ca */ /* 0x000fc400000e0000 */
[----:B------:R-:W-:Y:S02]  /*c6b0*/  R2UR UR10, R6 ;  /* 0x00000000060a72ca */ /* 0x000fe400000e0000 */
[----:B------:R-:W-:Y:S02]  /*c6c0*/  R2UR UR11, R7 ;  /* 0x00000000070b72ca */ /* 0x000fe400000e0000 */
[----:B------:R-:W-:Y:S01]  /*c6d0*/  PRMT R125, R146, 0x3340, RZ ;  /* 0x00003340927d7816 */ /* 0x000fe200000000ff */
[----:B------:R-:W-:-:S06]  /*c6e0*/  IMAD R136, R3, 0x8, R132 ;  /* 0x0000000803887824 */ /* 0x000fcc00078e0284 */
[----:B------:R-:W2:Y:S01]  /*c6f0*/  LDL.64 R136, [R136] ;  /* 0x0000000088887983 */ /* 0x000ea20000100a00 */
[----:B-----5:R-:W-:Y:S02]  /*c700*/  PRMT R118, R118, 0x3340, RZ ;  /* 0x0000334076767816 */ /* 0x020fe400000000ff */
[----:B---3--:R-:W-:-:S04]  /*c710*/  PRMT R111, R119, 0x3340, R111 ;  /* 0x00003340776f7816 */ /* 0x008fc8000000006f */
[----:B------:R-:W-:-:S05]  /*c720*/  PRMT R111, R111, 0x5410, R118 ;  /* 0x000054106f6f7816 */ /* 0x000fca0000000076 */
[----:B----4-:R-:W-:Y:S01]  /*c730*/  IDP.4A.S8.U8 R122, R111, UR4, R122 ;  /* 0x000000046f7a7c26 */ /* 0x010fe2000800027a */
[----:B------:R-:W-:Y:S01]  /*c740*/  R2UR UR4, R6 ;  /* 0x00000000060472ca */ /* 0x000fe200000e0000 */
[----:B------:R-:W-:Y:S01]  /*c750*/  IMAD.IADD R118, R150, 0x1, R151 ;  /* 0x0000000196767824 */ /* 0x000fe200078e0297 */
[----:B--2---:R-:W-:Y:S01]  /*c760*/  PRMT R110, R110, 0x3340, R147 ;  /* 0x000033406e6e7816 */ /* 0x004fe20000000093 */
[----:B-1----:R-:W-:-:S04]  /*c770*/  IMAD.WIDE R122, R122, 0x8, R134 ;  /* 0x000000087a7a7825 */ /* 0x002fc800078e0286 */
[----:B------:R-:W-:Y:S01]  /*c780*/  IMAD.WIDE R118, R118, 0x8, R134 ;  /* 0x0000000876767825 */ /* 0x000fe200078e0286 */
[----:B------:R-:W-:Y:S01]  /*c790*/  PRMT R125, R110, 0x5410, R125 ;  /* 0x000054106e7d7816 */ /* 0x000fe2000000007d */
[----:B------:R-:W2:Y:S04]  /*c7a0*/  LDG.E.64 R120, desc[UR6][R122.64+0x76e8] ;  /* 0x0076e8067a787981 */ /* 0x000ea8000c1e1b00 */
[----:B------:R-:W2:Y:S01]  /*c7b0*/  LDG.E.64 R110, desc[UR4][R118.64+0x6178] ;  /* 0x00617804766e7981 */ /* 0x000ea2000c1e1b00 */
[----:B------:R-:W-:Y:S02]  /*c7c0*/  UMOV UR4, 0x57d19 ;  /* 0x00057d1900047882 */ /* 0x000fe40000000000 */
[----:B------:R-:W-:Y:S01]  /*c7d0*/  IDP.4A.S8.U8 R124, R125, UR4, R124 ;  /* 0x000000047d7c7c26 */ /* 0x000fe2000800027c */
[----:B------:R-:W-:Y:S01]  /*c7e0*/  R2UR UR4, R6 ;  /* 0x00000000060472ca */ /* 0x000fe200000e0000 */
[----:B------:R-:W3:Y:S02]  /*c7f0*/  LDG.E.64 R122, desc[UR10][R122.64+0x6360] ;  /* 0x0063600a7a7a7981 */ /* 0x000ee4000c1e1b00 */
[----:B------:R-:W-:-:S02]  /*c800*/  IMAD.WIDE R134, R124, 0x8, R134 ;  /* 0x000000087c867825 */ /* 0x000fc400078e0286 */
[----:B------:R-:W3:Y:S04]  /*c810*/  LDG.E.64 R118, desc[UR8][R118.64+0x5ea8] ;  /* 0x005ea80876767981 */ /* 0x000ee8000c1e1b00 */
[----:B------:R-:W4:Y:S04]  /*c820*/  LDG.E.64 R124, desc[UR6][R134.64+0x6360] ;  /* 0x00636006867c7981 */ /* 0x000f28000c1e1b00 */
[----:B------:R-:W5:Y:S01]  /*c830*/  LDG.E.64 R134, desc[UR4][R134.64+0x76e8] ;  /* 0x0076e80486867981 */ /* 0x000f62000c1e1b00 */
[----:B------:R-:W-:-:S05]  /*c840*/  IMAD.IADD R150, R150, 0x1, -R151 ;  /* 0x0000000196967824 */ /* 0x000fca00078e0a97 */
[----:B------:R-:W-:Y:S01]  /*c850*/  IABS R150, R150 ;  /* 0x0000009600967213 */ /* 0x000fe20000000000 */
[----:B------:R-:W-:Y:S01]  /*c860*/  UMOV UR4, 0x64b31d04 ;  /* 0x64b31d0400047882 */ /* 0x000fe20000000000 */
[----:B------:R-:W-:Y:S01]  /*c870*/  UMOV UR5, 0x3feef3e8 ;  /* 0x3feef3e800057882 */ /* 0x000fe20000000000 */
[----:B------:R-:W-:Y:S05]  /*c880*/  BMOV.32.CLEAR RZ, B11 ;  /* 0x000000000bff7355 */ /* 0x000fea0000100000 */
[----:B------:R-:W-:Y:S01]  /*c890*/  BSSY.RECONVERGENT B11, `(.L_x_348) ;  /* 0x000002b0000b7945 */ /* 0x000fe20003800200 */
[----:B--2---:R-:W-:Y:S01]  /*c8a0*/  DADD R110, R110, R120 ;  /* 0x000000006e6e7229 */ /* 0x004fe20000000078 */
[----:B------:R-:W-:-:S06]  /*c8b0*/  IMAD.MOV.U32 R120, RZ, RZ, R150 ;  /* 0x000000ffff787224 */ /* 0x000fcc00078e0096 */
[----:B------:R-:W1:Y:S01]  /*c8c0*/  I2F.F64 R120, R120 ;  /* 0x0000007800787312 */ /* 0x000e620000201c00 */
[----:B---3--:R-:W-:-:S08]  /*c8d0*/  DADD R118, R118, R122 ;  /* 0x0000000076767229 */ /* 0x008fd0000000007a */
[----:B----4-:R-:W-:Y:S02]  /*c8e0*/  DADD R118, R118, R124 ;  /* 0x0000000076767229 */ /* 0x010fe4000000007c */
[----:B-----5:R-:W-:-:S06]  /*c8f0*/  DADD R110, R110, R134 ;  /* 0x000000006e6e7229 */ /* 0x020fcc0000000086 */
[----:B-1----:R-:W-:Y:S02]  /*c900*/  DFMA R118, R120, -UR4, R118 ;  /* 0x8000000478767c2b */ /* 0x002fe40008000076 */
[----:B------:R-:W-:-:S06]  /*c910*/  DADD R110, R104, R110 ;  /* 0x00000000686e7229 */ /* 0x000fcc000000006e */
[----:B------:R-:W-:Y:S02]  /*c920*/  DADD R118, R118, R136 ;  /* 0x0000000076767229 */ /* 0x000fe40000000088 */
[----:B------:R-:W-:Y:S01]  /*c930*/  DSETP.GT.AND P0, PT, |R110|, R4, PT ;  /* 0x000000046e00722a */ /* 0x000fe20003f04200 */
[----:B------:R-:W-:Y:S01]  /*c940*/  UMOV UR4, 0xcccccccd ;  /* 0xcccccccd00047882 */ /* 0x000fe20000000000 */
[----:B------:R-:W-:-:S06]  /*c950*/  UMOV UR5, 0x4016cccc ;  /* 0x4016cccc00057882 */ /* 0x000fcc0000000000 */
        /* <DEDUP_REMOVED lines=30> */
.L_x_349:
[----:B------:R-:W-:Y:S05]  /*cb40*/  BSYNC.RECONVERGENT B11 ;  /* 0x00000000000b7941 */ /* 0x000fea0003800200 */
.L_x_348:
        /* <DEDUP_REMOVED lines=30> */
.L_x_351:
[----:B------:R-:W-:Y:S05]  /*cd30*/  BSYNC.RECONVERGENT B11 ;  /* 0x00000000000b7941 */ /* 0x000fea0003800200 */
.L_x_350:
[----:B------:R-:W-:-:S06]  /*cd40*/  DSETP.GT.AND P0, PT, R4, R122, PT ;  /* 0x0000007a0400722a */ /* 0x000fcc0003f04000 */
[----:B------:R-:W-:Y:S02]  /*cd50*/  FSEL R118, R104, RZ, P0 ;  /* 0x000000ff68767208 */ /* 0x000fe40000000000 */
[----:B------:R-:W-:Y:S02]  /*cd60*/  FSEL R119, R105, -1.875, P0 ;  /* 0xbff0000069777808 */ /* 0x000fe40000000000 */
[----:B------:R-:W-:Y:S02]  /*cd70*/  FSEL R120, R110, RZ, P0 ;  /* 0x000000ff6e787208 */ /* 0x000fe40000000000 */
[----:B------:R-:W-:-:S07]  /*cd80*/  FSEL R121, R111, +QNAN , P0 ;  /* 0x7ff000006f797808 */ /* 0x000fce0000000000 */
.L_x_338:
[----:B------:R-:W-:Y:S05]  /*cd90*/  BSYNC.RECONVERGENT B1 ;  /* 0x0000000000017941 */ /* 0x000fea0003800200 */
.L_x_329:
[----:B------:R-:W-:Y:S01]  /*cda0*/  DSETP.GEU.AND P0, PT, R118, -2500, PT ;  /* 0xc0a388007600742a */ /* 0x000fe20003f0e000 */
[----:B------:R-:W-:Y:S01]  /*cdb0*/  UMOV UR4, 0xff800000 ;  /* 0xff80000000047882 */ /* 0x000fe20000000000 */
[----:B------:R-:W-:-:S04]  /*cdc0*/  UMOV UR5, 0x41cdcd64 ;  /* 0x41cdcd6400057882 */ /* 0x000fc80000000000 */
[----:B------:R-:W-:Y:S02]  /*cdd0*/  FSEL R104, R120, RZ, P0 ;  /* 0x000000ff78687208 */ /* 0x000fe40000000000 */
[----:B------:R-:W-:Y:S02]  /*cde0*/  FSEL R105, R121, RZ, P0 ;  /* 0x000000ff79697208 */ /* 0x000fe40000000000 */
[----:B------:R-:W-:Y:S02]  /*cdf0*/  FSEL R4, R118, RZ, P0 ;  /* 0x000000ff76047208 */ /* 0x000fe40000000000 */
[----:B------:R-:W-:Y:S02]  /*ce00*/  FSEL R5, R119, -5.287109375, P0 ;  /* 0xc0a9300077057808 */ /* 0x000fe40000000000 */
[----:B------:R-:W-:-:S14]  /*ce10*/  DSETP.GEU.AND P0, PT, |R104|, UR4, PT ;  /* 0x0000000468007e2a */ /* 0x000fdc000bf0e200 */
[----:B------:R2:W-:Y:S01]  /*ce20*/  @!P0 STL.64 [R144], R104 ;  /* 0x0000006890008387 */ /* 0x0005e20000100a00 */
[----:B0-----:R-:W-:Y:S02]  /*ce30*/  @!P0 IMAD.MOV.U32 R108, RZ, RZ, R4 ;  /* 0x000000ffff6c8224 */ /* 0x001fe400078e0004 */
[----:B------:R-:W-:Y:S01]  /*ce40*/  @!P0 IMAD.MOV.U32 R109, RZ, RZ, R5 ;  /* 0x000000ffff6d8224 */ /* 0x000fe200078e0005 */
[----:B------:R2:W-:Y:S01]  /*ce50*/  @!P0 STL.64 [R149], R4 ;  /* 0x0000000495008387 */ /* 0x0005e20000100a00 */
[----:B------:R-:W-:Y:S02]  /*ce60*/  @!P0 IMAD.MOV.U32 R106, RZ, RZ, R104 ;  /* 0x000000ffff6a8224 */ /* 0x000fe400078e0068 */
[----:B------:R-:W-:-:S07]  /*ce70*/  @!P0 IMAD.MOV.U32 R107, RZ, RZ, R105 ;  /* 0x000000ffff6b8224 */ /* 0x000fce00078e0069 */
.L_x_328:
[----:B------:R-:W-:Y:S05]  /*ce80*/  BSYNC.RECONVERGENT B2 ;  /* 0x0000000000027941 */ /* 0x000fea0003800200 */
.L_x_327:
[----:B------:R-:W-:Y:S01]  /*ce90*/  VIADD R139, R139, 0x1 ;  /* 0x000000018b8b7836 */ /* 0x000fe20000000000 */
[----:B------:R-:W-:-:S04]  /*cea0*/  ISETP.GT.U32.AND P1, PT, R138, 0x1, PT ;  /* 0x000000018a00780c */ /* 0x000fc80003f24070 */
[----:B------:R-:W-:-:S13]  /*ceb0*/  ISETP.GE.AND P0, PT, R139, R143, PT ;  /* 0x0000008f8b00720c */ /* 0x000fda0003f06270 */
[----:B------:R-:W-:Y:S05]  /*cec0*/  @!P0 BRA P1, `(.L_x_352) ;  /* 0xffffffdc00c48947 */ /* 0x000fea000083ffff */
.L_x_326:
[----:B------:R-:W-:Y:S05]  /*ced0*/  BSYNC.RECONVERGENT B3 ;  /* 0x0000000000037941 */ /* 0x000fea0003800200 */
.L_x_325:
[----:B------:R-:W-:Y:S05]  /*cee0*/  @P3 BRA `(.L_x_353) ;  /* 0xffffffdc00883947 */ /* 0x000fea000383ffff */
.L_x_293:
[----:B------:R-:W-:Y:S05]  /*cef0*/  BSYNC.RECONVERGENT B4 ;  /* 0x0000000000047941 */ /* 0x000fea0003800200 */
.L_x_292:
[C---:B------:R-:W-:Y:S01]  /*cf00*/  ISETP.NE.AND P0, PT, R143.reuse, R148, PT ;  /* 0x000000948f00720c */ /* 0x040fe20003f05270 */
[----:B------:R-:W-:-:S12]  /*cf10*/  VIADD R143, R143, 0x1 ;  /* 0x000000018f8f7836 */ /* 0x000fd80000000000 */
[----:B------:R-:W-:Y:S05]  /*cf20*/  @P0 BRA `(.L_x_354) ;  /* 0xffffffb8009c0947 */ /* 0x000fea000383ffff */
.L_x_291:
[----:B------:R-:W-:Y:S05]  /*cf30*/  BSYNC.RECONVERGENT B5 ;  /* 0x0000000000057941 */ /* 0x000fea0003800200 */
.L_x_290:
[C---:B------:R-:W-:Y:S01]  /*cf40*/  ISETP.NE.AND P0, PT, R142.reuse, R2, PT ;  /* 0x000000028e00720c */ /* 0x040fe20003f05270 */
[----:B------:R-:W-:-:S12]  /*cf50*/  VIADD R142, R142, 0x1 ;  /* 0x000000018e8e7836 */ /* 0x000fd80000000000 */
[----:B------:R-:W-:Y:S05]  /*cf60*/  @P0 BRA `(.L_x_355) ;  /* 0xffffffb800800947 */ /* 0x000fea000383ffff */
[----:B------:R-:W-:Y:S05]  /*cf70*/  BSYNC.RECONVERGENT B6 ;  /* 0x0000000000067941 */ /* 0x000fea0003800200 */
.L_x_289:
[----:B------:R-:W-:Y:S02]  /*cf80*/  IMAD.MOV.U32 R151, RZ, RZ, RZ ;  /* 0x000000ffff977224 */ /* 0x000fe400078e00ff */
[----:B------:R-:W-:Y:S02]  /*cf90*/  IMAD.MOV.U32 R150, RZ, RZ, 0x1 ;  /* 0x00000001ff967424 */ /* 0x000fe400078e00ff */
[----:B------:R-:W-:Y:S02]  /*cfa0*/  IMAD.MOV.U32 R152, RZ, RZ, RZ ;  /* 0x000000ffff987224 */ /* 0x000fe400078e00ff */
[----:B-12---:R-:W-:Y:S02]  /*cfb0*/  IMAD.MOV.U32 R4, RZ, RZ, 0x0 ;  /* 0x00000000ff047424 */ /* 0x006fe400078e00ff */
[----:B------:R-:W-:-:S07]  /*cfc0*/  IMAD.MOV.U32 R5, RZ, RZ, -0x100000 ;  /* 0xfff00000ff057424 */ /* 0x000fce00078e00ff */
.L_x_383:
[----:B------:R-:W-:Y:S04]  /*cfd0*/  BSSY.RECONVERGENT B2, `(.L_x_356) ;  /* 0x00001d6000027945 */ /* 0x000fe80003800200 */
[----:B------:R-:W-:Y:S05]  /*cfe0*/  @!P4 BRA `(.L_x_357) ;  /* 0x0000001c0050c947 */ /* 0x000fea0003800000 */
[----:B------:R-:W-:-:S06]  /*cff0*/  IMAD.IADD R153, R1, 0x1, R150 ;  /* 0x0000000101997824 */ /* 0x000fcc00078e0296 */
[----:B------:R-:W5:Y:S01]  /*d000*/  LDL.U8 R153, [R153+0x27d8] ;  /* 0x0027d80099997983 */ /* 0x000f620000100000 */
[----:B0-----:R-:W-:-:S07]  /*d010*/  IMAD.MOV.U32 R149, RZ, RZ, 0x1 ;  /* 0x00000001ff957424 */ /* 0x001fce00078e00ff */
.L_x_382:
[----:B------:R-:W-:-:S05]  /*d020*/  IMAD.IADD R3, R1, 0x1, R149 ;  /* 0x0000000101037824 */ /* 0x000fca00078e0295 */
[----:B------:R-:W2:Y:S01]  /*d030*/  LDL.U8 R118, [R3+0x27f3] ;  /* 0x0027f30003767983 */ /* 0x000ea20000100000 */
[----:B-----5:R-:W-:Y:S01]  /*d040*/  PRMT R119, R153, 0x8880, RZ ;  /* 0x0000888099777816 */ /* 0x020fe200000000ff */
[----:B------:R-:W-:Y:S01]  /*d050*/  BSSY.RECONVERGENT B1, `(.L_x_358) ;  /* 0x0000194000017945 */ /* 0x000fe20003800200 */
[----:B------:R-:W-:Y:S02]  /*d060*/  IMAD.MOV.U32 R110, RZ, RZ, 0x0 ;  /* 0x00000000ff6e7424 */ /* 0x000fe400078e00ff */
[----:B------:R-:W-:Y:S02]  /*d070*/  IMAD.MOV.U32 R111, RZ, RZ, 0x7ff00000 ;  /* 0x7ff00000ff6f7424 */ /* 0x000fe400078e00ff */
[----:B------:R-:W-:Y:S02]  /*d080*/  IMAD.MOV.U32 R108, RZ, RZ, 0x0 ;  /* 0x00000000ff6c7424 */ /* 0x000fe400078e00ff */
[----:B------:R-:W-:Y:S01]  /*d090*/  IMAD.MOV.U32 R109, RZ, RZ, -0x40100000 ;  /* 0xbff00000ff6d7424 */ /* 0x000fe200078e00ff */
[----:B--2---:R-:W-:-:S05]  /*d0a0*/  PRMT R106, R118, 0x8880, RZ ;  /* 0x00008880766a7816 */ /* 0x004fca00000000ff */
[----:B------:R-:W-:-:S05]  /*d0b0*/  IMAD.IADD R104, R106, 0x1, R119 ;  /* 0x000000016a687824 */ /* 0x000fca00078e0277 */
[----:B------:R-:W-:-:S13]  /*d0c0*/  ISETP.NE.AND P0, PT, R104, 0x3, PT ;  /* 0x000000036800780c */ /* 0x000fda0003f05270 */
[----:B------:R-:W-:Y:S05]  /*d0d0*/  @P0 BRA `(.L_x_359) ;  /* 0x00000018002c0947 */ /* 0x000fea0003800000 */
[----:B------:R-:W-:Y:S01]  /*d0e0*/  IMAD.IADD R107, R1, 0x1, R150 ;  /* 0x00000001016b7824 */ /* 0x000fe200078e0296 */
[----:B------:R-:W2:Y:S01]  /*d0f0*/  LDL.S8 R3, [R3+0x27f4] ;  /* 0x0027f40003037983 */ /* 0x000ea20000100200 */
[----:B------:R-:W0:Y:S01]  /*d100*/  LDC.64 R138, c[0x0][0x3d0] ;  /* 0x0000f400ff8a7b82 */ /* 0x000e220000000a00 */
[----:B------:R-:W1:Y:S03]  /*d110*/  LDCU.64 UR4, c[0x0][0x3d0] ;  /* 0x00007a00ff0477ac */ /* 0x000e660008000a00 */
[----:B------:R-:W3:Y:S01]  /*d120*/  LDL.S8 R107, [R107+0x27d9] ;  /* 0x0027d9006b6b7983 */ /* 0x000ee20000100200 */
[C---:B------:R-:W-:Y:S02]  /*d130*/  PRMT R104, R118.reuse, 0x8880, RZ ;  /* 0x0000888076687816 */ /* 0x040fe400000000ff */
[----:B------:R-:W-:Y:S02]  /*d140*/  PRMT R109, R118, 0x3340, RZ ;  /* 0x00003340766d7816 */ /* 0x000fe400000000ff */
[----:B------:R-:W-:-:S02]  /*d150*/  SHF.R.S32.HI R105, RZ, 0x1f, R104 ;  /* 0x0000001fff697819 */ /* 0x000fc40000011468 */
[----:B------:R-:W-:Y:S01]  /*d160*/  PRMT R124, R153, 0x8880, RZ ;  /* 0x00008880997c7816 */ /* 0x000fe200000000ff */
[----:B------:R-:W-:Y:S01]  /*d170*/  UMOV UR6, 0x5197d ;  /* 0x0005197d00067882 */ /* 0x000fe20000000000 */
[----:B------:R-:W-:Y:S01]  /*d180*/  R2UR UR8, R6 ;  /* 0x00000000060872ca */ /* 0x000fe200000e0000 */
[----:B------:R-:W-:Y:S01]  /*d190*/  IMAD.WIDE R104, R119, 0x5, R104 ;  /* 0x0000000577687825 */ /* 0x000fe200078e0268 */
[----:B------:R-:W-:Y:S02]  /*d1a0*/  PRMT R124, R124, 0x7710, RZ ;  /* 0x000077107c7c7816 */ /* 0x000fe400000000ff */
[C---:B------:R-:W-:Y:S02]  /*d1b0*/  R2UR UR9, R7.reuse ;  /* 0x00000000070972ca */ /* 0x040fe400000e0000 */
[----:B------:R-:W-:Y:S02]  /*d1c0*/  R2UR UR10, R6 ;  /* 0x00000000060a72ca */ /* 0x000fe400000e0000 */
[----:B------:R-:W-:-:S02]  /*d1d0*/  R2UR UR11, R7 ;  /* 0x00000000070b72ca */ /* 0x000fc400000e0000 */
[----:B------:R-:W-:Y:S02]  /*d1e0*/  R2UR UR12, R6 ;  /* 0x00000000060c72ca */ /* 0x000fe400000e0000 */
[C---:B------:R-:W-:Y:S02]  /*d1f0*/  R2UR UR13, R7.reuse ;  /* 0x00000000070d72ca */ /* 0x040fe400000e0000 */
[----:B------:R-:W-:Y:S02]  /*d200*/  R2UR UR7, R7 ;  /* 0x00000000070772ca */ /* 0x000fe400000e0000 */
[----:B---3--:R-:W-:-:S04]  /*d210*/  LOP3.LUT R108, R107, 0xffff, RZ, 0xc0, !PT ;  /* 0x0000ffff6b6c7812 */ /* 0x008fc800078ec0ff */
[----:B------:R-:W-:-:S04]  /*d220*/  PRMT R108, R153, 0x3340, R108 ;  /* 0x00003340996c7816 */ /* 0x000fc8000000006c */
[----:B------:R-:W-:Y:S02]  /*d230*/  PRMT R108, R108, 0x5410, R109 ;  /* 0x000054106c6c7816 */ /* 0x000fe4000000006d */
[----:B------:R-:W-:-:S03]  /*d240*/  PRMT R107, R124, 0x5410, R107 ;  /* 0x000054107c6b7816 */ /* 0x000fc6000000006b */
[----:B--2---:R-:W-:Y:S01]  /*d250*/  IDP.4A.S8.U8 R120, R108, UR6, R3 ;  /* 0x000000066c787c26 */ /* 0x004fe20008000203 */
[----:B------:R-:W-:Y:S02]  /*d260*/  R2UR UR6, R6 ;  /* 0x00000000060672ca */ /* 0x000fe400000e0000 */
[----:B-1----:R-:W-:Y:S01]  /*d270*/  LEA R108, P0, R104, UR4, 0x3 ;  /* 0x00000004686c7c11 */ /* 0x002fe2000f8018ff */
[----:B------:R-:W-:Y:S01]  /*d280*/  UMOV UR4, 0x519 ;  /* 0x0000051900047882 */ /* 0x000fe20000000000 */
[----:B0-----:R-:W-:Y:S02]  /*d290*/  IMAD.WIDE R120, R120, 0x8, R138 ;  /* 0x0000000878787825 */ /* 0x001fe400078e028a */
[----:B------:R-:W-:Y:S02]  /*d2a0*/  LEA.HI.X R109, R104, UR5, R105, 0x3, P0 ;  /* 0x00000005686d7c11 */ /* 0x000fe400080f1c69 */
[----:B------:R-:W-:Y:S01]  /*d2b0*/  IDP.2A.LO.S16.U8 R107, R107, UR4, R106 ;  /* 0x000000046b6b7c26 */ /* 0x000fe2000800126a */
[----:B------:R0:W2:Y:S03]  /*d2c0*/  LDG.E.64 R122, desc[UR8][R120.64+0x8a70] ;  /* 0x008a7008787a7981 */ /* 0x0000a6000c1e1b00 */
[----:B------:R-:W-:Y:S01]  /*d2d0*/  IMAD.WIDE R106, R107, 0x8, R138 ;  /* 0x000000086b6a7825 */ /* 0x000fe200078e028a */
[----:B------:R-:W0:Y:S04]  /*d2e0*/  LDG.E.64 R110, desc[UR10][R108.64+0xb248] ;  /* 0x00b2480a6c6e7981 */ /* 0x000e28000c1e1b00 */
[----:B------:R-:W3:Y:S04]  /*d2f0*/  LDG.E.64 R104, desc[UR6][R106.64+0x5208] ;  /* 0x005208066a687981 */ /* 0x000ee8000c1e1b00 */
[----:B------:R-:W0:Y:S04]  /*d300*/  LDG.E.64 R120, desc[UR12][R120.64+0x9df8] ;  /* 0x009df80c78787981 */ /* 0x000e28000c1e1b00 */
[----:B------:R-:W2:Y:S01]  /*d310*/  LDG.E.64 R108, desc[UR6][R108.64+0xb180] ;  /* 0x00b180066c6c7981 */ /* 0x000ea2000c1e1b00 */
[----:B------:R-:W-:Y:S01]  /*d320*/  PRMT R125, R118, 0x8880, RZ ;  /* 0x00008880767d7816 */ /* 0x000fe200000000ff */
[----:B------:R-:W-:Y:S01]  /*d330*/  IMAD.MOV.U32 R119, RZ, RZ, 0x41cdcd64 ;  /* 0x41cdcd64ff777424 */ /* 0x000fe200078e00ff */
[----:B------:R-:W-:-:S02]  /*d340*/  MOV R118, 0xff800000 ;  /* 0xff80000000767802 */ /* 0x000fc40000000f00 */
[----:B------:R-:W-:-:S04]  /*d350*/  PRMT R125, R125, 0x7710, RZ ;  /* 0x000077107d7d7816 */ /* 0x000fc800000000ff */
[----:B------:R-:W-:Y:S01]  /*d360*/  PRMT R125, R124, 0x5410, R125 ;  /* 0x000054107c7d7816 */ /* 0x000fe2000000007d */
[----:B------:R-:W-:Y:S04]  /*d370*/  BSSY.RECONVERGENT B3, `(.L_x_360) ;  /* 0x0000074000037945 */ /* 0x000fe80003800200 */
[----:B------:R-:W-:-:S04]  /*d380*/  IDP.2A.LO.S16.U8 R3, R125, UR4, R3 ;  /* 0x000000047d037c26 */ /* 0x000fc80008001203 */
[----:B------:R-:W-:Y:S01]  /*d390*/  IMAD.WIDE R138, R3, 0x8, R138 ;  /* 0x00000008038a7825 */ /* 0x000fe200078e028a */
[----:B---3--:R-:W-:Y:S02]  /*d3a0*/  DSETP.GEU.AND P3, PT, |R104|, R118, PT ;  /* 0x000000766800722a */ /* 0x008fe40003f6e200 */
[----:B0-----:R-:W-:Y:S02]  /*d3b0*/  DADD R120, R110, R120 ;  /* 0x000000006e787229 */ /* 0x001fe40000000078 */
[----:B--2---:R-:W-:-:S06]  /*d3c0*/  DADD R122, R108, R122 ;  /* 0x000000006c7a7229 */ /* 0x004fcc000000007a */
[----:B------:R-:W-:-:S06]  /*d3d0*/  DSETP.GT.AND P0, PT, |R120|, R118, PT ;  /* 0x000000767800722a */ /* 0x000fcc0003f04200 */
[----:B------:R-:W-:Y:S02]  /*d3e0*/  FSEL R146, R122, RZ, !P0 ;  /* 0x000000ff7a927208 */ /* 0x000fe40004000000 */
[----:B------:R-:W-:Y:S02]  /*d3f0*/  FSEL R147, R123, -1.875, !P0 ;  /* 0xbff000007b937808 */ /* 0x000fe40004000000 */
[----:B------:R-:W-:Y:S02]  /*d400*/  FSEL R144, R120, RZ, !P0 ;  /* 0x000000ff78907208 */ /* 0x000fe40004000000 */
[----:B------:R-:W-:Y:S01]  /*d410*/  FSEL R145, R121, +QNAN , !P0 ;  /* 0x7ff0000079917808 */ /* 0x000fe20004000000 */
[----:B------:R-:W-:Y:S02]  /*d420*/  IMAD.MOV.U32 R140, RZ, RZ, R146 ;  /* 0x000000ffff8c7224 */ /* 0x000fe400078e0092 */
[----:B------:R-:W-:Y:S02]  /*d430*/  IMAD.MOV.U32 R141, RZ, RZ, R147 ;  /* 0x000000ffff8d7224 */ /* 0x000fe400078e0093 */
[----:B------:R-:W-:-:S02]  /*d440*/  IMAD.MOV.U32 R142, RZ, RZ, R144 ;  /* 0x000000ffff8e7224 */ /* 0x000fc400078e0090 */
[----:B------:R-:W-:Y:S01]  /*d450*/  IMAD.MOV.U32 R143, RZ, RZ, R145 ;  /* 0x000000ffff8f7224 */ /* 0x000fe200078e0091 */
[----:B------:R-:W-:Y:S06]  /*d460*/  @P3 BRA `(.L_x_361) ;  /* 0x0000000400903947 */ /* 0x000fec0003800000 */
[----:B------:R-:W-:Y:S02]  /*d470*/  R2UR UR4, R6 ;  /* 0x00000000060472ca */ /* 0x000fe400000e0000 */
[----:B------:R-:W-:-:S13]  /*d480*/  R2UR UR5, R7 ;  /* 0x00000000070572ca */ /* 0x000fda00000e0000 */
[----:B------:R-:W2:Y:S01]  /*d490*/  LDG.E.64 R120, desc[UR4][R138.64+0x59d8] ;  /* 0x0059d8048a787981 */ /* 0x000ea2000c1e1b00 */
[----:B------:R-:W-:Y:S02]  /*d4a0*/  IMAD.MOV.U32 R140, RZ, RZ, R146 ;  /* 0x000000ffff8c7224 */ /* 0x000fe400078e0092 */
[----:B------:R-:W-:Y:S02]  /*d4b0*/  IMAD.MOV.U32 R141, RZ, RZ, R147 ;  /* 0x000000ffff8d7224 */ /* 0x000fe400078e0093 */
[----:B------:R-:W-:Y:S02]  /*d4c0*/  IMAD.MOV.U32 R142, RZ, RZ, R144 ;  /* 0x000000ffff8e7224 */ /* 0x000fe400078e0090 */
[----:B------:R-:W-:Y:S01]  /*d4d0*/  IMAD.MOV.U32 R143, RZ, RZ, R145 ;  /* 0x000000ffff8f7224 */ /* 0x000fe200078e0091 */
        /* <DEDUP_REMOVED lines=14> */
[----:B------:R-:W-:-:S05]  /*d5c0*/  IMAD.MOV.U32 R118, RZ, RZ, 0x1 ;  /* 0x00000001ff767424 */ /* 0x000fca00078e00ff */
        /* <DEDUP_REMOVED lines=33> */
.L_x_363:
[----:B------:R-:W-:Y:S05]  /*d7e0*/  BSYNC.RECONVERGENT B4 ;  /* 0x0000000000047941 */ /* 0x000fea0003800200 */
.L_x_362:
        /* <DEDUP_REMOVED lines=36> */
.L_x_365:
[----:B------:R-:W-:Y:S05]  /*da30*/  BSYNC.RECONVERGENT B4 ;  /* 0x0000000000047941 */ /* 0x000fea0003800200 */
.L_x_364:
[----:B------:R-:W-:-:S06]  /*da40*/  DSETP.GEU.AND P0, PT, R122, R10, PT ;  /* 0x0000000a7a00722a */ /* 0x000fcc0003f0e000 */
[----:B------:R-:W-:Y:S02]  /*da50*/  FSEL R140, R140, R146, !P0 ;  /* 0x000000928c8c7208 */ /* 0x000fe40004000000 */
[----:B------:R-:W-:Y:S02]  /*da60*/  FSEL R141, R141, R147, !P0 ;  /* 0x000000938d8d7208 */ /* 0x000fe40004000000 */
[----:B------:R-:W-:Y:S02]  /*da70*/  FSEL R142, R142, R144, !P0 ;  /* 0x000000908e8e7208 */ /* 0x000fe40004000000 */
[----:B------:R-:W-:Y:S02]  /*da80*/  FSEL R143, R143, R145, !P0 ;  /* 0x000000918f8f7208 */ /* 0x000fe40004000000 */
[----:B------:R-:W-:Y:S02]  /*da90*/  FSEL R10, R10, R122, !P0 ;  /* 0x0000007a0a0a7208 */ /* 0x000fe40004000000 */
[----:B------:R-:W-:-:S07]  /*daa0*/  FSEL R11, R11, R123, !P0 ;  /* 0x0000007b0b0b7208 */ /* 0x000fce0004000000 */
.L_x_361:
[----:B------:R-:W-:Y:S05]  /*dab0*/  BSYNC.RECONVERGENT B3 ;  /* 0x0000000000037941 */ /* 0x000fea0003800200 */
.L_x_360:
[----:B------:R-:W-:Y:S01]  /*dac0*/  BSSY.RECONVERGENT B3, `(.L_x_366) ;  /* 0x000005f000037945 */ /* 0x000fe20003800200 */
[----:B------:R-:W-:Y:S02]  /*dad0*/  IMAD.MOV.U32 R146, RZ, RZ, R140 ;  /* 0x000000ffff927224 */ /* 0x000fe400078e008c */
[----:B------:R-:W-:Y:S02]  /*dae0*/  IMAD.MOV.U32 R147, RZ, RZ, R141 ;  /* 0x000000ffff937224 */ /* 0x000fe400078e008d */
[----:B------:R-:W-:Y:S02]  /*daf0*/  IMAD.MOV.U32 R144, RZ, RZ, R142 ;  /* 0x000000ffff907224 */ /* 0x000fe400078e008e */
[----:B------:R-:W-:Y:S01]  /*db00*/  IMAD.MOV.U32 R145, RZ, RZ, R143 ;  /* 0x000000ffff917224 */ /* 0x000fe200078e008f */
[----:B------:R-:W-:Y:S06]  /*db10*/  @P3 BRA `(.L_x_367) ;  /* 0x0000000400643947 */ /* 0x000fec0003800000 */
[----:B------:R-:W-:Y:S02]  /*db20*/  R2UR UR4, R6 ;  /* 0x00000000060472ca */ /* 0x000fe400000e0000 */
[----:B------:R-:W-:-:S13]  /*db30*/  R2UR UR5, R7 ;  /* 0x00000000070572ca */ /* 0x000fda00000e0000 */
[----:B------:R-:W2:Y:S01]  /*db40*/  LDG.E.64 R106, desc[UR4][R106.64+0x4e20] ;  /* 0x004e20046a6a7981 */ /* 0x000ea2000c1e1b00 */
[----:B------:R-:W-:Y:S01]  /*db50*/  DADD R104, R110, R104 ;  /* 0x000000006e687229 */ /* 0x000fe20000000068 */
[----:B------:R-:W-:Y:S01]  /*db60*/  UMOV UR4, 0xff800000 ;  /* 0xff80000000047882 */ /* 0x000fe20000000000 */
[----:B------:R-:W-:Y:S01]  /*db70*/  UMOV UR5, 0x41cdcd64 ;  /* 0x41cdcd6400057882 */ /* 0x000fe20000000000 */
[----:B------:R-:W-:Y:S05]  /*db80*/  BSSY.RECONVERGENT B4, `(.L_x_368) ;  /* 0x0000025000047945 */ /* 0x000fea0003800200 */
[----:B------:R-:W-:Y:S01]  /*db90*/  DSETP.GT.AND P0, PT, |R104|, UR4, PT ;  /* 0x0000000468007e2a */ /* 0x000fe2000bf04200 */
[----:B------:R-:W-:Y:S01]  /*dba0*/  UMOV UR4, 0xcccccccd ;  /* 0xcccccccd00047882 */ /* 0x000fe20000000000 */
[----:B------:R-:W-:-:S04]  /*dbb0*/  UMOV UR5, 0x4016cccc ;  /* 0x4016cccc00057882 */ /* 0x000fc80000000000 */
[----:B------:R-:W-:Y:S02]  /*dbc0*/  FSEL R144, R104, RZ, !P0 ;  /* 0x000000ff68907208 */ /* 0x000fe40004000000 */
[----:B------:R-:W-:Y:S01]  /*dbd0*/  FSEL R145, R105, +QNAN , !P0 ;  /* 0x7ff0000069917808 */ /* 0x000fe20004000000 */
[----:B--2---:R-:W-:-:S10]  /*dbe0*/  DADD R106, R108, R106 ;  /* 0x000000006c6a7229 */ /* 0x004fd4000000006a */
[----:B------:R-:W-:Y:S01]  /*dbf0*/  FSEL R146, R106, RZ, !P0 ;  /* 0x000000ff6a927208 */ /* 0x000fe20004000000 */
[----:B------:R-:W-:Y:S01]  /*dc00*/  IMAD.MOV.U32 R106, RZ, RZ, 0x1 ;  /* 0x00000001ff6a7424 */ /* 0x000fe200078e00ff */
        /* <DEDUP_REMOVED lines=28> */
.L_x_369:
[----:B------:R-:W-:Y:S05]  /*ddd0*/  BSYNC.RECONVERGENT B4 ;  /* 0x0000000000047941 */ /* 0x000fea0003800200 */
.L_x_368:
        /* <DEDUP_REMOVED lines=37> */
.L_x_371:
[----:B------:R-:W-:Y:S05]  /*e030*/  BSYNC.RECONVERGENT B4 ;  /* 0x0000000000047941 */ /* 0x000fea0003800200 */
.L_x_370:
[----:B------:R-:W-:-:S06]  /*e040*/  DSETP.GEU.AND P0, PT, R118, R10, PT ;  /* 0x0000000a7600722a */ /* 0x000fcc0003f0e000 */
[----:B------:R-:W-:Y:S02]  /*e050*/  FSEL R146, R146, R140, !P0 ;  /* 0x0000008c92927208 */ /* 0x000fe40004000000 */
[----:B------:R-:W-:Y:S02]  /*e060*/  FSEL R147, R147, R141, !P0 ;  /* 0x0000008d93937208 */ /* 0x000fe40004000000 */
[----:B------:R-:W-:Y:S02]  /*e070*/  FSEL R144, R144, R142, !P0 ;  /* 0x0000008e90907208 */ /* 0x000fe40004000000 */
[----:B------:R-:W-:Y:S02]  /*e080*/  FSEL R145, R145, R143, !P0 ;  /* 0x0000008f91917208 */ /* 0x000fe40004000000 */
[----:B------:R-:W-:Y:S02]  /*e090*/  FSEL R10, R10, R118, !P0 ;  /* 0x000000760a0a7208 */ /* 0x000fe40004000000 */
[----:B------:R-:W-:-:S07]  /*e0a0*/  FSEL R11, R11, R119, !P0 ;  /* 0x000000770b0b7208 */ /* 0x000fce0004000000 */
.L_x_367:
[----:B------:R-:W-:Y:S05]  /*e0b0*/  BSYNC.RECONVERGENT B3 ;  /* 0x0000000000037941 */ /* 0x000fea0003800200 */
.L_x_366:
[----:B------:R-:W-:Y:S02]  /*e0c0*/  R2UR UR4, R6 ;  /* 0x00000000060472ca */ /* 0x000fe400000e0000 */
[----:B------:R-:W-:-:S13]  /*e0d0*/  R2UR UR5, R7 ;  /* 0x00000000070572ca */ /* 0x000fda00000e0000 */
[----:B------:R-:W2:Y:S01]  /*e0e0*/  LDG.E.64 R120, desc[UR4][R138.64+0x59d8] ;  /* 0x0059d8048a787981 */ /* 0x000ea2000c1e1b00 */
[----:B------:R-:W-:Y:S01]  /*e0f0*/  IMAD.MOV.U32 R118, RZ, RZ, -0x800000 ;  /* 0xff800000ff767424 */ /* 0x000fe200078e00ff */
[----:B------:R-:W-:Y:S01]  /*e100*/  BSSY.RECONVERGENT B3, `(.L_x_372) ;  /* 0x000005e000037945 */ /* 0x000fe20003800200 */
[----:B------:R-:W-:Y:S02]  /*e110*/  IMAD.MOV.U32 R119, RZ, RZ, 0x41cdcd64 ;  /* 0x41cdcd64ff777424 */ /* 0x000fe400078e00ff */
        /* <DEDUP_REMOVED lines=14> */
[----:B------:R-:W-:Y:S01]  /*e200*/  MOV R118, 0x1 ;  /* 0x0000000100767802 */ /* 0x000fe20000000f00 */
[----:B--2---:R-:W-:-:S10]  /*e210*/  DADD R138, R108, R138 ;  /* 0x000000006c8a7229 */ /* 0x004fd4000000008a */
        /* <DEDUP_REMOVED lines=31> */
.L_x_375:
[----:B------:R-:W-:Y:S05]  /*e410*/  BSYNC.RECONVERGENT B4 ;  /* 0x0000000000047941 */ /* 0x000fea0003800200 */
.L_x_374:
        /* <DEDUP_REMOVED lines=36> */
.L_x_377:
[----:B------:R-:W-:Y:S05]  /*e660*/  BSYNC.RECONVERGENT B4 ;  /* 0x0000000000047941 */ /* 0x000fea0003800200 */
.L_x_376:
[----:B------:R-:W-:-:S06]  /*e670*/  DSETP.GEU.AND P0, PT, R122, R10, PT ;  /* 0x0000000a7a00722a */ /* 0x000fcc0003f0e000 */
[----:B------:R-:W-:Y:S02]  /*e680*/  FSEL R104, R104, R146, !P0 ;  /* 0x0000009268687208 */ /* 0x000fe40004000000 */
[----:B------:R-:W-:Y:S02]  /*e690*/  FSEL R105, R105, R147, !P0 ;  /* 0x0000009369697208 */ /* 0x000fe40004000000 */
[----:B------:R-:W-:Y:S02]  /*e6a0*/  FSEL R106, R106, R144, !P0 ;  /* 0x000000906a6a7208 */ /* 0x000fe40004000000 */
[----:B------:R-:W-:Y:S02]  /*e6b0*/  FSEL R107, R107, R145, !P0 ;  /* 0x000000916b6b7208 */ /* 0x000fe40004000000 */
[----:B------:R-:W-:Y:S02]  /*e6c0*/  FSEL R10, R10, R122, !P0 ;  /* 0x0000007a0a0a7208 */ /* 0x000fe40004000000 */
[----:B------:R-:W-:-:S07]  /*e6d0*/  FSEL R11, R11, R123, !P0 ;  /* 0x0000007b0b0b7208 */ /* 0x000fce0004000000 */
.L_x_373:
[----:B------:R-:W-:Y:S05]  /*e6e0*/  BSYNC.RECONVERGENT B3 ;  /* 0x0000000000037941 */ /* 0x000fea0003800200 */
.L_x_372:
        /* <DEDUP_REMOVED lines=34> */
.L_x_379:
[----:B------:R-:W-:Y:S05]  /*e910*/  BSYNC.RECONVERGENT B3 ;  /* 0x0000000000037941 */ /* 0x000fea0003800200 */
.L_x_378:
[----:B------:R-:W-:-:S06]  /*e920*/  DSETP.GEU.AND P0, PT, R10, R122, PT ;  /* 0x0000007a0a00722a */ /* 0x000fcc0003f0e000 */
[----:B------:R-:W-:Y:S02]  /*e930*/  FSEL R108, R108, R104, !P0 ;  /* 0x000000686c6c7208 */ /* 0x000fe40004000000 */
[----:B------:R-:W-:Y:S02]  /*e940*/  FSEL R110, R110, R106, !P0 ;  /* 0x0000006a6e6e7208 */ /* 0x000fe40004000000 */
[----:B------:R-:W-:Y:S02]  /*e950*/  FSEL R104, R109, R105, !P0 ;  /* 0x000000696d687208 */ /* 0x000fe40004000000 */
[----:B------:R-:W-:-:S03]  /*e960*/  FSEL R106, R111, R107, !P0 ;  /* 0x0000006b6f6a7208 */ /* 0x000fc60004000000 */
[----:B------:R-:W-:Y:S02]  /*e970*/  IMAD.MOV.U32 R109, RZ, RZ, R104 ;  /* 0x000000ffff6d7224 */ /* 0x000fe400078e0068 */
[----:B------:R-:W-:-:S07]  /*e980*/  IMAD.MOV.U32 R111, RZ, RZ, R106 ;  /* 0x000000ffff6f7224 */ /* 0x000fce00078e006a */
.L_x_359:
[----:B------:R-:W-:Y:S05]  /*e990*/  BSYNC.RECONVERGENT B1 ;  /* 0x0000000000017941 */ /* 0x000fea0003800200 */
.L_x_358:
[----:B------:R-:W-:-:S04]  /*e9a0*/  VIADD R3, R150, 0xffffffff ;  /* 0xffffffff96037836 */ /* 0x000fc80000000000 */
[----:B------:R-:W-:-:S04]  /*e9b0*/  IMAD R3, R3, R148, R149 ;  /* 0x0000009403037224 */ /* 0x000fc800078e0295 */
[----:B------:R-:W-:-:S04]  /*e9c0*/  VIADD R106, R3, 0xffffffff ;  /* 0xffffffff036a7836 */ /* 0x000fc80000000000 */
[----:B------:R-:W-:-:S05]  /*e9d0*/  IMAD R106, R106, 0x8, R1 ;  /* 0x000000086a6a7824 */ /* 0x000fca00078e0201 */
[----:B------:R-:W2:Y:S04]  /*e9e0*/  LDL.64 R104, [R106+0x1388] ;  /* 0x001388006a687983 */ /* 0x000ea80000100a00 */
[----:B------:R-:W3:Y:S01]  /*e9f0*/  LDL.64 R106, [R106] ;  /* 0x000000006a6a7983 */ /* 0x000ee20000100a00 */
[----:B------:R-:W-:Y:S01]  /*ea00*/  UMOV UR4, 0xa0b5ed8d ;  /* 0xa0b5ed8d00047882 */ /* 0x000fe20000000000 */
[----:B------:R-:W-:Y:S01]  /*ea10*/  UMOV UR5, 0x3eb0c6f7 ;  /* 0x3eb0c6f700057882 */ /* 0x000fe20000000000 */
[----:B------:R-:W-:Y:S01]  /*ea20*/  UMOV UR6, 0xcccccccd ;  /* 0xcccccccd00067882 */ /* 0x000fe20000000000 */
[----:B------:R-:W-:Y:S01]  /*ea30*/  DADD R108, R108, UR4 ;  /* 0x000000046c6c7e29 */ /* 0x000fe20008000000 */
[----:B------:R-:W-:Y:S01]  /*ea40*/  UMOV UR7, 0x4016cccc ;  /* 0x4016cccc00077882 */ /* 0x000fe20000000000 */
[----:B------:R-:W-:Y:S01]  /*ea50*/  IMAD.MOV.U32 R118, RZ, RZ, 0x1 ;  /* 0x00000001ff767424 */ /* 0x000fe200078e00ff */
[----:B------:R-:W-:Y:S01]  /*ea60*/  DADD R110, R110, UR4 ;  /* 0x000000046e6e7e29 */ /* 0x000fe20008000000 */
[----:B------:R-:W-:Y:S04]  /*ea70*/  BSSY.RECONVERGENT B1, `(.L_x_380) ;  /* 0x000001e000017945 */ /* 0x000fe80003800200 */
[----:B--2---:R-:W-:-:S08]  /*ea80*/  DADD R104, R108, R104 ;  /* 0x000000006c687229 */ /* 0x004fd00000000068 */
[----:B------:R-:W-:Y:S01]  /*ea90*/  DADD R108, R104, -UR6 ;  /* 0x80000006686c7e29 */ /* 0x000fe20008000000 */
[----:B------:R-:W-:Y:S01]  /*eaa0*/  UMOV UR6, 0x3a29c77a ;  /* 0x3a29c77a00067882 */ /* 0x000fe20000000000 */
[----:B------:R-:W-:Y:S01]  /*eab0*/  UMOV UR7, 0x3fffcb92 ;  /* 0x3fffcb9200077882 */ /* 0x000fe20000000000 */
[----:B---3--:R-:W-:-:S05]  /*eac0*/  DADD R106, R110, R106 ;  /* 0x000000006e6a7229 */ /* 0x008fca000000006a */
        /* <DEDUP_REMOVED lines=24> */
.L_x_381:
[----:B------:R-:W-:Y:S05]  /*ec50*/  BSYNC.RECONVERGENT B1 ;  /* 0x0000000000017941 */ /* 0x000fea0003800200 */
.L_x_380:
[----:B------:R-:W-:Y:S01]  /*ec60*/  DSETP.GEU.AND P0, PT, R106, RZ, PT ;  /* 0x000000ff6a00722a */ /* 0x000fe20003f0e000 */
[----:B------:R-:W-:Y:S01]  /*ec70*/  UMOV UR4, 0x66666666 ;  /* 0x6666666600047882 */ /* 0x000fe20000000000 */
[----:B------:R-:W-:Y:S01]  /*ec80*/  UMOV UR5, 0x40711266 ;  /* 0x4071126600057882 */ /* 0x000fe20000000000 */
[----:B------:R-:W-:Y:S01]  /*ec90*/  ISETP.NE.AND P1, PT, R149, R148, PT ;  /* 0x000000949500720c */ /* 0x000fe20003f25270 */
[----:B------:R-:W-:Y:S02]  /*eca0*/  DADD R118, R118, -UR4 ;  /* 0x8000000476767e29 */ /* 0x000fe40008000000 */
[----:B------:R-:W-:-:S06]  /*ecb0*/  DSETP.LT.AND P0, PT, R104, RZ, !P0 ;  /* 0x000000ff6800722a */ /* 0x000fcc0004701000 */
[----:B------:R-:W-:-:S06]  /*ecc0*/  DSETP.GT.AND P0, PT, R118, R4, P0 ;  /* 0x000000047600722a */ /* 0x000fcc0000704000 */
[C---:B------:R-:W-:Y:S01]  /*ecd0*/  SEL R152, R149.reuse, R152, P0 ;  /* 0x0000009895987207 */ /* 0x040fe20000000000 */
[----:B------:R-:W-:Y:S01]  /*ece0*/  VIADD R149, R149, 0x1 ;  /* 0x0000000195957836 */ /* 0x000fe20000000000 */
[----:B------:R-:W-:Y:S02]  /*ecf0*/  FSEL R4, R118, R4, P0 ;  /* 0x0000000476047208 */ /* 0x000fe40000000000 */
[----:B------:R-:W-:Y:S02]  /*ed00*/  FSEL R5, R119, R5, P0 ;  /* 0x0000000577057208 */ /* 0x000fe40000000000 */
[----:B------:R-:W-:Y:S01]  /*ed10*/  SEL R151, R150, R151, P0 ;  /* 0x0000009796977207 */ /* 0x000fe20000000000 */
[----:B------:R-:W-:Y:S06]  /*ed20*/  @P1 BRA `(.L_x_382) ;  /* 0xffffffe000bc1947 */ /* 0x000fec000383ffff */
.L_x_357:
[----:B------:R-:W-:Y:S05]  /*ed30*/  BSYNC.RECONVERGENT B2 ;  /* 0x0000000000027941 */ /* 0x000fea0003800200 */
.L_x_356:
[C---:B------:R-:W-:Y:S01]  /*ed40*/  ISETP.NE.AND P0, PT, R150.reuse, R2, PT ;  /* 0x000000029600720c */ /* 0x040fe20003f05270 */
[----:B------:R-:W-:-:S12]  /*ed50*/  VIADD R150, R150, 0x1 ;  /* 0x0000000196967836 */ /* 0x000fd80000000000 */
[----:B------:R-:W-:Y:S05]  /*ed60*/  @P0 BRA `(.L_x_383) ;  /* 0xffffffe000980947 */ /* 0x000fea000383ffff */
.L_x_281:
[----:B------:R-:W-:Y:S05]  /*ed70*/  BSYNC.RECONVERGENT B9 ;  /* 0x0000000000097941 */ /* 0x000fea0003800200 */
.L_x_280:
[----:B------:R-:W-:Y:S02]  /*ed80*/  IMAD.MOV.U32 R122, RZ, RZ, -0x800000 ;  /* 0xff800000ff7a7424 */ /* 0x000fe400078e00ff */
[----:B------:R-:W-:-:S06]  /*ed90*/  IMAD.MOV.U32 R123, RZ, RZ, 0x41cdcd64 ;  /* 0x41cdcd64ff7b7424 */ /* 0x000fcc00078e00ff */
[----:B------:R-:W-:-:S06]  /*eda0*/  DSETP.GT.AND P4, PT, |R4|, R122, PT ;  /* 0x0000007a0400722a */ /* 0x000fcc0003f84200 */
[----:B------:R-:W-:Y:S02]  /*edb0*/  SEL R151, R151, 0x1, !P4 ;  /* 0x0000000197977807 */ /* 0x000fe40006000000 */
[----:B------:R-:W-:-:S03]  /*edc0*/  SEL R152, R152, 0x1, !P4 ;  /* 0x0000000198987807 */ /* 0x000fc60006000000 */
[C---:B0-----:R-:W-:Y:S02]  /*edd0*/  IMAD.IADD R108, R1.reuse, 0x1, R151 ;  /* 0x00000001016c7824 */ /* 0x041fe400078e0297 */
[----:B-1----:R-:W-:-:S03]  /*ede0*/  IMAD.IADD R3, R1, 0x1, R152 ;  /* 0x0000000101037824 */ /* 0x002fc600078e0298 */
[----:B------:R-:W2:Y:S04]  /*edf0*/  LDL.U8 R107, [R108+0x27d8] ;  /* 0x0027d8006c6b7983 */ /* 0x000ea80000100000 */
[----:B------:R-:W3:Y:S01]  /*ee00*/  LDL.U8 R106, [R3+0x27f3] ;  /* 0x0027f300036a7983 */ /* 0x000ee20000100000 */
[----:B------:R-:W-:Y:S01]  /*ee10*/  BSSY.RECONVERGENT B1, `(.L_x_384) ;  /* 0x000019e000017945 */ /* 0x000fe20003800200 */
[----:B------:R-:W-:Y:S02]  /*ee20*/  IMAD.MOV.U32 R142, RZ, RZ, 0x0 ;  /* 0x00000000ff8e7424 */ /* 0x000fe400078e00ff */
[----:B------:R-:W-:Y:S02]  /*ee30*/  IMAD.MOV.U32 R143, RZ, RZ, 0x7ff00000 ;  /* 0x7ff00000ff8f7424 */ /* 0x000fe400078e00ff */
[----:B------:R-:W-:-:S02]  /*ee40*/  IMAD.MOV.U32 R144, RZ, RZ, 0x0 ;  /* 0x00000000ff907424 */ /* 0x000fc400078e00ff */
[----:B------:R-:W-:Y:S01]  /*ee50*/  IMAD.MOV.U32 R145, RZ, RZ, -0x40100000 ;  /* 0xbff00000ff917424 */ /* 0x000fe200078e00ff */
[----:B--2---:R-:W-:Y:S02]  /*ee60*/  PRMT R5, R107, 0x8880, RZ ;  /* 0x000088806b057816 */ /* 0x004fe400000000ff */
[----:B---3--:R-:W-:-:S05]  /*ee70*/  PRMT R4, R106, 0x8880, RZ ;  /* 0x000088806a047816 */ /* 0x008fca00000000ff */
[----:B------:R-:W-:-:S05]  /*ee80*/  IMAD.IADD R4, R5, 0x1, R4 ;  /* 0x0000000105047824 */ /* 0x000fca00078e0204 */
[----:B------:R-:W-:-:S13]  /*ee90*/  ISETP.NE.AND P0, PT, R4, 0x3, PT ;  /* 0x000000030400780c */ /* 0x000fda0003f05270 */
[----:B------:R-:W-:Y:S05]  /*eea0*/  @P0 BRA `(.L_x_385) ;  /* 0x0000001800500947 */ /* 0x000fea0003800000 */
[----:B------:R-:W2:Y:S04]  /*eeb0*/  LDL.S8 R108, [R108+0x27d9] ;  /* 0x0027d9006c6c7983 */ /* 0x000ea80000100200 */
[----:B------:R-:W3:Y:S01]  /*eec0*/  LDL.S8 R3, [R3+0x27f4] ;  /* 0x0027f40003037983 */ /* 0x000ee20000100200 */
[----:B------:R-:W-:Y:S01]  /*eed0*/  LOP3.LUT R104, R107, 0xffff, RZ, 0xc0, !PT ;  /* 0x0000ffff6b687812 */ /* 0x000fe200078ec0ff */
[----:B------:R-:W0:Y:S01]  /*eee0*/  LDCU.64 UR4, c[0x0][0x3d0] ;  /* 0x00007a00ff0477ac */ /* 0x000e220008000a00 */
[----:B------:R-:W-:Y:S01]  /*eef0*/  LOP3.LUT R110, R106, 0xffff, RZ, 0xc0, !PT ;  /* 0x0000ffff6a6e7812 */ /* 0x000fe200078ec0ff */
[----:B------:R-:W1:Y:S01]  /*ef00*/  LDC.64 R138, c[0x0][0x3d0] ;  /* 0x0000f400ff8a7b82 */ /* 0x000e620000000a00 */
[----:B------:R-:W-:Y:S02]  /*ef10*/  PRMT R5, R104, 0x8880, RZ ;  /* 0x0000888068057816 */ /* 0x000fe400000000ff */
[----:B------:R-:W-:-:S02]  /*ef20*/  PRMT R4, R110, 0x8880, RZ ;  /* 0x000088806e047816 */ /* 0x000fc400000000ff */
[C---:B------:R-:W-:Y:S01]  /*ef30*/  R2UR UR8, R6.reuse ;  /* 0x00000000060872ca */ /* 0x040fe200000e0000 */
[----:B-----5:R-:W-:Y:S01]  /*ef40*/  IMAD.MOV.U32 R105, RZ, RZ, R5 ;  /* 0x000000ffff697224 */ /* 0x020fe200078e0005 */
[--C-:B------:R-:W-:Y:S02]  /*ef50*/  SHF.R.S32.HI R5, RZ, 0x1f, R4.reuse ;  /* 0x0000001fff057819 */ /* 0x100fe40000011404 */
[----:B------:R-:W-:Y:S02]  /*ef60*/  R2UR UR9, R7 ;  /* 0x00000000070972ca */ /* 0x000fe400000e0000 */
[C---:B------:R-:W-:Y:S01]  /*ef70*/  R2UR UR6, R6.reuse ;  /* 0x00000000060672ca */ /* 0x040fe200000e0000 */
[----:B------:R-:W-:Y:S01]  /*ef80*/  IMAD.WIDE R4, R105, 0x5, R4 ;  /* 0x0000000569047825 */ /* 0x000fe200078e0204 */
[----:B------:R-:W-:Y:S02]  /*ef90*/  R2UR UR7, R7 ;  /* 0x00000000070772ca */ /* 0x000fe400000e0000 */
[----:B------:R-:W-:-:S02]  /*efa0*/  R2UR UR10, R6 ;  /* 0x00000000060a72ca */ /* 0x000fc400000e0000 */
[C---:B0-----:R-:W-:Y:S01]  /*efb0*/  LEA R144, P0, R4.reuse, UR4, 0x3 ;  /* 0x0000000404907c11 */ /* 0x041fe2000f8018ff */
[----:B------:R-:W-:Y:S01]  /*efc0*/  UMOV UR4, 0x5197d ;  /* 0x0005197d00047882 */ /* 0x000fe20000000000 */
[C---:B------:R-:W-:Y:S02]  /*efd0*/  R2UR UR11, R7.reuse ;  /* 0x00000000070b72ca */ /* 0x040fe400000e0000 */
[----:B------:R-:W-:Y:S02]  /*efe0*/  LEA.HI.X R145, R4, UR5, R5, 0x3, P0 ;  /* 0x0000000504917c11 */ /* 0x000fe400080f1c05 */
[----:B------:R-:W-:Y:S02]  /*eff0*/  PRMT R5, R110, 0x3340, RZ ;  /* 0x000033406e057816 */ /* 0x000fe400000000ff */
[----:B------:R-:W-:Y:S01]  /*f000*/  R2UR UR5, R7 ;  /* 0x00000000070572ca */ /* 0x000fe200000e0000 */
[----:B------:R-:W4:Y:S01]  /*f010*/  LDG.E.64 R142, desc[UR8][R144.64+0xb248] ;  /* 0x00b24808908e7981 */ /* 0x000f22000c1e1b00 */
[----:B------:R-:W-:-:S02]  /*f020*/  PRMT R109, R107, 0x8880, RZ ;  /* 0x000088806b6d7816 */ /* 0x000fc400000000ff */
[----:B------:R-:W-:Y:S02]  /*f030*/  PRMT R110, R110, 0x8880, RZ ;  /* 0x000088806e6e7816 */ /* 0x000fe400000000ff */
[----:B------:R-:W-:Y:S02]  /*f040*/  PRMT R109, R109, 0x7710, RZ ;  /* 0x000077106d6d7816 */ /* 0x000fe400000000ff */
[----:B--2---:R-:W-:-:S04]  /*f050*/  LOP3.LUT R4, R108, 0xffff, RZ, 0xc0, !PT ;  /* 0x0000ffff6c047812 */ /* 0x004fc800078ec0ff */
[----:B------:R-:W-:-:S04]  /*f060*/  PRMT R4, R104, 0x3340, R4 ;  /* 0x0000334068047816 */ /* 0x000fc80000000004 */
[----:B------:R-:W-:-:S05]  /*f070*/  PRMT R4, R4, 0x5410, R5 ;  /* 0x0000541004047816 */ /* 0x000fca0000000005 */
[----:B---3--:R-:W-:Y:S01]  /*f080*/  IDP.4A.S8.U8 R4, R4, UR4, R3 ;  /* 0x0000000404047c26 */ /* 0x008fe20008000203 */
[----:B------:R-:W-:Y:S02]  /*f090*/  R2UR UR4, R6 ;  /* 0x00000000060472ca */ /* 0x000fe400000e0000 */
[----:B------:R-:W-:Y:S01]  /*f0a0*/  PRMT R108, R109, 0x5410, R108 ;  /* 0x000054106d6c7816 */ /* 0x000fe2000000006c */
[----:B-1----:R-:W-:-:S05]  /*f0b0*/  IMAD.WIDE R4, R4, 0x8, R138 ;  /* 0x0000000804047825 */ /* 0x002fca00078e028a */
[----:B------:R-:W2:Y:S05]  /*f0c0*/  LDG.E.64 R104, desc[UR6][R4.64+0x8a70] ;  /* 0x008a700604687981 */ /* 0x000eaa000c1e1b00 */
[----:B------:R-:W2:Y:S01]  /*f0d0*/  LDG.E.64 R144, desc[UR4][R144.64+0xb180] ;  /* 0x00b1800490907981 */ /* 0x000ea2000c1e1b00 */
[----:B------:R-:W-:Y:S02]  /*f0e0*/  UMOV UR4, 0x519 ;  /* 0x0000051900047882 */ /* 0x000fe40000000000 */
[----:B------:R-:W-:Y:S01]  /*f0f0*/  IDP.2A.LO.S16.U8 R108, R108, UR4, R110 ;  /* 0x000000046c6c7c26 */ /* 0x000fe2000800126e */
[----:B------:R-:W4:Y:S03]  /*f100*/  LDG.E.64 R4, desc[UR10][R4.64+0x9df8] ;  /* 0x009df80a04047981 */ /* 0x000f26000c1e1b00 */
[----:B------:R-:W-:-:S05]  /*f110*/  IMAD.WIDE R146, R108, 0x8, R138 ;  /* 0x000000086c927825 */ /* 0x000fca00078e028a */
[----:B------:R-:W3:Y:S01]  /*f120*/  LDG.E.64 R140, desc[UR6][R146.64+0x5208] ;  /* 0x00520806928c7981 */ /* 0x000ee2000c1e1b00 */
[----:B------:R-:W-:-:S04]  /*f130*/  PRMT R108, R106, 0x8880, RZ ;  /* 0x000088806a6c7816 */ /* 0x000fc800000000ff */
[----:B------:R-:W-:-:S04]  /*f140*/  PRMT R108, R108, 0x7710, RZ ;  /* 0x000077106c6c7816 */ /* 0x000fc800000000ff */
[----:B------:R-:W-:Y:S01]  /*f150*/  PRMT R108, R109, 0x5410, R108 ;  /* 0x000054106d6c7816 */ /* 0x000fe2000000006c */
[----:B------:R-:W-:Y:S04]  /*f160*/  BSSY.RECONVERGENT B2, `(.L_x_386) ;  /* 0x0000076000027945 */ /* 0x000fe80003800200 */
[----:B------:R-:W-:-:S04]  /*f170*/  IDP.2A.LO.S16.U8 R3, R108, UR4, R3 ;  /* 0x000000046c037c26 */ /* 0x000fc80008001203 */
[----:B------:R-:W-:Y:S01]  /*f180*/  IMAD.WIDE R138, R3, 0x8, R138 ;  /* 0x00000008038a7825 */ /* 0x000fe200078e028a */
[----:B--2---:R-:W-:Y:S02]  /*f190*/  DADD R104, R144, R104 ;  /* 0x0000000090687229 */ /* 0x004fe40000000068 */
[----:B----4-:R-:W-:Y:S02]  /*f1a0*/  DADD R4, R142, R4 ;  /* 0x000000008e047229 */ /* 0x010fe40000000004 */
[----:B---3--:R-:W-:-:S06]  /*f1b0*/  DSETP.GEU.AND P3, PT, |R140|, R122, PT ;  /* 0x0000007a8c00722a */ /* 0x008fcc0003f6e200 */
        /* <DEDUP_REMOVED lines=13> */
[----:B------:R-:W-:Y:S01]  /*f290*/  IMAD.MOV.U32 R108, RZ, RZ, R110 ;  /* 0x000000ffff6c7224 */ /* 0x000fe200078e006e */
[----:B------:R-:W-:Y:S01]  /*f2a0*/  MOV R4, R104 ;  /* 0x0000006800047202 */ /* 0x000fe20000000f00 */
        /* <DEDUP_REMOVED lines=46> */
[----:B------:R-:W-:Y:S05]  /*f590*/  CALL.REL.NOINC `($__internal_0_$__cuda_sm20_div_rn_f64_full) ;  /* 0x000027f000d87944 */ /* 0x000fea0003c00000 */
[----:B------:R-:W-:Y:S02]  /*f5a0*/  IMAD.MOV.U32 R122, RZ, RZ, R136 ;  /* 0x000000ffff7a7224 */ /* 0x000fe400078e0088 */
[----:B------:R-:W-:-:S07]  /*f5b0*/  IMAD.MOV.U32 R123, RZ, RZ, R137 ;  /* 0x000000ffff7b7224 */ /* 0x000fce00078e0089 */
.L_x_389:
[----:B------:R-:W-:Y:S05]  /*f5c0*/  BSYNC.RECONVERGENT B3 ;  /* 0x0000000000037941 */ /* 0x000fea0003800200 */
.L_x_388:
[----:B------:R0:W-:Y:S01]  /*f5d0*/  STL.64 [R1+0x5468], R122 ;  /* 0x0054687a01007387 */ /* 0x0001e20000100a00 */
[----:B------:R-:W-:Y:S01]  /*f5e0*/  UMOV UR4, 0xff800000 ;  /* 0xff80000000047882 */ /* 0x000fe20000000000 */
[----:B------:R-:W-:Y:S02]  /*f5f0*/  UMOV UR5, 0x41cdcd64 ;  /* 0x41cdcd6400057882 */ /* 0x000fe40000000000 */
[----:B------:R-:W-:-:S14]  /*f600*/  DSETP.GEU.AND P0, PT, |R104|, UR4, PT ;  /* 0x0000000468007e2a */ /* 0x000fdc000bf0e200 */
[----:B0-----:R-:W-:Y:S05]  /*f610*/  @P0 BRA `(.L_x_387) ;  /* 0x0000000000a80947 */ /* 0x001fea0003800000 */
        /* <DEDUP_REMOVED lines=30> */
.L_x_391:
[----:B------:R-:W-:Y:S05]  /*f800*/  BSYNC.RECONVERGENT B3 ;  /* 0x0000000000037941 */ /* 0x000fea0003800200 */
.L_x_390:
[----:B------:R-:W2:Y:S02]  /*f810*/  LDL.LU.64 R118, [R1+0x5468] ;  /* 0x0054680001767983 */ /* 0x000ea40000300a00 */
[----:B--2---:R-:W-:-:S06]  /*f820*/  DSETP.GEU.AND P0, PT, R122, R118, PT ;  /* 0x000000767a00722a */ /* 0x004fcc0003f0e000 */
[----:B------:R-:W-:Y:S02]  /*f830*/  FSEL R3, R118, R122, !P0 ;  /* 0x0000007a76037208 */ /* 0x000fe40004000000 */
[----:B------:R-:W-:Y:S02]  /*f840*/  FSEL R122, R119, R123, !P0 ;  /* 0x0000007b777a7208 */ /* 0x000fe40004000000 */
[----:B------:R-:W-:Y:S01]  /*f850*/  FSEL R4, R4, R104, !P0 ;  /* 0x0000006804047208 */ /* 0x000fe20004000000 */
[----:B------:R-:W-:Y:S01]  /*f860*/  IMAD.MOV.U32 R104, RZ, RZ, R3 ;  /* 0x000000ffff687224 */ /* 0x000fe200078e0003 */
[----:B------:R-:W-:Y:S01]  /*f870*/  FSEL R5, R5, R105, !P0 ;  /* 0x0000006905057208 */ /* 0x000fe20004000000 */
[----:B------:R-:W-:Y:S01]  /*f880*/  IMAD.MOV.U32 R105, RZ, RZ, R122 ;  /* 0x000000ffff697224 */ /* 0x000fe200078e007a */
[----:B------:R-:W-:Y:S02]  /*f890*/  FSEL R108, R108, R110, !P0 ;  /* 0x0000006e6c6c7208 */ /* 0x000fe40004000000 */
[----:B------:R-:W-:-:S02]  /*f8a0*/  FSEL R109, R109, R111, !P0 ;  /* 0x0000006f6d6d7208 */ /* 0x000fc40004000000 */
[----:B------:R0:W-:Y:S05]  /*f8b0*/  STL.64 [R1+0x5468], R104 ;  /* 0x0054686801007387 */ /* 0x0001ea0000100a00 */
.L_x_387:
[----:B------:R-:W-:Y:S05]  /*f8c0*/  BSYNC.RECONVERGENT B2 ;  /* 0x0000000000027941 */ /* 0x000fea0003800200 */
.L_x_386:
[----:B------:R-:W-:Y:S01]  /*f8d0*/  BSSY.RECONVERGENT B2, `(.L_x_392) ;  /* 0x0000060000027945 */ /* 0x000fe20003800200 */
[----:B------:R-:W-:Y:S02]  /*f8e0*/  IMAD.MOV.U32 R110, RZ, RZ, R108 ;  /* 0x000000ffff6e7224 */ /* 0x000fe400078e006c */
[----:B------:R-:W-:Y:S02]  /*f8f0*/  IMAD.MOV.U32 R111, RZ, RZ, R109 ;  /* 0x000000ffff6f7224 */ /* 0x000fe400078e006d */
[----:B0-----:R-:W-:Y:S02]  /*f900*/  IMAD.MOV.U32 R104, RZ, RZ, R4 ;  /* 0x000000ffff687224 */ /* 0x001fe400078e0004 */
        /* <DEDUP_REMOVED lines=8> */
[----:B------:R-:W-:Y:S01]  /*f990*/  IMAD.MOV.U32 R122, RZ, RZ, 0x1 ;  /* 0x00000001ff7a7424 */ /* 0x000fe200078e00ff */
[----:B------:R-:W-:Y:S04]  /*f9a0*/  BSSY.RECONVERGENT B3, `(.L_x_394) ;  /* 0x0000023000037945 */ /* 0x000fe80003800200 */
[----:B------:R-:W-:Y:S01]  /*f9b0*/  DSETP.GT.AND P0, PT, |R140|, UR4, PT ;  /* 0x000000048c007e2a */ /* 0x000fe2000bf04200 */
[----:B------:R-:W-:Y:S01]  /*f9c0*/  UMOV UR4, 0xcccccccd ;  /* 0xcccccccd00047882 */ /* 0x000fe20000000000 */
[----:B------:R-:W-:Y:S01]  /*f9d0*/  UMOV UR5, 0x4016cccc ;  /* 0x4016cccc00057882 */ /* 0x000fe20000000000 */
        /* <DEDUP_REMOVED lines=31> */
.L_x_395:
[----:B------:R-:W-:Y:S05]  /*fbd0*/  BSYNC.RECONVERGENT B3 ;  /* 0x0000000000037941 */ /* 0x000fea0003800200 */
.L_x_394:
        /* <DEDUP_REMOVED lines=35> */
.L_x_397:
[----:B------:R-:W-:Y:S05]  /*fe10*/  BSYNC.RECONVERGENT B3 ;  /* 0x0000000000037941 */ /* 0x000fea0003800200 */
.L_x_396:
        /* <DEDUP_REMOVED lines=11> */
.L_x_393:
[----:B------:R-:W-:Y:S05]  /*fed0*/  BSYNC.RECONVERGENT B2 ;  /* 0x0000000000027941 */ /* 0x000fea0003800200 */
.L_x_392:
        /* <DEDUP_REMOVED lines=8> */
[----:B0-----:R-:W-:Y:S02]  /*ff60*/  IMAD.MOV.U32 R4, RZ, RZ, R104 ;  /* 0x000000ffff047224 */ /* 0x001fe400078e0068 */
        /* <DEDUP_REMOVED lines=11> */
[----:B------:R-:W-:-:S06]  /*10020*/  DSETP.GT.AND P0, PT, |R4|, R120, PT ;  /* 0x000000780400722a */ /* 0x000fcc0003f04200 */
[----:B------:R-:W-:Y:S02]  /*10030*/  FSEL R4, R4, RZ, !P0 ;  /* 0x000000ff04047208 */ /* 0x000fe40004000000 */
[----:B------:R-:W-:Y:S01]  /*10040*/  FSEL R5, R5, +QNAN , !P0 ;  /* 0x7ff0000005057808 */ /* 0x000fe20004000000 */
        /* <DEDUP_REMOVED lines=29> */
.L_x_401:
[----:B------:R-:W-:Y:S05]  /*10220*/  BSYNC.RECONVERGENT B3 ;  /* 0x0000000000037941 */ /* 0x000fea0003800200 */
.L_x_400:
        /* <DEDUP_REMOVED lines=33> */
[----:B------:R-:W-:Y:S01]  /*10440*/  IMAD.MOV.U32 R122, RZ, RZ, R136 ;  /* 0x000000ffff7a7224 */ /* 0x000fe200078e0088 */
[----:B------:R-:W-:-:S07]  /*10450*/  MOV R123, R137 ;  /* 0x00000089007b7202 */ /* 0x000fce0000000f00 */
.L_x_403:
[----:B------:R-:W-:Y:S05]  /*10460*/  BSYNC.RECONVERGENT B3 ;  /* 0x0000000000037941 */ /* 0x000fea0003800200 */
.L_x_402:
        /* <DEDUP_REMOVED lines=11> */
.L_x_399:
[----:B------:R-:W-:Y:S05]  /*10520*/  BSYNC.RECONVERGENT B2 ;  /* 0x0000000000027941 */ /* 0x000fea0003800200 */
.L_x_398:
[----:B------:R-:W-:Y:S01]  /*10530*/  UMOV UR6, 0xff800000 ;  /* 0xff80000000067882 */ /* 0x000fe20000000000 */
[----:B------:R-:W-:Y:S01]  /*10540*/  UMOV UR7, 0x41cdcd64 ;  /* 0x41cdcd6400077882 */ /* 0x000fe20000000000 */
[----:B------:R-:W-:Y:S01]  /*10550*/  UMOV UR4, 0xcccccccd ;  /* 0xcccccccd00047882 */ /* 0x000fe20000000000 */
[----:B------:R-:W-:Y:S01]  /*10560*/  DSETP.GEU.AND P0, PT, |R4|, UR6, PT ;  /* 0x0000000604007e2a */ /* 0x000fe2000bf0e200 */
[----:B------:R-:W-:Y:S02]  /*10570*/  UMOV UR5, 0x4016cccc ;  /* 0x4016cccc00057882 */ /* 0x000fe40000000000 */
[----:B0-----:R-:W-:Y:S01]  /*10580*/  DADD R104, R144, -UR4 ;  /* 0x8000000490687e29 */ /* 0x001fe20008000000 */
[----:B------:R-:W-:Y:S01]  /*10590*/  UMOV UR4, 0x3a29c77a ;  /* 0x3a29c77a00047882 */ /* 0x000fe20000000000 */
[----:B------:R-:W-:-:S06]  /*105a0*/  UMOV UR5, 0x3fffcb92 ;  /* 0x3fffcb9200057882 */ /* 0x000fcc0000000000 */
[----:B------:R-:W-:-:S03]  /*105b0*/  DFMA R104, R126, UR4, R104 ;  /* 0x000000047e687c2b */ /* 0x000fc60008000068 */
[----:B------:R-:W-:Y:S08]  /*105c0*/  @P0 BRA `(.L_x_385) ;  /* 0x0000000000880947 */ /* 0x000ff00003800000 */
[----:B------:R-:W0:Y:S01]  /*105d0*/  MUFU.RCP64H R111, R105 ;  /* 0x00000069006f7308 */ /* 0x000e220000001800 */
[----:B------:R-:W-:Y:S01]  /*105e0*/  IMAD.MOV.U32 R110, RZ, RZ, 0x1 ;  /* 0x00000001ff6e7424 */ /* 0x000fe200078e00ff */
[----:B------:R-:W-:Y:S05]  /*105f0*/  BSSY.RECONVERGENT B2, `(.L_x_404) ;  /* 0x0000017000027945 */ /* 0x000fea0003800200 */
        /* <DEDUP_REMOVED lines=19> */
[----:B------:R-:W-:Y:S05]  /*10730*/  CALL.REL.NOINC `($__internal_0_$__cuda_sm20_div_rn_f64_full) ;  /* 0x000027e000707944 */ /* 0x000fea0003c00000 */
[----:B------:R-:W-:Y:S02]  /*10740*/  IMAD.MOV.U32 R118, RZ, RZ, R136 ;  /* 0x000000ffff767224 */ /* 0x000fe400078e0088 */
[----:B------:R-:W-:-:S07]  /*10750*/  IMAD.MOV.U32 R119, RZ, RZ, R137 ;  /* 0x000000ffff777224 */ /* 0x000fce00078e0089 */
.L_x_405:
[----:B------:R-:W-:Y:S05]  /*10760*/  BSYNC.RECONVERGENT B2 ;  /* 0x0000000000027941 */ /* 0x000fea0003800200 */
.L_x_404:
[----:B------:R-:W2:Y:S02]  /*10770*/  LDL.64 R104, [R1+0x5468] ;  /* 0x0054680001687983 */ /* 0x000ea40000100a00 */
[----:B--2---:R-:W-:-:S06]  /*10780*/  DSETP.GEU.AND P0, PT, R104, R118, PT ;  /* 0x000000766800722a */ /* 0x004fcc0003f0e000 */
[----:B------:R-:W-:Y:S02]  /*10790*/  FSEL R144, R144, R108, !P0 ;  /* 0x0000006c90907208 */ /* 0x000fe40004000000 */
[----:B------:R-:W-:Y:S02]  /*107a0*/  FSEL R142, R142, R4, !P0 ;  /* 0x000000048e8e7208 */ /* 0x000fe40004000000 */
[----:B------:R-:W-:Y:S02]  /*107b0*/  FSEL R108, R145, R109, !P0 ;  /* 0x0000006d916c7208 */ /* 0x000fe40004000000 */
[----:B------:R-:W-:-:S03]  /*107c0*/  FSEL R4, R143, R5, !P0 ;  /* 0x000000058f047208 */ /* 0x000fc60004000000 */
[----:B------:R-:W-:Y:S02]  /*107d0*/  IMAD.MOV.U32 R145, RZ, RZ, R108 ;  /* 0x000000ffff917224 */ /* 0x000fe400078e006c */
[----:B------:R-:W-:-:S07]  /*107e0*/  IMAD.MOV.U32 R143, RZ, RZ, R4 ;  /* 0x000000ffff8f7224 */ /* 0x000fce00078e0004 */
.L_x_385:
[----:B------:R-:W-:Y:S05]  /*107f0*/  BSYNC.RECONVERGENT B1 ;  /* 0x0000000000017941 */ /* 0x000fea0003800200 */
.L_x_384:
[----:B------:R-:W-:Y:S04]  /*10800*/  BSSY.RECONVERGENT B1, `(.L_x_406) ;  /* 0x000002c000017945 */ /* 0x000fe80003800200 */
[----:B------:R-:W-:Y:S05]  /*10810*/  @!P5 BRA `(.L_x_407) ;  /* 0x0000000000a8d947 */ /* 0x000fea0003800000 */
[C---:B------:R-:W-:Y:S01]  /*10820*/  ISETP.GE.U32.AND P0, PT, R2.reuse, 0x10, PT ;  /* 0x000000100200780c */ /* 0x040fe20003f06070 */
[----:B------:R-:W-:Y:S01]  /*10830*/  BSSY.RECONVERGENT B2, `(.L_x_408) ;  /* 0x0000010000027945 */ /* 0x000fe20003800200 */
[----:B------:R-:W-:Y:S01]  /*10840*/  LOP3.LUT R5, R2, 0xf, RZ, 0xc0, !PT ;  /* 0x0000000f02057812 */ /* 0x000fe200078ec0ff */
[----:B------:R-:W-:-:S03]  /*10850*/  IMAD.MOV.U32 R4, RZ, RZ, RZ ;  /* 0x000000ffff047224 */ /* 0x000fc600078e00ff */
[----:B------:R-:W-:-:S07]  /*10860*/  ISETP.NE.AND P1, PT, R5, RZ, PT ;  /* 0x000000ff0500720c */ /* 0x000fce0003f25270 */
[----:B------:R-:W-:Y:S06]  /*10870*/  @!P0 BRA `(.L_x_409) ;  /* 0x00000000002c8947 */ /* 0x000fec0003800000 */
[----:B------:R-:W-:Y:S01]  /*10880*/  LOP3.LUT R4, R2, 0x7ffffff0, RZ, 0xc0, !PT ;  /* 0x7ffffff002047812 */ /* 0x000fe200078ec0ff */
[----:B------:R-:W-:-:S07]  /*10890*/  IMAD.MOV.U32 R3, RZ, RZ, RZ ;  /* 0x000000ffff037224 */ /* 0x000fce00078e00ff */
.L_x_410:
[----:B0-----:R-:W-:-:S04]  /*108a0*/  VIADD R104, R1, 0x2710 ;  /* 0x0000271001687836 */ /* 0x001fc80000000000 */
[C---:B------:R-:W-:Y:S02]  /*108b0*/  IMAD R104, R3.reuse, 0x4, R104 ;  /* 0x0000000403687824 */ /* 0x040fe400078e0268 */
[----:B------:R-:W-:-:S03]  /*108c0*/  VIADD R3, R3, 0x10 ;  /* 0x0000001003037836 */ /* 0x000fc60000000000 */
[----:B------:R0:W-:Y:S02]  /*108d0*/  STL.128 [R104], RZ ;  /* 0x000000ff68007387 */ /* 0x0001e40000100c00 */
[----:B------:R-:W-:Y:S02]  /*108e0*/  ISETP.NE.AND P0, PT, R3, R4, PT ;  /* 0x000000040300720c */ /* 0x000fe40003f05270 */
[----:B------:R0:W-:Y:S04]  /*108f0*/  STL.128 [R104+0x10], RZ ;  /* 0x000010ff68007387 */ /* 0x0001e80000100c00 */
[----:B------:R0:W-:Y:S04]  /*10900*/  STL.128 [R104+0x20], RZ ;  /* 0x000020ff68007387 */ /* 0x0001e80000100c00 */
[----:B------:R0:W-:Y:S03]  /*10910*/  STL.128 [R104+0x30], RZ ;  /* 0x000030ff68007387 */ /* 0x0001e60000100c00 */
[----:B------:R-:W-:Y:S05]  /*10920*/  @P0 BRA `(.L_x_410) ;  /* 0xfffffffc00dc0947 */ /* 0x000fea000383ffff */
.L_x_409:
[----:B------:R-:W-:Y:S05]  /*10930*/  BSYNC.RECONVERGENT B2 ;  /* 0x0000000000027941 */ /* 0x000fea0003800200 */
.L_x_408:
[----:B------:R-:W-:Y:S05]  /*10940*/  @!P1 BRA `(.L_x_407) ;  /* 0x00000000005c9947 */ /* 0x000fea0003800000 */
[----:B------:R-:W-:Y:S01]  /*10950*/  ISETP.GE.U32.AND P0, PT, R5, 0x8, PT ;  /* 0x000000080500780c */ /* 0x000fe20003f06070 */
[----:B0-----:R-:W-:-:S12]  /*10960*/  VIADD R104, R1, 0x2710 ;  /* 0x0000271001687836 */ /* 0x001fd80000000000 */
[C---:B------:R-:W-:Y:S02]  /*10970*/  @P0 IMAD R3, R4.reuse, 0x4, R104 ;  /* 0x0000000404030824 */ /* 0x040fe400078e0268 */
[----:B------:R-:W-:-:S03]  /*10980*/  @P0 VIADD R4, R4, 0x8 ;  /* 0x0000000804040836 */ /* 0x000fc60000000000 */
[----:B------:R-:W-:Y:S04]  /*10990*/  @P0 STL.128 [R3], RZ ;  /* 0x000000ff03000387 */ /* 0x000fe80000100c00 */
[----:B------:R0:W-:Y:S02]  /*109a0*/  @P0 STL.128 [R3+0x10], RZ ;  /* 0x000010ff03000387 */ /* 0x0001e40000100c00 */
[----:B0-----:R-:W-:-:S04]  /*109b0*/  LOP3.LUT R3, R2, 0x7, RZ, 0xc0, !PT ;  /* 0x0000000702037812 */ /* 0x001fc800078ec0ff */
[----:B------:R-:W-:-:S13]  /*109c0*/  ISETP.NE.AND P1, PT, R3, RZ, PT ;  /* 0x000000ff0300720c */ /* 0x000fda0003f25270 */
[----:B------:R-:W-:Y:S05]  /*109d0*/  @!P1 BRA `(.L_x_407) ;  /* 0x0000000000389947 */ /* 0x000fea0003800000 */
[----:B------:R-:W-:-:S13]  /*109e0*/  ISETP.GE.U32.AND P0, PT, R3, 0x4, PT ;  /* 0x000000040300780c */ /* 0x000fda0003f06070 */
[C---:B------:R-:W-:Y:S02]  /*109f0*/  @P0 IMAD R3, R4.reuse, 0x4, R104 ;  /* 0x0000000404030824 */ /* 0x040fe400078e0268 */
[----:B------:R-:W-:-:S03]  /*10a00*/  @P0 VIADD R4, R4, 0x4 ;  /* 0x0000000404040836 */ /* 0x000fc60000000000 */
[----:B------:R0:W-:Y:S02]  /*10a10*/  @P0 STL.128 [R3], RZ ;  /* 0x000000ff03000387 */ /* 0x0001e40000100c00 */
[----:B0-----:R-:W-:-:S04]  /*10a20*/  LOP3.LUT R3, R2, 0x3, RZ, 0xc0, !PT ;  /* 0x0000000302037812 */ /* 0x001fc800078ec0ff */
[----:B------:R-:W-:-:S13]  /*10a30*/  ISETP.NE.AND P1, PT, R3, RZ, PT ;  /* 0x000000ff0300720c */ /* 0x000fda0003f25270 */
[----:B------:R-:W-:Y:S05]  /*10a40*/  @!P1 BRA `(.L_x_407) ;  /* 0x00000000001c9947 */ /* 0x000fea0003800000 */
[----:B------:R-:W-:Y:S01]  /*10a50*/  IMAD R4, R4, 0x4, R104 ;  /* 0x0000000404047824 */ /* 0x000fe200078e0268 */
[----:B------:R-:W-:-:S04]  /*10a60*/  ISETP.NE.AND P0, PT, R3, 0x1, PT ;  /* 0x000000010300780c */ /* 0x000fc80003f05270 */
[----:B------:R1:W-:Y:S09]  /*10a70*/  STL [R4], RZ ;  /* 0x000000ff04007387 */ /* 0x0003f20000100800 */
[----:B-1----:R-:W-:Y:S05]  /*10a80*/  @!P0 BRA `(.L_x_407) ;  /* 0x00000000000c8947 */ /* 0x002fea0003800000 */
[----:B------:R-:W-:Y:S01]  /*10a90*/  ISETP.NE.AND P0, PT, R3, 0x2, PT ;  /* 0x000000020300780c */ /* 0x000fe20003f05270 */
[----:B------:R1:W-:-:S12]  /*10aa0*/  STL [R4+0x4], RZ ;  /* 0x000004ff04007387 */ /* 0x0003d80000100800 */
[----:B------:R1:W-:Y:S02]  /*10ab0*/  @P0 STL [R4+0x8], RZ ;  /* 0x000008ff04000387 */ /* 0x0003e40000100800 */
.L_x_407:
[----:B------:R-:W-:Y:S05]  /*10ac0*/  BSYNC.RECONVERGENT B1 ;  /* 0x0000000000017941 */ /* 0x000fea0003800200 */
.L_x_406:
[----:B------:R-:W-:Y:S01]  /*10ad0*/  ISETP.NE.AND P5, PT, R148, RZ, PT ;  /* 0x000000ff9400720c */ /* 0x000fe20003fa5270 */
[----:B------:R-:W-:-:S12]  /*10ae0*/  BSSY.RECONVERGENT B1, `(.L_x_411) ;  /* 0x0000042000017945 */ /* 0x000fd80003800200 */
        /* <DEDUP_REMOVED lines=8> */
[----:B-1----:R-:W-:-:S07]  /*10b70*/  IMAD.MOV.U32 R4, RZ, RZ, RZ ;  /* 0x000000ffff047224 */ /* 0x002fce00078e00ff */
.L_x_415:
[C---:B0-2---:R-:W-:Y:S02]  /*10b80*/  IMAD R104, R4.reuse, 0x4, R252 ;  /* 0x0000000404687824 */ /* 0x045fe400078e02fc */
[----:B------:R-:W-:-:S03]  /*10b90*/  VIADD R4, R4, 0x10 ;  /* 0x0000001004047836 */ /* 0x000fc60000000000 */
[----:B------:R2:W-:Y:S02]  /*10ba0*/  STL [R104], RZ ;  /* 0x000000ff68007387 */ /* 0x0005e40000100800 */
[----:B------:R-:W-:Y:S02]  /*10bb0*/  ISETP.NE.AND P0, PT, R4, R3, PT ;  /* 0x000000030400720c */ /* 0x000fe40003f05270 */
[----:B------:R2:W-:Y:S04]  /*10bc0*/  STL [R104+0x4], RZ ;  /* 0x000004ff68007387 */ /* 0x0005e80000100800 */
        /* <DEDUP_REMOVED lines=13> */
[----:B------:R2:W-:Y:S01]  /*10ca0*/  STL [R104+0x3c], RZ ;  /* 0x00003cff68007387 */ /* 0x0005e20000100800 */
[----:B------:R-:W-:Y:S05]  /*10cb0*/  @P0 BRA `(.L_x_415) ;  /* 0xfffffffc00b00947 */ /* 0x000fea000383ffff */
.L_x_414:
[----:B------:R-:W-:Y:S05]  /*10cc0*/  BSYNC.RECONVERGENT B2 ;  /* 0x0000000000027941 */ /* 0x000fea0003800200 */
.L_x_413:
[----:B------:R-:W-:Y:S05]  /*10cd0*/  @!P1 BRA `(.L_x_412) ;  /* 0x0000000000889947 */ /* 0x000fea0003800000 */
[----:B------:R-:W-:Y:S01]  /*10ce0*/  ISETP.GE.U32.AND P0, PT, R5, 0x8, PT ;  /* 0x000000080500780c */ /* 0x000fe20003f06070 */
[----:B------:R-:W-:Y:S01]  /*10cf0*/  BSSY.RECONVERGENT B2, `(.L_x_416) ;  /* 0x000000e000027945 */ /* 0x000fe20003800200 */
[----:B-1----:R-:W-:-:S04]  /*10d00*/  LOP3.LUT R4, R148, 0x7, RZ, 0xc0, !PT ;  /* 0x0000000794047812 */ /* 0x002fc800078ec0ff */
[----:B------:R-:W-:-:S07]  /*10d10*/  ISETP.NE.AND P1, PT, R4, RZ, PT ;  /* 0x000000ff0400720c */ /* 0x000fce0003f25270 */
[----:B------:R-:W-:Y:S06]  /*10d20*/  @!P0 BRA `(.L_x_417) ;  /* 0x0000000000288947 */ /* 0x000fec0003800000 */
[C---:B------:R-:W-:Y:S02]  /*10d30*/  IMAD R5, R3.reuse, 0x4, R252 ;  /* 0x0000000403057824 */ /* 0x040fe400078e02fc */
[----:B------:R-:W-:-:S03]  /*10d40*/  VIADD R3, R3, 0x8 ;  /* 0x0000000803037836 */ /* 0x000fc60000000000 */
[----:B------:R1:W-:Y:S04]  /*10d50*/  STL [R5], RZ ;  /* 0x000000ff05007387 */ /* 0x0003e80000100800 */
[----:B------:R1:W-:Y:S04]  /*10d60*/  STL [R5+0x4], RZ ;  /* 0x000004ff05007387 */ /* 0x0003e80000100800 */
[----:B------:R1:W-:Y:S04]  /*10d70*/  STL [R5+0x8], RZ ;  /* 0x000008ff05007387 */ /* 0x0003e80000100800 */
[----:B------:R1:W-:Y:S04]  /*10d80*/  STL [R5+0xc], RZ ;  /* 0x00000cff05007387 */ /* 0x0003e80000100800 */
[----:B------:R1:W-:Y:S04]  /*10d90*/  STL [R5+0x10], RZ ;  /* 0x000010ff05007387 */ /* 0x0003e80000100800 */
[----:B------:R1:W-:Y:S04]  /*10da0*/  STL [R5+0x14], RZ ;  /* 0x000014ff05007387 */ /* 0x0003e80000100800 */
[----:B------:R1:W-:Y:S04]  /*10db0*/  STL [R5+0x18], RZ ;  /* 0x000018ff05007387 */ /* 0x0003e80000100800 */
[----:B------:R1:W-:Y:S02]  /*10dc0*/  STL [R5+0x1c], RZ ;  /* 0x00001cff05007387 */ /* 0x0003e40000100800 */
.L_x_417:
[----:B------:R-:W-:Y:S05]  /*10dd0*/  BSYNC.RECONVERGENT B2 ;  /* 0x0000000000027941 */ /* 0x000fea0003800200 */
.L_x_416:
[----:B------:R-:W-:Y:S05]  /*10de0*/  @!P1 BRA `(.L_x_412) ;  /* 0x0000000000449947 */ /* 0x000fea0003800000 */
[----:B------:R-:W-:-:S13]  /*10df0*/  ISETP.GE.U32.AND P0, PT, R4, 0x4, PT ;  /* 0x000000040400780c */ /* 0x000fda0003f06070 */
[C---:B------:R-:W-:Y:S02]  /*10e00*/  @P0 IMAD R4, R3.reuse, 0x4, R252 ;  /* 0x0000000403040824 */ /* 0x040fe400078e02fc */
[----:B------:R-:W-:-:S03]  /*10e10*/  @P0 VIADD R3, R3, 0x4 ;  /* 0x0000000403030836 */ /* 0x000fc60000000000 */
[----:B------:R-:W-:Y:S04]  /*10e20*/  @P0 STL [R4], RZ ;  /* 0x000000ff04000387 */ /* 0x000fe80000100800 */
[----:B------:R-:W-:Y:S04]  /*10e30*/  @P0 STL [R4+0x4], RZ ;  /* 0x000004ff04000387 */ /* 0x000fe80000100800 */
[----:B------:R-:W-:Y:S04]  /*10e40*/  @P0 STL [R4+0x8], RZ ;  /* 0x000008ff04000387 */ /* 0x000fe80000100800 */
[----:B------:R3:W-:Y:S02]  /*10e50*/  @P0 STL [R4+0xc], RZ ;  /* 0x00000cff04000387 */ /* 0x0007e40000100800 */
[----:B---3--:R-:W-:-:S04]  /*10e60*/  LOP3.LUT R4, R148, 0x3, RZ, 0xc0, !PT ;  /* 0x0000000394047812 */ /* 0x008fc800078ec0ff */
[----:B------:R-:W-:-:S13]  /*10e70*/  ISETP.NE.AND P1, PT, R4, RZ, PT ;  /* 0x000000ff0400720c */ /* 0x000fda0003f25270 */
[----:B------:R-:W-:Y:S05]  /*10e80*/  @!P1 BRA `(.L_x_412) ;  /* 0x00000000001c9947 */ /* 0x000fea0003800000 */
[----:B------:R-:W-:Y:S01]  /*10e90*/  IMAD R3, R3, 0x4, R252 ;  /* 0x0000000403037824 */ /* 0x000fe200078e02fc */
[----:B------:R-:W-:-:S04]  /*10ea0*/  ISETP.NE.AND P0, PT, R4, 0x1, PT ;  /* 0x000000010400780c */ /* 0x000fc80003f05270 */
[----:B------:R3:W-:Y:S09]  /*10eb0*/  STL [R3], RZ ;  /* 0x000000ff03007387 */ /* 0x0007f20000100800 */
[----:B---3--:R-:W-:Y:S05]  /*10ec0*/  @!P0 BRA `(.L_x_412) ;  /* 0x00000000000c8947 */ /* 0x008fea0003800000 */
[----:B------:R-:W-:Y:S01]  /*10ed0*/  ISETP.NE.AND P0, PT, R4, 0x2, PT ;  /* 0x000000020400780c */ /* 0x000fe20003f05270 */
[----:B------:R3:W-:-:S12]  /*10ee0*/  STL [R3+0x4], RZ ;  /* 0x000004ff03007387 */ /* 0x0007d80000100800 */
[----:B------:R3:W-:Y:S02]  /*10ef0*/  @P0 STL [R3+0x8], RZ ;  /* 0x000008ff03000387 */ /* 0x0007e40000100800 */
.L_x_412:
[----:B------:R-:W-:Y:S05]  /*10f00*/  BSYNC.RECONVERGENT B1 ;  /* 0x0000000000017941 */ /* 0x000fea0003800200 */
.L_x_411:
[----:B------:R-:W-:Y:S02]  /*10f10*/  VIADD R141, R151, 0xffffffff ;  /* 0xffffffff978d7836 */ /* 0x000fe40000000000 */
[----:B---3--:R-:W-:-:S04]  /*10f20*/  VIADD R3, R152, 0xffffffff ;  /* 0xffffffff98037836 */ /* 0x008fc80000000000 */
[----:B------:R-:W-:-:S04]  /*10f30*/  IMAD R141, R141, R148, R3 ;  /* 0x000000948d8d7224 */ /* 0x000fc800078e0203 */
[----:B-1----:R-:W-:-:S06]  /*10f40*/  IMAD R4, R141, 0x8, R1 ;  /* 0x000000088d047824 */ /* 0x002fcc00078e0201 */
[----:B------:R-:W3:Y:S01]  /*10f50*/  LDL.64 R4, [R4] ;  /* 0x0000000004047983 */ /* 0x000ee20000100a00 */
[----:B------:R-:W-:Y:S01]  /*10f60*/  UMOV UR4, 0xff800000 ;  /* 0xff80000000047882 */ /* 0x000fe20000000000 */
[----:B------:R-:W-:Y:S01]  /*10f70*/  UMOV UR5, 0x41cdcd64 ;  /* 0x41cdcd6400057882 */ /* 0x000fe20000000000 */
[----:B------:R-:W-:Y:S01]  /*10f80*/  BSSY.RECONVERGENT B1, `(.L_x_418) ;  /* 0x0000537000017945 */ /* 0x000fe20003800200 */
[----:B---3--:R-:W-:Y:S01]  /*10f90*/  DSETP.GEU.AND P0, PT, |R4|, UR4, PT ;  /* 0x0000000404007e2a */ /* 0x008fe2000bf0e200 */
[----:B------:R-:W-:-:S13]  /*10fa0*/  CS2R R4, SRZ ;  /* 0x0000000000047805 */ /* 0x000fda000001ff00 */
[----:B------:R-:W-:Y:S05]  /*10fb0*/  @P0 BRA `(.L_x_419) ;  /* 0x0000005000cc0947 */ /* 0x000fea0003800000 */
[----:B0-2---:R-:W-:Y:S01]  /*10fc0*/  VIADD R104, R1, 0x2710 ;  /* 0x0000271001687836 */ /* 0x005fe20000000000 */
[----:B------:R-:W-:Y:S01]  /*10fd0*/  BSSY.RECONVERGENT B2, `(.L_x_420) ;  /* 0x00003a4000027945 */ /* 0x000fe20003800200 */
[----:B------:R-:W-:Y:S02]  /*10fe0*/  IMAD R3, R3, 0x4, R252 ;  /* 0x0000000403037824 */ /* 0x000fe400078e02fc */
[----:B------:R-:W-:-:S05]  /*10ff0*/  IMAD R4, R151, 0x4, R104 ;  /* 0x0000000497047824 */ /* 0x000fca00078e0268 */
[----:B------:R0:W-:Y:S04]  /*11000*/  STL [R4+-0x4], R152 ;  /* 0xfffffc9804007387 */ /* 0x0001e80000100800 */
[----:B------:R0:W-:Y:S02]  /*11010*/  STL [R3], R151 ;  /* 0x0000009703007387 */ /* 0x0001e40000100800 */
.L_x_467:
[----:B-----5:R-:W-:Y:S01]  /*11020*/  LOP3.LUT R107, R107, 0xffff, RZ, 0xc0, !PT ;  /* 0x0000ffff6b6b7812 */ /* 0x020fe200078ec0ff */
[----:B------:R-:W-:Y:S01]  /*11030*/  BSSY.RECONVERGENT B4, `(.L_x_421) ;  /* 0x00001a3000047945 */ /* 0x000fe20003800200 */
[----:B------:R-:W-:Y:S02]  /*11040*/  LOP3.LUT R120, R106, 0xffff, RZ, 0xc0, !PT ;  /* 0x0000ffff6a787812 */ /* 0x000fe400078ec0ff */
[----:B------:R-:W-:Y:S02]  /*11050*/  PRMT R122, R107, 0x8880, RZ ;  /* 0x000088806b7a7816 */ /* 0x000fe400000000ff */
[----:B0-----:R-:W-:-:S05]  /*11060*/  PRMT R3, R120, 0x8880, RZ ;  /* 0x0000888078037816 */ /* 0x001fca00000000ff */
[----:B------:R-:W-:-:S05]  /*11070*/  IMAD.IADD R3, R122, 0x1, R3 ;  /* 0x000000017a037824 */ /* 0x000fca00078e0203 */
[----:B------:R-:W-:-:S13]  /*11080*/  ISETP.NE.AND P0, PT, R3, 0x3, PT ;  /* 0x000000030300780c */ /* 0x000fda0003f05270 */
[----:B------:R-:W-:Y:S05]  /*11090*/  @!P0 BRA `(.L_x_422) ;  /* 0x0000000000308947 */ /* 0x000fea0003800000 */
[----:B------:R-:W-:Y:S02]  /*110a0*/  VIADD R3, R151, 0xffffffff ;  /* 0xffffffff97037836 */ /* 0x000fe40000000000 */
[----:B------:R-:W-:Y:S02]  /*110b0*/  IMAD.MOV.U32 R4, RZ, RZ, 0x0 ;  /* 0x00000000ff047424 */ /* 0x000fe400078e00ff */
[----:B------:R-:W-:Y:S02]  /*110c0*/  IMAD R3, R3, R148, R152 ;  /* 0x0000009403037224 */ /* 0x000fe400078e0298 */
[----:B------:R-:W-:Y:S02]  /*110d0*/  IMAD.MOV.U32 R5, RZ, RZ, -0x40100000 ;  /* 0xbff00000ff057424 */ /* 0x000fe400078e00ff */
[----:B------:R-:W-:Y:S02]  /*110e0*/  VIADD R3, R3, 0xffffffff ;  /* 0xffffffff03037836 */ /* 0x000fe40000000000 */
[----:B------:R-:W-:-:S02]  /*110f0*/  IMAD.MOV.U32 R104, RZ, RZ, 0x0 ;  /* 0x00000000ff687424 */ /* 0x000fc400078e00ff */
[----:B------:R-:W-:Y:S02]  /*11100*/  IMAD R3, R3, 0x8, R1 ;  /* 0x0000000803037824 */ /* 0x000fe400078e0201 */
[----:B-----5:R-:W-:-:S03]  /*11110*/  IMAD.MOV.U32 R105, RZ, RZ, -0x40100000 ;  /* 0xbff00000ff697424 */ /* 0x020fc600078e00ff */
[----:B------:R0:W-:Y:S02]  /*11120*/  STL.64 [R3+0x1388], R4 ;  /* 0x0013880403007387 */ /* 0x0001e40000100a00 */
[----:B0-----:R-:W-:-:S05]  /*11130*/  IMAD.MOV.U32 R5, RZ, RZ, 0x7ff00000 ;  /* 0x7ff00000ff057424 */ /* 0x001fca00078e00ff */
[----:B------:R3:W-:Y:S01]  /*11140*/  STL.64 [R3], R4 ;  /* 0x0000000403007387 */ /* 0x0007e20000100a00 */
[----:B------:R-:W-:Y:S05]  /*11150*/  BRA `(.L_x_423) ;  /* 0x0000001800407947 */ /* 0x000fea0003800000 */
.L_x_422:
[C---:B------:R-:W-:Y:S01]  /*11160*/  IMAD.IADD R118, R1.reuse, 0x1, R152 ;  /* 0x0000000101767824 */ /* 0x040fe200078e0298 */
[----:B------:R-:W0:Y:S05]  /*11170*/  LDC.64 R110, c[0x0][0x3d0] ;  /* 0x0000f400ff6e7b82 */ /* 0x000e2a0000000a00 */
[----:B------:R-:W2:Y:S01]  /*11180*/  LDL.S8 R118, [R118+0x27f2] ;  /* 0x0027f20076767983 */ /* 0x000ea20000100200 */
[----:B------:R-:W-:Y:S02]  /*11190*/  IMAD.IADD R3, R1, 0x1, R151 ;  /* 0x0000000101037824 */ /* 0x000fe400078e0297 */
[----:B------:R-:W1:Y:S04]  /*111a0*/  LDC.64 R124, c[0x0][0x3d0] ;  /* 0x0000f400ff7c7b82 */ /* 0x000e680000000a00 */
[----:B------:R-:W3:Y:S01]  /*111b0*/  LDL.U8 R3, [R3+0x27d7] ;  /* 0x0027d70003037983 */ /* 0x000ee20000100000 */
[----:B------:R-:W-:Y:S01]  /*111c0*/  PRMT R5, R106, 0x8880, RZ ;  /* 0x000088806a057816 */ /* 0x000fe200000000ff */
[----:B------:R-:W-:Y:S01]  /*111d0*/  UMOV UR4, 0x519 ;  /* 0x0000051900047882 */ /* 0x000fe20000000000 */
[----:B------:R-:W-:-:S02]  /*111e0*/  PRMT R108, R107, 0x3340, RZ ;  /* 0x000033406b6c7816 */ /* 0x000fc400000000ff */
[----:B------:R-:W-:Y:S02]  /*111f0*/  PRMT R5, R5, 0x7710, RZ ;  /* 0x0000771005057816 */ /* 0x000fe400000000ff */
[C---:B------:R-:W-:Y:S02]  /*11200*/  R2UR UR8, R6.reuse ;  /* 0x00000000060872ca */ /* 0x040fe400000e0000 */
[C---:B------:R-:W-:Y:S02]  /*11210*/  R2UR UR9, R7.reuse ;  /* 0x00000000070972ca */ /* 0x040fe400000e0000 */
[----:B------:R-:W-:Y:S02]  /*11220*/  R2UR UR10, R6 ;  /* 0x00000000060a72ca */ /* 0x000fe400000e0000 */
[C---:B------:R-:W-:Y:S02]  /*11230*/  R2UR UR11, R7.reuse ;  /* 0x00000000070b72ca */ /* 0x040fe400000e0000 */
[----:B------:R-:W-:-:S02]  /*11240*/  R2UR UR5, R7 ;  /* 0x00000000070572ca */ /* 0x000fc400000e0000 */
[----:B------:R-:W-:Y:S02]  /*11250*/  R2UR UR6, R6 ;  /* 0x00000000060672ca */ /* 0x000fe400000e0000 */
[----:B------:R-:W-:Y:S02]  /*11260*/  R2UR UR7, R7 ;  /* 0x00000000070772ca */ /* 0x000fe400000e0000 */
[----:B--2---:R-:W-:Y:S02]  /*11270*/  LOP3.LUT R4, R118, 0xffff, RZ, 0xc0, !PT ;  /* 0x0000ffff76047812 */ /* 0x004fe400078ec0ff */
[----:B------:R-:W-:Y:S02]  /*11280*/  PRMT R118, R5, 0x5410, R118 ;  /* 0x0000541005767816 */ /* 0x000fe40000000076 */
[C---:B------:R-:W-:Y:S02]  /*11290*/  PRMT R4, R120.reuse, 0x3340, R4 ;  /* 0x0000334078047816 */ /* 0x040fe40000000004 */
[----:B------:R-:W-:Y:S01]  /*112a0*/  PRMT R120, R120, 0x8880, RZ ;  /* 0x0000888078787816 */ /* 0x000fe200000000ff */
[----:B------:R-:W-:Y:S01]  /*112b0*/  IDP.2A.LO.S16.U8 R118, R118, UR4, R122 ;  /* 0x0000000476767c26 */ /* 0x000fe2000800127a */
[----:B------:R-:W-:Y:S01]  /*112c0*/  PRMT R108, R4, 0x5410, R108 ;  /* 0x00005410046c7816 */ /* 0x000fe2000000006c */
[----:B------:R-:W-:Y:S01]  /*112d0*/  UMOV UR4, 0x5197d ;  /* 0x0005197d00047882 */ /* 0x000fe20000000000 */
[----:B------:R-:W-:-:S02]  /*112e0*/  SHF.R.S32.HI R121, RZ, 0x1f, R120 ;  /* 0x0000001fff797819 */ /* 0x000fc40000011478 */
[----:B---3--:R-:W-:Y:S01]  /*112f0*/  PRMT R4, R3, 0x8880, RZ ;  /* 0x0000888003047816 */ /* 0x008fe200000000ff */
[----:B------:R-:W-:-:S04]  /*11300*/  IMAD.WIDE R122, R122, 0x5, R120 ;  /* 0x000000057a7a7825 */ /* 0x000fc800078e0278 */
[----:B------:R-:W-:Y:S01]  /*11310*/  IDP.4A.S8.U8 R108, R108, UR4, R4 ;  /* 0x000000046c6c7c26 */ /* 0x000fe20008000204 */
[----:B0-----:R-:W-:Y:S02]  /*11320*/  LEA R104, P0, R122, R110, 0x3 ;  /* 0x0000006e7a687211 */ /* 0x001fe400078018ff */
[----:B------:R-:W-:Y:S01]  /*11330*/  R2UR UR4, R6 ;  /* 0x00000000060472ca */ /* 0x000fe200000e0000 */
[----:B-1----:R-:W-:Y:S01]  /*11340*/  IMAD.WIDE R108, R108, 0x8, R124 ;  /* 0x000000086c6c7825 */ /* 0x002fe200078e027c */
[----:B-----5:R-:W-:-:S03]  /*11350*/  LEA.HI.X R105, R122, R111, R123, 0x3, P0 ;  /* 0x0000006f7a697211 */ /* 0x020fc600000f1c7b */
[----:B------:R-:W-:Y:S01]  /*11360*/  IMAD.WIDE R124, R118, 0x8, R124 ;  /* 0x00000008767c7825 */ /* 0x000fe200078e027c */
[----:B------:R-:W2:Y:S04]  /*11370*/  LDG.E.64 R106, desc[UR10][R108.64+0x9df8] ;  /* 0x009df80a6c6a7981 */ /* 0x000ea8000c1e1b00 */
[----:B------:R-:W3:Y:S04]  /*11380*/  LDG.E.64 R134, desc[UR8][R124.64+0x5208] ;  /* 0x005208087c867981 */ /* 0x000ee8000c1e1b00 */
[----:B------:R-:W2:Y:S04]  /*11390*/  LDG.E.64 R4, desc[UR8][R104.64+0xb248] ;  /* 0x00b2480868047981 */ /* 0x000ea8000c1e1b00 */
[----:B------:R-:W4:Y:S04]  /*113a0*/  LDG.E.64 R108, desc[UR6][R108.64+0x8a70] ;  /* 0x008a70066c6c7981 */ /* 0x000f28000c1e1b00 */
[----:B------:R-:W4:Y:S01]  /*113b0*/  LDG.E.64 R104, desc[UR4][R104.64+0xb180] ;  /* 0x00b1800468687981 */ /* 0x000f22000c1e1b00 */
[----:B------:R-:W-:-:S02]  /*113c0*/  IMAD.MOV.U32 R118, RZ, RZ, -0x800000 ;  /* 0xff800000ff767424 */ /* 0x000fc400078e00ff */
[----:B------:R-:W-:Y:S01]  /*113d0*/  IMAD.MOV.U32 R119, RZ, RZ, 0x41cdcd64 ;  /* 0x41cdcd64ff777424 */ /* 0x000fe200078e00ff */
[----:B------:R-:W-:Y:S01]  /*113e0*/  PRMT R3, R3, 0x8880, RZ ;  /* 0x0000888003037816 */ /* 0x000fe200000000ff */
[----:B------:R-:W-:Y:S03]  /*113f0*/  BSSY.RECONVERGENT B3, `(.L_x_424) ;  /* 0x000013c000037945 */ /* 0x000fe60003800200 */
[----:B------:R-:W-:Y:S01]  /*11400*/  SHF.R.S32.HI R136, RZ, 0x1f, R3 ;  /* 0x0000001fff887819 */ /* 0x000fe20000011403 */
[----:B---3--:R-:W-:Y:S02]  /*11410*/  DSETP.GEU.AND P1, PT, |R134|, R118, PT ;  /* 0x000000768600722a */ /* 0x008fe40003f2e200 */
[----:B--2---:R-:W-:Y:S02]  /*11420*/  DADD R106, R4, R106 ;  /* 0x00000000046a7229 */ /* 0x004fe4000000006a */
[----:B----4-:R-:W-:-:S06]  /*11430*/  DADD R108, R104, R108 ;  /* 0x00000000686c7229 */ /* 0x010fcc000000006c */
[----:B------:R-:W-:-:S06]  /*11440*/  DSETP.GT.AND P0, PT, |R106|, R118, PT ;  /* 0x000000766a00722a */ /* 0x000fcc0003f04200 */
[----:B------:R-:W-:Y:S02]  /*11450*/  FSEL R106, R106, RZ, !P0 ;  /* 0x000000ff6a6a7208 */ /* 0x000fe40004000000 */
[----:B------:R-:W-:Y:S02]  /*11460*/  FSEL R107, R107, +QNAN , !P0 ;  /* 0x7ff000006b6b7808 */ /* 0x000fe40004000000 */
[----:B------:R-:W-:Y:S02]  /*11470*/  FSEL R108, R108, RZ, !P0 ;  /* 0x000000ff6c6c7208 */ /* 0x000fe40004000000 */
[----:B------:R-:W-:Y:S01]  /*11480*/  FSEL R109, R109, -1.875, !P0 ;  /* 0xbff000006d6d7808 */ /* 0x000fe20004000000 */
[----:B------:R-:W-:Y:S06]  /*11490*/  @P1 BRA `(.L_x_425) ;  /* 0x0000000c001c1947 */ /* 0x000fec0003800000 */
[----:B------:R-:W-:Y:S01]  /*114a0*/  IMAD.WIDE.U32 R122, R120, 0x18, R122 ;  /* 0x00000018787a7825 */ /* 0x000fe200078e007a */
[----:B------:R-:W-:Y:S02]  /*114b0*/  R2UR UR4, R6 ;  /* 0x00000000060472ca */ /* 0x000fe400000e0000 */
[----:B------:R-:W-:Y:S01]  /*114c0*/  R2UR UR5, R7 ;  /* 0x00000000070572ca */ /* 0x000fe200000e0000 */
[----:B------:R-:W-:Y:S01]  /*114d0*/  IMAD R120, R121, 0x18, RZ ;  /* 0x0000001879787824 */ /* 0x000fe200078e02ff */
[----:B------:R-:W-:-:S04]  /*114e0*/  IADD3 R3, P0, PT, R3, R122, RZ ;  /* 0x0000007a03037210 */ /* 0x000fc80007f1e0ff */
[----:B------:R-:W-:Y:S02]  /*114f0*/  IADD3.X R120, PT, PT, R136, R123, R120, P0, !PT ;  /* 0x0000007b88787210 */ /* 0x000fe400007fe478 */
        /* <DEDUP_REMOVED lines=14> */
[----:B------:R-:W-:Y:S01]  /*115e0*/  MOV R122, 0x1 ;  /* 0x00000001007a7802 */ /* 0x000fe20000000f00 */
[----:B------:R-:W-:Y:S04]  /*115f0*/  BSSY.RECONVERGENT B5, `(.L_x_427) ;  /* 0x0000023000057945 */ /* 0x000fe80003800200 */
[----:B------:R-:W-:-:S08]  /*11600*/  DADD R120, R120, R134 ;  /* 0x0000000078787229 */ /* 0x000fd00000000086 */
[----:B------:R-:W-:-:S06]  /*11610*/  DSETP.GT.AND P0, PT, |R120|, R118, PT ;  /* 0x000000767800722a */ /* 0x000fcc0003f04200 */
        /* <DEDUP_REMOVED lines=32> */
.L_x_428:
[----:B------:R-:W-:Y:S05]  /*11820*/  BSYNC.RECONVERGENT B5 ;  /* 0x0000000000057941 */ /* 0x000fea0003800200 */
.L_x_427:
[----:B------:R2:W-:Y:S01]  /*11830*/  STL.64 [R1+0x5348], R122 ;  /* 0x0053487a01007387 */ /* 0x0005e20000100a00 */
[----:B------:R-:W-:Y:S01]  /*11840*/  UMOV UR4, 0xff800000 ;  /* 0xff80000000047882 */ /* 0x000fe20000000000 */
[----:B------:R-:W-:Y:S02]  /*11850*/  UMOV UR5, 0x41cdcd64 ;  /* 0x41cdcd6400057882 */ /* 0x000fe40000000000 */
[----:B------:R-:W-:-:S14]  /*11860*/  DSETP.GEU.AND P0, PT, |R106|, UR4, PT ;  /* 0x000000046a007e2a */ /* 0x000fdc000bf0e200 */
[----:B--2---:R-:W-:Y:S05]  /*11870*/  @P0 BRA `(.L_x_429) ;  /* 0x0000000c00cc0947 */ /* 0x004fea0003800000 */
        /* <DEDUP_REMOVED lines=30> */
.L_x_431:
[----:B------:R-:W-:Y:S05]  /*11a60*/  BSYNC.RECONVERGENT B5 ;  /* 0x0000000000057941 */ /* 0x000fea0003800200 */
.L_x_430:
        /* <DEDUP_REMOVED lines=10> */
[----:B------:R2:W-:Y:S03]  /*11b10*/  STL.64 [R1+0x5348], R106 ;  /* 0x0053486a01007387 */ /* 0x0005e60000100a00 */
[----:B------:R-:W-:Y:S01]  /*11b20*/  IMAD.MOV.U32 R111, RZ, RZ, R108 ;  /* 0x000000ffff6f7224 */ /* 0x000fe200078e006c */
[----:B------:R-:W-:Y:S06]  /*11b30*/  BRA `(.L_x_429) ;  /* 0x0000000c001c7947 */ /* 0x000fec0003800000 */
.L_x_426:
        /* <DEDUP_REMOVED lines=10> */
[----:B------:R-:W-:-:S05]  /*11be0*/  FSEL R134, R135, +QNAN , !P0 ;  /* 0x7ff0000087867808 */ /* 0x000fca0004000000 */
[----:B------:R-:W-:Y:S01]  /*11bf0*/  IMAD.MOV.U32 R139, RZ, RZ, R134 ;  /* 0x000000ffff8b7224 */ /* 0x000fe200078e0086 */
        /* <DEDUP_REMOVED lines=29> */
.L_x_433:
[----:B------:R-:W-:Y:S05]  /*11dd0*/  BSYNC.RECONVERGENT B5 ;  /* 0x0000000000057941 */ /* 0x000fea0003800200 */
.L_x_432:
[----:B------:R1:W-:Y:S01]  /*11de0*/  STL.64 [R1+0x5348], R122 ;  /* 0x0053487a01007387 */ /* 0x0003e20000100a00 */
[----:B------:R-:W-:Y:S01]  /*11df0*/  UMOV UR4, 0xff800000 ;  /* 0xff80000000047882 */ /* 0x000fe20000000000 */
[----:B------:R-:W-:Y:S02]  /*11e00*/  UMOV UR5, 0x41cdcd64 ;  /* 0x41cdcd6400057882 */ /* 0x000fe40000000000 */
[----:B------:R-:W-:-:S14]  /*11e10*/  DSETP.GEU.AND P0, PT, |R106|, UR4, PT ;  /* 0x000000046a007e2a */ /* 0x000fdc000bf0e200 */
[----:B-1----:R-:W-:Y:S05]  /*11e20*/  @P0 BRA `(.L_x_429) ;  /* 0x0000000800600947 */ /* 0x002fea0003800000 */
        /* <DEDUP_REMOVED lines=32> */
.L_x_435:
[----:B------:R-:W-:Y:S05]  /*12030*/  BSYNC.RECONVERGENT B5 ;  /* 0x0000000000057941 */ /* 0x000fea0003800200 */
.L_x_434:
        /* <DEDUP_REMOVED lines=13> */
.L_x_425:
        /* <DEDUP_REMOVED lines=22> */
[----:B------:R-:W-:-:S06]  /*12270*/  DSETP.GT.AND P0, PT, |R122|, R118, PT ;  /* 0x000000767a00722a */ /* 0x000fcc0003f04200 */
        /* <DEDUP_REMOVED lines=32> */
.L_x_437:
[----:B------:R-:W-:Y:S05]  /*12480*/  BSYNC.RECONVERGENT B5 ;  /* 0x0000000000057941 */ /* 0x000fea0003800200 */
.L_x_436:
[----:B------:R0:W-:Y:S01]  /*12490*/  STL.64 [R1+0x5348], R122 ;  /* 0x0053487a01007387 */ /* 0x0001e20000100a00 */
[----:B------:R-:W-:Y:S01]  /*124a0*/  UMOV UR4, 0xff800000 ;  /* 0xff80000000047882 */ /* 0x000fe20000000000 */
[----:B------:R-:W-:Y:S02]  /*124b0*/  UMOV UR5, 0x41cdcd64 ;  /* 0x41cdcd6400057882 */ /* 0x000fe40000000000 */
[----:B------:R-:W-:-:S14]  /*124c0*/  DSETP.GEU.AND P0, PT, |R106|, UR4, PT ;  /* 0x000000046a007e2a */ /* 0x000fdc000bf0e200 */
[----:B0-----:R-:W-:Y:S05]  /*124d0*/  @P0 BRA `(.L_x_429) ;  /* 0x0000000000b40947 */ /* 0x001fea0003800000 */
        /* <DEDUP_REMOVED lines=32> */
.L_x_439:
[----:B------:R-:W-:Y:S05]  /*126e0*/  BSYNC.RECONVERGENT B5 ;  /* 0x0000000000057941 */ /* 0x000fea0003800200 */
.L_x_438:
        /* <DEDUP_REMOVED lines=10> */
[----:B------:R0:W-:Y:S02]  /*12790*/  STL.64 [R1+0x5348], R106 ;  /* 0x0053486a01007387 */ /* 0x0001e40000100a00 */
[----:B------:R-:W-:-:S07]  /*127a0*/  MOV R111, R108 ;  /* 0x0000006c006f7202 */ /* 0x000fce0000000f00 */
.L_x_429:
[----:B------:R-:W-:Y:S05]  /*127b0*/  BSYNC.RECONVERGENT B3 ;  /* 0x0000000000037941 */ /* 0x000fea0003800200 */
.L_x_424:
[----:B------:R-:W-:Y:S01]  /*127c0*/  UMOV UR4, 0xff800000 ;  /* 0xff80000000047882 */ /* 0x000fe20000000000 */
[----:B------:R-:W-:Y:S02]  /*127d0*/  UMOV UR5, 0x41cdcd64 ;  /* 0x41cdcd6400057882 */ /* 0x000fe40000000000 */
[----:B------:R-:W-:-:S14]  /*127e0*/  DSETP.GEU.AND P0, PT, |R138|, UR4, PT ;  /* 0x000000048a007e2a */ /* 0x000fdc000bf0e200 */
[----:B------:R-:W-:Y:S05]  /*127f0*/  @P0 BRA `(.L_x_423) ;  /* 0x0000000000980947 */ /* 0x000fea0003800000 */
[----:B------:R-:W-:Y:S01]  /*12800*/  UMOV UR4, 0xcccccccd ;  /* 0xcccccccd00047882 */ /* 0x000fe20000000000 */
[----:B------:R-:W-:Y:S01]  /*12810*/  UMOV UR5, 0x4016cccc ;  /* 0x4016cccc00057882 */ /* 0x000fe20000000000 */
[----:B------:R-:W-:Y:S01]  /*12820*/  IMAD.MOV.U32 R108, RZ, RZ, 0x1 ;  /* 0x00000001ff6c7424 */ /* 0x000fe200078e00ff */
[----:B012---:R-:W-:Y:S01]  /*12830*/  DADD R106, R104, -UR4 ;  /* 0x80000004686a7e29 */ /* 0x007fe20008000000 */
        /* <DEDUP_REMOVED lines=27> */
.L_x_441:
[----:B------:R-:W-:Y:S05]  /*129f0*/  BSYNC.RECONVERGENT B3 ;  /* 0x0000000000037941 */ /* 0x000fea0003800200 */
.L_x_440:
[----:B------:R-:W2:Y:S02]  /*12a00*/  LDL.64 R106, [R1+0x5348] ;  /* 0x00534800016a7983 */ /* 0x000ea40000100a00 */
[----:B--2---:R-:W-:-:S06]  /*12a10*/  DSETP.GEU.AND P0, PT, R106, R118, PT ;  /* 0x000000766a00722a */ /* 0x004fcc0003f0e000 */
[----:B------:R-:W-:Y:S02]  /*12a20*/  FSEL R104, R104, R110, !P0 ;  /* 0x0000006e68687208 */ /* 0x000fe40004000000 */
[----:B------:R-:W-:Y:S02]  /*12a30*/  FSEL R105, R105, R111, !P0 ;  /* 0x0000006f69697208 */ /* 0x000fe40004000000 */
[----:B------:R-:W-:Y:S02]  /*12a40*/  FSEL R4, R4, R138, !P0 ;  /* 0x0000008a04047208 */ /* 0x000fe40004000000 */
[----:B------:R-:W-:-:S07]  /*12a50*/  FSEL R5, R5, R139, !P0 ;  /* 0x0000008b05057208 */ /* 0x000fce0004000000 */
.L_x_423:
[----:B------:R-:W-:Y:S05]  /*12a60*/  BSYNC.RECONVERGENT B4 ;  /* 0x0000000000047941 */ /* 0x000fea0003800200 */
.L_x_421:
[----:B---3--:R-:W-:Y:S02]  /*12a70*/  VIADD R3, R151, 0xffffffff ;  /* 0xffffffff97037836 */ /* 0x008fe40000000000 */
[----:B012---:R-:W-:Y:S02]  /*12a80*/  VIADD R106, R152, 0xffffffff ;  /* 0xffffffff986a7836 */ /* 0x007fe40000000000 */
[----:B------:R-:W-:-:S04]  /*12a90*/  IMAD R107, R3, R148, RZ ;  /* 0x00000094036b7224 */ /* 0x000fc800078e02ff */
[----:B------:R-:W-:-:S04]  /*12aa0*/  IMAD.IADD R120, R107, 0x1, R106 ;  /* 0x000000016b787824 */ /* 0x000fc800078e026a */
[----:B------:R-:W-:-:S06]  /*12ab0*/  IMAD R108, R120, 0x8, R132 ;  /* 0x00000008786c7824 */ /* 0x000fcc00078e0284 */
[----:B------:R-:W2:Y:S01]  /*12ac0*/  LDL.64 R108, [R108] ;  /* 0x000000006c6c7983 */ /* 0x000ea20000100a00 */
[----:B------:R-:W-:Y:S01]  /*12ad0*/  IMAD.MOV.U32 R110, RZ, RZ, R104 ;  /* 0x000000ffff6e7224 */ /* 0x000fe200078e0068 */
[----:B------:R-:W-:Y:S01]  /*12ae0*/  BSSY.RELIABLE B3, `(.L_x_442) ;  /* 0x0000021000037945 */ /* 0x000fe20003800100 */
[C-C-:B--2---:R-:W-:Y:S01]  /*12af0*/  DSETP.MAX.AND P1, P2, |R108|.reuse, |R104|.reuse, PT ;  /* 0x400000686c00722a */ /* 0x144fe20003a2f200 */
[----:B------:R-:W-:Y:S01]  /*12b00*/  IMAD.MOV.U32 R111, RZ, RZ, R108 ;  /* 0x000000ffff6f7224 */ /* 0x000fe200078e006c */
[----:B------:R-:W-:Y:S01]  /*12b10*/  DADD R118, R108, -R104 ;  /* 0x000000006c767229 */ /* 0x000fe20000000868 */
[----:B------:R-:W-:-:S03]  /*12b20*/  IMAD.MOV.U32 R104, RZ, RZ, -0x771c970f ;  /* 0x88e368f1ff687424 */ /* 0x000fc600078e00ff */
[----:B------:R-:W-:Y:S01]  /*12b30*/  SEL R110, R111, R110, P1 ;  /* 0x0000006e6f6e7207 */ /* 0x000fe20000800000 */
[----:B------:R-:W-:Y:S02]  /*12b40*/  IMAD.MOV.U32 R111, RZ, RZ, R105 ;  /* 0x000000ffff6f7224 */ /* 0x000fe400078e0069 */
[----:B------:R-:W-:-:S06]  /*12b50*/  IMAD.MOV.U32 R105, RZ, RZ, 0x3ee4f8b5 ;  /* 0x3ee4f8b5ff697424 */ /* 0x000fcc00078e00ff */
[----:B------:R-:W-:Y:S01]  /*12b60*/  DSETP.GEU.AND P0, PT, |R118|, R104, PT ;  /* 0x000000687600722a */ /* 0x000fe20003f0e200 */
[----:B------:R-:W-:Y:S02]  /*12b70*/  IMAD.MOV.U32 R118, RZ, RZ, R109 ;  /* 0x000000ffff767224 */ /* 0x000fe400078e006d */
[----:B------:R-:W-:-:S03]  /*12b80*/  IMAD.MOV.U32 R119, RZ, RZ, 0x41cdcd64 ;  /* 0x41cdcd64ff777424 */ /* 0x000fc600078e00ff */
[----:B------:R-:W-:Y:S01]  /*12b90*/  FSEL R121, |R118|, |R111|, P1 ;  /* 0x4000006f76797208 */ /* 0x000fe20000800200 */
[----:B------:R-:W-:Y:S01]  /*12ba0*/  IMAD.MOV.U32 R118, RZ, RZ, -0x800000 ;  /* 0xff800000ff767424 */ /* 0x000fe200078e00ff */
[----:B------:R-:W-:-:S05]  /*12bb0*/  @P2 LOP3.LUT R121, R111, 0x80000, RZ, 0xfc, !PT ;  /* 0x000800006f792812 */ /* 0x000fca00078efcff */
[----:B------:R-:W-:-:S06]  /*12bc0*/  IMAD.MOV.U32 R111, RZ, RZ, R121 ;  /* 0x000000ffff6f7224 */ /* 0x000fcc00078e0079 */
[----:B------:R-:W-:-:S14]  /*12bd0*/  DSETP.GT.OR P0, PT, R110, R118, P0 ;  /* 0x000000766e00722a */ /* 0x000fdc0000704400 */
[----:B------:R-:W-:Y:S05]  /*12be0*/  @P0 BRA `(.L_x_443) ;  /* 0x0000000000400947 */ /* 0x000fea0003800000 */
[----:B------:R-:W-:-:S06]  /*12bf0*/  IMAD R110, R120, 0x8, R1 ;  /* 0x00000008786e7824 */ /* 0x000fcc00078e0201 */
[----:B------:R-:W2:Y:S01]  /*12c00*/  LDL.64 R110, [R110] ;  /* 0x000000006e6e7983 */ /* 0x000ea20000100a00 */
[----:B------:R-:W-:Y:S01]  /*12c10*/  IMAD.MOV.U32 R121, RZ, RZ, R5 ;  /* 0x000000ffff797224 */ /* 0x000fe200078e0005 */
[----:B--2---:R-:W-:Y:S01]  /*12c20*/  DSETP.MAX.AND P0, P1, |R110|, |R4|, PT ;  /* 0x400000046e00722a */ /* 0x004fe2000390f200 */
[----:B------:R-:W-:Y:S02]  /*12c30*/  IMAD.MOV.U32 R120, RZ, RZ, R111 ;  /* 0x000000ffff787224 */ /* 0x000fe400078e006f */
[----:B------:R-:W-:-:S03]  /*12c40*/  IMAD.MOV.U32 R122, RZ, RZ, R110 ;  /* 0x000000ffff7a7224 */ /* 0x000fc600078e006e */
[----:B------:R-:W-:-:S08]  /*12c50*/  FSEL R120, |R120|, |R121|, P0 ;  /* 0x4000007978787208 */ /* 0x000fd00000000200 */
[----:B------:R-:W-:Y:S01]  /*12c60*/  @P1 LOP3.LUT R120, R121, 0x80000, RZ, 0xfc, !PT ;  /* 0x0008000079781812 */ /* 0x000fe200078efcff */
[----:B------:R-:W-:Y:S01]  /*12c70*/  IMAD.MOV.U32 R121, RZ, RZ, R4 ;  /* 0x000000ffff797224 */ /* 0x000fe200078e0004 */
[----:B------:R-:W-:-:S03]  /*12c80*/  DADD R4, R110, -R4 ;  /* 0x000000006e047229 */ /* 0x000fc60000000804 */
[----:B------:R-:W-:Y:S01]  /*12c90*/  IMAD.MOV.U32 R111, RZ, RZ, R120 ;  /* 0x000000ffff6f7224 */ /* 0x000fe200078e0078 */
[----:B------:R-:W-:-:S04]  /*12ca0*/  SEL R110, R122, R121, P0 ;  /* 0x000000797a6e7207 */ /* 0x000fc80000000000 */
[----:B------:R-:W-:Y:S02]  /*12cb0*/  DSETP.GEU.AND P0, PT, |R4|, R104, PT ;  /* 0x000000680400722a */ /* 0x000fe40003f0e200 */
[----:B------:R-:W-:-:S14]  /*12cc0*/  DSETP.LEU.AND P1, PT, R110, R118, PT ;  /* 0x000000766e00722a */ /* 0x000fdc0003f2b000 */
[----:B------:R-:W-:Y:S05]  /*12cd0*/  @!P0 BREAK.RELIABLE P1, B3 ;  /* 0x0000000000038942 */ /* 0x000fea0000800100 */
[----:B------:R-:W-:Y:S05]  /*12ce0*/  @!P0 BRA P1, `(.L_x_444) ;  /* 0x0000001c00488947 */ /* 0x000fea0000800000 */
.L_x_443:
[----:B------:R-:W-:Y:S05]  /*12cf0*/  BSYNC.RELIABLE B3 ;  /* 0x0000000000037941 */ /* 0x000fea0003800100 */
.L_x_442:
[----:B------:R-:W-:Y:S01]  /*12d00*/  VIMNMX R4, PT, PT, R152, R151, PT ;  /* 0x0000009798047248 */ /* 0x000fe20003fe0100 */
[----:B------:R-:W-:Y:S01]  /*12d10*/  BSSY.RECONVERGENT B3, `(.L_x_445) ;  /* 0x000002f000037945 */ /* 0x000fe20003800200 */
[----:B------:R-:W-:Y:S02]  /*12d20*/  PLOP3.LUT P0, PT, PT, PT, PT, 0x80, 0x8 ;  /* 0x000000000008781c */ /* 0x000fe40003f0f070 */
[----:B------:R-:W-:-:S13]  /*12d30*/  ISETP.GE.AND P1, PT, R4, 0x2, PT ;  /* 0x000000020400780c */ /* 0x000fda0003f26270 */
[----:B------:R-:W-:Y:S05]  /*12d40*/  @!P1 BRA `(.L_x_446) ;  /* 0x0000000000ac9947 */ /* 0x000fea0003800000 */
[C---:B------:R-:W-:Y:S02]  /*12d50*/  IMAD.IADD R4, R1.reuse, 0x1, R151 ;  /* 0x0000000101047824 */ /* 0x040fe400078e0297 */
[C---:B------:R-:W-:Y:S02]  /*12d60*/  IMAD.IADD R120, R1.reuse, 0x1, R3 ;  /* 0x0000000101787824 */ /* 0x040fe400078e0203 */
[C---:B------:R-:W-:Y:S02]  /*12d70*/  IMAD.IADD R110, R1.reuse, 0x1, R106 ;  /* 0x00000001016e7824 */ /* 0x040fe400078e026a */
[----:B------:R-:W2:Y:S04]  /*12d80*/  LDL.U8 R4, [R4+0x27d8] ;  /* 0x0027d80004047983 */ /* 0x000ea80000100000 */
[----:B------:R-:W2:Y:S01]  /*12d90*/  LDL.U8 R120, [R120+0x27d8] ;  /* 0x0027d80078787983 */ /* 0x000ea20000100000 */
[----:B------:R-:W-:-:S03]  /*12da0*/  IMAD.IADD R111, R1, 0x1, R152 ;  /* 0x00000001016f7824 */ /* 0x000fc600078e0298 */
[----:B------:R-:W3:Y:S04]  /*12db0*/  LDL.U8 R110, [R110+0x27f3] ;  /* 0x0027f3006e6e7983 */ /* 0x000ee80000100000 */
[----:B------:R-:W5:Y:S01]  /*12dc0*/  LDL.S8 R111, [R111+0x27f3] ;  /* 0x0027f3006f6f7983 */ /* 0x000f620000100200 */
[----:B------:R-:W-:Y:S01]  /*12dd0*/  UMOV UR4, 0x57d19 ;  /* 0x00057d1900047882 */ /* 0x000fe20000000000 */
[----:B------:R-:W-:Y:S02]  /*12de0*/  R2UR UR5, R7 ;  /* 0x00000000070572ca */ /* 0x000fe400000e0000 */
[----:B--2---:R-:W-:Y:S02]  /*12df0*/  PRMT R120, R4, 0x3340, R120 ;  /* 0x0000334004787816 */ /* 0x004fe40000000078 */
[----:B------:R-:W0:Y:S01]  /*12e00*/  LDC.64 R4, c[0x0][0x3d0] ;  /* 0x0000f400ff047b82 */ /* 0x000e220000000a00 */
[----:B---3--:R-:W-:-:S04]  /*12e10*/  PRMT R110, R110, 0x3340, RZ ;  /* 0x000033406e6e7816 */ /* 0x008fc800000000ff */
[----:B------:R-:W-:Y:S01]  /*12e20*/  PRMT R110, R120, 0x5410, R110 ;  /* 0x00005410786e7816 */ /* 0x000fe2000000006e */
[----:B------:R-:W-:-:S04]  /*12e30*/  VIADD R120, R152, 0xfffffffe ;  /* 0xfffffffe98787836 */ /* 0x000fc80000000000 */
[----:B-----5:R-:W-:Y:S01]  /*12e40*/  IDP.4A.S8.U8 R111, R110, UR4, R111 ;  /* 0x000000046e6f7c26 */ /* 0x020fe2000800026f */
[----:B------:R-:W-:Y:S02]  /*12e50*/  R2UR UR4, R6 ;  /* 0x00000000060472ca */ /* 0x000fe400000e0000 */
[----:B------:R-:W-:-:S05]  /*12e60*/  IADD3 R107, PT, PT, R120, R107, -R148 ;  /* 0x0000006b786b7210 */ /* 0x000fca0007ffe894 */
[----:B------:R-:W-:Y:S02]  /*12e70*/  IMAD R107, R107, 0x8, R132 ;  /* 0x000000086b6b7824 */ /* 0x000fe400078e0284 */
[----:B0-----:R-:W-:-:S03]  /*12e80*/  IMAD.WIDE R4, R111, 0x8, R4 ;  /* 0x000000086f047825 */ /* 0x001fc600078e0204 */
[----:B------:R0:W2:Y:S04]  /*12e90*/  LDL.64 R110, [R107] ;  /* 0x000000006b6e7983 */ /* 0x0000a80000100a00 */
[----:B------:R-:W2:Y:S01]  /*12ea0*/  LDG.E.64 R4, desc[UR4][R4.64] ;  /* 0x0000000404047981 */ /* 0x000ea2000c1e1b00 */
[----:B0-----:R-:W-:Y:S02]  /*12eb0*/  IMAD.MOV.U32 R107, RZ, RZ, R108 ;  /* 0x000000ffff6b7224 */ /* 0x001fe400078e006c */
[----:B------:R-:W-:Y:S01]  /*12ec0*/  VIADD R121, R1, 0x2710 ;  /* 0x0000271001797836 */ /* 0x000fe20000000000 */
[----:B--2---:R-:W-:-:S08]  /*12ed0*/  DADD R4, R4, R110 ;  /* 0x0000000004047229 */ /* 0x004fd0000000006e */
[C-C-:B------:R-:W-:Y:S02]  /*12ee0*/  DADD R110, R108.reuse, -R4.reuse ;  /* 0x000000006c6e7229 */ /* 0x140fe40000000804 */
[----:B------:R-:W-:-:S06]  /*12ef0*/  DSETP.MAX.AND P2, P3, |R108|, |R4|, PT ;  /* 0x400000046c00722a */ /* 0x000fcc0003b4f200 */
[----:B------:R-:W-:Y:S01]  /*12f00*/  DSETP.GEU.AND P1, PT, |R110|, R104, PT ;  /* 0x000000686e00722a */ /* 0x000fe20003f2e200 */
[----:B------:R-:W-:Y:S02]  /*12f10*/  IMAD.MOV.U32 R104, RZ, RZ, R109 ;  /* 0x000000ffff687224 */ /* 0x000fe400078e006d */
[----:B------:R-:W-:-:S05]  /*12f20*/  IMAD.MOV.U32 R105, RZ, RZ, R5 ;  /* 0x000000ffff697224 */ /* 0x000fca00078e0005 */
[----:B------:R-:W-:Y:S02]  /*12f30*/  FSEL R104, |R104|, |R105|, P2 ;  /* 0x4000006968687208 */ /* 0x000fe40001000200 */
[----:B------:R-:W-:Y:S02]  /*12f40*/  @P3 LOP3.LUT R104, R105, 0x80000, RZ, 0xfc, !PT ;  /* 0x0008000069683812 */ /* 0x000fe400078efcff */
[----:B------:R-:W-:-:S03]  /*12f50*/  SEL R4, R107, R4, P2 ;  /* 0x000000046b047207 */ /* 0x000fc60001000000 */
[----:B------:R-:W-:-:S06]  /*12f60*/  IMAD.MOV.U32 R5, RZ, RZ, R104 ;  /* 0x000000ffff057224 */ /* 0x000fcc00078e0068 */
[----:B------:R-:W-:-:S14]  /*12f70*/  DSETP.GT.OR P1, PT, R4, R118, P1 ;  /* 0x000000760400722a */ /* 0x000fdc0000f24400 */
[----:B------:R-:W-:Y:S02]  /*12f80*/  @!P1 VIADD R4, R151, 0xfffffffe ;  /* 0xfffffffe97049836 */ /* 0x000fe40000000000 */
[----:B------:R-:W-:Y:S02]  /*12f90*/  @!P1 IMAD R120, R120, 0x4, R252 ;  /* 0x0000000478789824 */ /* 0x000fe400078e02fc */
[----:B------:R-:W-:-:S05]  /*12fa0*/  @!P1 IMAD R4, R4, 0x4, R121 ;  /* 0x0000000404049824 */ /* 0x000fca00078e0279 */
[----:B------:R0:W-:Y:S04]  /*12fb0*/  @!P1 STL [R4], R106 ;  /* 0x0000006a04009387 */ /* 0x0001e80000100800 */
[----:B------:R0:W-:Y:S01]  /*12fc0*/  @!P1 STL [R120], R3 ;  /* 0x0000000378009387 */ /* 0x0001e20000100800 */
[----:B------:R-:W-:Y:S01]  /*12fd0*/  @!P1 PLOP3.LUT P0, PT, PT, PT, PT, 0x8, 0x80 ;  /* 0x000000000080981c */ /* 0x000fe20003f0e170 */
[----:B------:R-:W-:Y:S02]  /*12fe0*/  @!P1 IMAD.MOV.U32 R152, RZ, RZ, R106 ;  /* 0x000000ffff989224 */ /* 0x000fe400078e006a */
[----:B------:R-:W-:-:S10]  /*12ff0*/  @!P1 IMAD.MOV.U32 R151, RZ, RZ, R3 ;  /* 0x000000ffff979224 */ /* 0x000fd400078e0003 */
.L_x_446:
[----:B------:R-:W-:Y:S05]  /*13000*/  BSYNC.RECONVERGENT B3 ;  /* 0x0000000000037941 */ /* 0x000fea0003800200 */
.L_x_445:
[----:B------:R-:W-:Y:S04]  /*13010*/  BSSY.RECONVERGENT B5, `(.L_x_447) ;  /* 0x000019a000057945 */ /* 0x000fe80003800200 */
[----:B------:R-:W-:Y:S05]  /*13020*/  @!P0 BRA `(.L_x_448) ;  /* 0x0000001800608947 */ /* 0x000fea0003800000 */
[----:B------:R-:W-:-:S07]  /*13030*/  IMAD.MOV.U32 R140, RZ, RZ, 0x3 ;  /* 0x00000003ff8c7424 */ /* 0x000fce00078e00ff */
.L_x_466:
[----:B------:R-:W-:Y:S01]  /*13040*/  IMAD.IADD R139, R152, 0x1, -R140 ;  /* 0x00000001988b7824 */ /* 0x000fe200078e0a8c */
[----:B------:R-:W-:Y:S01]  /*13050*/  BSSY.RECONVERGENT B4, `(.L_x_449) ;  /* 0x0000192000047945 */ /* 0x000fe20003800200 */
[----:B------:R-:W-:Y:S01]  /*13060*/  VIADD R108, R151, 0xffffffff ;  /* 0xffffffff976c7836 */ /* 0x000fe20000000000 */
[----:B------:R-:W-:Y:S02]  /*13070*/  PLOP3.LUT P3, PT, PT, PT, PT, 0x80, 0x8 ;  /* 0x000000000008781c */ /* 0x000fe40003f6f070 */
[----:B0-----:R-:W-:Y:S02]  /*13080*/  IABS R3, R139 ;  /* 0x0000008b00037213 */ /* 0x001fe40000000000 */
[C---:B------:R-:W-:Y:S01]  /*13090*/  ISETP.GT.U32.AND P0, PT, R139.reuse, 0x7ffffffe, PT ;  /* 0x7ffffffe8b00780c */ /* 0x040fe20003f04070 */
[----:B------:R-:W-:-:S03]  /*130a0*/  VIADD R139, R139, 0x1 ;  /* 0x000000018b8b7836 */ /* 0x000fc60000000000 */
[----:B------:R-:W-:Y:S02]  /*130b0*/  SEL R3, R3, RZ, P0 ;  /* 0x000000ff03037207 */ /* 0x000fe40000000000 */
[----:B------:R-:W-:-:S03]  /*130c0*/  SEL R139, R139, 0x1, !P0 ;  /* 0x000000018b8b7807 */ /* 0x000fc60004000000 */
[----:B------:R-:W-:Y:S01]  /*130d0*/  IMAD.IADD R138, R108, 0x1, -R3 ;  /* 0x000000016c8a7824 */ /* 0x000fe200078e0a03 */
[----:B------:R-:W-:-:S04]  /*130e0*/  ISETP.GE.AND P0, PT, R139, R152, PT ;  /* 0x000000988b00720c */ /* 0x000fc80003f06270 */
[----:B------:R-:W-:-:S13]  /*130f0*/  ISETP.LT.OR P0, PT, R138, 0x1, P0 ;  /* 0x000000018a00780c */ /* 0x000fda0000701670 */
[----:B------:R-:W-:Y:S05]  /*13100*/  @P0 BRA `(.L_x_450) ;  /* 0x0000001800180947 */ /* 0x000fea0003800000 */
[----:B------:R-:W-:Y:S01]  /*13110*/  VIADD R4, R152, 0xffffffff ;  /* 0xffffffff98047836 */ /* 0x000fe20000000000 */
[----:B------:R-:W0:Y:S03]  /*13120*/  LDC.64 R110, c[0x0][0x3d0] ;  /* 0x0000f400ff6e7b82 */ /* 0x000e260000000a00 */
[----:B------:R-:W-:Y:S01]  /*13130*/  IMAD R108, R108, R148, R4 ;  /* 0x000000946c6c7224 */ /* 0x000fe200078e0204 */
[----:B------:R-:W-:-:S04]  /*13140*/  IADD3 R3, PT, PT, -R139, R4, R3 ;  /* 0x000000048b037210 */ /* 0x000fc80007ffe103 */
[----:B------:R-:W-:-:S06]  /*13150*/  LEA R108, R108, R132, 0x3 ;  /* 0x000000846c6c7211 */ /* 0x000fcc00078e18ff */
[----:B------:R-:W5:Y:S01]  /*13160*/  LDL.64 R108, [R108] ;  /* 0x000000006c6c7983 */ /* 0x000f620000100a00 */
[----:B0-----:R-:W-:-:S07]  /*13170*/  IMAD.WIDE R110, R3, 0x8, R110 ;  /* 0x00000008036e7825 */ /* 0x001fce00078e026e */
.L_x_465:
[----:B------:R-:W-:Y:S01]  /*13180*/  LOP3.LUT R3, RZ, R139, RZ, 0x33, !PT ;  /* 0x0000008bff037212 */ /* 0x000fe200078e33ff */
[----:B------:R-:W-:Y:S01]  /*13190*/  BSSY.RECONVERGENT B3, `(.L_x_451) ;  /* 0x0000147000037945 */ /* 0x000fe20003800200 */
[----:B------:R-:W-:Y:S01]  /*131a0*/  LOP3.LUT R136, RZ, R138, RZ, 0x33, !PT ;  /* 0x0000008aff887212 */ /* 0x000fe200078e33ff */
[----:B------:R-:W-:Y:S02]  /*131b0*/  IMAD.IADD R106, R1, 0x1, R151 ;  /* 0x00000001016a7824 */ /* 0x000fe400078e0297 */
[----:B------:R-:W-:Y:S02]  /*131c0*/  IMAD.IADD R3, R152, 0x1, R3 ;  /* 0x0000000198037824 */ /* 0x000fe400078e0203 */
[----:B------:R-:W-:-:S03]  /*131d0*/  IMAD.IADD R136, R151, 0x1, R136 ;  /* 0x0000000197887824 */ /* 0x000fc600078e0288 */
[C---:B------:R-:W-:Y:S02]  /*131e0*/  ISETP.GT.AND P0, PT, R3.reuse, RZ, PT ;  /* 0x000000ff0300720c */ /* 0x040fe40003f04270 */
[----:B------:R-:W-:Y:S02]  /*131f0*/  ISETP.NE.AND P1, PT, R3, RZ, PT ;  /* 0x000000ff0300720c */ /* 0x000fe40003f25270 */
[C---:B------:R-:W-:Y:S02]  /*13200*/  ISETP.EQ.AND P0, PT, R136.reuse, RZ, P0 ;  /* 0x000000ff8800720c */ /* 0x040fe40000702270 */
[----:B------:R-:W-:-:S13]  /*13210*/  ISETP.LT.OR P1, PT, R136, 0x1, P1 ;  /* 0x000000018800780c */ /* 0x000fda0000f21670 */
[----:B------:R-:W-:Y:S05]  /*13220*/  @P1 BRA !P0, `(.L_x_452) ;  /* 0x0000000400e41947 */ /* 0x000fea0004000000 */
[----:B------:R-:W-:Y:S02]  /*13230*/  ISETP.NE.AND P0, PT, R3, 0x1, PT ;  /* 0x000000010300780c */ /* 0x000fe40003f05270 */
[----:B------:R-:W-:-:S13]  /*13240*/  ISETP.NE.AND P1, PT, R136, 0x1, PT ;  /* 0x000000018800780c */ /* 0x000fda0003f25270 */
[----:B------:R-:W-:Y:S05]  /*13250*/  @P0 BRA P1, `(.L_x_453) ;  /* 0x0000000400000947 */ /* 0x000fea0000800000 */
[C---:B------:R-:W-:Y:S01]  /*13260*/  ISETP.NE.AND P0, PT, R3.reuse, 0x1, PT ;  /* 0x000000010300780c */ /* 0x040fe20003f05270 */
[----:B------:R-:W-:Y:S01]  /*13270*/  BSSY.RECONVERGENT B6, `(.L_x_454) ;  /* 0x000002e000067945 */ /* 0x000fe20003800200 */
[----:B------:R-:W-:Y:S02]  /*13280*/  ISETP.NE.AND P1, PT, R3, RZ, PT ;  /* 0x000000ff0300720c */ /* 0x000fe40003f25270 */
[----:B------:R-:W-:Y:S02]  /*13290*/  CS2R R4, SRZ ;  /* 0x0000000000047805 */ /* 0x000fe4000001ff00 */
[C---:B------:R-:W-:Y:S01]  /*132a0*/  ISETP.EQ.AND P0, PT, R136.reuse, RZ, !P0 ;  /* 0x000000ff8800720c */ /* 0x040fe20004702270 */
[----:B------:R-:W-:Y:S01]  /*132b0*/  IMAD.MOV.U32 R104, RZ, RZ, 0x0 ;  /* 0x00000000ff687424 */ /* 0x000fe200078e00ff */
[----:B------:R-:W-:Y:S01]  /*132c0*/  ISETP.EQ.AND P1, PT, R136, 0x1, !P1 ;  /* 0x000000018800780c */ /* 0x000fe20004f22270 */
[----:B------:R-:W-:-:S03]  /*132d0*/  IMAD.MOV.U32 R105, RZ, RZ, -0x3f56d000 ;  /* 0xc0a93000ff697424 */ /* 0x000fc600078e00ff */
[----:B------:R-:W-:-:S13]  /*132e0*/  PLOP3.LUT P0, PT, P0, P1, PT, 0xf8, 0x8f ;  /* 0x00000000008f781c */ /* 0x000fda0000703f70 */
[----:B------:R-:W-:Y:S05]  /*132f0*/  @!P0 BRA `(.L_x_455) ;  /* 0x0000000000948947 */ /* 0x000fea0003800000 */
[C---:B------:R-:W-:Y:S01]  /*13300*/  IMAD.IADD R104, R1.reuse, 0x1, R138 ;  /* 0x0000000101687824 */ /* 0x040fe200078e028a */
[----:B------:R-:W2:Y:S01]  /*13310*/  LDL.U8 R4, [R106+0x27d8] ;  /* 0x0027d8006a047983 */ /* 0x000ea20000100000 */
[C---:B------:R-:W-:Y:S01]  /*13320*/  IMAD.IADD R5, R1.reuse, 0x1, R139 ;  /* 0x0000000101057824 */ /* 0x040fe200078e028b */
[----:B------:R-:W0:Y:S03]  /*13330*/  LDC.64 R118, c[0x0][0x3d0] ;  /* 0x0000f400ff767b82 */ /* 0x000e260000000a00 */
[----:B------:R-:W2:Y:S01]  /*13340*/  LDL.U8 R104, [R104+0x27d8] ;  /* 0x0027d80068687983 */ /* 0x000ea20000100000 */
[----:B------:R-:W-:-:S03]  /*13350*/  IMAD.IADD R3, R1, 0x1, R152 ;  /* 0x0000000101037824 */ /* 0x000fc600078e0298 */
[----:B------:R-:W3:Y:S04]  /*13360*/  LDL.U8 R5, [R5+0x27f3] ;  /* 0x0027f30005057983 */ /* 0x000ee80000100000 */
[----:B------:R-:W4:Y:S01]  /*13370*/  LDL.S8 R3, [R3+0x27f3] ;  /* 0x0027f30003037983 */ /* 0x000f220000100200 */
[----:B------:R-:W-:Y:S01]  /*13380*/  IMAD.IADD R105, R152, 0x1, -R140 ;  /* 0x0000000198697824 */ /* 0x000fe200078e0a8c */
[----:B------:R-:W-:Y:S01]  /*13390*/  R2UR UR6, R6 ;  /* 0x00000000060672ca */ /* 0x000fe200000e0000 */
[----:B------:R-:W-:Y:S01]  /*133a0*/  UMOV UR4, 0x5197d ;  /* 0x0005197d00047882 */ /* 0x000fe20000000000 */
[----:B------:R-:W-:Y:S02]  /*133b0*/  R2UR UR7, R7 ;  /* 0x00000000070772ca */ /* 0x000fe400000e0000 */
[----:B------:R-:W-:-:S02]  /*133c0*/  ISETP.GT.U32.AND P0, PT, R105, 0x7ffffffe, PT ;  /* 0x7ffffffe6900780c */ /* 0x000fc40003f04070 */
[C---:B------:R-:W-:Y:S02]  /*133d0*/  R2UR UR8, R6.reuse ;  /* 0x00000000060872ca */ /* 0x040fe400000e0000 */
[C---:B------:R-:W-:Y:S02]  /*133e0*/  R2UR UR9, R7.reuse ;  /* 0x00000000070972ca */ /* 0x040fe400000e0000 */
[C---:B------:R-:W-:Y:S02]  /*133f0*/  R2UR UR10, R6.reuse ;  /* 0x00000000060a72ca */ /* 0x040fe400000e0000 */
[C---:B------:R-:W-:Y:S02]  /*13400*/  R2UR UR11, R7.reuse ;  /* 0x00000000070b72ca */ /* 0x040fe400000e0000 */
[----:B------:R-:W-:Y:S02]  /*13410*/  R2UR UR12, R6 ;  /* 0x00000000060c72ca */ /* 0x000fe400000e0000 */
[----:B------:R-:W-:-:S02]  /*13420*/  R2UR UR13, R7 ;  /* 0x00000000070d72ca */ /* 0x000fc400000e0000 */
[----:B--2---:R-:W-:Y:S02]  /*13430*/  PRMT R4, R104, 0x3340, R4 ;  /* 0x0000334068047816 */ /* 0x004fe40000000004 */
[----:B------:R-:W-:Y:S01]  /*13440*/  IABS R104, R105 ;  /* 0x0000006900687213 */ /* 0x000fe20000000000 */
[----:B------:R-:W-:Y:S01]  /*13450*/  VIADD R105, R105, 0x1 ;  /* 0x0000000169697836 */ /* 0x000fe20000000000 */
[----:B---3--:R-:W-:Y:S02]  /*13460*/  PRMT R5, R5, 0x3340, RZ ;  /* 0x0000334005057816 */ /* 0x008fe400000000ff */
[----:B------:R-:W-:Y:S02]  /*13470*/  SEL R104, R104, RZ, P0 ;  /* 0x000000ff68687207 */ /* 0x000fe40000000000 */
[----:B------:R-:W-:Y:S02]  /*13480*/  SEL R105, R105, 0x1, !P0 ;  /* 0x0000000169697807 */ /* 0x000fe40004000000 */
[----:B------:R-:W-:-:S02]  /*13490*/  PRMT R4, R4, 0x5410, R5 ;  /* 0x0000541004047816 */ /* 0x000fc40000000005 */
[----:B------:R-:W-:-:S03]  /*134a0*/  LOP3.LUT R105, RZ, R105, RZ, 0x33, !PT ;  /* 0x00000069ff697212 */ /* 0x000fc600078e33ff */
[----:B----4-:R-:W-:Y:S01]  /*134b0*/  IDP.4A.S8.U8 R3, R4, UR4, R3 ;  /* 0x0000000404037c26 */ /* 0x010fe20008000203 */
[----:B------:R-:W-:-:S05]  /*134c0*/  IADD3 R104, PT, PT, R105, R152, R104 ;  /* 0x0000009869687210 */ /* 0x000fca0007ffe068 */
[----:B0-----:R-:W-:-:S04]  /*134d0*/  IMAD.WIDE.U32 R104, R104, 0x8, R118 ;  /* 0x0000000868687825 */ /* 0x001fc800078e0076 */
[----:B------:R-:W-:Y:S01]  /*134e0*/  IMAD.WIDE R118, R3, 0x8, R118 ;  /* 0x0000000803767825 */ /* 0x000fe200078e0276 */
[----:B------:R-:W2:Y:S04]  /*134f0*/  LDG.E.64 R4, desc[UR6][R104.64+0x6268] ;  /* 0x0062680668047981 */ /* 0x000ea8000c1e1b00 */
[----:B------:R-:W2:Y:S04]  /*13500*/  LDG.E.64 R106, desc[UR8][R118.64+0x1388] ;  /* 0x00138808766a7981 */ /* 0x000ea8000c1e1b00 */
[----:B------:R-:W3:Y:S04]  /*13510*/  LDG.E.64 R104, desc[UR10][R104.64+0x5f98] ;  /* 0x005f980a68687981 */ /* 0x000ee8000c1e1b00 */
[----:B------:R-:W3:Y:S01]  /*13520*/  LDG.E.64 R118, desc[UR12][R118.64] ;  /* 0x0000000c76767981 */ /* 0x000ee2000c1e1b00 */
[----:B--2---:R-:W-:-:S02]  /*13530*/  DADD R4, R4, R106 ;  /* 0x0000000004047229 */ /* 0x004fc4000000006a */
[----:B---3--:R-:W-:-:S11]  /*13540*/  DADD R104, R104, R118 ;  /* 0x0000000068687229 */ /* 0x008fd60000000076 */
.L_x_455:
[----:B------:R-:W-:Y:S05]  /*13550*/  BSYNC.RECONVERGENT B6 ;  /* 0x0000000000067941 */ /* 0x000fea0003800200 */
.L_x_454:
[----:B------:R-:W-:-:S04]  /*13560*/  VIADD R3, R138, 0xffffffff ;  /* 0xffffffff8a037836 */ /* 0x000fc80000000000 */
[----:B------:R-:W-:-:S04]  /*13570*/  IMAD R3, R3, R148, R139 ;  /* 0x0000009403037224 */ /* 0x000fc800078e028b */
[----:B------:R-:W-:-:S04]  /*13580*/  VIADD R118, R3, 0xffffffff ;  /* 0xffffffff03767836 */ /* 0x000fc80000000000 */
[----:B------:R-:W-:-:S05]  /*13590*/  IMAD R118, R118, 0x8, R1 ;  /* 0x0000000876767824 */ /* 0x000fca00078e0201 */
[----:B------:R-:W2:Y:S04]  /*135a0*/  LDL.64 R106, [R118] ;  /* 0x00000000766a7983 */ /* 0x000ea80000100a00 */
[----:B------:R-:W3:Y:S01]  /*135b0*/  LDL.64 R118, [R118+0x1388] ;  /* 0x0013880076767983 */ /* 0x000ee20000100a00 */
[----:B------:R-:W-:Y:S01]  /*135c0*/  UMOV UR4, 0xff800000 ;  /* 0xff80000000047882 */ /* 0x000fe20000000000 */
[----:B------:R-:W-:Y:S01]  /*135d0*/  UMOV UR5, 0x41cdcd64 ;  /* 0x41cdcd6400057882 */ /* 0x000fe20000000000 */
[----:B--2---:R-:W-:Y:S02]  /*135e0*/  DADD R4, R106, R4 ;  /* 0x000000006a047229 */ /* 0x004fe40000000004 */
[----:B---3--:R-:W-:-:S06]  /*135f0*/  DADD R104, R118, R104 ;  /* 0x0000000076687229 */ /* 0x008fcc0000000068 */
[----:B------:R-:W-:-:S06]  /*13600*/  DSETP.GT.AND P0, PT, |R4|, UR4, PT ;  /* 0x0000000404007e2a */ /* 0x000fcc000bf04200 */
[----:B------:R-:W-:Y:S02]  /*13610*/  FSEL R4, R4, RZ, !P0 ;  /* 0x000000ff04047208 */ /* 0x000fe40004000000 */
[----:B------:R-:W-:Y:S02]  /*13620*/  FSEL R5, R5, +QNAN , !P0 ;  /* 0x7ff0000005057808 */ /* 0x000fe40004000000 */
[----:B------:R-:W-:Y:S02]  /*13630*/  FSEL R106, R104, RZ, !P0 ;  /* 0x000000ff686a7208 */ /* 0x000fe40004000000 */
[----:B------:R-:W-:Y:S01]  /*13640*/  FSEL R107, R105, -1.875, !P0 ;  /* 0xbff00000696b7808 */ /* 0x000fe20004000000 */
[----:B------:R-:W-:Y:S06]  /*13650*/  BRA `(.L_x_456) ;  /* 0x0000000c00e87947 */ /* 0x000fec0003800000 */
.L_x_453:
[C---:B------:R-:W-:Y:S01]  /*13660*/  IMAD.IADD R104, R1.reuse, 0x1, R139 ;  /* 0x0000000101687824 */ /* 0x040fe200078e028b */
[----:B------:R-:W2:Y:S01]  /*13670*/  LDL.S8 R106, [R106+0x27d8] ;  /* 0x0027d8006a6a7983 */ /* 0x000ea20000100200 */
[C---:B------:R-:W-:Y:S01]  /*13680*/  IMAD.IADD R4, R1.reuse, 0x1, R152 ;  /* 0x0000000101047824 */ /* 0x040fe200078e0298 */
[----:B------:R-:W0:Y:S01]  /*13690*/  LDCU.64 UR4, c[0x0][0x3d0] ;  /* 0x00007a00ff0477ac */ /* 0x000e220008000a00 */
[----:B------:R-:W-:Y:S02]  /*136a0*/  IMAD.IADD R3, R1, 0x1, R138 ;  /* 0x0000000101037824 */ /* 0x000fe400078e028a */
[----:B------:R-:W3:Y:S04]  /*136b0*/  LDL.S8 R104, [R104+0x27f3] ;  /* 0x0027f30068687983 */ /* 0x000ee80000100200 */
[----:B------:R-:W4:Y:S04]  /*136c0*/  LDL.S8 R4, [R4+0x27f3] ;  /* 0x0027f30004047983 */ /* 0x000f280000100200 */
[----:B------:R-:W2:Y:S01]  /*136d0*/  LDL.S8 R3, [R3+0x27d8] ;  /* 0x0027d80003037983 */ /* 0x000ea20000100200 */
        /* <DEDUP_REMOVED lines=9> */
[----:B------:R-:W-:-:S05]  /*13770*/  R2UR UR15, R7 ;  /* 0x00000000070f72ca */ /* 0x000fca00000e0000 */
[----:B------:R-:W2:Y:S01]  /*13780*/  LDG.E.64 R118, desc[UR10][R110.64+0x5f98] ;  /* 0x005f980a6e767981 */ /* 0x000ea2000c1e1b00 */
[----:B---3--:R-:W-:Y:S02]  /*13790*/  SHF.R.S32.HI R105, RZ, 0x1f, R104 ;  /* 0x0000001fff697819 */ /* 0x008fe40000011468 */
[----:B----4-:R-:W-:Y:S01]  /*137a0*/  SHF.R.S32.HI R5, RZ, 0x1f, R4 ;  /* 0x0000001fff057819 */ /* 0x010fe20000011404 */
[----:B--2---:R-:W-:-:S04]  /*137b0*/  IMAD.WIDE R104, R3, 0x5, R104 ;  /* 0x0000000503687825 */ /* 0x004fc800078e0268 */
[----:B------:R-:W-:Y:S01]  /*137c0*/  IMAD.WIDE R4, R106, 0x5, R4 ;  /* 0x000000056a047825 */ /* 0x000fe200078e0204 */
[----:B0-----:R-:W-:-:S04]  /*137d0*/  LEA R106, P0, R104, UR4, 0x3 ;  /* 0x00000004686a7c11 */ /* 0x001fc8000f8018ff */
[----:B------:R-:W-:Y:S02]  /*137e0*/  LEA.HI.X R107, R104, UR5, R105, 0x3, P0 ;  /* 0x00000005686b7c11 */ /* 0x000fe400080f1c69 */
[----:B------:R-:W-:Y:S02]  /*137f0*/  LEA R122, P0, R4, UR4, 0x3 ;  /* 0x00000004047a7c11 */ /* 0x000fe4000f8018ff */
[----:B------:R-:W-:Y:S01]  /*13800*/  R2UR UR4, R6 ;  /* 0x00000000060472ca */ /* 0x000fe200000e0000 */
[----:B------:R-:W-:Y:S01]  /*13810*/  VIADD R3, R138, 0xffffffff ;  /* 0xffffffff8a037836 */ /* 0x000fe20000000000 */
[----:B------:R-:W-:Y:S01]  /*13820*/  LEA.HI.X R123, R4, UR5, R5, 0x3, P0 ;  /* 0x00000005047b7c11 */ /* 0x000fe200080f1c05 */
[----:B------:R0:W2:Y:S01]  /*13830*/  LDG.E.64 R104, desc[UR6][R106.64+0xb248] ;  /* 0x00b248066a687981 */ /* 0x0000a2000c1e1b00 */
[----:B------:R-:W-:Y:S01]  /*13840*/  R2UR UR5, R7 ;  /* 0x00000000070572ca */ /* 0x000fe200000e0000 */
[----:B------:R-:W-:Y:S02]  /*13850*/  IMAD R3, R3, R148, R139 ;  /* 0x0000009403037224 */ /* 0x000fe400078e028b */
[----:B------:R-:W3:Y:S02]  /*13860*/  LDG.E.64 R120, desc[UR8][R122.64+0xb248] ;  /* 0x00b248087a787981 */ /* 0x000ee4000c1e1b00 */
[----:B------:R-:W-:-:S02]  /*13870*/  VIADD R134, R3, 0xffffffff ;  /* 0xffffffff03867836 */ /* 0x000fc40000000000 */
[----:B------:R-:W0:Y:S06]  /*13880*/  LDG.E.64 R106, desc[UR12][R106.64+0xb180] ;  /* 0x00b1800c6a6a7981 */ /* 0x000e2c000c1e1b00 */
[----:B------:R-:W2:Y:S01]  /*13890*/  LDG.E.64 R4, desc[UR4][R110.64+0x6268] ;  /* 0x006268046e047981 */ /* 0x000ea2000c1e1b00 */
[----:B------:R-:W-:-:S03]  /*138a0*/  IMAD R134, R134, 0x8, R1 ;  /* 0x0000000886867824 */ /* 0x000fc600078e0201 */
[----:B------:R-:W4:Y:S04]  /*138b0*/  LDG.E.64 R122, desc[UR14][R122.64+0xb180] ;  /* 0x00b1800e7a7a7981 */ /* 0x000f28000c1e1b00 */
[----:B------:R-:W3:Y:S04]  /*138c0*/  LDL.64 R124, [R134] ;  /* 0x00000000867c7983 */ /* 0x000ee80000100a00 */
[----:B------:R-:W3:Y:S01]  /*138d0*/  LDL.64 R134, [R134+0x1388] ;  /* 0x0013880086867983 */ /* 0x000ee20000100a00 */
[----:B------:R-:W-:Y:S01]  /*138e0*/  UMOV UR4, 0xff800000 ;  /* 0xff80000000047882 */ /* 0x000fe20000000000 */
[----:B------:R-:W-:Y:S01]  /*138f0*/  UMOV UR5, 0x41cdcd64 ;  /* 0x41cdcd6400057882 */ /* 0x000fe20000000000 */
[----:B0-----:R-:W-:-:S02]  /*13900*/  DADD R106, R118, R106 ;  /* 0x00000000766a7229 */ /* 0x001fc4000000006a */
[----:B--2---:R-:W-:-:S06]  /*13910*/  DADD R4, R4, R104 ;  /* 0x0000000004047229 */ /* 0x004fcc0000000068 */
[----:B----4-:R-:W-:Y:S02]  /*13920*/  DADD R106, R106, R122 ;  /* 0x000000006a6a7229 */ /* 0x010fe4000000007a */
[----:B---3--:R-:W-:-:S08]  /*13930*/  DADD R4, R4, R120 ;  /* 0x0000000004047229 */ /* 0x008fd00000000078 */
[----:B------:R-:W-:Y:S02]  /*13940*/  DADD R4, R124, R4 ;  /* 0x000000007c047229 */ /* 0x000fe40000000004 */
[----:B------:R-:W-:-:S06]  /*13950*/  DADD R106, R134, R106 ;  /* 0x00000000866a7229 */ /* 0x000fcc000000006a */
[----:B------:R-:W-:-:S06]  /*13960*/  DSETP.GT.AND P0, PT, |R4|, UR4, PT ;  /* 0x0000000404007e2a */ /* 0x000fcc000bf04200 */
[----:B------:R-:W-:Y:S02]  /*13970*/  FSEL R4, R4, RZ, !P0 ;  /* 0x000000ff04047208 */ /* 0x000fe40004000000 */
[----:B------:R-:W-:Y:S02]  /*13980*/  FSEL R5, R5, +QNAN , !P0 ;  /* 0x7ff0000005057808 */ /* 0x000fe40004000000 */
[----:B------:R-:W-:Y:S02]  /*13990*/  FSEL R106, R106, RZ, !P0 ;  /* 0x000000ff6a6a7208 */ /* 0x000fe40004000000 */
[----:B------:R-:W-:Y:S01]  /*139a0*/  FSEL R107, R107, -1.875, !P0 ;  /* 0xbff000006b6b7808 */ /* 0x000fe20004000000 */
[----:B------:R-:W-:Y:S06]  /*139b0*/  BRA `(.L_x_456) ;  /* 0x0000000c00107947 */ /* 0x000fec0003800000 */
.L_x_452:
[----:B------:R-:W-:-:S04]  /*139c0*/  ISETP.NE.AND P0, PT, R3, 0x1, PT ;  /* 0x000000010300780c */ /* 0x000fc80003f05270 */
[----:B------:R-:W-:-:S13]  /*139d0*/  ISETP.NE.OR P0, PT, R136, 0x1, P0 ;  /* 0x000000018800780c */ /* 0x000fda0000705670 */
[----:B------:R-:W-:Y:S05]  /*139e0*/  @P0 BRA `(.L_x_457) ;  /* 0x0000000400f80947 */ /* 0x000fea0003800000 */
[C---:B------:R-:W-:Y:S01]  /*139f0*/  IMAD.IADD R118, R1.reuse, 0x1, R138 ;  /* 0x0000000101767824 */ /* 0x040fe200078e028a */
[----:B------:R-:W2:Y:S01]  /*13a00*/  LDL.U8 R105, [R106+0x27d8] ;  /* 0x0027d8006a697983 */ /* 0x000ea20000100000 */
[----:B------:R-:W-:-:S03]  /*13a10*/  IMAD.IADD R104, R1, 0x1, R152 ;  /* 0x0000000101687824 */ /* 0x000fc600078e0298 */
[----:B------:R-:W3:Y:S01]  /*13a20*/  LDL.U8 R107, [R118+0x27d9] ;  /* 0x0027d900766b7983 */ /* 0x000ee20000100000 */
[----:B------:R-:W-:-:S03]  /*13a30*/  IMAD.IADD R4, R1, 0x1, R139 ;  /* 0x0000000101047824 */ /* 0x000fc600078e028b */
[----:B------:R-:W4:Y:S04]  /*13a40*/  LDL.U8 R5, [R104+0x27f3] ;  /* 0x0027f30068057983 */ /* 0x000f280000100000 */
[----:B------:R-:W3:Y:S04]  /*13a50*/  LDL.U8 R118, [R118+0x27d8] ;  /* 0x0027d80076767983 */ /* 0x000ee80000100000 */
[----:B------:R-:W4:Y:S04]  /*13a60*/  LDL.U8 R104, [R104+0x27f2] ;  /* 0x0027f20068687983 */ /* 0x000f280000100000 */
[----:B------:R-:W4:Y:S04]  /*13a70*/  LDL.U8 R3, [R4+0x27f3] ;  /* 0x0027f30004037983 */ /* 0x000f280000100000 */
[----:B------:R-:W4:Y:S04]  /*13a80*/  LDL.S8 R106, [R106+0x27d7] ;  /* 0x0027d7006a6a7983 */ /* 0x000f280000100200 */
[----:B------:R-:W4:Y:S01]  /*13a90*/  LDL.S8 R4, [R4+0x27f4] ;  /* 0x0027f40004047983 */ /* 0x000f220000100200 */
[----:B------:R-:W-:Y:S01]  /*13aa0*/  UMOV UR4, 0x57d19 ;  /* 0x00057d1900047882 */ /* 0x000fe20000000000 */
[----:B------:R-:W-:-:S02]  /*13ab0*/  R2UR UR5, R7 ;  /* 0x00000000070572ca */ /* 0x000fc400000e0000 */
[C---:B------:R-:W-:Y:S02]  /*13ac0*/  R2UR UR8, R6.reuse ;  /* 0x00000000060872ca */ /* 0x040fe400000e0000 */
[C---:B------:R-:W-:Y:S02]  /*13ad0*/  R2UR UR9, R7.reuse ;  /* 0x00000000070972ca */ /* 0x040fe400000e0000 */
[C---:B------:R-:W-:Y:S02]  /*13ae0*/  R2UR UR10, R6.reuse ;  /* 0x00000000060a72ca */ /* 0x040fe400000e0000 */
[C---:B------:R-:W-:Y:S02]  /*13af0*/  R2UR UR11, R7.reuse ;  /* 0x00000000070b72ca */ /* 0x040fe400000e0000 */
[----:B------:R-:W-:Y:S02]  /*13b00*/  R2UR UR6, R6 ;  /* 0x00000000060672ca */ /* 0x000fe400000e0000 */
[----:B------:R-:W-:-:S02]  /*13b10*/  R2UR UR7, R7 ;  /* 0x00000000070772ca */ /* 0x000fc400000e0000 */
[----:B--2---:R-:W-:Y:S02]  /*13b20*/  PRMT R105, R105, 0x3340, RZ ;  /* 0x0000334069697816 */ /* 0x004fe400000000ff */
[----:B---3--:R-:W-:Y:S02]  /*13b30*/  PRMT R107, R118, 0x3340, R107 ;  /* 0x00003340766b7816 */ /* 0x008fe4000000006b */
[----:B------:R-:W0:Y:S01]  /*13b40*/  LDC.64 R118, c[0x0][0x3d0] ;  /* 0x0000f400ff767b82 */ /* 0x000e220000000a00 */
[----:B----4-:R-:W-:Y:S02]  /*13b50*/  PRMT R5, R104, 0x3340, R5 ;  /* 0x0000334068057816 */ /* 0x010fe40000000005 */
[----:B------:R-:W-:Y:S02]  /*13b60*/  PRMT R3, R3, 0x3340, RZ ;  /* 0x0000334003037816 */ /* 0x000fe400000000ff */
[----:B------:R-:W-:Y:S02]  /*13b70*/  PRMT R5, R5, 0x5410, R105 ;  /* 0x0000541005057816 */ /* 0x000fe40000000069 */
[----:B------:R-:W-:-:S03]  /*13b80*/  PRMT R3, R107, 0x5410, R3 ;  /* 0x000054106b037816 */ /* 0x000fc60000000003 */
[----:B------:R-:W-:Y:S01]  /*13b90*/  IDP.4A.S8.U8 R5, R5, UR4, R106 ;  /* 0x0000000405057c26 */ /* 0x000fe2000800026a */
[----:B------:R-:W-:Y:S02]  /*13ba0*/  UMOV UR4, 0x5197d ;  /* 0x0005197d00047882 */ /* 0x000fe40000000000 */
[----:B------:R-:W-:Y:S01]  /*13bb0*/  IDP.4A.S8.U8 R4, R3, UR4, R4 ;  /* 0x0000000403047c26 */ /* 0x000fe20008000204 */
[----:B------:R-:W-:Y:S01]  /*13bc0*/  R2UR UR4, R6 ;  /* 0x00000000060472ca */ /* 0x000fe200000e0000 */
[----:B------:R-:W-:-:S04]  /*13bd0*/  VIADD R3, R138, 0xffffffff ;  /* 0xffffffff8a037836 */ /* 0x000fc80000000000 */
[----:B------:R-:W-:Y:S02]  /*13be0*/  IMAD R3, R3, R148, R139 ;  /* 0x0000009403037224 */ /* 0x000fe400078e028b */
[----:B0-----:R-:W-:-:S04]  /*13bf0*/  IMAD.WIDE R104, R4, 0x8, R118 ;  /* 0x0000000804687825 */ /* 0x001fc800078e0276 */
[----:B------:R-:W-:Y:S02]  /*13c00*/  IMAD.WIDE R118, R5, 0x8, R118 ;  /* 0x0000000805767825 */ /* 0x000fe400078e0276 */
[----:B------:R0:W2:Y:S02]  /*13c10*/  LDG.E.64 R4, desc[UR4][R104.64+0x2710] ;  /* 0x0027100468047981 */ /* 0x0000a4000c1e1b00 */
[----:B------:R-:W-:Y:S02]  /*13c20*/  VIADD R3, R3, 0xffffffff ;  /* 0xffffffff03037836 */ /* 0x000fe40000000000 */
[----:B------:R-:W0:Y:S02]  /*13c30*/  LDG.E.64 R106, desc[UR10][R118.64+0x3a98] ;  /* 0x003a980a766a7981 */ /* 0x000e24000c1e1b00 */
[----:B------:R-:W-:Y:S02]  /*13c40*/  IMAD R122, R3, 0x8, R1 ;  /* 0x00000008037a7824 */ /* 0x000fe400078e0201 */
[----:B------:R-:W0:Y:S04]  /*13c50*/  LDG.E.64 R104, desc[UR8][R104.64+0x3a98] ;  /* 0x003a980868687981 */ /* 0x000e28000c1e1b00 */
[----:B------:R-:W2:Y:S04]  /*13c60*/  LDG.E.64 R118, desc[UR6][R118.64+0x2710] ;  /* 0x0027100676767981 */ /* 0x000ea8000c1e1b00 */
[----:B------:R-:W3:Y:S04]  /*13c70*/  LDL.64 R120, [R122] ;  /* 0x000000007a787983 */ /* 0x000ee80000100a00 */
[----:B------:R-:W4:Y:S01]  /*13c80*/  LDL.64 R122, [R122+0x1388] ;  /* 0x001388007a7a7983 */ /* 0x000f220000100a00 */
[----:B------:R-:W-:Y:S01]  /*13c90*/  UMOV UR4, 0xff800000 ;  /* 0xff80000000047882 */ /* 0x000fe20000000000 */
[----:B------:R-:W-:Y:S01]  /*13ca0*/  UMOV UR5, 0x41cdcd64 ;  /* 0x41cdcd6400057882 */ /* 0x000fe20000000000 */
[----:B------:R-:W-:Y:S01]  /*13cb0*/  BSSY.RECONVERGENT B6, `(.L_x_458) ;  /* 0x0000027000067945 */ /* 0x000fe20003800200 */
[----:B0-----:R-:W-:-:S02]  /*13cc0*/  DADD R104, R104, R106 ;  /* 0x0000000068687229 */ /* 0x001fc4000000006a */
[----:B--2---:R-:W-:-:S06]  /*13cd0*/  DADD R4, R4, R118 ;  /* 0x0000000004047229 */ /* 0x004fcc0000000076 */
[----:B---3--:R-:W-:Y:S02]  /*13ce0*/  DADD R104, R120, R104 ;  /* 0x0000000078687229 */ /* 0x008fe40000000068 */
[----:B----4-:R-:W-:-:S06]  /*13cf0*/  DADD R4, R122, R4 ;  /* 0x000000007a047229 */ /* 0x010fcc0000000004 */
[----:B------:R-:W-:Y:S01]  /*13d00*/  DSETP.GT.AND P0, PT, |R104|, UR4, PT ;  /* 0x0000000468007e2a */ /* 0x000fe2000bf04200 */
[----:B------:R-:W-:Y:S01]  /*13d10*/  UMOV UR4, 0xcccccccd ;  /* 0xcccccccd00047882 */ /* 0x000fe20000000000 */
[----:B------:R-:W-:-:S04]  /*13d20*/  UMOV UR5, 0x4016cccc ;  /* 0x4016cccc00057882 */ /* 0x000fc80000000000 */
[----:B------:R-:W-:Y:S02]  /*13d30*/  FSEL R106, R4, RZ, !P0 ;  /* 0x000000ff046a7208 */ /* 0x000fe40004000000 */
[----:B------:R-:W-:-:S06]  /*13d40*/  FSEL R107, R5, -1.875, !P0 ;  /* 0xbff00000056b7808 */ /* 0x000fcc0004000000 */
[----:B------:R-:W-:Y:S01]  /*13d50*/  DADD R118, R106, -UR4 ;  /* 0x800000046a767e29 */ /* 0x000fe20008000000 */
[----:B------:R-:W-:Y:S01]  /*13d60*/  UMOV UR4, 0x3a29c77a ;  /* 0x3a29c77a00047882 */ /* 0x000fe20000000000 */
[----:B------:R-:W-:-:S06]  /*13d70*/  UMOV UR5, 0x3fffcb92 ;  /* 0x3fffcb9200057882 */ /* 0x000fcc0000000000 */
[----:B------:R-:W-:-:S06]  /*13d80*/  DFMA R118, R126, UR4, R118 ;  /* 0x000000047e767c2b */ /* 0x000fcc0008000076 */
[----:B------:R-:W0:Y:S01]  /*13d90*/  MUFU.RCP64H R5, R119 ;  /* 0x0000007700057308 */ /* 0x000e220000001800 */
[----:B------:R-:W-:-:S06]  /*13da0*/  IMAD.MOV.U32 R4, RZ, RZ, 0x1 ;  /* 0x00000001ff047424 */ /* 0x000fcc00078e00ff */
        /* <DEDUP_REMOVED lines=20> */
[----:B-----5:R-:W-:Y:S05]  /*13ef0*/  CALL.REL.NOINC `($__internal_0_$__cuda_sm20_div_rn_f64_full) ;  /* 0x000027a800807944 */ /* 0x020fea0003c00000 */
[----:B------:R-:W-:Y:S02]  /*13f00*/  IMAD.MOV.U32 R4, RZ, RZ, R136 ;  /* 0x000000ffff047224 */ /* 0x000fe400078e0088 */
[----:B------:R-:W-:-:S07]  /*13f10*/  IMAD.MOV.U32 R5, RZ, RZ, R137 ;  /* 0x000000ffff057224 */ /* 0x000fce00078e0089 */
.L_x_459:
[----:B------:R-:W-:Y:S05]  /*13f20*/  BSYNC.RECONVERGENT B6 ;  /* 0x0000000000067941 */ /* 0x000fea0003800200 */
.L_x_458:
[----:B------:R-:W-:-:S04]  /*13f30*/  VIADD R3, R151, 0xffffffff ;  /* 0xffffffff97037836 */ /* 0x000fc80000000000 */
[----:B------:R-:W-:-:S04]  /*13f40*/  IMAD R3, R3, R148, R152 ;  /* 0x0000009403037224 */ /* 0x000fc800078e0298 */
[----:B------:R-:W-:-:S04]  /*13f50*/  VIADD R3, R3, 0xffffffff ;  /* 0xffffffff03037836 */ /* 0x000fc80000000000 */
[----:B------:R-:W-:-:S05]  /*13f60*/  IMAD R3, R3, 0x8, R1 ;  /* 0x0000000803037824 */ /* 0x000fca00078e0201 */
[----:B------:R-:W2:Y:S01]  /*13f70*/  LDL.64 R120, [R3] ;  /* 0x0000000003787983 */ /* 0x000ea20000100a00 */
[----:B------:R-:W-:Y:S01]  /*13f80*/  UMOV UR4, 0xcccccccd ;  /* 0xcccccccd00047882 */ /* 0x000fe20000000000 */
[----:B------:R-:W-:Y:S01]  /*13f90*/  UMOV UR5, 0x4016cccc ;  /* 0x4016cccc00057882 */ /* 0x000fe20000000000 */
[----:B------:R-:W-:Y:S01]  /*13fa0*/  IMAD.MOV.U32 R122, RZ, RZ, 0x1 ;  /* 0x00000001ff7a7424 */ /* 0x000fe200078e00ff */
[----:B-----5:R-:W-:Y:S01]  /*13fb0*/  DADD R118, R108, -UR4 ;  /* 0x800000046c767e29 */ /* 0x020fe20008000000 */
        /* <DEDUP_REMOVED lines=10> */
[----:B--2---:R-:W-:-:S08]  /*14060*/  DADD R120, R120, 200 ;  /* 0x4069000078787429 */ /* 0x004fd00000000000 */
        /* <DEDUP_REMOVED lines=15> */
.L_x_461:
[----:B------:R-:W-:Y:S05]  /*14160*/  BSYNC.RECONVERGENT B6 ;  /* 0x0000000000067941 */ /* 0x000fea0003800200 */
.L_x_460:
[----:B------:R-:W-:-:S06]  /*14170*/  DSETP.GE.AND P0, PT, R4, R122, PT ;  /* 0x0000007a0400722a */ /* 0x000fcc0003f06000 */
[----:B------:R-:W-:Y:S02]  /*14180*/  FSEL R106, R106, RZ, P0 ;  /* 0x000000ff6a6a7208 */ /* 0x000fe40000000000 */
[----:B------:R-:W-:Y:S02]  /*14190*/  FSEL R107, R107, -1.875, P0 ;  /* 0xbff000006b6b7808 */ /* 0x000fe40000000000 */
[----:B------:R-:W-:Y:S02]  /*141a0*/  FSEL R4, R104, RZ, P0 ;  /* 0x000000ff68047208 */ /* 0x000fe40000000000 */
[----:B------:R-:W-:Y:S01]  /*141b0*/  FSEL R5, R105, +QNAN , P0 ;  /* 0x7ff0000069057808 */ /* 0x000fe20000000000 */
[----:B------:R-:W-:Y:S06]  /*141c0*/  BRA `(.L_x_456) ;  /* 0x00000004000c7947 */ /* 0x000fec0003800000 */
.L_x_457:
[C---:B------:R-:W-:Y:S01]  /*141d0*/  IMAD.IADD R118, R1.reuse, 0x1, R138 ;  /* 0x0000000101767824 */ /* 0x040fe200078e028a */
[----:B------:R-:W2:Y:S01]  /*141e0*/  LDL.U8 R4, [R106+0x27d8] ;  /* 0x0027d8006a047983 */ /* 0x000ea20000100000 */
[C---:B------:R-:W-:Y:S01]  /*141f0*/  IMAD.IADD R5, R1.reuse, 0x1, R139 ;  /* 0x0000000101057824 */ /* 0x040fe200078e028b */
[----:B------:R-:W0:Y:S01]  /*14200*/  LDC.64 R122, c[0x0][0x3d0] ;  /* 0x0000f400ff7a7b82 */ /* 0x000e220000000a00 */
[----:B------:R-:W-:Y:S01]  /*14210*/  IMAD.IADD R105, R1, 0x1, R152 ;  /* 0x0000000101697824 */ /* 0x000fe200078e0298 */
[----:B------:R-:W3:Y:S04]  /*14220*/  LDL.U8 R107, [R118+0x27d9] ;  /* 0x0027d900766b7983 */ /* 0x000ee80000100000 */
[----:B------:R-:W4:Y:S04]  /*14230*/  LDL.U8 R119, [R5+0x27f3] ;  /* 0x0027f30005777983 */ /* 0x000f280000100000 */
[----:B------:R-:W3:Y:S04]  /*14240*/  LDL.U8 R118, [R118+0x27d8] ;  /* 0x0027d80076767983 */ /* 0x000ee80000100000 */
[----:B------:R-:W3:Y:S04]  /*14250*/  LDL.U8 R104, [R105+0x27f3] ;  /* 0x0027f30069687983 */ /* 0x000ee80000100000 */
[----:B------:R-:W3:Y:S04]  /*14260*/  LDL.S8 R5, [R5+0x27f4] ;  /* 0x0027f40005057983 */ /* 0x000ee80000100200 */
[----:B------:R-:W3:Y:S04]  /*14270*/  LDL.U8 R105, [R105+0x27f2] ;  /* 0x0027f20069697983 */ /* 0x000ee80000100000 */
[----:B------:R-:W3:Y:S01]  /*14280*/  LDL.S8 R106, [R106+0x27d7] ;  /* 0x0027d7006a6a7983 */ /* 0x000ee20000100200 */
[----:B------:R-:W-:-:S02]  /*14290*/  R2UR UR8, R6 ;  /* 0x00000000060872ca */ /* 0x000fc400000e0000 */
[C---:B------:R-:W-:Y:S01]  /*142a0*/  R2UR UR9, R7.reuse ;  /* 0x00000000070972ca */ /* 0x040fe200000e0000 */
[----:B------:R-:W-:Y:S01]  /*142b0*/  UMOV UR4, 0x5197d ;  /* 0x0005197d00047882 */ /* 0x000fe20000000000 */
[C---:B------:R-:W-:Y:S02]  /*142c0*/  R2UR UR12, R6.reuse ;  /* 0x00000000060c72ca */ /* 0x040fe400000e0000 */
[C---:B------:R-:W-:Y:S02]  /*142d0*/  R2UR UR13, R7.reuse ;  /* 0x00000000070d72ca */ /* 0x040fe400000e0000 */
[C---:B------:R-:W-:Y:S02]  /*142e0*/  R2UR UR6, R6.reuse ;  /* 0x00000000060672ca */ /* 0x040fe400000e0000 */
[----:B------:R-:W-:Y:S02]  /*142f0*/  R2UR UR7, R7 ;  /* 0x00000000070772ca */ /* 0x000fe400000e0000 */
[----:B------:R-:W-:-:S02]  /*14300*/  R2UR UR10, R6 ;  /* 0x00000000060a72ca */ /* 0x000fc400000e0000 */
[C---:B------:R-:W-:Y:S02]  /*14310*/  R2UR UR11, R7.reuse ;  /* 0x00000000070b72ca */ /* 0x040fe400000e0000 */
[----:B------:R-:W-:Y:S02]  /*14320*/  R2UR UR14, R6 ;  /* 0x00000000060e72ca */ /* 0x000fe400000e0000 */
[C---:B------:R-:W-:Y:S01]  /*14330*/  R2UR UR15, R7.reuse ;  /* 0x00000000070f72ca */ /* 0x040fe200000e0000 */
[----:B------:R-:W-:Y:S01]  /*14340*/  VIADD R120, R138, 0xffffffff ;  /* 0xffffffff8a787836 */ /* 0x000fe20000000000 */
[----:B------:R-:W-:-:S03]  /*14350*/  R2UR UR5, R7 ;  /* 0x00000000070572ca */ /* 0x000fc600000e0000 */
[----:B------:R-:W-:-:S04]  /*14360*/  IMAD R120, R120, R148, R139 ;  /* 0x0000009478787224 */ /* 0x000fc800078e028b */
[----:B------:R-:W-:-:S04]  /*14370*/  VIADD R124, R120, 0xffffffff ;  /* 0xffffffff787c7836 */ /* 0x000fc80000000000 */
[----:B------:R-:W-:-:S05]  /*14380*/  IMAD R134, R124, 0x8, R1 ;  /* 0x000000087c867824 */ /* 0x000fca00078e0201 */
[----:B------:R-:W3:Y:S04]  /*14390*/  LDL.64 R124, [R134] ;  /* 0x00000000867c7983 */ /* 0x000ee80000100a00 */
[----:B------:R-:W3:Y:S01]  /*143a0*/  LDL.64 R134, [R134+0x1388] ;  /* 0x0013880086867983 */ /* 0x000ee20000100a00 */
[----:B--2---:R-:W-:Y:S02]  /*143b0*/  PRMT R4, R4, 0x3340, RZ ;  /* 0x0000334004047816 */ /* 0x004fe400000000ff */
[----:B----4-:R-:W-:Y:S02]  /*143c0*/  PRMT R119, R119, 0x3340, RZ ;  /* 0x0000334077777816 */ /* 0x010fe400000000ff */
[----:B---3--:R-:W-:-:S04]  /*143d0*/  PRMT R107, R118, 0x3340, R107 ;  /* 0x00003340766b7816 */ /* 0x008fc8000000006b */
[----:B------:R-:W-:Y:S02]  /*143e0*/  PRMT R107, R107, 0x5410, R119 ;  /* 0x000054106b6b7816 */ /* 0x000fe40000000077 */
[----:B------:R-:W2:Y:S01]  /*143f0*/  LDG.E.64 R118, desc[UR10][R110.64+0x5ea8] ;  /* 0x005ea80a6e767981 */ /* 0x000ea2000c1e1b00 */
[----:B------:R-:W-:Y:S02]  /*14400*/  PRMT R104, R105, 0x3340, R104 ;  /* 0x0000334069687816 */ /* 0x000fe40000000068 */
[----:B------:R-:W-:Y:S02]  /*14410*/  IDP.4A.S8.U8 R5, R107, UR4, R5 ;  /* 0x000000046b057c26 */ /* 0x000fe40008000205 */
[----:B------:R-:W-:Y:S01]  /*14420*/  PRMT R4, R104, 0x5410, R4 ;  /* 0x0000541068047816 */ /* 0x000fe20000000004 */
[----:B------:R-:W-:Y:S01]  /*14430*/  UMOV UR4, 0x57d19 ;  /* 0x00057d1900047882 */ /* 0x000fe20000000000 */
[----:B0-----:R-:W-:-:S04]  /*14440*/  IMAD.WIDE R104, R5, 0x8, R122 ;  /* 0x0000000805687825 */ /* 0x001fc800078e027a */
[----:B------:R-:W-:Y:S01]  /*14450*/  IDP.4A.S8.U8 R4, R4, UR4, R106 ;  /* 0x0000000404047c26 */ /* 0x000fe2000800026a */
[----:B------:R-:W-:Y:S01]  /*14460*/  R2UR UR4, R6 ;  /* 0x00000000060472ca */ /* 0x000fe200000e0000 */
[----:B------:R-:W3:Y:S02]  /*14470*/  LDG.E.64 R106, desc[UR6][R110.64+0x6178] ;  /* 0x006178066e6a7981 */ /* 0x000ee4000c1e1b00 */
[----:B------:R-:W-:Y:S02]  /*14480*/  IMAD.WIDE R122, R4, 0x8, R122 ;  /* 0x00000008047a7825 */ /* 0x000fe400078e027a */
[----:B------:R-:W3:Y:S04]  /*14490*/  LDG.E.64 R4, desc[UR8][R104.64+0x76e8] ;  /* 0x0076e80868047981 */ /* 0x000ee8000c1e1b00 */
[----:B------:R-:W4:Y:S04]  /*144a0*/  LDG.E.64 R120, desc[UR14][R122.64+0x6360] ;  /* 0x0063600e7a787981 */ /* 0x000f28000c1e1b00 */
[----:B------:R-:W2:Y:S04]  /*144b0*/  LDG.E.64 R104, desc[UR12][R104.64+0x6360] ;  /* 0x0063600c68687981 */ /* 0x000ea8000c1e1b00 */
[----:B------:R-:W4:Y:S01]  /*144c0*/  LDG.E.64 R122, desc[UR4][R122.64+0x76e8] ;  /* 0x0076e8047a7a7981 */ /* 0x000f22000c1e1b00 */
[----:B------:R-:W-:-:S05]  /*144d0*/  IMAD.IADD R3, R136, 0x1, -R3 ;  /* 0x0000000188037824 */ /* 0x000fca00078e0a03 */
[----:B------:R-:W-:Y:S01]  /*144e0*/  IABS R3, R3 ;  /* 0x0000000300037213 */ /* 0x000fe20000000000 */
[----:B------:R-:W-:Y:S01]  /*144f0*/  UMOV UR4, 0x64b31d04 ;  /* 0x64b31d0400047882 */ /* 0x000fe20000000000 */
[----:B------:R-:W-:Y:S01]  /*14500*/  UMOV UR5, 0x3feef3e8 ;  /* 0x3feef3e800057882 */ /* 0x000fe20000000000 */
[----:B---3--:R-:W-:Y:S01]  /*14510*/  DADD R4, R106, R4 ;  /* 0x000000006a047229 */ /* 0x008fe20000000004 */
[----:B------:R-:W0:Y:S01]  /*14520*/  I2F.F64 R106, R3 ;  /* 0x00000003006a7312 */ /* 0x000e220000201c00 */
[----:B--2---:R-:W-:-:S06]  /*14530*/  DADD R104, R118, R104 ;  /* 0x0000000076687229 */ /* 0x004fcc0000000068 */
[----:B----4-:R-:W-:Y:S02]  /*14540*/  DADD R4, R4, R122 ;  /* 0x0000000004047229 */ /* 0x010fe4000000007a */
[----:B------:R-:W-:-:S06]  /*14550*/  DADD R104, R104, R120 ;  /* 0x0000000068687229 */ /* 0x000fcc0000000078 */
[----:B------:R-:W-:Y:S02]  /*14560*/  DADD R4, R4, R124 ;  /* 0x0000000004047229 */ /* 0x000fe4000000007c */
[----:B0-----:R-:W-:Y:S01]  /*14570*/  DFMA R104, R106, -UR4, R104 ;  /* 0x800000046a687c2b */ /* 0x001fe20008000068 */
[----:B------:R-:W-:Y:S01]  /*14580*/  UMOV UR4, 0xff800000 ;  /* 0xff80000000047882 */ /* 0x000fe20000000000 */
[----:B------:R-:W-:-:S04]  /*14590*/  UMOV UR5, 0x41cdcd64 ;  /* 0x41cdcd6400057882 */ /* 0x000fc80000000000 */
[----:B------:R-:W-:Y:S02]  /*145a0*/  DSETP.GT.AND P0, PT, |R4|, UR4, PT ;  /* 0x0000000404007e2a */ /* 0x000fe4000bf04200 */
[----:B------:R-:W-:-:S04]  /*145b0*/  DADD R104, R104, R134 ;  /* 0x0000000068687229 */ /* 0x000fc80000000086 */
[----:B------:R-:W-:Y:S02]  /*145c0*/  FSEL R4, R4, RZ, !P0 ;  /* 0x000000ff04047208 */ /* 0x000fe40004000000 */
[----:B------:R-:W-:-:S04]  /*145d0*/  FSEL R5, R5, +QNAN , !P0 ;  /* 0x7ff0000005057808 */ /* 0x000fc80004000000 */
[----:B------:R-:W-:Y:S02]  /*145e0*/  FSEL R106, R104, RZ, !P0 ;  /* 0x000000ff686a7208 */ /* 0x000fe40004000000 */
[----:B------:R-:W-:-:S07]  /*145f0*/  FSEL R107, R105, -1.875, !P0 ;  /* 0xbff00000696b7808 */ /* 0x000fce0004000000 */
.L_x_456:
[----:B------:R-:W-:Y:S05]  /*14600*/  BSYNC.RECONVERGENT B3 ;  /* 0x0000000000037941 */ /* 0x000fea0003800200 */
.L_x_451:
[C-C-:B-----5:R-:W-:Y:S01]  /*14610*/  DSETP.MAX.AND P1, P2, |R108|.reuse, |R106|.reuse, PT ;  /* 0x4000006a6c00722a */ /* 0x160fe20003a2f200 */
[----:B------:R-:W-:Y:S01]  /*14620*/  IMAD.MOV.U32 R3, RZ, RZ, R108 ;  /* 0x000000ffff037224 */ /* 0x000fe200078e006c */
[----:B------:R-:W-:Y:S01]  /*14630*/  DADD R118, R108, -R106 ;  /* 0x000000006c767229 */ /* 0x000fe2000000086a */
[----:B------:R-:W-:Y:S01]  /*14640*/  IMAD.MOV.U32 R104, RZ, RZ, R106 ;  /* 0x000000ffff687224 */ /* 0x000fe200078e006a */
[----:B------:R-:W-:Y:S01]  /*14650*/  MOV R106, 0x88e368f1 ;  /* 0x88e368f1006a7802 */ /* 0x000fe20000000f00 */
[----:B------:R-:W-:Y:S01]  /*14660*/  IMAD.MOV.U32 R105, RZ, RZ, R109 ;  /* 0x000000ffff697224 */ /* 0x000fe200078e006d */
[----:B------:R-:W-:Y:S02]  /*14670*/  BSSY.RELIABLE B3, `(.L_x_462) ;  /* 0x0000021000037945 */ /* 0x000fe40003800100 */
[----:B------:R-:W-:Y:S01]  /*14680*/  SEL R104, R3, R104, P1 ;  /* 0x0000006803687207 */ /* 0x000fe20000800000 */
[----:B------:R-:W-:Y:S02]  /*14690*/  IMAD.MOV.U32 R3, RZ, RZ, R107 ;  /* 0x000000ffff037224 */ /* 0x000fe400078e006b */
[----:B------:R-:W-:-:S03]  /*146a0*/  IMAD.MOV.U32 R107, RZ, RZ, 0x3ee4f8b5 ;  /* 0x3ee4f8b5ff6b7424 */ /* 0x000fc600078e00ff */
[----:B------:R-:W-:Y:S02]  /*146b0*/  FSEL R105, |R105|, |R3|, P1 ;  /* 0x4000000369697208 */ /* 0x000fe40000800200 */
[----:B------:R-:W-:Y:S01]  /*146c0*/  @P2 LOP3.LUT R105, R3, 0x80000, RZ, 0xfc, !PT ;  /* 0x0008000003692812 */ /* 0x000fe200078efcff */
[----:B------:R-:W-:Y:S01]  /*146d0*/  DSETP.GEU.AND P0, PT, |R118|, R106, PT ;  /* 0x0000006a7600722a */ /* 0x000fe20003f0e200 */
[----:B------:R-:W-:Y:S02]  /*146e0*/  IMAD.MOV.U32 R118, RZ, RZ, -0x800000 ;  /* 0xff800000ff767424 */ /* 0x000fe400078e00ff */
[----:B------:R-:W-:-:S06]  /*146f0*/  IMAD.MOV.U32 R119, RZ, RZ, 0x41cdcd64 ;  /* 0x41cdcd64ff777424 */ /* 0x000fcc00078e00ff */
[----:B------:R-:W-:-:S14]  /*14700*/  DSETP.GT.OR P0, PT, R104, R118, P0 ;  /* 0x000000766800722a */ /* 0x000fdc0000704400 */
[----:B------:R-:W-:Y:S05]  /*14710*/  @P0 BRA `(.L_x_463) ;  /* 0x00000000004c0947 */ /* 0x000fea0003800000 */
[----:B------:R-:W-:-:S04]  /*14720*/  VIADD R3, R151, 0xffffffff ;  /* 0xffffffff97037836 */ /* 0x000fc80000000000 */
[----:B------:R-:W-:-:S04]  /*14730*/  IMAD R3, R3, R148, R152 ;  /* 0x0000009403037224 */ /* 0x000fc800078e0298 */
[----:B------:R-:W-:-:S04]  /*14740*/  VIADD R3, R3, 0xffffffff ;  /* 0xffffffff03037836 */ /* 0x000fc80000000000 */
[----:B------:R-:W-:-:S05]  /*14750*/  IMAD R3, R3, 0x8, R1 ;  /* 0x0000000803037824 */ /* 0x000fca00078e0201 */
        /* <DEDUP_REMOVED lines=8> */
[----:B------:R-:W-:-:S08]  /*147e0*/  DADD R4, R104, -R4 ;  /* 0x0000000068047229 */ /* 0x000fd00000000804 */
[----:B------:R-:W-:Y:S01]  /*147f0*/  DSETP.GEU.AND P0, PT, |R4|, R106, PT ;  /* 0x0000006a0400722a */ /* 0x000fe20003f0e200 */
[----:B------:R-:W-:Y:S01]  /*14800*/  SEL R4, R121, R120, P1 ;  /* 0x0000007879047207 */ /* 0x000fe20000800000 */
[----:B------:R-:W-:-:S06]  /*14810*/  IMAD.MOV.U32 R5, RZ, RZ, R3 ;  /* 0x000000ffff057224 */ /* 0x000fcc00078e0003 */
[----:B------:R-:W-:-:S14]  /*14820*/  DSETP.GT.OR P0, PT, R4, R118, P0 ;  /* 0x000000760400722a */ /* 0x000fdc0000704400 */
[----:B------:R-:W-:Y:S05]  /*14830*/  @!P0 BREAK.RELIABLE B3 ;  /* 0x0000000000038942 */ /* 0x000fea0003800100 */
[----:B------:R-:W-:Y:S05]  /*14840*/  @!P0 BRA `(.L_x_464) ;  /* 0x0000000000248947 */ /* 0x000fea0003800000 */
.L_x_463:
[----:B------:R-:W-:-:S13]  /*14850*/  ISETP.GT.AND P0, PT, R138, 0x1, PT ;  /* 0x000000018a00780c */ /* 0x000fda0003f04270 */
[----:B------:R-:W-:Y:S05]  /*14860*/  @!P0 BREAK.RELIABLE B3 ;  /* 0x0000000000038942 */ /* 0x000fea0003800100 */
[----:B------:R-:W-:Y:S05]  /*14870*/  @!P0 BRA `(.L_x_450) ;  /* 0x00000000003c8947 */ /* 0x000fea0003800000 */
[----:B------:R-:W-:Y:S05]  /*14880*/  BSYNC.RELIABLE B3 ;  /* 0x0000000000037941 */ /* 0x000fea0003800100 */
.L_x_462:
[----:B------:R-:W-:Y:S02]  /*14890*/  VIADD R139, R139, 0x1 ;  /* 0x000000018b8b7836 */ /* 0x000fe40000000000 */
[----:B------:R-:W-:-:S03]  /*148a0*/  VIADD R138, R138, 0xffffffff ;  /* 0xffffffff8a8a7836 */ /* 0x000fc60000000000 */
[----:B------:R-:W-:-:S13]  /*148b0*/  ISETP.GE.AND P0, PT, R139, R152, PT ;  /* 0x000000988b00720c */ /* 0x000fda0003f06270 */
[----:B------:R-:W-:Y:S05]  /*148c0*/  @!P0 BRA `(.L_x_465) ;  /* 0xffffffe8002c8947 */ /* 0x000fea000383ffff */
[----:B------:R-:W-:Y:S05]  /*148d0*/  BRA `(.L_x_450) ;  /* 0x0000000000247947 */ /* 0x000fea0003800000 */
.L_x_464:
[----:B------:R-:W-:Y:S01]  /*148e0*/  VIADD R4, R1, 0x2710 ;  /* 0x0000271001047836 */ /* 0x000fe20000000000 */
[----:B------:R-:W-:Y:S01]  /*148f0*/  PLOP3.LUT P3, PT, PT, PT, PT, 0x8, 0x80 ;  /* 0x000000000080781c */ /* 0x000fe20003f6e170 */
[----:B------:R-:W-:Y:S02]  /*14900*/  VIADD R3, R138, 0xffffffff ;  /* 0xffffffff8a037836 */ /* 0x000fe40000000000 */
[----:B------:R-:W-:Y:S02]  /*14910*/  IMAD.MOV.U32 R152, RZ, RZ, R139 ;  /* 0x000000ffff987224 */ /* 0x000fe400078e008b */
[----:B------:R-:W-:Y:S02]  /*14920*/  IMAD R3, R3, 0x4, R4 ;  /* 0x0000000403037824 */ /* 0x000fe400078e0204 */
[----:B------:R-:W-:-:S03]  /*14930*/  IMAD.MOV.U32 R151, RZ, RZ, R138 ;  /* 0x000000ffff977224 */ /* 0x000fc600078e008a */
[----:B------:R0:W-:Y:S02]  /*14940*/  STL [R3], R139 ;  /* 0x0000008b03007387 */ /* 0x0001e40000100800 */
[----:B0-----:R-:W-:-:S05]  /*14950*/  IMAD R3, R139, 0x4, R252 ;  /* 0x000000048b037824 */ /* 0x001fca00078e02fc */
[----:B------:R0:W-:Y:S02]  /*14960*/  STL [R3+-0x4], R138 ;  /* 0xfffffc8a03007387 */ /* 0x0001e40000100800 */
.L_x_450:
[----:B------:R-:W-:Y:S05]  /*14970*/  BSYNC.RECONVERGENT B4 ;  /* 0x0000000000047941 */ /* 0x000fea0003800200 */
.L_x_449:
[C---:B------:R-:W-:Y:S01]  /*14980*/  ISETP.LT.U32.AND P0, PT, R140.reuse, 0x20, PT ;  /* 0x000000208c00780c */ /* 0x040fe20003f01070 */
[----:B------:R-:W-:-:S12]  /*14990*/  VIADD R140, R140, 0x1 ;  /* 0x000000018c8c7836 */ /* 0x000fd80000000000 */
[----:B------:R-:W-:Y:S05]  /*149a0*/  @P3 BRA P0, `(.L_x_466) ;  /* 0xffffffe400a43947 */ /* 0x000fea000003ffff */
.L_x_448:
[----:B------:R-:W-:Y:S05]  /*149b0*/  BSYNC.RECONVERGENT B5 ;  /* 0x0000000000057941 */ /* 0x000fea0003800200 */
.L_x_447:
[C---:B------:R-:W-:Y:S02]  /*149c0*/  IMAD.IADD R107, R1.reuse, 0x1, R151 ;  /* 0x00000001016b7824 */ /* 0x040fe400078e0297 */
[----:B0-----:R-:W-:-:S04]  /*149d0*/  IMAD.IADD R106, R1, 0x1, R152 ;  /* 0x00000001016a7824 */ /* 0x001fc800078e0298 */
[----:B------:R-:W5:Y:S04]  /*149e0*/  LDL.U8 R107, [R107+0x27d8] ;  /* 0x0027d8006b6b7983 */ /* 0x000f680000100000 */
[----:B------:R-:W5:Y:S01]  /*149f0*/  LDL.U8 R106, [R106+0x27f3] ;  /* 0x0027f3006a6a7983 */ /* 0x000f620000100000 */
[----:B------:R-:W-:Y:S05]  /*14a00*/  BRA `(.L_x_467) ;  /* 0xffffffc400847947 */ /* 0x000fea000383ffff */
.L_x_444:
[----:B------:R-:W-:Y:S05]  /*14a10*/  BSYNC.RECONVERGENT B2 ;  /* 0x0000000000027941 */ /* 0x000fea0003800200 */
.L_x_420:
[----:B------:R-:W-:-:S05]  /*14a20*/  IMAD R4, R141, 0x8, R1 ;  /* 0x000000088d047824 */ /* 0x000fca00078e0201 */
[----:B------:R-:W2:Y:S04]  /*14a30*/  LDL.64 R104, [R4] ;  /* 0x0000000004687983 */ /* 0x000ea80000100a00 */
[----:B------:R-:W3:Y:S01]  /*14a40*/  LDL.64 R4, [R4+0x1388] ;  /* 0x0013880004047983 */ /* 0x000ee20000100a00 */
[----:B------:R-:W-:Y:S01]  /*14a50*/  BSSY.RECONVERGENT B2, `(.L_x_468) ;  /* 0x000016c000027945 */ /* 0x000fe20003800200 */
[----:B--2---:R-:W-:Y:S02]  /*14a60*/  DADD R142, R104, R142 ;  /* 0x00000000688e7229 */ /* 0x004fe4000000008e */
[----:B---3--:R-:W-:Y:S01]  /*14a70*/  DADD R144, R4, R144 ;  /* 0x0000000004907229 */ /* 0x008fe20000000090 */
[----:B------:R-:W-:Y:S02]  /*14a80*/  IMAD.MOV.U32 R4, RZ, RZ, 0x0 ;  /* 0x00000000ff047424 */ /* 0x000fe400078e00ff */
[----:B------:R-:W-:Y:S01]  /*14a90*/  IMAD.MOV.U32 R5, RZ, RZ, 0x3fe00000 ;  /* 0x3fe00000ff057424 */ /* 0x000fe200078e00ff */
[----:B------:R-:W-:Y:S07]  /*14aa0*/  @P4 BRA `(.L_x_469) ;  /* 0x0000001400984947 */ /* 0x000fee0003800000 */
[----:B------:R-:W-:Y:S01]  /*14ab0*/  ISETP.NE.AND P0, PT, R2, RZ, PT ;  /* 0x000000ff0200720c */ /* 0x000fe20003f05270 */
[----:B------:R-:W-:Y:S01]  /*14ac0*/  BSSY.RECONVERGENT B3, `(.L_x_470) ;  /* 0x0000093000037945 */ /* 0x000fe20003800200 */
[----:B------:R-:W-:-:S11]  /*14ad0*/  IMAD.MOV.U32 R4, RZ, RZ, RZ ;  /* 0x000000ffff047224 */ /* 0x000fd600078e00ff */
[----:B------:R-:W-:Y:S05]  /*14ae0*/  @!P0 BRA `(.L_x_471) ;  /* 0x0000000800408947 */ /* 0x000fea0003800000 */
[C---:B------:R-:W-:Y:S01]  /*14af0*/  ISETP.GE.U32.AND P1, PT, R2.reuse, 0x10, PT ;  /* 0x000000100200780c */ /* 0x040fe20003f26070 */
[----:B------:R-:W-:Y:S01]  /*14b00*/  BSSY.RECONVERGENT B4, `(.L_x_472) ;  /* 0x0000041000047945 */ /* 0x000fe20003800200 */
[----:B------:R-:W-:Y:S01]  /*14b10*/  LOP3.LUT R118, R2, 0xf, RZ, 0xc0, !PT ;  /* 0x0000000f02767812 */ /* 0x000fe200078ec0ff */
[----:B------:R-:W-:Y:S02]  /*14b20*/  IMAD.MOV.U32 R4, RZ, RZ, RZ ;  /* 0x000000ffff047224 */ /* 0x000fe400078e00ff */
[----:B------:R-:W-:Y:S01]  /*14b30*/  IMAD.MOV.U32 R3, RZ, RZ, RZ ;  /* 0x000000ffff037224 */ /* 0x000fe200078e00ff */
[----:B------:R-:W-:-:S07]  /*14b40*/  ISETP.NE.AND P0, PT, R118, RZ, PT ;  /* 0x000000ff7600720c */ /* 0x000fce0003f05270 */
[----:B------:R-:W-:Y:S06]  /*14b50*/  @!P1 BRA `(.L_x_473) ;  /* 0x0000000000ec9947 */ /* 0x000fec0003800000 */
[----:B------:R-:W-:Y:S02]  /*14b60*/  LOP3.LUT R3, R2, 0x7ffffff0, RZ, 0xc0, !PT ;  /* 0x7ffffff002037812 */ /* 0x000fe400078ec0ff */
[----:B------:R-:W-:-:S07]  /*14b70*/  CS2R R4, SRZ ;  /* 0x0000000000047805 */ /* 0x000fce000001ff00 */
.L_x_474:
[----:B------:R-:W-:-:S04]  /*14b80*/  VIADD R104, R1, 0x2710 ;  /* 0x0000271001687836 */ /* 0x000fc80000000000 */
[----:B------:R-:W-:-:S05]  /*14b90*/  IMAD R108, R5, 0x4, R104 ;  /* 0x00000004056c7824 */ /* 0x000fca00078e0268 */
[----:B------:R-:W2:Y:S04]  /*14ba0*/  LDL.128 R104, [R108] ;  /* 0x000000006c687983 */ /* 0x000ea80000100c00 */
[----:B------:R-:W3:Y:S01]  /*14bb0*/  LDL.128 R120, [R108+0x10] ;  /* 0x000010006c787983 */ /* 0x000ee20000100c00 */
[----:B--2---:R-:W-:Y:S01]  /*14bc0*/  ISETP.GT.AND P1, PT, R104, RZ, PT ;  /* 0x000000ff6800720c */ /* 0x004fe20003f24270 */
[----:B------:R-:W-:Y:S01]  /*14bd0*/  VIADD R104, R4, 0x1 ;  /* 0x0000000104687836 */ /* 0x000fe20000000000 */
[----:B------:R-:W-:Y:S02]  /*14be0*/  ISETP.GT.AND P2, PT, R105, RZ, PT ;  /* 0x000000ff6900720c */ /* 0x000fe40003f44270 */
[----:B------:R-:W-:-:S09]  /*14bf0*/  ISETP.GT.AND P3, PT, R106, RZ, PT ;  /* 0x000000ff6a00720c */ /* 0x000fd20003f64270 */
[----:B------:R-:W-:Y:S01]  /*14c00*/  @!P1 IMAD.MOV R104, RZ, RZ, R4 ;  /* 0x000000ffff689224 */ /* 0x000fe200078e0204 */
[----:B------:R-:W-:-:S03]  /*14c10*/  ISETP.GT.AND P1, PT, R107, RZ, PT ;  /* 0x000000ff6b00720c */ /* 0x000fc60003f24270 */
[----:B------:R-:W-:Y:S02]  /*14c20*/  VIADD R4, R104, 0x1 ;  /* 0x0000000168047836 */ /* 0x000fe40000000000 */
[----:B------:R-:W-:-:S04]  /*14c30*/  @!P2 IMAD.MOV R4, RZ, RZ, R104 ;  /* 0x000000ffff04a224 */ /* 0x000fc800078e0268 */
[----:B------:R-:W-:Y:S02]  /*14c40*/  VIADD R104, R4, 0x1 ;  /* 0x0000000104687836 */ /* 0x000fe40000000000 */
[----:B------:R-:W-:-:S04]  /*14c50*/  @!P3 IMAD.MOV R104, RZ, RZ, R4 ;  /* 0x000000ffff68b224 */ /* 0x000fc800078e0204 */
[----:B------:R-:W-:Y:S02]  /*14c60*/  VIADD R4, R104, 0x1 ;  /* 0x0000000168047836 */ /* 0x000fe40000000000 */
[----:B------:R-:W-:Y:S02]  /*14c70*/  @!P1 IMAD.MOV R4, RZ, RZ, R104 ;  /* 0x000000ffff049224 */ /* 0x000fe400078e0268 */
[----:B------:R-:W2:Y:S04]  /*14c80*/  LDL.128 R104, [R108+0x20] ;  /* 0x000020006c687983 */ /* 0x000ea80000100c00 */
[----:B------:R-:W5:Y:S01]  /*14c90*/  LDL.128 R108, [R108+0x30] ;  /* 0x000030006c6c7983 */ /* 0x000f620000100c00 */
[----:B---3--:R-:W-:Y:S02]  /*14ca0*/  ISETP.GT.AND P1, PT, R120, RZ, PT ;  /* 0x000000ff7800720c */ /* 0x008fe40003f24270 */
[----:B------:R-:W-:Y:S01]  /*14cb0*/  ISETP.GT.AND P2, PT, R121, RZ, PT ;  /* 0x000000ff7900720c */ /* 0x000fe20003f44270 */
[----:B------:R-:W-:-:S10]  /*14cc0*/  VIADD R119, R4, 0x1 ;  /* 0x0000000104777836 */ /* 0x000fd40000000000 */
[----:B------:R-:W-:Y:S01]  /*14cd0*/  @!P1 IMAD.MOV R119, RZ, RZ, R4 ;  /* 0x000000ffff779224 */ /* 0x000fe200078e0204 */
[----:B------:R-:W-:-:S03]  /*14ce0*/  ISETP.GT.AND P1, PT, R122, RZ, PT ;  /* 0x000000ff7a00720c */ /* 0x000fc60003f24270 */
[----:B------:R-:W-:Y:S02]  /*14cf0*/  VIADD R4, R119, 0x1 ;  /* 0x0000000177047836 */ /* 0x000fe40000000000 */
[----:B------:R-:W-:Y:S01]  /*14d00*/  @!P2 IMAD.MOV R4, RZ, RZ, R119 ;  /* 0x000000ffff04a224 */ /* 0x000fe200078e0277 */
[----:B------:R-:W-:-:S03]  /*14d10*/  ISETP.GT.AND P2, PT, R123, RZ, PT ;  /* 0x000000ff7b00720c */ /* 0x000fc60003f44270 */
[----:B------:R-:W-:-:S04]  /*14d20*/  VIADD R119, R4, 0x1 ;  /* 0x0000000104777836 */ /* 0x000fc80000000000 */
[----:B------:R-:W-:-:S04]  /*14d30*/  @!P1 IMAD.MOV R119, RZ, RZ, R4 ;  /* 0x000000ffff779224 */ /* 0x000fc800078e0204 */
[----:B------:R-:W-:Y:S02]  /*14d40*/  VIADD R4, R119, 0x1 ;  /* 0x0000000177047836 */ /* 0x000fe40000000000 */
[----:B------:R-:W-:Y:S02]  /*14d50*/  @!P2 IMAD.MOV R4, RZ, RZ, R119 ;  /* 0x000000ffff04a224 */ /* 0x000fe400078e0277 */
[----:B------:R-:W-:Y:S01]  /*14d60*/  VIADD R5, R5, 0x10 ;  /* 0x0000001005057836 */ /* 0x000fe20000000000 */
[----:B--2---:R-:W-:Y:S02]  /*14d70*/  ISETP.GT.AND P1, PT, R104, RZ, PT ;  /* 0x000000ff6800720c */ /* 0x004fe40003f24270 */
[----:B------:R-:W-:Y:S01]  /*14d80*/  ISETP.GT.AND P2, PT, R105, RZ, PT ;  /* 0x000000ff6900720c */ /* 0x000fe20003f44270 */
[----:B------:R-:W-:-:S10]  /*14d90*/  VIADD R104, R4, 0x1 ;  /* 0x0000000104687836 */ /* 0x000fd40000000000 */
[----:B------:R-:W-:Y:S01]  /*14da0*/  @!P1 IMAD.MOV R104, RZ, RZ, R4 ;  /* 0x000000ffff689224 */ /* 0x000fe200078e0204 */
[----:B------:R-:W-:-:S03]  /*14db0*/  ISETP.GT.AND P1, PT, R106, RZ, PT ;  /* 0x000000ff6a00720c */ /* 0x000fc60003f24270 */
[C---:B------:R-:W-:Y:S01]  /*14dc0*/  VIADD R4, R104.reuse, 0x1 ;  /* 0x0000000168047836 */ /* 0x040fe20000000000 */
[----:B------:R-:W-:Y:S02]  /*14dd0*/  @!P2 IADD3 R4, PT, PT, R104, RZ, RZ ;  /* 0x000000ff6804a210 */ /* 0x000fe40007ffe0ff */
[----:B------:R-:W-:-:S03]  /*14de0*/  ISETP.GT.AND P2, PT, R107, RZ, PT ;  /* 0x000000ff6b00720c */ /* 0x000fc60003f44270 */
[----:B------:R-:W-:-:S04]  /*14df0*/  VIADD R104, R4, 0x1 ;  /* 0x0000000104687836 */ /* 0x000fc80000000000 */
[----:B------:R-:W-:Y:S01]  /*14e00*/  @!P1 IMAD.MOV R104, RZ, RZ, R4 ;  /* 0x000000ffff689224 */ /* 0x000fe200078e0204 */
[----:B-----5:R-:W-:-:S03]  /*14e10*/  ISETP.GT.AND P1, PT, R108, RZ, PT ;  /* 0x000000ff6c00720c */ /* 0x020fc60003f24270 */
[----:B------:R-:W-:Y:S02]  /*14e20*/  VIADD R4, R104, 0x1 ;  /* 0x0000000168047836 */ /* 0x000fe40000000000 */
[----:B------:R-:W-:Y:S01]  /*14e30*/  @!P2 IMAD.MOV R4, RZ, RZ, R104 ;  /* 0x000000ffff04a224 */ /* 0x000fe200078e0268 */
[----:B------:R-:W-:-:S03]  /*14e40*/  ISETP.GT.AND P2, PT, R109, RZ, PT ;  /* 0x000000ff6d00720c */ /* 0x000fc60003f44270 */
[----:B------:R-:W-:-:S04]  /*14e50*/  VIADD R104, R4, 0x1 ;  /* 0x0000000104687836 */ /* 0x000fc80000000000 */
[----:B------:R-:W-:Y:S01]  /*14e60*/  @!P1 IMAD.MOV R104, RZ, RZ, R4 ;  /* 0x000000ffff689224 */ /* 0x000fe200078e0204 */
[----:B------:R-:W-:-:S03]  /*14e70*/  ISETP.GT.AND P1, PT, R110, RZ, PT ;  /* 0x000000ff6e00720c */ /* 0x000fc60003f24270 */
[----:B------:R-:W-:Y:S02]  /*14e80*/  VIADD R4, R104, 0x1 ;  /* 0x0000000168047836 */ /* 0x000fe40000000000 */
[----:B------:R-:W-:-:S04]  /*14e90*/  @!P2 IMAD.MOV R4, RZ, RZ, R104 ;  /* 0x000000ffff04a224 */ /* 0x000fc800078e0268 */
[----:B------:R-:W-:Y:S01]  /*14ea0*/  VIADD R104, R4, 0x1 ;  /* 0x0000000104687836 */ /* 0x000fe20000000000 */
[----:B------:R-:W-:-:S03]  /*14eb0*/  ISETP.GT.AND P2, PT, R111, RZ, PT ;  /* 0x000000ff6f00720c */ /* 0x000fc60003f44270 */
[----:B------:R-:W-:Y:S01]  /*14ec0*/  @!P1 IMAD.MOV R104, RZ, RZ, R4 ;  /* 0x000000ffff689224 */ /* 0x000fe200078e0204 */
[----:B------:R-:W-:-:S03]  /*14ed0*/  ISETP.NE.AND P1, PT, R5, R3, PT ;  /* 0x000000030500720c */ /* 0x000fc60003f25270 */
[----:B------:R-:W-:-:S06]  /*14ee0*/  VIADD R4, R104, 0x1 ;  /* 0x0000000168047836 */ /* 0x000fcc0000000000 */
[----:B------:R-:W-:-:S04]  /*14ef0*/  @!P2 IMAD.MOV R4, RZ, RZ, R104 ;  /* 0x000000ffff04a224 */ /* 0x000fc800078e0268 */
[----:B------:R-:W-:Y:S05]  /*14f00*/  @P1 BRA `(.L_x_474) ;  /* 0xfffffffc001c1947 */ /* 0x000fea000383ffff */
.L_x_473:
[----:B------:R-:W-:Y:S05]  /*14f10*/  BSYNC.RECONVERGENT B4 ;  /* 0x0000000000047941 */ /* 0x000fea0003800200 */
.L_x_472:
[----:B------:R-:W-:Y:S05]  /*14f20*/  @!P0 BRA `(.L_x_471) ;  /* 0x0000000400308947 */ /* 0x000fea0003800000 */
[----:B------:R-:W-:Y:S01]  /*14f30*/  ISETP.GE.U32.AND P1, PT, R118, 0x8, PT ;  /* 0x000000087600780c */ /* 0x000fe20003f26070 */
[----:B------:R-:W-:Y:S01]  /*14f40*/  BSSY.RECONVERGENT B4, `(.L_x_475) ;  /* 0x0000021000047945 */ /* 0x000fe20003800200 */
[----:B------:R-:W-:Y:S01]  /*14f50*/  LOP3.LUT R5, R2, 0x7, RZ, 0xc0, !PT ;  /* 0x0000000702057812 */ /* 0x000fe200078ec0ff */
[----:B------:R-:W-:-:S03]  /*14f60*/  VIADD R119, R1, 0x2710 ;  /* 0x0000271001777836 */ /* 0x000fc60000000000 */
[----:B------:R-:W-:-:S07]  /*14f70*/  ISETP.NE.AND P0, PT, R5, RZ, PT ;  /* 0x000000ff0500720c */ /* 0x000fce0003f05270 */
[----:B------:R-:W-:Y:S06]  /*14f80*/  @!P1 BRA `(.L_x_476) ;  /* 0x0000000000709947 */ /* 0x000fec0003800000 */
[----:B------:R-:W-:-:S05]  /*14f90*/  IMAD R104, R3, 0x4, R119 ;  /* 0x0000000403687824 */ /* 0x000fca00078e0277 */
[----:B------:R-:W2:Y:S04]  /*14fa0*/  LDL.128 R108, [R104] ;  /* 0x00000000686c7983 */ /* 0x000ea80000100c00 */
[----:B------:R-:W3:Y:S01]  /*14fb0*/  LDL.128 R104, [R104+0x10] ;  /* 0x0000100068687983 */ /* 0x000ee20000100c00 */
[----:B------:R-:W-:Y:S01]  /*14fc0*/  VIADD R3, R3, 0x8 ;  /* 0x0000000803037836 */ /* 0x000fe20000000000 */
[----:B--2---:R-:W-:Y:S01]  /*14fd0*/  ISETP.GT.AND P1, PT, R108, RZ, PT ;  /* 0x000000ff6c00720c */ /* 0x004fe20003f24270 */
[----:B------:R-:W-:Y:S01]  /*14fe0*/  VIADD R108, R4, 0x1 ;  /* 0x00000001046c7836 */ /* 0x000fe20000000000 */
[----:B------:R-:W-:-:S11]  /*14ff0*/  ISETP.GT.AND P2, PT, R109, RZ, PT ;  /* 0x000000ff6d00720c */ /* 0x000fd60003f44270 */
[----:B------:R-:W-:Y:S01]  /*15000*/  @!P1 IMAD.MOV R108, RZ, RZ, R4 ;  /* 0x000000ffff6c9224 */ /* 0x000fe200078e0204 */
[----:B------:R-:W-:-:S03]  /*15010*/  ISETP.GT.AND P1, PT, R110, RZ, PT ;  /* 0x000000ff6e00720c */ /* 0x000fc60003f24270 */
[----:B------:R-:W-:Y:S02]  /*15020*/  VIADD R4, R108, 0x1 ;  /* 0x000000016c047836 */ /* 0x000fe40000000000 */
[----:B------:R-:W-:Y:S01]  /*15030*/  @!P2 IMAD.MOV R4, RZ, RZ, R108 ;  /* 0x000000ffff04a224 */ /* 0x000fe200078e026c */
[----:B------:R-:W-:-:S03]  /*15040*/  ISETP.GT.AND P2, PT, R111, RZ, PT ;  /* 0x000000ff6f00720c */ /* 0x000fc60003f44270 */
[----:B------:R-:W-:-:S04]  /*15050*/  VIADD R108, R4, 0x1 ;  /* 0x00000001046c7836 */ /* 0x000fc80000000000 */
[----:B------:R-:W-:Y:S01]  /*15060*/  @!P1 IMAD.MOV R108, RZ, RZ, R4 ;  /* 0x000000ffff6c9224 */ /* 0x000fe200078e0204 */
[----:B---3--:R-:W-:-:S03]  /*15070*/  ISETP.GT.AND P1, PT, R104, RZ, PT ;  /* 0x000000ff6800720c */ /* 0x008fc60003f24270 */
[----:B------:R-:W-:Y:S02]  /*15080*/  VIADD R4, R108, 0x1 ;  /* 0x000000016c047836 */ /* 0x000fe40000000000 */
[----:B------:R-:W-:Y:S01]  /*15090*/  @!P2 IMAD.MOV R4, RZ, RZ, R108 ;  /* 0x000000ffff04a224 */ /* 0x000fe200078e026c */
[----:B------:R-:W-:-:S03]  /*150a0*/  ISETP.GT.AND P2, PT, R105, RZ, PT ;  /* 0x000000ff6900720c */ /* 0x000fc60003f44270 */
[----:B------:R-:W-:-:S04]  /*150b0*/  VIADD R104, R4, 0x1 ;  /* 0x0000000104687836 */ /* 0x000fc80000000000 */
        /* <DEDUP_REMOVED lines=8> */
[----:B------:R-:W-:-:S07]  /*15140*/  @!P2 IMAD.MOV R4, RZ, RZ, R104 ;  /* 0x000000ffff04a224 */ /* 0x000fce00078e0268 */
.L_x_476:
[----:B------:R-:W-:Y:S05]  /*15150*/  BSYNC.RECONVERGENT B4 ;  /* 0x0000000000047941 */ /* 0x000fea0003800200 */
.L_x_475:
[----:B------:R-:W-:Y:S05]  /*15160*/  @!P0 BRA `(.L_x_471) ;  /* 0x0000000000a08947 */ /* 0x000fea0003800000 */
[----:B------:R-:W-:Y:S01]  /*15170*/  ISETP.GE.U32.AND P0, PT, R5, 0x4, PT ;  /* 0x000000040500780c */ /* 0x000fe20003f06070 */
[----:B------:R-:W-:Y:S01]  /*15180*/  BSSY.RECONVERGENT B4, `(.L_x_477) ;  /* 0x0000013000047945 */ /* 0x000fe20003800200 */
[----:B------:R-:W-:-:S04]  /*15190*/  LOP3.LUT R108, R2, 0x3, RZ, 0xc0, !PT ;  /* 0x00000003026c7812 */ /* 0x000fc800078ec0ff */
[----:B------:R-:W-:-:S07]  /*151a0*/  ISETP.NE.AND P1, PT, R108, RZ, PT ;  /* 0x000000ff6c00720c */ /* 0x000fce0003f25270 */
[----:B------:R-:W-:Y:S06]  /*151b0*/  @!P0 BRA `(.L_x_478) ;  /* 0x00000000003c8947 */ /* 0x000fec0003800000 */
[----:B------:R-:W-:-:S06]  /*151c0*/  IMAD R104, R3, 0x4, R119 ;  /* 0x0000000403687824 */ /* 0x000fcc00078e0277 */
[----:B------:R-:W2:Y:S01]  /*151d0*/  LDL.128 R104, [R104] ;  /* 0x0000000068687983 */ /* 0x000ea20000100c00 */
[----:B------:R-:W-:Y:S02]  /*151e0*/  VIADD R2, R4, 0x1 ;  /* 0x0000000104027836 */ /* 0x000fe40000000000 */
[----:B------:R-:W-:Y:S01]  /*151f0*/  VIADD R3, R3, 0x4 ;  /* 0x0000000403037836 */ /* 0x000fe20000000000 */
[----:B--2---:R-:W-:Y:S02]  /*15200*/  ISETP.GT.AND P0, PT, R104, RZ, PT ;  /* 0x000000ff6800720c */ /* 0x004fe40003f04270 */
[----:B------:R-:W-:-:S11]  /*15210*/  ISETP.GT.AND P2, PT, R105, RZ, PT ;  /* 0x000000ff6900720c */ /* 0x000fd60003f44270 */
        /* <DEDUP_REMOVED lines=9> */
.L_x_478:
[----:B------:R-:W-:Y:S05]  /*152b0*/  BSYNC.RECONVERGENT B4 ;  /* 0x0000000000047941 */ /* 0x000fea0003800200 */
.L_x_477:
[----:B------:R-:W-:Y:S05]  /*152c0*/  @!P1 BRA `(.L_x_471) ;  /* 0x0000000000489947 */ /* 0x000fea0003800000 */
[----:B------:R-:W-:-:S05]  /*152d0*/  IMAD R5, R3, 0x4, R119 ;  /* 0x0000000403057824 */ /* 0x000fca00078e0277 */
[----:B------:R-:W2:Y:S02]  /*152e0*/  LDL.64 R2, [R5] ;  /* 0x0000000005027983 */ /* 0x000ea40000100a00 */
[----:B--2---:R-:W-:Y:S01]  /*152f0*/  ISETP.GT.AND P0, PT, R2, RZ, PT ;  /* 0x000000ff0200720c */ /* 0x004fe20003f04270 */
[----:B------:R-:W-:-:S12]  /*15300*/  VIADD R2, R4, 0x1 ;  /* 0x0000000104027836 */ /* 0x000fd80000000000 */
[----:B------:R-:W-:Y:S01]  /*15310*/  @!P0 IMAD.MOV R2, RZ, RZ, R4 ;  /* 0x000000ffff028224 */ /* 0x000fe200078e0204 */
[----:B------:R-:W-:-:S03]  /*15320*/  ISETP.NE.AND P0, PT, R108, 0x1, PT ;  /* 0x000000016c00780c */ /* 0x000fc60003f05270 */
[----:B------:R-:W-:-:S10]  /*15330*/  IMAD.MOV.U32 R4, RZ, RZ, R2 ;  /* 0x000000ffff047224 */ /* 0x000fd400078e0002 */
[----:B------:R-:W-:Y:S05]  /*15340*/  @!P0 BRA `(.L_x_471) ;  /* 0x0000000000288947 */ /* 0x000fea0003800000 */
[----:B------:R-:W2:Y:S01]  /*15350*/  LDL R5, [R5+0x8] ;  /* 0x0000080005057983 */ /* 0x000ea20000100800 */
[----:B------:R-:W-:Y:S01]  /*15360*/  ISETP.GT.AND P0, PT, R3, RZ, PT ;  /* 0x000000ff0300720c */ /* 0x000fe20003f04270 */
[----:B------:R-:W-:Y:S01]  /*15370*/  VIADD R2, R4, 0x1 ;  /* 0x0000000104027836 */ /* 0x000fe20000000000 */
[----:B------:R-:W-:-:S11]  /*15380*/  ISETP.NE.AND P1, PT, R108, 0x2, PT ;  /* 0x000000026c00780c */ /* 0x000fd60003f25270 */
[----:B------:R-:W-:-:S04]  /*15390*/  @!P0 IMAD.MOV R2, RZ, RZ, R4 ;  /* 0x000000ffff028224 */ /* 0x000fc800078e0204 */
[----:B------:R-:W-:-:S04]  /*153a0*/  IMAD.MOV.U32 R4, RZ, RZ, R2 ;  /* 0x000000ffff047224 */ /* 0x000fc800078e0002 */
[----:B------:R-:W-:Y:S01]  /*153b0*/  @P1 VIADD R2, R4, 0x1 ;  /* 0x0000000104021836 */ /* 0x000fe20000000000 */
[----:B--2---:R-:W-:-:S13]  /*153c0*/  ISETP.GT.OR P2, PT, R5, RZ, !P1 ;  /* 0x000000ff0500720c */ /* 0x004fda0004f44670 */
[----:B------:R-:W-:-:S05]  /*153d0*/  @!P2 IADD3 R2, PT, PT, R4, RZ, RZ ;  /* 0x000000ff0402a210 */ /* 0x000fca0007ffe0ff */
[----:B------:R-:W-:-:S07]  /*153e0*/  @P1 IMAD.MOV.U32 R4, RZ, RZ, R2 ;  /* 0x000000ffff041224 */ /* 0x000fce00078e0002 */
.L_x_471:
[----:B------:R-:W-:Y:S05]  /*153f0*/  BSYNC.RECONVERGENT B3 ;  /* 0x0000000000037941 */ /* 0x000fea0003800200 */
.L_x_470:
        /* <DEDUP_REMOVED lines=10> */
.L_x_483:
[----:B------:R-:W-:-:S05]  /*154a0*/  IMAD R105, R5, 0x4, R252 ;  /* 0x0000000405697824 */ /* 0x000fca00078e02fc */
[----:B------:R-:W2:Y:S04]  /*154b0*/  LDL R104, [R105] ;  /* 0x0000000069687983 */ /* 0x000ea80000100800 */
[----:B------:R-:W3:Y:S04]  /*154c0*/  LDL R110, [R105+0x4] ;  /* 0x00000400696e7983 */ /* 0x000ee80000100800 */
[----:B------:R-:W5:Y:S04]  /*154d0*/  LDL R111, [R105+0x8] ;  /* 0x00000800696f7983 */ /* 0x000f680000100800 */
[----:B------:R-:W4:Y:S04]  /*154e0*/  LDL R108, [R105+0xc] ;  /* 0x00000c00696c7983 */ /* 0x000f280000100800 */
[----:B------:R-:W4:Y:S04]  /*154f0*/  LDL R109, [R105+0x10] ;  /* 0x00001000696d7983 */ /* 0x000f280000100800 */
[----:B------:R-:W4:Y:S04]  /*15500*/  LDL R107, [R105+0x14] ;  /* 0x00001400696b7983 */ /* 0x000f280000100800 */
[----:B------:R-:W4:Y:S04]  /*15510*/  LDL R106, [R105+0x18] ;  /* 0x00001800696a7983 */ /* 0x000f280000100800 */
[----:B------:R-:W4:Y:S01]  /*15520*/  LDL R118, [R105+0x20] ;  /* 0x0000200069767983 */ /* 0x000f220000100800 */
[----:B--2---:R-:W-:-:S03]  /*15530*/  ISETP.GT.AND P1, PT, R104, RZ, PT ;  /* 0x000000ff6800720c */ /* 0x004fc60003f24270 */
[----:B------:R-:W2:Y:S01]  /*15540*/  LDL R104, [R105+0x1c] ;  /* 0x00001c0069687983 */ /* 0x000ea20000100800 */
[----:B---3--:R-:W-:Y:S01]  /*15550*/  ISETP.GT.AND P2, PT, R110, RZ, PT ;  /* 0x000000ff6e00720c */ /* 0x008fe20003f44270 */
[----:B------:R-:W-:-:S08]  /*15560*/  VIADD R110, R4, 0x1 ;  /* 0x00000001046e7836 */ /* 0x000fd00000000000 */
[----:B------:R-:W-:Y:S01]  /*15570*/  @!P1 IMAD.MOV R110, RZ, RZ, R4 ;  /* 0x000000ffff6e9224 */ /* 0x000fe200078e0204 */
[----:B-----5:R-:W-:Y:S02]  /*15580*/  ISETP.GT.AND P1, PT, R111, RZ, PT ;  /* 0x000000ff6f00720c */ /* 0x020fe40003f24270 */
[----:B------:R-:W3:Y:S01]  /*15590*/  LDL R111, [R105+0x24] ;  /* 0x00002400696f7983 */ /* 0x000ee20000100800 */
[----:B------:R-:W-:Y:S02]  /*155a0*/  VIADD R4, R110, 0x1 ;  /* 0x000000016e047836 */ /* 0x000fe40000000000 */
[----:B------:R-:W-:Y:S01]  /*155b0*/  @!P2 IMAD.MOV R4, RZ, RZ, R110 ;  /* 0x000000ffff04a224 */ /* 0x000fe200078e026e */
[----:B----4-:R-:W-:Y:S01]  /*155c0*/  ISETP.GT.AND P2, PT, R108, RZ, PT ;  /* 0x000000ff6c00720c */ /* 0x010fe20003f44270 */
[----:B------:R-:W4:Y:S02]  /*155d0*/  LDL R110, [R105+0x28] ;  /* 0x00002800696e7983 */ /* 0x000f240000100800 */
[----:B------:R-:W-:-:S04]  /*155e0*/  VIADD R108, R4, 0x1 ;  /* 0x00000001046c7836 */ /* 0x000fc80000000000 */
[----:B------:R-:W-:Y:S01]  /*155f0*/  @!P1 IMAD.MOV R108, RZ, RZ, R4 ;  /* 0x000000ffff6c9224 */ /* 0x000fe200078e0204 */
[----:B------:R-:W-:Y:S02]  /*15600*/  ISETP.GT.AND P1, PT, R109, RZ, PT ;  /* 0x000000ff6d00720c */ /* 0x000fe40003f24270 */
[----:B------:R-:W5:Y:S01]  /*15610*/  LDL R109, [R105+0x2c] ;  /* 0x00002c00696d7983 */ /* 0x000f620000100800 */
[----:B------:R-:W-:Y:S02]  /*15620*/  VIADD R4, R108, 0x1 ;  /* 0x000000016c047836 */ /* 0x000fe40000000000 */
[----:B------:R-:W-:Y:S01]  /*15630*/  @!P2 IMAD.MOV R4, RZ, RZ, R108 ;  /* 0x000000ffff04a224 */ /* 0x000fe200078e026c */
[----:B------:R-:W-:Y:S01]  /*15640*/  ISETP.GT.AND P2, PT, R107, RZ, PT ;  /* 0x000000ff6b00720c */ /* 0x000fe20003f44270 */
[----:B------:R-:W5:Y:S02]  /*15650*/  LDL R108, [R105+0x30] ;  /* 0x00003000696c7983 */ /* 0x000f640000100800 */
[----:B------:R-:W-:-:S04]  /*15660*/  VIADD R107, R4, 0x1 ;  /* 0x00000001046b7836 */ /* 0x000fc80000000000 */
[----:B------:R-:W-:-:S04]  /*15670*/  @!P1 IMAD.MOV R107, RZ, RZ, R4 ;  /* 0x000000ffff6b9224 */ /* 0x000fc800078e0204 */
[----:B------:R-:W-:Y:S02]  /*15680*/  VIADD R4, R107, 0x1 ;  /* 0x000000016b047836 */ /* 0x000fe40000000000 */
[----:B------:R-:W-:Y:S02]  /*15690*/  @!P2 IMAD.MOV R4, RZ, RZ, R107 ;  /* 0x000000ffff04a224 */ /* 0x000fe400078e026b */
[----:B------:R-:W5:Y:S01]  /*156a0*/  LDL R107, [R105+0x34] ;  /* 0x00003400696b7983 */ /* 0x000f620000100800 */
[----:B------:R-:W-:-:S03]  /*156b0*/  ISETP.GT.AND P1, PT, R106, RZ, PT ;  /* 0x000000ff6a00720c */ /* 0x000fc60003f24270 */
[----:B------:R-:W5:Y:S04]  /*156c0*/  LDL R106, [R105+0x38] ;  /* 0x00003800696a7983 */ /* 0x000f680000100800 */
[----:B------:R-:W5:Y:S01]  /*156d0*/  LDL R105, [R105+0x3c] ;  /* 0x00003c0069697983 */ /* 0x000f620000100800 */
[----:B------:R-:W-:Y:S01]  /*156e0*/  VIADD R5, R5, 0x10 ;  /* 0x0000001005057836 */ /* 0x000fe20000000000 */
[----:B--2---:R-:W-:Y:S01]  /*156f0*/  ISETP.GT.AND P2, PT, R104, RZ, PT ;  /* 0x000000ff6800720c */ /* 0x004fe20003f44270 */
[----:B------:R-:W-:-:S03]  /*15700*/  VIADD R104, R4, 0x1 ;  /* 0x0000000104687836 */ /* 0x000fc60000000000 */
[----:B------:R-:W-:Y:S01]  /*15710*/  @!P1 IMAD.MOV R104, RZ, RZ, R4 ;  /* 0x000000ffff689224 */ /* 0x000fe200078e0204 */
[----:B------:R-:W-:-:S03]  /*15720*/  ISETP.GT.AND P1, PT, R118, RZ, PT ;  /* 0x000000ff7600720c */ /* 0x000fc60003f24270 */
[----:B------:R-:W-:-:S05]  /*15730*/  VIADD R4, R104, 0x1 ;  /* 0x0000000168047836 */ /* 0x000fca0000000000 */
[----:B------:R-:W-:Y:S01]  /*15740*/  @!P2 IMAD.MOV R4, RZ, RZ, R104 ;  /* 0x000000ffff04a224 */ /* 0x000fe200078e0268 */
[----:B---3--:R-:W-:-:S03]  /*15750*/  ISETP.GT.AND P2, PT, R111, RZ, PT ;  /* 0x000000ff6f00720c */ /* 0x008fc60003f44270 */
[----:B------:R-:W-:Y:S02]  /*15760*/  VIADD R104, R4, 0x1 ;  /* 0x0000000104687836 */ /* 0x000fe40000000000 */
[----:B------:R-:W-:Y:S01]  /*15770*/  @!P1 IMAD.MOV R104, RZ, RZ, R4 ;  /* 0x000000ffff689224 */ /* 0x000fe200078e0204 */
[----:B----4-:R-:W-:-:S03]  /*15780*/  ISETP.GT.AND P1, PT, R110, RZ, PT ;  /* 0x000000ff6e00720c */ /* 0x010fc60003f24270 */
        /* <DEDUP_REMOVED lines=15> */
[----:B------:R-:W-:Y:S01]  /*15880*/  @!P1 IMAD.MOV R104, RZ, RZ, R4 ;  /* 0x000000ffff689224 */ /* 0x000fe200078e0204 */
[----:B------:R-:W-:Y:S02]  /*15890*/  ISETP.NE.AND P1, PT, R5, R3, PT ;  /* 0x000000030500720c */ /* 0x000fe40003f25270 */
[----:B------:R-:W-:Y:S01]  /*158a0*/  ISETP.GT.AND P2, PT, R105, RZ, PT ;  /* 0x000000ff6900720c */ /* 0x000fe20003f44270 */
[----:B------:R-:W-:-:S12]  /*158b0*/  VIADD R4, R104, 0x1 ;  /* 0x0000000168047836 */ /* 0x000fd80000000000 */
[----:B------:R-:W-:Y:S01]  /*158c0*/  @!P2 IMAD.MOV R4, RZ, RZ, R104 ;  /* 0x000000ffff04a224 */ /* 0x000fe200078e0268 */
[----:B------:R-:W-:Y:S06]  /*158d0*/  @P1 BRA `(.L_x_483) ;  /* 0xfffffff800f01947 */ /* 0x000fec000383ffff */
.L_x_482:
[----:B------:R-:W-:Y:S05]  /*158e0*/  BSYNC.RECONVERGENT B4 ;  /* 0x0000000000047941 */ /* 0x000fea0003800200 */
.L_x_481:
[----:B------:R-:W-:Y:S05]  /*158f0*/  @!P0 BRA `(.L_x_480) ;  /* 0x0000000400548947 */ /* 0x000fea0003800000 */
[----:B------:R-:W-:Y:S01]  /*15900*/  ISETP.GE.U32.AND P1, PT, R2, 0x8, PT ;  /* 0x000000080200780c */ /* 0x000fe20003f26070 */
[----:B------:R-:W-:Y:S01]  /*15910*/  BSSY.RECONVERGENT B4, `(.L_x_484) ;  /* 0x0000026000047945 */ /* 0x000fe20003800200 */
[----:B------:R-:W-:-:S04]  /*15920*/  LOP3.LUT R2, R148, 0x7, RZ, 0xc0, !PT ;  /* 0x0000000794027812 */ /* 0x000fc800078ec0ff */
[----:B------:R-:W-:-:S07]  /*15930*/  ISETP.NE.AND P0, PT, R2, RZ, PT ;  /* 0x000000ff0200720c */ /* 0x000fce0003f05270 */
[----:B------:R-:W-:Y:S06]  /*15940*/  @!P1 BRA `(.L_x_485) ;  /* 0x0000000000889947 */ /* 0x000fec0003800000 */
[----:B------:R-:W-:-:S05]  /*15950*/  IMAD R109, R3, 0x4, R252 ;  /* 0x00000004036d7824 */ /* 0x000fca00078e02fc */
[----:B------:R-:W2:Y:S04]  /*15960*/  LDL R108, [R109] ;  /* 0x000000006d6c7983 */ /* 0x000ea80000100800 */
[----:B------:R-:W3:Y:S04]  /*15970*/  LDL R107, [R109+0x4] ;  /* 0x000004006d6b7983 */ /* 0x000ee80000100800 */
[----:B------:R-:W5:Y:S04]  /*15980*/  LDL R106, [R109+0x8] ;  /* 0x000008006d6a7983 */ /* 0x000f680000100800 */
[----:B------:R-:W4:Y:S04]  /*15990*/  LDL R105, [R109+0xc] ;  /* 0x00000c006d697983 */ /* 0x000f280000100800 */
[----:B------:R-:W4:Y:S04]  /*159a0*/  LDL R104, [R109+0x10] ;  /* 0x000010006d687983 */ /* 0x000f280000100800 */
[----:B------:R-:W4:Y:S01]  /*159b0*/  LDL R5, [R109+0x14] ;  /* 0x000014006d057983 */ /* 0x000f220000100800 */
[----:B--2---:R-:W-:-:S03]  /*159c0*/  ISETP.GT.AND P1, PT, R108, RZ, PT ;  /* 0x000000ff6c00720c */ /* 0x004fc60003f24270 */
[----:B------:R-:W2:Y:S04]  /*159d0*/  LDL R108, [R109+0x18] ;  /* 0x000018006d6c7983 */ /* 0x000ea80000100800 */
[----:B------:R-:W2:Y:S01]  /*159e0*/  LDL R109, [R109+0x1c] ;  /* 0x00001c006d6d7983 */ /* 0x000ea20000100800 */
[----:B---3--:R-:W-:Y:S01]  /*159f0*/  ISETP.GT.AND P2, PT, R107, RZ, PT ;  /* 0x000000ff6b00720c */ /* 0x008fe20003f44270 */
[----:B------:R-:W-:-:S04]  /*15a00*/  VIADD R107, R4, 0x1 ;  /* 0x00000001046b7836 */ /* 0x000fc80000000000 */
[----:B------:R-:W-:Y:S01]  /*15a10*/  @!P1 IMAD.MOV R107, RZ, RZ, R4 ;  /* 0x000000ffff6b9224 */ /* 0x000fe200078e0204 */
[----:B-----5:R-:W-:Y:S01]  /*15a20*/  ISETP.GT.AND P1, PT, R106, RZ, PT ;  /* 0x000000ff6a00720c */ /* 0x020fe20003f24270 */
[----:B------:R-:W-:Y:S02]  /*15a30*/  VIADD R3, R3, 0x8 ;  /* 0x0000000803037836 */ /* 0x000fe40000000000 */
[----:B------:R-:W-:-:S04]  /*15a40*/  VIADD R4, R107, 0x1 ;  /* 0x000000016b047836 */ /* 0x000fc80000000000 */
[----:B------:R-:W-:Y:S01]  /*15a50*/  @!P2 IMAD.MOV R4, RZ, RZ, R107 ;  /* 0x000000ffff04a224 */ /* 0x000fe200078e026b */
[----:B----4-:R-:W-:-:S03]  /*15a60*/  ISETP.GT.AND P2, PT, R105, RZ, PT ;  /* 0x000000ff6900720c */ /* 0x010fc60003f44270 */
        /* <DEDUP_REMOVED lines=8> */
[----:B------:R-:W-:-:S04]  /*15af0*/  VIADD R4, R5, 0x1 ;  /* 0x0000000105047836 */ /* 0x000fc80000000000 */
[----:B------:R-:W-:-:S05]  /*15b00*/  @!P2 IMAD.MOV R4, RZ, RZ, R5 ;  /* 0x000000ffff04a224 */ /* 0x000fca00078e0205 */
[----:B------:R-:W-:Y:S02]  /*15b10*/  IADD3 R5, PT, PT, R4, 0x1, RZ ;  /* 0x0000000104057810 */ /* 0x000fe40007ffe0ff */
[----:B--2---:R-:W-:Y:S02]  /*15b20*/  ISETP.GT.AND P1, PT, R108, RZ, PT ;  /* 0x000000ff6c00720c */ /* 0x004fe40003f24270 */
[----:B------:R-:W-:-:S11]  /*15b30*/  ISETP.GT.AND P2, PT, R109, RZ, PT ;  /* 0x000000ff6d00720c */ /* 0x000fd60003f44270 */
[----:B------:R-:W-:-:S04]  /*15b40*/  @!P1 IMAD.MOV R5, RZ, RZ, R4 ;  /* 0x000000ffff059224 */ /* 0x000fc800078e0204 */
[----:B------:R-:W-:Y:S02]  /*15b50*/  VIADD R4, R5, 0x1 ;  /* 0x0000000105047836 */ /* 0x000fe40000000000 */
[----:B------:R-:W-:-:S07]  /*15b60*/  @!P2 IMAD.MOV R4, RZ, RZ, R5 ;  /* 0x000000ffff04a224 */ /* 0x000fce00078e0205 */
.L_x_485:
[----:B------:R-:W-:Y:S05]  /*15b70*/  BSYNC.RECONVERGENT B4 ;  /* 0x0000000000047941 */ /* 0x000fea0003800200 */
.L_x_484:
        /* <DEDUP_REMOVED lines=10> */
[----:B------:R-:W4:Y:S01]  /*15c20*/  LDL R2, [R2+0xc] ;  /* 0x00000c0002027983 */ /* 0x000f220000100800 */
[----:B------:R-:W-:Y:S01]  /*15c30*/  VIADD R3, R3, 0x4 ;  /* 0x0000000403037836 */ /* 0x000fe20000000000 */
[----:B--2---:R-:W-:Y:S01]  /*15c40*/  ISETP.GT.AND P0, PT, R5, RZ, PT ;  /* 0x000000ff0500720c */ /* 0x004fe20003f04270 */
[----:B------:R-:W-:Y:S01]  /*15c50*/  VIADD R5, R4, 0x1 ;  /* 0x0000000104057836 */ /* 0x000fe20000000000 */
[----:B---3--:R-:W-:-:S11]  /*15c60*/  ISETP.GT.AND P2, PT, R104, RZ, PT ;  /* 0x000000ff6800720c */ /* 0x008fd60003f44270 */
[----:B------:R-:W-:Y:S01]  /*15c70*/  @!P0 IMAD.MOV R5, RZ, RZ, R4 ;  /* 0x000000ffff058224 */ /* 0x000fe200078e0204 */
[----:B-----5:R-:W-:-:S03]  /*15c80*/  ISETP.GT.AND P0, PT, R105, RZ, PT ;  /* 0x000000ff6900720c */ /* 0x020fc60003f04270 */
[----:B------:R-:W-:Y:S02]  /*15c90*/  VIADD R4, R5, 0x1 ;  /* 0x0000000105047836 */ /* 0x000fe40000000000 */
[----:B------:R-:W-:Y:S01]  /*15ca0*/  @!P2 IMAD.MOV R4, RZ, RZ, R5 ;  /* 0x000000ffff04a224 */ /* 0x000fe200078e0205 */
[----:B----4-:R-:W-:-:S03]  /*15cb0*/  ISETP.GT.AND P2, PT, R2, RZ, PT ;  /* 0x000000ff0200720c */ /* 0x010fc60003f44270 */
[----:B------:R-:W-:-:S04]  /*15cc0*/  VIADD R2, R4, 0x1 ;  /* 0x0000000104027836 */ /* 0x000fc80000000000 */
[----:B------:R-:W-:-:S04]  /*15cd0*/  @!P0 IMAD.MOV R2, RZ, RZ, R4 ;  /* 0x000000ffff028224 */ /* 0x000fc800078e0204 */
[----:B------:R-:W-:Y:S02]  /*15ce0*/  VIADD R4, R2, 0x1 ;  /* 0x0000000102047836 */ /* 0x000fe40000000000 */
[----:B------:R-:W-:-:S07]  /*15cf0*/  @!P2 IMAD.MOV R4, RZ, RZ, R2 ;  /* 0x000000ffff04a224 */ /* 0x000fce00078e0202 */
.L_x_487:
[----:B------:R-:W-:Y:S05]  /*15d00*/  BSYNC.RECONVERGENT B4 ;  /* 0x0000000000047941 */ /* 0x000fea0003800200 */
.L_x_486:
[----:B------:R-:W-:Y:S05]  /*15d10*/  @!P1 BRA `(.L_x_480) ;  /* 0x00000000004c9947 */ /* 0x000fea0003800000 */
[----:B------:R-:W-:-:S05]  /*15d20*/  IMAD R3, R3, 0x4, R252 ;  /* 0x0000000403037824 */ /* 0x000fca00078e02fc */
[----:B------:R-:W2:Y:S02]  /*15d30*/  LDL R2, [R3] ;  /* 0x0000000003027983 */ /* 0x000ea40000100800 */
[----:B--2---:R-:W-:Y:S01]  /*15d40*/  ISETP.GT.AND P0, PT, R2, RZ, PT ;  /* 0x000000ff0200720c */ /* 0x004fe20003f04270 */
[----:B------:R-:W-:-:S12]  /*15d50*/  VIADD R2, R4, 0x1 ;  /* 0x0000000104027836 */ /* 0x000fd80000000000 */
[----:B------:R-:W-:Y:S01]  /*15d60*/  @!P0 IMAD.MOV R2, RZ, RZ, R4 ;  /* 0x000000ffff028224 */ /* 0x000fe200078e0204 */
[----:B------:R-:W-:-:S03]  /*15d70*/  ISETP.NE.AND P0, PT, R148, 0x1, PT ;  /* 0x000000019400780c */ /* 0x000fc60003f05270 */
[----:B------:R-:W-:-:S10]  /*15d80*/  IMAD.MOV.U32 R4, RZ, RZ, R2 ;  /* 0x000000ffff047224 */ /* 0x000fd400078e0002 */
[----:B------:R-:W-:Y:S05]  /*15d90*/  @!P0 BRA `(.L_x_480) ;  /* 0x00000000002c8947 */ /* 0x000fea0003800000 */
[----:B------:R-:W-:Y:S01]  /*15da0*/  ISETP.NE.AND P1, PT, R148, 0x2, PT ;  /* 0x000000029400780c */ /* 0x000fe20003f25270 */
[----:B------:R-:W2:-:S12]  /*15db0*/  LDL R2, [R3+0x4] ;  /* 0x0000040003027983 */ /* 0x000e980000100800 */
[----:B------:R-:W3:Y:S01]  /*15dc0*/  @P1 LDL R3, [R3+0x8] ;  /* 0x0000080003031983 */ /* 0x000ee20000100800 */
[----:B--2---:R-:W-:Y:S01]  /*15dd0*/  ISETP.GT.AND P0, PT, R2, RZ, PT ;  /* 0x000000ff0200720c */ /* 0x004fe20003f04270 */
[----:B------:R-:W-:Y:S01]  /*15de0*/  VIADD R2, R4, 0x1 ;  /* 0x0000000104027836 */ /* 0x000fe20000000000 */
[----:B---3--:R-:W-:-:S11]  /*15df0*/  ISETP.GT.OR P2, PT, R3, RZ, !P1 ;  /* 0x000000ff0300720c */ /* 0x008fd60004f44670 */
[----:B------:R-:W-:-:S04]  /*15e00*/  @!P0 IMAD.MOV R2, RZ, RZ, R4 ;  /* 0x000000ffff028224 */ /* 0x000fc800078e0204 */
[----:B------:R-:W-:-:S04]  /*15e10*/  IMAD.MOV.U32 R4, RZ, RZ, R2 ;  /* 0x000000ffff047224 */ /* 0x000fc800078e0002 */
[----:B------:R-:W-:Y:S02]  /*15e20*/  @P1 VIADD R2, R4, 0x1 ;  /* 0x0000000104021836 */ /* 0x000fe40000000000 */
[----:B------:R-:W-:-:S04]  /*15e30*/  @!P2 IMAD.MOV R2, RZ, RZ, R4 ;  /* 0x000000ffff02a224 */ /* 0x000fc800078e0204 */
[----:B------:R-:W-:-:S07]  /*15e40*/  @P1 IMAD.MOV.U32 R4, RZ, RZ, R2 ;  /* 0x000000ffff041224 */ /* 0x000fce00078e0002 */
.L_x_480:
[----:B------:R-:W-:Y:S05]  /*15e50*/  BSYNC.RECONVERGENT B3 ;  /* 0x0000000000037941 */ /* 0x000fea0003800200 */
.L_x_479:
[----:B------:R-:W-:Y:S01]  /*15e60*/  LEA.HI R2, R4, 0xffffffff, RZ, 0x1f ;  /* 0xffffffff04027811 */ /* 0x000fe200078ff8ff */
[----:B------:R-:W-:Y:S01]  /*15e70*/  UMOV UR4, 0xcccccccd ;  /* 0xcccccccd00047882 */ /* 0x000fe20000000000 */
[----:B------:R-:W-:Y:S01]  /*15e80*/  UMOV UR5, 0x4016cccc ;  /* 0x4016cccc00057882 */ /* 0x000fe20000000000 */
[----:B------:R-:W-:Y:S01]  /*15e90*/  DADD R142, R142, 200 ;  /* 0x406900008e8e7429 */ /* 0x000fe20000000000 */
[----:B------:R-:W-:Y:S01]  /*15ea0*/  BSSY.RECONVERGENT B3, `(.L_x_488) ;  /* 0x0000020000037945 */ /* 0x000fe20003800200 */
[----:B------:R-:W-:Y:S01]  /*15eb0*/  DADD R144, R144, -UR4 ;  /* 0x8000000490907e29 */ /* 0x000fe20008000000 */
[----:B------:R-:W0:Y:S01]  /*15ec0*/  I2F.F64 R2, R2 ;  /* 0x0000000200027312 */ /* 0x000e220000201c00 */
[----:B------:R-:W-:Y:S01]  /*15ed0*/  UMOV UR4, 0x704ff434 ;  /* 0x704ff43400047882 */ /* 0x000fe20000000000 */
[----:B------:R-:W-:-:S05]  /*15ee0*/  UMOV UR5, 0x3fe0a2b1 ;  /* 0x3fe0a2b100057882 */ /* 0x000fca0000000000 */
[----:B------:R-:W-:Y:S01]  /*15ef0*/  FSETP.GEU.AND P1, PT, |R143|, 6.5827683646048100446e-37, PT ;  /* 0x036000008f00780b */ /* 0x000fe20003f2e200 */
[----:B0-----:R-:W-:Y:S01]  /*15f00*/  DFMA R2, R2, -UR4, R144 ;  /* 0x8000000402027c2b */ /* 0x001fe20008000090 */
[----:B------:R-:W-:Y:S01]  /*15f10*/  UMOV UR4, 0x3a29c77a ;  /* 0x3a29c77a00047882 */ /* 0x000fe20000000000 */
[----:B------:R-:W-:-:S06]  /*15f20*/  UMOV UR5, 0x3fffcb92 ;  /* 0x3fffcb9200057882 */ /* 0x000fcc0000000000 */
[----:B------:R-:W-:Y:S01]  /*15f30*/  DFMA R126, R126, UR4, R2 ;  /* 0x000000047e7e7c2b */ /* 0x000fe20008000002 */
[----:B------:R-:W-:-:S05]  /*15f40*/  IMAD.MOV.U32 R2, RZ, RZ, 0x1 ;  /* 0x00000001ff027424 */ /* 0x000fca00078e00ff */
        /* <DEDUP_REMOVED lines=21> */
.L_x_489:
[----:B------:R-:W-:Y:S05]  /*160a0*/  BSYNC.RECONVERGENT B3 ;  /* 0x0000000000037941 */ /* 0x000fea0003800200 */
.L_x_488:
[----:B------:R-:W-:Y:S01]  /*160b0*/  UMOV UR4, 0x66666666 ;  /* 0x6666666600047882 */ /* 0x000fe20000000000 */
[----:B------:R-:W-:Y:S01]  /*160c0*/  UMOV UR5, 0x40711266 ;  /* 0x4071126600057882 */ /* 0x000fe20000000000 */
[----:B------:R-:W-:Y:S01]  /*160d0*/  IMAD.MOV.U32 R4, RZ, RZ, 0x0 ;  /* 0x00000000ff047424 */ /* 0x000fe200078e00ff */
[----:B------:R-:W-:Y:S01]  /*160e0*/  DADD R2, R2, -UR4 ;  /* 0x8000000402027e29 */ /* 0x000fe20008000000 */
[----:B------:R-:W-:-:S07]  /*160f0*/  IMAD.MOV.U32 R5, RZ, RZ, 0x40590000 ;  /* 0x40590000ff057424 */ /* 0x000fce00078e00ff */
[----:B------:R-:W-:-:S11]  /*16100*/  DFMA R4, R2, R4, 0.5 ;  /* 0x3fe000000204742b */ /* 0x000fd60000000004 */
.L_x_469:
[----:B------:R-:W-:Y:S05]  /*16110*/  BSYNC.RECONVERGENT B2 ;  /* 0x0000000000027941 */ /* 0x000fea0003800200 */
.L_x_468:
[----:B------:R-:W0:Y:S01]  /*16120*/  MUFU.RCP64H R3, 100 ;  /* 0x4059000000037908 */ /* 0x000e220000001800 */
[----:B------:R-:W-:Y:S01]  /*16130*/  IMAD.MOV.U32 R2, RZ, RZ, 0x1 ;  /* 0x00000001ff027424 */ /* 0x000fe200078e00ff */
[----:B------:R-:W-:Y:S06]  /*16140*/  BSSY.RECONVERGENT B2, `(.L_x_419) ;  /* 0x000001a000027945 */ /* 0x000fec0003800200 */
[----:B------:R1:W2:Y:S02]  /*16150*/  F2I.F64.TRUNC R106, R4 ;  /* 0x00000004006a7311 */ /* 0x0002a4000030d100 */
[----:B-1----:R-:W-:-:S02]  /*16160*/  IMAD.MOV.U32 R4, RZ, RZ, 0x0 ;  /* 0x00000000ff047424 */ /* 0x002fc400078e00ff */
[----:B------:R-:W-:-:S06]  /*16170*/  IMAD.MOV.U32 R5, RZ, RZ, 0x40590000 ;  /* 0x40590000ff057424 */ /* 0x000fcc00078e00ff */
[----:B0-----:R-:W-:-:S08]  /*16180*/  DFMA R104, R2, -R4, 1 ;  /* 0x3ff000000268742b */ /* 0x001fd00000000804 */
[----:B------:R-:W-:-:S08]  /*16190*/  DFMA R104, R104, R104, R104 ;  /* 0x000000686868722b */ /* 0x000fd00000000068 */
[----:B------:R-:W-:Y:S01]  /*161a0*/  DFMA R104, R2, R104, R2 ;  /* 0x000000680268722b */ /* 0x000fe20000000002 */
[----:B--2---:R-:W0:Y:S07]  /*161b0*/  I2F.F64 R2, R106 ;  /* 0x0000006a00027312 */ /* 0x004e2e0000201c00 */
[----:B------:R-:W-:-:S08]  /*161c0*/  DFMA R4, R104, -R4, 1 ;  /* 0x3ff000006804742b */ /* 0x000fd00000000804 */
[----:B------:R-:W-:Y:S01]  /*161d0*/  DFMA R4, R104, R4, R104 ;  /* 0x000000046804722b */ /* 0x000fe20000000068 */
[----:B0-----:R-:W-:-:S07]  /*161e0*/  FSETP.GEU.AND P1, PT, |R3|, 6.5827683646048100446e-37, PT ;  /* 0x036000000300780b */ /* 0x001fce0003f2e200 */
[----:B------:R-:W-:-:S08]  /*161f0*/  DMUL R104, R2, R4 ;  /* 0x0000000402687228 */ /* 0x000fd00000000000 */
[----:B------:R-:W-:-:S08]  /*16200*/  DFMA R106, R104, -100, R2 ;  /* 0xc0590000686a782b */ /* 0x000fd00000000002 */
[----:B------:R-:W-:-:S10]  /*16210*/  DFMA R4, R4, R106, R104 ;  /* 0x0000006a0404722b */ /* 0x000fd40000000068 */
[----:B------:R-:W-:-:S05]  /*16220*/  FFMA R104, RZ, 3.390625, R5 ;  /* 0x40590000ff687823 */ /* 0x000fca0000000005 */
        /* <DEDUP_REMOVED lines=8> */
[----:B----4-:R-:W-:Y:S05]  /*162b0*/  CALL.REL.NOINC `($__internal_0_$__cuda_sm20_div_rn_f64_full) ;  /* 0x0000278400907944 */ /* 0x010fea0003c00000 */
[----:B------:R-:W-:Y:S02]  /*162c0*/  IMAD.MOV.U32 R4, RZ, RZ, R136 ;  /* 0x000000ffff047224 */ /* 0x000fe400078e0088 */
[----:B------:R-:W-:-:S07]  /*162d0*/  IMAD.MOV.U32 R5, RZ, RZ, R137 ;  /* 0x000000ffff057224 */ /* 0x000fce00078e0089 */
.L_x_490:
[----:B------:R-:W-:Y:S05]  /*162e0*/  BSYNC.RECONVERGENT B2 ;  /* 0x0000000000027941 */ /* 0x000fea0003800200 */
.L_x_419:
[----:B------:R-:W-:Y:S05]  /*162f0*/  BSYNC.RECONVERGENT B1 ;  /* 0x0000000000017941 */ /* 0x000fea0003800200 */
.L_x_418:
[----:B------:R-:W1:Y:S02]  /*16300*/  LDC R2, c[0x0][0x3c0] ;  /* 0x0000f000ff027b82 */ /* 0x000e640000000800 */
[----:B-1----:R-:W-:-:S06]  /*16310*/  FADD R2, R2, -10 ;  /* 0xc120000002027421 */ /* 0x002fcc0000000000 */
[----:B------:R-:W1:Y:S02]  /*16320*/  F2F.F64.F32 R2, R2 ;  /* 0x0000000200027310 */ /* 0x000e640000201800 */
[----:B-1----:R-:W-:-:S06]  /*16330*/  DSETP.GT.AND P0, PT, R4, R2, PT ;  /* 0x000000020400722a */ /* 0x002fcc0003f04000 */
[----:B------:R-:W-:-:S08]  /*16340*/  SEL R154, R154, RZ, !P0 ;  /* 0x000000ff9a9a7207 */ /* 0x000fd00004000000 */
.L_x_183:
[----:B------:R-:W-:Y:S05]  /*16350*/  BSYNC.RECONVERGENT B10 ;  /* 0x00000000000a7941 */ /* 0x000fea0003800200 */
.L_x_182:
[----:B------:R-:W1:Y:S01]  /*16360*/  LDCU UR4, c[0x0][0x3c8] ;  /* 0x00007900ff0477ac */ /* 0x000e620008000800 */
[----:B------:R-:W-:Y:S01]  /*16370*/  ISETP.NE.AND P0, PT, R154, RZ, PT ;  /* 0x000000ff9a00720c */ /* 0x000fe20003f05270 */
[----:B------:R-:W-:Y:S03]  /*16380*/  BSSY.RECONVERGENT B1, `(.L_x_491) ;  /* 0x00010a6000017945 */ /* 0x000fe60003800200 */
[----:B-1----:R-:W-:-:S13]  /*16390*/  ISETP.EQ.OR P0, PT, RZ, UR4, !P0 ;  /* 0x00000004ff007c0c */ /* 0x002fda000c702670 */
[----:B------:R-:W-:Y:S05]  /*163a0*/  @P0 BRA `(.L_x_492) ;  /* 0x00000108008c0947 */ /* 0x000fea0003800000 */
[----:B------:R-:W-:Y:S01]  /*163b0*/  BSSY.RECONVERGENT B2, `(.L_x_493) ;  /* 0x0000008000027945 */ /* 0x000fe20003800200 */
[----:B------:R-:W-:-:S07]  /*163c0*/  IMAD.MOV.U32 R2, RZ, RZ, RZ ;  /* 0x000000ffff027224 */ /* 0x000fce00078e00ff */
.L_x_494:
[----:B------:R-:W-:-:S05]  /*163d0*/  IMAD.IADD R5, R1, 0x1, R2 ;  /* 0x0000000101057824 */ /* 0x000fca00078e0202 */
[----:B------:R-:W3:Y:S02]  /*163e0*/  LDL.U8 R3, [R5+0x280e] ;  /* 0x00280e0005037983 */ /* 0x000ee40000100000 */
[----:B---3--:R-:W-:Y:S01]  /*163f0*/  ISETP.NE.AND P0, PT, R3, RZ, PT ;  /* 0x000000ff0300720c */ /* 0x008fe20003f05270 */
[----:B------:R-:W-:Y:S02]  /*16400*/  IMAD.MOV.U32 R3, RZ, RZ, R2 ;  /* 0x000000ffff037224 */ /* 0x000fe400078e0002 */
[----:B------:R-:W-:-:S10]  /*16410*/  VIADD R2, R2, 0x1 ;  /* 0x0000000102027836 */ /* 0x000fd40000000000 */
[----:B------:R-:W-:Y:S05]  /*16420*/  @P0 BRA `(.L_x_494) ;  /* 0xfffffffc00e80947 */ /* 0x000fea000383ffff */
[----:B------:R-:W-:Y:S05]  /*16430*/  BSYNC.RECONVERGENT B2 ;  /* 0x0000000000027941 */ /* 0x000fea0003800200 */
.L_x_493:
        /* <DEDUP_REMOVED lines=9> */
.L_x_498:
[----:B0-2---:R-:W-:Y:S01]  /*164d0*/  LOP3.LUT R104, RZ, R2, RZ, 0x33, !PT ;  /* 0x00000002ff687212 */ /* 0x005fe200078e33ff */
        /* <DEDUP_REMOVED lines=26> */
.L_x_497:
[----:B------:R-:W-:Y:S01]  /*16680*/  BSSY.RECONVERGENT B3, `(.L_x_499) ;  /* 0x0000008000037945 */ /* 0x000fe20003800200 */
[----:B------:R-:W-:-:S07]  /*16690*/  MOV R2, RZ ;  /* 0x000000ff00027202 */ /* 0x000fce0000000f00 */
.L_x_500:
[----:B------:R-:W-:-:S05]  /*166a0*/  IMAD.IADD R5, R1, 0x1, R2 ;  /* 0x0000000101057824 */ /* 0x000fca00078e0202 */
[----:B------:R-:W3:Y:S02]  /*166b0*/  LDL.U8 R3, [R5+0x280e] ;  /* 0x00280e0005037983 */ /* 0x000ee40000100000 */
[----:B---3--:R-:W-:Y:S01]  /*166c0*/  ISETP.NE.AND P0, PT, R3, RZ, PT ;  /* 0x000000ff0300720c */ /* 0x008fe20003f05270 */
[----:B------:R-:W-:Y:S02]  /*166d0*/  IMAD.MOV.U32 R3, RZ, RZ, R2 ;  /* 0x000000ffff037224 */ /* 0x000fe400078e0002 */
[----:B------:R-:W-:-:S10]  /*166e0*/  VIADD R2, R2, 0x1 ;  /* 0x0000000102027836 */ /* 0x000fd40000000000 */
[----:B------:R-:W-:Y:S05]  /*166f0*/  @P0 BRA `(.L_x_500) ;  /* 0xfffffffc00e80947 */ /* 0x000fea000383ffff */
[----:B------:R-:W-:Y:S05]  /*16700*/  BSYNC.RECONVERGENT B3 ;  /* 0x0000000000037941 */ /* 0x000fea0003800200 */
.L_x_499:
        /* <DEDUP_REMOVED lines=8> */
.L_x_502:
        /* <DEDUP_REMOVED lines=27> */
.L_x_501:
[----:B------:R-:W1:Y:S01]  /*16940*/  MUFU.RCP64H R5, 2.2750682830810546875 ;  /* 0x4002335700057908 */ /* 0x000e620000001800 */
        /* <DEDUP_REMOVED lines=11> */
[----:B-1----:R-:W-:-:S08]  /*16a00*/  DFMA R2, R4, -R2, 1 ;  /* 0x3ff000000402742b */ /* 0x002fd00000000802 */
[----:B------:R-:W-:-:S08]  /*16a10*/  DFMA R2, R2, R2, R2 ;  /* 0x000000020202722b */ /* 0x000fd00000000002 */
[----:B------:R-:W-:-:S08]  /*16a20*/  DFMA R4, R4, R2, R4 ;  /* 0x000000020404722b */ /* 0x000fd00000000004 */
[----:B------:R-:W-:-:S08]  /*16a30*/  DMUL R2, R4, UR4 ;  /* 0x0000000404027c28 */ /* 0x000fd00008000000 */
[----:B------:R-:W-:-:S08]  /*16a40*/  DFMA R2, R4, UR4, R2 ;  /* 0x0000000404027c2b */ /* 0x000fd00008000002 */
[----:B0-2--5:R-:W-:-:S08]  /*16a50*/  DMUL R104, R2, R2 ;  /* 0x0000000202687228 */ /* 0x025fd00000000000 */
        /* <DEDUP_REMOVED lines=38> */
.L_x_496:
        /* <DEDUP_REMOVED lines=55> */
.L_x_503:
[----:B------:R-:W-:Y:S05]  /*17030*/  BSYNC.RECONVERGENT B2 ;  /* 0x0000000000027941 */ /* 0x000fea0003800200 */
.L_x_495:
[----:B------:R-:W-:Y:S01]  /*17040*/  BSSY.RECONVERGENT B2, `(.L_x_504) ;  /* 0x0000008000027945 */ /* 0x000fe20003800200 */
[----:B------:R-:W-:-:S07]  /*17050*/  IMAD.MOV.U32 R2, RZ, RZ, RZ ;  /* 0x000000ffff027224 */ /* 0x000fce00078e00ff */
.L_x_505:
[----:B------:R-:W-:-:S06]  /*17060*/  IMAD.IADD R3, R1, 0x1, R2 ;  /* 0x0000000101037824 */ /* 0x000fcc00078e0202 */
[----:B------:R-:W2:Y:S01]  /*17070*/  LDL.U8 R3, [R3+0x280e] ;  /* 0x00280e0003037983 */ /* 0x000ea20000100000 */
[----:B------:R-:W-:Y:S02]  /*17080*/  IMAD.MOV.U32 R148, RZ, RZ, R2 ;  /* 0x000000ffff947224 */ /* 0x000fe400078e0002 */
[----:B------:R-:W-:Y:S01]  /*17090*/  VIADD R2, R2, 0x1 ;  /* 0x0000000102027836 */ /* 0x000fe20000000000 */
[----:B--2---:R-:W-:-:S13]  /*170a0*/  ISETP.NE.AND P0, PT, R3, RZ, PT ;  /* 0x000000ff0300720c */ /* 0x004fda0003f05270 */
[----:B------:R-:W-:Y:S05]  /*170b0*/  @P0 BRA `(.L_x_505) ;  /* 0xfffffffc00e80947 */ /* 0x000fea000383ffff */
[----:B------:R-:W-:Y:S05]  /*170c0*/  BSYNC.RECONVERGENT B2 ;  /* 0x0000000000027941 */ /* 0x000fea0003800200 */
.L_x_504:
[----:B------:R-:W-:Y:S01]  /*170d0*/  BSSY.RECONVERGENT B2, `(.L_x_506) ;  /* 0x0000008000027945 */ /* 0x000fe20003800200 */
[----:B------:R-:W-:-:S07]  /*170e0*/  IMAD.MOV.U32 R3, RZ, RZ, RZ ;  /* 0x000000ffff037224 */ /* 0x000fce00078e00ff */
.L_x_507:
[----:B------:R-:W-:-:S06]  /*170f0*/  IMAD.IADD R2, R1, 0x1, R3 ;  /* 0x0000000101027824 */ /* 0x000fcc00078e0203 */
[----:B------:R-:W2:Y:S02]  /*17100*/  LDL.U8 R2, [R2+0x280e] ;  /* 0x00280e0002027983 */ /* 0x000ea40000100000 */
[----:B--2---:R-:W-:Y:S01]  /*17110*/  ISETP.NE.AND P0, PT, R2, RZ, PT ;  /* 0x000000ff0200720c */ /* 0x004fe20003f05270 */
[----:B------:R-:W-:Y:S02]  /*17120*/  IMAD.MOV.U32 R2, RZ, RZ, R3 ;  /* 0x000000ffff027224 */ /* 0x000fe400078e0003 */
[----:B------:R-:W-:-:S10]  /*17130*/  VIADD R3, R3, 0x1 ;  /* 0x0000000103037836 */ /* 0x000fd40000000000 */
[----:B------:R-:W-:Y:S05]  /*17140*/  @P0 BRA `(.L_x_507) ;  /* 0xfffffffc00e80947 */ /* 0x000fea000383ffff */
[----:B------:R-:W-:Y:S05]  /*17150*/  BSYNC.RECONVERGENT B2 ;  /* 0x0000000000027941 */ /* 0x000fea0003800200 */
.L_x_506:
        /* <DEDUP_REMOVED lines=9> */
[----:B------:R-:W-:-:S07]  /*171f0*/  IMAD.MOV.U32 R3, RZ, RZ, 0x1 ;  /* 0x00000001ff037424 */ /* 0x000fce00078e00ff */
.L_x_532:
        /* <DEDUP_REMOVED lines=12> */
.L_x_513:
[----:B------:R-:W-:Y:S01]  /*172c0*/  ISETP.NE.AND P0, PT, R106, 0x47, PT ;  /* 0x000000476a00780c */ /* 0x000fe20003f05270 */
[----:B------:R-:W-:-:S12]  /*172d0*/  IMAD.MOV.U32 R105, RZ, RZ, 0x2 ;  /* 0x00000002ff697424 */ /* 0x000fd800078e00ff */
[----:B------:R-:W-:Y:S05]  /*172e0*/  @!P0 BRA `(.L_x_514) ;  /* 0x0000000000148947 */ /* 0x000fea0003800000 */
[----:B------:R-:W-:-:S13]  /*172f0*/  ISETP.NE.AND P0, PT, R106, 0x54, PT ;  /* 0x000000546a00780c */ /* 0x000fda0003f05270 */
[----:B------:R-:W-:Y:S05]  /*17300*/  @!P0 BRA `(.L_x_516) ;  /* 0x0000000000088947 */ /* 0x000fea0003800000 */
.L_x_515:
[----:B------:R-:W-:Y:S01]  /*17310*/  IMAD.MOV.U32 R105, RZ, RZ, 0x4 ;  /* 0x00000004ff697424 */ /* 0x000fe200078e00ff */
[----:B------:R-:W-:Y:S06]  /*17320*/  BRA `(.L_x_514) ;  /* 0x0000000000047947 */ /* 0x000fec0003800000 */
.L_x_516:
[----:B------:R-:W-:-:S07]  /*17330*/  IMAD.MOV.U32 R105, RZ, RZ, 0x3 ;  /* 0x00000003ff697424 */ /* 0x000fce00078e00ff */
.L_x_514:
[----:B------:R-:W-:Y:S05]  /*17340*/  BSYNC.RECONVERGENT B4 ;  /* 0x0000000000047941 */ /* 0x000fea0003800200 */
.L_x_512:
[----:B------:R-:W2:Y:S04]  /*17350*/  LDL.U8 R106, [R4+0x280e] ;  /* 0x00280e00046a7983 */ /* 0x000ea80000100000 */
[----:B------:R0:W-:Y:S01]  /*17360*/  STL.U8 [R4+0x27d8], R105 ;  /* 0x0027d86904007387 */ /* 0x0001e20000100000 */
        /* <DEDUP_REMOVED lines=10> */
.L_x_518:
[----:B------:R-:W-:-:S13]  /*17410*/  ISETP.NE.AND P0, PT, R106, 0x47, PT ;  /* 0x000000476a00780c */ /* 0x000fda0003f05270 */
[----:B------:R-:W-:Y:S05]  /*17420*/  @!P0 BRA `(.L_x_521) ;  /* 0x0000000000148947 */ /* 0x000fea0003800000 */
[----:B------:R-:W-:Y:S01]  /*17430*/  ISETP.NE.AND P0, PT, R106, 0x54, PT ;  /* 0x000000546a00780c */ /* 0x000fe20003f05270 */
[----:B------:R-:W-:-:S12]  /*17440*/  IMAD.MOV.U32 R105, RZ, RZ, 0x3 ;  /* 0x00000003ff697424 */ /* 0x000fd800078e00ff */
[----:B------:R-:W-:Y:S05]  /*17450*/  @!P0 BRA `(.L_x_519) ;  /* 0x00000000000c8947 */ /* 0x000fea0003800000 */
.L_x_520:
[----:B------:R-:W-:Y:S01]  /*17460*/  IMAD.MOV.U32 R105, RZ, RZ, 0x4 ;  /* 0x00000004ff697424 */ /* 0x000fe200078e00ff */
[----:B------:R-:W-:Y:S06]  /*17470*/  BRA `(.L_x_519) ;  /* 0x0000000000047947 */ /* 0x000fec0003800000 */
.L_x_521:
[----:B------:R-:W-:-:S07]  /*17480*/  IMAD.MOV.U32 R105, RZ, RZ, 0x2 ;  /* 0x00000002ff697424 */ /* 0x000fce00078e00ff */
.L_x_519:
[----:B------:R-:W-:Y:S05]  /*17490*/  BSYNC.RECONVERGENT B4 ;  /* 0x0000000000047941 */ /* 0x000fea0003800200 */
.L_x_517:
        /* <DEDUP_REMOVED lines=12> */
.L_x_523:
[----:B------:R-:W-:-:S13]  /*17560*/  ISETP.NE.AND P0, PT, R106, 0x47, PT ;  /* 0x000000476a00780c */ /* 0x000fda0003f05270 */
[----:B------:R-:W-:Y:S05]  /*17570*/  @!P0 BRA `(.L_x_526) ;  /* 0x0000000000148947 */ /* 0x000fea0003800000 */
[----:B------:R-:W-:Y:S01]  /*17580*/  ISETP.NE.AND P0, PT, R106, 0x54, PT ;  /* 0x000000546a00780c */ /* 0x000fe20003f05270 */
[----:B------:R-:W-:-:S12]  /*17590*/  IMAD.MOV.U32 R105, RZ, RZ, 0x3 ;  /* 0x00000003ff697424 */ /* 0x000fd800078e00ff */
[----:B------:R-:W-:Y:S05]  /*175a0*/  @!P0 BRA `(.L_x_524) ;  /* 0x00000000000c8947 */ /* 0x000fea0003800000 */
.L_x_525:
[----:B------:R-:W-:Y:S01]  /*175b0*/  MOV R105, 0x4 ;  /* 0x0000000400697802 */ /* 0x000fe20000000f00 */
[----:B------:R-:W-:Y:S06]  /*175c0*/  BRA `(.L_x_524) ;  /* 0x0000000000047947 */ /* 0x000fec0003800000 */
.L_x_526:
[----:B------:R-:W-:-:S07]  /*175d0*/  IMAD.MOV.U32 R105, RZ, RZ, 0x2 ;  /* 0x00000002ff697424 */ /* 0x000fce00078e00ff */
.L_x_524:
[----:B------:R-:W-:Y:S05]  /*175e0*/  BSYNC.RECONVERGENT B4 ;  /* 0x0000000000047941 */ /* 0x000fea0003800200 */
.L_x_522:
        /* <DEDUP_REMOVED lines=12> */
.L_x_528:
[----:B------:R-:W-:-:S13]  /*176b0*/  ISETP.NE.AND P0, PT, R106, 0x47, PT ;  /* 0x000000476a00780c */ /* 0x000fda0003f05270 */
[----:B------:R-:W-:Y:S05]  /*176c0*/  @!P0 BRA `(.L_x_531) ;  /* 0x0000000000148947 */ /* 0x000fea0003800000 */
[----:B------:R-:W-:Y:S01]  /*176d0*/  ISETP.NE.AND P0, PT, R106, 0x54, PT ;  /* 0x000000546a00780c */ /* 0x000fe20003f05270 */
[----:B------:R-:W-:-:S12]  /*176e0*/  IMAD.MOV.U32 R105, RZ, RZ, 0x3 ;  /* 0x00000003ff697424 */ /* 0x000fd800078e00ff */
[----:B------:R-:W-:Y:S05]  /*176f0*/  @!P0 BRA `(.L_x_529) ;  /* 0x00000000000c8947 */ /* 0x000fea0003800000 */
.L_x_530:
[----:B------:R-:W-:Y:S01]  /*17700*/  IMAD.MOV.U32 R105, RZ, RZ, 0x4 ;  /* 0x00000004ff697424 */ /* 0x000fe200078e00ff */
[----:B------:R-:W-:Y:S06]  /*17710*/  BRA `(.L_x_529) ;  /* 0x0000000000047947 */ /* 0x000fec0003800000 */
.L_x_531:
[----:B------:R-:W-:-:S07]  /*17720*/  IMAD.MOV.U32 R105, RZ, RZ, 0x2 ;  /* 0x00000002ff697424 */ /* 0x000fce00078e00ff */
.L_x_529:
[----:B------:R-:W-:Y:S05]  /*17730*/  BSYNC.RECONVERGENT B4 ;  /* 0x0000000000047941 */ /* 0x000fea0003800200 */
.L_x_527:
[----:B------:R0:W-:Y:S02]  /*17740*/  STL.U8 [R4+0x27db], R105 ;  /* 0x0027db6904007387 */ /* 0x0001e40000100000 */
[C---:B0-----:R-:W-:Y:S02]  /*17750*/  VIADD R4, R3.reuse, 0x3 ;  /* 0x0000000303047836 */ /* 0x041fe40000000000 */
[----:B------:R-:W-:-:S03]  /*17760*/  VIADD R3, R3, 0x4 ;  /* 0x0000000403037836 */ /* 0x000fc60000000000 */
[----:B------:R-:W-:-:S13]  /*17770*/  ISETP.NE.AND P0, PT, R4, R5, PT ;  /* 0x000000050400720c */ /* 0x000fda0003f05270 */
[----:B------:R-:W-:Y:S05]  /*17780*/  @P0 BRA `(.L_x_532) ;  /* 0xfffffff8009c0947 */ /* 0x000fea000383ffff */
.L_x_511:
[----:B------:R-:W-:Y:S05]  /*17790*/  BSYNC.RECONVERGENT B3 ;  /* 0x0000000000037941 */ /* 0x000fea0003800200 */
.L_x_510:
        /* <DEDUP_REMOVED lines=14> */
.L_x_534:
[----:B------:R-:W-:-:S13]  /*17880*/  ISETP.NE.AND P0, PT, R105, 0x47, PT ;  /* 0x000000476900780c */ /* 0x000fda0003f05270 */
[----:B------:R-:W-:Y:S05]  /*17890*/  @!P0 BRA `(.L_x_537) ;  /* 0x0000000000148947 */ /* 0x000fea0003800000 */
[----:B------:R-:W-:Y:S01]  /*178a0*/  ISETP.NE.AND P0, PT, R105, 0x54, PT ;  /* 0x000000546900780c */ /* 0x000fe20003f05270 */
[----:B------:R-:W-:-:S12]  /*178b0*/  IMAD.MOV.U32 R4, RZ, RZ, 0x3 ;  /* 0x00000003ff047424 */ /* 0x000fd800078e00ff */
[----:B------:R-:W-:Y:S05]  /*178c0*/  @!P0 BRA `(.L_x_535) ;  /* 0x00000000000c8947 */ /* 0x000fea0003800000 */
.L_x_536:
[----:B------:R-:W-:Y:S01]  /*178d0*/  IMAD.MOV.U32 R4, RZ, RZ, 0x4 ;  /* 0x00000004ff047424 */ /* 0x000fe200078e00ff */
[----:B------:R-:W-:Y:S06]  /*178e0*/  BRA `(.L_x_535) ;  /* 0x0000000000047947 */ /* 0x000fec0003800000 */
.L_x_537:
[----:B------:R-:W-:-:S07]  /*178f0*/  IMAD.MOV.U32 R4, RZ, RZ, 0x2 ;  /* 0x00000002ff047424 */ /* 0x000fce00078e00ff */
.L_x_535:
[----:B------:R-:W-:Y:S05]  /*17900*/  BSYNC.RECONVERGENT B3 ;  /* 0x0000000000037941 */ /* 0x000fea0003800200 */
.L_x_533:
        /* <DEDUP_REMOVED lines=14> */
.L_x_539:
[----:B------:R-:W-:-:S13]  /*179f0*/  ISETP.NE.AND P0, PT, R105, 0x47, PT ;  /* 0x000000476900780c */ /* 0x000fda0003f05270 */
[----:B------:R-:W-:Y:S05]  /*17a00*/  @!P0 BRA `(.L_x_542) ;  /* 0x0000000000148947 */ /* 0x000fea0003800000 */
[----:B------:R-:W-:Y:S01]  /*17a10*/  ISETP.NE.AND P0, PT, R105, 0x54, PT ;  /* 0x000000546900780c */ /* 0x000fe20003f05270 */
[----:B------:R-:W-:-:S12]  /*17a20*/  IMAD.MOV.U32 R4, RZ, RZ, 0x3 ;  /* 0x00000003ff047424 */ /* 0x000fd800078e00ff */
[----:B------:R-:W-:Y:S05]  /*17a30*/  @!P0 BRA `(.L_x_540) ;  /* 0x00000000000c8947 */ /* 0x000fea0003800000 */
.L_x_541:
[----:B------:R-:W-:Y:S01]  /*17a40*/  IMAD.MOV.U32 R4, RZ, RZ, 0x4 ;  /* 0x00000004ff047424 */ /* 0x000fe200078e00ff */
[----:B------:R-:W-:Y:S06]  /*17a50*/  BRA `(.L_x_540) ;  /* 0x0000000000047947 */ /* 0x000fec0003800000 */
.L_x_542:
[----:B------:R-:W-:-:S07]  /*17a60*/  IMAD.MOV.U32 R4, RZ, RZ, 0x2 ;  /* 0x00000002ff047424 */ /* 0x000fce00078e00ff */
.L_x_540:
[----:B------:R-:W-:Y:S05]  /*17a70*/  BSYNC.RECONVERGENT B3 ;  /* 0x0000000000037941 */ /* 0x000fea0003800200 */
.L_x_538:
        /* <DEDUP_REMOVED lines=15> */
.L_x_544:
[----:B------:R-:W-:-:S13]  /*17b70*/  ISETP.NE.AND P0, PT, R4, 0x47, PT ;  /* 0x000000470400780c */ /* 0x000fda0003f05270 */
[----:B------:R-:W-:Y:S05]  /*17b80*/  @!P0 BRA `(.L_x_547) ;  /* 0x0000000000148947 */ /* 0x000fea0003800000 */
[----:B------:R-:W-:Y:S01]  /*17b90*/  ISETP.NE.AND P0, PT, R4, 0x54, PT ;  /* 0x000000540400780c */ /* 0x000fe20003f05270 */
[----:B------:R-:W-:-:S12]  /*17ba0*/  IMAD.MOV.U32 R3, RZ, RZ, 0x3 ;  /* 0x00000003ff037424 */ /* 0x000fd800078e00ff */
[----:B------:R-:W-:Y:S05]  /*17bb0*/  @!P0 BRA `(.L_x_545) ;  /* 0x00000000000c8947 */ /* 0x000fea0003800000 */
.L_x_546:
[----:B------:R-:W-:Y:S01]  /*17bc0*/  IMAD.MOV.U32 R3, RZ, RZ, 0x4 ;  /* 0x00000004ff037424 */ /* 0x000fe200078e00ff */
[----:B------:R-:W-:Y:S06]  /*17bd0*/  BRA `(.L_x_545) ;  /* 0x0000000000047947 */ /* 0x000fec0003800000 */
.L_x_547:
[----:B------:R-:W-:-:S07]  /*17be0*/  IMAD.MOV.U32 R3, RZ, RZ, 0x2 ;  /* 0x00000002ff037424 */ /* 0x000fce00078e00ff */
.L_x_545:
[----:B------:R-:W-:Y:S05]  /*17bf0*/  BSYNC.RECONVERGENT B3 ;  /* 0x0000000000037941 */ /* 0x000fea0003800200 */
.L_x_543:
[----:B------:R0:W-:Y:S02]  /*17c00*/  STL.U8 [R5+0x27da], R3 ;  /* 0x0027da0305007387 */ /* 0x0001e40000100000 */
.L_x_509:
[----:B------:R-:W-:Y:S05]  /*17c10*/  BSYNC.RECONVERGENT B2 ;  /* 0x0000000000027941 */ /* 0x000fea0003800200 */
.L_x_508:
        /* <DEDUP_REMOVED lines=10> */
.L_x_572:
        /* <DEDUP_REMOVED lines=12> */
.L_x_553:
[----:B------:R-:W-:Y:S01]  /*17d80*/  ISETP.NE.AND P0, PT, R5, 0x47, PT ;  /* 0x000000470500780c */ /* 0x000fe20003f05270 */
[----:B------:R-:W-:-:S12]  /*17d90*/  IMAD.MOV.U32 R4, RZ, RZ, 0x2 ;  /* 0x00000002ff047424 */ /* 0x000fd800078e00ff */
[----:B------:R-:W-:Y:S05]  /*17da0*/  @!P0 BRA `(.L_x_554) ;  /* 0x0000000000148947 */ /* 0x000fea0003800000 */
[----:B------:R-:W-:-:S13]  /*17db0*/  ISETP.NE.AND P0, PT, R5, 0x54, PT ;  /* 0x000000540500780c */ /* 0x000fda0003f05270 */
[----:B------:R-:W-:Y:S05]  /*17dc0*/  @!P0 BRA `(.L_x_556) ;  /* 0x0000000000088947 */ /* 0x000fea0003800000 */
.L_x_555:
[----:B------:R-:W-:Y:S01]  /*17dd0*/  IMAD.MOV.U32 R4, RZ, RZ, 0x4 ;  /* 0x00000004ff047424 */ /* 0x000fe200078e00ff */
[----:B------:R-:W-:Y:S06]  /*17de0*/  BRA `(.L_x_554) ;  /* 0x0000000000047947 */ /* 0x000fec0003800000 */
.L_x_556:
[----:B------:R-:W-:-:S07]  /*17df0*/  IMAD.MOV.U32 R4, RZ, RZ, 0x3 ;  /* 0x00000003ff047424 */ /* 0x000fce00078e00ff */
.L_x_554:
[----:B------:R-:W-:Y:S05]  /*17e00*/  BSYNC.RECONVERGENT B4 ;  /* 0x0000000000047941 */ /* 0x000fea0003800200 */
.L_x_552:
        /* <DEDUP_REMOVED lines=15> */
.L_x_558:
[----:B------:R-:W-:-:S13]  /*17f00*/  ISETP.NE.AND P0, PT, R5, 0x47, PT ;  /* 0x000000470500780c */ /* 0x000fda0003f05270 */
[----:B------:R-:W-:Y:S05]  /*17f10*/  @!P0 BRA `(.L_x_561) ;  /* 0x0000000000148947 */ /* 0x000fea0003800000 */
[----:B------:R-:W-:Y:S01]  /*17f20*/  ISETP.NE.AND P0, PT, R5, 0x54, PT ;  /* 0x000000540500780c */ /* 0x000fe20003f05270 */
[----:B------:R-:W-:-:S12]  /*17f30*/  IMAD.MOV.U32 R4, RZ, RZ, 0x3 ;  /* 0x00000003ff047424 */ /* 0x000fd800078e00ff */
[----:B------:R-:W-:Y:S05]  /*17f40*/  @!P0 BRA `(.L_x_559) ;  /* 0x00000000000c8947 */ /* 0x000fea0003800000 */
.L_x_560:
[----:B------:R-:W-:Y:S01]  /*17f50*/  IMAD.MOV.U32 R4, RZ, RZ, 0x4 ;  /* 0x00000004ff047424 */ /* 0x000fe200078e00ff */
[----:B------:R-:W-:Y:S06]  /*17f60*/  BRA `(.L_x_559) ;  /* 0x0000000000047947 */ /* 0x000fec0003800000 */
.L_x_561:
[----:B------:R-:W-:-:S07]  /*17f70*/  IMAD.MOV.U32 R4, RZ, RZ, 0x2 ;  /* 0x00000002ff047424 */ /* 0x000fce00078e00ff */
.L_x_559:
[----:B------:R-:W-:Y:S05]  /*17f80*/  BSYNC.RECONVERGENT B4 ;  /* 0x0000000000047941 */ /* 0x000fea0003800200 */
.L_x_557:
        /* <DEDUP_REMOVED lines=14> */
.L_x_563:
[----:B------:R-:W-:-:S13]  /*18070*/  ISETP.NE.AND P0, PT, R5, 0x47, PT ;  /* 0x000000470500780c */ /* 0x000fda0003f05270 */
[----:B------:R-:W-:Y:S05]  /*18080*/  @!P0 BRA `(.L_x_566) ;  /* 0x0000000000148947 */ /* 0x000fea0003800000 */
[----:B------:R-:W-:Y:S01]  /*18090*/  ISETP.NE.AND P0, PT, R5, 0x54, PT ;  /* 0x000000540500780c */ /* 0x000fe20003f05270 */
[----:B------:R-:W-:-:S12]  /*180a0*/  IMAD.MOV.U32 R4, RZ, RZ, 0x3 ;  /* 0x00000003ff047424 */ /* 0x000fd800078e00ff */
[----:B------:R-:W-:Y:S05]  /*180b0*/  @!P0 BRA `(.L_x_564) ;  /* 0x00000000000c8947 */ /* 0x000fea0003800000 */
.L_x_565:
[----:B------:R-:W-:Y:S01]  /*180c0*/  IMAD.MOV.U32 R4, RZ, RZ, 0x4 ;  /* 0x00000004ff047424 */ /* 0x000fe200078e00ff */
[----:B------:R-:W-:Y:S06]  /*180d0*/  BRA `(.L_x_564) ;  /* 0x0000000000047947 */ /* 0x000fec0003800000 */
.L_x_566:
[----:B------:R-:W-:-:S07]  /*180e0*/  IMAD.MOV.U32 R4, RZ, RZ, 0x2 ;  /* 0x00000002ff047424 */ /* 0x000fce00078e00ff */
.L_x_564:
[----:B------:R-:W-:Y:S05]  /*180f0*/  BSYNC.RECONVERGENT B4 ;  /* 0x0000000000047941 */ /* 0x000fea0003800200 */
.L_x_562:
        /* <DEDUP_REMOVED lines=14> */
.L_x_568:
[----:B------:R-:W-:-:S13]  /*181e0*/  ISETP.NE.AND P0, PT, R107, 0x47, PT ;  /* 0x000000476b00780c */ /* 0x000fda0003f05270 */
[----:B------:R-:W-:Y:S05]  /*181f0*/  @!P0 BRA `(.L_x_571) ;  /* 0x0000000000148947 */ /* 0x000fea0003800000 */
[----:B------:R-:W-:Y:S01]  /*18200*/  ISETP.NE.AND P0, PT, R107, 0x54, PT ;  /* 0x000000546b00780c */ /* 0x000fe20003f05270 */
[----:B------:R-:W-:-:S12]  /*18210*/  IMAD.MOV.U32 R5, RZ, RZ, 0x3 ;  /* 0x00000003ff057424 */ /* 0x000fd800078e00ff */
[----:B------:R-:W-:Y:S05]  /*18220*/  @!P0 BRA `(.L_x_569) ;  /* 0x00000000000c8947 */ /* 0x000fea0003800000 */
.L_x_570:
[----:B------:R-:W-:Y:S01]  /*18230*/  IMAD.MOV.U32 R5, RZ, RZ, 0x4 ;  /* 0x00000004ff057424 */ /* 0x000fe200078e00ff */
[----:B------:R-:W-:Y:S06]  /*18240*/  BRA `(.L_x_569) ;  /* 0x0000000000047947 */ /* 0x000fec0003800000 */
.L_x_571:
[----:B------:R-:W-:-:S07]  /*18250*/  IMAD.MOV.U32 R5, RZ, RZ, 0x2 ;  /* 0x00000002ff057424 */ /* 0x000fce00078e00ff */
.L_x_569:
[----:B------:R-:W-:Y:S05]  /*18260*/  BSYNC.RECONVERGENT B4 ;  /* 0x0000000000047941 */ /* 0x000fea0003800200 */
.L_x_567:
[----:B------:R0:W-:Y:S01]  /*18270*/  STL.U8 [R104+0x27f6], R5 ;  /* 0x0027f60568007387 */ /* 0x0001e20000100000 */
[----:B------:R-:W-:Y:S01]  /*18280*/  ISETP.NE.AND P0, PT, R4, R105, PT ;  /* 0x000000690400720c */ /* 0x000fe20003f05270 */
[----:B------:R-:W-:-:S12]  /*18290*/  VIADD R3, R3, 0x4 ;  /* 0x0000000403037836 */ /* 0x000fd80000000000 */
[----:B0-----:R-:W-:Y:S05]  /*182a0*/  @P0 BRA `(.L_x_572) ;  /* 0xfffffff800840947 */ /* 0x001fea000383ffff */
.L_x_551:
[----:B------:R-:W-:Y:S05]  /*182b0*/  BSYNC.RECONVERGENT B3 ;  /* 0x0000000000037941 */ /* 0x000fea0003800200 */
.L_x_550:
        /* <DEDUP_REMOVED lines=14> */
.L_x_574:
[----:B------:R-:W-:-:S13]  /*183a0*/  ISETP.NE.AND P0, PT, R5, 0x47, PT ;  /* 0x000000470500780c */ /* 0x000fda0003f05270 */
[----:B------:R-:W-:Y:S05]  /*183b0*/  @!P0 BRA `(.L_x_577) ;  /* 0x0000000000148947 */ /* 0x000fea0003800000 */
[----:B------:R-:W-:Y:S01]  /*183c0*/  ISETP.NE.AND P0, PT, R5, 0x54, PT ;  /* 0x000000540500780c */ /* 0x000fe20003f05270 */
[----:B------:R-:W-:-:S12]  /*183d0*/  IMAD.MOV.U32 R4, RZ, RZ, 0x3 ;  /* 0x00000003ff047424 */ /* 0x000fd800078e00ff */
[----:B------:R-:W-:Y:S05]  /*183e0*/  @!P0 BRA `(.L_x_575) ;  /* 0x00000000000c8947 */ /* 0x000fea0003800000 */
.L_x_576:
[----:B------:R-:W-:Y:S01]  /*183f0*/  IMAD.MOV.U32 R4, RZ, RZ, 0x4 ;  /* 0x00000004ff047424 */ /* 0x000fe200078e00ff */
[----:B------:R-:W-:Y:S06]  /*18400*/  BRA `(.L_x_575) ;  /* 0x0000000000047947 */ /* 0x000fec0003800000 */
.L_x_577:
[----:B------:R-:W-:-:S07]  /*18410*/  IMAD.MOV.U32 R4, RZ, RZ, 0x2 ;  /* 0x00000002ff047424 */ /* 0x000fce00078e00ff */
.L_x_575:
[----:B------:R-:W-:Y:S05]  /*18420*/  BSYNC.RECONVERGENT B3 ;  /* 0x0000000000037941 */ /* 0x000fea0003800200 */
.L_x_573:
        /* <DEDUP_REMOVED lines=17> */
.L_x_579:
[----:B------:R-:W-:-:S13]  /*18540*/  ISETP.NE.AND P0, PT, R104, 0x47, PT ;  /* 0x000000476800780c */ /* 0x000fda0003f05270 */
[----:B------:R-:W-:Y:S05]  /*18550*/  @!P0 BRA `(.L_x_582) ;  /* 0x0000000000148947 */ /* 0x000fea0003800000 */
[----:B------:R-:W-:Y:S01]  /*18560*/  ISETP.NE.AND P0, PT, R104, 0x54, PT ;  /* 0x000000546800780c */ /* 0x000fe20003f05270 */
[----:B------:R-:W-:-:S12]  /*18570*/  IMAD.MOV.U32 R4, RZ, RZ, 0x3 ;  /* 0x00000003ff047424 */ /* 0x000fd800078e00ff */
[----:B------:R-:W-:Y:S05]  /*18580*/  @!P0 BRA `(.L_x_580) ;  /* 0x00000000000c8947 */ /* 0x000fea0003800000 */
.L_x_581:
[----:B------:R-:W-:Y:S01]  /*18590*/  IMAD.MOV.U32 R4, RZ, RZ, 0x4 ;  /* 0x00000004ff047424 */ /* 0x000fe200078e00ff */
[----:B------:R-:W-:Y:S06]  /*185a0*/  BRA `(.L_x_580) ;  /* 0x0000000000047947 */ /* 0x000fec0003800000 */
.L_x_582:
[----:B------:R-:W-:-:S07]  /*185b0*/  HFMA2 R4, -RZ, RZ, 0, 1.1920928955078125e-07 ;  /* 0x00000002ff047431 */ /* 0x000fce00000001ff */
.L_x_580:
[----:B------:R-:W-:Y:S05]  /*185c0*/  BSYNC.RECONVERGENT B3 ;  /* 0x0000000000037941 */ /* 0x000fea0003800200 */
.L_x_578:
[----:B------:R2:W-:Y:S01]  /*185d0*/  STL.U8 [R5+0x27f4], R4 ;  /* 0x0027f40405007387 */ /* 0x0005e20000100000 */
[----:B------:R-:W-:-:S13]  /*185e0*/  ISETP.NE.AND P0, PT, R106, 0x2, PT ;  /* 0x000000026a00780c */ /* 0x000fda0003f05270 */
[----:B--2---:R-:W-:Y:S05]  /*185f0*/  @!P0 BRA `(.L_x_549) ;  /* 0x00000000005c8947 */ /* 0x004fea0003800000 */
[----:B------:R-:W-:-:S05]  /*18600*/  IADD3 R3, PT, PT, R2, -0x2, -R3 ;  /* 0xfffffffe02037810 */ /* 0x000fca0007ffe803 */
        /* <DEDUP_REMOVED lines=12> */
.L_x_584:
[----:B------:R-:W-:-:S13]  /*186d0*/  ISETP.NE.AND P0, PT, R4, 0x47, PT ;  /* 0x000000470400780c */ /* 0x000fda0003f05270 */
[----:B------:R-:W-:Y:S05]  /*186e0*/  @!P0 BRA `(.L_x_587) ;  /* 0x0000000000148947 */ /* 0x000fea0003800000 */
[----:B------:R-:W-:Y:S01]  /*186f0*/  ISETP.NE.AND P0, PT, R4, 0x54, PT ;  /* 0x000000540400780c */ /* 0x000fe20003f05270 */
[----:B------:R-:W-:-:S12]  /*18700*/  IMAD.MOV.U32 R3, RZ, RZ, 0x3 ;  /* 0x00000003ff037424 */ /* 0x000fd800078e00ff */
[----:B------:R-:W-:Y:S05]  /*18710*/  @!P0 BRA `(.L_x_585) ;  /* 0x00000000000c8947 */ /* 0x000fea0003800000 */
.L_x_586:
[----:B------:R-:W-:Y:S01]  /*18720*/  IMAD.MOV.U32 R3, RZ, RZ, 0x4 ;  /* 0x00000004ff037424 */ /* 0x000fe200078e00ff */
[----:B------:R-:W-:Y:S06]  /*18730*/  BRA `(.L_x_585) ;  /* 0x0000000000047947 */ /* 0x000fec0003800000 */
.L_x_587:
[----:B------:R-:W-:-:S07]  /*18740*/  IMAD.MOV.U32 R3, RZ, RZ, 0x2 ;  /* 0x00000002ff037424 */ /* 0x000fce00078e00ff */
.L_x_585:
[----:B------:R-:W-:Y:S05]  /*18750*/  BSYNC.RECONVERGENT B3 ;  /* 0x0000000000037941 */ /* 0x000fea0003800200 */
.L_x_583:
[----:B------:R2:W-:Y:S02]  /*18760*/  STL.U8 [R5+0x27f5], R3 ;  /* 0x0027f50305007387 */ /* 0x0005e40000100000 */
.L_x_549:
[----:B------:R-:W-:Y:S05]  /*18770*/  BSYNC.RECONVERGENT B2 ;  /* 0x0000000000027941 */ /* 0x000fea0003800200 */
.L_x_548:
[----:B0-2---:R-:W-:Y:S01]  /*18780*/  IMAD.MOV.U32 R3, RZ, RZ, 0x4 ;  /* 0x00000004ff037424 */ /* 0x005fe200078e00ff */
[----:B------:R-:W-:Y:S01]  /*18790*/  BSSY.RECONVERGENT B4, `(.L_x_588) ;  /* 0x00004f3000047945 */ /* 0x000fe20003800200 */
[----:B-1----:R-:W-:-:S05]  /*187a0*/  IMAD.IADD R4, R1, 0x1, R2 ;  /* 0x0000000101047824 */ /* 0x002fca00078e0202 */
[----:B------:R0:W-:Y:S04]  /*187b0*/  STL.U8 [R4+0x27f4], R3 ;  /* 0x0027f40304007387 */ /* 0x0001e80000100000 */
[----:B------:R1:W-:Y:S01]  /*187c0*/  STL.U8 [R1+0x27f3], R3 ;  /* 0x0027f30301007387 */ /* 0x0003e20000100000 */
[----:B0-----:R-:W-:-:S05]  /*187d0*/  IMAD.IADD R4, R1, 0x1, R148 ;  /* 0x0000000101047824 */ /* 0x001fca00078e0294 */
[----:B------:R1:W-:Y:S04]  /*187e0*/  STL.U8 [R4+0x27d9], R3 ;  /* 0x0027d90304007387 */ /* 0x0003e80000100000 */
[----:B------:R1:W-:Y:S01]  /*187f0*/  STL.U8 [R1+0x27d8], R3 ;  /* 0x0027d80301007387 */ /* 0x0003e20000100000 */
[----:B------:R-:W-:Y:S05]  /*18800*/  @!P5 BRA `(.L_x_589) ;  /* 0x0000004c00acd947 */ /* 0x000fea0003800000 */
[----:B------:R-:W-:Y:S01]  /*18810*/  BSSY.RECONVERGENT B2, `(.L_x_590) ;  /* 0x000008c000027945 */ /* 0x000fe20003800200 */
[C---:B------:R-:W-:Y:S01]  /*18820*/  LOP3.LUT R5, R2.reuse, 0x3, RZ, 0xc0, !PT ;  /* 0x0000000302057812 */ /* 0x040fe200078ec0ff */
[----:B-1----:R-:W-:Y:S01]  /*18830*/  IMAD.MOV.U32 R3, RZ, RZ, 0x1 ;  /* 0x00000001ff037424 */ /* 0x002fe200078e00ff */
[----:B------:R-:W-:-:S07]  /*18840*/  LOP3.LUT R104, R2, 0x7ffffffc, RZ, 0xc0, !PT ;  /* 0x7ffffffc02687812 */ /* 0x000fce00078ec0ff */
.L_x_596:
[----:B------:R-:W-:Y:S04]  /*18850*/  BSSY.RECONVERGENT B3, `(.L_x_591) ;  /* 0x0000084000037945 */ /* 0x000fe80003800200 */
[----:B0----5:R-:W-:Y:S05]  /*18860*/  @!P4 BRA `(.L_x_592) ;  /* 0x000000080008c947 */ /* 0x021fea0003800000 */
        /* <DEDUP_REMOVED lines=11> */
.L_x_595:
[----:B------:R-:W-:-:S05]  /*18920*/  IMAD.IADD R110, R1, 0x1, R4 ;  /* 0x00000001016e7824 */ /* 0x000fca00078e0204 */
[----:B------:R-:W2:Y:S01]  /*18930*/  LDL.S8 R108, [R110+0x27f3] ;  /* 0x0027f3006e6c7983 */ /* 0x000ea20000100200 */
[----:B------:R-:W-:-:S04]  /*18940*/  IMAD.IADD R118, R107, 0x1, R4 ;  /* 0x000000016b767824 */ /* 0x000fc800078e0204 */
[C---:B------:R-:W-:Y:S02]  /*18950*/  IMAD R111, R118.reuse, 0x8, R131 ;  /* 0x00000008766f7824 */ /* 0x040fe400078e0283 */
[----:B------:R-:W-:Y:S02]  /*18960*/  IMAD R118, R118, 0x8, R130 ;  /* 0x0000000876767824 */ /* 0x000fe400078e0282 */
[----:B--2--5:R-:W-:-:S05]  /*18970*/  IMAD.IADD R108, R105, 0x1, R108 ;  /* 0x00000001696c7824 */ /* 0x024fca00078e026c */
[----:B------:R-:W-:-:S13]  /*18980*/  ISETP.NE.AND P1, PT, R108, 0x3, PT ;  /* 0x000000036c00780c */ /* 0x000fda0003f25270 */
[----:B------:R-:W-:Y:S02]  /*18990*/  @P1 IMAD.MOV.U32 R108, RZ, RZ, 0x0 ;  /* 0x00000000ff6c1424 */ /* 0x000fe400078e00ff */
[----:B------:R-:W-:-:S05]  /*189a0*/  @P1 IMAD.MOV.U32 R109, RZ, RZ, 0x7ff00000 ;  /* 0x7ff00000ff6d1424 */ /* 0x000fca00078e00ff */
[----:B------:R0:W-:Y:S02]  /*189b0*/  @P1 STL.64 [R111], R108 ;  /* 0x0000006c6f001387 */ /* 0x0001e40000100a00 */
[----:B0-----:R-:W-:-:S05]  /*189c0*/  @P1 IMAD.MOV.U32 R109, RZ, RZ, -0x40100000 ;  /* 0xbff00000ff6d1424 */ /* 0x001fca00078e00ff */
[----:B------:R-:W-:Y:S04]  /*189d0*/  @P1 STL.64 [R118], R108 ;  /* 0x0000006c76001387 */ /* 0x000fe80000100a00 */
[----:B------:R-:W-:Y:S01]  /*189e0*/  @!P1 STL.64 [R111], RZ ;  /* 0x000000ff6f009387 */ /* 0x000fe20000100a00 */
[----:B------:R-:W-:Y:S02]  /*189f0*/  @!P1 IMAD.MOV.U32 R108, RZ, RZ, 0x0 ;  /* 0x00000000ff6c9424 */ /* 0x000fe400078e00ff */
[----:B------:R-:W-:-:S05]  /*18a00*/  @!P1 IMAD.MOV.U32 R109, RZ, RZ, -0x3f56d000 ;  /* 0xc0a93000ff6d9424 */ /* 0x000fca00078e00ff */
[----:B------:R0:W-:Y:S04]  /*18a10*/  @!P1 STL.64 [R118], R108 ;  /* 0x0000006c76009387 */ /* 0x0001e80000100a00 */
[----:B0-----:R-:W2:Y:S01]  /*18a20*/  LDL.S8 R108, [R110+0x27f4] ;  /* 0x0027f4006e6c7983 */ /* 0x001ea20000100200 */
[----:B------:R-:W-:-:S04]  /*18a30*/  IMAD.IADD R118, R106, 0x1, R4 ;  /* 0x000000016a767824 */ /* 0x000fc800078e0204 */
[C---:B------:R-:W-:Y:S02]  /*18a40*/  IMAD R111, R118.reuse, 0x8, R131 ;  /* 0x00000008766f7824 */ /* 0x040fe400078e0283 */
[----:B------:R-:W-:Y:S02]  /*18a50*/  IMAD R118, R118, 0x8, R130 ;  /* 0x0000000876767824 */ /* 0x000fe400078e0282 */
[----:B--2---:R-:W-:-:S05]  /*18a60*/  IMAD.IADD R108, R105, 0x1, R108 ;  /* 0x00000001696c7824 */ /* 0x004fca00078e026c */
        /* <DEDUP_REMOVED lines=11> */
[----:B------:R-:W-:-:S04]  /*18b20*/  VIADD R118, R4, 0x2 ;  /* 0x0000000204767836 */ /* 0x000fc80000000000 */
        /* <DEDUP_REMOVED lines=14> */
[----:B------:R-:W2:Y:S02]  /*18c10*/  LDL.S8 R110, [R110+0x27f6] ;  /* 0x0027f6006e6e7983 */ /* 0x000ea40000100200 */
[----:B--2---:R-:W-:-:S05]  /*18c20*/  IMAD.IADD R110, R105, 0x1, R110 ;  /* 0x00000001696e7824 */ /* 0x004fca00078e026e */
[----:B------:R-:W-:Y:S01]  /*18c30*/  ISETP.NE.AND P1, PT, R110, 0x3, PT ;  /* 0x000000036e00780c */ /* 0x000fe20003f25270 */
[C---:B------:R-:W-:Y:S02]  /*18c40*/  VIADD R110, R4.reuse, 0x3 ;  /* 0x00000003046e7836 */ /* 0x040fe40000000000 */
[----:B------:R-:W-:Y:S02]  /*18c50*/  VIADD R4, R4, 0x4 ;  /* 0x0000000404047836 */ /* 0x000fe40000000000 */
[----:B0-----:R-:W-:-:S04]  /*18c60*/  IMAD.IADD R118, R107, 0x1, R110 ;  /* 0x000000016b767824 */ /* 0x001fc800078e026e */
[C---:B------:R-:W-:Y:S02]  /*18c70*/  IMAD R111, R118.reuse, 0x8, R131 ;  /* 0x00000008766f7824 */ /* 0x040fe400078e0283 */
[----:B------:R-:W-:Y:S02]  /*18c80*/  IMAD R118, R118, 0x8, R130 ;  /* 0x0000000876767824 */ /* 0x000fe400078e0282 */
[----:B------:R-:W-:Y:S02]  /*18c90*/  @P1 IMAD.MOV.U32 R108, RZ, RZ, 0x0 ;  /* 0x00000000ff6c1424 */ /* 0x000fe400078e00ff */
[----:B------:R-:W-:-:S05]  /*18ca0*/  @P1 IMAD.MOV.U32 R109, RZ, RZ, 0x7ff00000 ;  /* 0x7ff00000ff6d1424 */ /* 0x000fca00078e00ff */
[----:B------:R0:W-:Y:S02]  /*18cb0*/  @P1 STL.64 [R111], R108 ;  /* 0x0000006c6f001387 */ /* 0x0001e40000100a00 */
[----:B0-----:R-:W-:-:S05]  /*18cc0*/  @P1 MOV R109, 0xbff00000 ;  /* 0xbff00000006d1802 */ /* 0x001fca0000000f00 */
[----:B------:R0:W-:Y:S04]  /*18cd0*/  @P1 STL.64 [R118], R108 ;  /* 0x0000006c76001387 */ /* 0x0001e80000100a00 */
[----:B------:R0:W-:Y:S01]  /*18ce0*/  @!P1 STL.64 [R111], RZ ;  /* 0x000000ff6f009387 */ /* 0x0001e20000100a00 */
[----:B------:R-:W-:Y:S02]  /*18cf0*/  @!P1 IMAD.MOV.U32 R108, RZ, RZ, 0x0 ;  /* 0x00000000ff6c9424 */ /* 0x000fe400078e00ff */
[----:B------:R-:W-:-:S05]  /*18d00*/  @!P1 IMAD.MOV.U32 R109, RZ, RZ, -0x3f56d000 ;  /* 0xc0a93000ff6d9424 */ /* 0x000fca00078e00ff */
[----:B------:R0:W-:Y:S01]  /*18d10*/  @!P1 STL.64 [R118], R108 ;  /* 0x0000006c76009387 */ /* 0x0001e20000100a00 */
[----:B------:R-:W-:-:S13]  /*18d20*/  ISETP.NE.AND P1, PT, R110, R104, PT ;  /* 0x000000686e00720c */ /* 0x000fda0003f25270 */
[----:B0-----:R-:W-:Y:S05]  /*18d30*/  @P1 BRA `(.L_x_595) ;  /* 0xfffffff800f81947 */ /* 0x001fea000383ffff */
.L_x_594:
[----:B------:R-:W-:Y:S05]  /*18d40*/  BSYNC.RECONVERGENT B5 ;  /* 0x0000000000057941 */ /* 0x000fea0003800200 */
.L_x_593:
[----:B------:R-:W-:Y:S05]  /*18d50*/  @!P0 BRA `(.L_x_592) ;  /* 0x0000000000cc8947 */ /* 0x000fea0003800000 */
        /* <DEDUP_REMOVED lines=11> */
[----:B------:R0:W-:Y:S04]  /*18e10*/  @P0 STL.64 [R118], R108 ;  /* 0x0000006c76000387 */ /* 0x0001e80000100a00 */
[----:B------:R0:W-:Y:S01]  /*18e20*/  @!P0 STL.64 [R111], RZ ;  /* 0x000000ff6f008387 */ /* 0x0001e20000100a00 */
[----:B------:R-:W-:Y:S02]  /*18e30*/  @!P0 IMAD.MOV.U32 R108, RZ, RZ, 0x0 ;  /* 0x00000000ff6c8424 */ /* 0x000fe400078e00ff */
[----:B------:R-:W-:-:S05]  /*18e40*/  @!P0 IMAD.MOV.U32 R109, RZ, RZ, -0x3f56d000 ;  /* 0xc0a93000ff6d8424 */ /* 0x000fca00078e00ff */
[----:B------:R0:W-:Y:S01]  /*18e50*/  @!P0 STL.64 [R118], R108 ;  /* 0x0000006c76008387 */ /* 0x0001e20000100a00 */
[----:B------:R-:W-:-:S13]  /*18e60*/  ISETP.NE.AND P0, PT, R5, 0x1, PT ;  /* 0x000000010500780c */ /* 0x000fda0003f05270 */
[----:B0-----:R-:W-:Y:S05]  /*18e70*/  @!P0 BRA `(.L_x_592) ;  /* 0x0000000000848947 */ /* 0x001fea0003800000 */
[----:B------:R-:W2:Y:S01]  /*18e80*/  LDL.S8 R108, [R110+0x27f4] ;  /* 0x0027f4006e6c7983 */ /* 0x000ea20000100200 */
        /* <DEDUP_REMOVED lines=16> */
[----:B------:R-:W2:Y:S02]  /*18f90*/  LDL.S8 R110, [R110+0x27f5] ;  /* 0x0027f5006e6e7983 */ /* 0x000ea40000100200 */
[----:B--2---:R-:W-:Y:S02]  /*18fa0*/  IMAD.IADD R110, R105, 0x1, R110 ;  /* 0x00000001696e7824 */ /* 0x004fe400078e026e */
[----:B------:R-:W-:-:S03]  /*18fb0*/  VIADD R105, R4, 0x2 ;  /* 0x0000000204697836 */ /* 0x000fc60000000000 */
[----:B------:R-:W-:Y:S01]  /*18fc0*/  ISETP.NE.AND P0, PT, R110, 0x3, PT ;  /* 0x000000036e00780c */ /* 0x000fe20003f05270 */
[----:B------:R-:W-:-:S04]  /*18fd0*/  IMAD.IADD R105, R107, 0x1, R105 ;  /* 0x000000016b697824 */ /* 0x000fc800078e0269 */
[C---:B------:R-:W-:Y:S02]  /*18fe0*/  IMAD R4, R105.reuse, 0x8, R131 ;  /* 0x0000000869047824 */ /* 0x040fe400078e0283 */
[----:B------:R-:W-:-:S06]  /*18ff0*/  IMAD R105, R105, 0x8, R130 ;  /* 0x0000000869697824 */ /* 0x000fcc00078e0282 */
        /* <DEDUP_REMOVED lines=8> */
[----:B------:R0:W-:Y:S02]  /*19080*/  @!P0 STL.64 [R105], R106 ;  /* 0x0000006a69008387 */ /* 0x0001e40000100a00 */
.L_x_592:
[----:B------:R-:W-:Y:S05]  /*19090*/  BSYNC.RECONVERGENT B3 ;  /* 0x0000000000037941 */ /* 0x000fea0003800200 */
.L_x_591:
[C---:B------:R-:W-:Y:S01]  /*190a0*/  ISETP.NE.AND P0, PT, R3.reuse, R148, PT ;  /* 0x000000940300720c */ /* 0x040fe20003f05270 */
[----:B------:R-:W-:-:S12]  /*190b0*/  VIADD R3, R3, 0x1 ;  /* 0x0000000103037836 */ /* 0x000fd80000000000 */
[----:B------:R-:W-:Y:S05]  /*190c0*/  @P0 BRA `(.L_x_596) ;  /* 0xfffffff400e00947 */ /* 0x000fea000383ffff */
[----:B------:R-:W-:Y:S05]  /*190d0*/  BSYNC.RECONVERGENT B2 ;  /* 0x0000000000027941 */ /* 0x000fea0003800200 */
.L_x_590:
[----:B------:R-:W-:-:S07]  /*190e0*/  IMAD.MOV.U32 R142, RZ, RZ, 0x1 ;  /* 0x00000001ff8e7424 */ /* 0x000fce00078e00ff */
.L_x_662:
[----:B------:R-:W-:Y:S04]  /*190f0*/  BSSY.RECONVERGENT B3, `(.L_x_597) ;  /* 0x0000459000037945 */ /* 0x000fe80003800200 */
[----:B012---:R-:W-:Y:S05]  /*19100*/  @!P4 BRA `(.L_x_598) ;  /* 0x00000044005cc947 */ /* 0x007fea0003800000 */
[----:B------:R-:W-:-:S07]  /*19110*/  IMAD.MOV.U32 R143, RZ, RZ, 0x1 ;  /* 0x00000001ff8f7424 */ /* 0x000fce00078e00ff */
.L_x_661:
[----:B------:R-:W-:-:S04]  /*19120*/  VIADD R3, R142, 0xffffffff ;  /* 0xffffffff8e037836 */ /* 0x000fc80000000000 */
[----:B------:R-:W-:-:S04]  /*19130*/  IMAD R3, R3, R2, R143 ;  /* 0x0000000203037224 */ /* 0x000fc800078e028f */
[----:B012---:R-:W-:-:S04]  /*19140*/  VIADD R149, R3, 0xffffffff ;  /* 0xffffffff03957836 */ /* 0x007fc80000000000 */
[----:B------:R-:W-:-:S05]  /*19150*/  IMAD R144, R149, 0x8, R131 ;  /* 0x0000000895907824 */ /* 0x000fca00078e0283 */
[----:B0-----:R-:W2:Y:S01]  /*19160*/  LDL.64 R4, [R144] ;  /* 0x0000000090047983 */ /* 0x001ea20000100a00 */
        /* <DEDUP_REMOVED lines=15> */
[----:B------:R-:W-:Y:S01]  /*19260*/  @P0 IMAD.MOV.U32 R104, RZ, RZ, 0x0 ;  /* 0x00000000ff680424 */ /* 0x000fe200078e00ff */
[----:B------:R-:W-:Y:S01]  /*19270*/  @P0 MOV R106, 0x0 ;  /* 0x00000000006a0802 */ /* 0x000fe20000000f00 */
[----:B-----5:R-:W-:Y:S02]  /*19280*/  @P0 IMAD.MOV.U32 R105, RZ, RZ, -0x40100000 ;  /* 0xbff00000ff690424 */ /* 0x020fe400078e00ff */
[----:B------:R-:W-:Y:S02]  /*19290*/  @P0 IMAD.MOV.U32 R4, RZ, RZ, 0x0 ;  /* 0x00000000ff040424 */ /* 0x000fe400078e00ff */
[----:B------:R-:W-:Y:S01]  /*192a0*/  @P0 IMAD.MOV.U32 R5, RZ, RZ, 0x7ff00000 ;  /* 0x7ff00000ff050424 */ /* 0x000fe200078e00ff */
[----:B------:R0:W-:Y:S01]  /*192b0*/  @P0 STL.64 [R149], R104 ;  /* 0x0000006895000387 */ /* 0x0001e20000100a00 */
[----:B------:R-:W-:Y:S02]  /*192c0*/  @P0 IMAD.MOV.U32 R107, RZ, RZ, 0x7ff00000 ;  /* 0x7ff00000ff6b0424 */ /* 0x000fe400078e00ff */
        /* <DEDUP_REMOVED lines=108> */
.L_x_607:
[----:B------:R-:W-:Y:S05]  /*19990*/  BSYNC.RECONVERGENT B9 ;  /* 0x0000000000097941 */ /* 0x000fea0003800200 */
.L_x_606:
        /* <DEDUP_REMOVED lines=36> */
.L_x_610:
[----:B------:R-:W-:Y:S05]  /*19be0*/  BSYNC.RECONVERGENT B9 ;  /* 0x0000000000097941 */ /* 0x000fea0003800200 */
.L_x_609:
        /* <DEDUP_REMOVED lines=9> */
.L_x_605:
        /* <DEDUP_REMOVED lines=42> */
.L_x_612:
[----:B------:R-:W-:Y:S05]  /*19f20*/  BSYNC.RECONVERGENT B9 ;  /* 0x0000000000097941 */ /* 0x000fea0003800200 */
.L_x_611:
        /* <DEDUP_REMOVED lines=38> */
.L_x_614:
[----:B------:R-:W-:Y:S05]  /*1a190*/  BSYNC.RECONVERGENT B9 ;  /* 0x0000000000097941 */ /* 0x000fea0003800200 */
.L_x_613:
        /* <DEDUP_REMOVED lines=9> */
.L_x_604:
        /* <DEDUP_REMOVED lines=56> */
.L_x_616:
[----:B------:R-:W-:Y:S05]  /*1a5b0*/  BSYNC.RECONVERGENT B9 ;  /* 0x0000000000097941 */ /* 0x000fea0003800200 */
.L_x_615:
[----:B------:R-:W-:Y:S01]  /*1a5c0*/  UMOV UR4, 0xff800000 ;  /* 0xff80000000047882 */ /* 0x000fe20000000000 */
[----:B------:R-:W-:Y:S01]  /*1a5d0*/  UMOV UR5, 0x41cdcd64 ;  /* 0x41cdcd6400057882 */ /* 0x000fe20000000000 */
[----:B------:R-:W-:Y:S01]  /*1a5e0*/  MOV R12, R120 ;  /* 0x00000078000c7202 */ /* 0x000fe20000000f00 */
        /* <DEDUP_REMOVED lines=35> */
.L_x_618:
[----:B------:R-:W-:Y:S05]  /*1a820*/  BSYNC.RECONVERGENT B9 ;  /* 0x0000000000097941 */ /* 0x000fea0003800200 */
.L_x_617:
        /* <DEDUP_REMOVED lines=8> */
.L_x_608:
[----:B------:R-:W-:Y:S05]  /*1a8b0*/  BSYNC.RECONVERGENT B5 ;  /* 0x0000000000057941 */ /* 0x000fea0003800200 */
.L_x_603:
        /* <DEDUP_REMOVED lines=35> */
.L_x_620:
[----:B------:R-:W-:Y:S05]  /*1aaf0*/  BSYNC.RECONVERGENT B5 ;  /* 0x0000000000057941 */ /* 0x000fea0003800200 */
.L_x_619:
[----:B------:R-:W-:-:S06]  /*1ab00*/  DSETP.GEU.AND P0, PT, R12, R118, PT ;  /* 0x000000760c00722a */ /* 0x000fcc0003f0e000 */
[----:B------:R-:W-:Y:S02]  /*1ab10*/  FSEL R106, R106, R138, !P0 ;  /* 0x0000008a6a6a7208 */ /* 0x000fe40004000000 */
[----:B------:R-:W-:Y:S02]  /*1ab20*/  FSEL R107, R107, R139, !P0 ;  /* 0x0000008b6b6b7208 */ /* 0x000fe40004000000 */
[----:B------:R-:W-:Y:S02]  /*1ab30*/  FSEL R104, R104, R126, !P0 ;  /* 0x0000007e68687208 */ /* 0x000fe40004000000 */
[----:B------:R-:W-:-:S07]  /*1ab40*/  FSEL R105, R105, R127, !P0 ;  /* 0x0000007f69697208 */ /* 0x000fce0004000000 */
.L_x_602:
[----:B------:R-:W-:Y:S05]  /*1ab50*/  BSYNC.RECONVERGENT B6 ;  /* 0x0000000000067941 */ /* 0x000fea0003800200 */
.L_x_601:
        /* <DEDUP_REMOVED lines=45> */
.L_x_622:
[----:B------:R-:W-:Y:S05]  /*1ae30*/  BSYNC.RECONVERGENT B5 ;  /* 0x0000000000057941 */ /* 0x000fea0003800200 */
.L_x_621:
        /* <DEDUP_REMOVED lines=10> */
[----:B------:R-:W2:Y:S01]  /*1aee0*/  LDL.U8 R150, [R150+0x27d7] ;  /* 0x0027d70096967983 */ /* 0x000ea20000100000 */
[----:B------:R-:W0:Y:S03]  /*1aef0*/  LDC.64 R124, c[0x0][0x3d0] ;  /* 0x0000f400ff7c7b82 */ /* 0x000e260000000a00 */
[----:B------:R-:W3:Y:S01]  /*1af00*/  LDL.U8 R122, [R145+0x27f2] ;  /* 0x0027f200917a7983 */ /* 0x000ee20000100000 */
[----:B------:R-:W-:Y:S01]  /*1af10*/  PRMT R123, R147, 0x8880, RZ ;  /* 0x00008880937b7816 */ /* 0x000fe200000000ff */
[----:B------:R-:W-:Y:S01]  /*1af20*/  UMOV UR4, 0x5197d ;  /* 0x0005197d00047882 */ /* 0x000fe20000000000 */
[----:B------:R-:W-:Y:S02]  /*1af30*/  R2UR UR6, R6 ;  /* 0x00000000060672ca */ /* 0x000fe400000e0000 */
[----:B------:R-:W-:Y:S02]  /*1af40*/  R2UR UR7, R7 ;  /* 0x00000000070772ca */ /* 0x000fe400000e0000 */
[----:B--2---:R-:W-:-:S02]  /*1af50*/  PRMT R150, R150, 0x3340, R146 ;  /* 0x0000334096967816 */ /* 0x004fc40000000092 */
[----:B---3--:R-:W-:-:S04]  /*1af60*/  PRMT R122, R122, 0x3340, RZ ;  /* 0x000033407a7a7816 */ /* 0x008fc800000000ff */
[----:B------:R-:W-:-:S05]  /*1af70*/  PRMT R122, R150, 0x5410, R122 ;  /* 0x00005410967a7816 */ /* 0x000fca000000007a */
[----:B------:R-:W-:-:S04]  /*1af80*/  IDP.4A.S8.U8 R122, R122, UR4, R123 ;  /* 0x000000047a7a7c26 */ /* 0x000fc8000800027b */
[----:B0-----:R-:W-:-:S05]  /*1af90*/  IMAD.WIDE R124, R122, 0x8, R124 ;  /* 0x000000087a7c7825 */ /* 0x001fca00078e027c */
[----:B------:R-:W2:Y:S02]  /*1afa0*/  LDG.E.64 R122, desc[UR6][R124.64+0x1388] ;  /* 0x001388067c7a7981 */ /* 0x000ea4000c1e1b00 */
[----:B--2---:R-:W-:-:S14]  /*1afb0*/  DSETP.GEU.AND P0, PT, |R122|, R118, PT ;  /* 0x000000767a00722a */ /* 0x004fdc0003f0e200 */
[----:B------:R-:W-:Y:S05]  /*1afc0*/  @P0 BRA `(.L_x_624) ;  /* 0x00000000001c0947 */ /* 0x000fea0003800000 */
[----:B------:R-:W-:Y:S01]  /*1afd0*/  R2UR UR4, R6 ;  /* 0x00000000060472ca */ /* 0x000fe200000e0000 */
[----:B------:R-:W-:Y:S01]  /*1afe0*/  IMAD R118, R3, 0x8, R130 ;  /* 0x0000000803767824 */ /* 0x000fe200078e0282 */
[----:B------:R-:W-:-:S05]  /*1aff0*/  R2UR UR5, R7 ;  /* 0x00000000070572ca */ /* 0x000fca00000e0000 */
[----:B------:R-:W2:Y:S08]  /*1b000*/  LDL.64 R118, [R118] ;  /* 0x0000000076767983 */ /* 0x000eb00000100a00 */
[----:B------:R-:W2:Y:S01]  /*1b010*/  LDG.E.64 R108, desc[UR4][R124.64] ;  /* 0x000000047c6c7981 */ /* 0x000ea2000c1e1b00 */
[----:B------:R-:W-:Y:S02]  /*1b020*/  DADD R106, R120, R122 ;  /* 0x00000000786a7229 */ /* 0x000fe4000000007a */
[----:B--2---:R-:W-:-:S11]  /*1b030*/  DADD R108, R118, R108 ;  /* 0x00000000766c7229 */ /* 0x004fd6000000006c */
.L_x_624:
[----:B------:R-:W-:Y:S05]  /*1b040*/  BSYNC.RECONVERGENT B5 ;  /* 0x0000000000057941 */ /* 0x000fea0003800200 */
.L_x_623:
        /* <DEDUP_REMOVED lines=30> */
.L_x_626:
[----:B------:R-:W-:Y:S05]  /*1b230*/  BSYNC.RECONVERGENT B5 ;  /* 0x0000000000057941 */ /* 0x000fea0003800200 */
.L_x_625:
[----:B------:R-:W-:Y:S01]  /*1b240*/  DSETP.GEU.AND P0, PT, R108, -2500, PT ;  /* 0xc0a388006c00742a */ /* 0x000fe20003f0e000 */
[----:B------:R-:W-:Y:S01]  /*1b250*/  BSSY.RECONVERGENT B5, `(.L_x_627) ;  /* 0x0000020000057945 */ /* 0x000fe20003800200 */
[----:B------:R-:W-:-:S03]  /*1b260*/  DSETP.GEU.AND P1, PT, R110, -2500, PT ;  /* 0xc0a388006e00742a */ /* 0x000fc60003f2e000 */
[----:B------:R-:W-:Y:S01]  /*1b270*/  BSSY.RELIABLE B6, `(.L_x_628) ;  /* 0x000000f000067945 */ /* 0x000fe20003800100 */
[----:B------:R-:W-:Y:S02]  /*1b280*/  FSEL R108, R108, RZ, P0 ;  /* 0x000000ff6c6c7208 */ /* 0x000fe40000000000 */
[----:B------:R-:W-:Y:S02]  /*1b290*/  FSEL R109, R109, -5.287109375, P0 ;  /* 0xc0a930006d6d7808 */ /* 0x000fe40000000000 */
[----:B------:R-:W-:Y:S02]  /*1b2a0*/  FSEL R106, R106, RZ, P0 ;  /* 0x000000ff6a6a7208 */ /* 0x000fe40000000000 */
[----:B------:R-:W-:Y:S01]  /*1b2b0*/  FSEL R107, R107, RZ, P0 ;  /* 0x000000ff6b6b7208 */ /* 0x000fe20000000000 */
[----:B------:R-:W-:Y:S01]  /*1b2c0*/  DSETP.GT.AND P0, PT, R118, R104, PT ;  /* 0x000000687600722a */ /* 0x000fe20003f04000 */
[----:B------:R-:W-:Y:S02]  /*1b2d0*/  FSEL R122, R110, RZ, P1 ;  /* 0x000000ff6e7a7208 */ /* 0x000fe40000800000 */
[----:B------:R-:W-:-:S11]  /*1b2e0*/  FSEL R123, R111, -5.287109375, P1 ;  /* 0xc0a930006f7b7808 */ /* 0x000fd60000800000 */
[----:B------:R-:W-:Y:S05]  /*1b2f0*/  @P0 BRA `(.L_x_629) ;  /* 0x0000000000180947 */ /* 0x000fea0003800000 */
[----:B------:R-:W-:Y:S02]  /*1b300*/  FSEL R120, R4, RZ, P1 ;  /* 0x000000ff04787208 */ /* 0x000fe40000800000 */
[----:B------:R-:W-:-:S06]  /*1b310*/  FSEL R121, R5, RZ, P1 ;  /* 0x000000ff05797208 */ /* 0x000fcc0000800000 */
[----:B------:R-:W-:-:S06]  /*1b320*/  DSETP.GT.AND P0, PT, R120, RZ, PT ;  /* 0x000000ff7800722a */ /* 0x000fcc0003f04000 */
[----:B------:R-:W-:-:S14]  /*1b330*/  DSETP.LEU.OR P0, PT, R122, RZ, !P0 ;  /* 0x000000ff7a00722a */ /* 0x000fdc000470b400 */
[----:B------:R-:W-:Y:S05]  /*1b340*/  @P0 BREAK.RELIABLE B6 ;  /* 0x0000000000060942 */ /* 0x000fea0003800100 */
[----:B------:R-:W-:Y:S05]  /*1b350*/  @P0 BRA `(.L_x_630) ;  /* 0x0000000000100947 */ /* 0x000fea0003800000 */
.L_x_629:
[----:B------:R-:W-:Y:S05]  /*1b360*/  BSYNC.RELIABLE B6 ;  /* 0x0000000000067941 */ /* 0x000fea0003800100 */
.L_x_628:
[----:B------:R0:W-:Y:S04]  /*1b370*/  STL.64 [R149], R108 ;  /* 0x0000006c95007387 */ /* 0x0001e80000100a00 */
[----:B------:R0:W-:Y:S01]  /*1b380*/  STL.64 [R144], R106 ;  /* 0x0000006a90007387 */ /* 0x0001e20000100a00 */
[----:B------:R-:W-:Y:S05]  /*1b390*/  BRA `(.L_x_631) ;  /* 0x00000000002c7947 */ /* 0x000fea0003800000 */
.L_x_630:
        /* <DEDUP_REMOVED lines=11> */
.L_x_631:
[----:B------:R-:W-:Y:S05]  /*1b450*/  BSYNC.RECONVERGENT B5 ;  /* 0x0000000000057941 */ /* 0x000fea0003800200 */
.L_x_627:
[----:B------:R-:W-:-:S07]  /*1b460*/  IMAD.MOV.U32 R139, RZ, RZ, 0x3 ;  /* 0x00000003ff8b7424 */ /* 0x000fce00078e00ff */
.L_x_660:
[----:B------:R-:W-:Y:S01]  /*1b470*/  IMAD.IADD R138, R143, 0x1, -R139 ;  /* 0x000000018f8a7824 */ /* 0x000fe200078e0a8b */
[----:B------:R-:W-:Y:S01]  /*1b480*/  BSSY.RECONVERGENT B9, `(.L_x_632) ;  /* 0x000021a000097945 */ /* 0x000fe20003800200 */
[----:B------:R-:W-:-:S03]  /*1b490*/  VIADD R139, R139, 0x1 ;  /* 0x000000018b8b7836 */ /* 0x000fc60000000000 */
[C---:B------:R-:W-:Y:S02]  /*1b4a0*/  ISETP.GT.U32.AND P0, PT, R138.reuse, 0x7ffffffe, PT ;  /* 0x7ffffffe8a00780c */ /* 0x040fe40003f04070 */
[C---:B------:R-:W-:Y:S02]  /*1b4b0*/  IADD3 R127, PT, PT, R138.reuse, 0x1, RZ ;  /* 0x000000018a7f7810 */ /* 0x040fe40007ffe0ff */
[----:B------:R-:W-:Y:S02]  /*1b4c0*/  SEL R138, R138, RZ, P0 ;  /* 0x000000ff8a8a7207 */ /* 0x000fe40000000000 */
[----:B------:R-:W-:Y:S02]  /*1b4d0*/  SEL R127, R127, 0x1, !P0 ;  /* 0x000000017f7f7807 */ /* 0x000fe40004000000 */
[----:B------:R-:W-:Y:S02]  /*1b4e0*/  IADD3 R138, PT, PT, R142, -0x1, R138 ;  /* 0xffffffff8e8a7810 */ /* 0x000fe40007ffe08a */
[----:B------:R-:W-:-:S02]  /*1b4f0*/  ISETP.GE.AND P0, PT, R127, R143, PT ;  /* 0x0000008f7f00720c */ /* 0x000fc40003f06270 */
[----:B------:R-:W-:Y:S02]  /*1b500*/  ISETP.NE.AND P3, PT, R139, 0x21, PT ;  /* 0x000000218b00780c */ /* 0x000fe40003f65270 */
[----:B------:R-:W-:-:S13]  /*1b510*/  ISETP.LT.OR P0, PT, R138, 0x1, P0 ;  /* 0x000000018a00780c */ /* 0x000fda0000701670 */
[----:B--2---:R-:W-:Y:S05]  /*1b520*/  @P0 BRA `(.L_x_633) ;  /* 0x00000020003c0947 */ /* 0x004fea0003800000 */
.L_x_659:
        /* <DEDUP_REMOVED lines=61> */
.L_x_640:
[----:B------:R-:W-:Y:S05]  /*1b900*/  BSYNC.RECONVERGENT B7 ;  /* 0x0000000000077941 */ /* 0x000fea0003800200 */
.L_x_639:
[----:B------:R-:W-:-:S06]  /*1b910*/  IMAD R120, R3, 0x8, R130 ;  /* 0x0000000803787824 */ /* 0x000fcc00078e0282 */
[----:B------:R-:W2:Y:S01]  /*1b920*/  LDL.64 R120, [R120] ;  /* 0x0000000078787983 */ /* 0x000ea20000100a00 */
[----:B------:R-:W-:Y:S01]  /*1b930*/  DADD R122, R104, R118 ;  /* 0x00000000687a7229 */ /* 0x000fe20000000076 */
[----:B------:R-:W-:Y:S01]  /*1b940*/  UMOV UR4, 0xcccccccd ;  /* 0xcccccccd00047882 */ /* 0x000fe20000000000 */
[----:B------:R-:W-:Y:S01]  /*1b950*/  UMOV UR5, 0x4016cccc ;  /* 0x4016cccc00057882 */ /* 0x000fe20000000000 */
[----:B------:R-:W-:Y:S05]  /*1b960*/  BSSY.RECONVERGENT B10, `(.L_x_641) ;  /* 0x00000220000a7945 */ /* 0x000fea0003800200 */
[----:B------:R-:W-:Y:S01]  /*1b970*/  DSETP.GT.AND P0, PT, |R122|, R4, PT ;  /* 0x000000047a00722a */ /* 0x000fe20003f04200 */
        /* <DEDUP_REMOVED lines=29> */
[----:B0---4-:R-:W-:Y:S05]  /*1bb50*/  CALL.REL.NOINC `($__internal_0_$__cuda_sm20_div_rn_f64_full) ;  /* 0x0000272c00687944 */ /* 0x011fea0003c00000 */
[----:B------:R-:W-:Y:S02]  /*1bb60*/  IMAD.MOV.U32 R4, RZ, RZ, R136 ;  /* 0x000000ffff047224 */ /* 0x000fe400078e0088 */
[----:B------:R-:W-:-:S07]  /*1bb70*/  IMAD.MOV.U32 R5, RZ, RZ, R137 ;  /* 0x000000ffff057224 */ /* 0x000fce00078e0089 */
.L_x_642:
[----:B------:R-:W-:Y:S05]  /*1bb80*/  BSYNC.RECONVERGENT B10 ;  /* 0x00000000000a7941 */ /* 0x000fea0003800200 */
.L_x_641:
        /* <DEDUP_REMOVED lines=30> */
.L_x_644:
[----:B------:R-:W-:Y:S05]  /*1bd70*/  BSYNC.RECONVERGENT B10 ;  /* 0x00000000000a7941 */ /* 0x000fea0003800200 */
.L_x_643:
[----:B------:R-:W-:-:S06]  /*1bd80*/  DSETP.GT.AND P0, PT, R4, R122, PT ;  /* 0x0000007a0400722a */ /* 0x000fcc0003f04000 */
[----:B------:R-:W-:Y:S02]  /*1bd90*/  FSEL R118, R110, RZ, P0 ;  /* 0x000000ff6e767208 */ /* 0x000fe40000000000 */
[----:B------:R-:W-:Y:S02]  /*1bda0*/  FSEL R119, R111, +QNAN , P0 ;  /* 0x7ff000006f777808 */ /* 0x000fe40000000000 */
[----:B------:R-:W-:Y:S02]  /*1bdb0*/  FSEL R120, R104, RZ, P0 ;  /* 0x000000ff68787208 */ /* 0x000fe40000000000 */
[----:B------:R-:W-:Y:S01]  /*1bdc0*/  FSEL R121, R105, -1.875, P0 ;  /* 0xbff0000069797808 */ /* 0x000fe20000000000 */
[----:B------:R-:W-:Y:S06]  /*1bdd0*/  BRA `(.L_x_645) ;  /* 0x0000001400c07947 */ /* 0x000fec0003800000 */
.L_x_638:
        /* <DEDUP_REMOVED lines=76> */
[----:B0-----:R-:W-:Y:S05]  /*1c2a0*/  CALL.REL.NOINC `($__internal_0_$__cuda_sm20_div_rn_f64_full) ;  /* 0x0000272400947944 */ /* 0x001fea0003c00000 */
[----:B------:R-:W-:Y:S02]  /*1c2b0*/  IMAD.MOV.U32 R4, RZ, RZ, R136 ;  /* 0x000000ffff047224 */ /* 0x000fe400078e0088 */
[----:B------:R-:W-:-:S07]  /*1c2c0*/  IMAD.MOV.U32 R5, RZ, RZ, R137 ;  /* 0x000000ffff057224 */ /* 0x000fce00078e0089 */
.L_x_647:
[----:B------:R-:W-:Y:S05]  /*1c2d0*/  BSYNC.RECONVERGENT B10 ;  /* 0x00000000000a7941 */ /* 0x000fea0003800200 */
.L_x_646:
        /* <DEDUP_REMOVED lines=30> */
.L_x_649:
[----:B------:R-:W-:Y:S05]  /*1c4c0*/  BSYNC.RECONVERGENT B10 ;  /* 0x00000000000a7941 */ /* 0x000fea0003800200 */
.L_x_648:
[----:B------:R-:W-:-:S06]  /*1c4d0*/  DSETP.GT.AND P0, PT, R4, R122, PT ;  /* 0x0000007a0400722a */ /* 0x000fcc0003f04000 */
[----:B------:R-:W-:Y:S02]  /*1c4e0*/  FSEL R118, R110, RZ, P0 ;  /* 0x000000ff6e767208 */ /* 0x000fe40000000000 */
[----:B------:R-:W-:Y:S02]  /*1c4f0*/  FSEL R119, R111, +QNAN , P0 ;  /* 0x7ff000006f777808 */ /* 0x000fe40000000000 */
[----:B------:R-:W-:Y:S02]  /*1c500*/  FSEL R120, R104, RZ, P0 ;  /* 0x000000ff68787208 */ /* 0x000fe40000000000 */
[----:B------:R-:W-:Y:S01]  /*1c510*/  FSEL R121, R105, -1.875, P0 ;  /* 0xbff0000069797808 */ /* 0x000fe20000000000 */
[----:B------:R-:W-:Y:S06]  /*1c520*/  BRA `(.L_x_645) ;  /* 0x0000000c00ec7947 */ /* 0x000fec0003800000 */
.L_x_637:
        /* <DEDUP_REMOVED lines=76> */
[----:B------:R-:W-:Y:S01]  /*1c9f0*/  IMAD.MOV.U32 R4, RZ, RZ, R136 ;  /* 0x000000ffff047224 */ /* 0x000fe200078e0088 */
[----:B------:R-:W-:-:S07]  /*1ca00*/  MOV R5, R137 ;  /* 0x0000008900057202 */ /* 0x000fce0000000f00 */
.L_x_652:
[----:B------:R-:W-:Y:S05]  /*1ca10*/  BSYNC.RECONVERGENT B10 ;  /* 0x00000000000a7941 */ /* 0x000fea0003800200 */
.L_x_651:
        /* <DEDUP_REMOVED lines=30> */
.L_x_654:
[----:B------:R-:W-:Y:S05]  /*1cc00*/  BSYNC.RECONVERGENT B10 ;  /* 0x00000000000a7941 */ /* 0x000fea0003800200 */
.L_x_653:
[----:B------:R-:W-:Y:S01]  /*1cc10*/  DADD R118, -R122, R4 ;  /* 0x000000007a767229 */ /* 0x000fe20000000104 */
[----:B------:R-:W-:Y:S01]  /*1cc20*/  UMOV UR4, 0xa0b5ed8d ;  /* 0xa0b5ed8d00047882 */ /* 0x000fe20000000000 */
[----:B------:R-:W-:Y:S01]  /*1cc30*/  UMOV UR5, 0x3eb0c6f7 ;  /* 0x3eb0c6f700057882 */ /* 0x000fe20000000000 */
[----:B------:R-:W-:Y:S02]  /*1cc40*/  IMAD.MOV.U32 R120, RZ, RZ, 0x0 ;  /* 0x00000000ff787424 */ /* 0x000fe400078e00ff */
[----:B------:R-:W-:-:S03]  /*1cc50*/  IMAD.MOV.U32 R121, RZ, RZ, -0x40100000 ;  /* 0xbff00000ff797424 */ /* 0x000fc600078e00ff */
[----:B------:R-:W-:Y:S01]  /*1cc60*/  DSETP.GE.AND P0, PT, R118, UR4, PT ;  /* 0x0000000476007e2a */ /* 0x000fe2000bf06000 */
[----:B------:R-:W-:Y:S02]  /*1cc70*/  IMAD.MOV.U32 R118, RZ, RZ, 0x0 ;  /* 0x00000000ff767424 */ /* 0x000fe400078e00ff */
[----:B------:R-:W-:-:S11]  /*1cc80*/  IMAD.MOV.U32 R119, RZ, RZ, 0x7ff00000 ;  /* 0x7ff00000ff777424 */ /* 0x000fd600078e00ff */
[----:B------:R-:W-:Y:S05]  /*1cc90*/  @!P0 BRA `(.L_x_645) ;  /* 0x0000000800108947 */ /* 0x000fea0003800000 */
[----:B------:R-:W-:-:S06]  /*1cca0*/  DSETP.GT.AND P0, PT, R4, R122, PT ;  /* 0x0000007a0400722a */ /* 0x000fcc0003f04000 */
[----:B------:R-:W-:Y:S02]  /*1ccb0*/  FSEL R118, R110, RZ, P0 ;  /* 0x000000ff6e767208 */ /* 0x000fe40000000000 */
[----:B------:R-:W-:Y:S02]  /*1ccc0*/  FSEL R119, R111, +QNAN , P0 ;  /* 0x7ff000006f777808 */ /* 0x000fe40000000000 */
[----:B------:R-:W-:Y:S02]  /*1ccd0*/  FSEL R120, R104, RZ, P0 ;  /* 0x000000ff68787208 */ /* 0x000fe40000000000 */
[----:B------:R-:W-:Y:S01]  /*1cce0*/  FSEL R121, R105, -1.875, P0 ;  /* 0xbff0000069797808 */ /* 0x000fe20000000000 */
[----:B------:R-:W-:Y:S06]  /*1ccf0*/  BRA `(.L_x_645) ;  /* 0x0000000400f87947 */ /* 0x000fec0003800000 */
.L_x_650:
        /* <DEDUP_REMOVED lines=89> */
.L_x_656:
[----:B------:R-:W-:Y:S05]  /*1d290*/  BSYNC.RECONVERGENT B10 ;  /* 0x00000000000a7941 */ /* 0x000fea0003800200 */
.L_x_655:
        /* <DEDUP_REMOVED lines=30> */
.L_x_658:
[----:B------:R-:W-:Y:S05]  /*1d480*/  BSYNC.RECONVERGENT B10 ;  /* 0x00000000000a7941 */ /* 0x000fea0003800200 */
.L_x_657:
[----:B------:R-:W-:-:S06]  /*1d490*/  DSETP.GT.AND P0, PT, R4, R122, PT ;  /* 0x0000007a0400722a */ /* 0x000fcc0003f04000 */
[----:B------:R-:W-:Y:S02]  /*1d4a0*/  FSEL R118, R110, RZ, P0 ;  /* 0x000000ff6e767208 */ /* 0x000fe40000000000 */
[----:B------:R-:W-:Y:S02]  /*1d4b0*/  FSEL R119, R111, +QNAN , P0 ;  /* 0x7ff000006f777808 */ /* 0x000fe40000000000 */
[----:B------:R-:W-:Y:S02]  /*1d4c0*/  FSEL R120, R104, RZ, P0 ;  /* 0x000000ff68787208 */ /* 0x000fe40000000000 */
[----:B------:R-:W-:-:S07]  /*1d4d0*/  FSEL R121, R105, -1.875, P0 ;  /* 0xbff0000069797808 */ /* 0x000fce0000000000 */
.L_x_645:
[----:B------:R-:W-:Y:S05]  /*1d4e0*/  BSYNC.RECONVERGENT B5 ;  /* 0x0000000000057941 */ /* 0x000fea0003800200 */
.L_x_636:
        /* <DEDUP_REMOVED lines=14> */
.L_x_635:
[----:B------:R-:W-:Y:S05]  /*1d5d0*/  BSYNC.RECONVERGENT B6 ;  /* 0x0000000000067941 */ /* 0x000fea0003800200 */
.L_x_634:
[----:B------:R-:W-:Y:S01]  /*1d5e0*/  VIADD R127, R127, 0x1 ;  /* 0x000000017f7f7836 */ /* 0x000fe20000000000 */
[----:B------:R-:W-:-:S04]  /*1d5f0*/  ISETP.GT.U32.AND P1, PT, R126, 0x1, PT ;  /* 0x000000017e00780c */ /* 0x000fc80003f24070 */
[----:B------:R-:W-:-:S13]  /*1d600*/  ISETP.GE.AND P0, PT, R127, R143, PT ;  /* 0x0000008f7f00720c */ /* 0x000fda0003f06270 */
[----:B------:R-:W-:Y:S05]  /*1d610*/  @!P0 BRA P1, `(.L_x_659) ;  /* 0xffffffdc00c48947 */ /* 0x000fea000083ffff */
.L_x_633:
[----:B------:R-:W-:Y:S05]  /*1d620*/  BSYNC.RECONVERGENT B9 ;  /* 0x0000000000097941 */ /* 0x000fea0003800200 */
.L_x_632:
[----:B------:R-:W-:Y:S05]  /*1d630*/  @P3 BRA `(.L_x_660) ;  /* 0xffffffdc008c3947 */ /* 0x000fea000383ffff */
.L_x_600:
[----:B------:R-:W-:Y:S05]  /*1d640*/  BSYNC.RECONVERGENT B2 ;  /* 0x0000000000027941 */ /* 0x000fea0003800200 */
.L_x_599:
[C---:B------:R-:W-:Y:S01]  /*1d650*/  ISETP.NE.AND P0, PT, R143.reuse, R2, PT ;  /* 0x000000028f00720c */ /* 0x040fe20003f05270 */
[----:B------:R-:W-:-:S12]  /*1d660*/  VIADD R143, R143, 0x1 ;  /* 0x000000018f8f7836 */ /* 0x000fd80000000000 */
[----:B------:R-:W-:Y:S05]  /*1d670*/  @P0 BRA `(.L_x_661) ;  /* 0xffffffb800a80947 */ /* 0x000fea000383ffff */
.L_x_598:
[----:B------:R-:W-:Y:S05]  /*1d680*/  BSYNC.RECONVERGENT B3 ;  /* 0x0000000000037941 */ /* 0x000fea0003800200 */
.L_x_597:
[C---:B------:R-:W-:Y:S01]  /*1d690*/  ISETP.NE.AND P0, PT, R142.reuse, R148, PT ;  /* 0x000000948e00720c */ /* 0x040fe20003f05270 */
[----:B------:R-:W-:-:S12]  /*1d6a0*/  VIADD R142, R142, 0x1 ;  /* 0x000000018e8e7836 */ /* 0x000fd80000000000 */
[----:B------:R-:W-:Y:S05]  /*1d6b0*/  @P0 BRA `(.L_x_662) ;  /* 0xffffffb8008c0947 */ /* 0x000fea000383ffff */
.L_x_589:
[----:B------:R-:W-:Y:S05]  /*1d6c0*/  BSYNC.RECONVERGENT B4 ;  /* 0x0000000000047941 */ /* 0x000fea0003800200 */
.L_x_588:
[----:B------:R-:W-:Y:S01]  /*1d6d0*/  BSSY.RECONVERGENT B3, `(.L_x_663) ;  /* 0x00001e1000037945 */ /* 0x000fe20003800200 */
[----:B------:R-:W-:Y:S02]  /*1d6e0*/  IMAD.MOV.U32 R151, RZ, RZ, RZ ;  /* 0x000000ffff977224 */ /* 0x000fe400078e00ff */
[----:B------:R-:W-:Y:S02]  /*1d6f0*/  IMAD.MOV.U32 R138, RZ, RZ, 0x0 ;  /* 0x00000000ff8a7424 */ /* 0x000fe400078e00ff */
[----:B------:R-:W-:Y:S01]  /*1d700*/  IMAD.MOV.U32 R139, RZ, RZ, -0x100000 ;  /* 0xfff00000ff8b7424 */ /* 0x000fe200078e00ff */
[----:B------:R-:W-:Y:S06]  /*1d710*/  @!P4 BRA `(.L_x_664) ;  /* 0x0000001c0070c947 */ /* 0x000fec0003800000 */
[----:B------:R-:W-:-:S06]  /*1d720*/  IMAD.IADD R150, R1, 0x1, R148 ;  /* 0x0000000101967824 */ /* 0x000fcc00078e0294 */
[----:B------:R-:W3:Y:S01]  /*1d730*/  LDL.U8 R150, [R150+0x27d8] ;  /* 0x0027d80096967983 */ /* 0x000ee20000100000 */
[----:B------:R-:W-:Y:S02]  /*1d740*/  IMAD.MOV.U32 R151, RZ, RZ, RZ ;  /* 0x000000ffff977224 */ /* 0x000fe400078e00ff */
[----:B012---:R-:W-:Y:S02]  /*1d750*/  IMAD.MOV.U32 R149, RZ, RZ, 0x1 ;  /* 0x00000001ff957424 */ /* 0x007fe400078e00ff */
[----:B------:R-:W-:Y:S02]  /*1d760*/  IMAD.MOV.U32 R138, RZ, RZ, 0x0 ;  /* 0x00000000ff8a7424 */ /* 0x000fe400078e00ff */
[----:B------:R-:W-:Y:S01]  /*1d770*/  IMAD.MOV.U32 R139, RZ, RZ, -0x100000 ;  /* 0xfff00000ff8b7424 */ /* 0x000fe200078e00ff */
[----:B---3--:R-:W-:-:S07]  /*1d780*/  PRMT R152, R150, 0x8880, RZ ;  /* 0x0000888096987816 */ /* 0x008fce00000000ff */
.L_x_689:
[----:B------:R-:W-:-:S05]  /*1d790*/  IMAD.IADD R104, R1, 0x1, R149 ;  /* 0x0000000101687824 */ /* 0x000fca00078e0295 */
[----:B------:R-:W2:Y:S01]  /*1d7a0*/  LDL.U8 R3, [R104+0x27f3] ;  /* 0x0027f30068037983 */ /* 0x000ea20000100000 */
[----:B------:R-:W-:Y:S01]  /*1d7b0*/  BSSY.RECONVERGENT B2, `(.L_x_665) ;  /* 0x0000197000027945 */ /* 0x000fe20003800200 */
[----:B------:R-:W-:Y:S02]  /*1d7c0*/  IMAD.MOV.U32 R126, RZ, RZ, 0x0 ;  /* 0x00000000ff7e7424 */ /* 0x000fe400078e00ff */
[----:B------:R-:W-:Y:S02]  /*1d7d0*/  IMAD.MOV.U32 R127, RZ, RZ, -0x40100000 ;  /* 0xbff00000ff7f7424 */ /* 0x000fe400078e00ff */
[----:B------:R-:W-:Y:S02]  /*1d7e0*/  IMAD.MOV.U32 R110, RZ, RZ, 0x0 ;  /* 0x00000000ff6e7424 */ /* 0x000fe400078e00ff */
[----:B------:R-:W-:Y:S01]  /*1d7f0*/  IMAD.MOV.U32 R111, RZ, RZ, 0x7ff00000 ;  /* 0x7ff00000ff6f7424 */ /* 0x000fe200078e00ff */
[----:B--2---:R-:W-:-:S05]  /*1d800*/  PRMT R4, R3, 0x8880, RZ ;  /* 0x0000888003047816 */ /* 0x004fca00000000ff */
[----:B------:R-:W-:-:S05]  /*1d810*/  IMAD.IADD R4, R152, 0x1, R4 ;  /* 0x0000000198047824 */ /* 0x000fca00078e0204 */
[----:B------:R-:W-:-:S13]  /*1d820*/  ISETP.NE.AND P0, PT, R4, 0x3, PT ;  /* 0x000000030400780c */ /* 0x000fda0003f05270 */
[----:B------:R-:W-:Y:S05]  /*1d830*/  @P0 BRA `(.L_x_666) ;  /* 0x0000001800380947 */ /* 0x000fea0003800000 */
[----:B------:R-:W2:Y:S01]  /*1d840*/  LDL.S8 R104, [R104+0x27f4] ;  /* 0x0027f40068687983 */ /* 0x000ea20000100200 */
[C---:B-----5:R-:W-:Y:S01]  /*1d850*/  PRMT R105, R3.reuse, 0x8880, RZ ;  /* 0x0000888003697816 */ /* 0x060fe200000000ff */
[----:B------:R-:W0:Y:S01]  /*1d860*/  LDCU.64 UR6, c[0x0][0x3d0] ;  /* 0x00007a00ff0677ac */ /* 0x000e220008000a00 */
[----:B------:R-:W-:Y:S01]  /*1d870*/  PRMT R5, R150, 0x8880, RZ ;  /* 0x0000888096057816 */ /* 0x000fe200000000ff */
[----:B------:R-:W1:Y:S01]  /*1d880*/  LDC.64 R106, c[0x0][0x3d0] ;  /* 0x0000f400ff6a7b82 */ /* 0x000e620000000a00 */
[----:B------:R-:W-:Y:S01]  /*1d890*/  PRMT R3, R3, 0x8880, RZ ;  /* 0x0000888003037816 */ /* 0x000fe200000000ff */
[----:B------:R-:W-:Y:S01]  /*1d8a0*/  UMOV UR4, 0x57d ;  /* 0x0000057d00047882 */ /* 0x000fe20000000000 */
[----:B------:R-:W-:Y:S02]  /*1d8b0*/  PRMT R105, R105, 0x7710, RZ ;  /* 0x0000771069697816 */ /* 0x000fe400000000ff */
[----:B------:R-:W-:Y:S02]  /*1d8c0*/  PRMT R5, R5, 0x7710, RZ ;  /* 0x0000771005057816 */ /* 0x000fe400000000ff */
[----:B------:R-:W-:-:S02]  /*1d8d0*/  MOV R4, R3 ;  /* 0x0000000300047202 */ /* 0x000fc40000000f00 */
[----:B------:R-:W-:Y:S02]  /*1d8e0*/  PRMT R105, R5, 0x5410, R105 ;  /* 0x0000541005697816 */ /* 0x000fe40000000069 */
[----:B------:R-:W-:Y:S02]  /*1d8f0*/  PRMT R3, R150, 0x8880, RZ ;  /* 0x0000888096037816 */ /* 0x000fe400000000ff */
[--C-:B------:R-:W-:Y:S02]  /*1d900*/  SHF.R.S32.HI R5, RZ, 0x1f, R4.reuse ;  /* 0x0000001fff057819 */ /* 0x100fe40000011404 */
[----:B------:R-:W-:Y:S02]  /*1d910*/  R2UR UR10, R6 ;  /* 0x00000000060a72ca */ /* 0x000fe400000e0000 */
[----:B------:R-:W-:Y:S01]  /*1d920*/  R2UR UR11, R7 ;  /* 0x00000000070b72ca */ /* 0x000fe200000e0000 */
[----:B------:R-:W-:Y:S01]  /*1d930*/  IMAD.WIDE R4, R3, 0x5, R4 ;  /* 0x0000000503047825 */ /* 0x000fe200078e0204 */
[----:B------:R-:W-:-:S02]  /*1d940*/  R2UR UR5, R7 ;  /* 0x00000000070572ca */ /* 0x000fc400000e0000 */
[----:B------:R-:W-:Y:S02]  /*1d950*/  R2UR UR12, R6 ;  /* 0x00000000060c72ca */ /* 0x000fe400000e0000 */
[C---:B------:R-:W-:Y:S02]  /*1d960*/  R2UR UR13, R7.reuse ;  /* 0x00000000070d72ca */ /* 0x040fe400000e0000 */
[----:B0-----:R-:W-:Y:S02]  /*1d970*/  LEA R146, P0, R4, UR6, 0x3 ;  /* 0x0000000604927c11 */ /* 0x001fe4000f8018ff */
[----:B------:R-:W-:Y:S02]  /*1d980*/  R2UR UR8, R6 ;  /* 0x00000000060872ca */ /* 0x000fe400000e0000 */
[----:B------:R-:W-:Y:S02]  /*1d990*/  R2UR UR9, R7 ;  /* 0x00000000070972ca */ /* 0x000fe400000e0000 */
[----:B------:R-:W-:-:S05]  /*1d9a0*/  LEA.HI.X R147, R4, UR7, R5, 0x3, P0 ;  /* 0x0000000704937c11 */ /* 0x000fca00080f1c05 */
[----:B------:R-:W3:Y:S01]  /*1d9b0*/  LDG.E.64 R110, desc[UR10][R146.64+0xb248] ;  /* 0x00b2480a926e7981 */ /* 0x000ee2000c1e1b00 */
[----:B--2---:R-:W-:Y:S01]  /*1d9c0*/  IDP.2A.LO.S16.U8 R104, R105, UR4, R104 ;  /* 0x0000000469687c26 */ /* 0x004fe20008001268 */
[----:B------:R-:W-:-:S03]  /*1d9d0*/  R2UR UR4, R6 ;  /* 0x00000000060472ca */ /* 0x000fc600000e0000 */
[----:B-1----:R-:W-:-:S05]  /*1d9e0*/  IMAD.WIDE R106, R104, 0x8, R106 ;  /* 0x00000008686a7825 */ /* 0x002fca00078e026a */
[----:B------:R-:W3:Y:S04]  /*1d9f0*/  LDG.E.64 R4, desc[UR12][R106.64+0xa118] ;  /* 0x00a1180c6a047981 */ /* 0x000ee8000c1e1b00 */
[----:B------:R-:W2:Y:S04]  /*1da00*/  LDG.E.64 R104, desc[UR8][R106.64+0x8d90] ;  /* 0x008d90086a687981 */ /* 0x000ea8000c1e1b00 */
[----:B------:R0:W2:Y:S02]  /*1da10*/  LDG.E.64 R126, desc[UR4][R146.64+0xb180] ;  /* 0x00b18004927e7981 */ /* 0x0000a4000c1e1b00 */
[----:B0-----:R-:W-:-:S05]  /*1da20*/  IMAD.WIDE R146, R3, 0xa0, R146 ;  /* 0x000000a003927825 */ /* 0x001fca00078e0292 */
[----:B------:R-:W4:Y:S01]  /*1da30*/  LDG.E.64 R108, desc[UR4][R146.64+0x52a8] ;  /* 0x0052a804926c7981 */ /* 0x000f22000c1e1b00 */
[----:B------:R-:W-:Y:S02]  /*1da40*/  IMAD.MOV.U32 R118, RZ, RZ, -0x800000 ;  /* 0xff800000ff767424 */ /* 0x000fe400078e00ff */
[----:B------:R-:W-:Y:S01]  /*1da50*/  IMAD.MOV.U32 R119, RZ, RZ, 0x41cdcd64 ;  /* 0x41cdcd64ff777424 */ /* 0x000fe200078e00ff */
[----:B------:R-:W-:Y:S01]  /*1da60*/  BSSY.RECONVERGENT B4, `(.L_x_667) ;  /* 0x0000075000047945 */ /* 0x000fe20003800200 */
[----:B------:R-:W-:Y:S01]  /*1da70*/  IMAD.WIDE R106, R3, -0x320, R106 ;  /* 0xfffffce0036a7825 */ /* 0x000fe200078e026a */
[----:B---3--:R-:W-:Y:S02]  /*1da80*/  DADD R4, R110, R4 ;  /* 0x000000006e047229 */ /* 0x008fe40000000004 */
[----:B--2---:R-:W-:-:S06]  /*1da90*/  DADD R104, R126, R104 ;  /* 0x000000007e687229 */ /* 0x004fcc0000000068 */
[--C-:B------:R-:W-:Y:S02]  /*1daa0*/  DSETP.GT.AND P0, PT, |R4|, R118.reuse, PT ;  /* 0x000000760400722a */ /* 0x100fe40003f04200 */
[----:B----4-:R-:W-:-:S04]  /*1dab0*/  DSETP.GEU.AND P3, PT, |R108|, R118, PT ;  /* 0x000000766c00722a */ /* 0x010fc80003f6e200 */
        /* <DEDUP_REMOVED lines=28> */
[----:B------:R-:W-:Y:S01]  /*1dc80*/  DADD R120, R120, R122 ;  /* 0x0000000078787229 */ /* 0x000fe2000000007a */
[----:B------:R-:W-:-:S07]  /*1dc90*/  IMAD.MOV.U32 R122, RZ, RZ, 0x1 ;  /* 0x00000001ff7a7424 */ /* 0x000fce00078e00ff */
[----:B------:R-:W-:Y:S02]  /*1dca0*/  DSETP.GT.AND P0, PT, |R120|, R118, PT ;  /* 0x000000767800722a */ /* 0x000fe40003f04200 */
        /* <DEDUP_REMOVED lines=32> */
.L_x_670:
[----:B------:R-:W-:Y:S05]  /*1deb0*/  BSYNC.RECONVERGENT B5 ;  /* 0x0000000000057941 */ /* 0x000fea0003800200 */
.L_x_669:
        /* <DEDUP_REMOVED lines=35> */
.L_x_672:
[----:B------:R-:W-:Y:S05]  /*1e0f0*/  BSYNC.RECONVERGENT B5 ;  /* 0x0000000000057941 */ /* 0x000fea0003800200 */
.L_x_671:
        /* <DEDUP_REMOVED lines=11> */
.L_x_668:
[----:B------:R-:W-:Y:S05]  /*1e1b0*/  BSYNC.RECONVERGENT B4 ;  /* 0x0000000000047941 */ /* 0x000fea0003800200 */
.L_x_667:
        /* <DEDUP_REMOVED lines=9> */
[----:B0-----:R-:W-:Y:S01]  /*1e250*/  DADD R118, R110, R108 ;  /* 0x000000006e767229 */ /* 0x001fe2000000006c */
[----:B------:R-:W-:Y:S01]  /*1e260*/  UMOV UR4, 0xff800000 ;  /* 0xff80000000047882 */ /* 0x000fe20000000000 */
[----:B------:R-:W-:Y:S01]  /*1e270*/  UMOV UR5, 0x41cdcd64 ;  /* 0x41cdcd6400057882 */ /* 0x000fe20000000000 */
[----:B------:R-:W-:Y:S01]  /*1e280*/  IMAD.MOV.U32 R120, RZ, RZ, 0x1 ;  /* 0x00000001ff787424 */ /* 0x000fe200078e00ff */
[----:B------:R-:W-:Y:S04]  /*1e290*/  BSSY.RECONVERGENT B5, `(.L_x_675) ;  /* 0x0000024000057945 */ /* 0x000fe80003800200 */
[----:B------:R-:W-:Y:S01]  /*1e2a0*/  DSETP.GT.AND P0, PT, |R118|, UR4, PT ;  /* 0x0000000476007e2a */ /* 0x000fe2000bf04200 */
[----:B------:R-:W-:Y:S01]  /*1e2b0*/  UMOV UR4, 0xcccccccd ;  /* 0xcccccccd00047882 */ /* 0x000fe20000000000 */
[----:B------:R-:W-:-:S04]  /*1e2c0*/  UMOV UR5, 0x4016cccc ;  /* 0x4016cccc00057882 */ /* 0x000fc80000000000 */
        /* <DEDUP_REMOVED lines=32> */
.L_x_676:
[----:B------:R-:W-:Y:S05]  /*1e4d0*/  BSYNC.RECONVERGENT B5 ;  /* 0x0000000000057941 */ /* 0x000fea0003800200 */
.L_x_675:
[----:B------:R1:W-:Y:S01]  /*1e4e0*/  STL.64 [R1+0x5310], R120 ;  /* 0x0053107801007387 */ /* 0x0003e20000100a00 */
[----:B------:R-:W-:Y:S01]  /*1e4f0*/  UMOV UR4, 0xff800000 ;  /* 0xff80000000047882 */ /* 0x000fe20000000000 */
[----:B------:R-:W-:Y:S02]  /*1e500*/  UMOV UR5, 0x41cdcd64 ;  /* 0x41cdcd6400057882 */ /* 0x000fe40000000000 */
[----:B------:R-:W-:-:S14]  /*1e510*/  DSETP.GEU.AND P0, PT, |R4|, UR4, PT ;  /* 0x0000000404007e2a */ /* 0x000fdc000bf0e200 */
[----:B-1----:R-:W-:Y:S05]  /*1e520*/  @P0 BRA `(.L_x_674) ;  /* 0x0000000000ac0947 */ /* 0x002fea0003800000 */
        /* <DEDUP_REMOVED lines=31> */
.L_x_678:
[----:B------:R-:W-:Y:S05]  /*1e720*/  BSYNC.RECONVERGENT B5 ;  /* 0x0000000000057941 */ /* 0x000fea0003800200 */
.L_x_677:
        /* <DEDUP_REMOVED lines=11> */
.L_x_674:
[----:B------:R-:W-:Y:S05]  /*1e7e0*/  BSYNC.RECONVERGENT B4 ;  /* 0x0000000000047941 */ /* 0x000fea0003800200 */
.L_x_673:
[----:B------:R-:W-:Y:S02]  /*1e7f0*/  R2UR UR4, R6 ;  /* 0x00000000060472ca */ /* 0x000fe400000e0000 */
[----:B------:R-:W-:-:S13]  /*1e800*/  R2UR UR5, R7 ;  /* 0x00000000070572ca */ /* 0x000fda00000e0000 */
[----:B------:R-:W2:Y:S01]  /*1e810*/  LDG.E.64 R108, desc[UR4][R106.64+0x59d8] ;  /* 0x0059d8046a6c7981 */ /* 0x000ea2000c1e1b00 */
[----:B0-----:R-:W-:Y:S01]  /*1e820*/  IMAD.MOV.U32 R118, RZ, RZ, -0x800000 ;  /* 0xff800000ff767424 */ /* 0x001fe200078e00ff */
[----:B------:R-:W-:Y:S01]  /*1e830*/  BSSY.RECONVERGENT B4, `(.L_x_679) ;  /* 0x0000062000047945 */ /* 0x000fe20003800200 */
[----:B------:R-:W-:Y:S02]  /*1e840*/  IMAD.MOV.U32 R119, RZ, RZ, 0x41cdcd64 ;  /* 0x41cdcd64ff777424 */ /* 0x000fe400078e00ff */
[----:B-1----:R-:W-:Y:S02]  /*1e850*/  IMAD.MOV.U32 R4, RZ, RZ, R142 ;  /* 0x000000ffff047224 */ /* 0x002fe400078e008e */
        /* <DEDUP_REMOVED lines=46> */
.L_x_682:
[----:B------:R-:W-:Y:S05]  /*1eb40*/  BSYNC.RECONVERGENT B5 ;  /* 0x0000000000057941 */ /* 0x000fea0003800200 */
.L_x_681:
        /* <DEDUP_REMOVED lines=36> */
.L_x_684:
[----:B------:R-:W-:Y:S05]  /*1ed90*/  BSYNC.RECONVERGENT B5 ;  /* 0x0000000000057941 */ /* 0x000fea0003800200 */
.L_x_683:
        /* <DEDUP_REMOVED lines=11> */
.L_x_680:
[----:B------:R-:W-:Y:S05]  /*1ee50*/  BSYNC.RECONVERGENT B4 ;  /* 0x0000000000047941 */ /* 0x000fea0003800200 */
.L_x_679:
        /* <DEDUP_REMOVED lines=35> */
.L_x_686:
[----:B------:R-:W-:Y:S05]  /*1f090*/  BSYNC.RECONVERGENT B4 ;  /* 0x0000000000047941 */ /* 0x000fea0003800200 */
.L_x_685:
        /* <DEDUP_REMOVED lines=8> */
.L_x_666:
[----:B------:R-:W-:Y:S05]  /*1f120*/  BSYNC.RECONVERGENT B2 ;  /* 0x0000000000027941 */ /* 0x000fea0003800200 */
.L_x_665:
[----:B------:R-:W-:-:S04]  /*1f130*/  VIADD R3, R148, 0xffffffff ;  /* 0xffffffff94037836 */ /* 0x000fc80000000000 */
[----:B------:R-:W-:-:S04]  /*1f140*/  IMAD R3, R3, R2, R149 ;  /* 0x0000000203037224 */ /* 0x000fc800078e0295 */
[----:B------:R-:W-:-:S04]  /*1f150*/  VIADD R3, R3, 0xffffffff ;  /* 0xffffffff03037836 */ /* 0x000fc80000000000 */
[----:B------:R-:W-:-:S06]  /*1f160*/  IMAD R4, R3, 0x8, R130 ;  /* 0x0000000803047824 */ /* 0x000fcc00078e0282 */
[----:B------:R-:W2:Y:S01]  /*1f170*/  LDL.64 R4, [R4] ;  /* 0x0000000004047983 */ /* 0x000ea20000100a00 */
[----:B------:R-:W-:-:S06]  /*1f180*/  IMAD R104, R3, 0x8, R131 ;  /* 0x0000000803687824 */ /* 0x000fcc00078e0283 */
[----:B-----5:R-:W3:Y:S01]  /*1f190*/  LDL.64 R104, [R104] ;  /* 0x0000000068687983 */ /* 0x020ee20000100a00 */
        /* <DEDUP_REMOVED lines=8> */
[----:B--2---:R-:W-:-:S03]  /*1f220*/  DADD R4, R126, R4 ;  /* 0x000000007e047229 */ /* 0x004fc60000000004 */
[----:B---3--:R-:W-:-:S05]  /*1f230*/  DADD R104, R110, R104 ;  /* 0x000000006e687229 */ /* 0x008fca0000000068 */
        /* <DEDUP_REMOVED lines=27> */
.L_x_688:
[----:B------:R-:W-:Y:S05]  /*1f3f0*/  BSYNC.RECONVERGENT B2 ;  /* 0x0000000000027941 */ /* 0x000fea0003800200 */
.L_x_687:
[----:B------:R-:W-:Y:S01]  /*1f400*/  DSETP.GEU.AND P0, PT, R104, RZ, PT ;  /* 0x000000ff6800722a */ /* 0x000fe20003f0e000 */
[----:B------:R-:W-:Y:S01]  /*1f410*/  UMOV UR4, 0x66666666 ;  /* 0x6666666600047882 */ /* 0x000fe20000000000 */
[----:B------:R-:W-:Y:S01]  /*1f420*/  UMOV UR5, 0x40711266 ;  /* 0x4071126600057882 */ /* 0x000fe20000000000 */
[C---:B------:R-:W-:Y:S01]  /*1f430*/  ISETP.NE.AND P1, PT, R149.reuse, R2, PT ;  /* 0x000000029500720c */ /* 0x040fe20003f25270 */
[----:B------:R-:W-:Y:S01]  /*1f440*/  DADD R110, R110, -UR4 ;  /* 0x800000046e6e7e29 */ /* 0x000fe20008000000 */
[----:B------:R-:W-:Y:S01]  /*1f450*/  VIADD R3, R149, 0x1 ;  /* 0x0000000195037836 */ /* 0x000fe20000000000 */
[----:B------:R-:W-:-:S06]  /*1f460*/  DSETP.LT.AND P0, PT, R4, RZ, !P0 ;  /* 0x000000ff0400722a */ /* 0x000fcc0004701000 */
[----:B------:R-:W-:-:S06]  /*1f470*/  DSETP.GT.AND P0, PT, R110, R138, P0 ;  /* 0x0000008a6e00722a */ /* 0x000fcc0000704000 */
[----:B------:R-:W-:Y:S02]  /*1f480*/  FSEL R138, R110, R138, P0 ;  /* 0x0000008a6e8a7208 */ /* 0x000fe40000000000 */
[----:B------:R-:W-:Y:S02]  /*1f490*/  FSEL R110, R111, R139, P0 ;  /* 0x0000008b6f6e7208 */ /* 0x000fe40000000000 */
[----:B------:R-:W-:Y:S01]  /*1f4a0*/  SEL R151, R149, R151, P0 ;  /* 0x0000009795977207 */ /* 0x000fe20000000000 */
[----:B------:R-:W-:Y:S02]  /*1f4b0*/  IMAD.MOV.U32 R149, RZ, RZ, R3 ;  /* 0x000000ffff957224 */ /* 0x000fe400078e0003 */
[----:B------:R-:W-:Y:S01]  /*1f4c0*/  IMAD.MOV.U32 R139, RZ, RZ, R110 ;  /* 0x000000ffff8b7224 */ /* 0x000fe200078e006e */
[----:B------:R-:W-:Y:S06]  /*1f4d0*/  @P1 BRA `(.L_x_689) ;  /* 0xffffffe000ac1947 */ /* 0x000fec000383ffff */
.L_x_664:
[----:B------:R-:W-:Y:S05]  /*1f4e0*/  BSYNC.RECONVERGENT B3 ;  /* 0x0000000000037941 */ /* 0x000fea0003800200 */
.L_x_663:
[----:B-1----:R-:W-:Y:S02]  /*1f4f0*/  IMAD.MOV.U32 R122, RZ, RZ, -0x800000 ;  /* 0xff800000ff7a7424 */ /* 0x002fe400078e00ff */
[----:B------:R-:W-:-:S06]  /*1f500*/  IMAD.MOV.U32 R123, RZ, RZ, 0x41cdcd64 ;  /* 0x41cdcd64ff7b7424 */ /* 0x000fcc00078e00ff */
[----:B------:R-:W-:-:S06]  /*1f510*/  DSETP.GT.AND P4, PT, |R138|, R122, PT ;  /* 0x0000007a8a00722a */ /* 0x000fcc0003f84200 */
[----:B------:R-:W-:Y:S02]  /*1f520*/  SEL R151, R151, 0x1, !P4 ;  /* 0x0000000197977807 */ /* 0x000fe40006000000 */
[----:B------:R-:W-:-:S03]  /*1f530*/  SEL R138, R148, 0x1, !P4 ;  /* 0x00000001948a7807 */ /* 0x000fc60006000000 */
[C---:B------:R-:W-:Y:S02]  /*1f540*/  IMAD.IADD R3, R1.reuse, 0x1, R151 ;  /* 0x0000000101037824 */ /* 0x040fe400078e0297 */
[----:B0-----:R-:W-:-:S03]  /*1f550*/  IMAD.IADD R107, R1, 0x1, R138 ;  /* 0x00000001016b7824 */ /* 0x001fc600078e028a */
[----:B------:R-:W3:Y:S04]  /*1f560*/  LDL.U8 R106, [R3+0x27f3] ;  /* 0x0027f300036a7983 */ /* 0x000ee80000100000 */
[----:B------:R-:W4:Y:S01]  /*1f570*/  LDL.U8 R108, [R107+0x27d8] ;  /* 0x0027d8006b6c7983 */ /* 0x000f220000100000 */
[----:B------:R-:W-:Y:S01]  /*1f580*/  BSSY.RECONVERGENT B2, `(.L_x_690) ;  /* 0x000019b000027945 */ /* 0x000fe20003800200 */
[----:B------:R-:W-:Y:S02]  /*1f590*/  IMAD.MOV.U32 R146, RZ, RZ, 0x0 ;  /* 0x00000000ff927424 */ /* 0x000fe400078e00ff */
[----:B------:R-:W-:Y:S02]  /*1f5a0*/  IMAD.MOV.U32 R147, RZ, RZ, -0x40100000 ;  /* 0xbff00000ff937424 */ /* 0x000fe400078e00ff */
[----:B--2---:R-:W-:-:S02]  /*1f5b0*/  IMAD.MOV.U32 R144, RZ, RZ, 0x0 ;  /* 0x00000000ff907424 */ /* 0x004fc400078e00ff */
[----:B------:R-:W-:Y:S01]  /*1f5c0*/  IMAD.MOV.U32 R145, RZ, RZ, 0x7ff00000 ;  /* 0x7ff00000ff917424 */ /* 0x000fe200078e00ff */
[----:B---3--:R-:W-:Y:S02]  /*1f5d0*/  PRMT R4, R106, 0x8880, RZ ;  /* 0x000088806a047816 */ /* 0x008fe400000000ff */
[----:B----4-:R-:W-:-:S05]  /*1f5e0*/  PRMT R104, R108, 0x8880, RZ ;  /* 0x000088806c687816 */ /* 0x010fca00000000ff */
[----:B------:R-:W-:-:S05]  /*1f5f0*/  IMAD.IADD R4, R104, 0x1, R4 ;  /* 0x0000000168047824 */ /* 0x000fca00078e0204 */
[----:B------:R-:W-:-:S13]  /*1f600*/  ISETP.NE.AND P0, PT, R4, 0x3, PT ;  /* 0x000000030400780c */ /* 0x000fda0003f05270 */
[----:B------:R-:W-:Y:S05]  /*1f610*/  @P0 BRA `(.L_x_691) ;  /* 0x0000001800440947 */ /* 0x000fea0003800000 */
[----:B------:R-:W2:Y:S04]  /*1f620*/  LDL.S8 R107, [R107+0x27d9] ;  /* 0x0027d9006b6b7983 */ /* 0x000ea80000100200 */
[----:B------:R-:W3:Y:S01]  /*1f630*/  LDL.S8 R3, [R3+0x27f4] ;  /* 0x0027f40003037983 */ /* 0x000ee20000100200 */
[----:B------:R-:W-:Y:S01]  /*1f640*/  LOP3.LUT R109, R106, 0xffff, RZ, 0xc0, !PT ;  /* 0x0000ffff6a6d7812 */ /* 0x000fe200078ec0ff */
[----:B------:R-:W0:Y:S01]  /*1f650*/  LDC.64 R126, c[0x0][0x3d0] ;  /* 0x0000f400ff7e7b82 */ /* 0x000e220000000a00 */
[----:B------:R-:W1:Y:S01]  /*1f660*/  LDCU.64 UR4, c[0x0][0x3d0] ;  /* 0x00007a00ff0477ac */ /* 0x000e620008000a00 */
[----:B------:R-:W-:Y:S02]  /*1f670*/  R2UR UR8, R6 ;  /* 0x00000000060872ca */ /* 0x000fe400000e0000 */
[C---:B------:R-:W-:Y:S01]  /*1f680*/  PRMT R4, R109.reuse, 0x8880, RZ ;  /* 0x000088806d047816 */ /* 0x040fe200000000ff */
[----:B------:R-:W-:Y:S01]  /*1f690*/  UMOV UR6, 0x5197d ;  /* 0x0005197d00067882 */ /* 0x000fe20000000000 */
[----:B-----5:R-:W-:-:S02]  /*1f6a0*/  PRMT R105, R109, 0x3340, RZ ;  /* 0x000033406d697816 */ /* 0x020fc400000000ff */
[--C-:B------:R-:W-:Y:S02]  /*1f6b0*/  SHF.R.S32.HI R5, RZ, 0x1f, R4.reuse ;  /* 0x0000001fff057819 */ /* 0x100fe40000011404 */
[C---:B------:R-:W-:Y:S02]  /*1f6c0*/  R2UR UR9, R7.reuse ;  /* 0x00000000070972ca */ /* 0x040fe400000e0000 */
[----:B------:R-:W-:Y:S01]  /*1f6d0*/  R2UR UR10, R6 ;  /* 0x00000000060a72ca */ /* 0x000fe200000e0000 */
[----:B------:R-:W-:Y:S01]  /*1f6e0*/  IMAD.WIDE R4, R104, 0x5, R4 ;  /* 0x0000000568047825 */ /* 0x000fe200078e0204 */
[C---:B------:R-:W-:Y:S02]  /*1f6f0*/  R2UR UR11, R7.reuse ;  /* 0x00000000070b72ca */ /* 0x040fe400000e0000 */
[----:B------:R-:W-:Y:S02]  /*1f700*/  R2UR UR12, R6 ;  /* 0x00000000060c72ca */ /* 0x000fe400000e0000 */
[----:B------:R-:W-:-:S02]  /*1f710*/  R2UR UR13, R7 ;  /* 0x00000000070d72ca */ /* 0x000fc400000e0000 */
[C---:B-1----:R-:W-:Y:S02]  /*1f720*/  LEA R146, P0, R4.reuse, UR4, 0x3 ;  /* 0x0000000404927c11 */ /* 0x042fe4000f8018ff */
[----:B------:R-:W-:Y:S02]  /*1f730*/  PRMT R109, R109, 0x8880, RZ ;  /* 0x000088806d6d7816 */ /* 0x000fe400000000ff */
[----:B------:R-:W-:Y:S01]  /*1f740*/  R2UR UR7, R7 ;  /* 0x00000000070772ca */ /* 0x000fe200000e0000 */
[----:B------:R-:W-:Y:S01]  /*1f750*/  UMOV UR4, 0x519 ;  /* 0x0000051900047882 */ /* 0x000fe20000000000 */
[----:B------:R-:W-:-:S05]  /*1f760*/  LEA.HI.X R147, R4, UR5, R5, 0x3, P0 ;  /* 0x0000000504937c11 */ /* 0x000fca00080f1c05 */
[----:B------:R-:W4:Y:S01]  /*1f770*/  LDG.E.64 R144, desc[UR10][R146.64+0xb248] ;  /* 0x00b2480a92907981 */ /* 0x000f22000c1e1b00 */
[----:B--2---:R-:W-:-:S04]  /*1f780*/  LOP3.LUT R104, R107, 0xffff, RZ, 0xc0, !PT ;  /* 0x0000ffff6b687812 */ /* 0x004fc800078ec0ff */
[C---:B------:R-:W-:Y:S02]  /*1f790*/  PRMT R104, R108.reuse, 0x3340, R104 ;  /* 0x000033406c687816 */ /* 0x040fe40000000068 */
[----:B------:R-:W-:Y:S02]  /*1f7a0*/  PRMT R108, R108, 0x8880, RZ ;  /* 0x000088806c6c7816 */ /* 0x000fe400000000ff */
[----:B------:R-:W-:Y:S02]  /*1f7b0*/  PRMT R104, R104, 0x5410, R105 ;  /* 0x0000541068687816 */ /* 0x000fe40000000069 */
[----:B------:R-:W-:-:S03]  /*1f7c0*/  PRMT R108, R108, 0x7710, RZ ;  /* 0x000077106c6c7816 */ /* 0x000fc600000000ff */
[----:B---3--:R-:W-:Y:S01]  /*1f7d0*/  IDP.4A.S8.U8 R104, R104, UR6, R3 ;  /* 0x0000000668687c26 */ /* 0x008fe20008000203 */
[----:B------:R-:W-:Y:S02]  /*1f7e0*/  PRMT R107, R108, 0x5410, R107 ;  /* 0x000054106c6b7816 */ /* 0x000fe4000000006b */
[----:B------:R-:W-:Y:S01]  /*1f7f0*/  R2UR UR6, R6 ;  /* 0x00000000060672ca */ /* 0x000fe200000e0000 */
[----:B0-----:R-:W-:-:S04]  /*1f800*/  IMAD.WIDE R4, R104, 0x8, R126 ;  /* 0x0000000868047825 */ /* 0x001fc800078e027e */
[----:B------:R-:W-:Y:S01]  /*1f810*/  IDP.2A.LO.S16.U8 R107, R107, UR4, R109 ;  /* 0x000000046b6b7c26 */ /* 0x000fe2000800126d */
[----:B------:R-:W2:Y:S03]  /*1f820*/  LDG.E.64 R104, desc[UR8][R4.64+0x8a70] ;  /* 0x008a700804687981 */ /* 0x000ea6000c1e1b00 */
[----:B------:R-:W-:-:S04]  /*1f830*/  IMAD.WIDE R152, R107, 0x8, R126 ;  /* 0x000000086b987825 */ /* 0x000fc800078e027e */
[----:B------:R-:W2:Y:S04]  /*1f840*/  LDG.E.64 R146, desc[UR6][R146.64+0xb180] ;  /* 0x00b1800692927981 */ /* 0x000ea8000c1e1b00 */
[----:B------:R-:W4:Y:S04]  /*1f850*/  LDG.E.64 R4, desc[UR12][R4.64+0x9df8] ;  /* 0x009df80c04047981 */ /* 0x000f28000c1e1b00 */
        /* <DEDUP_REMOVED lines=16> */
[----:B------:R-:W-:Y:S01]  /*1f960*/  IMAD.MOV.U32 R109, RZ, RZ, R111 ;  /* 0x000000ffff6d7224 */ /* 0x000fe200078e006f */
[----:B------:R-:W-:Y:S01]  /*1f970*/  MOV R5, R105 ;  /* 0x0000006900057202 */ /* 0x000fe20000000f00 */
        /* <DEDUP_REMOVED lines=56> */
.L_x_695:
[----:B------:R-:W-:Y:S05]  /*1fd00*/  BSYNC.RECONVERGENT B4 ;  /* 0x0000000000047941 */ /* 0x000fea0003800200 */
.L_x_694:
        /* <DEDUP_REMOVED lines=35> */
.L_x_697:
[----:B------:R-:W-:Y:S05]  /*1ff40*/  BSYNC.RECONVERGENT B4 ;  /* 0x0000000000047941 */ /* 0x000fea0003800200 */
.L_x_696:
        /* <DEDUP_REMOVED lines=11> */
.L_x_693:
[----:B------:R-:W-:Y:S05]  /*20000*/  BSYNC.RECONVERGENT B3 ;  /* 0x0000000000037941 */ /* 0x000fea0003800200 */
.L_x_692:
        /* <DEDUP_REMOVED lines=48> */
.L_x_701:
[----:B------:R-:W-:Y:S05]  /*20310*/  BSYNC.RECONVERGENT B4 ;  /* 0x0000000000047941 */ /* 0x000fea0003800200 */
.L_x_700:
        /* <DEDUP_REMOVED lines=35> */
.L_x_703:
[----:B------:R-:W-:Y:S05]  /*20550*/  BSYNC.RECONVERGENT B4 ;  /* 0x0000000000047941 */ /* 0x000fea0003800200 */
.L_x_702:
        /* <DEDUP_REMOVED lines=11> */
.L_x_699:
[----:B------:R-:W-:Y:S05]  /*20610*/  BSYNC.RECONVERGENT B3 ;  /* 0x0000000000037941 */ /* 0x000fea0003800200 */
.L_x_698:
        /* <DEDUP_REMOVED lines=52> */
.L_x_707:
[----:B------:R-:W-:Y:S05]  /*20960*/  BSYNC.RECONVERGENT B4 ;  /* 0x0000000000047941 */ /* 0x000fea0003800200 */
.L_x_706:
        /* <DEDUP_REMOVED lines=28> */
[----:B------:R-:W-:Y:S01]  /*20b30*/  MOV R125, R121 ;  /* 0x00000079007d7202 */ /* 0x000fe20000000f00 */
[----:B------:R-:W-:Y:S01]  /*20b40*/  IMAD.MOV.U32 R124, RZ, RZ, R120 ;  /* 0x000000ffff7c7224 */ /* 0x000fe200078e0078 */
[----:B------:R-:W-:Y:S01]  /*20b50*/  MOV R3, 0x20b80 ;  /* 0x00020b8000037802 */ /* 0x000fe20000000f00 */
[----:B------:R-:W-:-:S07]  /*20b60*/  IMAD.MOV.U32 R121, RZ, RZ, R119 ;  /* 0x000000ffff797224 */ /* 0x000fce00078e0077 */
[----:B------:R-:W-:Y:S05]  /*20b70*/  CALL.REL.NOINC `($__internal_0_$__cuda_sm20_div_rn_f64_full) ;  /* 0x000026dc00607944 */ /* 0x000fea0003c00000 */
[----:B------:R-:W-:Y:S02]  /*20b80*/  IMAD.MOV.U32 R122, RZ, RZ, R136 ;  /* 0x000000ffff7a7224 */ /* 0x000fe400078e0088 */
[----:B------:R-:W-:-:S07]  /*20b90*/  IMAD.MOV.U32 R123, RZ, RZ, R137 ;  /* 0x000000ffff7b7224 */ /* 0x000fce00078e0089 */
.L_x_709:
[----:B------:R-:W-:Y:S05]  /*20ba0*/  BSYNC.RECONVERGENT B4 ;  /* 0x0000000000047941 */ /* 0x000fea0003800200 */
.L_x_708:
        /* <DEDUP_REMOVED lines=11> */
.L_x_705:
[----:B------:R-:W-:Y:S05]  /*20c60*/  BSYNC.RECONVERGENT B3 ;  /* 0x0000000000037941 */ /* 0x000fea0003800200 */
.L_x_704:
        /* <DEDUP_REMOVED lines=35> */
.L_x_711:
[----:B------:R-:W-:Y:S05]  /*20ea0*/  BSYNC.RECONVERGENT B3 ;  /* 0x0000000000037941 */ /* 0x000fea0003800200 */
.L_x_710:
        /* <DEDUP_REMOVED lines=8> */
.L_x_691:
[----:B------:R-:W-:Y:S05]  /*20f30*/  BSYNC.RECONVERGENT B2 ;  /* 0x0000000000027941 */ /* 0x000fea0003800200 */
.L_x_690:
        /* <DEDUP_REMOVED lines=10> */
.L_x_716:
[----:B0-----:R-:W0:Y:S02]  /*20fe0*/  LDC R104, c[0x0][0x2f8] ;  /* 0x0000be00ff687b82 */ /* 0x001e240000000800 */
[----:B0-----:R-:W-:-:S05]  /*20ff0*/  IADD3 R104, PT, PT, -R104, 0x2710, R133 ;  /* 0x0000271068687810 */ /* 0x001fca0007ffe185 */
[C---:B------:R-:W-:Y:S02]  /*21000*/  IMAD R104, R4.reuse, 0x4, R104 ;  /* 0x0000000404687824 */ /* 0x040fe400078e0268 */
        /* <DEDUP_REMOVED lines=19> */
.L_x_715:
[----:B------:R-:W-:Y:S05]  /*21140*/  BSYNC.RECONVERGENT B3 ;  /* 0x0000000000037941 */ /* 0x000fea0003800200 */
.L_x_714:
[----:B------:R-:W-:Y:S05]  /*21150*/  @!P1 BRA `(.L_x_713) ;  /* 0x0000000000909947 */ /* 0x000fea0003800000 */
[----:B0-----:R-:W0:Y:S01]  /*21160*/  LDC R104, c[0x0][0x2f8] ;  /* 0x0000be00ff687b82 */ /* 0x001e220000000800 */
[----:B------:R-:W-:Y:S01]  /*21170*/  ISETP.GE.U32.AND P0, PT, R5, 0x8, PT ;  /* 0x000000080500780c */ /* 0x000fe20003f06070 */
[----:B------:R-:W-:Y:S01]  /*21180*/  BSSY.RECONVERGENT B3, `(.L_x_717) ;  /* 0x000000f000037945 */ /* 0x000fe20003800200 */
[----:B------:R-:W-:-:S04]  /*21190*/  LOP3.LUT R4, R148, 0x7, RZ, 0xc0, !PT ;  /* 0x0000000794047812 */ /* 0x000fc800078ec0ff */
[----:B------:R-:W-:Y:S02]  /*211a0*/  ISETP.NE.AND P1, PT, R4, RZ, PT ;  /* 0x000000ff0400720c */ /* 0x000fe40003f25270 */
[----:B0-----:R-:W-:-:S05]  /*211b0*/  IADD3 R104, PT, PT, -R104, 0x2710, R133 ;  /* 0x0000271068687810 */ /* 0x001fca0007ffe185 */
        /* <DEDUP_REMOVED lines=11> */
.L_x_718:
[----:B------:R-:W-:Y:S05]  /*21270*/  BSYNC.RECONVERGENT B3 ;  /* 0x0000000000037941 */ /* 0x000fea0003800200 */
.L_x_717:
        /* <DEDUP_REMOVED lines=8> */
[----:B-1----:R-:W-:-:S04]  /*21300*/  LOP3.LUT R4, R148, 0x3, RZ, 0xc0, !PT ;  /* 0x0000000394047812 */ /* 0x002fc800078ec0ff */
        /* <DEDUP_REMOVED lines=9> */
.L_x_713:
[----:B------:R-:W-:Y:S05]  /*213a0*/  BSYNC.RECONVERGENT B2 ;  /* 0x0000000000027941 */ /* 0x000fea0003800200 */
.L_x_712:
[----:B------:R-:W-:Y:S01]  /*213b0*/  ISETP.NE.AND P5, PT, R2, RZ, PT ;  /* 0x000000ff0200720c */ /* 0x000fe20003fa5270 */
[----:B------:R-:W-:-:S12]  /*213c0*/  BSSY.RECONVERGENT B2, `(.L_x_719) ;  /* 0x0000042000027945 */ /* 0x000fd80003800200 */
[----:B------:R-:W-:Y:S05]  /*213d0*/  @!P5 BRA `(.L_x_720) ;  /* 0x000000040000d947 */ /* 0x000fea0003800000 */
[C---:B------:R-:W-:Y:S01]  /*213e0*/  ISETP.GE.U32.AND P0, PT, R2.reuse, 0x10, PT ;  /* 0x000000100200780c */ /* 0x040fe20003f06070 */
[----:B------:R-:W-:Y:S01]  /*213f0*/  BSSY.RECONVERGENT B3, `(.L_x_721) ;  /* 0x000001b000037945 */ /* 0x000fe20003800200 */
[----:B0-----:R-:W-:Y:S01]  /*21400*/  LOP3.LUT R5, R2, 0xf, RZ, 0xc0, !PT ;  /* 0x0000000f02057812 */ /* 0x001fe200078ec0ff */
[----:B-1----:R-:W-:-:S03]  /*21410*/  IMAD.MOV.U32 R3, RZ, RZ, RZ ;  /* 0x000000ffff037224 */ /* 0x002fc600078e00ff */
[----:B------:R-:W-:-:S07]  /*21420*/  ISETP.NE.AND P1, PT, R5, RZ, PT ;  /* 0x000000ff0500720c */ /* 0x000fce0003f25270 */
[----:B------:R-:W-:Y:S06]  /*21430*/  @!P0 BRA `(.L_x_722) ;  /* 0x0000000000588947 */ /* 0x000fec0003800000 */
[----:B------:R-:W-:Y:S01]  /*21440*/  LOP3.LUT R3, R2, 0x7ffffff0, RZ, 0xc0, !PT ;  /* 0x7ffffff002037812 */ /* 0x000fe200078ec0ff */
[----:B------:R-:W-:-:S07]  /*21450*/  IMAD.MOV.U32 R4, RZ, RZ, RZ ;  /* 0x000000ffff047224 */ /* 0x000fce00078e00ff */
.L_x_723:
[C---:B0-----:R-:W-:Y:S02]  /*21460*/  IMAD R104, R4.reuse, 0x4, R252 ;  /* 0x0000000404687824 */ /* 0x041fe400078e02fc */
        /* <DEDUP_REMOVED lines=19> */
.L_x_722:
[----:B------:R-:W-:Y:S05]  /*215a0*/  BSYNC.RECONVERGENT B3 ;  /* 0x0000000000037941 */ /* 0x000fea0003800200 */
.L_x_721:
[----:B------:R-:W-:Y:S05]  /*215b0*/  @!P1 BRA `(.L_x_720) ;  /* 0x0000000000889947 */ /* 0x000fea0003800000 */
[----:B------:R-:W-:Y:S01]  /*215c0*/  ISETP.GE.U32.AND P0, PT, R5, 0x8, PT ;  /* 0x000000080500780c */ /* 0x000fe20003f06070 */
[----:B------:R-:W-:Y:S01]  /*215d0*/  BSSY.RECONVERGENT B3, `(.L_x_724) ;  /* 0x000000e000037945 */ /* 0x000fe20003800200 */
[----:B------:R-:W-:-:S04]  /*215e0*/  LOP3.LUT R4, R2, 0x7, RZ, 0xc0, !PT ;  /* 0x0000000702047812 */ /* 0x000fc800078ec0ff */
        /* <DEDUP_REMOVED lines=12> */
.L_x_725:
[----:B------:R-:W-:Y:S05]  /*216b0*/  BSYNC.RECONVERGENT B3 ;  /* 0x0000000000037941 */ /* 0x000fea0003800200 */
.L_x_724:
        /* <DEDUP_REMOVED lines=8> */
[----:B--2---:R-:W-:-:S04]  /*21740*/  LOP3.LUT R4, R2, 0x3, RZ, 0xc0, !PT ;  /* 0x0000000302047812 */ /* 0x004fc800078ec0ff */
[----:B------:R-:W-:-:S13]  /*21750*/  ISETP.NE.AND P1, PT, R4, RZ, PT ;  /* 0x000000ff0400720c */ /* 0x000fda0003f25270 */
[----:B------:R-:W-:Y:S05]  /*21760*/  @!P1 BRA `(.L_x_720) ;  /* 0x00000000001c9947 */ /* 0x000fea0003800000 */
[----:B------:R-:W-:Y:S01]  /*21770*/  IMAD R3, R3, 0x4, R252 ;  /* 0x0000000403037824 */ /* 0x000fe200078e02fc */
[----:B------:R-:W-:-:S04]  /*21780*/  ISETP.NE.AND P0, PT, R4, 0x1, PT ;  /* 0x000000010400780c */ /* 0x000fc80003f05270 */
[----:B------:R2:W-:Y:S09]  /*21790*/  STL [R3], RZ ;  /* 0x000000ff03007387 */ /* 0x0005f20000100800 */
[----:B--2---:R-:W-:Y:S05]  /*217a0*/  @!P0 BRA `(.L_x_720) ;  /* 0x00000000000c8947 */ /* 0x004fea0003800000 */
[----:B------:R-:W-:Y:S01]  /*217b0*/  ISETP.NE.AND P0, PT, R4, 0x2, PT ;  /* 0x000000020400780c */ /* 0x000fe20003f05270 */
[----:B------:R2:W-:-:S12]  /*217c0*/  STL [R3+0x4], RZ ;  /* 0x000004ff03007387 */ /* 0x0005d80000100800 */
[----:B------:R2:W-:Y:S02]  /*217d0*/  @P0 STL [R3+0x8], RZ ;  /* 0x000008ff03000387 */ /* 0x0005e40000100800 */
.L_x_720:
[----:B------:R-:W-:Y:S05]  /*217e0*/  BSYNC.RECONVERGENT B2 ;  /* 0x0000000000027941 */ /* 0x000fea0003800200 */
.L_x_719:
[----:B------:R-:W-:Y:S02]  /*217f0*/  VIADD R143, R138, 0xffffffff ;  /* 0xffffffff8a8f7836 */ /* 0x000fe40000000000 */
[----:B-12---:R-:W-:-:S04]  /*21800*/  VIADD R3, R151, 0xffffffff ;  /* 0xffffffff97037836 */ /* 0x006fc80000000000 */
[----:B------:R-:W-:-:S04]  /*21810*/  IMAD R143, R143, R2, R3 ;  /* 0x000000028f8f7224 */ /* 0x000fc800078e0203 */
[----:B------:R-:W-:-:S06]  /*21820*/  IMAD R4, R143, 0x8, R131 ;  /* 0x000000088f047824 */ /* 0x000fcc00078e0283 */
[----:B0-----:R-:W2:Y:S01]  /*21830*/  LDL.64 R4, [R4] ;  /* 0x0000000004047983 */ /* 0x001ea20000100a00 */
[----:B------:R-:W-:Y:S01]  /*21840*/  UMOV UR4, 0xff800000 ;  /* 0xff80000000047882 */ /* 0x000fe20000000000 */
[----:B------:R-:W-:Y:S01]  /*21850*/  UMOV UR5, 0x41cdcd64 ;  /* 0x41cdcd6400057882 */ /* 0x000fe20000000000 */
[----:B------:R-:W-:Y:S01]  /*21860*/  BSSY.RECONVERGENT B2, `(.L_x_726) ;  /* 0x0000552000027945 */ /* 0x000fe20003800200 */
[----:B--2---:R-:W-:Y:S01]  /*21870*/  DSETP.GEU.AND P0, PT, |R4|, UR4, PT ;  /* 0x0000000404007e2a */ /* 0x004fe2000bf0e200 */
[----:B------:R-:W-:-:S13]  /*21880*/  CS2R R4, SRZ ;  /* 0x0000000000047805 */ /* 0x000fda000001ff00 */
[----:B------:R-:W-:Y:S05]  /*21890*/  @P0 BRA `(.L_x_727) ;  /* 0x0000005400380947 */ /* 0x000fea0003800000 */
[----:B------:R-:W0:Y:S01]  /*218a0*/  LDC R104, c[0x0][0x2f8] ;  /* 0x0000be00ff687b82 */ /* 0x000e220000000800 */
[----:B------:R-:W-:Y:S01]  /*218b0*/  IMAD R3, R3, 0x4, R252 ;  /* 0x0000000403037824 */ /* 0x000fe200078e02fc */
[----:B------:R-:W-:Y:S01]  /*218c0*/  BSSY.RECONVERGENT B3, `(.L_x_728) ;  /* 0x00003a4000037945 */ /* 0x000fe20003800200 */
[----:B0-----:R-:W-:-:S05]  /*218d0*/  IADD3 R104, PT, PT, -R104, 0x2710, R133 ;  /* 0x0000271068687810 */ /* 0x001fca0007ffe185 */
[----:B------:R-:W-:-:S05]  /*218e0*/  IMAD R4, R138, 0x4, R104 ;  /* 0x000000048a047824 */ /* 0x000fca00078e0268 */
[----:B------:R0:W-:Y:S04]  /*218f0*/  STL [R4+-0x4], R151 ;  /* 0xfffffc9704007387 */ /* 0x0001e80000100800 */
[----:B------:R0:W-:Y:S02]  /*21900*/  STL [R3], R138 ;  /* 0x0000008a03007387 */ /* 0x0001e40000100800 */
.L_x_775:
[----:B0-----:R-:W-:-:S05]  /*21910*/  IMAD.IADD R3, R1, 0x1, R138 ;  /* 0x0000000101037824 */ /* 0x001fca00078e028a */
[----:B------:R-:W2:Y:S01]  /*21920*/  LDL.U8 R139, [R3+0x27d8] ;  /* 0x0027d800038b7983 */ /* 0x000ea20000100000 */
[----:B-----5:R-:W-:Y:S01]  /*21930*/  LOP3.LUT R120, R106, 0xffff, RZ, 0xc0, !PT ;  /* 0x0000ffff6a787812 */ /* 0x020fe200078ec0ff */
[----:B------:R-:W-:Y:S03]  /*21940*/  BSSY.RECONVERGENT B5, `(.L_x_729) ;  /* 0x00001a2000057945 */ /* 0x000fe60003800200 */
[----:B------:R-:W-:Y:S02]  /*21950*/  PRMT R4, R120, 0x8880, RZ ;  /* 0x0000888078047816 */ /* 0x000fe400000000ff */
[----:B--2---:R-:W-:-:S05]  /*21960*/  PRMT R122, R139, 0x8880, RZ ;  /* 0x000088808b7a7816 */ /* 0x004fca00000000ff */
        /* <DEDUP_REMOVED lines=8> */
[----:B-----5:R-:W-:-:S02]  /*219f0*/  IMAD.MOV.U32 R105, RZ, RZ, 0x7ff00000 ;  /* 0x7ff00000ff697424 */ /* 0x020fc400078e00ff */
[C---:B------:R-:W-:Y:S02]  /*21a00*/  IMAD R104, R3.reuse, 0x8, R130 ;  /* 0x0000000803687824 */ /* 0x040fe400078e0282 */
[----:B------:R-:W-:-:S03]  /*21a10*/  IMAD R3, R3, 0x8, R131 ;  /* 0x0000000803037824 */ /* 0x000fc600078e0283 */
[----:B------:R0:W-:Y:S02]  /*21a20*/  STL.64 [R104], R4 ;  /* 0x0000000468007387 */ /* 0x0001e40000100a00 */
[----:B0-----:R-:W-:Y:S02]  /*21a30*/  IMAD.MOV.U32 R5, RZ, RZ, 0x7ff00000 ;  /* 0x7ff00000ff057424 */ /* 0x001fe400078e00ff */
[----:B------:R-:W-:-:S03]  /*21a40*/  IMAD.MOV.U32 R104, RZ, RZ, 0x0 ;  /* 0x00000000ff687424 */ /* 0x000fc600078e00ff */
[----:B------:R0:W-:Y:S02]  /*21a50*/  STL.64 [R3], R4 ;  /* 0x0000000403007387 */ /* 0x0001e40000100a00 */
[----:B0-----:R-:W-:Y:S01]  /*21a60*/  IMAD.MOV.U32 R5, RZ, RZ, -0x40100000 ;  /* 0xbff00000ff057424 */ /* 0x001fe200078e00ff */
[----:B------:R-:W-:Y:S06]  /*21a70*/  BRA `(.L_x_731) ;  /* 0x0000001800387947 */ /* 0x000fec0003800000 */
.L_x_730:
[----:B------:R-:W-:Y:S01]  /*21a80*/  IMAD.IADD R118, R1, 0x1, R151 ;  /* 0x0000000101767824 */ /* 0x000fe200078e0297 */
[----:B------:R-:W2:Y:S01]  /*21a90*/  LDL.U8 R3, [R3+0x27d7] ;  /* 0x0027d70003037983 */ /* 0x000ea20000100000 */
[----:B------:R-:W0:Y:S04]  /*21aa0*/  LDC.64 R110, c[0x0][0x3d0] ;  /* 0x0000f400ff6e7b82 */ /* 0x000e280000000a00 */
[----:B------:R-:W3:Y:S01]  /*21ab0*/  LDL.S8 R118, [R118+0x27f2] ;  /* 0x0027f20076767983 */ /* 0x000ee20000100200 */
[----:B------:R-:W-:-:S03]  /*21ac0*/  PRMT R4, R106, 0x8880, RZ ;  /* 0x000088806a047816 */ /* 0x000fc600000000ff */
[----:B------:R-:W1:Y:S01]  /*21ad0*/  LDC.64 R124, c[0x0][0x3d0] ;  /* 0x0000f400ff7c7b82 */ /* 0x000e620000000a00 */
[----:B------:R-:W-:Y:S01]  /*21ae0*/  PRMT R4, R4, 0x7710, RZ ;  /* 0x0000771004047816 */ /* 0x000fe200000000ff */
[----:B------:R-:W-:Y:S01]  /*21af0*/  UMOV UR4, 0x519 ;  /* 0x0000051900047882 */ /* 0x000fe20000000000 */
[C---:B------:R-:W-:Y:S02]  /*21b00*/  R2UR UR8, R6.reuse ;  /* 0x00000000060872ca */ /* 0x040fe400000e0000 */
[C---:B------:R-:W-:Y:S02]  /*21b10*/  R2UR UR9, R7.reuse ;  /* 0x00000000070972ca */ /* 0x040fe400000e0000 */
[----:B------:R-:W-:Y:S02]  /*21b20*/  R2UR UR10, R6 ;  /* 0x00000000060a72ca */ /* 0x000fe400000e0000 */
[C---:B------:R-:W-:Y:S02]  /*21b30*/  R2UR UR11, R7.reuse ;  /* 0x00000000070b72ca */ /* 0x040fe400000e0000 */
[----:B------:R-:W-:-:S02]  /*21b40*/  R2UR UR5, R7 ;  /* 0x00000000070572ca */ /* 0x000fc400000e0000 */
[----:B------:R-:W-:Y:S02]  /*21b50*/  R2UR UR6, R6 ;  /* 0x00000000060672ca */ /* 0x000fe400000e0000 */
[----:B------:R-:W-:Y:S02]  /*21b60*/  R2UR UR7, R7 ;  /* 0x00000000070772ca */ /* 0x000fe400000e0000 */
[----:B---3--:R-:W-:Y:S02]  /*21b70*/  LOP3.LUT R108, R118, 0xffff, RZ, 0xc0, !PT ;  /* 0x0000ffff766c7812 */ /* 0x008fe400078ec0ff */
[----:B------:R-:W-:Y:S02]  /*21b80*/  PRMT R118, R4, 0x5410, R118 ;  /* 0x0000541004767816 */ /* 0x000fe40000000076 */
[C---:B------:R-:W-:Y:S02]  /*21b90*/  PRMT R108, R120.reuse, 0x3340, R108 ;  /* 0x00003340786c7816 */ /* 0x040fe4000000006c */
[----:B------:R-:W-:-:S02]  /*21ba0*/  PRMT R120, R120, 0x8880, RZ ;  /* 0x0000888078787816 */ /* 0x000fc400000000ff */
[----:B------:R-:W-:Y:S02]  /*21bb0*/  PRMT R4, R139, 0x3340, RZ ;  /* 0x000033408b047816 */ /* 0x000fe400000000ff */
[----:B------:R-:W-:Y:S02]  /*21bc0*/  SHF.R.S32.HI R121, RZ, 0x1f, R120 ;  /* 0x0000001fff797819 */ /* 0x000fe40000011478 */
[----:B------:R-:W-:Y:S02]  /*21bd0*/  PRMT R108, R108, 0x5410, R4 ;  /* 0x000054106c6c7816 */ /* 0x000fe40000000004 */
[----:B--2---:R-:W-:Y:S01]  /*21be0*/  PRMT R4, R3, 0x8880, RZ ;  /* 0x0000888003047816 */ /* 0x004fe200000000ff */
[----:B------:R-:W-:Y:S01]  /*21bf0*/  IDP.2A.LO.S16.U8 R118, R118, UR4, R122 ;  /* 0x0000000476767c26 */ /* 0x000fe2000800127a */
[----:B------:R-:W-:Y:S01]  /*21c00*/  UMOV UR4, 0x5197d ;  /* 0x0005197d00047882 */ /* 0x000fe20000000000 */
[----:B------:R-:W-:-:S04]  /*21c10*/  IMAD.WIDE R122, R122, 0x5, R120 ;  /* 0x000000057a7a7825 */ /* 0x000fc800078e0278 */
        /* <DEDUP_REMOVED lines=8> */
[----:B-----5:R-:W2:Y:S04]  /*21ca0*/  LDG.E.64 R104, desc[UR8][R4.64+0xb248] ;  /* 0x00b2480804687981 */ /* 0x020ea8000c1e1b00 */
[----:B------:R-:W4:Y:S04]  /*21cb0*/  LDG.E.64 R108, desc[UR6][R108.64+0x8a70] ;  /* 0x008a70066c6c7981 */ /* 0x000f28000c1e1b00 */
[----:B------:R-:W4:Y:S01]  /*21cc0*/  LDG.E.64 R4, desc[UR4][R4.64+0xb180] ;  /* 0x00b1800404047981 */ /* 0x000f22000c1e1b00 */
[----:B------:R-:W-:Y:S01]  /*21cd0*/  MOV R118, 0xff800000 ;  /* 0xff80000000767802 */ /* 0x000fe20000000f00 */
[----:B------:R-:W-:Y:S01]  /*21ce0*/  IMAD.MOV.U32 R119, RZ, RZ, 0x41cdcd64 ;  /* 0x41cdcd64ff777424 */ /* 0x000fe200078e00ff */
[----:B------:R-:W-:Y:S01]  /*21cf0*/  PRMT R3, R3, 0x8880, RZ ;  /* 0x0000888003037816 */ /* 0x000fe200000000ff */
[----:B------:R-:W-:Y:S03]  /*21d00*/  BSSY.RECONVERGENT B4, `(.L_x_732) ;  /* 0x000013b000047945 */ /* 0x000fe60003800200 */
[----:B------:R-:W-:Y:S01]  /*21d10*/  SHF.R.S32.HI R134, RZ, 0x1f, R3 ;  /* 0x0000001fff867819 */ /* 0x000fe20000011403 */
[----:B---3--:R-:W-:-:S02]  /*21d20*/  DSETP.GEU.AND P1, PT, |R126|, R118, PT ;  /* 0x000000767e00722a */ /* 0x008fc40003f2e200 */
        /* <DEDUP_REMOVED lines=28> */
[----:B------:R-:W-:Y:S01]  /*21ef0*/  IMAD.MOV.U32 R122, RZ, RZ, 0x1 ;  /* 0x00000001ff7a7424 */ /* 0x000fe200078e00ff */
        /* <DEDUP_REMOVED lines=35> */
.L_x_736:
[----:B------:R-:W-:Y:S05]  /*22130*/  BSYNC.RECONVERGENT B6 ;  /* 0x0000000000067941 */ /* 0x000fea0003800200 */
.L_x_735:
        /* <DEDUP_REMOVED lines=35> */
.L_x_739:
[----:B------:R-:W-:Y:S05]  /*22370*/  BSYNC.RECONVERGENT B6 ;  /* 0x0000000000067941 */ /* 0x000fea0003800200 */
.L_x_738:
        /* <DEDUP_REMOVED lines=13> */
.L_x_734:
        /* <DEDUP_REMOVED lines=40> */
.L_x_741:
[----:B------:R-:W-:Y:S05]  /*226d0*/  BSYNC.RECONVERGENT B6 ;  /* 0x0000000000067941 */ /* 0x000fea0003800200 */
.L_x_740:
        /* <DEDUP_REMOVED lines=37> */
.L_x_743:
[----:B------:R-:W-:Y:S05]  /*22930*/  BSYNC.RECONVERGENT B6 ;  /* 0x0000000000067941 */ /* 0x000fea0003800200 */
.L_x_742:
        /* <DEDUP_REMOVED lines=13> */
.L_x_733:
        /* <DEDUP_REMOVED lines=55> */
.L_x_745:
[----:B------:R-:W-:Y:S05]  /*22d80*/  BSYNC.RECONVERGENT B6 ;  /* 0x0000000000067941 */ /* 0x000fea0003800200 */
.L_x_744:
[----:B------:R2:W-:Y:S01]  /*22d90*/  STL.64 [R1+0x5328], R122 ;  /* 0x0053287a01007387 */ /* 0x0005e20000100a00 */
[----:B------:R-:W-:Y:S01]  /*22da0*/  UMOV UR4, 0xff800000 ;  /* 0xff80000000047882 */ /* 0x000fe20000000000 */
[----:B------:R-:W-:Y:S02]  /*22db0*/  UMOV UR5, 0x41cdcd64 ;  /* 0x41cdcd6400057882 */ /* 0x000fe40000000000 */
[----:B------:R-:W-:-:S14]  /*22dc0*/  DSETP.GEU.AND P0, PT, |R106|, UR4, PT ;  /* 0x000000046a007e2a */ /* 0x000fdc000bf0e200 */
[----:B--2---:R-:W-:Y:S05]  /*22dd0*/  @P0 BRA `(.L_x_737) ;  /* 0x0000000000b40947 */ /* 0x004fea0003800000 */
        /* <DEDUP_REMOVED lines=32> */
.L_x_747:
[----:B------:R-:W-:Y:S05]  /*22fe0*/  BSYNC.RECONVERGENT B6 ;  /* 0x0000000000067941 */ /* 0x000fea0003800200 */
.L_x_746:
        /* <DEDUP_REMOVED lines=11> */
[----:B------:R-:W-:-:S07]  /*230a0*/  IMAD.MOV.U32 R111, RZ, RZ, R108 ;  /* 0x000000ffff6f7224 */ /* 0x000fce00078e006c */
.L_x_737:
[----:B------:R-:W-:Y:S05]  /*230b0*/  BSYNC.RECONVERGENT B4 ;  /* 0x0000000000047941 */ /* 0x000fea0003800200 */
.L_x_732:
        /* <DEDUP_REMOVED lines=35> */
.L_x_749:
[----:B------:R-:W-:Y:S05]  /*232f0*/  BSYNC.RECONVERGENT B4 ;  /* 0x0000000000047941 */ /* 0x000fea0003800200 */
.L_x_748:
[----:B------:R-:W2:Y:S02]  /*23300*/  LDL.64 R106, [R1+0x5328] ;  /* 0x00532800016a7983 */ /* 0x000ea40000100a00 */
[----:B--2---:R-:W-:-:S06]  /*23310*/  DSETP.GEU.AND P0, PT, R106, R118, PT ;  /* 0x000000766a00722a */ /* 0x004fcc0003f0e000 */
[----:B------:R-:W-:Y:S02]  /*23320*/  FSEL R104, R104, R126, !P0 ;  /* 0x0000007e68687208 */ /* 0x000fe40004000000 */
[----:B------:R-:W-:Y:S02]  /*23330*/  FSEL R105, R105, R127, !P0 ;  /* 0x0000007f69697208 */ /* 0x000fe40004000000 */
[----:B------:R-:W-:Y:S02]  /*23340*/  FSEL R4, R4, R110, !P0 ;  /* 0x0000006e04047208 */ /* 0x000fe40004000000 */
[----:B------:R-:W-:-:S07]  /*23350*/  FSEL R5, R5, R111, !P0 ;  /* 0x0000006f05057208 */ /* 0x000fce0004000000 */
.L_x_731:
[----:B------:R-:W-:Y:S05]  /*23360*/  BSYNC.RECONVERGENT B5 ;  /* 0x0000000000057941 */ /* 0x000fea0003800200 */
.L_x_729:
[----:B------:R-:W-:Y:S02]  /*23370*/  VIADD R3, R138, 0xffffffff ;  /* 0xffffffff8a037836 */ /* 0x000fe40000000000 */
[----:B------:R-:W-:Y:S02]  /*23380*/  VIADD R118, R151, 0xffffffff ;  /* 0xffffffff97767836 */ /* 0x000fe40000000000 */
[----:B------:R-:W-:-:S04]  /*23390*/  IMAD R119, R3, R2, RZ ;  /* 0x0000000203777224 */ /* 0x000fc800078e02ff */
[----:B------:R-:W-:-:S04]  /*233a0*/  IMAD.IADD R120, R119, 0x1, R118 ;  /* 0x0000000177787824 */ /* 0x000fc800078e0276 */
[----:B012---:R-:W-:-:S06]  /*233b0*/  IMAD R106, R120, 0x8, R130 ;  /* 0x00000008786a7824 */ /* 0x007fcc00078e0282 */
        /* <DEDUP_REMOVED lines=35> */
.L_x_751:
[----:B------:R-:W-:Y:S05]  /*235f0*/  BSYNC.RELIABLE B4 ;  /* 0x0000000000047941 */ /* 0x000fea0003800100 */
.L_x_750:
[----:B------:R-:W-:Y:S01]  /*23600*/  VIMNMX R104, PT, PT, R151, R138, PT ;  /* 0x0000008a97687248 */ /* 0x000fe20003fe0100 */
[----:B------:R-:W-:Y:S01]  /*23610*/  BSSY.RECONVERGENT B4, `(.L_x_753) ;  /* 0x000002e000047945 */ /* 0x000fe20003800200 */
[----:B------:R-:W-:Y:S02]  /*23620*/  PLOP3.LUT P0, PT, PT, PT, PT, 0x80, 0x8 ;  /* 0x000000000008781c */ /* 0x000fe40003f0f070 */
[----:B------:R-:W-:-:S13]  /*23630*/  ISETP.GE.AND P1, PT, R104, 0x2, PT ;  /* 0x000000026800780c */ /* 0x000fda0003f26270 */
[----:B------:R-:W-:Y:S05]  /*23640*/  @!P1 BRA `(.L_x_754) ;  /* 0x0000000000a89947 */ /* 0x000fea0003800000 */
[C---:B------:R-:W-:Y:S02]  /*23650*/  IMAD.IADD R104, R1.reuse, 0x1, R3 ;  /* 0x0000000101687824 */ /* 0x040fe400078e0203 */
[----:B------:R-:W-:-:S04]  /*23660*/  IMAD.IADD R108, R1, 0x1, R118 ;  /* 0x00000001016c7824 */ /* 0x000fc800078e0276 */
[----:B------:R-:W2:Y:S01]  /*23670*/  LDL.U8 R104, [R104+0x27d8] ;  /* 0x0027d80068687983 */ /* 0x000ea20000100000 */
[----:B------:R-:W-:-:S03]  /*23680*/  IMAD.IADD R109, R1, 0x1, R151 ;  /* 0x00000001016d7824 */ /* 0x000fc600078e0297 */
[----:B------:R-:W3:Y:S04]  /*23690*/  LDL.U8 R108, [R108+0x27f3] ;  /* 0x0027f3006c6c7983 */ /* 0x000ee80000100000 */
[----:B------:R-:W4:Y:S01]  /*236a0*/  LDL.S8 R109, [R109+0x27f3] ;  /* 0x0027f3006d6d7983 */ /* 0x000f220000100200 */
[----:B------:R-:W-:Y:S01]  /*236b0*/  UMOV UR4, 0x57d19 ;  /* 0x00057d1900047882 */ /* 0x000fe20000000000 */
[----:B------:R-:W-:Y:S01]  /*236c0*/  VIADD R120, R151, 0xfffffffe ;  /* 0xfffffffe97787836 */ /* 0x000fe20000000000 */
[----:B------:R-:W-:-:S04]  /*236d0*/  R2UR UR5, R7 ;  /* 0x00000000070572ca */ /* 0x000fc800000e0000 */
[----:B------:R-:W-:Y:S02]  /*236e0*/  IADD3 R119, PT, PT, R120, R119, -R2 ;  /* 0x0000007778777210 */ /* 0x000fe40007ffe802 */
[----:B--2---:R-:W-:Y:S02]  /*236f0*/  PRMT R139, R139, 0x3340, R104 ;  /* 0x000033408b8b7816 */ /* 0x004fe40000000068 */
[----:B------:R-:W0:Y:S01]  /*23700*/  LDC.64 R104, c[0x0][0x3d0] ;  /* 0x0000f400ff687b82 */ /* 0x000e220000000a00 */
[----:B---3--:R-:W-:-:S04]  /*23710*/  PRMT R108, R108, 0x3340, RZ ;  /* 0x000033406c6c7816 */ /* 0x008fc800000000ff */
[----:B------:R-:W-:-:S05]  /*23720*/  PRMT R108, R139, 0x5410, R108 ;  /* 0x000054108b6c7816 */ /* 0x000fca000000006c */
[----:B----4-:R-:W-:Y:S01]  /*23730*/  IDP.4A.S8.U8 R109, R108, UR4, R109 ;  /* 0x000000046c6d7c26 */ /* 0x010fe2000800026d */
[----:B------:R-:W-:Y:S01]  /*23740*/  R2UR UR4, R6 ;  /* 0x00000000060472ca */ /* 0x000fe200000e0000 */
[----:B------:R-:W-:Y:S02]  /*23750*/  IMAD R108, R119, 0x8, R130 ;  /* 0x00000008776c7824 */ /* 0x000fe400078e0282 */
[----:B0-----:R-:W-:-:S04]  /*23760*/  IMAD.WIDE R104, R109, 0x8, R104 ;  /* 0x000000086d687825 */ /* 0x001fc800078e0268 */
[----:B------:R-:W2:Y:S06]  /*23770*/  LDL.64 R108, [R108] ;  /* 0x000000006c6c7983 */ /* 0x000eac0000100a00 */
[----:B------:R-:W2:Y:S01]  /*23780*/  LDG.E.64 R104, desc[UR4][R104.64] ;  /* 0x0000000468687981 */ /* 0x000ea2000c1e1b00 */
[----:B------:R-:W0:Y:S02]  /*23790*/  LDC R121, c[0x0][0x2f8] ;  /* 0x0000be00ff797b82 */ /* 0x000e240000000800 */
[----:B0-----:R-:W-:Y:S01]  /*237a0*/  IADD3 R121, PT, PT, -R121, 0x2710, R133 ;  /* 0x0000271079797810 */ /* 0x001fe20007ffe185 */
[----:B--2---:R-:W-:-:S08]  /*237b0*/  DADD R104, R104, R108 ;  /* 0x0000000068687229 */ /* 0x004fd0000000006c */
[C-C-:B------:R-:W-:Y:S02]  /*237c0*/  DADD R108, R106.reuse, -R104.reuse ;  /* 0x000000006a6c7229 */ /* 0x140fe40000000868 */
[----:B------:R-:W-:-:S06]  /*237d0*/  DSETP.MAX.AND P2, P3, |R106|, |R104|, PT ;  /* 0x400000686a00722a */ /* 0x000fcc0003b4f200 */
[----:B------:R-:W-:Y:S01]  /*237e0*/  DSETP.GEU.AND P1, PT, |R108|, R4, PT ;  /* 0x000000046c00722a */ /* 0x000fe20003f2e200 */
[----:B------:R-:W-:Y:S02]  /*237f0*/  IMAD.MOV.U32 R4, RZ, RZ, R107 ;  /* 0x000000ffff047224 */ /* 0x000fe400078e006b */
[----:B------:R-:W-:Y:S02]  /*23800*/  IMAD.MOV.U32 R5, RZ, RZ, R105 ;  /* 0x000000ffff057224 */ /* 0x000fe400078e0069 */
[----:B------:R-:W-:-:S03]  /*23810*/  IMAD.MOV.U32 R105, RZ, RZ, R104 ;  /* 0x000000ffff697224 */ /* 0x000fc600078e0068 */
        /* <DEDUP_REMOVED lines=13> */
.L_x_754:
[----:B------:R-:W-:Y:S05]  /*238f0*/  BSYNC.RECONVERGENT B4 ;  /* 0x0000000000047941 */ /* 0x000fea0003800200 */
.L_x_753:
[----:B------:R-:W-:Y:S04]  /*23900*/  BSSY.RECONVERGENT B6, `(.L_x_755) ;  /* 0x000019c000067945 */ /* 0x000fe80003800200 */
[----:B------:R-:W-:Y:S05]  /*23910*/  @!P0 BRA `(.L_x_756) ;  /* 0x0000001800688947 */ /* 0x000fea0003800000 */
[----:B------:R-:W-:-:S07]  /*23920*/  IMAD.MOV.U32 R142, RZ, RZ, 0x3 ;  /* 0x00000003ff8e7424 */ /* 0x000fce00078e00ff */
.L_x_774:
        /* <DEDUP_REMOVED lines=16> */
[----:B------:R-:W-:-:S03]  /*23a30*/  IADD3 R3, PT, PT, -R127, R4, R3 ;  /* 0x000000047f037210 */ /* 0x000fc60007ffe103 */
[----:B------:R-:W-:-:S06]  /*23a40*/  IMAD R108, R108, 0x8, R130 ;  /* 0x000000086c6c7824 */ /* 0x000fcc00078e0282 */
[----:B------:R-:W5:Y:S01]  /*23a50*/  LDL.64 R108, [R108] ;  /* 0x000000006c6c7983 */ /* 0x000f620000100a00 */
[----:B------:R-:W-:Y:S01]  /*23a60*/  IADD3 R139, PT, PT, R1, R138, RZ ;  /* 0x0000008a018b7210 */ /* 0x000fe20007ffe0ff */
[----:B0-----:R-:W-:-:S07]  /*23a70*/  IMAD.WIDE R110, R3, 0x8, R110 ;  /* 0x00000008036e7825 */ /* 0x001fce00078e026e */
.L_x_773:
        /* <DEDUP_REMOVED lines=26> */
[----:B------:R-:W-:Y:S01]  /*23c20*/  IMAD.IADD R4, R1, 0x1, R127 ;  /* 0x0000000101047824 */ /* 0x000fe200078e027f */
[----:B------:R-:W0:Y:S02]  /*23c30*/  LDC.64 R118, c[0x0][0x3d0] ;  /* 0x0000f400ff767b82 */ /* 0x000e240000000a00 */
[----:B------:R-:W3:Y:S04]  /*23c40*/  LDL.S8 R107, [R107+0x27f3] ;  /* 0x0027f3006b6b7983 */ /* 0x000ee80000100200 */
[----:B------:R-:W2:Y:S04]  /*23c50*/  LDL.U8 R5, [R5+0x27d8] ;  /* 0x0027d80005057983 */ /* 0x000ea80000100000 */
[----:B------:R-:W4:Y:S01]  /*23c60*/  LDL.U8 R4, [R4+0x27f3] ;  /* 0x0027f30004047983 */ /* 0x000f220000100000 */
[----:B------:R-:W-:-:S05]  /*23c70*/  IMAD.IADD R105, R151, 0x1, -R142 ;  /* 0x0000000197697824 */ /* 0x000fca00078e0a8e */
[C---:B------:R-:W-:Y:S02]  /*23c80*/  ISETP.GT.U32.AND P0, PT, R105.reuse, 0x7ffffffe, PT ;  /* 0x7ffffffe6900780c */ /* 0x040fe40003f04070 */
[----:B------:R-:W-:Y:S01]  /*23c90*/  IABS R104, R105 ;  /* 0x0000006900687213 */ /* 0x000fe20000000000 */
[----:B------:R-:W-:-:S05]  /*23ca0*/  VIADD R105, R105, 0x1 ;  /* 0x0000000169697836 */ /* 0x000fca0000000000 */
[----:B------:R-:W-:Y:S02]  /*23cb0*/  SEL R105, R105, 0x1, !P0 ;  /* 0x0000000169697807 */ /* 0x000fe40004000000 */
[----:B------:R-:W-:Y:S02]  /*23cc0*/  SEL R104, R104, RZ, P0 ;  /* 0x000000ff68687207 */ /* 0x000fe40000000000 */
[----:B------:R-:W-:Y:S02]  /*23cd0*/  LOP3.LUT R105, RZ, R105, RZ, 0x33, !PT ;  /* 0x00000069ff697212 */ /* 0x000fe400078e33ff */
[C---:B------:R-:W-:Y:S02]  /*23ce0*/  R2UR UR6, R6.reuse ;  /* 0x00000000060672ca */ /* 0x040fe400000e0000 */
[----:B------:R-:W-:Y:S02]  /*23cf0*/  R2UR UR7, R7 ;  /* 0x00000000070772ca */ /* 0x000fe400000e0000 */
[----:B------:R-:W-:-:S02]  /*23d00*/  R2UR UR8, R6 ;  /* 0x00000000060872ca */ /* 0x000fc400000e0000 */
[C---:B------:R-:W-:Y:S01]  /*23d10*/  R2UR UR9, R7.reuse ;  /* 0x00000000070972ca */ /* 0x040fe200000e0000 */
[----:B------:R-:W-:Y:S01]  /*23d20*/  UMOV UR4, 0x5197d ;  /* 0x0005197d00047882 */ /* 0x000fe20000000000 */
[C---:B------:R-:W-:Y:S02]  /*23d30*/  R2UR UR10, R6.reuse ;  /* 0x00000000060a72ca */ /* 0x040fe400000e0000 */
[C---:B------:R-:W-:Y:S02]  /*23d40*/  R2UR UR11, R7.reuse ;  /* 0x00000000070b72ca */ /* 0x040fe400000e0000 */
[----:B------:R-:W-:Y:S02]  /*23d50*/  R2UR UR12, R6 ;  /* 0x00000000060c72ca */ /* 0x000fe400000e0000 */
[----:B------:R-:W-:Y:S02]  /*23d60*/  R2UR UR13, R7 ;  /* 0x00000000070d72ca */ /* 0x000fe400000e0000 */
[----:B--2---:R-:W-:-:S02]  /*23d70*/  PRMT R3, R5, 0x3340, R3 ;  /* 0x0000334005037816 */ /* 0x004fc40000000003 */
[----:B----4-:R-:W-:-:S04]  /*23d80*/  PRMT R4, R4, 0x3340, RZ ;  /* 0x0000334004047816 */ /* 0x010fc800000000ff */
[----:B------:R-:W-:Y:S02]  /*23d90*/  PRMT R3, R3, 0x5410, R4 ;  /* 0x0000541003037816 */ /* 0x000fe40000000004 */
[----:B------:R-:W-:-:S03]  /*23da0*/  IADD3 R5, PT, PT, R105, R151, R104 ;  /* 0x0000009769057210 */ /* 0x000fc60007ffe068 */
[----:B---3--:R-:W-:Y:S02]  /*23db0*/  IDP.4A.S8.U8 R107, R3, UR4, R107 ;  /* 0x00000004036b7c26 */ /* 0x008fe4000800026b */
        /* <DEDUP_REMOVED lines=8> */
.L_x_763:
[----:B------:R-:W-:Y:S05]  /*23e40*/  BSYNC.RECONVERGENT B7 ;  /* 0x0000000000077941 */ /* 0x000fea0003800200 */
.L_x_762:
[----:B------:R-:W-:-:S04]  /*23e50*/  VIADD R3, R126, 0xffffffff ;  /* 0xffffffff7e037836 */ /* 0x000fc80000000000 */
[----:B------:R-:W-:-:S04]  /*23e60*/  IMAD R3, R3, R2, R127 ;  /* 0x0000000203037224 */ /* 0x000fc800078e027f */
[----:B------:R-:W-:-:S04]  /*23e70*/  VIADD R3, R3, 0xffffffff ;  /* 0xffffffff03037836 */ /* 0x000fc80000000000 */
[----:B------:R-:W-:-:S06]  /*23e80*/  IMAD R106, R3, 0x8, R131 ;  /* 0x00000008036a7824 */ /* 0x000fcc00078e0283 */
[----:B------:R-:W2:Y:S02]  /*23e90*/  LDL.64 R106, [R106] ;  /* 0x000000006a6a7983 */ /* 0x000ea40000100a00 */
[----:B--2---:R-:W-:Y:S01]  /*23ea0*/  DADD R104, R106, R104 ;  /* 0x000000006a687229 */ /* 0x004fe20000000068 */
[----:B------:R-:W-:-:S06]  /*23eb0*/  IMAD R106, R3, 0x8, R130 ;  /* 0x00000008036a7824 */ /* 0x000fcc00078e0282 */
[----:B------:R-:W2:Y:S01]  /*23ec0*/  LDL.64 R106, [R106] ;  /* 0x000000006a6a7983 */ /* 0x000ea20000100a00 */
[----:B------:R-:W-:Y:S01]  /*23ed0*/  UMOV UR4, 0xff800000 ;  /* 0xff80000000047882 */ /* 0x000fe20000000000 */
[----:B------:R-:W-:Y:S02]  /*23ee0*/  UMOV UR5, 0x41cdcd64 ;  /* 0x41cdcd6400057882 */ /* 0x000fe40000000000 */
[----:B------:R-:W-:Y:S02]  /*23ef0*/  DSETP.GT.AND P0, PT, |R104|, UR4, PT ;  /* 0x0000000468007e2a */ /* 0x000fe4000bf04200 */
[----:B--2---:R-:W-:-:S04]  /*23f00*/  DADD R106, R106, R4 ;  /* 0x000000006a6a7229 */ /* 0x004fc80000000004 */
[----:B------:R-:W-:Y:S02]  /*23f10*/  FSEL R4, R104, RZ, !P0 ;  /* 0x000000ff68047208 */ /* 0x000fe40004000000 */
[----:B------:R-:W-:-:S04]  /*23f20*/  FSEL R5, R105, +QNAN , !P0 ;  /* 0x7ff0000069057808 */ /* 0x000fc80004000000 */
[----:B------:R-:W-:Y:S02]  /*23f30*/  FSEL R104, R106, RZ, !P0 ;  /* 0x000000ff6a687208 */ /* 0x000fe40004000000 */
[----:B------:R-:W-:Y:S01]  /*23f40*/  FSEL R105, R107, -1.875, !P0 ;  /* 0xbff000006b697808 */ /* 0x000fe20004000000 */
[----:B------:R-:W-:Y:S06]  /*23f50*/  BRA `(.L_x_764) ;  /* 0x0000000c00e87947 */ /* 0x000fec0003800000 */
.L_x_761:
[----:B------:R-:W2:Y:S01]  /*23f60*/  LDL.S8 R104, [R107+0x27f3] ;  /* 0x0027f3006b687983 */ /* 0x000ea20000100200 */
[C---:B------:R-:W-:Y:S01]  /*23f70*/  IMAD.IADD R4, R1.reuse, 0x1, R127 ;  /* 0x0000000101047824 */ /* 0x040fe200078e027f */
[----:B------:R-:W0:Y:S01]  /*23f80*/  LDCU.64 UR4, c[0x0][0x3d0] ;  /* 0x00007a00ff0477ac */ /* 0x000e220008000a00 */
[----:B------:R-:W-:Y:S01]  /*23f90*/  IMAD.IADD R3, R1, 0x1, R126 ;  /* 0x0000000101037824 */ /* 0x000fe200078e027e */
[----:B------:R-:W3:Y:S04]  /*23fa0*/  LDL.S8 R5, [R139+0x27d8] ;  /* 0x0027d8008b057983 */ /* 0x000ee80000100200 */
[----:B------:R-:W4:Y:S04]  /*23fb0*/  LDL.S8 R4, [R4+0x27f3] ;  /* 0x0027f30004047983 */ /* 0x000f280000100200 */
[----:B------:R-:W4:Y:S01]  /*23fc0*/  LDL.S8 R3, [R3+0x27d8] ;  /* 0x0027d80003037983 */ /* 0x000f220000100200 */
        /* <DEDUP_REMOVED lines=10> */
[----:B------:R-:W4:Y:S01]  /*24070*/  LDG.E.64 R118, desc[UR10][R110.64+0x5f98] ;  /* 0x005f980a6e767981 */ /* 0x000f22000c1e1b00 */
[----:B--2---:R-:W-:-:S03]  /*24080*/  SHF.R.S32.HI R105, RZ, 0x1f, R104 ;  /* 0x0000001fff697819 */ /* 0x004fc60000011468 */
[----:B---3--:R-:W-:Y:S01]  /*24090*/  IMAD.WIDE R104, R5, 0x5, R104 ;  /* 0x0000000505687825 */ /* 0x008fe200078e0268 */
[--C-:B----4-:R-:W-:Y:S02]  /*240a0*/  SHF.R.S32.HI R5, RZ, 0x1f, R4.reuse ;  /* 0x0000001fff057819 */ /* 0x110fe40000011404 */
[----:B0-----:R-:W-:Y:S01]  /*240b0*/  LEA R122, P0, R104, UR4, 0x3 ;  /* 0x00000004687a7c11 */ /* 0x001fe2000f8018ff */
[----:B------:R-:W-:-:S03]  /*240c0*/  IMAD.WIDE R4, R3, 0x5, R4 ;  /* 0x0000000503047825 */ /* 0x000fc600078e0204 */
[----:B------:R-:W-:Y:S02]  /*240d0*/  LEA.HI.X R123, R104, UR5, R105, 0x3, P0 ;  /* 0x00000005687b7c11 */ /* 0x000fe400080f1c69 */
[----:B------:R-:W-:Y:S01]  /*240e0*/  LEA R106, P0, R4, UR4, 0x3 ;  /* 0x00000004046a7c11 */ /* 0x000fe2000f8018ff */
[----:B------:R-:W-:Y:S01]  /*240f0*/  VIADD R3, R126, 0xffffffff ;  /* 0xffffffff7e037836 */ /* 0x000fe20000000000 */
[----:B------:R-:W-:Y:S01]  /*24100*/  R2UR UR4, R6 ;  /* 0x00000000060472ca */ /* 0x000fe200000e0000 */
[----:B------:R-:W2:Y:S01]  /*24110*/  LDG.E.64 R120, desc[UR8][R122.64+0xb248] ;  /* 0x00b248087a787981 */ /* 0x000ea2000c1e1b00 */
[----:B------:R-:W-:Y:S02]  /*24120*/  LEA.HI.X R107, R4, UR5, R5, 0x3, P0 ;  /* 0x00000005046b7c11 */ /* 0x000fe400080f1c05 */
[----:B------:R-:W-:Y:S01]  /*24130*/  R2UR UR5, R7 ;  /* 0x00000000070572ca */ /* 0x000fe200000e0000 */
[----:B------:R-:W-:Y:S02]  /*24140*/  IMAD R3, R3, R2, R127 ;  /* 0x0000000203037224 */ /* 0x000fe400078e027f */
[----:B------:R-:W3:Y:S02]  /*24150*/  LDG.E.64 R104, desc[UR6][R106.64+0xb248] ;  /* 0x00b248066a687981 */ /* 0x000ee4000c1e1b00 */
[----:B------:R-:W-:-:S02]  /*24160*/  VIADD R3, R3, 0xffffffff ;  /* 0xffffffff03037836 */ /* 0x000fc40000000000 */
[----:B------:R-:W4:Y:S06]  /*24170*/  LDG.E.64 R122, desc[UR14][R122.64+0xb180] ;  /* 0x00b1800e7a7a7981 */ /* 0x000f2c000c1e1b00 */
[----:B------:R-:W3:Y:S04]  /*24180*/  LDG.E.64 R4, desc[UR4][R110.64+0x6268] ;  /* 0x006268046e047981 */ /* 0x000ee8000c1e1b00 */
[----:B------:R-:W2:Y:S01]  /*24190*/  LDG.E.64 R106, desc[UR12][R106.64+0xb180] ;  /* 0x00b1800c6a6a7981 */ /* 0x000ea2000c1e1b00 */
[----:B------:R-:W-:-:S02]  /*241a0*/  IMAD R124, R3, 0x8, R131 ;  /* 0x00000008037c7824 */ /* 0x000fc400078e0283 */
[----:B------:R-:W-:-:S04]  /*241b0*/  IMAD R134, R3, 0x8, R130 ;  /* 0x0000000803867824 */ /* 0x000fc800078e0282 */
[----:B------:R-:W4:Y:S04]  /*241c0*/  LDL.64 R124, [R124] ;  /* 0x000000007c7c7983 */ /* 0x000f280000100a00 */
[----:B------:R-:W4:Y:S01]  /*241d0*/  LDL.64 R134, [R134] ;  /* 0x0000000086867983 */ /* 0x000f220000100a00 */
[----:B------:R-:W-:Y:S01]  /*241e0*/  UMOV UR4, 0xff800000 ;  /* 0xff80000000047882 */ /* 0x000fe20000000000 */
[----:B------:R-:W-:Y:S01]  /*241f0*/  UMOV UR5, 0x41cdcd64 ;  /* 0x41cdcd6400057882 */ /* 0x000fe20000000000 */
[----:B---3--:R-:W-:Y:S02]  /*24200*/  DADD R4, R4, R104 ;  /* 0x0000000004047229 */ /* 0x008fe40000000068 */
[----:B--2---:R-:W-:-:S06]  /*24210*/  DADD R106, R118, R106 ;  /* 0x00000000766a7229 */ /* 0x004fcc000000006a */
[----:B------:R-:W-:Y:S02]  /*24220*/  DADD R4, R4, R120 ;  /* 0x0000000004047229 */ /* 0x000fe40000000078 */
[----:B----4-:R-:W-:-:S06]  /*24230*/  DADD R106, R106, R122 ;  /* 0x000000006a6a7229 */ /* 0x010fcc000000007a */
        /* <DEDUP_REMOVED lines=8> */
.L_x_760:
[----:B------:R-:W-:-:S04]  /*242c0*/  ISETP.NE.AND P0, PT, R136, 0x1, PT ;  /* 0x000000018800780c */ /* 0x000fc80003f05270 */
[----:B------:R-:W-:-:S13]  /*242d0*/  ISETP.NE.OR P0, PT, R3, 0x1, P0 ;  /* 0x000000010300780c */ /* 0x000fda0000705670 */
[----:B------:R-:W-:Y:S05]  /*242e0*/  @P0 BRA `(.L_x_765) ;  /* 0x0000000400f80947 */ /* 0x000fea0003800000 */
[C---:B------:R-:W-:Y:S01]  /*242f0*/  IMAD.IADD R105, R1.reuse, 0x1, R126 ;  /* 0x0000000101697824 */ /* 0x040fe200078e027e */
[----:B------:R-:W2:Y:S01]  /*24300*/  LDL.U8 R106, [R107+0x27f3] ;  /* 0x0027f3006b6a7983 */ /* 0x000ea20000100000 */
[----:B------:R-:W-:-:S03]  /*24310*/  IMAD.IADD R4, R1, 0x1, R127 ;  /* 0x0000000101047824 */ /* 0x000fc600078e027f */
[----:B------:R-:W3:Y:S04]  /*24320*/  LDL.U8 R104, [R105+0x27d9] ;  /* 0x0027d90069687983 */ /* 0x000ee80000100000 */
[----:B------:R-:W4:Y:S04]  /*24330*/  LDL.U8 R118, [R4+0x27f3] ;  /* 0x0027f30004767983 */ /* 0x000f280000100000 */
[----:B------:R-:W3:Y:S04]  /*24340*/  LDL.U8 R105, [R105+0x27d8] ;  /* 0x0027d80069697983 */ /* 0x000ee80000100000 */
[----:B------:R-:W2:Y:S04]  /*24350*/  LDL.U8 R107, [R107+0x27f2] ;  /* 0x0027f2006b6b7983 */ /* 0x000ea80000100000 */
[----:B------:R-:W2:Y:S04]  /*24360*/  LDL.U8 R3, [R139+0x27d8] ;  /* 0x0027d8008b037983 */ /* 0x000ea80000100000 */
[----:B------:R-:W2:Y:S04]  /*24370*/  LDL.S8 R4, [R4+0x27f4] ;  /* 0x0027f40004047983 */ /* 0x000ea80000100200 */
[----:B------:R-:W2:Y:S01]  /*24380*/  LDL.S8 R5, [R139+0x27d7] ;  /* 0x0027d7008b057983 */ /* 0x000ea20000100200 */
[----:B------:R-:W-:Y:S01]  /*24390*/  UMOV UR4, 0x5197d ;  /* 0x0005197d00047882 */ /* 0x000fe20000000000 */
[----:B------:R-:W-:-:S02]  /*243a0*/  R2UR UR6, R6 ;  /* 0x00000000060672ca */ /* 0x000fc400000e0000 */
[C---:B------:R-:W-:Y:S02]  /*243b0*/  R2UR UR7, R7.reuse ;  /* 0x00000000070772ca */ /* 0x040fe400000e0000 */
[C---:B------:R-:W-:Y:S02]  /*243c0*/  R2UR UR8, R6.reuse ;  /* 0x00000000060872ca */ /* 0x040fe400000e0000 */
[C---:B------:R-:W-:Y:S02]  /*243d0*/  R2UR UR9, R7.reuse ;  /* 0x00000000070972ca */ /* 0x040fe400000e0000 */
[----:B------:R-:W-:Y:S02]  /*243e0*/  R2UR UR10, R6 ;  /* 0x00000000060a72ca */ /* 0x000fe400000e0000 */
[C---:B------:R-:W-:Y:S02]  /*243f0*/  R2UR UR11, R7.reuse ;  /* 0x00000000070b72ca */ /* 0x040fe400000e0000 */
[----:B------:R-:W-:-:S02]  /*24400*/  R2UR UR5, R7 ;  /* 0x00000000070572ca */ /* 0x000fc400000e0000 */
[----:B----4-:R-:W-:Y:S02]  /*24410*/  PRMT R118, R118, 0x3340, RZ ;  /* 0x0000334076767816 */ /* 0x010fe400000000ff */
[----:B---3--:R-:W-:-:S04]  /*24420*/  PRMT R104, R105, 0x3340, R104 ;  /* 0x0000334069687816 */ /* 0x008fc80000000068 */
[----:B------:R-:W-:Y:S02]  /*24430*/  PRMT R104, R104, 0x5410, R118 ;  /* 0x0000541068687816 */ /* 0x000fe40000000076 */
[----:B------:R-:W0:Y:S01]  /*24440*/  LDC.64 R118, c[0x0][0x3d0] ;  /* 0x0000f400ff767b82 */ /* 0x000e220000000a00 */
[----:B--2---:R-:W-:Y:S02]  /*24450*/  PRMT R106, R107, 0x3340, R106 ;  /* 0x000033406b6a7816 */ /* 0x004fe4000000006a */
[----:B------:R-:W-:-:S04]  /*24460*/  PRMT R3, R3, 0x3340, RZ ;  /* 0x0000334003037816 */ /* 0x000fc800000000ff */
[----:B------:R-:W-:Y:S01]  /*24470*/  PRMT R3, R106, 0x5410, R3 ;  /* 0x000054106a037816 */ /* 0x000fe20000000003 */
[----:B------:R-:W-:Y:S01]  /*24480*/  IDP.4A.S8.U8 R4, R104, UR4, R4 ;  /* 0x0000000468047c26 */ /* 0x000fe20008000204 */
[----:B------:R-:W-:-:S03]  /*24490*/  UMOV UR4, 0x57d19 ;  /* 0x00057d1900047882 */ /* 0x000fc60000000000 */
        /* <DEDUP_REMOVED lines=9> */
[C---:B------:R-:W-:Y:S02]  /*24530*/  IMAD R120, R3.reuse, 0x8, R131 ;  /* 0x0000000803787824 */ /* 0x040fe400078e0283 */
[----:B------:R-:W0:Y:S01]  /*24540*/  LDG.E.64 R104, desc[UR10][R104.64+0x3a98] ;  /* 0x003a980a68687981 */ /* 0x000e22000c1e1b00 */
[----:B------:R-:W-:-:S03]  /*24550*/  IMAD R122, R3, 0x8, R130 ;  /* 0x00000008037a7824 */ /* 0x000fc600078e0282 */
[----:B------:R-:W2:Y:S04]  /*24560*/  LDG.E.64 R118, desc[UR4][R118.64+0x2710] ;  /* 0x0027100476767981 */ /* 0x000ea8000c1e1b00 */
[----:B------:R-:W3:Y:S04]  /*24570*/  LDL.64 R120, [R120] ;  /* 0x0000000078787983 */ /* 0x000ee80000100a00 */
[----:B------:R-:W4:Y:S01]  /*24580*/  LDL.64 R122, [R122] ;  /* 0x000000007a7a7983 */ /* 0x000f220000100a00 */
        /* <DEDUP_REMOVED lines=41> */
.L_x_767:
[----:B------:R-:W-:Y:S05]  /*24820*/  BSYNC.RECONVERGENT B9 ;  /* 0x0000000000097941 */ /* 0x000fea0003800200 */
.L_x_766:
        /* <DEDUP_REMOVED lines=35> */
.L_x_769:
[----:B------:R-:W-:Y:S05]  /*24a60*/  BSYNC.RECONVERGENT B9 ;  /* 0x0000000000097941 */ /* 0x000fea0003800200 */
.L_x_768:
[----:B------:R-:W-:-:S06]  /*24a70*/  DSETP.GE.AND P0, PT, R4, R122, PT ;  /* 0x0000007a0400722a */ /* 0x000fcc0003f06000 */
[----:B------:R-:W-:Y:S02]  /*24a80*/  FSEL R4, R104, RZ, P0 ;  /* 0x000000ff68047208 */ /* 0x000fe40000000000 */
[----:B------:R-:W-:Y:S02]  /*24a90*/  FSEL R5, R105, +QNAN , P0 ;  /* 0x7ff0000069057808 */ /* 0x000fe40000000000 */
[----:B------:R-:W-:Y:S02]  /*24aa0*/  FSEL R104, R106, RZ, P0 ;  /* 0x000000ff6a687208 */ /* 0x000fe40000000000 */
[----:B------:R-:W-:Y:S01]  /*24ab0*/  FSEL R105, R107, -1.875, P0 ;  /* 0xbff000006b697808 */ /* 0x000fe20000000000 */
[----:B------:R-:W-:Y:S06]  /*24ac0*/  BRA `(.L_x_764) ;  /* 0x00000004000c7947 */ /* 0x000fec0003800000 */
.L_x_765:
[C---:B------:R-:W-:Y:S01]  /*24ad0*/  IMAD.IADD R119, R1.reuse, 0x1, R126 ;  /* 0x0000000101777824 */ /* 0x040fe200078e027e */
[----:B------:R-:W2:Y:S01]  /*24ae0*/  LDL.U8 R5, [R107+0x27f3] ;  /* 0x0027f3006b057983 */ /* 0x000ea20000100000 */
[----:B------:R-:W-:Y:S01]  /*24af0*/  IMAD.IADD R104, R1, 0x1, R127 ;  /* 0x0000000101687824 */ /* 0x000fe200078e027f */
[----:B------:R-:W0:Y:S02]  /*24b00*/  LDC.64 R122, c[0x0][0x3d0] ;  /* 0x0000f400ff7a7b82 */ /* 0x000e240000000a00 */
        /* <DEDUP_REMOVED lines=22> */
[C---:B------:R-:W-:Y:S02]  /*24c70*/  IMAD R125, R124.reuse, 0x8, R131 ;  /* 0x000000087c7d7824 */ /* 0x040fe400078e0283 */
[----:B------:R-:W-:-:S04]  /*24c80*/  IMAD R134, R124, 0x8, R130 ;  /* 0x000000087c867824 */ /* 0x000fc800078e0282 */
[----:B------:R-:W2:Y:S04]  /*24c90*/  LDL.64 R124, [R125] ;  /* 0x000000007d7c7983 */ /* 0x000ea80000100a00 */
[----:B------:R-:W2:Y:S01]  /*24ca0*/  LDL.64 R134, [R134] ;  /* 0x0000000086867983 */ /* 0x000ea20000100a00 */
[----:B----4-:R-:W-:Y:S02]  /*24cb0*/  PRMT R4, R4, 0x3340, RZ ;  /* 0x0000334004047816 */ /* 0x010fe400000000ff */
[----:B---3--:R-:W-:-:S04]  /*24cc0*/  PRMT R118, R119, 0x3340, R118 ;  /* 0x0000334077767816 */ /* 0x008fc80000000076 */
[----:B------:R-:W-:Y:S02]  /*24cd0*/  PRMT R4, R118, 0x5410, R4 ;  /* 0x0000541076047816 */ /* 0x000fe40000000004 */
[----:B--2---:R-:W-:Y:S01]  /*24ce0*/  PRMT R5, R107, 0x3340, R5 ;  /* 0x000033406b057816 */ /* 0x004fe20000000005 */
[----:B------:R-:W2:Y:S01]  /*24cf0*/  LDG.E.64 R118, desc[UR10][R110.64+0x5ea8] ;  /* 0x005ea80a6e767981 */ /* 0x000ea2000c1e1b00 */
[----:B------:R-:W-:Y:S01]  /*24d00*/  PRMT R106, R106, 0x3340, RZ ;  /* 0x000033406a6a7816 */ /* 0x000fe200000000ff */
[----:B------:R-:W-:-:S03]  /*24d10*/  IDP.4A.S8.U8 R104, R4, UR4, R104 ;  /* 0x0000000404687c26 */ /* 0x000fc60008000268 */
[----:B------:R-:W-:Y:S01]  /*24d20*/  PRMT R4, R5, 0x5410, R106 ;  /* 0x0000541005047816 */ /* 0x000fe2000000006a */
[----:B------:R-:W-:Y:S01]  /*24d30*/  UMOV UR4, 0x57d19 ;  /* 0x00057d1900047882 */ /* 0x000fe20000000000 */
[----:B------:R-:W3:Y:S03]  /*24d40*/  LDG.E.64 R106, desc[UR6][R110.64+0x6178] ;  /* 0x006178066e6a7981 */ /* 0x000ee6000c1e1b00 */
[----:B------:R-:W-:Y:S02]  /*24d50*/  IDP.4A.S8.U8 R4, R4, UR4, R105 ;  /* 0x0000000404047c26 */ /* 0x000fe40008000269 */
[----:B0-----:R-:W-:Y:S01]  /*24d60*/  IMAD.WIDE R104, R104, 0x8, R122 ;  /* 0x0000000868687825 */ /* 0x001fe200078e027a */
[----:B------:R-:W-:-:S03]  /*24d70*/  R2UR UR4, R6 ;  /* 0x00000000060472ca */ /* 0x000fc600000e0000 */
        /* <DEDUP_REMOVED lines=24> */
.L_x_764:
[----:B------:R-:W-:Y:S05]  /*24f00*/  BSYNC.RECONVERGENT B4 ;  /* 0x0000000000047941 */ /* 0x000fea0003800200 */
.L_x_759:
        /* <DEDUP_REMOVED lines=36> */
.L_x_771:
[----:B------:R-:W-:-:S13]  /*25150*/  ISETP.GT.AND P0, PT, R126, 0x1, PT ;  /* 0x000000017e00780c */ /* 0x000fda0003f04270 */
[----:B------:R-:W-:Y:S05]  /*25160*/  @!P0 BREAK.RELIABLE B4 ;  /* 0x0000000000048942 */ /* 0x000fea0003800100 */
[----:B------:R-:W-:Y:S05]  /*25170*/  @!P0 BRA `(.L_x_758) ;  /* 0x0000000000408947 */ /* 0x000fea0003800000 */
[----:B------:R-:W-:Y:S05]  /*25180*/  BSYNC.RELIABLE B4 ;  /* 0x0000000000047941 */ /* 0x000fea0003800100 */
.L_x_770:
[----:B------:R-:W-:Y:S02]  /*25190*/  VIADD R127, R127, 0x1 ;  /* 0x000000017f7f7836 */ /* 0x000fe40000000000 */
[----:B------:R-:W-:-:S03]  /*251a0*/  VIADD R126, R126, 0xffffffff ;  /* 0xffffffff7e7e7836 */ /* 0x000fc60000000000 */
[----:B------:R-:W-:-:S13]  /*251b0*/  ISETP.GE.AND P0, PT, R127, R151, PT ;  /* 0x000000977f00720c */ /* 0x000fda0003f06270 */
[----:B------:R-:W-:Y:S05]  /*251c0*/  @!P0 BRA `(.L_x_773) ;  /* 0xffffffe8002c8947 */ /* 0x000fea000383ffff */
[----:B------:R-:W-:Y:S05]  /*251d0*/  BRA `(.L_x_758) ;  /* 0x0000000000287947 */ /* 0x000fea0003800000 */
.L_x_772:
[----:B------:R-:W0:Y:S01]  /*251e0*/  LDC R4, c[0x0][0x2f8] ;  /* 0x0000be00ff047b82 */ /* 0x000e220000000800 */
[----:B------:R-:W-:Y:S01]  /*251f0*/  VIADD R3, R126, 0xffffffff ;  /* 0xffffffff7e037836 */ /* 0x000fe20000000000 */
[----:B------:R-:W-:Y:S01]  /*25200*/  PLOP3.LUT P3, PT, PT, PT, PT, 0x8, 0x80 ;  /* 0x000000000080781c */ /* 0x000fe20003f6e170 */
[----:B------:R-:W-:Y:S02]  /*25210*/  IMAD.MOV.U32 R151, RZ, RZ, R127 ;  /* 0x000000ffff977224 */ /* 0x000fe400078e007f */
[----:B------:R-:W-:Y:S01]  /*25220*/  IMAD.MOV.U32 R138, RZ, RZ, R126 ;  /* 0x000000ffff8a7224 */ /* 0x000fe200078e007e */
[----:B0-----:R-:W-:-:S05]  /*25230*/  IADD3 R4, PT, PT, -R4, 0x2710, R133 ;  /* 0x0000271004047810 */ /* 0x001fca0007ffe185 */
[----:B------:R-:W-:-:S05]  /*25240*/  IMAD R3, R3, 0x4, R4 ;  /* 0x0000000403037824 */ /* 0x000fca00078e0204 */
[----:B------:R0:W-:Y:S02]  /*25250*/  STL [R3], R127 ;  /* 0x0000007f03007387 */ /* 0x0001e40000100800 */
[----:B0-----:R-:W-:-:S05]  /*25260*/  IMAD R3, R127, 0x4, R252 ;  /* 0x000000047f037824 */ /* 0x001fca00078e02fc */
[----:B------:R0:W-:Y:S02]  /*25270*/  STL [R3+-0x4], R126 ;  /* 0xfffffc7e03007387 */ /* 0x0001e40000100800 */
.L_x_758:
[----:B------:R-:W-:Y:S05]  /*25280*/  BSYNC.RECONVERGENT B5 ;  /* 0x0000000000057941 */ /* 0x000fea0003800200 */
.L_x_757:
[C---:B------:R-:W-:Y:S01]  /*25290*/  ISETP.LT.U32.AND P0, PT, R142.reuse, 0x20, PT ;  /* 0x000000208e00780c */ /* 0x040fe20003f01070 */
[----:B------:R-:W-:-:S12]  /*252a0*/  VIADD R142, R142, 0x1 ;  /* 0x000000018e8e7836 */ /* 0x000fd80000000000 */
[----:B------:R-:W-:Y:S05]  /*252b0*/  @P3 BRA P0, `(.L_x_774) ;  /* 0xffffffe4009c3947 */ /* 0x000fea000003ffff */
.L_x_756:
[----:B------:R-:W-:Y:S05]  /*252c0*/  BSYNC.RECONVERGENT B6 ;  /* 0x0000000000067941 */ /* 0x000fea0003800200 */
.L_x_755:
[----:B------:R-:W-:-:S06]  /*252d0*/  IMAD.IADD R106, R1, 0x1, R151 ;  /* 0x00000001016a7824 */ /* 0x000fcc00078e0297 */
[----:B------:R-:W5:Y:S01]  /*252e0*/  LDL.U8 R106, [R106+0x27f3] ;  /* 0x0027f3006a6a7983 */ /* 0x000f620000100000 */
[----:B------:R-:W-:Y:S05]  /*252f0*/  BRA `(.L_x_775) ;  /* 0xffffffc400847947 */ /* 0x000fea000383ffff */
.L_x_752:
[----:B------:R-:W-:Y:S05]  /*25300*/  BSYNC.RECONVERGENT B3 ;  /* 0x0000000000037941 */ /* 0x000fea0003800200 */
.L_x_728:
[C---:B------:R-:W-:Y:S02]  /*25310*/  IMAD R4, R143.reuse, 0x8, R131 ;  /* 0x000000088f047824 */ /* 0x040fe400078e0283 */
[----:B------:R-:W-:-:S04]  /*25320*/  IMAD R104, R143, 0x8, R130 ;  /* 0x000000088f687824 */ /* 0x000fc800078e0282 */
[----:B------:R-:W2:Y:S04]  /*25330*/  LDL.64 R4, [R4] ;  /* 0x0000000004047983 */ /* 0x000ea80000100a00 */
[----:B------:R-:W3:Y:S01]  /*25340*/  LDL.64 R104, [R104] ;  /* 0x0000000068687983 */ /* 0x000ee20000100a00 */
        /* <DEDUP_REMOVED lines=17> */
[----:B------:R-:W-:Y:S01]  /*25460*/  LOP3.LUT R104, R148, 0x7ffffff0, RZ, 0xc0, !PT ;  /* 0x7ffffff094687812 */ /* 0x000fe200078ec0ff */
[----:B------:R-:W-:Y:S02]  /*25470*/  IMAD.MOV.U32 R108, RZ, RZ, RZ ;  /* 0x000000ffff6c7224 */ /* 0x000fe400078e00ff */
[----:B------:R-:W-:-:S07]  /*25480*/  IMAD.MOV.U32 R105, RZ, RZ, RZ ;  /* 0x000000ffff697224 */ /* 0x000fce00078e00ff */
.L_x_782:
[----:B------:R-:W0:Y:S02]  /*25490*/  LDC R106, c[0x0][0x2f8] ;  /* 0x0000be00ff6a7b82 */ /* 0x000e240000000800 */
[----:B0-----:R-:W-:-:S05]  /*254a0*/  IADD3 R106, PT, PT, -R106, 0x2710, R133 ;  /* 0x000027106a6a7810 */ /* 0x001fca0007ffe185 */
[----:B------:R-:W-:-:S05]  /*254b0*/  IMAD R106, R105, 0x4, R106 ;  /* 0x00000004696a7824 */ /* 0x000fca00078e026a */
[----:B------:R-:W2:Y:S04]  /*254c0*/  LDL R107, [R106] ;  /* 0x000000006a6b7983 */ /* 0x000ea80000100800 */
[----:B------:R-:W3:Y:S04]  /*254d0*/  LDL R119, [R106+0x4] ;  /* 0x000004006a777983 */ /* 0x000ee80000100800 */
[----:B------:R-:W4:Y:S04]  /*254e0*/  LDL R118, [R106+0x8] ;  /* 0x000008006a767983 */ /* 0x000f280000100800 */
[----:B------:R-:W5:Y:S04]  /*254f0*/  LDL R109, [R106+0xc] ;  /* 0x00000c006a6d7983 */ /* 0x000f680000100800 */
[----:B------:R-:W5:Y:S04]  /*25500*/  LDL R110, [R106+0x10] ;  /* 0x000010006a6e7983 */ /* 0x000f680000100800 */
[----:B------:R-:W5:Y:S04]  /*25510*/  LDL R111, [R106+0x14] ;  /* 0x000014006a6f7983 */ /* 0x000f680000100800 */
[----:B------:R-:W5:Y:S01]  /*25520*/  LDL R121, [R106+0x18] ;  /* 0x000018006a797983 */ /* 0x000f620000100800 */
[----:B--2---:R-:W-:-:S03]  /*25530*/  ISETP.GT.AND P1, PT, R107, RZ, PT ;  /* 0x000000ff6b00720c */ /* 0x004fc60003f24270 */
[----:B------:R-:W2:Y:S01]  /*25540*/  LDL R107, [R106+0x1c] ;  /* 0x00001c006a6b7983 */ /* 0x000ea20000100800 */
[----:B---3--:R-:W-:Y:S01]  /*25550*/  ISETP.GT.AND P2, PT, R119, RZ, PT ;  /* 0x000000ff7700720c */ /* 0x008fe20003f44270 */
[----:B------:R-:W-:-:S08]  /*25560*/  VIADD R119, R108, 0x1 ;  /* 0x000000016c777836 */ /* 0x000fd00000000000 */
[----:B------:R-:W-:Y:S01]  /*25570*/  @!P1 IMAD.MOV R119, RZ, RZ, R108 ;  /* 0x000000ffff779224 */ /* 0x000fe200078e026c */
[----:B----4-:R-:W-:Y:S01]  /*25580*/  ISETP.GT.AND P1, PT, R118, RZ, PT ;  /* 0x000000ff7600720c */ /* 0x010fe20003f24270 */
[----:B------:R-:W3:Y:S02]  /*25590*/  LDL R108, [R106+0x20] ;  /* 0x000020006a6c7983 */ /* 0x000ee40000100800 */
[----:B------:R-:W-:Y:S02]  /*255a0*/  VIADD R118, R119, 0x1 ;  /* 0x0000000177767836 */ /* 0x000fe40000000000 */
[----:B------:R-:W-:Y:S01]  /*255b0*/  @!P2 IMAD.MOV R118, RZ, RZ, R119 ;  /* 0x000000ffff76a224 */ /* 0x000fe200078e0277 */
[----:B-----5:R-:W-:Y:S02]  /*255c0*/  ISETP.GT.AND P2, PT, R109, RZ, PT ;  /* 0x000000ff6d00720c */ /* 0x020fe40003f44270 */
[----:B------:R-:W4:Y:S01]  /*255d0*/  LDL R109, [R106+0x24] ;  /* 0x000024006a6d7983 */ /* 0x000f220000100800 */
[----:B------:R-:W-:-:S04]  /*255e0*/  VIADD R119, R118, 0x1 ;  /* 0x0000000176777836 */ /* 0x000fc80000000000 */
[----:B------:R-:W-:Y:S01]  /*255f0*/  @!P1 IMAD.MOV R119, RZ, RZ, R118 ;  /* 0x000000ffff779224 */ /* 0x000fe200078e0276 */
[----:B------:R-:W-:Y:S02]  /*25600*/  ISETP.GT.AND P1, PT, R110, RZ, PT ;  /* 0x000000ff6e00720c */ /* 0x000fe40003f24270 */
[----:B------:R-:W5:Y:S01]  /*25610*/  LDL R110, [R106+0x28] ;  /* 0x000028006a6e7983 */ /* 0x000f620000100800 */
[----:B------:R-:W-:Y:S02]  /*25620*/  VIADD R118, R119, 0x1 ;  /* 0x0000000177767836 */ /* 0x000fe40000000000 */
[----:B------:R-:W-:Y:S01]  /*25630*/  @!P2 IMAD.MOV R118, RZ, RZ, R119 ;  /* 0x000000ffff76a224 */ /* 0x000fe200078e0277 */
[----:B------:R-:W-:Y:S02]  /*25640*/  ISETP.GT.AND P2, PT, R111, RZ, PT ;  /* 0x000000ff6f00720c */ /* 0x000fe40003f44270 */
[----:B------:R-:W5:Y:S01]  /*25650*/  LDL R111, [R106+0x2c] ;  /* 0x00002c006a6f7983 */ /* 0x000f620000100800 */
[----:B------:R-:W-:-:S04]  /*25660*/  VIADD R120, R118, 0x1 ;  /* 0x0000000176787836 */ /* 0x000fc80000000000 */
[----:B------:R-:W-:Y:S02]  /*25670*/  @!P1 IMAD.MOV R120, RZ, RZ, R118 ;  /* 0x000000ffff789224 */ /* 0x000fe400078e0276 */
[----:B------:R-:W5:Y:S02]  /*25680*/  LDL R118, [R106+0x30] ;  /* 0x000030006a767983 */ /* 0x000f640000100800 */
        /* <DEDUP_REMOVED lines=10> */
[----:B---3--:R-:W-:-:S03]  /*25730*/  ISETP.GT.AND P1, PT, R108, RZ, PT ;  /* 0x000000ff6c00720c */ /* 0x008fc60003f24270 */
[----:B------:R-:W-:-:S05]  /*25740*/  VIADD R108, R107, 0x1 ;  /* 0x000000016b6c7836 */ /* 0x000fca0000000000 */
[----:B------:R-:W-:Y:S01]  /*25750*/  @!P2 IMAD.MOV R108, RZ, RZ, R107 ;  /* 0x000000ffff6ca224 */ /* 0x000fe200078e026b */
[----:B----4-:R-:W-:-:S03]  /*25760*/  ISETP.GT.AND P2, PT, R109, RZ, PT ;  /* 0x000000ff6d00720c */ /* 0x010fc60003f44270 */
[----:B------:R-:W-:Y:S02]  /*25770*/  VIADD R107, R108, 0x1 ;  /* 0x000000016c6b7836 */ /* 0x000fe40000000000 */
[----:B------:R-:W-:Y:S01]  /*25780*/  @!P1 IMAD.MOV R107, RZ, RZ, R108 ;  /* 0x000000ffff6b9224 */ /* 0x000fe200078e026c */
[----:B-----5:R-:W-:-:S03]  /*25790*/  ISETP.GT.AND P1, PT, R110, RZ, PT ;  /* 0x000000ff6e00720c */ /* 0x020fc60003f24270 */
[----:B------:R-:W-:-:S04]  /*257a0*/  VIADD R108, R107, 0x1 ;  /* 0x000000016b6c7836 */ /* 0x000fc80000000000 */
[----:B------:R-:W-:Y:S02]  /*257b0*/  @!P2 IADD3 R108, PT, PT, R107, RZ, RZ ;  /* 0x000000ff6b6ca210 */ /* 0x000fe40007ffe0ff */
[----:B------:R-:W-:-:S03]  /*257c0*/  ISETP.GT.AND P2, PT, R111, RZ, PT ;  /* 0x000000ff6f00720c */ /* 0x000fc60003f44270 */
        /* <DEDUP_REMOVED lines=14> */
[----:B------:R-:W-:-:S03]  /*258b0*/  ISETP.NE.AND P1, PT, R105, R104, PT ;  /* 0x000000686900720c */ /* 0x000fc60003f25270 */
[----:B------:R-:W-:-:S04]  /*258c0*/  VIADD R108, R106, 0x1 ;  /* 0x000000016a6c7836 */ /* 0x000fc80000000000 */
[----:B------:R-:W-:-:S06]  /*258d0*/  @!P2 IMAD.MOV R108, RZ, RZ, R106 ;  /* 0x000000ffff6ca224 */ /* 0x000fcc00078e026a */
[----:B------:R-:W-:Y:S05]  /*258e0*/  @P1 BRA `(.L_x_782) ;  /* 0xfffffff800e81947 */ /* 0x000fea000383ffff */
.L_x_781:
[----:B------:R-:W-:Y:S05]  /*258f0*/  BSYNC.RECONVERGENT B5 ;  /* 0x0000000000057941 */ /* 0x000fea0003800200 */
.L_x_780:
[----:B------:R-:W-:Y:S05]  /*25900*/  @!P0 BRA `(.L_x_779) ;  /* 0x00000004005c8947 */ /* 0x000fea0003800000 */
[----:B------:R-:W0:Y:S01]  /*25910*/  LDC R119, c[0x0][0x2f8] ;  /* 0x0000be00ff777b82 */ /* 0x000e220000000800 */
[----:B------:R-:W-:Y:S01]  /*25920*/  ISETP.GE.U32.AND P1, PT, R3, 0x8, PT ;  /* 0x000000080300780c */ /* 0x000fe20003f26070 */
[----:B------:R-:W-:Y:S01]  /*25930*/  BSSY.RECONVERGENT B5, `(.L_x_783) ;  /* 0x0000027000057945 */ /* 0x000fe20003800200 */
[----:B------:R-:W-:-:S04]  /*25940*/  LOP3.LUT R3, R148, 0x7, RZ, 0xc0, !PT ;  /* 0x0000000794037812 */ /* 0x000fc800078ec0ff */
[----:B------:R-:W-:Y:S02]  /*25950*/  ISETP.NE.AND P0, PT, R3, RZ, PT ;  /* 0x000000ff0300720c */ /* 0x000fe40003f05270 */
[----:B0-----:R-:W-:-:S05]  /*25960*/  IADD3 R119, PT, PT, -R119, 0x2710, R133 ;  /* 0x0000271077777810 */ /* 0x001fca0007ffe185 */
[----:B------:R-:W-:Y:S06]  /*25970*/  @!P1 BRA `(.L_x_784) ;  /* 0x0000000000889947 */ /* 0x000fec0003800000 */
[----:B------:R-:W-:-:S05]  /*25980*/  IMAD R118, R104, 0x4, R119 ;  /* 0x0000000468767824 */ /* 0x000fca00078e0277 */
[----:B------:R-:W2:Y:S04]  /*25990*/  LDL R111, [R118] ;  /* 0x00000000766f7983 */ /* 0x000ea80000100800 */
[----:B------:R-:W3:Y:S04]  /*259a0*/  LDL R110, [R118+0x4] ;  /* 0x00000400766e7983 */ /* 0x000ee80000100800 */
[----:B------:R-:W4:Y:S04]  /*259b0*/  LDL R109, [R118+0x8] ;  /* 0x00000800766d7983 */ /* 0x000f280000100800 */
[----:B------:R-:W5:Y:S04]  /*259c0*/  LDL R107, [R118+0xc] ;  /* 0x00000c00766b7983 */ /* 0x000f680000100800 */
[----:B------:R-:W5:Y:S04]  /*259d0*/  LDL R106, [R118+0x10] ;  /* 0x00001000766a7983 */ /* 0x000f680000100800 */
[----:B------:R-:W5:Y:S01]  /*259e0*/  LDL R105, [R118+0x14] ;  /* 0x0000140076697983 */ /* 0x000f620000100800 */
[----:B--2---:R-:W-:-:S03]  /*259f0*/  ISETP.GT.AND P1, PT, R111, RZ, PT ;  /* 0x000000ff6f00720c */ /* 0x004fc60003f24270 */
[----:B------:R-:W2:Y:S04]  /*25a00*/  LDL R111, [R118+0x18] ;  /* 0x00001800766f7983 */ /* 0x000ea80000100800 */
[----:B------:R-:W2:Y:S01]  /*25a10*/  LDL R118, [R118+0x1c] ;  /* 0x00001c0076767983 */ /* 0x000ea20000100800 */
[----:B---3--:R-:W-:Y:S01]  /*25a20*/  ISETP.GT.AND P2, PT, R110, RZ, PT ;  /* 0x000000ff6e00720c */ /* 0x008fe20003f44270 */
[----:B------:R-:W-:-:S04]  /*25a30*/  VIADD R110, R108, 0x1 ;  /* 0x000000016c6e7836 */ /* 0x000fc80000000000 */
[----:B------:R-:W-:Y:S01]  /*25a40*/  @!P1 IMAD.MOV R110, RZ, RZ, R108 ;  /* 0x000000ffff6e9224 */ /* 0x000fe200078e026c */
[----:B----4-:R-:W-:Y:S01]  /*25a50*/  ISETP.GT.AND P1, PT, R109, RZ, PT ;  /* 0x000000ff6d00720c */ /* 0x010fe20003f24270 */
[----:B------:R-:W-:Y:S02]  /*25a60*/  VIADD R104, R104, 0x8 ;  /* 0x0000000868687836 */ /* 0x000fe40000000000 */
        /* <DEDUP_REMOVED lines=12> */
[----:B------:R-:W-:-:S04]  /*25b30*/  @!P2 IMAD.MOV R106, RZ, RZ, R105 ;  /* 0x000000ffff6aa224 */ /* 0x000fc800078e0269 */
[----:B------:R-:W-:Y:S01]  /*25b40*/  VIADD R105, R106, 0x1 ;  /* 0x000000016a697836 */ /* 0x000fe20000000000 */
[----:B--2---:R-:W-:Y:S02]  /*25b50*/  ISETP.GT.AND P1, PT, R111, RZ, PT ;  /* 0x000000ff6f00720c */ /* 0x004fe40003f24270 */
[----:B------:R-:W-:-:S11]  /*25b60*/  ISETP.GT.AND P2, PT, R118, RZ, PT ;  /* 0x000000ff7600720c */ /* 0x000fd60003f44270 */
[----:B------:R-:W-:-:S04]  /*25b70*/  @!P1 IMAD.MOV R105, RZ, RZ, R106 ;  /* 0x000000ffff699224 */ /* 0x000fc800078e026a */
[----:B------:R-:W-:Y:S02]  /*25b80*/  VIADD R108, R105, 0x1 ;  /* 0x00000001696c7836 */ /* 0x000fe40000000000 */
[----:B------:R-:W-:-:S07]  /*25b90*/  @!P2 IMAD.MOV R108, RZ, RZ, R105 ;  /* 0x000000ffff6ca224 */ /* 0x000fce00078e0269 */
.L_x_784:
[----:B------:R-:W-:Y:S05]  /*25ba0*/  BSYNC.RECONVERGENT B5 ;  /* 0x0000000000057941 */ /* 0x000fea0003800200 */
.L_x_783:
        /* <DEDUP_REMOVED lines=9> */
[----:B------:R-:W4:Y:S04]  /*25c40*/  LDL R107, [R3+0x8] ;  /* 0x00000800036b7983 */ /* 0x000f280000100800 */
[----:B------:R-:W5:Y:S01]  /*25c50*/  LDL R3, [R3+0xc] ;  /* 0x00000c0003037983 */ /* 0x000f620000100800 */
[----:B------:R-:W-:Y:S01]  /*25c60*/  VIADD R104, R104, 0x4 ;  /* 0x0000000468687836 */ /* 0x000fe20000000000 */
[----:B--2---:R-:W-:Y:S01]  /*25c70*/  ISETP.GT.AND P0, PT, R105, RZ, PT ;  /* 0x000000ff6900720c */ /* 0x004fe20003f04270 */
[----:B------:R-:W-:Y:S01]  /*25c80*/  VIADD R105, R108, 0x1 ;  /* 0x000000016c697836 */ /* 0x000fe20000000000 */
[----:B---3--:R-:W-:-:S11]  /*25c90*/  ISETP.GT.AND P2, PT, R106, RZ, PT ;  /* 0x000000ff6a00720c */ /* 0x008fd60003f44270 */
[----:B------:R-:W-:Y:S01]  /*25ca0*/  @!P0 IMAD.MOV R105, RZ, RZ, R108 ;  /* 0x000000ffff698224 */ /* 0x000fe200078e026c */
[----:B----4-:R-:W-:-:S03]  /*25cb0*/  ISETP.GT.AND P0, PT, R107, RZ, PT ;  /* 0x000000ff6b00720c */ /* 0x010fc60003f04270 */
[----:B------:R-:W-:Y:S02]  /*25cc0*/  VIADD R106, R105, 0x1 ;  /* 0x00000001696a7836 */ /* 0x000fe40000000000 */
[----:B------:R-:W-:Y:S01]  /*25cd0*/  @!P2 IMAD.MOV R106, RZ, RZ, R105 ;  /* 0x000000ffff6aa224 */ /* 0x000fe200078e0269 */
[----:B-----5:R-:W-:-:S03]  /*25ce0*/  ISETP.GT.AND P2, PT, R3, RZ, PT ;  /* 0x000000ff0300720c */ /* 0x020fc60003f44270 */
[----:B------:R-:W-:-:S04]  /*25cf0*/  VIADD R3, R106, 0x1 ;  /* 0x000000016a037836 */ /* 0x000fc80000000000 */
[----:B------:R-:W-:-:S04]  /*25d00*/  @!P0 IMAD.MOV R3, RZ, RZ, R106 ;  /* 0x000000ffff038224 */ /* 0x000fc800078e026a */
[----:B------:R-:W-:Y:S02]  /*25d10*/  VIADD R108, R3, 0x1 ;  /* 0x00000001036c7836 */ /* 0x000fe40000000000 */
[----:B------:R-:W-:-:S07]  /*25d20*/  @!P2 IMAD.MOV R108, RZ, RZ, R3 ;  /* 0x000000ffff6ca224 */ /* 0x000fce00078e0203 */
.L_x_786:
[----:B------:R-:W-:Y:S05]  /*25d30*/  BSYNC.RECONVERGENT B5 ;  /* 0x0000000000057941 */ /* 0x000fea0003800200 */
.L_x_785:
        /* <DEDUP_REMOVED lines=18> */
[----:B------:R-:W-:-:S05]  /*25e60*/  @!P2 IMAD.MOV R3, RZ, RZ, R108 ;  /* 0x000000ffff03a224 */ /* 0x000fca00078e026c */
[----:B------:R-:W-:-:S07]  /*25e70*/  @P1 MOV R108, R3 ;  /* 0x00000003006c1202 */ /* 0x000fce0000000f00 */
.L_x_779:
[----:B------:R-:W-:Y:S05]  /*25e80*/  BSYNC.RECONVERGENT B4 ;  /* 0x0000000000047941 */ /* 0x000fea0003800200 */
.L_x_778:
        /* <DEDUP_REMOVED lines=10> */
.L_x_791:
        /* <DEDUP_REMOVED lines=61> */
[----:B------:R-:W-:Y:S01]  /*26300*/  VIADD R106, R108, 0x1 ;  /* 0x000000016c6a7836 */ /* 0x000fe20000000000 */
[----:B------:R-:W-:Y:S01]  /*26310*/  ISETP.GT.AND P2, PT, R107, RZ, PT ;  /* 0x000000ff6b00720c */ /* 0x000fe20003f44270 */
[----:B------:R-:W-:Y:S01]  /*26320*/  @!P1 IMAD.MOV R106, RZ, RZ, R108 ;  /* 0x000000ffff6a9224 */ /* 0x000fe200078e026c */
[----:B------:R-:W-:-:S03]  /*26330*/  ISETP.NE.AND P1, PT, R105, R104, PT ;  /* 0x000000686900720c */ /* 0x000fc60003f25270 */
[----:B------:R-:W-:-:S08]  /*26340*/  VIADD R108, R106, 0x1 ;  /* 0x000000016a6c7836 */ /* 0x000fd00000000000 */
[----:B------:R-:W-:Y:S02]  /*26350*/  @!P2 IMAD.MOV R108, RZ, RZ, R106 ;  /* 0x000000ffff6ca224 */ /* 0x000fe400078e026a */
[----:B------:R-:W-:Y:S05]  /*26360*/  @P1 BRA `(.L_x_791) ;  /* 0xfffffff800f01947 */ /* 0x000fea000383ffff */
.L_x_790:
[----:B------:R-:W-:Y:S05]  /*26370*/  BSYNC.RECONVERGENT B5 ;  /* 0x0000000000057941 */ /* 0x000fea0003800200 */
.L_x_789:
        /* <DEDUP_REMOVED lines=37> */
[----:B------:R-:W-:-:S05]  /*265d0*/  @!P1 IADD3 R105, PT, PT, R106, RZ, RZ ;  /* 0x000000ff6a699210 */ /* 0x000fca0007ffe0ff */
[----:B------:R-:W-:Y:S02]  /*265e0*/  VIADD R108, R105, 0x1 ;  /* 0x00000001696c7836 */ /* 0x000fe40000000000 */
[----:B------:R-:W-:-:S07]  /*265f0*/  @!P2 IMAD.MOV R108, RZ, RZ, R105 ;  /* 0x000000ffff6ca224 */ /* 0x000fce00078e0269 */
.L_x_793:
[----:B------:R-:W-:Y:S05]  /*26600*/  BSYNC.RECONVERGENT B5 ;  /* 0x0000000000057941 */ /* 0x000fea0003800200 */
.L_x_792:
        /* <DEDUP_REMOVED lines=24> */
.L_x_795:
[----:B------:R-:W-:Y:S05]  /*26790*/  BSYNC.RECONVERGENT B5 ;  /* 0x0000000000057941 */ /* 0x000fea0003800200 */
.L_x_794:
        /* <DEDUP_REMOVED lines=9> */
[----:B------:R-:W-:Y:S02]  /*26830*/  ISETP.NE.AND P1, PT, R2, 0x2, PT ;  /* 0x000000020200780c */ /* 0x000fe40003f25270 */
[----:B------:R-:W2:Y:S11]  /*26840*/  LDL R2, [R104+0x4] ;  /* 0x0000040068027983 */ /* 0x000eb60000100800 */
        /* <DEDUP_REMOVED lines=9> */
.L_x_788:
[----:B------:R-:W-:Y:S05]  /*268e0*/  BSYNC.RECONVERGENT B4 ;  /* 0x0000000000047941 */ /* 0x000fea0003800200 */
.L_x_787:
        /* <DEDUP_REMOVED lines=36> */
.L_x_797:
[----:B------:R-:W-:Y:S05]  /*26b30*/  BSYNC.RECONVERGENT B4 ;  /* 0x0000000000047941 */ /* 0x000fea0003800200 */
.L_x_796:
[----:B------:R-:W-:Y:S01]  /*26b40*/  UMOV UR4, 0x66666666 ;  /* 0x6666666600047882 */ /* 0x000fe20000000000 */
[----:B------:R-:W-:Y:S01]  /*26b50*/  UMOV UR5, 0x40711266 ;  /* 0x4071126600057882 */ /* 0x000fe20000000000 */
[----:B------:R-:W-:Y:S01]  /*26b60*/  IMAD.MOV.U32 R104, RZ, RZ, 0x0 ;  /* 0x00000000ff687424 */ /* 0x000fe200078e00ff */
[----:B------:R-:W-:Y:S01]  /*26b70*/  DADD R2, R2, -UR4 ;  /* 0x8000000402027e29 */ /* 0x000fe20008000000 */
[----:B------:R-:W-:-:S07]  /*26b80*/  IMAD.MOV.U32 R105, RZ, RZ, 0x40590000 ;  /* 0x40590000ff697424 */ /* 0x000fce00078e00ff */
[----:B------:R-:W-:-:S11]  /*26b90*/  DFMA R104, R2, R104, 0.5 ;  /* 0x3fe000000268742b */ /* 0x000fd60000000068 */
.L_x_777:
[----:B------:R-:W-:Y:S05]  /*26ba0*/  BSYNC.RECONVERGENT B3 ;  /* 0x0000000000037941 */ /* 0x000fea0003800200 */
.L_x_776:
[----:B------:R-:W0:Y:S01]  /*26bb0*/  MUFU.RCP64H R3, 100 ;  /* 0x4059000000037908 */ /* 0x000e220000001800 */
[----:B------:R-:W-:Y:S01]  /*26bc0*/  IMAD.MOV.U32 R4, RZ, RZ, 0x0 ;  /* 0x00000000ff047424 */ /* 0x000fe200078e00ff */
[----:B------:R-:W-:Y:S01]  /*26bd0*/  BSSY.RECONVERGENT B3, `(.L_x_727) ;  /* 0x000001a000037945 */ /* 0x000fe20003800200 */
[----:B------:R-:W-:Y:S02]  /*26be0*/  IMAD.MOV.U32 R5, RZ, RZ, 0x40590000 ;  /* 0x40590000ff057424 */ /* 0x000fe400078e00ff */
[----:B------:R-:W-:-:S03]  /*26bf0*/  IMAD.MOV.U32 R2, RZ, RZ, 0x1 ;  /* 0x00000001ff027424 */ /* 0x000fc600078e00ff */
[----:B------:R0:W1:Y:S03]  /*26c00*/  F2I.F64.TRUNC R106, R104 ;  /* 0x00000068006a7311 */ /* 0x000066000030d100 */
[----:B0-----:R-:W-:-:S08]  /*26c10*/  DFMA R104, R2, -R4, 1 ;  /* 0x3ff000000268742b */ /* 0x001fd00000000804 */
[----:B------:R-:W-:-:S08]  /*26c20*/  DFMA R104, R104, R104, R104 ;  /* 0x000000686868722b */ /* 0x000fd00000000068 */
[----:B------:R-:W-:Y:S01]  /*26c30*/  DFMA R104, R2, R104, R2 ;  /* 0x000000680268722b */ /* 0x000fe20000000002 */
[----:B-1----:R-:W0:Y:S07]  /*26c40*/  I2F.F64 R2, R106 ;  /* 0x0000006a00027312 */ /* 0x002e2e0000201c00 */
        /* <DEDUP_REMOVED lines=16> */
[----:B------:R-:W-:Y:S02]  /*26d50*/  IMAD.MOV.U32 R4, RZ, RZ, R136 ;  /* 0x000000ffff047224 */ /* 0x000fe400078e0088 */
[----:B------:R-:W-:-:S07]  /*26d60*/  IMAD.MOV.U32 R5, RZ, RZ, R137 ;  /* 0x000000ffff057224 */ /* 0x000fce00078e0089 */
.L_x_798:
[----:B------:R-:W-:Y:S05]  /*26d70*/  BSYNC.RECONVERGENT B3 ;  /* 0x0000000000037941 */ /* 0x000fea0003800200 */
.L_x_727:
[----:B------:R-:W-:Y:S05]  /*26d80*/  BSYNC.RECONVERGENT B2 ;  /* 0x0000000000027941 */ /* 0x000fea0003800200 */
.L_x_726:
[----:B------:R-:W0:Y:S02]  /*26d90*/  LDC R2, c[0x0][0x3c0] ;  /* 0x0000f000ff027b82 */ /* 0x000e240000000800 */
[----:B0-----:R-:W-:-:S06]  /*26da0*/  FADD R2, R2, -10 ;  /* 0xc120000002027421 */ /* 0x001fcc0000000000 */
[----:B------:R-:W0:Y:S02]  /*26db0*/  F2F.F64.F32 R2, R2 ;  /* 0x0000000200027310 */ /* 0x000e240000201800 */
[----:B0-----:R-:W-:-:S06]  /*26dc0*/  DSETP.GT.AND P0, PT, R4, R2, PT ;  /* 0x000000020400722a */ /* 0x001fcc0003f04000 */
[----:B------:R-:W-:-:S08]  /*26dd0*/  SEL R154, RZ, 0x1, P0 ;  /* 0x00000001ff9a7807 */ /* 0x000fd00000000000 */
.L_x_492:
[----:B------:R-:W-:Y:S05]  /*26de0*/  BSYNC.RECONVERGENT B1 ;  /* 0x0000000000017941 */ /* 0x000fea0003800200 */
.L_x_491:
[----:B------:R-:W1:Y:S01]  /*26df0*/  LDCU UR4, c[0x0][0x3c8] ;  /* 0x00007900ff0477ac */ /* 0x000e620008000800 */
[----:B------:R-:W-:Y:S01]  /*26e00*/  ISETP.NE.AND P0, PT, R154, RZ, PT ;  /* 0x000000ff9a00720c */ /* 0x000fe20003f05270 */
[----:B------:R-:W-:Y:S05]  /*26e10*/  BMOV.32.CLEAR RZ, B11 ;  /* 0x000000000bff7355 */ /* 0x000fea0000100000 */
[----:B------:R-:W-:Y:S01]  /*26e20*/  BSSY.RECONVERGENT B11, `(.L_x_799) ;  /* 0x00000130000b7945 */ /* 0x000fe20003800200 */
[----:B-1----:R-:W-:-:S13]  /*26e30*/  ISETP.EQ.OR P0, PT, RZ, UR4, !P0 ;  /* 0x00000004ff007c0c */ /* 0x002fda000c702670 */
[----:B------:R-:W-:Y:S05]  /*26e40*/  @P0 BRA `(.L_x_800) ;  /* 0x0000000000400947 */ /* 0x000fea0003800000 */
[----:B------:R-:W-:Y:S01]  /*26e50*/  MOV R5, 0x26ed0 ;  /* 0x00026ed000057802 */ /* 0x000fe20000000f00 */
[----:B------:R-:W-:Y:S04]  /*26e60*/  BSSY.RECONVERGENT B1, `(.L_x_801) ;  /* 0x0000009000017945 */ /* 0x000fe80003800200 */
[----:B------:R-:W-:Y:S05]  /*26e70*/  BMOV.32.CLEAR RZ, B10 ;  /* 0x000000000aff7355 */ /* 0x000fea0000100000 */
[----:B------:R1:W-:Y:S01]  /*26e80*/  STL [R1+0x5360], R5 ;  /* 0x0053600501007387 */ /* 0x0003e20000100800 */
[----:B------:R-:W-:Y:S01]  /*26e90*/  VIADD R4, R133, 0x280e ;  /* 0x0000280e85047836 */ /* 0x000fe20000000000 */
[----:B-1----:R-:W1:Y:S05]  /*26ea0*/  BMOV.32.CLEAR R5, B1 ;  /* 0x0000000001057355 */ /* 0x002e6a0000100000 */
[----:B-1----:R1:W-:Y:S02]  /*26eb0*/  STL [R1+0x5470], R5 ;  /* 0x0054700501007387 */ /* 0x0023e40000100800 */
[----:B012-45:R-:W-:Y:S05]  /*26ec0*/  CALL.REL.NOINC `($_Z16candidate_primerPcPiS0_S0_PfS1_S1_iffiiPdS_S0_$_Z4thalPcS_iPdS_Pi) ;  /* 0x0000234c00307944 */ /* 0x037fea0003c00000 */
[----:B------:R-:W2:Y:S02]  /*26ed0*/  LDL.LU R4, [R1+0x5470] ;  /* 0x0054700001047983 */ /* 0x000ea40000300800 */
[----:B--2---:R0:W-:Y:S05]  /*26ee0*/  BMOV.32 B10, R4 ;  /* 0x000000040a007356 */ /* 0x0041ea0000000000 */
[----:B------:R-:W-:Y:S05]  /*26ef0*/  BSYNC.RECONVERGENT B10 ;  /* 0x00000000000a7941 */ /* 0x000fea0003800200 */
.L_x_801:
[----:B0-----:R-:W0:Y:S02]  /*26f00*/  LDC R4, c[0x0][0x3c0] ;  /* 0x0000f000ff047b82 */ /* 0x001e240000000800 */
[----:B0-----:R-:W-:-:S06]  /*26f10*/  FADD R4, R4, -10 ;  /* 0xc120000004047421 */ /* 0x001fcc0000000000 */
[----:B------:R-:W0:Y:S02]  /*26f20*/  F2F.F64.F32 R4, R4 ;  /* 0x0000000400047310 */ /* 0x000e240000201800 */
[----:B0-----:R-:W-:-:S06]  /*26f30*/  DSETP.GT.AND P0, PT, R2, R4, PT ;  /* 0x000000040200722a */ /* 0x001fcc0003f04000 */
[----:B------:R-:W-:-:S08]  /*26f40*/  SEL R154, RZ, 0x1, P0 ;  /* 0x00000001ff9a7807 */ /* 0x000fd00000000000 */
.L_x_800:
[----:B------:R-:W-:Y:S05]  /*26f50*/  BSYNC.RECONVERGENT B11 ;  /* 0x00000000000b7941 */ /* 0x000fea0003800200 */
.L_x_799:
[----:B------:R-:W3:Y:S01]  /*26f60*/  LDL R4, [R1+0x5364] ;  /* 0x0053640001047983 */ /* 0x000ee20000100800 */
[----:B------:R-:W-:-:S13]  /*26f70*/  ISETP.NE.AND P0, PT, R154, RZ, PT ;  /* 0x000000ff9a00720c */ /* 0x000fda0003f05270 */
[----:B------:R-:W1:Y:S01]  /*26f80*/  @P0 LDC.64 R2, c[0x0][0x390] ;  /* 0x0000e400ff020b82 */ /* 0x000e620000000a00 */
[----:B------:R-:W-:Y:S02]  /*26f90*/  @P0 R2UR UR4, R6 ;  /* 0x00000000060402ca */ /* 0x000fe400000e0000 */
[----:B------:R-:W-:Y:S01]  /*26fa0*/  @P0 R2UR UR5, R7 ;  /* 0x00000000070502ca */ /* 0x000fe200000e0000 */
[----:B---3--:R-:W-:-:S04]  /*26fb0*/  @P0 IMAD.SHL.U32 R4, R4, 0x8, RZ ;  /* 0x0000000804040824 */ /* 0x008fc800078e00ff */
[----:B-1----:R-:W-:-:S04]  /*26fc0*/  @P0 IMAD.WIDE R2, R4, 0x4, R2 ;  /* 0x0000000404020825 */ /* 0x002fc800078e0202 */
[----:B------:R-:W-:-:S05]  /*26fd0*/  @P0 IMAD.MOV.U32 R4, RZ, RZ, 0x1 ;  /* 0x00000001ff040424 */ /* 0x000fca00078e00ff */
[----:B------:R1:W-:Y:S04]  /*26fe0*/  @P0 STG.E desc[UR4][R2.64], R4 ;  /* 0x0000000402000986 */ /* 0x0003e8000c101904 */
[----:B-1----:R-:W3:Y:S01]  /*26ff0*/  LDL.U8 R2, [R1+0x281f] ;  /* 0x00281f0001027983 */ /* 0x002ee20000100000 */
[----:B------:R-:W-:Y:S01]  /*27000*/  BSSY.RECONVERGENT B1, `(.L_x_802) ;  /* 0x0000018000017945 */ /* 0x000fe20003800200 */
[----:B---3--:R-:W-:-:S13]  /*27010*/  ISETP.NE.AND P0, PT, R2, 0x54, PT ;  /* 0x000000540200780c */ /* 0x008fda0003f05270 */
[----:B------:R-:W-:Y:S05]  /*27020*/  @!P0 BRA `(.L_x_803) ;  /* 0x0000000000448947 */ /* 0x000fea0003800000 */
[----:B------:R-:W-:-:S13]  /*27030*/  ISETP.NE.AND P0, PT, R2, 0x43, PT ;  /* 0x000000430200780c */ /* 0x000fda0003f05270 */
[----:B------:R-:W-:Y:S05]  /*27040*/  @!P0 BRA `(.L_x_804) ;  /* 0x0000000000288947 */ /* 0x000fea0003800000 */
[----:B------:R-:W-:Y:S01]  /*27050*/  ISETP.NE.AND P0, PT, R2, 0x41, PT ;  /* 0x000000410200780c */ /* 0x000fe20003f05270 */
[----:B------:R-:W-:Y:S02]  /*27060*/  IMAD.MOV.U32 R2, RZ, RZ, 0x54 ;  /* 0x00000054ff027424 */ /* 0x000fe400078e00ff */
[----:B------:R-:W-:-:S10]  /*27070*/  IMAD.MOV.U32 R139, RZ, RZ, 0x54 ;  /* 0x00000054ff8b7424 */ /* 0x000fd400078e00ff */
[----:B------:R1:W-:Y:S01]  /*27080*/  @!P0 STL.U8 [R1+0x282c], R2 ;  /* 0x00282c0201008387 */ /* 0x0003e20000100000 */
[----:B------:R-:W-:Y:S02]  /*27090*/  @!P0 IMAD.MOV.U32 R138, RZ, RZ, 0x3 ;  /* 0x00000003ff8a8424 */ /* 0x000fe400078e00ff */
[----:B------:R-:W-:Y:S02]  /*270a0*/  @P0 IMAD.MOV.U32 R138, RZ, RZ, 0x2 ;  /* 0x00000002ff8a0424 */ /* 0x000fe400078e00ff */
[----:B-1----:R-:W-:-:S05]  /*270b0*/  IMAD.MOV.U32 R2, RZ, RZ, 0x43 ;  /* 0x00000043ff027424 */ /* 0x002fca00078e00ff */
[----:B------:R1:W-:Y:S01]  /*270c0*/  @P0 STL.U8 [R1+0x282c], R2 ;  /* 0x00282c0201000387 */ /* 0x0003e20000100000 */
[----:B------:R-:W-:Y:S01]  /*270d0*/  @P0 PRMT R139, R2, 0x7610, R139 ;  /* 0x00007610028b0816 */ /* 0x000fe2000000008b */
[----:B------:R-:W-:Y:S06]  /*270e0*/  BRA `(.L_x_805) ;  /* 0x0000000000247947 */ /* 0x000fec0003800000 */
.L_x_804:
[----:B------:R-:W-:Y:S01]  /*270f0*/  IMAD.MOV.U32 R2, RZ, RZ, 0x47 ;  /* 0x00000047ff027424 */ /* 0x000fe200078e00ff */
[----:B------:R-:W-:Y:S01]  /*27100*/  MOV R139, 0x47 ;  /* 0x00000047008b7802 */ /* 0x000fe20000000f00 */
[----:B------:R-:W-:-:S03]  /*27110*/  IMAD.MOV.U32 R138, RZ, RZ, 0x3 ;  /* 0x00000003ff8a7424 */ /* 0x000fc600078e00ff */
[----:B------:R3:W-:Y:S01]  /*27120*/  STL.U8 [R1+0x282c], R2 ;  /* 0x00282c0201007387 */ /* 0x0007e20000100000 */
[----:B------:R-:W-:Y:S05]  /*27130*/  BRA `(.L_x_805) ;  /* 0x0000000000107947 */ /* 0x000fea0003800000 */
.L_x_803:
[----:B------:R-:W-:Y:S02]  /*27140*/  IMAD.MOV.U32 R2, RZ, RZ, 0x41 ;  /* 0x00000041ff027424 */ /* 0x000fe400078e00ff */
[----:B------:R-:W-:Y:S02]  /*27150*/  IMAD.MOV.U32 R139, RZ, RZ, 0x41 ;  /* 0x00000041ff8b7424 */ /* 0x000fe400078e00ff */
[----:B------:R-:W-:Y:S01]  /*27160*/  IMAD.MOV.U32 R138, RZ, RZ, 0x3 ;  /* 0x00000003ff8a7424 */ /* 0x000fe200078e00ff */
[----:B------:R1:W-:Y:S06]  /*27170*/  STL.U8 [R1+0x282c], R2 ;  /* 0x00282c0201007387 */ /* 0x0003ec0000100000 */
.L_x_805:
[----:B------:R-:W-:Y:S05]  /*27180*/  BSYNC.RECONVERGENT B1 ;  /* 0x0000000000017941 */ /* 0x000fea0003800200 */
.L_x_802:
[----:B-1-3--:R-:W3:Y:S01]  /*27190*/  LDL.U8 R2, [R1+0x281e] ;  /* 0x00281e0001027983 */ /* 0x00aee20000100000 */
        /* <DEDUP_REMOVED lines=8> */
[----:B------:R1:W-:Y:S01]  /*27220*/  @P0 STL.U8 [R1+0x282d], R2 ;  /* 0x00282d0201000387 */ /* 0x0003e20000100000 */
[----:B------:R-:W-:Y:S02]  /*27230*/  @P0 IMAD.MOV.U32 R136, RZ, RZ, 0x2 ;  /* 0x00000002ff880424 */ /* 0x000fe400078e00ff */
[----:B------:R-:W-:Y:S02]  /*27240*/  @!P0 IMAD.MOV.U32 R136, RZ, RZ, 0x3 ;  /* 0x00000003ff888424 */ /* 0x000fe400078e00ff */
[----:B-1----:R-:W-:-:S05]  /*27250*/  IMAD.MOV.U32 R2, RZ, RZ, 0x41 ;  /* 0x00000041ff027424 */ /* 0x002fca00078e00ff */
[----:B------:R1:W-:Y:S01]  /*27260*/  @!P0 STL.U8 [R1+0x282d], R2 ;  /* 0x00282d0201008387 */ /* 0x0003e20000100000 */
[----:B------:R-:W-:Y:S01]  /*27270*/  @!P0 PRMT R137, R2, 0x7610, R137 ;  /* 0x0000761002898816 */ /* 0x000fe20000000089 */
[----:B------:R-:W-:Y:S06]  /*27280*/  BRA `(.L_x_809) ;  /* 0x0000000000247947 */ /* 0x000fec0003800000 */
.L_x_808:
[----:B------:R-:W-:Y:S02]  /*27290*/  IMAD.MOV.U32 R2, RZ, RZ, 0x47 ;  /* 0x00000047ff027424 */ /* 0x000fe400078e00ff */
[----:B------:R-:W-:Y:S02]  /*272a0*/  IMAD.MOV.U32 R137, RZ, RZ, 0x47 ;  /* 0x00000047ff897424 */ /* 0x000fe400078e00ff */
[----:B------:R-:W-:Y:S01]  /*272b0*/  IMAD.MOV.U32 R136, RZ, RZ, 0x3 ;  /* 0x00000003ff887424 */ /* 0x000fe200078e00ff */
[----:B------:R3:W-:Y:S01]  /*272c0*/  STL.U8 [R1+0x282d], R2 ;  /* 0x00282d0201007387 */ /* 0x0007e20000100000 */
[----:B------:R-:W-:Y:S05]  /*272d0*/  BRA `(.L_x_809) ;  /* 0x0000000000107947 */ /* 0x000fea0003800000 */
.L_x_807:
[----:B------:R-:W-:Y:S02]  /*272e0*/  IMAD.MOV.U32 R2, RZ, RZ, 0x54 ;  /* 0x00000054ff027424 */ /* 0x000fe400078e00ff */
[----:B------:R-:W-:Y:S02]  /*272f0*/  IMAD.MOV.U32 R137, RZ, RZ, 0x54 ;  /* 0x00000054ff897424 */ /* 0x000fe400078e00ff */
[----:B------:R-:W-:Y:S01]  /*27300*/  IMAD.MOV.U32 R136, RZ, RZ, 0x3 ;  /* 0x00000003ff887424 */ /* 0x000fe200078e00ff */
[----:B------:R1:W-:Y:S06]  /*27310*/  STL.U8 [R1+0x282d], R2 ;  /* 0x00282d0201007387 */ /* 0x0003ec0000100000 */
.L_x_809:
[----:B------:R-:W-:Y:S05]  /*27320*/  BSYNC.RECONVERGENT B1 ;  /* 0x0000000000017941 */ /* 0x000fea0003800200 */
.L_x_806:
        /* <DEDUP_REMOVED lines=16> */
.L_x_812:
[----:B------:R-:W-:Y:S02]  /*27430*/  IMAD.MOV.U32 R2, RZ, RZ, 0x47 ;  /* 0x00000047ff027424 */ /* 0x000fe400078e00ff */
[----:B------:R-:W-:Y:S02]  /*27440*/  IMAD.MOV.U32 R135, RZ, RZ, 0x47 ;  /* 0x00000047ff877424 */ /* 0x000fe400078e00ff */
[----:B------:R-:W-:Y:S01]  /*27450*/  IMAD.MOV.U32 R134, RZ, RZ, 0x3 ;  /* 0x00000003ff867424 */ /* 0x000fe200078e00ff */
[----:B------:R1:W-:Y:S01]  /*27460*/  STL.U8 [R1+0x282e], R2 ;  /* 0x00282e0201007387 */ /* 0x0003e20000100000 */
[----:B------:R-:W-:Y:S05]  /*27470*/  BRA `(.L_x_813) ;  /* 0x0000000000107947 */ /* 0x000fea0003800000 */
.L_x_811:
[----:B------:R-:W-:Y:S02]  /*27480*/  IMAD.MOV.U32 R2, RZ, RZ, 0x54 ;  /* 0x00000054ff027424 */ /* 0x000fe400078e00ff */
[----:B------:R-:W-:Y:S02]  /*27490*/  IMAD.MOV.U32 R135, RZ, RZ, 0x54 ;  /* 0x00000054ff877424 */ /* 0x000fe400078e00ff */
[----:B------:R-:W-:Y:S01]  /*274a0*/  IMAD.MOV.U32 R134, RZ, RZ, 0x3 ;  /* 0x00000003ff867424 */ /* 0x000fe200078e00ff */
[----:B------:R1:W-:Y:S06]  /*274b0*/  STL.U8 [R1+0x282e], R2 ;  /* 0x00282e0201007387 */ /* 0x0003ec0000100000 */
.L_x_813:
[----:B------:R-:W-:Y:S05]  /*274c0*/  BSYNC.RECONVERGENT B1 ;  /* 0x0000000000017941 */ /* 0x000fea0003800200 */
.L_x_810:
        /* <DEDUP_REMOVED lines=16> */
.L_x_816:
[----:B------:R-:W-:Y:S02]  /*275d0*/  IMAD.MOV.U32 R2, RZ, RZ, 0x47 ;  /* 0x00000047ff027424 */ /* 0x000fe400078e00ff */
[----:B------:R-:W-:Y:S02]  /*275e0*/  IMAD.MOV.U32 R127, RZ, RZ, 0x47 ;  /* 0x00000047ff7f7424 */ /* 0x000fe400078e00ff */
[----:B------:R-:W-:Y:S01]  /*275f0*/  IMAD.MOV.U32 R126, RZ, RZ, 0x3 ;  /* 0x00000003ff7e7424 */ /* 0x000fe200078e00ff */
[----:B------:R1:W-:Y:S01]  /*27600*/  STL.U8 [R1+0x282f], R2 ;  /* 0x00282f0201007387 */ /* 0x0003e20000100000 */
[----:B------:R-:W-:Y:S05]  /*27610*/  BRA `(.L_x_817) ;  /* 0x0000000000107947 */ /* 0x000fea0003800000 */
.L_x_815:
[----:B------:R-:W-:Y:S02]  /*27620*/  IMAD.MOV.U32 R2, RZ, RZ, 0x54 ;  /* 0x00000054ff027424 */ /* 0x000fe400078e00ff */
[----:B------:R-:W-:Y:S02]  /*27630*/  IMAD.MOV.U32 R127, RZ, RZ, 0x54 ;  /* 0x00000054ff7f7424 */ /* 0x000fe400078e00ff */
[----:B------:R-:W-:Y:S01]  /*27640*/  IMAD.MOV.U32 R126, RZ, RZ, 0x3 ;  /* 0x00000003ff7e7424 */ /* 0x000fe200078e00ff */
[----:B------:R1:W-:Y:S06]  /*27650*/  STL.U8 [R1+0x282f], R2 ;  /* 0x00282f0201007387 */ /* 0x0003ec0000100000 */
.L_x_817:
[----:B------:R-:W-:Y:S05]  /*27660*/  BSYNC.RECONVERGENT B1 ;  /* 0x0000000000017941 */ /* 0x000fea0003800200 */
.L_x_814:
        /* <DEDUP_REMOVED lines=16> */
.L_x_820:
[----:B------:R-:W-:Y:S02]  /*27770*/  IMAD.MOV.U32 R2, RZ, RZ, 0x47 ;  /* 0x00000047ff027424 */ /* 0x000fe400078e00ff */
[----:B------:R-:W-:Y:S02]  /*27780*/  IMAD.MOV.U32 R125, RZ, RZ, 0x47 ;  /* 0x00000047ff7d7424 */ /* 0x000fe400078e00ff */
[----:B------:R-:W-:Y:S01]  /*27790*/  IMAD.MOV.U32 R124, RZ, RZ, 0x3 ;  /* 0x00000003ff7c7424 */ /* 0x000fe200078e00ff */
[----:B------:R3:W-:Y:S01]  /*277a0*/  STL.U8 [R1+0x2830], R2 ;  /* 0x0028300201007387 */ /* 0x0007e20000100000 */
[----:B------:R-:W-:Y:S05]  /*277b0*/  BRA `(.L_x_821) ;  /* 0x0000000000107947 */ /* 0x000fea0003800000 */
.L_x_819:
[----:B------:R-:W-:Y:S02]  /*277c0*/  IMAD.MOV.U32 R2, RZ, RZ, 0x54 ;  /* 0x00000054ff027424 */ /* 0x000fe400078e00ff */
[----:B------:R-:W-:Y:S02]  /*277d0*/  IMAD.MOV.U32 R125, RZ, RZ, 0x54 ;  /* 0x00000054ff7d7424 */ /* 0x000fe400078e00ff */
[----:B------:R-:W-:Y:S01]  /*277e0*/  IMAD.MOV.U32 R124, RZ, RZ, 0x3 ;  /* 0x00000003ff7c7424 */ /* 0x000fe200078e00ff */
[----:B------:R1:W-:Y:S06]  /*277f0*/  STL.U8 [R1+0x2830], R2 ;  /* 0x0028300201007387 */ /* 0x0003ec0000100000 */
.L_x_821:
[----:B------:R-:W-:Y:S05]  /*27800*/  BSYNC.RECONVERGENT B1 ;  /* 0x0000000000017941 */ /* 0x000fea0003800200 */
.L_x_818:
        /* <DEDUP_REMOVED lines=8> */
[----:B------:R-:W-:-:S10]  /*27890*/  HFMA2 R123, -RZ, RZ, 0, 3.993511199951171875e-06 ;  /* 0x00000043ff7b7431 */ /* 0x000fd400000001ff */
[----:B------:R1:W-:Y:S01]  /*278a0*/  @P0 STL.U8 [R1+0x2831], R2 ;  /* 0x0028310201000387 */ /* 0x0003e20000100000 */
[----:B------:R-:W-:Y:S02]  /*278b0*/  @P0 IMAD.MOV.U32 R122, RZ, RZ, 0x2 ;  /* 0x00000002ff7a0424 */ /* 0x000fe400078e00ff */
[----:B------:R-:W-:Y:S02]  /*278c0*/  @!P0 IMAD.MOV.U32 R122, RZ, RZ, 0x3 ;  /* 0x00000003ff7a8424 */ /* 0x000fe400078e00ff */
[----:B-1----:R-:W-:-:S05]  /*278d0*/  IMAD.MOV.U32 R2, RZ, RZ, 0x41 ;  /* 0x00000041ff027424 */ /* 0x002fca00078e00ff */
[----:B------:R1:W-:Y:S01]  /*278e0*/  @!P0 STL.U8 [R1+0x2831], R2 ;  /* 0x0028310201008387 */ /* 0x0003e20000100000 */
[----:B------:R-:W-:Y:S01]  /*278f0*/  @!P0 PRMT R123, R2, 0x7610, R123 ;  /* 0x00007610027b8816 */ /* 0x000fe2000000007b */
[----:B------:R-:W-:Y:S06]  /*27900*/  BRA `(.L_x_825) ;  /* 0x0000000000247947 */ /* 0x000fec0003800000 */
.L_x_824:
[----:B------:R-:W-:Y:S02]  /*27910*/  IMAD.MOV.U32 R2, RZ, RZ, 0x47 ;  /* 0x00000047ff027424 */ /* 0x000fe400078e00ff */
[----:B------:R-:W-:Y:S02]  /*27920*/  IMAD.MOV.U32 R123, RZ, RZ, 0x47 ;  /* 0x00000047ff7b7424 */ /* 0x000fe400078e00ff */
[----:B------:R-:W-:Y:S01]  /*27930*/  IMAD.MOV.U32 R122, RZ, RZ, 0x3 ;  /* 0x00000003ff7a7424 */ /* 0x000fe200078e00ff */
[----:B------:R3:W-:Y:S01]  /*27940*/  STL.U8 [R1+0x2831], R2 ;  /* 0x0028310201007387 */ /* 0x0007e20000100000 */
[----:B------:R-:W-:Y:S05]  /*27950*/  BRA `(.L_x_825) ;  /* 0x0000000000107947 */ /* 0x000fea0003800000 */
.L_x_823:
[----:B------:R-:W-:Y:S02]  /*27960*/  IMAD.MOV.U32 R2, RZ, RZ, 0x54 ;  /* 0x00000054ff027424 */ /* 0x000fe400078e00ff */
[----:B------:R-:W-:Y:S02]  /*27970*/  IMAD.MOV.U32 R123, RZ, RZ, 0x54 ;  /* 0x00000054ff7b7424 */ /* 0x000fe400078e00ff */
[----:B------:R-:W-:Y:S01]  /*27980*/  IMAD.MOV.U32 R122, RZ, RZ, 0x3 ;  /* 0x00000003ff7a7424 */ /* 0x000fe200078e00ff */
[----:B------:R1:W-:Y:S06]  /*27990*/  STL.U8 [R1+0x2831], R2 ;  /* 0x0028310201007387 */ /* 0x0003ec0000100000 */
.L_x_825:
[----:B------:R-:W-:Y:S05]  /*279a0*/  BSYNC.RECONVERGENT B1 ;  /* 0x0000000000017941 */ /* 0x000fea0003800200 */
.L_x_822:
[----:B-1-3--:R-:W3:Y:S01]  /*279b0*/  LDL.U8 R2, [R1+0x2819] ;  /* 0x0028190001027983 */ /* 0x00aee20000100000 */
[----:B------:R-:W-:Y:S01]  /*279c0*/  BSSY.RECONVERGENT B1, `(.L_x_826) ;  /* 0x0000010000017945 */ /* 0x000fe20003800200 */
[----:B---3--:R-:W-:-:S13]  /*279d0*/  ISETP.NE.AND P0, PT, R2, 0x41, PT ;  /* 0x000000410200780c */ /* 0x008fda0003f05270 */
[----:B------:R-:W-:Y:S05]  /*279e0*/  @!P0 BRA `(.L_x_827) ;  /* 0x00000000002c8947 */ /* 0x000fea0003800000 */
[----:B------:R-:W-:-:S13]  /*279f0*/  ISETP.NE.AND P0, PT, R2, 0x43, PT ;  /* 0x000000430200780c */ /* 0x000fda0003f05270 */
[----:B------:R-:W-:Y:S05]  /*27a00*/  @!P0 BRA `(.L_x_828) ;  /* 0x0000000000188947 */ /* 0x000fea0003800000 */
[----:B------:R-:W-:Y:S01]  /*27a10*/  ISETP.NE.AND P0, PT, R2, 0x54, PT ;  /* 0x000000540200780c */ /* 0x000fe20003f05270 */
[----:B------:R-:W-:-:S12]  /*27a20*/  IMAD.MOV.U32 R2, RZ, RZ, 0x43 ;  /* 0x00000043ff027424 */ /* 0x000fd800078e00ff */
[----:B------:R1:W-:Y:S02]  /*27a30*/  @P0 STL.U8 [R1+0x2832], R2 ;  /* 0x0028320201000387 */ /* 0x0003e40000100000 */
[----:B-1----:R-:W-:-:S05]  /*27a40*/  IMAD.MOV.U32 R2, RZ, RZ, 0x41 ;  /* 0x00000041ff027424 */ /* 0x002fca00078e00ff */
[----:B------:R3:W-:Y:S01]  /*27a50*/  @!P0 STL.U8 [R1+0x2832], R2 ;  /* 0x0028320201008387 */ /* 0x0007e20000100000 */
[----:B------:R-:W-:Y:S05]  /*27a60*/  BRA `(.L_x_829) ;  /* 0x0000000000147947 */ /* 0x000fea0003800000 */
.L_x_828:
[----:B------:R-:W-:-:S05]  /*27a70*/  IMAD.MOV.U32 R2, RZ, RZ, 0x47 ;  /* 0x00000047ff027424 */ /* 0x000fca00078e00ff */
[----:B------:R1:W-:Y:S01]  /*27a80*/  STL.U8 [R1+0x2832], R2 ;  /* 0x0028320201007387 */ /* 0x0003e20000100000 */
[----:B------:R-:W-:Y:S05]  /*27a90*/  BRA `(.L_x_829) ;  /* 0x0000000000087947 */ /* 0x000fea0003800000 */
.L_x_827:
[----:B------:R-:W-:-:S05]  /*27aa0*/  IMAD.MOV.U32 R2, RZ, RZ, 0x54 ;  /* 0x00000054ff027424 */ /* 0x000fca00078e00ff */
[----:B------:R1:W-:Y:S02]  /*27ab0*/  STL.U8 [R1+0x2832], R2 ;  /* 0x0028320201007387 */ /* 0x0003e40000100000 */
.L_x_829:
[----:B------:R-:W-:Y:S05]  /*27ac0*/  BSYNC.RECONVERGENT B1 ;  /* 0x0000000000017941 */ /* 0x000fea0003800200 */
.L_x_826:
        /* <DEDUP_REMOVED lines=12> */
.L_x_832:
[----:B------:R-:W-:-:S05]  /*27b90*/  IMAD.MOV.U32 R2, RZ, RZ, 0x47 ;  /* 0x00000047ff027424 */ /* 0x000fca00078e00ff */
[----:B------:R1:W-:Y:S01]  /*27ba0*/  STL.U8 [R1+0x2833], R2 ;  /* 0x0028330201007387 */ /* 0x0003e20000100000 */
[----:B------:R-:W-:Y:S05]  /*27bb0*/  BRA `(.L_x_833) ;  /* 0x0000000000087947 */ /* 0x000fea0003800000 */
.L_x_831:
[----:B------:R-:W-:-:S05]  /*27bc0*/  IMAD.MOV.U32 R2, RZ, RZ, 0x54 ;  /* 0x00000054ff027424 */ /* 0x000fca00078e00ff */
[----:B------:R1:W-:Y:S02]  /*27bd0*/  STL.U8 [R1+0x2833], R2 ;  /* 0x0028330201007387 */ /* 0x0003e40000100000 */
.L_x_833:
[----:B------:R-:W-:Y:S05]  /*27be0*/  BSYNC.RECONVERGENT B1 ;  /* 0x0000000000017941 */ /* 0x000fea0003800200 */
.L_x_830:
        /* <DEDUP_REMOVED lines=12> */
.L_x_836:
[----:B------:R-:W-:-:S05]  /*27cb0*/  IMAD.MOV.U32 R2, RZ, RZ, 0x47 ;  /* 0x00000047ff027424 */ /* 0x000fca00078e00ff */
[----:B------:R3:W-:Y:S01]  /*27cc0*/  STL.U8 [R1+0x2834], R2 ;  /* 0x0028340201007387 */ /* 0x0007e20000100000 */
[----:B------:R-:W-:Y:S05]  /*27cd0*/  BRA `(.L_x_837) ;  /* 0x0000000000087947 */ /* 0x000fea0003800000 */
.L_x_835:
[----:B------:R-:W-:-:S05]  /*27ce0*/  IMAD.MOV.U32 R2, RZ, RZ, 0x54 ;  /* 0x00000054ff027424 */ /* 0x000fca00078e00ff */
[----:B------:R1:W-:Y:S02]  /*27cf0*/  STL.U8 [R1+0x2834], R2 ;  /* 0x0028340201007387 */ /* 0x0003e40000100000 */
.L_x_837:
[----:B------:R-:W-:Y:S05]  /*27d00*/  BSYNC.RECONVERGENT B1 ;  /* 0x0000000000017941 */ /* 0x000fea0003800200 */
.L_x_834:
        /* <DEDUP_REMOVED lines=12> */
.L_x_840:
[----:B------:R-:W-:-:S05]  /*27dd0*/  IMAD.MOV.U32 R2, RZ, RZ, 0x47 ;  /* 0x00000047ff027424 */ /* 0x000fca00078e00ff */
[----:B------:R3:W-:Y:S01]  /*27de0*/  STL.U8 [R1+0x2835], R2 ;  /* 0x0028350201007387 */ /* 0x0007e20000100000 */
[----:B------:R-:W-:Y:S05]  /*27df0*/  BRA `(.L_x_841) ;  /* 0x0000000000087947 */ /* 0x000fea0003800000 */
.L_x_839:
[----:B------:R-:W-:-:S05]  /*27e00*/  IMAD.MOV.U32 R2, RZ, RZ, 0x54 ;  /* 0x00000054ff027424 */ /* 0x000fca00078e00ff */
[----:B------:R1:W-:Y:S02]  /*27e10*/  STL.U8 [R1+0x2835], R2 ;  /* 0x0028350201007387 */ /* 0x0003e40000100000 */
.L_x_841:
[----:B------:R-:W-:Y:S05]  /*27e20*/  BSYNC.RECONVERGENT B1 ;  /* 0x0000000000017941 */ /* 0x000fea0003800200 */
.L_x_838:
        /* <DEDUP_REMOVED lines=12> */
.L_x_844:
[----:B------:R-:W-:-:S05]  /*27ef0*/  IMAD.MOV.U32 R2, RZ, RZ, 0x47 ;  /* 0x00000047ff027424 */ /* 0x000fca00078e00ff */
[----:B------:R1:W-:Y:S01]  /*27f00*/  STL.U8 [R1+0x2836], R2 ;  /* 0x0028360201007387 */ /* 0x0003e20000100000 */
[----:B------:R-:W-:Y:S05]  /*27f10*/  BRA `(.L_x_845) ;  /* 0x0000000000087947 */ /* 0x000fea0003800000 */
.L_x_843:
[----:B------:R-:W-:-:S05]  /*27f20*/  IMAD.MOV.U32 R2, RZ, RZ, 0x54 ;  /* 0x00000054ff027424 */ /* 0x000fca00078e00ff */
[----:B------:R1:W-:Y:S02]  /*27f30*/  STL.U8 [R1+0x2836], R2 ;  /* 0x0028360201007387 */ /* 0x0003e40000100000 */
.L_x_845:
[----:B------:R-:W-:Y:S05]  /*27f40*/  BSYNC.RECONVERGENT B1 ;  /* 0x0000000000017941 */ /* 0x000fea0003800200 */
.L_x_842:
        /* <DEDUP_REMOVED lines=12> */
.L_x_848:
[----:B------:R-:W-:-:S05]  /*28010*/  IMAD.MOV.U32 R2, RZ, RZ, 0x47 ;  /* 0x00000047ff027424 */ /* 0x000fca00078e00ff */
[----:B------:R1:W-:Y:S01]  /*28020*/  STL.U8 [R1+0x2837], R2 ;  /* 0x0028370201007387 */ /* 0x0003e20000100000 */
[----:B------:R-:W-:Y:S05]  /*28030*/  BRA `(.L_x_849) ;  /* 0x0000000000087947 */ /* 0x000fea0003800000 */
.L_x_847:
[----:B------:R-:W-:-:S05]  /*28040*/  IMAD.MOV.U32 R2, RZ, RZ, 0x54 ;  /* 0x00000054ff027424 */ /* 0x000fca00078e00ff */
[----:B------:R1:W-:Y:S02]  /*28050*/  STL.U8 [R1+0x2837], R2 ;  /* 0x0028370201007387 */ /* 0x0003e40000100000 */
.L_x_849:
[----:B------:R-:W-:Y:S05]  /*28060*/  BSYNC.RECONVERGENT B1 ;  /* 0x0000000000017941 */ /* 0x000fea0003800200 */
.L_x_846:
        /* <DEDUP_REMOVED lines=16> */
.L_x_852:
[----:B------:R-:W-:Y:S02]  /*28170*/  IMAD.MOV.U32 R2, RZ, RZ, 0x47 ;  /* 0x00000047ff027424 */ /* 0x000fe400078e00ff */
[----:B------:R-:W-:Y:S02]  /*28180*/  IMAD.MOV.U32 R121, RZ, RZ, 0x47 ;  /* 0x00000047ff797424 */ /* 0x000fe400078e00ff */
[----:B------:R-:W-:Y:S01]  /*28190*/  IMAD.MOV.U32 R120, RZ, RZ, 0x3 ;  /* 0x00000003ff787424 */ /* 0x000fe200078e00ff */
[----:B------:R3:W-:Y:S01]  /*281a0*/  STL.U8 [R1+0x2838], R2 ;  /* 0x0028380201007387 */ /* 0x0007e20000100000 */
[----:B------:R-:W-:Y:S05]  /*281b0*/  BRA `(.L_x_853) ;  /* 0x0000000000107947 */ /* 0x000fea0003800000 */
.L_x_851:
[----:B------:R-:W-:Y:S02]  /*281c0*/  IMAD.MOV.U32 R2, RZ, RZ, 0x54 ;  /* 0x00000054ff027424 */ /* 0x000fe400078e00ff */
[----:B------:R-:W-:Y:S02]  /*281d0*/  IMAD.MOV.U32 R121, RZ, RZ, 0x54 ;  /* 0x00000054ff797424 */ /* 0x000fe400078e00ff */
[----:B------:R-:W-:Y:S01]  /*281e0*/  IMAD.MOV.U32 R120, RZ, RZ, 0x3 ;  /* 0x00000003ff787424 */ /* 0x000fe200078e00ff */
[----:B------:R1:W-:Y:S06]  /*281f0*/  STL.U8 [R1+0x2838], R2 ;  /* 0x0028380201007387 */ /* 0x0003ec0000100000 */
.L_x_853:
[----:B------:R-:W-:Y:S05]  /*28200*/  BSYNC.RECONVERGENT B1 ;  /* 0x0000000000017941 */ /* 0x000fea0003800200 */
.L_x_850:
        /* <DEDUP_REMOVED lines=16> */
.L_x_856:
[----:B------:R-:W-:Y:S01]  /*28310*/  IMAD.MOV.U32 R2, RZ, RZ, 0x47 ;  /* 0x00000047ff027424 */ /* 0x000fe200078e00ff */
[----:B------:R-:W-:Y:S01]  /*28320*/  MOV R118, 0x3 ;  /* 0x0000000300767802 */ /* 0x000fe20000000f00 */
[----:B------:R-:W-:-:S03]  /*28330*/  IMAD.MOV.U32 R119, RZ, RZ, 0x47 ;  /* 0x00000047ff777424 */ /* 0x000fc600078e00ff */
[----:B------:R3:W-:Y:S01]  /*28340*/  STL.U8 [R1+0x2839], R2 ;  /* 0x0028390201007387 */ /* 0x0007e20000100000 */
[----:B------:R-:W-:Y:S05]  /*28350*/  BRA `(.L_x_857) ;  /* 0x0000000000107947 */ /* 0x000fea0003800000 */
.L_x_855:
[----:B------:R-:W-:Y:S02]  /*28360*/  IMAD.MOV.U32 R2, RZ, RZ, 0x54 ;  /* 0x00000054ff027424 */ /* 0x000fe400078e00ff */
[----:B------:R-:W-:Y:S02]  /*28370*/  IMAD.MOV.U32 R119, RZ, RZ, 0x54 ;  /* 0x00000054ff777424 */ /* 0x000fe400078e00ff */
[----:B------:R-:W-:Y:S01]  /*28380*/  IMAD.MOV.U32 R118, RZ, RZ, 0x3 ;  /* 0x00000003ff767424 */ /* 0x000fe200078e00ff */
[----:B------:R1:W-:Y:S06]  /*28390*/  STL.U8 [R1+0x2839], R2 ;  /* 0x0028390201007387 */ /* 0x0003ec0000100000 */
.L_x_857:
[----:B------:R-:W-:Y:S05]  /*283a0*/  BSYNC.RECONVERGENT B1 ;  /* 0x0000000000017941 */ /* 0x000fea0003800200 */
.L_x_854:
        /* <DEDUP_REMOVED lines=16> */
.L_x_860:
[----:B------:R-:W-:Y:S02]  /*284b0*/  IMAD.MOV.U32 R2, RZ, RZ, 0x47 ;  /* 0x00000047ff027424 */ /* 0x000fe400078e00ff */
[----:B------:R-:W-:Y:S02]  /*284c0*/  IMAD.MOV.U32 R111, RZ, RZ, 0x47 ;  /* 0x00000047ff6f7424 */ /* 0x000fe400078e00ff */
[----:B------:R-:W-:Y:S01]  /*284d0*/  IMAD.MOV.U32 R110, RZ, RZ, 0x3 ;  /* 0x00000003ff6e7424 */ /* 0x000fe200078e00ff */
[----:B------:R1:W-:Y:S01]  /*284e0*/  STL.U8 [R1+0x283a], R2 ;  /* 0x00283a0201007387 */ /* 0x0003e20000100000 */
[----:B------:R-:W-:Y:S05]  /*284f0*/  BRA `(.L_x_861) ;  /* 0x0000000000107947 */ /* 0x000fea0003800000 */
.L_x_859:
[----:B------:R-:W-:Y:S02]  /*28500*/  IMAD.MOV.U32 R2, RZ, RZ, 0x54 ;  /* 0x00000054ff027424 */ /* 0x000fe400078e00ff */
[----:B------:R-:W-:Y:S02]  /*28510*/  IMAD.MOV.U32 R111, RZ, RZ, 0x54 ;  /* 0x00000054ff6f7424 */ /* 0x000fe400078e00ff */
[----:B------:R-:W-:Y:S01]  /*28520*/  IMAD.MOV.U32 R110, RZ, RZ, 0x3 ;  /* 0x00000003ff6e7424 */ /* 0x000fe200078e00ff */
[----:B------:R1:W-:Y:S06]  /*28530*/  STL.U8 [R1+0x283a], R2 ;  /* 0x00283a0201007387 */ /* 0x0003ec0000100000 */
.L_x_861:
[----:B------:R-:W-:Y:S05]  /*28540*/  BSYNC.RECONVERGENT B1 ;  /* 0x0000000000017941 */ /* 0x000fea0003800200 */
.L_x_858:
        /* <DEDUP_REMOVED lines=16> */
.L_x_864:
[----:B------:R-:W-:Y:S02]  /*28650*/  IMAD.MOV.U32 R2, RZ, RZ, 0x47 ;  /* 0x00000047ff027424 */ /* 0x000fe400078e00ff */
[----:B------:R-:W-:Y:S02]  /*28660*/  IMAD.MOV.U32 R109, RZ, RZ, 0x47 ;  /* 0x00000047ff6d7424 */ /* 0x000fe400078e00ff */
[----:B------:R-:W-:Y:S01]  /*28670*/  IMAD.MOV.U32 R108, RZ, RZ, 0x3 ;  /* 0x00000003ff6c7424 */ /* 0x000fe200078e00ff */
[----:B------:R1:W-:Y:S01]  /*28680*/  STL.U8 [R1+0x283b], R2 ;  /* 0x00283b0201007387 */ /* 0x0003e20000100000 */
[----:B------:R-:W-:Y:S05]  /*28690*/  BRA `(.L_x_865) ;  /* 0x0000000000107947 */ /* 0x000fea0003800000 */
.L_x_863:
[----:B------:R-:W-:Y:S02]  /*286a0*/  IMAD.MOV.U32 R2, RZ, RZ, 0x54 ;  /* 0x00000054ff027424 */ /* 0x000fe400078e00ff */
[----:B------:R-:W-:Y:S02]  /*286b0*/  IMAD.MOV.U32 R109, RZ, RZ, 0x54 ;  /* 0x00000054ff6d7424 */ /* 0x000fe400078e00ff */
[----:B------:R-:W-:Y:S01]  /*286c0*/  IMAD.MOV.U32 R108, RZ, RZ, 0x3 ;  /* 0x00000003ff6c7424 */ /* 0x000fe200078e00ff */
[----:B------:R1:W-:Y:S06]  /*286d0*/  STL.U8 [R1+0x283b], R2 ;  /* 0x00283b0201007387 */ /* 0x0003ec0000100000 */
.L_x_865:
[----:B------:R-:W-:Y:S05]  /*286e0*/  BSYNC.RECONVERGENT B1 ;  /* 0x0000000000017941 */ /* 0x000fea0003800200 */
.L_x_862:
        /* <DEDUP_REMOVED lines=16> */
.L_x_868:
[----:B------:R-:W-:Y:S02]  /*287f0*/  IMAD.MOV.U32 R2, RZ, RZ, 0x47 ;  /* 0x00000047ff027424 */ /* 0x000fe400078e00ff */
[----:B------:R-:W-:Y:S02]  /*28800*/  IMAD.MOV.U32 R5, RZ, RZ, 0x47 ;  /* 0x00000047ff057424 */ /* 0x000fe400078e00ff */
[----:B------:R-:W-:Y:S01]  /*28810*/  IMAD.MOV.U32 R4, RZ, RZ, 0x3 ;  /* 0x00000003ff047424 */ /* 0x000fe200078e00ff */
[----:B------:R3:W-:Y:S01]  /*28820*/  STL.U8 [R1+0x283c], R2 ;  /* 0x00283c0201007387 */ /* 0x0007e20000100000 */
[----:B------:R-:W-:Y:S05]  /*28830*/  BRA `(.L_x_869) ;  /* 0x0000000000107947 */ /* 0x000fea0003800000 */
.L_x_867:
[----:B------:R-:W-:Y:S02]  /*28840*/  IMAD.MOV.U32 R2, RZ, RZ, 0x54 ;  /* 0x00000054ff027424 */ /* 0x000fe400078e00ff */
[----:B------:R-:W-:Y:S02]  /*28850*/  IMAD.MOV.U32 R5, RZ, RZ, 0x54 ;  /* 0x00000054ff057424 */ /* 0x000fe400078e00ff */
[----:B------:R-:W-:Y:S01]  /*28860*/  IMAD.MOV.U32 R4, RZ, RZ, 0x3 ;  /* 0x00000003ff047424 */ /* 0x000fe200078e00ff */
[----:B------:R1:W-:Y:S06]  /*28870*/  STL.U8 [R1+0x283c], R2 ;  /* 0x00283c0201007387 */ /* 0x0003ec0000100000 */
.L_x_869:
[----:B------:R-:W-:Y:S05]  /*28880*/  BSYNC.RECONVERGENT B1 ;  /* 0x0000000000017941 */ /* 0x000fea0003800200 */
.L_x_866:
        /* <DEDUP_REMOVED lines=9> */
[----:B------:R1:W-:Y:S02]  /*28920*/  @P0 STL.U8 [R1+0x283d], R2 ;  /* 0x00283d0201000387 */ /* 0x0003e40000100000 */
[----:B-1----:R-:W-:-:S05]  /*28930*/  IMAD.MOV.U32 R2, RZ, RZ, 0x41 ;  /* 0x00000041ff027424 */ /* 0x002fca00078e00ff */
[----:B------:R1:W-:Y:S01]  /*28940*/  @!P0 STL.U8 [R1+0x283d], R2 ;  /* 0x00283d0201008387 */ /* 0x0003e20000100000 */
[----:B------:R-:W-:Y:S01]  /*28950*/  @!P0 PRMT R3, R2, 0x7610, R3 ;  /* 0x0000761002038816 */ /* 0x000fe20000000003 */
[----:B------:R-:W-:Y:S02]  /*28960*/  @P0 IMAD.MOV.U32 R2, RZ, RZ, 0x2 ;  /* 0x00000002ff020424 */ /* 0x000fe400078e00ff */
[----:B-1----:R-:W-:Y:S01]  /*28970*/  @!P0 IMAD.MOV.U32 R2, RZ, RZ, 0x3 ;  /* 0x00000003ff028424 */ /* 0x002fe200078e00ff */
[----:B------:R-:W-:Y:S06]  /*28980*/  BRA `(.L_x_873) ;  /* 0x0000000000247947 */ /* 0x000fec0003800000 */
.L_x_872:
[----:B------:R-:W-:Y:S02]  /*28990*/  IMAD.MOV.U32 R2, RZ, RZ, 0x47 ;  /* 0x00000047ff027424 */ /* 0x000fe400078e00ff */
[----:B------:R-:W-:-:S03]  /*289a0*/  IMAD.MOV.U32 R3, RZ, RZ, 0x47 ;  /* 0x00000047ff037424 */ /* 0x000fc600078e00ff */
[----:B------:R1:W-:Y:S02]  /*289b0*/  STL.U8 [R1+0x283d], R2 ;  /* 0x00283d0201007387 */ /* 0x0003e40000100000 */
[----:B-1----:R-:W-:Y:S01]  /*289c0*/  IMAD.MOV.U32 R2, RZ, RZ, 0x3 ;  /* 0x00000003ff027424 */ /* 0x002fe200078e00ff */
[----:B------:R-:W-:Y:S06]  /*289d0*/  BRA `(.L_x_873) ;  /* 0x0000000000107947 */ /* 0x000fec0003800000 */
.L_x_871:
[----:B------:R-:W-:Y:S02]  /*289e0*/  IMAD.MOV.U32 R2, RZ, RZ, 0x54 ;  /* 0x00000054ff027424 */ /* 0x000fe400078e00ff */
[----:B------:R-:W-:-:S03]  /*289f0*/  IMAD.MOV.U32 R3, RZ, RZ, 0x54 ;  /* 0x00000054ff037424 */ /* 0x000fc600078e00ff */
[----:B------:R1:W-:Y:S02]  /*28a00*/  STL.U8 [R1+0x283d], R2 ;  /* 0x00283d0201007387 */ /* 0x0003e40000100000 */
[----:B-1----:R-:W-:-:S07]  /*28a10*/  IMAD.MOV.U32 R2, RZ, RZ, 0x3 ;  /* 0x00000003ff027424 */ /* 0x002fce00078e00ff */
.L_x_873:
[----:B------:R-:W-:Y:S05]  /*28a20*/  BSYNC.RECONVERGENT B1 ;  /* 0x0000000000017941 */ /* 0x000fea0003800200 */
.L_x_870:
[----:B------:R-:W1:Y:S01]  /*28a30*/  LDC R140, c[0x0][0x3b8] ;  /* 0x0000ee00ff8c7b82 */ /* 0x000e620000000800 */
[----:B------:R3:W-:Y:S01]  /*28a40*/  STL.U8 [R1+0x283e], RZ ;  /* 0x00283eff01007387 */ /* 0x0007e20000100000 */
[----:B------:R-:W-:Y:S01]  /*28a50*/  BSSY.RECONVERGENT B1, `(.L_x_874) ;  /* 0x0000012000017945 */ /* 0x000fe20003800200 */
[----:B0-2---:R-:W-:Y:S01]  /*28a60*/  IMAD.MOV.U32 R104, RZ, RZ, RZ ;  /* 0x000000ffff687224 */ /* 0x005fe200078e00ff */
[----:B-1----:R-:W-:-:S13]  /*28a70*/  ISETP.NE.AND P0, PT, R140, RZ, PT ;  /* 0x000000ff8c00720c */ /* 0x002fda0003f05270 */
[----:B---3--:R-:W-:Y:S05]  /*28a80*/  @P0 BRA `(.L_x_875) ;  /* 0x0000000000200947 */ /* 0x008fea0003800000 */
[----:B-----5:R-:W-:-:S04]  /*28a90*/  PRMT R105, R139, 0x9910, RZ ;  /* 0x000099108b697816 */ /* 0x020fc800000000ff */
[----:B------:R-:W-:-:S13]  /*28aa0*/  ISETP.NE.AND P0, PT, R105, 0x41, PT ;  /* 0x000000416900780c */ /* 0x000fda0003f05270 */
[----:B------:R-:W-:Y:S05]  /*28ab0*/  @!P0 BRA `(.L_x_876) ;  /* 0x00000000002c8947 */ /* 0x000fea0003800000 */
[----:B------:R-:W-:Y:S01]  /*28ac0*/  ISETP.NE.AND P0, PT, R105, 0x54, PT ;  /* 0x000000546900780c */ /* 0x000fe20003f05270 */
[----:B------:R-:W-:-:S12]  /*28ad0*/  IMAD.MOV.U32 R104, RZ, RZ, R138 ;  /* 0x000000ffff687224 */ /* 0x000fd800078e008a */
[----:B------:R-:W-:Y:S05]  /*28ae0*/  @P0 BRA `(.L_x_876) ;  /* 0x0000000000200947 */ /* 0x000fea0003800000 */
[----:B------:R-:W-:Y:S01]  /*28af0*/  IMAD.MOV.U32 R104, RZ, RZ, 0x1 ;  /* 0x00000001ff687424 */ /* 0x000fe200078e00ff */
[----:B------:R-:W-:Y:S06]  /*28b00*/  BRA `(.L_x_876) ;  /* 0x0000000000187947 */ /* 0x000fec0003800000 */
.L_x_875:
[----:B-----5:R-:W-:-:S04]  /*28b10*/  PRMT R105, R121, 0x9910, RZ ;  /* 0x0000991079697816 */ /* 0x020fc800000000ff */
[----:B------:R-:W-:-:S13]  /*28b20*/  ISETP.NE.AND P0, PT, R105, 0x41, PT ;  /* 0x000000416900780c */ /* 0x000fda0003f05270 */
[----:B------:R-:W-:Y:S05]  /*28b30*/  @!P0 BRA `(.L_x_876) ;  /* 0x00000000000c8947 */ /* 0x000fea0003800000 */
[----:B------:R-:W-:Y:S02]  /*28b40*/  ISETP.NE.AND P0, PT, R105, 0x54, PT ;  /* 0x000000546900780c */ /* 0x000fe40003f05270 */
[----:B------:R-:W-:-:S11]  /*28b50*/  MOV R104, R120 ;  /* 0x0000007800687202 */ /* 0x000fd60000000f00 */
[----:B------:R-:W-:-:S07]  /*28b60*/  @!P0 IMAD.MOV.U32 R104, RZ, RZ, 0x1 ;  /* 0x00000001ff688424 */ /* 0x000fce00078e00ff */
.L_x_876:
[----:B------:R-:W-:Y:S05]  /*28b70*/  BSYNC.RECONVERGENT B1 ;  /* 0x0000000000017941 */ /* 0x000fea0003800200 */
.L_x_874:
[----:B------:R-:W-:-:S13]  /*28b80*/  ISETP.NE.AND P0, PT, R140, RZ, PT ;  /* 0x000000ff8c00720c */ /* 0x000fda0003f05270 */
[----:B------:R-:W-:Y:S05]  /*28b90*/  @!P0 BRA `(.L_x_877) ;  /* 0x0000000000308947 */ /* 0x000fea0003800000 */
[----:B------:R-:W-:Y:S01]  /*28ba0*/  PRMT R106, R119, 0x9910, RZ ;  /* 0x00009910776a7816 */ /* 0x000fe200000000ff */
[----:B------:R-:W-:Y:S01]  /*28bb0*/  BSSY.RECONVERGENT B1, `(.L_x_878) ;  /* 0x0000007000017945 */ /* 0x000fe20003800200 */
[----:B------:R-:W-:Y:S02]  /*28bc0*/  IMAD.MOV.U32 R105, RZ, RZ, RZ ;  /* 0x000000ffff697224 */ /* 0x000fe400078e00ff */
[----:B------:R-:W-:-:S13]  /*28bd0*/  ISETP.NE.AND P1, PT, R106, 0x41, PT ;  /* 0x000000416a00780c */ /* 0x000fda0003f25270 */
[----:B------:R-:W-:Y:S05]  /*28be0*/  @!P1 BRA `(.L_x_879) ;  /* 0x00000000000c9947 */ /* 0x000fea0003800000 */
[----:B------:R-:W-:-:S13]  /*28bf0*/  ISETP.NE.AND P1, PT, R106, 0x54, PT ;  /* 0x000000546a00780c */ /* 0x000fda0003f25270 */
[----:B------:R-:W-:Y:S02]  /*28c00*/  @!P1 IMAD.MOV.U32 R105, RZ, RZ, 0x1 ;  /* 0x00000001ff699424 */ /* 0x000fe400078e00ff */
[----:B------:R-:W-:-:S07]  /*28c10*/  @P1 IMAD.MOV.U32 R105, RZ, RZ, R118 ;  /* 0x000000ffff691224 */ /* 0x000fce00078e0076 */
.L_x_879:
[----:B------:R-:W-:Y:S05]  /*28c20*/  BSYNC.RECONVERGENT B1 ;  /* 0x0000000000017941 */ /* 0x000fea0003800200 */
.L_x_878:
[----:B------:R-:W-:-:S05]  /*28c30*/  IMAD.SHL.U32 R104, R104, 0x4, RZ ;  /* 0x0000000468687824 */ /* 0x000fca00078e00ff */
[----:B------:R-:W-:Y:S01]  /*28c40*/  LOP3.LUT R104, R104, R105, RZ, 0xfc, !PT ;  /* 0x0000006968687212 */ /* 0x000fe200078efcff */
[----:B------:R-:W-:Y:S06]  /*28c50*/  BRA `(.L_x_880) ;  /* 0x00000000002c7947 */ /* 0x000fec0003800000 */
.L_x_877:
        /* <DEDUP_REMOVED lines=8> */
.L_x_882:
[----:B------:R-:W-:Y:S05]  /*28ce0*/  BSYNC.RECONVERGENT B1 ;  /* 0x0000000000017941 */ /* 0x000fea0003800200 */
.L_x_881:
[----:B------:R-:W-:-:S05]  /*28cf0*/  IMAD.SHL.U32 R104, R104, 0x4, RZ ;  /* 0x0000000468687824 */ /* 0x000fca00078e00ff */
[----:B------:R-:W-:-:S07]  /*28d00*/  LOP3.LUT R104, R104, R105, RZ, 0xfc, !PT ;  /* 0x0000006968687212 */ /* 0x000fce00078efcff */
.L_x_880:
        /* <DEDUP_REMOVED lines=9> */
.L_x_885:
[----:B------:R-:W-:Y:S05]  /*28da0*/  BSYNC.RECONVERGENT B1 ;  /* 0x0000000000017941 */ /* 0x000fea0003800200 */
.L_x_884:
[----:B------:R-:W-:-:S05]  /*28db0*/  IMAD.SHL.U32 R104, R104, 0x4, RZ ;  /* 0x0000000468687824 */ /* 0x000fca00078e00ff */
[----:B------:R-:W-:Y:S01]  /*28dc0*/  LOP3.LUT R104, R104, R105, RZ, 0xfc, !PT ;  /* 0x0000006968687212 */ /* 0x000fe200078efcff */
[----:B------:R-:W-:Y:S06]  /*28dd0*/  BRA `(.L_x_886) ;  /* 0x00000000002c7947 */ /* 0x000fec0003800000 */
.L_x_883:
        /* <DEDUP_REMOVED lines=8> */
.L_x_888:
[----:B------:R-:W-:Y:S05]  /*28e60*/  BSYNC.RECONVERGENT B1 ;  /* 0x0000000000017941 */ /* 0x000fea0003800200 */
.L_x_887:
[----:B------:R-:W-:-:S05]  /*28e70*/  IMAD.SHL.U32 R104, R104, 0x4, RZ ;  /* 0x0000000468687824 */ /* 0x000fca00078e00ff */
[----:B------:R-:W-:-:S07]  /*28e80*/  LOP3.LUT R104, R104, R105, RZ, 0xfc, !PT ;  /* 0x0000006968687212 */ /* 0x000fce00078efcff */
.L_x_886:
        /* <DEDUP_REMOVED lines=9> */
.L_x_891:
[----:B------:R-:W-:Y:S05]  /*28f20*/  BSYNC.RECONVERGENT B1 ;  /* 0x0000000000017941 */ /* 0x000fea0003800200 */
.L_x_890:
[----:B------:R-:W-:-:S05]  /*28f30*/  IMAD.SHL.U32 R104, R104, 0x4, RZ ;  /* 0x0000000468687824 */ /* 0x000fca00078e00ff */
[----:B------:R-:W-:Y:S01]  /*28f40*/  LOP3.LUT R104, R104, R105, RZ, 0xfc, !PT ;  /* 0x0000006968687212 */ /* 0x000fe200078efcff */
[----:B------:R-:W-:Y:S06]  /*28f50*/  BRA `(.L_x_892) ;  /* 0x00000000002c7947 */ /* 0x000fec0003800000 */
.L_x_889:
        /* <DEDUP_REMOVED lines=8> */
.L_x_894:
[----:B------:R-:W-:Y:S05]  /*28fe0*/  BSYNC.RECONVERGENT B1 ;  /* 0x0000000000017941 */ /* 0x000fea0003800200 */
.L_x_893:
[----:B------:R-:W-:-:S05]  /*28ff0*/  IMAD.SHL.U32 R104, R104, 0x4, RZ ;  /* 0x0000000468687824 */ /* 0x000fca00078e00ff */
[----:B------:R-:W-:-:S07]  /*29000*/  LOP3.LUT R104, R104, R105, RZ, 0xfc, !PT ;  /* 0x0000006968687212 */ /* 0x000fce00078efcff */
.L_x_892:
        /* <DEDUP_REMOVED lines=9> */
.L_x_897:
[----:B------:R-:W-:Y:S05]  /*290a0*/  BSYNC.RECONVERGENT B1 ;  /* 0x0000000000017941 */ /* 0x000fea0003800200 */
.L_x_896:
[----:B------:R-:W-:-:S05]  /*290b0*/  IMAD.SHL.U32 R104, R104, 0x4, RZ ;  /* 0x0000000468687824 */ /* 0x000fca00078e00ff */
[----:B------:R-:W-:Y:S01]  /*290c0*/  LOP3.LUT R104, R104, R105, RZ, 0xfc, !PT ;  /* 0x0000006968687212 */ /* 0x000fe200078efcff */
[----:B------:R-:W-:Y:S06]  /*290d0*/  BRA `(.L_x_898) ;  /* 0x00000000002c7947 */ /* 0x000fec0003800000 */
.L_x_895:
        /* <DEDUP_REMOVED lines=8> */
.L_x_900:
[----:B------:R-:W-:Y:S05]  /*29160*/  BSYNC.RECONVERGENT B1 ;  /* 0x0000000000017941 */ /* 0x000fea0003800200 */
.L_x_899:
[----:B------:R-:W-:-:S05]  /*29170*/  IMAD.SHL.U32 R104, R104, 0x4, RZ ;  /* 0x0000000468687824 */ /* 0x000fca00078e00ff */
[----:B------:R-:W-:-:S07]  /*29180*/  LOP3.LUT R104, R104, R105, RZ, 0xfc, !PT ;  /* 0x0000006968687212 */ /* 0x000fce00078efcff */
.L_x_898:
        /* <DEDUP_REMOVED lines=9> */
.L_x_903:
[----:B------:R-:W-:Y:S05]  /*29220*/  BSYNC.RECONVERGENT B1 ;  /* 0x0000000000017941 */ /* 0x000fea0003800200 */
.L_x_902:
[----:B------:R-:W-:-:S05]  /*29230*/  IMAD.SHL.U32 R104, R104, 0x4, RZ ;  /* 0x0000000468687824 */ /* 0x000fca00078e00ff */
[----:B------:R-:W-:Y:S01]  /*29240*/  LOP3.LUT R106, R104, R106, RZ, 0xfc, !PT ;  /* 0x0000006a686a7212 */ /* 0x000fe200078efcff */
[----:B------:R-:W-:Y:S06]  /*29250*/  BRA `(.L_x_904) ;  /* 0x00000000002c7947 */ /* 0x000fec0003800000 */
.L_x_901:
        /* <DEDUP_REMOVED lines=8> */
.L_x_906:
[----:B------:R-:W-:Y:S05]  /*292e0*/  BSYNC.RECONVERGENT B1 ;  /* 0x0000000000017941 */ /* 0x000fea0003800200 */
.L_x_905:
[----:B------:R-:W-:-:S05]  /*292f0*/  IMAD.SHL.U32 R104, R104, 0x4, RZ ;  /* 0x0000000468687824 */ /* 0x000fca00078e00ff */
[----:B------:R-:W-:-:S07]  /*29300*/  LOP3.LUT R106, R104, R105, RZ, 0xfc, !PT ;  /* 0x00000069686a7212 */ /* 0x000fce00078efcff */
.L_x_904:
        /* <DEDUP_REMOVED lines=13> */
[----:B------:R-:W-:-:S04]  /*293e0*/  PRMT R107, R139, 0x9910, RZ ;  /* 0x000099108b6b7816 */ /* 0x000fc800000000ff */
[----:B------:R-:W-:-:S13]  /*293f0*/  ISETP.NE.AND P0, PT, R107, 0x41, PT ;  /* 0x000000416b00780c */ /* 0x000fda0003f05270 */
[----:B------:R-:W-:Y:S05]  /*29400*/  @!P0 BRA `(.L_x_911) ;  /* 0x00000000002c8947 */ /* 0x000fea0003800000 */
[----:B------:R-:W-:Y:S01]  /*29410*/  ISETP.NE.AND P0, PT, R107, 0x54, PT ;  /* 0x000000546b00780c */ /* 0x000fe20003f05270 */
[----:B------:R-:W-:-:S12]  /*29420*/  IMAD.MOV.U32 R106, RZ, RZ, R138 ;  /* 0x000000ffff6a7224 */ /* 0x000fd800078e008a */
[----:B------:R-:W-:Y:S05]  /*29430*/  @P0 BRA `(.L_x_911) ;  /* 0x0000000000200947 */ /* 0x000fea0003800000 */
[----:B------:R-:W-:Y:S01]  /*29440*/  IMAD.MOV.U32 R106, RZ, RZ, 0x1 ;  /* 0x00000001ff6a7424 */ /* 0x000fe200078e00ff */
[----:B------:R-:W-:Y:S06]  /*29450*/  BRA `(.L_x_911) ;  /* 0x0000000000187947 */ /* 0x000fec0003800000 */
.L_x_910:
[----:B------:R-:W-:-:S04]  /*29460*/  PRMT R107, R121, 0x9910, RZ ;  /* 0x00009910796b7816 */ /* 0x000fc800000000ff */
[----:B------:R-:W-:-:S13]  /*29470*/  ISETP.NE.AND P0, PT, R107, 0x41, PT ;  /* 0x000000416b00780c */ /* 0x000fda0003f05270 */
[----:B------:R-:W-:Y:S05]  /*29480*/  @!P0 BRA `(.L_x_911) ;  /* 0x00000000000c8947 */ /* 0x000fea0003800000 */
[----:B------:R-:W-:Y:S01]  /*29490*/  ISETP.NE.AND P0, PT, R107, 0x54, PT ;  /* 0x000000546b00780c */ /* 0x000fe20003f05270 */
[----:B------:R-:W-:-:S12]  /*294a0*/  IMAD.MOV.U32 R106, RZ, RZ, R120 ;  /* 0x000000ffff6a7224 */ /* 0x000fd800078e0078 */
[----:B------:R-:W-:-:S07]  /*294b0*/  @!P0 IMAD.MOV.U32 R106, RZ, RZ, 0x1 ;  /* 0x00000001ff6a8424 */ /* 0x000fce00078e00ff */
.L_x_911:
[----:B------:R-:W-:Y:S05]  /*294c0*/  BSYNC.RECONVERGENT B2 ;  /* 0x0000000000027941 */ /* 0x000fea0003800200 */
.L_x_909:
[----:B------:R-:W-:-:S13]  /*294d0*/  ISETP.NE.AND P0, PT, R140, 0x1, PT ;  /* 0x000000018c00780c */ /* 0x000fda0003f05270 */
        /* <DEDUP_REMOVED lines=9> */
.L_x_914:
[----:B------:R-:W-:Y:S05]  /*29570*/  BSYNC.RECONVERGENT B2 ;  /* 0x0000000000027941 */ /* 0x000fea0003800200 */
.L_x_913:
[----:B------:R-:W-:-:S05]  /*29580*/  IMAD.SHL.U32 R106, R106, 0x4, RZ ;  /* 0x000000046a6a7824 */ /* 0x000fca00078e00ff */
[----:B------:R-:W-:Y:S01]  /*29590*/  LOP3.LUT R106, R106, R107, RZ, 0xfc, !PT ;  /* 0x0000006b6a6a7212 */ /* 0x000fe200078efcff */
[----:B------:R-:W-:Y:S06]  /*295a0*/  BRA `(.L_x_915) ;  /* 0x00000000002c7947 */ /* 0x000fec0003800000 */
.L_x_912:
[----:B------:R-:W-:Y:S01]  /*295b0*/  PRMT R118, R137, 0x9910, RZ ;  /* 0x0000991089767816 */ /* 0x000fe200000000ff */
[----:B------:R-:W-:Y:S01]  /*295c0*/  BSSY.RECONVERGENT B2, `(.L_x_916) ;  /* 0x0000007000027945 */ /* 0x000fe20003800200 */
[----:B------:R-:W-:Y:S02]  /*295d0*/  HFMA2 R107, -RZ, RZ, 0, 0 ;  /* 0x00000000ff6b7431 */ /* 0x000fe400000001ff */
[----:B------:R-:W-:-:S13]  /*295e0*/  ISETP.NE.AND P1, PT, R118, 0x41, PT ;  /* 0x000000417600780c */ /* 0x000fda0003f25270 */
[----:B------:R-:W-:Y:S05]  /*295f0*/  @!P1 BRA `(.L_x_917) ;  /* 0x00000000000c9947 */ /* 0x000fea0003800000 */
[----:B------:R-:W-:-:S13]  /*29600*/  ISETP.NE.AND P1, PT, R118, 0x54, PT ;  /* 0x000000547600780c */ /* 0x000fda0003f25270 */
[----:B------:R-:W-:Y:S02]  /*29610*/  @!P1 IMAD.MOV.U32 R107, RZ, RZ, 0x1 ;  /* 0x00000001ff6b9424 */ /* 0x000fe400078e00ff */
[----:B------:R-:W-:-:S07]  /*29620*/  @P1 IMAD.MOV.U32 R107, RZ, RZ, R136 ;  /* 0x000000ffff6b1224 */ /* 0x000fce00078e0088 */
.L_x_917:
[----:B------:R-:W-:Y:S05]  /*29630*/  BSYNC.RECONVERGENT B2 ;  /* 0x0000000000027941 */ /* 0x000fea0003800200 */
.L_x_916:
[----:B------:R-:W-:-:S05]  /*29640*/  IMAD.SHL.U32 R106, R106, 0x4, RZ ;  /* 0x000000046a6a7824 */ /* 0x000fca00078e00ff */
[----:B------:R-:W-:-:S07]  /*29650*/  LOP3.LUT R106, R106, R107, RZ, 0xfc, !PT ;  /* 0x0000006b6a6a7212 */ /* 0x000fce00078efcff */
.L_x_915:
        /* <DEDUP_REMOVED lines=9> */
.L_x_920:
[----:B------:R-:W-:Y:S05]  /*296f0*/  BSYNC.RECONVERGENT B2 ;  /* 0x0000000000027941 */ /* 0x000fea0003800200 */
.L_x_919:
[----:B------:R-:W-:-:S05]  /*29700*/  IMAD.SHL.U32 R106, R106, 0x4, RZ ;  /* 0x000000046a6a7824 */ /* 0x000fca00078e00ff */
[----:B------:R-:W-:Y:S01]  /*29710*/  LOP3.LUT R106, R106, R107, RZ, 0xfc, !PT ;  /* 0x0000006b6a6a7212 */ /* 0x000fe200078efcff */
[----:B------:R-:W-:Y:S06]  /*29720*/  BRA `(.L_x_921) ;  /* 0x00000000002c7947 */ /* 0x000fec0003800000 */
.L_x_918:
        /* <DEDUP_REMOVED lines=8> */
.L_x_923:
[----:B------:R-:W-:Y:S05]  /*297b0*/  BSYNC.RECONVERGENT B2 ;  /* 0x0000000000027941 */ /* 0x000fea0003800200 */
.L_x_922:
[----:B------:R-:W-:-:S05]  /*297c0*/  IMAD.SHL.U32 R106, R106, 0x4, RZ ;  /* 0x000000046a6a7824 */ /* 0x000fca00078e00ff */
[----:B------:R-:W-:-:S07]  /*297d0*/  LOP3.LUT R106, R106, R107, RZ, 0xfc, !PT ;  /* 0x0000006b6a6a7212 */ /* 0x000fce00078efcff */
.L_x_921:
        /* <DEDUP_REMOVED lines=9> */
.L_x_926:
[----:B------:R-:W-:Y:S05]  /*29870*/  BSYNC.RECONVERGENT B2 ;  /* 0x0000000000027941 */ /* 0x000fea0003800200 */
.L_x_925:
[----:B------:R-:W-:-:S05]  /*29880*/  IMAD.SHL.U32 R106, R106, 0x4, RZ ;  /* 0x000000046a6a7824 */ /* 0x000fca00078e00ff */
[----:B------:R-:W-:Y:S01]  /*29890*/  LOP3.LUT R106, R106, R107, RZ, 0xfc, !PT ;  /* 0x0000006b6a6a7212 */ /* 0x000fe200078efcff */
[----:B------:R-:W-:Y:S06]  /*298a0*/  BRA `(.L_x_927) ;  /* 0x00000000002c7947 */ /* 0x000fec0003800000 */
.L_x_924:
        /* <DEDUP_REMOVED lines=8> */
.L_x_929:
[----:B------:R-:W-:Y:S05]  /*29930*/  BSYNC.RECONVERGENT B2 ;  /* 0x0000000000027941 */ /* 0x000fea0003800200 */
.L_x_928:
[----:B------:R-:W-:-:S05]  /*29940*/  IMAD.SHL.U32 R106, R106, 0x4, RZ ;  /* 0x000000046a6a7824 */ /* 0x000fca00078e00ff */
[----:B------:R-:W-:-:S07]  /*29950*/  LOP3.LUT R106, R106, R107, RZ, 0xfc, !PT ;  /* 0x0000006b6a6a7212 */ /* 0x000fce00078efcff */
.L_x_927:
        /* <DEDUP_REMOVED lines=9> */
.L_x_932:
[----:B------:R-:W-:Y:S05]  /*299f0*/  BSYNC.RECONVERGENT B2 ;  /* 0x0000000000027941 */ /* 0x000fea0003800200 */
.L_x_931:
[----:B------:R-:W-:-:S05]  /*29a00*/  IMAD.SHL.U32 R106, R106, 0x4, RZ ;  /* 0x000000046a6a7824 */ /* 0x000fca00078e00ff */
[----:B------:R-:W-:Y:S01]  /*29a10*/  LOP3.LUT R106, R106, R5, RZ, 0xfc, !PT ;  /* 0x000000056a6a7212 */ /* 0x000fe200078efcff */
[----:B------:R-:W-:Y:S06]  /*29a20*/  BRA `(.L_x_933) ;  /* 0x00000000002c7947 */ /* 0x000fec0003800000 */
.L_x_930:
        /* <DEDUP_REMOVED lines=8> */
.L_x_935:
[----:B------:R-:W-:Y:S05]  /*29ab0*/  BSYNC.RECONVERGENT B2 ;  /* 0x0000000000027941 */ /* 0x000fea0003800200 */
.L_x_934:
[----:B------:R-:W-:-:S05]  /*29ac0*/  IMAD.SHL.U32 R106, R106, 0x4, RZ ;  /* 0x000000046a6a7824 */ /* 0x000fca00078e00ff */
[----:B------:R-:W-:-:S07]  /*29ad0*/  LOP3.LUT R106, R106, R4, RZ, 0xfc, !PT ;  /* 0x000000046a6a7212 */ /* 0x000fce00078efcff */
.L_x_933:
        /* <DEDUP_REMOVED lines=9> */
.L_x_938:
[----:B------:R-:W-:Y:S05]  /*29b70*/  BSYNC.RECONVERGENT B2 ;  /* 0x0000000000027941 */ /* 0x000fea0003800200 */
.L_x_937:
[----:B------:R-:W-:-:S05]  /*29b80*/  IMAD.SHL.U32 R106, R106, 0x4, RZ ;  /* 0x000000046a6a7824 */ /* 0x000fca00078e00ff */
[----:B------:R-:W-:Y:S01]  /*29b90*/  LOP3.LUT R106, R106, R3, RZ, 0xfc, !PT ;  /* 0x000000036a6a7212 */ /* 0x000fe200078efcff */
[----:B------:R-:W-:Y:S06]  /*29ba0*/  BRA `(.L_x_939) ;  /* 0x00000000002c7947 */ /* 0x000fec0003800000 */
.L_x_936:
        /* <DEDUP_REMOVED lines=8> */
.L_x_941:
[----:B------:R-:W-:Y:S05]  /*29c30*/  BSYNC.RECONVERGENT B2 ;  /* 0x0000000000027941 */ /* 0x000fea0003800200 */
.L_x_940:
[----:B------:R-:W-:-:S05]  /*29c40*/  IMAD.SHL.U32 R106, R106, 0x4, RZ ;  /* 0x000000046a6a7824 */ /* 0x000fca00078e00ff */
[----:B------:R-:W-:-:S07]  /*29c50*/  LOP3.LUT R106, R106, R2, RZ, 0xfc, !PT ;  /* 0x000000026a6a7212 */ /* 0x000fce00078efcff */
.L_x_939:
[----:B------:R-:W-:Y:S01]  /*29c60*/  R2UR UR4, R6 ;  /* 0x00000000060472ca */ /* 0x000fe200000e0000 */
[----:B------:R-:W-:Y:S01]  /*29c70*/  IMAD.WIDE.U32 R104, R106, 0x4, R104 ;  /* 0x000000046a687825 */ /* 0x000fe200078e0068 */
[----:B------:R-:W-:-:S13]  /*29c80*/  R2UR UR5, R7 ;  /* 0x00000000070572ca */ /* 0x000fda00000e0000 */
[----:B------:R-:W2:Y:S02]  /*29c90*/  LDG.E R104, desc[UR4][R104.64] ;  /* 0x0000000468687981 */ /* 0x000ea4000c1e1900 */
[----:B--2---:R-:W-:-:S13]  /*29ca0*/  FSETP.GEU.AND P0, PT, R104, 3, PT ;  /* 0x404000006800780b */ /* 0x004fda0003f0e000 */
.L_x_908:
[----:B------:R-:W-:Y:S05]  /*29cb0*/  BSYNC.RECONVERGENT B1 ;  /* 0x0000000000017941 */ /* 0x000fea0003800200 */
.L_x_907:
[----:B------:R-:W0:Y:S01]  /*29cc0*/  LDCU UR4, c[0x0][0x3c8] ;  /* 0x00007900ff0477ac */ /* 0x000e220008000800 */
[----:B------:R-:W-:Y:S01]  /*29cd0*/  BSSY.RECONVERGENT B10, `(.L_x_942) ;  /* 0x000107b0000a7945 */ /* 0x000fe20003800200 */
[----:B------:R-:W-:Y:S02]  /*29ce0*/  SEL R154, RZ, 0x1, !P0 ;  /* 0x00000001ff9a7807 */ /* 0x000fe40004000000 */
[----:B0-----:R-:W-:-:S13]  /*29cf0*/  ISETP.EQ.OR P1, PT, RZ, UR4, !P0 ;  /* 0x00000004ff007c0c */ /* 0x001fda000c722670 */
[----:B------:R-:W-:Y:S05]  /*29d00*/  @P1 BRA `(.L_x_943) ;  /* 0x0000010400dc1947 */ /* 0x000fea0003800000 */
[----:B------:R-:W-:Y:S01]  /*29d10*/  BSSY.RECONVERGENT B1, `(.L_x_944) ;  /* 0x0000008000017945 */ /* 0x000fe20003800200 */
[----:B------:R-:W-:-:S07]  /*29d20*/  IMAD.MOV.U32 R2, RZ, RZ, RZ ;  /* 0x000000ffff027224 */ /* 0x000fce00078e00ff */
.L_x_945:
[----:B------:R-:W-:-:S05]  /*29d30*/  IMAD.IADD R3, R1, 0x1, R2 ;  /* 0x0000000101037824 */ /* 0x000fca00078e0202 */
[----:B------:R-:W2:Y:S02]  /*29d40*/  LDL.U8 R4, [R3+0x282c] ;  /* 0x00282c0003047983 */ /* 0x000ea40000100000 */
[----:B--2---:R-:W-:Y:S01]  /*29d50*/  ISETP.NE.AND P0, PT, R4, RZ, PT ;  /* 0x000000ff0400720c */ /* 0x004fe20003f05270 */
[----:B------:R-:W-:Y:S02]  /*29d60*/  IMAD.MOV.U32 R4, RZ, RZ, R2 ;  /* 0x000000ffff047224 */ /* 0x000fe400078e0002 */
[----:B------:R-:W-:-:S10]  /*29d70*/  VIADD R2, R2, 0x1 ;  /* 0x0000000102027836 */ /* 0x000fd40000000000 */
[----:B------:R-:W-:Y:S05]  /*29d80*/  @P0 BRA `(.L_x_945) ;  /* 0xfffffffc00e80947 */ /* 0x000fea000383ffff */
[----:B------:R-:W-:Y:S05]  /*29d90*/  BSYNC.RECONVERGENT B1 ;  /* 0x0000000000017941 */ /* 0x000fea0003800200 */
.L_x_944:
        /* <DEDUP_REMOVED lines=9> */
.L_x_949:
        /* <DEDUP_REMOVED lines=27> */
.L_x_948:
[----:B------:R-:W-:Y:S01]  /*29fe0*/  BSSY.RECONVERGENT B2, `(.L_x_950) ;  /* 0x0000008000027945 */ /* 0x000fe20003800200 */
[----:B------:R-:W-:-:S07]  /*29ff0*/  IMAD.MOV.U32 R2, RZ, RZ, RZ ;  /* 0x000000ffff027224 */ /* 0x000fce00078e00ff */
.L_x_951:
[----:B------:R-:W-:-:S05]  /*2a000*/  IMAD.IADD R3, R1, 0x1, R2 ;  /* 0x0000000101037824 */ /* 0x000fca00078e0202 */
[----:B------:R-:W2:Y:S02]  /*2a010*/  LDL.U8 R4, [R3+0x282c] ;  /* 0x00282c0003047983 */ /* 0x000ea40000100000 */
[----:B--2---:R-:W-:Y:S01]  /*2a020*/  ISETP.NE.AND P0, PT, R4, RZ, PT ;  /* 0x000000ff0400720c */ /* 0x004fe20003f05270 */
[----:B------:R-:W-:Y:S02]  /*2a030*/  IMAD.MOV.U32 R4, RZ, RZ, R2 ;  /* 0x000000ffff047224 */ /* 0x000fe400078e0002 */
[----:B------:R-:W-:-:S10]  /*2a040*/  VIADD R2, R2, 0x1 ;  /* 0x0000000102027836 */ /* 0x000fd40000000000 */
[----:B------:R-:W-:Y:S05]  /*2a050*/  @P0 BRA `(.L_x_951) ;  /* 0xfffffffc00e80947 */ /* 0x000fea000383ffff */
[----:B------:R-:W-:Y:S05]  /*2a060*/  BSYNC.RECONVERGENT B2 ;  /* 0x0000000000027941 */ /* 0x000fea0003800200 */
.L_x_950:
        /* <DEDUP_REMOVED lines=8> */
.L_x_953:
        /* <DEDUP_REMOVED lines=24> */
[----:B------:R-:W-:-:S04]  /*2a270*/  IADD3 R2, PT, PT, R2, 0x1, RZ ;  /* 0x0000000102027810 */ /* 0x000fc80007ffe0ff */
[----:B------:R-:W-:-:S13]  /*2a280*/  ISETP.NE.AND P0, PT, R2, R4, PT ;  /* 0x000000040200720c */ /* 0x000fda0003f05270 */
[----:B------:R-:W-:Y:S05]  /*2a290*/  @P0 BRA `(.L_x_953) ;  /* 0xfffffffc00940947 */ /* 0x000fea000383ffff */
.L_x_952:
        /* <DEDUP_REMOVED lines=56> */
.L_x_947:
        /* <DEDUP_REMOVED lines=55> */
.L_x_954:
[----:B------:R-:W-:Y:S05]  /*2a990*/  BSYNC.RECONVERGENT B1 ;  /* 0x0000000000017941 */ /* 0x000fea0003800200 */
.L_x_946:
[----:B------:R-:W-:Y:S01]  /*2a9a0*/  BSSY.RECONVERGENT B1, `(.L_x_955) ;  /* 0x0000008000017945 */ /* 0x000fe20003800200 */
[----:B------:R-:W-:-:S07]  /*2a9b0*/  IMAD.MOV.U32 R3, RZ, RZ, RZ ;  /* 0x000000ffff037224 */ /* 0x000fce00078e00ff */
.L_x_956:
[----:B------:R-:W-:-:S06]  /*2a9c0*/  IMAD.IADD R2, R1, 0x1, R3 ;  /* 0x0000000101027824 */ /* 0x000fcc00078e0203 */
[----:B------:R-:W2:Y:S02]  /*2a9d0*/  LDL.U8 R2, [R2+0x282c] ;  /* 0x00282c0002027983 */ /* 0x000ea40000100000 */
[----:B--2---:R-:W-:Y:S01]  /*2a9e0*/  ISETP.NE.AND P0, PT, R2, RZ, PT ;  /* 0x000000ff0200720c */ /* 0x004fe20003f05270 */
[----:B------:R-:W-:Y:S02]  /*2a9f0*/  IMAD.MOV.U32 R2, RZ, RZ, R3 ;  /* 0x000000ffff027224 */ /* 0x000fe400078e0003 */
[----:B------:R-:W-:-:S10]  /*2aa00*/  VIADD R3, R3, 0x1 ;  /* 0x0000000103037836 */ /* 0x000fd40000000000 */
[----:B------:R-:W-:Y:S05]  /*2aa10*/  @P0 BRA `(.L_x_956) ;  /* 0xfffffffc00e80947 */ /* 0x000fea000383ffff */
[----:B------:R-:W-:Y:S05]  /*2aa20*/  BSYNC.RECONVERGENT B1 ;  /* 0x0000000000017941 */ /* 0x000fea0003800200 */
.L_x_955:
[----:B------:R-:W-:Y:S01]  /*2aa30*/  BSSY.RECONVERGENT B1, `(.L_x_957) ;  /* 0x0000008000017945 */ /* 0x000fe20003800200 */
[----:B------:R-:W-:-:S07]  /*2aa40*/  IMAD.MOV.U32 R3, RZ, RZ, RZ ;  /* 0x000000ffff037224 */ /* 0x000fce00078e00ff */
.L_x_958:
[----:B------:R-:W-:-:S06]  /*2aa50*/  IMAD.IADD R4, R1, 0x1, R3 ;  /* 0x0000000101047824 */ /* 0x000fcc00078e0203 */
[----:B------:R-:W2:Y:S01]  /*2aa60*/  LDL.U8 R4, [R4+0x282c] ;  /* 0x00282c0004047983 */ /* 0x000ea20000100000 */
[----:B------:R-:W-:Y:S02]  /*2aa70*/  IMAD.MOV.U32 R148, RZ, RZ, R3 ;  /* 0x000000ffff947224 */ /* 0x000fe400078e0003 */
[----:B------:R-:W-:Y:S01]  /*2aa80*/  VIADD R3, R3, 0x1 ;  /* 0x0000000103037836 */ /* 0x000fe20000000000 */
[----:B--2---:R-:W-:-:S13]  /*2aa90*/  ISETP.NE.AND P0, PT, R4, RZ, PT ;  /* 0x000000ff0400720c */ /* 0x004fda0003f05270 */
[----:B------:R-:W-:Y:S05]  /*2aaa0*/  @P0 BRA `(.L_x_958) ;  /* 0xfffffffc00e80947 */ /* 0x000fea000383ffff */
[----:B------:R-:W-:Y:S05]  /*2aab0*/  BSYNC.RECONVERGENT B1 ;  /* 0x0000000000017941 */ /* 0x000fea0003800200 */
.L_x_957:
        /* <DEDUP_REMOVED lines=10> */
.L_x_983:
        /* <DEDUP_REMOVED lines=12> */
.L_x_964:
[----:B------:R-:W-:Y:S01]  /*2ac20*/  ISETP.NE.AND P0, PT, R106, 0x47, PT ;  /* 0x000000476a00780c */ /* 0x000fe20003f05270 */
[----:B------:R-:W-:-:S12]  /*2ac30*/  IMAD.MOV.U32 R4, RZ, RZ, 0x2 ;  /* 0x00000002ff047424 */ /* 0x000fd800078e00ff */
[----:B------:R-:W-:Y:S05]  /*2ac40*/  @!P0 BRA `(.L_x_965) ;  /* 0x0000000000148947 */ /* 0x000fea0003800000 */
[----:B------:R-:W-:-:S13]  /*2ac50*/  ISETP.NE.AND P0, PT, R106, 0x54, PT ;  /* 0x000000546a00780c */ /* 0x000fda0003f05270 */
[----:B------:R-:W-:Y:S05]  /*2ac60*/  @!P0 BRA `(.L_x_967) ;  /* 0x0000000000088947 */ /* 0x000fea0003800000 */
.L_x_966:
[----:B------:R-:W-:Y:S01]  /*2ac70*/  IMAD.MOV.U32 R4, RZ, RZ, 0x4 ;  /* 0x00000004ff047424 */ /* 0x000fe200078e00ff */
[----:B------:R-:W-:Y:S06]  /*2ac80*/  BRA `(.L_x_965) ;  /* 0x0000000000047947 */ /* 0x000fec0003800000 */
.L_x_967:
[----:B------:R-:W-:-:S07]  /*2ac90*/  IMAD.MOV.U32 R4, RZ, RZ, 0x3 ;  /* 0x00000003ff047424 */ /* 0x000fce00078e00ff */
.L_x_965:
[----:B------:R-:W-:Y:S05]  /*2aca0*/  BSYNC.RECONVERGENT B3 ;  /* 0x0000000000037941 */ /* 0x000fea0003800200 */
.L_x_963:
        /* <DEDUP_REMOVED lines=12> */
.L_x_969:
[----:B------:R-:W-:-:S13]  /*2ad70*/  ISETP.NE.AND P0, PT, R106, 0x47, PT ;  /* 0x000000476a00780c */ /* 0x000fda0003f05270 */
[----:B------:R-:W-:Y:S05]  /*2ad80*/  @!P0 BRA `(.L_x_972) ;  /* 0x0000000000148947 */ /* 0x000fea0003800000 */
[----:B------:R-:W-:Y:S01]  /*2ad90*/  ISETP.NE.AND P0, PT, R106, 0x54, PT ;  /* 0x000000546a00780c */ /* 0x000fe20003f05270 */
[----:B------:R-:W-:-:S12]  /*2ada0*/  IMAD.MOV.U32 R4, RZ, RZ, 0x3 ;  /* 0x00000003ff047424 */ /* 0x000fd800078e00ff */
[----:B------:R-:W-:Y:S05]  /*2adb0*/  @!P0 BRA `(.L_x_970) ;  /* 0x00000000000c8947 */ /* 0x000fea0003800000 */
.L_x_971:
[----:B------:R-:W-:Y:S01]  /*2adc0*/  IMAD.MOV.U32 R4, RZ, RZ, 0x4 ;  /* 0x00000004ff047424 */ /* 0x000fe200078e00ff */
[----:B------:R-:W-:Y:S06]  /*2add0*/  BRA `(.L_x_970) ;  /* 0x0000000000047947 */ /* 0x000fec0003800000 */
.L_x_972:
[----:B------:R-:W-:-:S07]  /*2ade0*/  IMAD.MOV.U32 R4, RZ, RZ, 0x2 ;  /* 0x00000002ff047424 */ /* 0x000fce00078e00ff */
.L_x_970:
[----:B------:R-:W-:Y:S05]  /*2adf0*/  BSYNC.RECONVERGENT B3 ;  /* 0x0000000000037941 */ /* 0x000fea0003800200 */
.L_x_968:
        /* <DEDUP_REMOVED lines=12> */
.L_x_974:
[----:B------:R-:W-:-:S13]  /*2aec0*/  ISETP.NE.AND P0, PT, R106, 0x47, PT ;  /* 0x000000476a00780c */ /* 0x000fda0003f05270 */
[----:B------:R-:W-:Y:S05]  /*2aed0*/  @!P0 BRA `(.L_x_977) ;  /* 0x0000000000148947 */ /* 0x000fea0003800000 */
[----:B------:R-:W-:Y:S01]  /*2aee0*/  ISETP.NE.AND P0, PT, R106, 0x54, PT ;  /* 0x000000546a00780c */ /* 0x000fe20003f05270 */
[----:B------:R-:W-:-:S12]  /*2aef0*/  IMAD.MOV.U32 R4, RZ, RZ, 0x3 ;  /* 0x00000003ff047424 */ /* 0x000fd800078e00ff */
[----:B------:R-:W-:Y:S05]  /*2af00*/  @!P0 BRA `(.L_x_975) ;  /* 0x00000000000c8947 */ /* 0x000fea0003800000 */
.L_x_976:
[----:B------:R-:W-:Y:S01]  /*2af10*/  IMAD.MOV.U32 R4, RZ, RZ, 0x4 ;  /* 0x00000004ff047424 */ /* 0x000fe200078e00ff */
[----:B------:R-:W-:Y:S06]  /*2af20*/  BRA `(.L_x_975) ;  /* 0x0000000000047947 */ /* 0x000fec0003800000 */
.L_x_977:
[----:B------:R-:W-:-:S07]  /*2af30*/  IMAD.MOV.U32 R4, RZ, RZ, 0x2 ;  /* 0x00000002ff047424 */ /* 0x000fce00078e00ff */
.L_x_975:
[----:B------:R-:W-:Y:S05]  /*2af40*/  BSYNC.RECONVERGENT B3 ;  /* 0x0000000000037941 */ /* 0x000fea0003800200 */
.L_x_973:
        /* <DEDUP_REMOVED lines=12> */
.L_x_979:
[----:B------:R-:W-:-:S13]  /*2b010*/  ISETP.NE.AND P0, PT, R106, 0x47, PT ;  /* 0x000000476a00780c */ /* 0x000fda0003f05270 */
[----:B------:R-:W-:Y:S05]  /*2b020*/  @!P0 BRA `(.L_x_982) ;  /* 0x0000000000148947 */ /* 0x000fea0003800000 */
[----:B------:R-:W-:Y:S01]  /*2b030*/  ISETP.NE.AND P0, PT, R106, 0x54, PT ;  /* 0x000000546a00780c */ /* 0x000fe20003f05270 */
[----:B------:R-:W-:-:S12]  /*2b040*/  IMAD.MOV.U32 R4, RZ, RZ, 0x3 ;  /* 0x00000003ff047424 */ /* 0x000fd800078e00ff */
[----:B------:R-:W-:Y:S05]  /*2b050*/  @!P0 BRA `(.L_x_980) ;  /* 0x00000000000c8947 */ /* 0x000fea0003800000 */
.L_x_981:
[----:B------:R-:W-:Y:S01]  /*2b060*/  IMAD.MOV.U32 R4, RZ, RZ, 0x4 ;  /* 0x00000004ff047424 */ /* 0x000fe200078e00ff */
[----:B------:R-:W-:Y:S06]  /*2b070*/  BRA `(.L_x_980) ;  /* 0x0000000000047947 */ /* 0x000fec0003800000 */
.L_x_982:
[----:B------:R-:W-:-:S07]  /*2b080*/  IMAD.MOV.U32 R4, RZ, RZ, 0x2 ;  /* 0x00000002ff047424 */ /* 0x000fce00078e00ff */
.L_x_980:
[----:B------:R-:W-:Y:S05]  /*2b090*/  BSYNC.RECONVERGENT B3 ;  /* 0x0000000000037941 */ /* 0x000fea0003800200 */
.L_x_978:
[----:B------:R0:W-:Y:S02]  /*2b0a0*/  STL.U8 [R5+0x27db], R4 ;  /* 0x0027db0405007387 */ /* 0x0001e40000100000 */
[C---:B0-----:R-:W-:Y:S01]  /*2b0b0*/  VIADD R4, R3.reuse, 0x3 ;  /* 0x0000000303047836 */ /* 0x041fe20000000000 */
[----:B------:R-:W-:-:S04]  /*2b0c0*/  IADD3 R3, PT, PT, R3, 0x4, RZ ;  /* 0x0000000403037810 */ /* 0x000fc80007ffe0ff */
[----:B------:R-:W-:-:S13]  /*2b0d0*/  ISETP.NE.AND P0, PT, R4, R104, PT ;  /* 0x000000680400720c */ /* 0x000fda0003f05270 */
[----:B------:R-:W-:Y:S05]  /*2b0e0*/  @P0 BRA `(.L_x_983) ;  /* 0xfffffff8009c0947 */ /* 0x000fea000383ffff */
.L_x_962:
[----:B------:R-:W-:Y:S05]  /*2b0f0*/  BSYNC.RECONVERGENT B2 ;  /* 0x0000000000027941 */ /* 0x000fea0003800200 */
.L_x_961:
        /* <DEDUP_REMOVED lines=14> */
.L_x_985:
[----:B------:R-:W-:-:S13]  /*2b1e0*/  ISETP.NE.AND P0, PT, R104, 0x47, PT ;  /* 0x000000476800780c */ /* 0x000fda0003f05270 */
[----:B------:R-:W-:Y:S05]  /*2b1f0*/  @!P0 BRA `(.L_x_988) ;  /* 0x0000000000148947 */ /* 0x000fea0003800000 */
[----:B------:R-:W-:Y:S01]  /*2b200*/  ISETP.NE.AND P0, PT, R104, 0x54, PT ;  /* 0x000000546800780c */ /* 0x000fe20003f05270 */
[----:B------:R-:W-:-:S12]  /*2b210*/  IMAD.MOV.U32 R5, RZ, RZ, 0x3 ;  /* 0x00000003ff057424 */ /* 0x000fd800078e00ff */
[----:B------:R-:W-:Y:S05]  /*2b220*/  @!P0 BRA `(.L_x_986) ;  /* 0x00000000000c8947 */ /* 0x000fea0003800000 */
.L_x_987:
[----:B------:R-:W-:Y:S01]  /*2b230*/  IMAD.MOV.U32 R5, RZ, RZ, 0x4 ;  /* 0x00000004ff057424 */ /* 0x000fe200078e00ff */
[----:B------:R-:W-:Y:S06]  /*2b240*/  BRA `(.L_x_986) ;  /* 0x0000000000047947 */ /* 0x000fec0003800000 */
.L_x_988:
[----:B------:R-:W-:-:S07]  /*2b250*/  IMAD.MOV.U32 R5, RZ, RZ, 0x2 ;  /* 0x00000002ff057424 */ /* 0x000fce00078e00ff */
.L_x_986:
[----:B------:R-:W-:Y:S05]  /*2b260*/  BSYNC.RECONVERGENT B2 ;  /* 0x0000000000027941 */ /* 0x000fea0003800200 */
.L_x_984:
        /* <DEDUP_REMOVED lines=14> */
.L_x_990:
[----:B------:R-:W-:-:S13]  /*2b350*/  ISETP.NE.AND P0, PT, R104, 0x47, PT ;  /* 0x000000476800780c */ /* 0x000fda0003f05270 */
[----:B------:R-:W-:Y:S05]  /*2b360*/  @!P0 BRA `(.L_x_993) ;  /* 0x0000000000148947 */ /* 0x000fea0003800000 */
[----:B------:R-:W-:Y:S01]  /*2b370*/  ISETP.NE.AND P0, PT, R104, 0x54, PT ;  /* 0x000000546800780c */ /* 0x000fe20003f05270 */
[----:B------:R-:W-:-:S12]  /*2b380*/  IMAD.MOV.U32 R5, RZ, RZ, 0x3 ;  /* 0x00000003ff057424 */ /* 0x000fd800078e00ff */
[----:B------:R-:W-:Y:S05]  /*2b390*/  @!P0 BRA `(.L_x_991) ;  /* 0x00000000000c8947 */ /* 0x000fea0003800000 */
.L_x_992:
[----:B------:R-:W-:Y:S01]  /*2b3a0*/  IMAD.MOV.U32 R5, RZ, RZ, 0x4 ;  /* 0x00000004ff057424 */ /* 0x000fe200078e00ff */
[----:B------:R-:W-:Y:S06]  /*2b3b0*/  BRA `(.L_x_991) ;  /* 0x0000000000047947 */ /* 0x000fec0003800000 */
.L_x_993:
[----:B------:R-:W-:-:S07]  /*2b3c0*/  IMAD.MOV.U32 R5, RZ, RZ, 0x2 ;  /* 0x00000002ff057424 */ /* 0x000fce00078e00ff */
.L_x_991:
[----:B------:R-:W-:Y:S05]  /*2b3d0*/  BSYNC.RECONVERGENT B2 ;  /* 0x0000000000027941 */ /* 0x000fea0003800200 */
.L_x_989:
        /* <DEDUP_REMOVED lines=15> */
.L_x_995:
[----:B------:R-:W-:-:S13]  /*2b4d0*/  ISETP.NE.AND P0, PT, R5, 0x47, PT ;  /* 0x000000470500780c */ /* 0x000fda0003f05270 */
[----:B------:R-:W-:Y:S05]  /*2b4e0*/  @!P0 BRA `(.L_x_998) ;  /* 0x0000000000148947 */ /* 0x000fea0003800000 */
[----:B------:R-:W-:Y:S01]  /*2b4f0*/  ISETP.NE.AND P0, PT, R5, 0x54, PT ;  /* 0x000000540500780c */ /* 0x000fe20003f05270 */
[----:B------:R-:W-:-:S12]  /*2b500*/  IMAD.MOV.U32 R3, RZ, RZ, 0x3 ;  /* 0x00000003ff037424 */ /* 0x000fd800078e00ff */
[----:B------:R-:W-:Y:S05]  /*2b510*/  @!P0 BRA `(.L_x_996) ;  /* 0x00000000000c8947 */ /* 0x000fea0003800000 */
.L_x_997:
[----:B------:R-:W-:Y:S01]  /*2b520*/  IMAD.MOV.U32 R3, RZ, RZ, 0x4 ;  /* 0x00000004ff037424 */ /* 0x000fe200078e00ff */
[----:B------:R-:W-:Y:S06]  /*2b530*/  BRA `(.L_x_996) ;  /* 0x0000000000047947 */ /* 0x000fec0003800000 */
.L_x_998:
[----:B------:R-:W-:-:S07]  /*2b540*/  IMAD.MOV.U32 R3, RZ, RZ, 0x2 ;  /* 0x00000002ff037424 */ /* 0x000fce00078e00ff */
.L_x_996:
[----:B------:R-:W-:Y:S05]  /*2b550*/  BSYNC.RECONVERGENT B2 ;  /* 0x0000000000027941 */ /* 0x000fea0003800200 */
.L_x_994:
[----:B------:R0:W-:Y:S02]  /*2b560*/  STL.U8 [R4+0x27da], R3 ;  /* 0x0027da0304007387 */ /* 0x0001e40000100000 */
.L_x_960:
[----:B------:R-:W-:Y:S05]  /*2b570*/  BSYNC.RECONVERGENT B1 ;  /* 0x0000000000017941 */ /* 0x000fea0003800200 */
.L_x_959:
        /* <DEDUP_REMOVED lines=10> */
.L_x_1023:
        /* <DEDUP_REMOVED lines=12> */
.L_x_1004:
[----:B------:R-:W-:Y:S01]  /*2b6e0*/  ISETP.NE.AND P0, PT, R5, 0x47, PT ;  /* 0x000000470500780c */ /* 0x000fe20003f05270 */
[----:B------:R-:W-:-:S12]  /*2b6f0*/  IMAD.MOV.U32 R3, RZ, RZ, 0x2 ;  /* 0x00000002ff037424 */ /* 0x000fd800078e00ff */
[----:B------:R-:W-:Y:S05]  /*2b700*/  @!P0 BRA `(.L_x_1005) ;  /* 0x0000000000148947 */ /* 0x000fea0003800000 */
[----:B------:R-:W-:-:S13]  /*2b710*/  ISETP.NE.AND P0, PT, R5, 0x54, PT ;  /* 0x000000540500780c */ /* 0x000fda0003f05270 */
[----:B------:R-:W-:Y:S05]  /*2b720*/  @!P0 BRA `(.L_x_1007) ;  /* 0x0000000000088947 */ /* 0x000fea0003800000 */
.L_x_1006:
[----:B------:R-:W-:Y:S01]  /*2b730*/  IMAD.MOV.U32 R3, RZ, RZ, 0x4 ;  /* 0x00000004ff037424 */ /* 0x000fe200078e00ff */
[----:B------:R-:W-:Y:S06]  /*2b740*/  BRA `(.L_x_1005) ;  /* 0x0000000000047947 */ /* 0x000fec0003800000 */
.L_x_1007:
[----:B------:R-:W-:-:S07]  /*2b750*/  IMAD.MOV.U32 R3, RZ, RZ, 0x3 ;  /* 0x00000003ff037424 */ /* 0x000fce00078e00ff */
.L_x_1005:
[----:B------:R-:W-:Y:S05]  /*2b760*/  BSYNC.RECONVERGENT B3 ;  /* 0x0000000000037941 */ /* 0x000fea0003800200 */
.L_x_1003:
        /* <DEDUP_REMOVED lines=15> */
.L_x_1009:
[----:B------:R-:W-:-:S13]  /*2b860*/  ISETP.NE.AND P0, PT, R5, 0x47, PT ;  /* 0x000000470500780c */ /* 0x000fda0003f05270 */
[----:B------:R-:W-:Y:S05]  /*2b870*/  @!P0 BRA `(.L_x_1012) ;  /* 0x0000000000148947 */ /* 0x000fea0003800000 */
[----:B------:R-:W-:Y:S01]  /*2b880*/  ISETP.NE.AND P0, PT, R5, 0x54, PT ;  /* 0x000000540500780c */ /* 0x000fe20003f05270 */
[----:B------:R-:W-:-:S12]  /*2b890*/  IMAD.MOV.U32 R3, RZ, RZ, 0x3 ;  /* 0x00000003ff037424 */ /* 0x000fd800078e00ff */
[----:B------:R-:W-:Y:S05]  /*2b8a0*/  @!P0 BRA `(.L_x_1010) ;  /* 0x00000000000c8947 */ /* 0x000fea0003800000 */
.L_x_1011:
[----:B------:R-:W-:Y:S01]  /*2b8b0*/  IMAD.MOV.U32 R3, RZ, RZ, 0x4 ;  /* 0x00000004ff037424 */ /* 0x000fe200078e00ff */
[----:B------:R-:W-:Y:S06]  /*2b8c0*/  BRA `(.L_x_1010) ;  /* 0x0000000000047947 */ /* 0x000fec0003800000 */
.L_x_1012:
[----:B------:R-:W-:-:S07]  /*2b8d0*/  IMAD.MOV.U32 R3, RZ, RZ, 0x2 ;  /* 0x00000002ff037424 */ /* 0x000fce00078e00ff */
.L_x_1010:
[----:B------:R-:W-:Y:S05]  /*2b8e0*/  BSYNC.RECONVERGENT B3 ;  /* 0x0000000000037941 */ /* 0x000fea0003800200 */
.L_x_1008:
        /* <DEDUP_REMOVED lines=14> */
.L_x_1014:
[----:B------:R-:W-:-:S13]  /*2b9d0*/  ISETP.NE.AND P0, PT, R5, 0x47, PT ;  /* 0x000000470500780c */ /* 0x000fda0003f05270 */
[----:B------:R-:W-:Y:S05]  /*2b9e0*/  @!P0 BRA `(.L_x_1017) ;  /* 0x0000000000148947 */ /* 0x000fea0003800000 */
[----:B------:R-:W-:Y:S01]  /*2b9f0*/  ISETP.NE.AND P0, PT, R5, 0x54, PT ;  /* 0x000000540500780c */ /* 0x000fe20003f05270 */
[----:B------:R-:W-:-:S12]  /*2ba00*/  IMAD.MOV.U32 R3, RZ, RZ, 0x3 ;  /* 0x00000003ff037424 */ /* 0x000fd800078e00ff */
[----:B------:R-:W-:Y:S05]  /*2ba10*/  @!P0 BRA `(.L_x_1015) ;  /* 0x00000000000c8947 */ /* 0x000fea0003800000 */
.L_x_1016:
[----:B------:R-:W-:Y:S01]  /*2ba20*/  IMAD.MOV.U32 R3, RZ, RZ, 0x4 ;  /* 0x00000004ff037424 */ /* 0x000fe200078e00ff */
[----:B------:R-:W-:Y:S06]  /*2ba30*/  BRA `(.L_x_1015) ;  /* 0x0000000000047947 */ /* 0x000fec0003800000 */
.L_x_1017:
[----:B------:R-:W-:-:S07]  /*2ba40*/  IMAD.MOV.U32 R3, RZ, RZ, 0x2 ;  /* 0x00000002ff037424 */ /* 0x000fce00078e00ff */
.L_x_1015:
[----:B------:R-:W-:Y:S05]  /*2ba50*/  BSYNC.RECONVERGENT B3 ;  /* 0x0000000000037941 */ /* 0x000fea0003800200 */
.L_x_1013:
        /* <DEDUP_REMOVED lines=14> */
.L_x_1019:
[----:B------:R-:W-:-:S13]  /*2bb40*/  ISETP.NE.AND P0, PT, R104, 0x47, PT ;  /* 0x000000476800780c */ /* 0x000fda0003f05270 */
[----:B------:R-:W-:Y:S05]  /*2bb50*/  @!P0 BRA `(.L_x_1022) ;  /* 0x0000000000148947 */ /* 0x000fea0003800000 */
[----:B------:R-:W-:Y:S01]  /*2bb60*/  ISETP.NE.AND P0, PT, R104, 0x54, PT ;  /* 0x000000546800780c */ /* 0x000fe20003f05270 */
[----:B------:R-:W-:-:S12]  /*2bb70*/  IMAD.MOV.U32 R5, RZ, RZ, 0x3 ;  /* 0x00000003ff057424 */ /* 0x000fd800078e00ff */
[----:B------:R-:W-:Y:S05]  /*2bb80*/  @!P0 BRA `(.L_x_1020) ;  /* 0x00000000000c8947 */ /* 0x000fea0003800000 */
.L_x_1021:
[----:B------:R-:W-:Y:S01]  /*2bb90*/  IMAD.MOV.U32 R5, RZ, RZ, 0x4 ;  /* 0x00000004ff057424 */ /* 0x000fe200078e00ff */
[----:B------:R-:W-:Y:S06]  /*2bba0*/  BRA `(.L_x_1020) ;  /* 0x0000000000047947 */ /* 0x000fec0003800000 */
.L_x_1022:
[----:B------:R-:W-:-:S07]  /*2bbb0*/  IMAD.MOV.U32 R5, RZ, RZ, 0x2 ;  /* 0x00000002ff057424 */ /* 0x000fce00078e00ff */
.L_x_1020:
[----:B------:R-:W-:Y:S05]  /*2bbc0*/  BSYNC.RECONVERGENT B3 ;  /* 0x0000000000037941 */ /* 0x000fea0003800200 */
.L_x_1018:
[----:B------:R0:W-:Y:S01]  /*2bbd0*/  STL.U8 [R105+0x27f6], R5 ;  /* 0x0027f60569007387 */ /* 0x0001e20000100000 */
[----:B------:R-:W-:Y:S01]  /*2bbe0*/  ISETP.NE.AND P0, PT, R3, R106, PT ;  /* 0x0000006a0300720c */ /* 0x000fe20003f05270 */
[----:B------:R-:W-:-:S12]  /*2bbf0*/  VIADD R4, R4, 0x4 ;  /* 0x0000000404047836 */ /* 0x000fd80000000000 */
[----:B0-----:R-:W-:Y:S05]  /*2bc00*/  @P0 BRA `(.L_x_1023) ;  /* 0xfffffff800840947 */ /* 0x001fea000383ffff */
.L_x_1002:
[----:B------:R-:W-:Y:S05]  /*2bc10*/  BSYNC.RECONVERGENT B2 ;  /* 0x0000000000027941 */ /* 0x000fea0003800200 */
.L_x_1001:
        /* <DEDUP_REMOVED lines=14> */
.L_x_1025:
[----:B------:R-:W-:-:S13]  /*2bd00*/  ISETP.NE.AND P0, PT, R5, 0x47, PT ;  /* 0x000000470500780c */ /* 0x000fda0003f05270 */
[----:B------:R-:W-:Y:S05]  /*2bd10*/  @!P0 BRA `(.L_x_1028) ;  /* 0x0000000000148947 */ /* 0x000fea0003800000 */
[----:B------:R-:W-:Y:S01]  /*2bd20*/  ISETP.NE.AND P0, PT, R5, 0x54, PT ;  /* 0x000000540500780c */ /* 0x000fe20003f05270 */
[----:B------:R-:W-:-:S12]  /*2bd30*/  IMAD.MOV.U32 R3, RZ, RZ, 0x3 ;  /* 0x00000003ff037424 */ /* 0x000fd800078e00ff */
[----:B------:R-:W-:Y:S05]  /*2bd40*/  @!P0 BRA `(.L_x_1026) ;  /* 0x00000000000c8947 */ /* 0x000fea0003800000 */
.L_x_1027:
[----:B------:R-:W-:Y:S01]  /*2bd50*/  IMAD.MOV.U32 R3, RZ, RZ, 0x4 ;  /* 0x00000004ff037424 */ /* 0x000fe200078e00ff */
[----:B------:R-:W-:Y:S06]  /*2bd60*/  BRA `(.L_x_1026) ;  /* 0x0000000000047947 */ /* 0x000fec0003800000 */
.L_x_1028:
[----:B------:R-:W-:-:S07]  /*2bd70*/  IMAD.MOV.U32 R3, RZ, RZ, 0x2 ;  /* 0x00000002ff037424 */ /* 0x000fce00078e00ff */
.L_x_1026:
[----:B------:R-:W-:Y:S05]  /*2bd80*/  BSYNC.RECONVERGENT B2 ;  /* 0x0000000000027941 */ /* 0x000fea0003800200 */
.L_x_1024:
        /* <DEDUP_REMOVED lines=17> */
.L_x_1030:
[----:B------:R-:W-:-:S13]  /*2bea0*/  ISETP.NE.AND P0, PT, R5, 0x47, PT ;  /* 0x000000470500780c */ /* 0x000fda0003f05270 */
[----:B------:R-:W-:Y:S05]  /*2beb0*/  @!P0 BRA `(.L_x_1033) ;  /* 0x0000000000148947 */ /* 0x000fea0003800000 */
[----:B------:R-:W-:Y:S01]  /*2bec0*/  ISETP.NE.AND P0, PT, R5, 0x54, PT ;  /* 0x000000540500780c */ /* 0x000fe20003f05270 */
[----:B------:R-:W-:-:S12]  /*2bed0*/  IMAD.MOV.U32 R3, RZ, RZ, 0x3 ;  /* 0x00000003ff037424 */ /* 0x000fd800078e00ff */
[----:B------:R-:W-:Y:S05]  /*2bee0*/  @!P0 BRA `(.L_x_1031) ;  /* 0x00000000000c8947 */ /* 0x000fea0003800000 */
.L_x_1032:
[----:B------:R-:W-:Y:S01]  /*2bef0*/  IMAD.MOV.U32 R3, RZ, RZ, 0x4 ;  /* 0x00000004ff037424 */ /* 0x000fe200078e00ff */
[----:B------:R-:W-:Y:S06]  /*2bf00*/  BRA `(.L_x_1031) ;  /* 0x0000000000047947 */ /* 0x000fec0003800000 */
.L_x_1033:
[----:B------:R-:W-:-:S07]  /*2bf10*/  IMAD.MOV.U32 R3, RZ, RZ, 0x2 ;  /* 0x00000002ff037424 */ /* 0x000fce00078e00ff */
.L_x_1031:
[----:B------:R-:W-:Y:S05]  /*2bf20*/  BSYNC.RECONVERGENT B2 ;  /* 0x0000000000027941 */ /* 0x000fea0003800200 */
.L_x_1029:
        /* <DEDUP_REMOVED lines=16> */
.L_x_1035:
[----:B------:R-:W-:-:S13]  /*2c030*/  ISETP.NE.AND P0, PT, R4, 0x47, PT ;  /* 0x000000470400780c */ /* 0x000fda0003f05270 */
[----:B------:R-:W-:Y:S05]  /*2c040*/  @!P0 BRA `(.L_x_1038) ;  /* 0x0000000000148947 */ /* 0x000fea0003800000 */
[----:B------:R-:W-:Y:S01]  /*2c050*/  ISETP.NE.AND P0, PT, R4, 0x54, PT ;  /* 0x000000540400780c */ /* 0x000fe20003f05270 */
[----:B------:R-:W-:-:S12]  /*2c060*/  IMAD.MOV.U32 R3, RZ, RZ, 0x3 ;  /* 0x00000003ff037424 */ /* 0x000fd800078e00ff */
[----:B------:R-:W-:Y:S05]  /*2c070*/  @!P0 BRA `(.L_x_1036) ;  /* 0x00000000000c8947 */ /* 0x000fea0003800000 */
.L_x_1037:
[----:B------:R-:W-:Y:S01]  /*2c080*/  IMAD.MOV.U32 R3, RZ, RZ, 0x4 ;  /* 0x00000004ff037424 */ /* 0x000fe200078e00ff */
[----:B------:R-:W-:Y:S06]  /*2c090*/  BRA `(.L_x_1036) ;  /* 0x0000000000047947 */ /* 0x000fec0003800000 */
.L_x_1038:
[----:B------:R-:W-:-:S07]  /*2c0a0*/  IMAD.MOV.U32 R3, RZ, RZ, 0x2 ;  /* 0x00000002ff037424 */ /* 0x000fce00078e00ff */
.L_x_1036:
[----:B------:R-:W-:Y:S05]  /*2c0b0*/  BSYNC.RECONVERGENT B2 ;  /* 0x0000000000027941 */ /* 0x000fea0003800200 */
.L_x_1034:
[----:B------:R2:W-:Y:S02]  /*2c0c0*/  STL.U8 [R104+0x27f5], R3 ;  /* 0x0027f50368007387 */ /* 0x0005e40000100000 */
.L_x_1000:
[----:B------:R-:W-:Y:S05]  /*2c0d0*/  BSYNC.RECONVERGENT B1 ;  /* 0x0000000000017941 */ /* 0x000fea0003800200 */
.L_x_999:
[----:B012---:R-:W-:Y:S01]  /*2c0e0*/  IMAD.MOV.U32 R3, RZ, RZ, 0x4 ;  /* 0x00000004ff037424 */ /* 0x007fe200078e00ff */
[----:B------:R-:W-:Y:S01]  /*2c0f0*/  IADD3 R4, PT, PT, R1, R148, RZ ;  /* 0x0000009401047210 */ /* 0x000fe20007ffe0ff */
[----:B------:R-:W-:Y:S01]  /*2c100*/  BSSY.RECONVERGENT B9, `(.L_x_1039) ;  /* 0x00006d8000097945 */ /* 0x000fe20003800200 */
        /* <DEDUP_REMOVED lines=14> */
.L_x_1047:
        /* <DEDUP_REMOVED lines=13> */
.L_x_1046:
        /* <DEDUP_REMOVED lines=50> */
[C---:B------:R-:W-:Y:S01]  /*2c5e0*/  VIADD R110, R4.reuse, 0x3 ;  /* 0x00000003046e7836 */ /* 0x040fe20000000000 */
[----:B------:R-:W-:-:S03]  /*2c5f0*/  IADD3 R4, PT, PT, R4, 0x4, RZ ;  /* 0x0000000404047810 */ /* 0x000fc60007ffe0ff */
        /* <DEDUP_REMOVED lines=12> */
[----:B------:R-:W-:-:S13]  /*2c6c0*/  ISETP.NE.AND P1, PT, R110, R104, PT ;  /* 0x000000686e00720c */ /* 0x000fda0003f25270 */
[----:B0-----:R-:W-:Y:S05]  /*2c6d0*/  @P1 BRA `(.L_x_1046) ;  /* 0xfffffff800f81947 */ /* 0x001fea000383ffff */
.L_x_1045:
[----:B------:R-:W-:Y:S05]  /*2c6e0*/  BSYNC.RECONVERGENT B3 ;  /* 0x0000000000037941 */ /* 0x000fea0003800200 */
.L_x_1044:
        /* <DEDUP_REMOVED lines=50> */
.L_x_1043:
[----:B------:R-:W-:Y:S05]  /*2ca10*/  BSYNC.RECONVERGENT B2 ;  /* 0x0000000000027941 */ /* 0x000fea0003800200 */
.L_x_1042:
[C---:B------:R-:W-:Y:S01]  /*2ca20*/  ISETP.NE.AND P0, PT, R3.reuse, R2, PT ;  /* 0x000000020300720c */ /* 0x040fe20003f05270 */
[----:B------:R-:W-:-:S12]  /*2ca30*/  VIADD R3, R3, 0x1 ;  /* 0x0000000103037836 */ /* 0x000fd80000000000 */
[----:B------:R-:W-:Y:S05]  /*2ca40*/  @P0 BRA `(.L_x_1047) ;  /* 0xfffffff400e80947 */ /* 0x000fea000383ffff */
[----:B------:R-:W-:Y:S05]  /*2ca50*/  BSYNC.RECONVERGENT B1 ;  /* 0x0000000000017941 */ /* 0x000fea0003800200 */
.L_x_1041:
[----:B------:R-:W-:Y:S01]  /*2ca60*/  BSSY.RECONVERGENT B6, `(.L_x_1048) ;  /* 0x0000462000067945 */ /* 0x000fe20003800200 */
[----:B------:R-:W-:-:S07]  /*2ca70*/  IMAD.MOV.U32 R142, RZ, RZ, 0x1 ;  /* 0x00000001ff8e7424 */ /* 0x000fce00078e00ff */
.L_x_1114:
[----:B------:R-:W-:Y:S04]  /*2ca80*/  BSSY.RECONVERGENT B5, `(.L_x_1049) ;  /* 0x000045c000057945 */ /* 0x000fe80003800200 */
[----:B012---:R-:W-:Y:S05]  /*2ca90*/  @!P4 BRA `(.L_x_1050) ;  /* 0x000000440068c947 */ /* 0x007fea0003800000 */
[----:B------:R-:W-:-:S07]  /*2caa0*/  IMAD.MOV.U32 R143, RZ, RZ, 0x1 ;  /* 0x00000001ff8f7424 */ /* 0x000fce00078e00ff */
.L_x_1113:
        /* <DEDUP_REMOVED lines=128> */
[----:B------:R-:W-:Y:S01]  /*2d2b0*/  MOV R125, R119 ;  /* 0x00000077007d7202 */ /* 0x000fe20000000f00 */
[----:B------:R-:W-:Y:S01]  /*2d2c0*/  IMAD.MOV.U32 R118, RZ, RZ, R14 ;  /* 0x000000ffff767224 */ /* 0x000fe200078e000e */
[----:B------:R-:W-:Y:S01]  /*2d2d0*/  MOV R3, 0x2d300 ;  /* 0x0002d30000037802 */ /* 0x000fe20000000f00 */
[----:B------:R-:W-:-:S07]  /*2d2e0*/  IMAD.MOV.U32 R121, RZ, RZ, R15 ;  /* 0x000000ffff797224 */ /* 0x000fce00078e000f */
[----:B----4-:R-:W-:Y:S05]  /*2d2f0*/  CALL.REL.NOINC `($__internal_0_$__cuda_sm20_div_rn_f64_full) ;  /* 0x0000261400807944 */ /* 0x010fea0003c00000 */
[----:B------:R-:W-:Y:S02]  /*2d300*/  IMAD.MOV.U32 R120, RZ, RZ, R136 ;  /* 0x000000ffff787224 */ /* 0x000fe400078e0088 */
[----:B------:R-:W-:-:S07]  /*2d310*/  IMAD.MOV.U32 R121, RZ, RZ, R137 ;  /* 0x000000ffff797224 */ /* 0x000fce00078e0089 */
.L_x_1059:
[----:B------:R-:W-:Y:S05]  /*2d320*/  BSYNC.RECONVERGENT B3 ;  /* 0x0000000000037941 */ /* 0x000fea0003800200 */
.L_x_1058:
        /* <DEDUP_REMOVED lines=36> */
.L_x_1062:
[----:B------:R-:W-:Y:S05]  /*2d570*/  BSYNC.RECONVERGENT B3 ;  /* 0x0000000000037941 */ /* 0x000fea0003800200 */
.L_x_1061:
        /* <DEDUP_REMOVED lines=9> */
.L_x_1057:
        /* <DEDUP_REMOVED lines=43> */
.L_x_1064:
[----:B------:R-:W-:Y:S05]  /*2d8c0*/  BSYNC.RECONVERGENT B3 ;  /* 0x0000000000037941 */ /* 0x000fea0003800200 */
.L_x_1063:
        /* <DEDUP_REMOVED lines=38> */
.L_x_1066:
[----:B------:R-:W-:Y:S05]  /*2db30*/  BSYNC.RECONVERGENT B3 ;  /* 0x0000000000037941 */ /* 0x000fea0003800200 */
.L_x_1065:
        /* <DEDUP_REMOVED lines=9> */
.L_x_1056:
        /* <DEDUP_REMOVED lines=56> */
.L_x_1068:
[----:B------:R-:W-:Y:S05]  /*2df50*/  BSYNC.RECONVERGENT B3 ;  /* 0x0000000000037941 */ /* 0x000fea0003800200 */
.L_x_1067:
        /* <DEDUP_REMOVED lines=10> */
[----:B------:R-:W-:Y:S01]  /*2e000*/  MOV R120, 0x1 ;  /* 0x0000000100787802 */ /* 0x000fe20000000f00 */
        /* <DEDUP_REMOVED lines=27> */
.L_x_1070:
[----:B------:R-:W-:Y:S05]  /*2e1c0*/  BSYNC.RECONVERGENT B3 ;  /* 0x0000000000037941 */ /* 0x000fea0003800200 */
.L_x_1069:
        /* <DEDUP_REMOVED lines=8> */
.L_x_1060:
[----:B------:R-:W-:Y:S05]  /*2e250*/  BSYNC.RECONVERGENT B1 ;  /* 0x0000000000017941 */ /* 0x000fea0003800200 */
.L_x_1055:
        /* <DEDUP_REMOVED lines=35> */
.L_x_1072:
[----:B------:R-:W-:Y:S05]  /*2e490*/  BSYNC.RECONVERGENT B1 ;  /* 0x0000000000017941 */ /* 0x000fea0003800200 */
.L_x_1071:
[----:B------:R-:W-:-:S06]  /*2e4a0*/  DSETP.GEU.AND P0, PT, R14, R118, PT ;  /* 0x000000760e00722a */ /* 0x000fcc0003f0e000 */
[----:B------:R-:W-:Y:S02]  /*2e4b0*/  FSEL R106, R106, R140, !P0 ;  /* 0x0000008c6a6a7208 */ /* 0x000fe40004000000 */
[----:B------:R-:W-:Y:S02]  /*2e4c0*/  FSEL R107, R107, R141, !P0 ;  /* 0x0000008d6b6b7208 */ /* 0x000fe40004000000 */
[----:B------:R-:W-:Y:S02]  /*2e4d0*/  FSEL R104, R104, R138, !P0 ;  /* 0x0000008a68687208 */ /* 0x000fe40004000000 */
[----:B------:R-:W-:-:S07]  /*2e4e0*/  FSEL R105, R105, R139, !P0 ;  /* 0x0000008b69697208 */ /* 0x000fce0004000000 */
.L_x_1054:
[----:B------:R-:W-:Y:S05]  /*2e4f0*/  BSYNC.RECONVERGENT B2 ;  /* 0x0000000000027941 */ /* 0x000fea0003800200 */
.L_x_1053:
        /* <DEDUP_REMOVED lines=45> */
.L_x_1074:
[----:B------:R-:W-:Y:S05]  /*2e7d0*/  BSYNC.RECONVERGENT B1 ;  /* 0x0000000000017941 */ /* 0x000fea0003800200 */
.L_x_1073:
        /* <DEDUP_REMOVED lines=33> */
.L_x_1076:
[----:B------:R-:W-:Y:S05]  /*2e9f0*/  BSYNC.RECONVERGENT B1 ;  /* 0x0000000000017941 */ /* 0x000fea0003800200 */
.L_x_1075:
        /* <DEDUP_REMOVED lines=30> */
.L_x_1078:
[----:B------:R-:W-:Y:S05]  /*2ebe0*/  BSYNC.RECONVERGENT B1 ;  /* 0x0000000000017941 */ /* 0x000fea0003800200 */
.L_x_1077:
        /* <DEDUP_REMOVED lines=18> */
.L_x_1081:
[----:B------:R-:W-:Y:S05]  /*2ed10*/  BSYNC.RELIABLE B2 ;  /* 0x0000000000027941 */ /* 0x000fea0003800100 */
.L_x_1080:
[----:B------:R0:W-:Y:S04]  /*2ed20*/  STL.64 [R149], R108 ;  /* 0x0000006c95007387 */ /* 0x0001e80000100a00 */
[----:B------:R0:W-:Y:S01]  /*2ed30*/  STL.64 [R144], R106 ;  /* 0x0000006a90007387 */ /* 0x0001e20000100a00 */
[----:B------:R-:W-:Y:S05]  /*2ed40*/  BRA `(.L_x_1083) ;  /* 0x00000000002c7947 */ /* 0x000fea0003800000 */
.L_x_1082:
        /* <DEDUP_REMOVED lines=11> */
.L_x_1083:
[----:B------:R-:W-:Y:S05]  /*2ee00*/  BSYNC.RECONVERGENT B1 ;  /* 0x0000000000017941 */ /* 0x000fea0003800200 */
.L_x_1079:
[----:B------:R-:W-:-:S07]  /*2ee10*/  IMAD.MOV.U32 R141, RZ, RZ, 0x3 ;  /* 0x00000003ff8d7424 */ /* 0x000fce00078e00ff */
.L_x_1112:
[----:B------:R-:W-:Y:S01]  /*2ee20*/  IMAD.IADD R3, R143, 0x1, -R141 ;  /* 0x000000018f037824 */ /* 0x000fe200078e0a8d */
[----:B------:R-:W-:Y:S01]  /*2ee30*/  BSSY.RECONVERGENT B3, `(.L_x_1084) ;  /* 0x000021b000037945 */ /* 0x000fe20003800200 */
[----:B------:R-:W-:Y:S02]  /*2ee40*/  VIADD R141, R141, 0x1 ;  /* 0x000000018d8d7836 */ /* 0x000fe40000000000 */
        /* <DEDUP_REMOVED lines=10> */
.L_x_1111:
[----:B------:R-:W-:Y:S01]  /*2eef0*/  MOV R138, R140 ;  /* 0x0000008c008a7202 */ /* 0x000fe20000000f00 */
        /* <DEDUP_REMOVED lines=60> */
.L_x_1092:
[----:B------:R-:W-:Y:S05]  /*2f2c0*/  BSYNC.RECONVERGENT B7 ;  /* 0x0000000000077941 */ /* 0x000fea0003800200 */
.L_x_1091:
        /* <DEDUP_REMOVED lines=39> */
.L_x_1094:
[----:B------:R-:W-:Y:S05]  /*2f540*/  BSYNC.RECONVERGENT B11 ;  /* 0x00000000000b7941 */ /* 0x000fea0003800200 */
.L_x_1093:
        /* <DEDUP_REMOVED lines=30> */
.L_x_1096:
[----:B------:R-:W-:Y:S05]  /*2f730*/  BSYNC.RECONVERGENT B11 ;  /* 0x00000000000b7941 */ /* 0x000fea0003800200 */
.L_x_1095:
[----:B------:R-:W-:-:S06]  /*2f740*/  DSETP.GT.AND P0, PT, R4, R122, PT ;  /* 0x0000007a0400722a */ /* 0x000fcc0003f04000 */
[----:B------:R-:W-:Y:S02]  /*2f750*/  FSEL R118, R110, RZ, P0 ;  /* 0x000000ff6e767208 */ /* 0x000fe40000000000 */
[----:B------:R-:W-:Y:S02]  /*2f760*/  FSEL R119, R111, +QNAN , P0 ;  /* 0x7ff000006f777808 */ /* 0x000fe40000000000 */
[----:B------:R-:W-:Y:S02]  /*2f770*/  FSEL R120, R104, RZ, P0 ;  /* 0x000000ff68787208 */ /* 0x000fe40000000000 */
[----:B------:R-:W-:Y:S01]  /*2f780*/  FSEL R121, R105, -1.875, P0 ;  /* 0xbff0000069797808 */ /* 0x000fe20000000000 */
[----:B------:R-:W-:Y:S06]  /*2f790*/  BRA `(.L_x_1097) ;  /* 0x0000001400c07947 */ /* 0x000fec0003800000 */
.L_x_1090:
        /* <DEDUP_REMOVED lines=79> */
.L_x_1099:
[----:B------:R-:W-:Y:S05]  /*2fc90*/  BSYNC.RECONVERGENT B11 ;  /* 0x00000000000b7941 */ /* 0x000fea0003800200 */
.L_x_1098:
        /* <DEDUP_REMOVED lines=30> */
.L_x_1101:
[----:B------:R-:W-:Y:S05]  /*2fe80*/  BSYNC.RECONVERGENT B11 ;  /* 0x00000000000b7941 */ /* 0x000fea0003800200 */
.L_x_1100:
[----:B------:R-:W-:-:S06]  /*2fe90*/  DSETP.GT.AND P0, PT, R4, R122, PT ;  /* 0x0000007a0400722a */ /* 0x000fcc0003f04000 */
[----:B------:R-:W-:Y:S02]  /*2fea0*/  FSEL R118, R110, RZ, P0 ;  /* 0x000000ff6e767208 */ /* 0x000fe40000000000 */
[----:B------:R-:W-:Y:S02]  /*2feb0*/  FSEL R119, R111, +QNAN , P0 ;  /* 0x7ff000006f777808 */ /* 0x000fe40000000000 */
[----:B------:R-:W-:Y:S02]  /*2fec0*/  FSEL R120, R104, RZ, P0 ;  /* 0x000000ff68787208 */ /* 0x000fe40000000000 */
[----:B------:R-:W-:Y:S01]  /*2fed0*/  FSEL R121, R105, -1.875, P0 ;  /* 0xbff0000069797808 */ /* 0x000fe20000000000 */
[----:B------:R-:W-:Y:S06]  /*2fee0*/  BRA `(.L_x_1097) ;  /* 0x0000000c00ec7947 */ /* 0x000fec0003800000 */
.L_x_1089:
        /* <DEDUP_REMOVED lines=78> */
.L_x_1104:
[----:B------:R-:W-:Y:S05]  /*303d0*/  BSYNC.RECONVERGENT B11 ;  /* 0x00000000000b7941 */ /* 0x000fea0003800200 */
.L_x_1103:
        /* <DEDUP_REMOVED lines=24> */
[----:B------:R-:W-:Y:S01]  /*30560*/  MOV R124, R120 ;  /* 0x00000078007c7202 */ /* 0x000fe20000000f00 */
[----:B------:R-:W-:Y:S01]  /*30570*/  IMAD.MOV.U32 R121, RZ, RZ, R119 ;  /* 0x000000ffff797224 */ /* 0x000fe200078e0077 */
[----:B------:R-:W-:-:S07]  /*30580*/  MOV R3, 0x305a0 ;  /* 0x000305a000037802 */ /* 0x000fce0000000f00 */
[----:B0-----:R-:W-:Y:S05]  /*30590*/  CALL.REL.NOINC `($__internal_0_$__cuda_sm20_div_rn_f64_full) ;  /* 0x000025e000d87944 */ /* 0x001fea0003c00000 */
[----:B------:R-:W-:Y:S02]  /*305a0*/  IMAD.MOV.U32 R122, RZ, RZ, R136 ;  /* 0x000000ffff7a7224 */ /* 0x000fe400078e0088 */
[----:B------:R-:W-:-:S07]  /*305b0*/  IMAD.MOV.U32 R123, RZ, RZ, R137 ;  /* 0x000000ffff7b7224 */ /* 0x000fce00078e0089 */
.L_x_1106:
[----:B------:R-:W-:Y:S05]  /*305c0*/  BSYNC.RECONVERGENT B11 ;  /* 0x00000000000b7941 */ /* 0x000fea0003800200 */
.L_x_1105:
        /* <DEDUP_REMOVED lines=15> */
.L_x_1102:
        /* <DEDUP_REMOVED lines=89> */
.L_x_1108:
[----:B------:R-:W-:Y:S05]  /*30c50*/  BSYNC.RECONVERGENT B11 ;  /* 0x00000000000b7941 */ /* 0x000fea0003800200 */
.L_x_1107:
        /* <DEDUP_REMOVED lines=30> */
.L_x_1110:
[----:B------:R-:W-:Y:S05]  /*30e40*/  BSYNC.RECONVERGENT B11 ;  /* 0x00000000000b7941 */ /* 0x000fea0003800200 */
.L_x_1109:
[----:B------:R-:W-:-:S06]  /*30e50*/  DSETP.GT.AND P0, PT, R4, R122, PT ;  /* 0x0000007a0400722a */ /* 0x000fcc0003f04000 */
[----:B------:R-:W-:Y:S02]  /*30e60*/  FSEL R118, R110, RZ, P0 ;  /* 0x000000ff6e767208 */ /* 0x000fe40000000000 */
[----:B------:R-:W-:Y:S02]  /*30e70*/  FSEL R119, R111, +QNAN , P0 ;  /* 0x7ff000006f777808 */ /* 0x000fe40000000000 */
[----:B------:R-:W-:Y:S02]  /*30e80*/  FSEL R120, R104, RZ, P0 ;  /* 0x000000ff68787208 */ /* 0x000fe40000000000 */
[----:B------:R-:W-:-:S07]  /*30e90*/  FSEL R121, R105, -1.875, P0 ;  /* 0xbff0000069797808 */ /* 0x000fce0000000000 */
.L_x_1097:
[----:B------:R-:W-:Y:S05]  /*30ea0*/  BSYNC.RECONVERGENT B1 ;  /* 0x0000000000017941 */ /* 0x000fea0003800200 */
.L_x_1088:
        /* <DEDUP_REMOVED lines=14> */
.L_x_1087:
[----:B------:R-:W-:Y:S05]  /*30f90*/  BSYNC.RECONVERGENT B2 ;  /* 0x0000000000027941 */ /* 0x000fea0003800200 */
.L_x_1086:
[----:B------:R-:W-:Y:S01]  /*30fa0*/  VIADD R139, R139, 0x1 ;  /* 0x000000018b8b7836 */ /* 0x000fe20000000000 */
[----:B------:R-:W-:-:S04]  /*30fb0*/  ISETP.GT.U32.AND P1, PT, R138, 0x1, PT ;  /* 0x000000018a00780c */ /* 0x000fc80003f24070 */
[----:B------:R-:W-:-:S13]  /*30fc0*/  ISETP.GE.AND P0, PT, R139, R143, PT ;  /* 0x0000008f8b00720c */ /* 0x000fda0003f06270 */
[----:B------:R-:W-:Y:S05]  /*30fd0*/  @!P0 BRA P1, `(.L_x_1111) ;  /* 0xffffffdc00c48947 */ /* 0x000fea000083ffff */
.L_x_1085:
[----:B------:R-:W-:Y:S05]  /*30fe0*/  BSYNC.RECONVERGENT B3 ;  /* 0x0000000000037941 */ /* 0x000fea0003800200 */
.L_x_1084:
[----:B------:R-:W-:Y:S05]  /*30ff0*/  @P3 BRA `(.L_x_1112) ;  /* 0xffffffdc00883947 */ /* 0x000fea000383ffff */
.L_x_1052:
[----:B------:R-:W-:Y:S05]  /*31000*/  BSYNC.RECONVERGENT B4 ;  /* 0x0000000000047941 */ /* 0x000fea0003800200 */
.L_x_1051:
[C---:B------:R-:W-:Y:S01]  /*31010*/  ISETP.NE.AND P0, PT, R143.reuse, R148, PT ;  /* 0x000000948f00720c */ /* 0x040fe20003f05270 */
[----:B------:R-:W-:-:S12]  /*31020*/  VIADD R143, R143, 0x1 ;  /* 0x000000018f8f7836 */ /* 0x000fd80000000000 */
[----:B------:R-:W-:Y:S05]  /*31030*/  @P0 BRA `(.L_x_1113) ;  /* 0xffffffb8009c0947 */ /* 0x000fea000383ffff */
.L_x_1050:
[----:B------:R-:W-:Y:S05]  /*31040*/  BSYNC.RECONVERGENT B5 ;  /* 0x0000000000057941 */ /* 0x000fea0003800200 */
.L_x_1049:
[C---:B------:R-:W-:Y:S01]  /*31050*/  ISETP.NE.AND P0, PT, R142.reuse, R2, PT ;  /* 0x000000028e00720c */ /* 0x040fe20003f05270 */
[----:B------:R-:W-:-:S12]  /*31060*/  VIADD R142, R142, 0x1 ;  /* 0x000000018e8e7836 */ /* 0x000fd80000000000 */
[----:B------:R-:W-:Y:S05]  /*31070*/  @P0 BRA `(.L_x_1114) ;  /* 0xffffffb800800947 */ /* 0x000fea000383ffff */
[----:B------:R-:W-:Y:S05]  /*31080*/  BSYNC.RECONVERGENT B6 ;  /* 0x0000000000067941 */ /* 0x000fea0003800200 */
.L_x_1048:
[----:B------:R-:W-:Y:S02]  /*31090*/  IMAD.MOV.U32 R151, RZ, RZ, RZ ;  /* 0x000000ffff977224 */ /* 0x000fe400078e00ff */
[----:B------:R-:W-:Y:S02]  /*310a0*/  IMAD.MOV.U32 R150, RZ, RZ, 0x1 ;  /* 0x00000001ff967424 */ /* 0x000fe400078e00ff */
[----:B------:R-:W-:Y:S02]  /*310b0*/  IMAD.MOV.U32 R152, RZ, RZ, RZ ;  /* 0x000000ffff987224 */ /* 0x000fe400078e00ff */
[----:B-12---:R-:W-:Y:S02]  /*310c0*/  IMAD.MOV.U32 R4, RZ, RZ, 0x0 ;  /* 0x00000000ff047424 */ /* 0x006fe400078e00ff */
[----:B------:R-:W-:-:S07]  /*310d0*/  IMAD.MOV.U32 R5, RZ, RZ, -0x100000 ;  /* 0xfff00000ff057424 */ /* 0x000fce00078e00ff */
.L_x_1142:
[----:B------:R-:W-:Y:S04]  /*310e0*/  BSSY.RECONVERGENT B2, `(.L_x_1115) ;  /* 0x00001d6000027945 */ /* 0x000fe80003800200 */
[----:B------:R-:W-:Y:S05]  /*310f0*/  @!P4 BRA `(.L_x_1116) ;  /* 0x0000001c0050c947 */ /* 0x000fea0003800000 */
[----:B------:R-:W-:-:S06]  /*31100*/  IMAD.IADD R153, R1, 0x1, R150 ;  /* 0x0000000101997824 */ /* 0x000fcc00078e0296 */
[----:B------:R-:W5:Y:S01]  /*31110*/  LDL.U8 R153, [R153+0x27d8] ;  /* 0x0027d80099997983 */ /* 0x000f620000100000 */
[----:B0-----:R-:W-:-:S07]  /*31120*/  IMAD.MOV.U32 R149, RZ, RZ, 0x1 ;  /* 0x00000001ff957424 */ /* 0x001fce00078e00ff */
.L_x_1141:
[----:B------:R-:W-:-:S05]  /*31130*/  IMAD.IADD R3, R1, 0x1, R149 ;  /* 0x0000000101037824 */ /* 0x000fca00078e0295 */
[----:B------:R-:W2:Y:S01]  /*31140*/  LDL.U8 R118, [R3+0x27f3] ;  /* 0x0027f30003767983 */ /* 0x000ea20000100000 */
[----:B-----5:R-:W-:Y:S01]  /*31150*/  PRMT R119, R153, 0x8880, RZ ;  /* 0x0000888099777816 */ /* 0x020fe200000000ff */
        /* <DEDUP_REMOVED lines=28> */
[----:B-1----:R-:W-:Y:S01]  /*31320*/  LEA R110, P0, R104, UR4, 0x3 ;  /* 0x00000004686e7c11 */ /* 0x002fe2000f8018ff */
[----:B------:R-:W-:-:S03]  /*31330*/  UMOV UR4, 0x519 ;  /* 0x0000051900047882 */ /* 0x000fc60000000000 */
[----:B------:R-:W-:Y:S02]  /*31340*/  LEA.HI.X R111, R104, UR5, R105, 0x3, P0 ;  /* 0x00000005686f7c11 */ /* 0x000fe400080f1c69 */
[----:B---3--:R-:W-:-:S04]  /*31350*/  LOP3.LUT R108, R107, 0xffff, RZ, 0xc0, !PT ;  /* 0x0000ffff6b6c7812 */ /* 0x008fc800078ec0ff */
[----:B------:R-:W-:-:S04]  /*31360*/  PRMT R108, R153, 0x3340, R108 ;  /* 0x00003340996c7816 */ /* 0x000fc8000000006c */
[----:B------:R-:W-:Y:S02]  /*31370*/  PRMT R108, R108, 0x5410, R109 ;  /* 0x000054106c6c7816 */ /* 0x000fe4000000006d */
[----:B------:R-:W-:-:S03]  /*31380*/  PRMT R107, R124, 0x5410, R107 ;  /* 0x000054107c6b7816 */ /* 0x000fc6000000006b */
[----:B--2---:R-:W-:Y:S01]  /*31390*/  IDP.4A.S8.U8 R120, R108, UR6, R3 ;  /* 0x000000066c787c26 */ /* 0x004fe20008000203 */
[----:B------:R-:W-:Y:S01]  /*313a0*/  R2UR UR6, R6 ;  /* 0x00000000060672ca */ /* 0x000fe200000e0000 */
[----:B------:R-:W-:Y:S01]  /*313b0*/  IDP.2A.LO.S16.U8 R107, R107, UR4, R106 ;  /* 0x000000046b6b7c26 */ /* 0x000fe2000800126a */
[----:B------:R-:W2:Y:S01]  /*313c0*/  LDG.E.64 R108, desc[UR10][R110.64+0xb248] ;  /* 0x00b2480a6e6c7981 */ /* 0x000ea2000c1e1b00 */
[----:B0-----:R-:W-:-:S04]  /*313d0*/  IMAD.WIDE R120, R120, 0x8, R138 ;  /* 0x0000000878787825 */ /* 0x001fc800078e028a */
[----:B------:R-:W-:Y:S01]  /*313e0*/  IMAD.WIDE R106, R107, 0x8, R138 ;  /* 0x000000086b6a7825 */ /* 0x000fe200078e028a */
[----:B------:R-:W3:Y:S05]  /*313f0*/  LDG.E.64 R122, desc[UR8][R120.64+0x8a70] ;  /* 0x008a7008787a7981 */ /* 0x000eea000c1e1b00 */
[----:B------:R-:W5:Y:S04]  /*31400*/  LDG.E.64 R104, desc[UR6][R106.64+0x5208] ;  /* 0x005208066a687981 */ /* 0x000f68000c1e1b00 */
[----:B------:R-:W3:Y:S04]  /*31410*/  LDG.E.64 R110, desc[UR6][R110.64+0xb180] ;  /* 0x00b180066e6e7981 */ /* 0x000ee8000c1e1b00 */
[----:B------:R-:W2:Y:S01]  /*31420*/  LDG.E.64 R120, desc[UR12][R120.64+0x9df8] ;  /* 0x009df80c78787981 */ /* 0x000ea2000c1e1b00 */
[----:B------:R-:W-:Y:S01]  /*31430*/  PRMT R125, R118, 0x8880, RZ ;  /* 0x00008880767d7816 */ /* 0x000fe200000000ff */
[----:B------:R-:W-:-:S02]  /*31440*/  IMAD.MOV.U32 R118, RZ, RZ, -0x800000 ;  /* 0xff800000ff767424 */ /* 0x000fc400078e00ff */
[----:B------:R-:W-:Y:S01]  /*31450*/  IMAD.MOV.U32 R119, RZ, RZ, 0x41cdcd64 ;  /* 0x41cdcd64ff777424 */ /* 0x000fe200078e00ff */
[----:B------:R-:W-:-:S04]  /*31460*/  PRMT R125, R125, 0x7710, RZ ;  /* 0x000077107d7d7816 */ /* 0x000fc800000000ff */
[----:B------:R-:W-:Y:S01]  /*31470*/  PRMT R125, R124, 0x5410, R125 ;  /* 0x000054107c7d7816 */ /* 0x000fe2000000007d */
[----:B------:R-:W-:Y:S04]  /*31480*/  BSSY.RECONVERGENT B3, `(.L_x_1119) ;  /* 0x0000074000037945 */ /* 0x000fe80003800200 */
[----:B------:R-:W-:-:S04]  /*31490*/  IDP.2A.LO.S16.U8 R3, R125, UR4, R3 ;  /* 0x000000047d037c26 */ /* 0x000fc80008001203 */
[----:B------:R-:W-:Y:S01]  /*314a0*/  IMAD.WIDE R138, R3, 0x8, R138 ;  /* 0x00000008038a7825 */ /* 0x000fe200078e028a */
[----:B-----5:R-:W-:Y:S02]  /*314b0*/  DSETP.GEU.AND P3, PT, |R104|, R118, PT ;  /* 0x000000766800722a */ /* 0x020fe40003f6e200 */
[----:B---3--:R-:W-:Y:S02]  /*314c0*/  DADD R122, R110, R122 ;  /* 0x000000006e7a7229 */ /* 0x008fe4000000007a */
[----:B--2---:R-:W-:-:S08]  /*314d0*/  DADD R120, R108, R120 ;  /* 0x000000006c787229 */ /* 0x004fd00000000078 */
[----:B------:R-:W-:-:S06]  /*314e0*/  DSETP.GT.AND P0, PT, |R120|, R118, PT ;  /* 0x000000767800722a */ /* 0x000fcc0003f04200 */
[----:B------:R-:W-:Y:S02]  /*314f0*/  FSEL R147, R123, -1.875, !P0 ;  /* 0xbff000007b937808 */ /* 0x000fe40004000000 */
[----:B------:R-:W-:Y:S02]  /*31500*/  FSEL R144, R120, RZ, !P0 ;  /* 0x000000ff78907208 */ /* 0x000fe40004000000 */
[----:B------:R-:W-:Y:S02]  /*31510*/  FSEL R145, R121, +QNAN , !P0 ;  /* 0x7ff0000079917808 */ /* 0x000fe40004000000 */
[----:B------:R-:W-:Y:S01]  /*31520*/  FSEL R146, R122, RZ, !P0 ;  /* 0x000000ff7a927208 */ /* 0x000fe20004000000 */
        /* <DEDUP_REMOVED lines=60> */
.L_x_1122:
[----:B------:R-:W-:Y:S05]  /*318f0*/  BSYNC.RECONVERGENT B4 ;  /* 0x0000000000047941 */ /* 0x000fea0003800200 */
.L_x_1121:
        /* <DEDUP_REMOVED lines=36> */
.L_x_1124:
[----:B------:R-:W-:Y:S05]  /*31b40*/  BSYNC.RECONVERGENT B4 ;  /* 0x0000000000047941 */ /* 0x000fea0003800200 */
.L_x_1123:
[----:B------:R-:W-:-:S06]  /*31b50*/  DSETP.GEU.AND P0, PT, R122, R16, PT ;  /* 0x000000107a00722a */ /* 0x000fcc0003f0e000 */
[----:B------:R-:W-:Y:S02]  /*31b60*/  FSEL R140, R140, R146, !P0 ;  /* 0x000000928c8c7208 */ /* 0x000fe40004000000 */
[----:B------:R-:W-:Y:S02]  /*31b70*/  FSEL R141, R141, R147, !P0 ;  /* 0x000000938d8d7208 */ /* 0x000fe40004000000 */
[----:B------:R-:W-:Y:S02]  /*31b80*/  FSEL R142, R142, R144, !P0 ;  /* 0x000000908e8e7208 */ /* 0x000fe40004000000 */
[----:B------:R-:W-:Y:S02]  /*31b90*/  FSEL R143, R143, R145, !P0 ;  /* 0x000000918f8f7208 */ /* 0x000fe40004000000 */
[----:B------:R-:W-:Y:S02]  /*31ba0*/  FSEL R16, R16, R122, !P0 ;  /* 0x0000007a10107208 */ /* 0x000fe40004000000 */
[----:B------:R-:W-:-:S07]  /*31bb0*/  FSEL R17, R17, R123, !P0 ;  /* 0x0000007b11117208 */ /* 0x000fce0004000000 */
.L_x_1120:
[----:B------:R-:W-:Y:S05]  /*31bc0*/  BSYNC.RECONVERGENT B3 ;  /* 0x0000000000037941 */ /* 0x000fea0003800200 */
.L_x_1119:
        /* <DEDUP_REMOVED lines=49> */
.L_x_1128:
[----:B------:R-:W-:Y:S05]  /*31ee0*/  BSYNC.RECONVERGENT B4 ;  /* 0x0000000000047941 */ /* 0x000fea0003800200 */
.L_x_1127:
        /* <DEDUP_REMOVED lines=37> */
.L_x_1130:
[----:B------:R-:W-:Y:S05]  /*32140*/  BSYNC.RECONVERGENT B4 ;  /* 0x0000000000047941 */ /* 0x000fea0003800200 */
.L_x_1129:
[----:B------:R-:W-:-:S06]  /*32150*/  DSETP.GEU.AND P0, PT, R118, R16, PT ;  /* 0x000000107600722a */ /* 0x000fcc0003f0e000 */
[----:B------:R-:W-:Y:S02]  /*32160*/  FSEL R146, R146, R140, !P0 ;  /* 0x0000008c92927208 */ /* 0x000fe40004000000 */
[----:B------:R-:W-:Y:S02]  /*32170*/  FSEL R147, R147, R141, !P0 ;  /* 0x0000008d93937208 */ /* 0x000fe40004000000 */
[----:B------:R-:W-:Y:S02]  /*32180*/  FSEL R144, R144, R142, !P0 ;  /* 0x0000008e90907208 */ /* 0x000fe40004000000 */
[----:B------:R-:W-:Y:S02]  /*32190*/  FSEL R145, R145, R143, !P0 ;  /* 0x0000008f91917208 */ /* 0x000fe40004000000 */
[----:B------:R-:W-:Y:S02]  /*321a0*/  FSEL R16, R16, R118, !P0 ;  /* 0x0000007610107208 */ /* 0x000fe40004000000 */
[----:B------:R-:W-:-:S07]  /*321b0*/  FSEL R17, R17, R119, !P0 ;  /* 0x0000007711117208 */ /* 0x000fce0004000000 */
.L_x_1126:
[----:B------:R-:W-:Y:S05]  /*321c0*/  BSYNC.RECONVERGENT B3 ;  /* 0x0000000000037941 */ /* 0x000fea0003800200 */
.L_x_1125:
        /* <DEDUP_REMOVED lines=53> */
.L_x_1134:
[----:B------:R-:W-:Y:S05]  /*32520*/  BSYNC.RECONVERGENT B4 ;  /* 0x0000000000047941 */ /* 0x000fea0003800200 */
.L_x_1133:
        /* <DEDUP_REMOVED lines=36> */
.L_x_1136:
[----:B------:R-:W-:Y:S05]  /*32770*/  BSYNC.RECONVERGENT B4 ;  /* 0x0000000000047941 */ /* 0x000fea0003800200 */
.L_x_1135:
[----:B------:R-:W-:-:S06]  /*32780*/  DSETP.GEU.AND P0, PT, R122, R16, PT ;  /* 0x000000107a00722a */ /* 0x000fcc0003f0e000 */
[----:B------:R-:W-:Y:S02]  /*32790*/  FSEL R104, R104, R146, !P0 ;  /* 0x0000009268687208 */ /* 0x000fe40004000000 */
[----:B------:R-:W-:Y:S02]  /*327a0*/  FSEL R105, R105, R147, !P0 ;  /* 0x0000009369697208 */ /* 0x000fe40004000000 */
[----:B------:R-:W-:Y:S02]  /*327b0*/  FSEL R106, R106, R144, !P0 ;  /* 0x000000906a6a7208 */ /* 0x000fe40004000000 */
[----:B------:R-:W-:Y:S02]  /*327c0*/  FSEL R107, R107, R145, !P0 ;  /* 0x000000916b6b7208 */ /* 0x000fe40004000000 */
[----:B------:R-:W-:Y:S02]  /*327d0*/  FSEL R16, R16, R122, !P0 ;  /* 0x0000007a10107208 */ /* 0x000fe40004000000 */
[----:B------:R-:W-:-:S07]  /*327e0*/  FSEL R17, R17, R123, !P0 ;  /* 0x0000007b11117208 */ /* 0x000fce0004000000 */
.L_x_1132:
[----:B------:R-:W-:Y:S05]  /*327f0*/  BSYNC.RECONVERGENT B3 ;  /* 0x0000000000037941 */ /* 0x000fea0003800200 */
.L_x_1131:
        /* <DEDUP_REMOVED lines=34> */
.L_x_1138:
[----:B------:R-:W-:Y:S05]  /*32a20*/  BSYNC.RECONVERGENT B3 ;  /* 0x0000000000037941 */ /* 0x000fea0003800200 */
.L_x_1137:
[----:B------:R-:W-:-:S06]  /*32a30*/  DSETP.GEU.AND P0, PT, R16, R122, PT ;  /* 0x0000007a1000722a */ /* 0x000fcc0003f0e000 */
[----:B------:R-:W-:Y:S02]  /*32a40*/  FSEL R108, R108, R106, !P0 ;  /* 0x0000006a6c6c7208 */ /* 0x000fe40004000000 */
[----:B------:R-:W-:Y:S02]  /*32a50*/  FSEL R110, R110, R104, !P0 ;  /* 0x000000686e6e7208 */ /* 0x000fe40004000000 */
[----:B------:R-:W-:Y:S02]  /*32a60*/  FSEL R106, R109, R107, !P0 ;  /* 0x0000006b6d6a7208 */ /* 0x000fe40004000000 */
[----:B------:R-:W-:-:S03]  /*32a70*/  FSEL R104, R111, R105, !P0 ;  /* 0x000000696f687208 */ /* 0x000fc60004000000 */
[----:B------:R-:W-:Y:S02]  /*32a80*/  IMAD.MOV.U32 R109, RZ, RZ, R106 ;  /* 0x000000ffff6d7224 */ /* 0x000fe400078e006a */
[----:B------:R-:W-:-:S07]  /*32a90*/  IMAD.MOV.U32 R111, RZ, RZ, R104 ;  /* 0x000000ffff6f7224 */ /* 0x000fce00078e0068 */
.L_x_1118:
[----:B------:R-:W-:Y:S05]  /*32aa0*/  BSYNC.RECONVERGENT B1 ;  /* 0x0000000000017941 */ /* 0x000fea0003800200 */
.L_x_1117:
        /* <DEDUP_REMOVED lines=43> */
.L_x_1140:
[----:B------:R-:W-:Y:S05]  /*32d60*/  BSYNC.RECONVERGENT B1 ;  /* 0x0000000000017941 */ /* 0x000fea0003800200 */
.L_x_1139:
        /* <DEDUP_REMOVED lines=13> */
.L_x_1116:
[----:B------:R-:W-:Y:S05]  /*32e40*/  BSYNC.RECONVERGENT B2 ;  /* 0x0000000000027941 */ /* 0x000fea0003800200 */
.L_x_1115:
[C---:B------:R-:W-:Y:S01]  /*32e50*/  ISETP.NE.AND P0, PT, R150.reuse, R2, PT ;  /* 0x000000029600720c */ /* 0x040fe20003f05270 */
[----:B------:R-:W-:-:S12]  /*32e60*/  VIADD R150, R150, 0x1 ;  /* 0x0000000196967836 */ /* 0x000fd80000000000 */
[----:B------:R-:W-:Y:S05]  /*32e70*/  @P0 BRA `(.L_x_1142) ;  /* 0xffffffe000980947 */ /* 0x000fea000383ffff */
.L_x_1040:
[----:B------:R-:W-:Y:S05]  /*32e80*/  BSYNC.RECONVERGENT B9 ;  /* 0x0000000000097941 */ /* 0x000fea0003800200 */
.L_x_1039:
        /* <DEDUP_REMOVED lines=11> */
[----:B------:R-:W-:Y:S02]  /*32f40*/  IMAD.MOV.U32 R145, RZ, RZ, -0x40100000 ;  /* 0xbff00000ff917424 */ /* 0x000fe400078e00ff */
[----:B------:R-:W-:-:S02]  /*32f50*/  IMAD.MOV.U32 R142, RZ, RZ, 0x0 ;  /* 0x00000000ff8e7424 */ /* 0x000fc400078e00ff */
[----:B------:R-:W-:Y:S01]  /*32f60*/  IMAD.MOV.U32 R143, RZ, RZ, 0x7ff00000 ;  /* 0x7ff00000ff8f7424 */ /* 0x000fe200078e00ff */
        /* <DEDUP_REMOVED lines=118> */
.L_x_1148:
[----:B------:R-:W-:Y:S05]  /*336d0*/  BSYNC.RECONVERGENT B3 ;  /* 0x0000000000037941 */ /* 0x000fea0003800200 */
.L_x_1147:
        /* <DEDUP_REMOVED lines=35> */
.L_x_1150:
[----:B------:R-:W-:Y:S05]  /*33910*/  BSYNC.RECONVERGENT B3 ;  /* 0x0000000000037941 */ /* 0x000fea0003800200 */
.L_x_1149:
        /* <DEDUP_REMOVED lines=11> */
.L_x_1146:
[----:B------:R-:W-:Y:S05]  /*339d0*/  BSYNC.RECONVERGENT B2 ;  /* 0x0000000000027941 */ /* 0x000fea0003800200 */
.L_x_1145:
        /* <DEDUP_REMOVED lines=48> */
.L_x_1154:
[----:B------:R-:W-:Y:S05]  /*33ce0*/  BSYNC.RECONVERGENT B3 ;  /* 0x0000000000037941 */ /* 0x000fea0003800200 */
.L_x_1153:
        /* <DEDUP_REMOVED lines=35> */
.L_x_1156:
[----:B------:R-:W-:Y:S05]  /*33f20*/  BSYNC.RECONVERGENT B3 ;  /* 0x0000000000037941 */ /* 0x000fea0003800200 */
.L_x_1155:
        /* <DEDUP_REMOVED lines=11> */
.L_x_1152:
[----:B------:R-:W-:Y:S05]  /*33fe0*/  BSYNC.RECONVERGENT B2 ;  /* 0x0000000000027941 */ /* 0x000fea0003800200 */
.L_x_1151:
        /* <DEDUP_REMOVED lines=52> */
.L_x_1160:
[----:B------:R-:W-:Y:S05]  /*34330*/  BSYNC.RECONVERGENT B3 ;  /* 0x0000000000037941 */ /* 0x000fea0003800200 */
.L_x_1159:
        /* <DEDUP_REMOVED lines=35> */
.L_x_1162:
[----:B------:R-:W-:Y:S05]  /*34570*/  BSYNC.RECONVERGENT B3 ;  /* 0x0000000000037941 */ /* 0x000fea0003800200 */
.L_x_1161:
[----:B------:R-:W2:Y:S02]  /*34580*/  LDL.LU.64 R118, [R1+0x5458] ;  /* 0x0054580001767983 */ /* 0x000ea40000300a00 */
[----:B--2---:R-:W-:-:S06]  /*34590*/  DSETP.GEU.AND P0, PT, R122, R118, PT ;  /* 0x000000767a00722a */ /* 0x004fcc0003f0e000 */
[----:B------:R-:W-:Y:S02]  /*345a0*/  FSEL R3, R118, R122, !P0 ;  /* 0x0000007a76037208 */ /* 0x000fe40004000000 */
[----:B------:R-:W-:Y:S02]  /*345b0*/  FSEL R122, R119, R123, !P0 ;  /* 0x0000007b777a7208 */ /* 0x000fe40004000000 */
[----:B------:R-:W-:Y:S01]  /*345c0*/  FSEL R4, R4, R104, !P0 ;  /* 0x0000006804047208 */ /* 0x000fe20004000000 */
[----:B------:R-:W-:Y:S01]  /*345d0*/  IMAD.MOV.U32 R104, RZ, RZ, R3 ;  /* 0x000000ffff687224 */ /* 0x000fe200078e0003 */
[----:B------:R-:W-:Y:S02]  /*345e0*/  FSEL R5, R5, R105, !P0 ;  /* 0x0000006905057208 */ /* 0x000fe40004000000 */
[----:B------:R-:W-:Y:S02]  /*345f0*/  MOV R105, R122 ;  /* 0x0000007a00697202 */ /* 0x000fe40000000f00 */
[----:B------:R-:W-:-:S02]  /*34600*/  FSEL R108, R108, R110, !P0 ;  /* 0x0000006e6c6c7208 */ /* 0x000fc40004000000 */
[----:B------:R-:W-:Y:S01]  /*34610*/  FSEL R109, R109, R111, !P0 ;  /* 0x0000006f6d6d7208 */ /* 0x000fe20004000000 */
[----:B------:R0:W-:Y:S06]  /*34620*/  STL.64 [R1+0x5458], R104 ;  /* 0x0054586801007387 */ /* 0x0001ec0000100a00 */
.L_x_1158:
[----:B------:R-:W-:Y:S05]  /*34630*/  BSYNC.RECONVERGENT B2 ;  /* 0x0000000000027941 */ /* 0x000fea0003800200 */
.L_x_1157:
        /* <DEDUP_REMOVED lines=35> */
.L_x_1164:
[----:B------:R-:W-:Y:S05]  /*34870*/  BSYNC.RECONVERGENT B2 ;  /* 0x0000000000027941 */ /* 0x000fea0003800200 */
.L_x_1163:
        /* <DEDUP_REMOVED lines=8> */
.L_x_1144:
[----:B------:R-:W-:Y:S05]  /*34900*/  BSYNC.RECONVERGENT B1 ;  /* 0x0000000000017941 */ /* 0x000fea0003800200 */
.L_x_1143:
        /* <DEDUP_REMOVED lines=10> */
.L_x_1169:
        /* <DEDUP_REMOVED lines=9> */
.L_x_1168:
[----:B------:R-:W-:Y:S05]  /*34a40*/  BSYNC.RECONVERGENT B2 ;  /* 0x0000000000027941 */ /* 0x000fea0003800200 */
.L_x_1167:
        /* <DEDUP_REMOVED lines=24> */
.L_x_1166:
[----:B------:R-:W-:Y:S05]  /*34bd0*/  BSYNC.RECONVERGENT B1 ;  /* 0x0000000000017941 */ /* 0x000fea0003800200 */
.L_x_1165:
        /* <DEDUP_REMOVED lines=11> */
.L_x_1174:
        /* <DEDUP_REMOVED lines=20> */
.L_x_1173:
[----:B------:R-:W-:Y:S05]  /*34dd0*/  BSYNC.RECONVERGENT B2 ;  /* 0x0000000000027941 */ /* 0x000fea0003800200 */
.L_x_1172:
        /* <DEDUP_REMOVED lines=16> */
.L_x_1176:
[----:B------:R-:W-:Y:S05]  /*34ee0*/  BSYNC.RECONVERGENT B2 ;  /* 0x0000000000027941 */ /* 0x000fea0003800200 */
.L_x_1175:
        /* <DEDUP_REMOVED lines=18> */
.L_x_1171:
[----:B------:R-:W-:Y:S05]  /*35010*/  BSYNC.RECONVERGENT B1 ;  /* 0x0000000000017941 */ /* 0x000fea0003800200 */
.L_x_1170:
        /* <DEDUP_REMOVED lines=17> */
.L_x_1226:
        /* <DEDUP_REMOVED lines=15> */
[----:B-----5:R-:W-:-:S03]  /*35220*/  IMAD.MOV.U32 R105, RZ, RZ, 0x7ff00000 ;  /* 0x7ff00000ff697424 */ /* 0x020fc600078e00ff */
[----:B------:R0:W-:Y:S02]  /*35230*/  STL.64 [R3+0x1388], R4 ;  /* 0x0013880403007387 */ /* 0x0001e40000100a00 */
[----:B0-----:R-:W-:-:S05]  /*35240*/  IMAD.MOV.U32 R5, RZ, RZ, 0x7ff00000 ;  /* 0x7ff00000ff057424 */ /* 0x001fca00078e00ff */
[----:B------:R0:W-:Y:S02]  /*35250*/  STL.64 [R3], R4 ;  /* 0x0000000403007387 */ /* 0x0001e40000100a00 */
[----:B0-----:R-:W-:Y:S01]  /*35260*/  IMAD.MOV.U32 R5, RZ, RZ, -0x40100000 ;  /* 0xbff00000ff057424 */ /* 0x001fe200078e00ff */
[----:B------:R-:W-:Y:S06]  /*35270*/  BRA `(.L_x_1182) ;  /* 0x0000001800407947 */ /* 0x000fec0003800000 */
.L_x_1181:
        /* <DEDUP_REMOVED lines=104> */
[----:B------:R-:W-:-:S07]  /*35900*/  MOV R3, 0x35920 ;  /* 0x0003592000037802 */ /* 0x000fce0000000f00 */
[----:B------:R-:W-:Y:S05]  /*35910*/  CALL.REL.NOINC `($__internal_0_$__cuda_sm20_div_rn_f64_full) ;  /* 0x0000258c00f87944 */ /* 0x000fea0003c00000 */
[----:B------:R-:W-:Y:S02]  /*35920*/  IMAD.MOV.U32 R122, RZ, RZ, R136 ;  /* 0x000000ffff7a7224 */ /* 0x000fe400078e0088 */
[----:B------:R-:W-:-:S07]  /*35930*/  IMAD.MOV.U32 R123, RZ, RZ, R137 ;  /* 0x000000ffff7b7224 */ /* 0x000fce00078e0089 */
.L_x_1187:
[----:B------:R-:W-:Y:S05]  /*35940*/  BSYNC.RECONVERGENT B5 ;  /* 0x0000000000057941 */ /* 0x000fea0003800200 */
.L_x_1186:
        /* <DEDUP_REMOVED lines=35> */
.L_x_1190:
[----:B------:R-:W-:Y:S05]  /*35b80*/  BSYNC.RECONVERGENT B5 ;  /* 0x0000000000057941 */ /* 0x000fea0003800200 */
.L_x_1189:
        /* <DEDUP_REMOVED lines=13> */
.L_x_1185:
        /* <DEDUP_REMOVED lines=41> */
.L_x_1192:
[----:B------:R-:W-:Y:S05]  /*35ef0*/  BSYNC.RECONVERGENT B5 ;  /* 0x0000000000057941 */ /* 0x000fea0003800200 */
.L_x_1191:
        /* <DEDUP_REMOVED lines=37> */
.L_x_1194:
[----:B------:R-:W-:Y:S05]  /*36150*/  BSYNC.RECONVERGENT B5 ;  /* 0x0000000000057941 */ /* 0x000fea0003800200 */
.L_x_1193:
        /* <DEDUP_REMOVED lines=13> */
.L_x_1184:
        /* <DEDUP_REMOVED lines=55> */
.L_x_1196:
[----:B------:R-:W-:Y:S05]  /*365a0*/  BSYNC.RECONVERGENT B5 ;  /* 0x0000000000057941 */ /* 0x000fea0003800200 */
.L_x_1195:
        /* <DEDUP_REMOVED lines=37> */
.L_x_1198:
[----:B------:R-:W-:Y:S05]  /*36800*/  BSYNC.RECONVERGENT B5 ;  /* 0x0000000000057941 */ /* 0x000fea0003800200 */
.L_x_1197:
[----:B------:R-:W2:Y:S02]  /*36810*/  LDL.LU.64 R118, [R1+0x5340] ;  /* 0x0053400001767983 */ /* 0x000ea40000300a00 */
[----:B--2---:R-:W-:-:S06]  /*36820*/  DSETP.GEU.AND P0, PT, R122, R118, PT ;  /* 0x000000767a00722a */ /* 0x004fcc0003f0e000 */
[----:B------:R-:W-:Y:S02]  /*36830*/  FSEL R3, R118, R122, !P0 ;  /* 0x0000007a76037208 */ /* 0x000fe40004000000 */
[----:B------:R-:W-:Y:S02]  /*36840*/  FSEL R122, R119, R123, !P0 ;  /* 0x0000007b777a7208 */ /* 0x000fe40004000000 */
[----:B------:R-:W-:Y:S02]  /*36850*/  FSEL R138, R138, R106, !P0 ;  /* 0x0000006a8a8a7208 */ /* 0x000fe40004000000 */
[----:B------:R-:W-:Y:S01]  /*36860*/  FSEL R139, R139, R107, !P0 ;  /* 0x0000006b8b8b7208 */ /* 0x000fe20004000000 */
[----:B------:R-:W-:Y:S01]  /*36870*/  IMAD.MOV.U32 R107, RZ, RZ, R122 ;  /* 0x000000ffff6b7224 */ /* 0x000fe200078e007a */
[----:B------:R-:W-:Y:S02]  /*36880*/  MOV R106, R3 ;  /* 0x00000003006a7202 */ /* 0x000fe40000000f00 */
[----:B------:R-:W-:-:S02]  /*36890*/  FSEL R110, R110, R108, !P0 ;  /* 0x0000006c6e6e7208 */ /* 0x000fc40004000000 */
[----:B------:R-:W-:Y:S01]  /*368a0*/  FSEL R108, R111, R109, !P0 ;  /* 0x0000006d6f6c7208 */ /* 0x000fe20004000000 */
[----:B------:R0:W-:Y:S04]  /*368b0*/  STL.64 [R1+0x5340], R106 ;  /* 0x0053406a01007387 */ /* 0x0001e80000100a00 */
[----:B------:R-:W-:-:S07]  /*368c0*/  IMAD.MOV.U32 R111, RZ, RZ, R108 ;  /* 0x000000ffff6f7224 */ /* 0x000fce00078e006c */
.L_x_1188:
[----:B------:R-:W-:Y:S05]  /*368d0*/  BSYNC.RECONVERGENT B3 ;  /* 0x0000000000037941 */ /* 0x000fea0003800200 */
.L_x_1183:
        /* <DEDUP_REMOVED lines=35> */
.L_x_1200:
[----:B------:R-:W-:Y:S05]  /*36b10*/  BSYNC.RECONVERGENT B3 ;  /* 0x0000000000037941 */ /* 0x000fea0003800200 */
.L_x_1199:
[----:B------:R-:W2:Y:S02]  /*36b20*/  LDL.64 R106, [R1+0x5340] ;  /* 0x00534000016a7983 */ /* 0x000ea40000100a00 */
[----:B--2---:R-:W-:-:S06]  /*36b30*/  DSETP.GEU.AND P0, PT, R106, R118, PT ;  /* 0x000000766a00722a */ /* 0x004fcc0003f0e000 */
[----:B------:R-:W-:Y:S02]  /*36b40*/  FSEL R104, R104, R138, !P0 ;  /* 0x0000008a68687208 */ /* 0x000fe40004000000 */
[----:B------:R-:W-:Y:S02]  /*36b50*/  FSEL R105, R105, R139, !P0 ;  /* 0x0000008b69697208 */ /* 0x000fe40004000000 */
[----:B------:R-:W-:Y:S02]  /*36b60*/  FSEL R4, R4, R110, !P0 ;  /* 0x0000006e04047208 */ /* 0x000fe40004000000 */
[----:B------:R-:W-:-:S07]  /*36b70*/  FSEL R5, R5, R111, !P0 ;  /* 0x0000006f05057208 */ /* 0x000fce0004000000 */
.L_x_1182:
[----:B------:R-:W-:Y:S05]  /*36b80*/  BSYNC.RECONVERGENT B4 ;  /* 0x0000000000047941 */ /* 0x000fea0003800200 */
.L_x_1180:
[----:B------:R-:W-:Y:S02]  /*36b90*/  VIADD R3, R151, 0xffffffff ;  /* 0xffffffff97037836 */ /* 0x000fe40000000000 */
        /* <DEDUP_REMOVED lines=39> */
.L_x_1202:
[----:B------:R-:W-:Y:S05]  /*36e10*/  BSYNC.RELIABLE B3 ;  /* 0x0000000000037941 */ /* 0x000fea0003800100 */
.L_x_1201:
        /* <DEDUP_REMOVED lines=49> */
.L_x_1205:
[----:B------:R-:W-:Y:S05]  /*37130*/  BSYNC.RECONVERGENT B3 ;  /* 0x0000000000037941 */ /* 0x000fea0003800200 */
.L_x_1204:
[----:B------:R-:W-:Y:S04]  /*37140*/  BSSY.RECONVERGENT B5, `(.L_x_1206) ;  /* 0x000019a000057945 */ /* 0x000fe80003800200 */
[----:B------:R-:W-:Y:S05]  /*37150*/  @!P0 BRA `(.L_x_1207) ;  /* 0x0000001800608947 */ /* 0x000fea0003800000 */
[----:B------:R-:W-:-:S07]  /*37160*/  IMAD.MOV.U32 R140, RZ, RZ, 0x3 ;  /* 0x00000003ff8c7424 */ /* 0x000fce00078e00ff */
.L_x_1225:
        /* <DEDUP_REMOVED lines=20> */
.L_x_1224:
        /* <DEDUP_REMOVED lines=61> */
.L_x_1214:
[----:B------:R-:W-:Y:S05]  /*37680*/  BSYNC.RECONVERGENT B6 ;  /* 0x0000000000067941 */ /* 0x000fea0003800200 */
.L_x_1213:
        /* <DEDUP_REMOVED lines=16> */
.L_x_1212:
        /* <DEDUP_REMOVED lines=54> */
.L_x_1211:
        /* <DEDUP_REMOVED lines=86> */
.L_x_1218:
[----:B------:R-:W-:Y:S05]  /*38050*/  BSYNC.RECONVERGENT B6 ;  /* 0x0000000000067941 */ /* 0x000fea0003800200 */
.L_x_1217:
        /* <DEDUP_REMOVED lines=35> */
.L_x_1220:
[----:B------:R-:W-:Y:S05]  /*38290*/  BSYNC.RECONVERGENT B6 ;  /* 0x0000000000067941 */ /* 0x000fea0003800200 */
.L_x_1219:
[----:B------:R-:W-:-:S06]  /*382a0*/  DSETP.GE.AND P0, PT, R4, R122, PT ;  /* 0x0000007a0400722a */ /* 0x000fcc0003f06000 */
[----:B------:R-:W-:Y:S02]  /*382b0*/  FSEL R4, R104, RZ, P0 ;  /* 0x000000ff68047208 */ /* 0x000fe40000000000 */
[----:B------:R-:W-:Y:S02]  /*382c0*/  FSEL R5, R105, +QNAN , P0 ;  /* 0x7ff0000069057808 */ /* 0x000fe40000000000 */
[----:B------:R-:W-:Y:S02]  /*382d0*/  FSEL R104, R106, RZ, P0 ;  /* 0x000000ff6a687208 */ /* 0x000fe40000000000 */
[----:B------:R-:W-:Y:S01]  /*382e0*/  FSEL R105, R107, -1.875, P0 ;  /* 0xbff000006b697808 */ /* 0x000fe20000000000 */
[----:B------:R-:W-:Y:S06]  /*382f0*/  BRA `(.L_x_1215) ;  /* 0x00000004000c7947 */ /* 0x000fec0003800000 */
.L_x_1216:
        /* <DEDUP_REMOVED lines=67> */
.L_x_1215:
[----:B------:R-:W-:Y:S05]  /*38730*/  BSYNC.RECONVERGENT B3 ;  /* 0x0000000000037941 */ /* 0x000fea0003800200 */
.L_x_1210:
        /* <DEDUP_REMOVED lines=36> */
.L_x_1222:
[----:B------:R-:W-:-:S13]  /*38980*/  ISETP.GT.AND P0, PT, R138, 0x1, PT ;  /* 0x000000018a00780c */ /* 0x000fda0003f04270 */
[----:B------:R-:W-:Y:S05]  /*38990*/  @!P0 BREAK.RELIABLE B3 ;  /* 0x0000000000038942 */ /* 0x000fea0003800100 */
[----:B------:R-:W-:Y:S05]  /*389a0*/  @!P0 BRA `(.L_x_1209) ;  /* 0x00000000003c8947 */ /* 0x000fea0003800000 */
[----:B------:R-:W-:Y:S05]  /*389b0*/  BSYNC.RELIABLE B3 ;  /* 0x0000000000037941 */ /* 0x000fea0003800100 */
.L_x_1221:
[----:B------:R-:W-:Y:S02]  /*389c0*/  VIADD R139, R139, 0x1 ;  /* 0x000000018b8b7836 */ /* 0x000fe40000000000 */
[----:B------:R-:W-:-:S03]  /*389d0*/  VIADD R138, R138, 0xffffffff ;  /* 0xffffffff8a8a7836 */ /* 0x000fc60000000000 */
[----:B------:R-:W-:-:S13]  /*389e0*/  ISETP.GE.AND P0, PT, R139, R152, PT ;  /* 0x000000988b00720c */ /* 0x000fda0003f06270 */
[----:B------:R-:W-:Y:S05]  /*389f0*/  @!P0 BRA `(.L_x_1224) ;  /* 0xffffffe8002c8947 */ /* 0x000fea000383ffff */
[----:B------:R-:W-:Y:S05]  /*38a00*/  BRA `(.L_x_1209) ;  /* 0x0000000000247947 */ /* 0x000fea0003800000 */
.L_x_1223:
        /* <DEDUP_REMOVED lines=9> */
.L_x_1209:
[----:B------:R-:W-:Y:S05]  /*38aa0*/  BSYNC.RECONVERGENT B4 ;  /* 0x0000000000047941 */ /* 0x000fea0003800200 */
.L_x_1208:
[C---:B------:R-:W-:Y:S01]  /*38ab0*/  ISETP.LT.U32.AND P0, PT, R140.reuse, 0x20, PT ;  /* 0x000000208c00780c */ /* 0x040fe20003f01070 */
[----:B------:R-:W-:-:S12]  /*38ac0*/  VIADD R140, R140, 0x1 ;  /* 0x000000018c8c7836 */ /* 0x000fd80000000000 */
[----:B------:R-:W-:Y:S05]  /*38ad0*/  @P3 BRA P0, `(.L_x_1225) ;  /* 0xffffffe400a43947 */ /* 0x000fea000003ffff */
.L_x_1207:
[----:B------:R-:W-:Y:S05]  /*38ae0*/  BSYNC.RECONVERGENT B5 ;  /* 0x0000000000057941 */ /* 0x000fea0003800200 */
.L_x_1206:
[C---:B------:R-:W-:Y:S02]  /*38af0*/  IMAD.IADD R107, R1.reuse, 0x1, R151 ;  /* 0x00000001016b7824 */ /* 0x040fe400078e0297 */
[----:B0-----:R-:W-:-:S04]  /*38b00*/  IMAD.IADD R106, R1, 0x1, R152 ;  /* 0x00000001016a7824 */ /* 0x001fc800078e0298 */
[----:B------:R-:W5:Y:S04]  /*38b10*/  LDL.U8 R107, [R107+0x27d8] ;  /* 0x0027d8006b6b7983 */ /* 0x000f680000100000 */
[----:B------:R-:W5:Y:S01]  /*38b20*/  LDL.U8 R106, [R106+0x27f3] ;  /* 0x0027f3006a6a7983 */ /* 0x000f620000100000 */
[----:B------:R-:W-:Y:S05]  /*38b30*/  BRA `(.L_x_1226) ;  /* 0xffffffc4007c7947 */ /* 0x000fea000383ffff */
.L_x_1203:
[----:B------:R-:W-:Y:S05]  /*38b40*/  BSYNC.RECONVERGENT B2 ;  /* 0x0000000000027941 */ /* 0x000fea0003800200 */
.L_x_1179:
        /* <DEDUP_REMOVED lines=22> */
.L_x_1233:
        /* <DEDUP_REMOVED lines=57> */
.L_x_1232:
[----:B------:R-:W-:Y:S05]  /*39040*/  BSYNC.RECONVERGENT B4 ;  /* 0x0000000000047941 */ /* 0x000fea0003800200 */
.L_x_1231:
        /* <DEDUP_REMOVED lines=35> */
.L_x_1235:
[----:B------:R-:W-:Y:S05]  /*39280*/  BSYNC.RECONVERGENT B4 ;  /* 0x0000000000047941 */ /* 0x000fea0003800200 */
.L_x_1234:
        /* <DEDUP_REMOVED lines=21> */
.L_x_1237:
[----:B------:R-:W-:Y:S05]  /*393e0*/  BSYNC.RECONVERGENT B4 ;  /* 0x0000000000047941 */ /* 0x000fea0003800200 */
.L_x_1236:
        /* <DEDUP_REMOVED lines=19> */
.L_x_1230:
[----:B------:R-:W-:Y:S05]  /*39520*/  BSYNC.RECONVERGENT B3 ;  /* 0x0000000000037941 */ /* 0x000fea0003800200 */
.L_x_1229:
        /* <DEDUP_REMOVED lines=10> */
.L_x_1242:
        /* <DEDUP_REMOVED lines=68> */
.L_x_1241:
[----:B------:R-:W-:Y:S05]  /*39a10*/  BSYNC.RECONVERGENT B4 ;  /* 0x0000000000047941 */ /* 0x000fea0003800200 */
.L_x_1240:
        /* <DEDUP_REMOVED lines=40> */
.L_x_1244:
[----:B------:R-:W-:Y:S05]  /*39ca0*/  BSYNC.RECONVERGENT B4 ;  /* 0x0000000000047941 */ /* 0x000fea0003800200 */
.L_x_1243:
        /* <DEDUP_REMOVED lines=24> */
.L_x_1246:
[----:B------:R-:W-:Y:S05]  /*39e30*/  BSYNC.RECONVERGENT B4 ;  /* 0x0000000000047941 */ /* 0x000fea0003800200 */
.L_x_1245:
        /* <DEDUP_REMOVED lines=20> */
.L_x_1239:
[----:B------:R-:W-:Y:S05]  /*39f80*/  BSYNC.RECONVERGENT B3 ;  /* 0x0000000000037941 */ /* 0x000fea0003800200 */
.L_x_1238:
        /* <DEDUP_REMOVED lines=36> */
.L_x_1248:
[----:B------:R-:W-:Y:S05]  /*3a1d0*/  BSYNC.RECONVERGENT B3 ;  /* 0x0000000000037941 */ /* 0x000fea0003800200 */
.L_x_1247:
[----:B------:R-:W-:Y:S01]  /*3a1e0*/  UMOV UR4, 0x66666666 ;  /* 0x6666666600047882 */ /* 0x000fe20000000000 */
[----:B------:R-:W-:Y:S01]  /*3a1f0*/  UMOV UR5, 0x40711266 ;  /* 0x4071126600057882 */ /* 0x000fe20000000000 */
[----:B------:R-:W-:Y:S01]  /*3a200*/  IMAD.MOV.U32 R4, RZ, RZ, 0x0 ;  /* 0x00000000ff047424 */ /* 0x000fe200078e00ff */
[----:B------:R-:W-:Y:S01]  /*3a210*/  DADD R2, R2, -UR4 ;  /* 0x8000000402027e29 */ /* 0x000fe20008000000 */
[----:B------:R-:W-:-:S07]  /*3a220*/  IMAD.MOV.U32 R5, RZ, RZ, 0x40590000 ;  /* 0x40590000ff057424 */ /* 0x000fce00078e00ff */
[----:B------:R-:W-:-:S11]  /*3a230*/  DFMA R4, R2, R4, 0.5 ;  /* 0x3fe000000204742b */ /* 0x000fd60000000004 */
.L_x_1228:
[----:B------:R-:W-:Y:S05]  /*3a240*/  BSYNC.RECONVERGENT B2 ;  /* 0x0000000000027941 */ /* 0x000fea0003800200 */
.L_x_1227:
        /* <DEDUP_REMOVED lines=28> */
.L_x_1249:
[----:B------:R-:W-:Y:S05]  /*3a410*/  BSYNC.RECONVERGENT B2 ;  /* 0x0000000000027941 */ /* 0x000fea0003800200 */
.L_x_1178:
[----:B------:R-:W-:Y:S05]  /*3a420*/  BSYNC.RECONVERGENT B1 ;  /* 0x0000000000017941 */ /* 0x000fea0003800200 */
.L_x_1177:
[----:B------:R-:W1:Y:S02]  /*3a430*/  LDC R2, c[0x0][0x3c0] ;  /* 0x0000f000ff027b82 */ /* 0x000e640000000800 */
[----:B-1----:R-:W-:-:S06]  /*3a440*/  FADD R2, R2, -10 ;  /* 0xc120000002027421 */ /* 0x002fcc0000000000 */
[----:B------:R-:W1:Y:S02]  /*3a450*/  F2F.F64.F32 R2, R2 ;  /* 0x0000000200027310 */ /* 0x000e640000201800 */
[----:B-1----:R-:W-:-:S06]  /*3a460*/  DSETP.GT.AND P0, PT, R4, R2, PT ;  /* 0x000000020400722a */ /* 0x002fcc0003f04000 */
[----:B------:R-:W-:-:S08]  /*3a470*/  SEL R154, R154, RZ, !P0 ;  /* 0x000000ff9a9a7207 */ /* 0x000fd00004000000 */
.L_x_943:
[----:B------:R-:W-:Y:S05]  /*3a480*/  BSYNC.RECONVERGENT B10 ;  /* 0x00000000000a7941 */ /* 0x000fea0003800200 */
.L_x_942:
[----:B------:R-:W1:Y:S01]  /*3a490*/  LDCU UR4, c[0x0][0x3c8] ;  /* 0x00007900ff0477ac */ /* 0x000e620008000800 */
[----:B------:R-:W-:Y:S01]  /*3a4a0*/  ISETP.NE.AND P0, PT, R154, RZ, PT ;  /* 0x000000ff9a00720c */ /* 0x000fe20003f05270 */
[----:B------:R-:W-:Y:S03]  /*3a4b0*/  BSSY.RECONVERGENT B1, `(.L_x_1250) ;  /* 0x000106c000017945 */ /* 0x000fe60003800200 */
[----:B-1----:R-:W-:-:S13]  /*3a4c0*/  ISETP.EQ.OR P0, PT, RZ, UR4, !P0 ;  /* 0x00000004ff007c0c */ /* 0x002fda000c702670 */
[----:B------:R-:W-:Y:S05]  /*3a4d0*/  @P0 BRA `(.L_x_1251) ;  /* 0x0000010400a40947 */ /* 0x000fea0003800000 */
[----:B------:R-:W-:Y:S01]  /*3a4e0*/  BSSY.RECONVERGENT B2, `(.L_x_1252) ;  /* 0x0000008000027945 */ /* 0x000fe20003800200 */
[----:B------:R-:W-:-:S07]  /*3a4f0*/  IMAD.MOV.U32 R2, RZ, RZ, RZ ;  /* 0x000000ffff027224 */ /* 0x000fce00078e00ff */
.L_x_1253:
[----:B------:R-:W-:-:S05]  /*3a500*/  IMAD.IADD R5, R1, 0x1, R2 ;  /* 0x0000000101057824 */ /* 0x000fca00078e0202 */
[----:B------:R-:W3:Y:S02]  /*3a510*/  LDL.U8 R3, [R5+0x282c] ;  /* 0x00282c0005037983 */ /* 0x000ee40000100000 */
[----:B---3--:R-:W-:Y:S01]  /*3a520*/  ISETP.NE.AND P0, PT, R3, RZ, PT ;  /* 0x000000ff0300720c */ /* 0x008fe20003f05270 */
[----:B------:R-:W-:Y:S02]  /*3a530*/  IMAD.MOV.U32 R3, RZ, RZ, R2 ;  /* 0x000000ffff037224 */ /* 0x000fe400078e0002 */
[----:B------:R-:W-:-:S10]  /*3a540*/  VIADD R2, R2, 0x1 ;  /* 0x0000000102027836 */ /* 0x000fd40000000000 */
[----:B------:R-:W-:Y:S05]  /*3a550*/  @P0 BRA `(.L_x_1253) ;  /* 0xfffffffc00e80947 */ /* 0x000fea000383ffff */
[----:B------:R-:W-:Y:S05]  /*3a560*/  BSYNC.RECONVERGENT B2 ;  /* 0x0000000000027941 */ /* 0x000fea0003800200 */
.L_x_1252:
        /* <DEDUP_REMOVED lines=9> */
.L_x_1257:
        /* <DEDUP_REMOVED lines=27> */
.L_x_1256:
[----:B------:R-:W-:Y:S01]  /*3a7b0*/  BSSY.RECONVERGENT B3, `(.L_x_1258) ;  /* 0x0000008000037945 */ /* 0x000fe20003800200 */
[----:B------:R-:W-:-:S07]  /*3a7c0*/  MOV R2, RZ ;  /* 0x000000ff00027202 */ /* 0x000fce0000000f00 */
.L_x_1259:
[----:B------:R-:W-:-:S05]  /*3a7d0*/  IMAD.IADD R5, R1, 0x1, R2 ;  /* 0x0000000101057824 */ /* 0x000fca00078e0202 */
[----:B------:R-:W3:Y:S02]  /*3a7e0*/  LDL.U8 R3, [R5+0x282c] ;  /* 0x00282c0005037983 */ /* 0x000ee40000100000 */
[----:B---3--:R-:W-:Y:S01]  /*3a7f0*/  ISETP.NE.AND P0, PT, R3, RZ, PT ;  /* 0x000000ff0300720c */ /* 0x008fe20003f05270 */
[----:B------:R-:W-:Y:S02]  /*3a800*/  IMAD.MOV.U32 R3, RZ, RZ, R2 ;  /* 0x000000ffff037224 */ /* 0x000fe400078e0002 */
[----:B------:R-:W-:-:S10]  /*3a810*/  VIADD R2, R2, 0x1 ;  /* 0x0000000102027836 */ /* 0x000fd40000000000 */
[----:B------:R-:W-:Y:S05]  /*3a820*/  @P0 BRA `(.L_x_1259) ;  /* 0xfffffffc00e80947 */ /* 0x000fea000383ffff */
[----:B------:R-:W-:Y:S05]  /*3a830*/  BSYNC.RECONVERGENT B3 ;  /* 0x0000000000037941 */ /* 0x000fea0003800200 */
.L_x_1258:
        /* <DEDUP_REMOVED lines=8> */
.L_x_1261:
        /* <DEDUP_REMOVED lines=27> */
.L_x_1260:
        /* <DEDUP_REMOVED lines=40> */
[----:B------:R-:W-:-:S06]  /*3acf0*/  UMOV UR5, 0x40390000 ;  /* 0x4039000000057882 */ /* 0x000fcc0000000000 */
[----:B------:R-:W-:Y:S01]  /*3ad00*/  DMUL R104, R4, R104 ;  /* 0x0000006804687228 */ /* 0x000fe20000000000 */
[----:B------:R-:W-:Y:S02]  /*3ad10*/  IMAD.MOV.U32 R4, RZ, RZ, -0x105c611 ;  /* 0xfefa39efff047424 */ /* 0x000fe400078e00ff */
[----:B------:R-:W-:-:S05]  /*3ad20*/  IMAD.MOV.U32 R5, RZ, RZ, 0x3fe62e42 ;  /* 0x3fe62e42ff057424 */ /* 0x000fca00078e00ff */
[----:B------:R-:W-:Y:S02]  /*3ad30*/  DFMA R106, R2, R106, R104 ;  /* 0x0000006a026a722b */ /* 0x000fe40000000068 */
[----:B------:R-:W-:Y:S01]  /*3ad40*/  DFMA R4, R4, -UR4, R2 ;  /* 0x8000000404047c2b */ /* 0x000fe20008000002 */
[----:B------:R-:W-:Y:S02]  /*3ad50*/  IMAD.MOV.U32 R104, RZ, RZ, -0x105c611 ;  /* 0xfefa39efff687424 */ /* 0x000fe400078e00ff */
[----:B------:R-:W-:-:S06]  /*3ad60*/  IMAD.MOV.U32 R105, RZ, RZ, 0x3fe62e42 ;  /* 0x3fe62e42ff697424 */ /* 0x000fcc00078e00ff */
        /* <DEDUP_REMOVED lines=8> */
.L_x_1255:
        /* <DEDUP_REMOVED lines=54> */
[----:B------:R-:W-:-:S11]  /*3b150*/  DADD R4, R4, R104 ;  /* 0x0000000004047229 */ /* 0x000fd60000000068 */
.L_x_1262:
[----:B------:R-:W-:Y:S05]  /*3b160*/  BSYNC.RECONVERGENT B2 ;  /* 0x0000000000027941 */ /* 0x000fea0003800200 */
.L_x_1254:
[----:B------:R-:W-:Y:S01]  /*3b170*/  BSSY.RECONVERGENT B2, `(.L_x_1263) ;  /* 0x0000008000027945 */ /* 0x000fe20003800200 */
[----:B------:R-:W-:-:S07]  /*3b180*/  IMAD.MOV.U32 R3, RZ, RZ, RZ ;  /* 0x000000ffff037224 */ /* 0x000fce00078e00ff */
.L_x_1264:
[----:B------:R-:W-:-:S06]  /*3b190*/  IMAD.IADD R2, R1, 0x1, R3 ;  /* 0x0000000101027824 */ /* 0x000fcc00078e0203 */
[----:B------:R-:W2:Y:S02]  /*3b1a0*/  LDL.U8 R2, [R2+0x282c] ;  /* 0x00282c0002027983 */ /* 0x000ea40000100000 */
[----:B--2---:R-:W-:Y:S01]  /*3b1b0*/  ISETP.NE.AND P0, PT, R2, RZ, PT ;  /* 0x000000ff0200720c */ /* 0x004fe20003f05270 */
[----:B------:R-:W-:Y:S02]  /*3b1c0*/  IMAD.MOV.U32 R2, RZ, RZ, R3 ;  /* 0x000000ffff027224 */ /* 0x000fe400078e0003 */
[----:B------:R-:W-:-:S10]  /*3b1d0*/  VIADD R3, R3, 0x1 ;  /* 0x0000000103037836 */ /* 0x000fd40000000000 */
[----:B------:R-:W-:Y:S05]  /*3b1e0*/  @P0 BRA `(.L_x_1264) ;  /* 0xfffffffc00e80947 */ /* 0x000fea000383ffff */
[----:B------:R-:W-:Y:S05]  /*3b1f0*/  BSYNC.RECONVERGENT B2 ;  /* 0x0000000000027941 */ /* 0x000fea0003800200 */
.L_x_1263:
[----:B------:R-:W-:Y:S01]  /*3b200*/  BSSY.RECONVERGENT B2, `(.L_x_1265) ;  /* 0x0000008000027945 */ /* 0x000fe20003800200 */
[----:B------:R-:W-:-:S07]  /*3b210*/  IMAD.MOV.U32 R3, RZ, RZ, RZ ;  /* 0x000000ffff037224 */ /* 0x000fce00078e00ff */
.L_x_1266:
[----:B------:R-:W-:-:S06]  /*3b220*/  IMAD.IADD R104, R1, 0x1, R3 ;  /* 0x0000000101687824 */ /* 0x000fcc00078e0203 */
[----:B------:R-:W2:Y:S01]  /*3b230*/  LDL.U8 R104, [R104+0x282c] ;  /* 0x00282c0068687983 */ /* 0x000ea20000100000 */
[----:B------:R-:W-:Y:S02]  /*3b240*/  IMAD.MOV.U32 R148, RZ, RZ, R3 ;  /* 0x000000ffff947224 */ /* 0x000fe400078e0003 */
[----:B------:R-:W-:Y:S01]  /*3b250*/  VIADD R3, R3, 0x1 ;  /* 0x0000000103037836 */ /* 0x000fe20000000000 */
[----:B--2---:R-:W-:-:S13]  /*3b260*/  ISETP.NE.AND P0, PT, R104, RZ, PT ;  /* 0x000000ff6800720c */ /* 0x004fda0003f05270 */
[----:B------:R-:W-:Y:S05]  /*3b270*/  @P0 BRA `(.L_x_1266) ;  /* 0xfffffffc00e80947 */ /* 0x000fea000383ffff */
[----:B------:R-:W-:Y:S05]  /*3b280*/  BSYNC.RECONVERGENT B2 ;  /* 0x0000000000027941 */ /* 0x000fea0003800200 */
.L_x_1265:
        /* <DEDUP_REMOVED lines=10> */
.L_x_1291:
        /* <DEDUP_REMOVED lines=12> */
.L_x_1272:
[----:B------:R-:W-:Y:S01]  /*3b3f0*/  ISETP.NE.AND P0, PT, R108, 0x47, PT ;  /* 0x000000476c00780c */ /* 0x000fe20003f05270 */
[----:B------:R-:W-:-:S12]  /*3b400*/  IMAD.MOV.U32 R107, RZ, RZ, 0x2 ;  /* 0x00000002ff6b7424 */ /* 0x000fd800078e00ff */
[----:B------:R-:W-:Y:S05]  /*3b410*/  @!P0 BRA `(.L_x_1273) ;  /* 0x0000000000148947 */ /* 0x000fea0003800000 */
[----:B------:R-:W-:-:S13]  /*3b420*/  ISETP.NE.AND P0, PT, R108, 0x54, PT ;  /* 0x000000546c00780c */ /* 0x000fda0003f05270 */
[----:B------:R-:W-:Y:S05]  /*3b430*/  @!P0 BRA `(.L_x_1275) ;  /* 0x0000000000088947 */ /* 0x000fea0003800000 */
.L_x_1274:
[----:B------:R-:W-:Y:S01]  /*3b440*/  IMAD.MOV.U32 R107, RZ, RZ, 0x4 ;  /* 0x00000004ff6b7424 */ /* 0x000fe200078e00ff */
[----:B------:R-:W-:Y:S06]  /*3b450*/  BRA `(.L_x_1273) ;  /* 0x0000000000047947 */ /* 0x000fec0003800000 */
.L_x_1275:
[----:B------:R-:W-:-:S07]  /*3b460*/  IMAD.MOV.U32 R107, RZ, RZ, 0x3 ;  /* 0x00000003ff6b7424 */ /* 0x000fce00078e00ff */
.L_x_1273:
[----:B------:R-:W-:Y:S05]  /*3b470*/  BSYNC.RECONVERGENT B4 ;  /* 0x0000000000047941 */ /* 0x000fea0003800200 */
.L_x_1271:
        /* <DEDUP_REMOVED lines=12> */
.L_x_1277:
[----:B------:R-:W-:-:S13]  /*3b540*/  ISETP.NE.AND P0, PT, R108, 0x47, PT ;  /* 0x000000476c00780c */ /* 0x000fda0003f05270 */
[----:B------:R-:W-:Y:S05]  /*3b550*/  @!P0 BRA `(.L_x_1280) ;  /* 0x0000000000148947 */ /* 0x000fea0003800000 */
[----:B------:R-:W-:Y:S01]  /*3b560*/  ISETP.NE.AND P0, PT, R108, 0x54, PT ;  /* 0x000000546c00780c */ /* 0x000fe20003f05270 */
[----:B------:R-:W-:-:S12]  /*3b570*/  IMAD.MOV.U32 R107, RZ, RZ, 0x3 ;  /* 0x00000003ff6b7424 */ /* 0x000fd800078e00ff */
[----:B------:R-:W-:Y:S05]  /*3b580*/  @!P0 BRA `(.L_x_1278) ;  /* 0x00000000000c8947 */ /* 0x000fea0003800000 */
.L_x_1279:
[----:B------:R-:W-:Y:S01]  /*3b590*/  IMAD.MOV.U32 R107, RZ, RZ, 0x4 ;  /* 0x00000004ff6b7424 */ /* 0x000fe200078e00ff */
[----:B------:R-:W-:Y:S06]  /*3b5a0*/  BRA `(.L_x_1278) ;  /* 0x0000000000047947 */ /* 0x000fec0003800000 */
.L_x_1280:
[----:B------:R-:W-:-:S07]  /*3b5b0*/  IMAD.MOV.U32 R107, RZ, RZ, 0x2 ;  /* 0x00000002ff6b7424 */ /* 0x000fce00078e00ff */
.L_x_1278:
[----:B------:R-:W-:Y:S05]  /*3b5c0*/  BSYNC.RECONVERGENT B4 ;  /* 0x0000000000047941 */ /* 0x000fea0003800200 */
.L_x_1276:
        /* <DEDUP_REMOVED lines=12> */
.L_x_1282:
[----:B------:R-:W-:-:S13]  /*3b690*/  ISETP.NE.AND P0, PT, R108, 0x47, PT ;  /* 0x000000476c00780c */ /* 0x000fda0003f05270 */
[----:B------:R-:W-:Y:S05]  /*3b6a0*/  @!P0 BRA `(.L_x_1285) ;  /* 0x0000000000148947 */ /* 0x000fea0003800000 */
[----:B------:R-:W-:Y:S01]  /*3b6b0*/  ISETP.NE.AND P0, PT, R108, 0x54, PT ;  /* 0x000000546c00780c */ /* 0x000fe20003f05270 */
[----:B------:R-:W-:-:S12]  /*3b6c0*/  IMAD.MOV.U32 R107, RZ, RZ, 0x3 ;  /* 0x00000003ff6b7424 */ /* 0x000fd800078e00ff */
[----:B------:R-:W-:Y:S05]  /*3b6d0*/  @!P0 BRA `(.L_x_1283) ;  /* 0x00000000000c8947 */ /* 0x000fea0003800000 */
.L_x_1284:
[----:B------:R-:W-:Y:S01]  /*3b6e0*/  MOV R107, 0x4 ;  /* 0x00000004006b7802 */ /* 0x000fe20000000f00 */
[----:B------:R-:W-:Y:S06]  /*3b6f0*/  BRA `(.L_x_1283) ;  /* 0x0000000000047947 */ /* 0x000fec0003800000 */
.L_x_1285:
[----:B------:R-:W-:-:S07]  /*3b700*/  IMAD.MOV.U32 R107, RZ, RZ, 0x2 ;  /* 0x00000002ff6b7424 */ /* 0x000fce00078e00ff */
.L_x_1283:
[----:B------:R-:W-:Y:S05]  /*3b710*/  BSYNC.RECONVERGENT B4 ;  /* 0x0000000000047941 */ /* 0x000fea0003800200 */
.L_x_1281:
        /* <DEDUP_REMOVED lines=12> */
.L_x_1287:
[----:B------:R-:W-:-:S13]  /*3b7e0*/  ISETP.NE.AND P0, PT, R108, 0x47, PT ;  /* 0x000000476c00780c */ /* 0x000fda0003f05270 */
[----:B------:R-:W-:Y:S05]  /*3b7f0*/  @!P0 BRA `(.L_x_1290) ;  /* 0x0000000000148947 */ /* 0x000fea0003800000 */
[----:B------:R-:W-:Y:S01]  /*3b800*/  ISETP.NE.AND P0, PT, R108, 0x54, PT ;  /* 0x000000546c00780c */ /* 0x000fe20003f05270 */
[----:B------:R-:W-:-:S12]  /*3b810*/  IMAD.MOV.U32 R107, RZ, RZ, 0x3 ;  /* 0x00000003ff6b7424 */ /* 0x000fd800078e00ff */
[----:B------:R-:W-:Y:S05]  /*3b820*/  @!P0 BRA `(.L_x_1288) ;  /* 0x00000000000c8947 */ /* 0x000fea0003800000 */
.L_x_1289:
[----:B------:R-:W-:Y:S01]  /*3b830*/  IMAD.MOV.U32 R107, RZ, RZ, 0x4 ;  /* 0x00000004ff6b7424 */ /* 0x000fe200078e00ff */
[----:B------:R-:W-:Y:S06]  /*3b840*/  BRA `(.L_x_1288) ;  /* 0x0000000000047947 */ /* 0x000fec0003800000 */
.L_x_1290:
[----:B------:R-:W-:-:S07]  /*3b850*/  IMAD.MOV.U32 R107, RZ, RZ, 0x2 ;  /* 0x00000002ff6b7424 */ /* 0x000fce00078e00ff */
.L_x_1288:
[----:B------:R-:W-:Y:S05]  /*3b860*/  BSYNC.RECONVERGENT B4 ;  /* 0x0000000000047941 */ /* 0x000fea0003800200 */
.L_x_1286:
[----:B------:R0:W-:Y:S02]  /*3b870*/  STL.U8 [R104+0x27db], R107 ;  /* 0x0027db6b68007387 */ /* 0x0001e40000100000 */
[C---:B0-----:R-:W-:Y:S02]  /*3b880*/  VIADD R104, R3.reuse, 0x3 ;  /* 0x0000000303687836 */ /* 0x041fe40000000000 */
[----:B------:R-:W-:-:S03]  /*3b890*/  VIADD R3, R3, 0x4 ;  /* 0x0000000403037836 */ /* 0x000fc60000000000 */
[----:B------:R-:W-:-:S13]  /*3b8a0*/  ISETP.NE.AND P0, PT, R104, R105, PT ;  /* 0x000000696800720c */ /* 0x000fda0003f05270 */
[----:B------:R-:W-:Y:S05]  /*3b8b0*/  @P0 BRA `(.L_x_1291) ;  /* 0xfffffff8009c0947 */ /* 0x000fea000383ffff */
.L_x_1270:
[----:B------:R-:W-:Y:S05]  /*3b8c0*/  BSYNC.RECONVERGENT B3 ;  /* 0x0000000000037941 */ /* 0x000fea0003800200 */
.L_x_1269:
        /* <DEDUP_REMOVED lines=14> */
.L_x_1293:
[----:B------:R-:W-:-:S13]  /*3b9b0*/  ISETP.NE.AND P0, PT, R107, 0x47, PT ;  /* 0x000000476b00780c */ /* 0x000fda0003f05270 */
[----:B------:R-:W-:Y:S05]  /*3b9c0*/  @!P0 BRA `(.L_x_1296) ;  /* 0x0000000000148947 */ /* 0x000fea0003800000 */
[----:B------:R-:W-:Y:S01]  /*3b9d0*/  ISETP.NE.AND P0, PT, R107, 0x54, PT ;  /* 0x000000546b00780c */ /* 0x000fe20003f05270 */
[----:B------:R-:W-:-:S12]  /*3b9e0*/  IMAD.MOV.U32 R104, RZ, RZ, 0x3 ;  /* 0x00000003ff687424 */ /* 0x000fd800078e00ff */
[----:B------:R-:W-:Y:S05]  /*3b9f0*/  @!P0 BRA `(.L_x_1294) ;  /* 0x00000000000c8947 */ /* 0x000fea0003800000 */
.L_x_1295:
[----:B------:R-:W-:Y:S01]  /*3ba00*/  IMAD.MOV.U32 R104, RZ, RZ, 0x4 ;  /* 0x00000004ff687424 */ /* 0x000fe200078e00ff */
[----:B------:R-:W-:Y:S06]  /*3ba10*/  BRA `(.L_x_1294) ;  /* 0x0000000000047947 */ /* 0x000fec0003800000 */
.L_x_1296:
[----:B------:R-:W-:-:S07]  /*3ba20*/  IMAD.MOV.U32 R104, RZ, RZ, 0x2 ;  /* 0x00000002ff687424 */ /* 0x000fce00078e00ff */
.L_x_1294:
[----:B------:R-:W-:Y:S05]  /*3ba30*/  BSYNC.RECONVERGENT B3 ;  /* 0x0000000000037941 */ /* 0x000fea0003800200 */
.L_x_1292:
        /* <DEDUP_REMOVED lines=14> */
.L_x_1298:
[----:B------:R-:W-:-:S13]  /*3bb20*/  ISETP.NE.AND P0, PT, R107, 0x47, PT ;  /* 0x000000476b00780c */ /* 0x000fda0003f05270 */
[----:B------:R-:W-:Y:S05]  /*3bb30*/  @!P0 BRA `(.L_x_1301) ;  /* 0x0000000000148947 */ /* 0x000fea0003800000 */
[----:B------:R-:W-:Y:S01]  /*3bb40*/  ISETP.NE.AND P0, PT, R107, 0x54, PT ;  /* 0x000000546b00780c */ /* 0x000fe20003f05270 */
[----:B------:R-:W-:-:S12]  /*3bb50*/  IMAD.MOV.U32 R104, RZ, RZ, 0x3 ;  /* 0x00000003ff687424 */ /* 0x000fd800078e00ff */
[----:B------:R-:W-:Y:S05]  /*3bb60*/  @!P0 BRA `(.L_x_1299) ;  /* 0x00000000000c8947 */ /* 0x000fea0003800000 */
.L_x_1300:
[----:B------:R-:W-:Y:S01]  /*3bb70*/  IMAD.MOV.U32 R104, RZ, RZ, 0x4 ;  /* 0x00000004ff687424 */ /* 0x000fe200078e00ff */
[----:B------:R-:W-:Y:S06]  /*3bb80*/  BRA `(.L_x_1299) ;  /* 0x0000000000047947 */ /* 0x000fec0003800000 */
.L_x_1301:
[----:B------:R-:W-:-:S07]  /*3bb90*/  IMAD.MOV.U32 R104, RZ, RZ, 0x2 ;  /* 0x00000002ff687424 */ /* 0x000fce00078e00ff */
.L_x_1299:
[----:B------:R-:W-:Y:S05]  /*3bba0*/  BSYNC.RECONVERGENT B3 ;  /* 0x0000000000037941 */ /* 0x000fea0003800200 */
.L_x_1297:
        /* <DEDUP_REMOVED lines=15> */
.L_x_1303:
[----:B------:R-:W-:-:S13]  /*3bca0*/  ISETP.NE.AND P0, PT, R104, 0x47, PT ;  /* 0x000000476800780c */ /* 0x000fda0003f05270 */
[----:B------:R-:W-:Y:S05]  /*3bcb0*/  @!P0 BRA `(.L_x_1306) ;  /* 0x0000000000148947 */ /* 0x000fea0003800000 */
[----:B------:R-:W-:Y:S01]  /*3bcc0*/  ISETP.NE.AND P0, PT, R104, 0x54, PT ;  /* 0x000000546800780c */ /* 0x000fe20003f05270 */
[----:B------:R-:W-:-:S12]  /*3bcd0*/  IMAD.MOV.U32 R3, RZ, RZ, 0x3 ;  /* 0x00000003ff037424 */ /* 0x000fd800078e00ff */
[----:B------:R-:W-:Y:S05]  /*3bce0*/  @!P0 BRA `(.L_x_1304) ;  /* 0x00000000000c8947 */ /* 0x000fea0003800000 */
.L_x_1305:
[----:B------:R-:W-:Y:S01]  /*3bcf0*/  IMAD.MOV.U32 R3, RZ, RZ, 0x4 ;  /* 0x00000004ff037424 */ /* 0x000fe200078e00ff */
[----:B------:R-:W-:Y:S06]  /*3bd00*/  BRA `(.L_x_1304) ;  /* 0x0000000000047947 */ /* 0x000fec0003800000 */
.L_x_1306:
[----:B------:R-:W-:-:S07]  /*3bd10*/  IMAD.MOV.U32 R3, RZ, RZ, 0x2 ;  /* 0x00000002ff037424 */ /* 0x000fce00078e00ff */
.L_x_1304:
[----:B------:R-:W-:Y:S05]  /*3bd20*/  BSYNC.RECONVERGENT B3 ;  /* 0x0000000000037941 */ /* 0x000fea0003800200 */
.L_x_1302:
[----:B------:R0:W-:Y:S02]  /*3bd30*/  STL.U8 [R105+0x27da], R3 ;  /* 0x0027da0369007387 */ /* 0x0001e40000100000 */
.L_x_1268:
[----:B------:R-:W-:Y:S05]  /*3bd40*/  BSYNC.RECONVERGENT B2 ;  /* 0x0000000000027941 */ /* 0x000fea0003800200 */
.L_x_1267:
        /* <DEDUP_REMOVED lines=10> */
.L_x_1331:
        /* <DEDUP_REMOVED lines=12> */
.L_x_1312:
[----:B------:R-:W-:Y:S01]  /*3beb0*/  ISETP.NE.AND P0, PT, R105, 0x47, PT ;  /* 0x000000476900780c */ /* 0x000fe20003f05270 */
[----:B------:R-:W-:-:S12]  /*3bec0*/  IMAD.MOV.U32 R104, RZ, RZ, 0x2 ;  /* 0x00000002ff687424 */ /* 0x000fd800078e00ff */
[----:B------:R-:W-:Y:S05]  /*3bed0*/  @!P0 BRA `(.L_x_1313) ;  /* 0x0000000000148947 */ /* 0x000fea0003800000 */
[----:B------:R-:W-:-:S13]  /*3bee0*/  ISETP.NE.AND P0, PT, R105, 0x54, PT ;  /* 0x000000546900780c */ /* 0x000fda0003f05270 */
[----:B------:R-:W-:Y:S05]  /*3bef0*/  @!P0 BRA `(.L_x_1315) ;  /* 0x0000000000088947 */ /* 0x000fea0003800000 */
.L_x_1314:
[----:B------:R-:W-:Y:S01]  /*3bf00*/  IMAD.MOV.U32 R104, RZ, RZ, 0x4 ;  /* 0x00000004ff687424 */ /* 0x000fe200078e00ff */
[----:B------:R-:W-:Y:S06]  /*3bf10*/  BRA `(.L_x_1313) ;  /* 0x0000000000047947 */ /* 0x000fec0003800000 */
.L_x_1315:
[----:B------:R-:W-:-:S07]  /*3bf20*/  IMAD.MOV.U32 R104, RZ, RZ, 0x3 ;  /* 0x00000003ff687424 */ /* 0x000fce00078e00ff */
.L_x_1313:
[----:B------:R-:W-:Y:S05]  /*3bf30*/  BSYNC.RECONVERGENT B4 ;  /* 0x0000000000047941 */ /* 0x000fea0003800200 */
.L_x_1311:
        /* <DEDUP_REMOVED lines=15> */
.L_x_1317:
[----:B------:R-:W-:-:S13]  /*3c030*/  ISETP.NE.AND P0, PT, R105, 0x47, PT ;  /* 0x000000476900780c */ /* 0x000fda0003f05270 */
[----:B------:R-:W-:Y:S05]  /*3c040*/  @!P0 BRA `(.L_x_1320) ;  /* 0x0000000000148947 */ /* 0x000fea0003800000 */
[----:B------:R-:W-:Y:S01]  /*3c050*/  ISETP.NE.AND P0, PT, R105, 0x54, PT ;  /* 0x000000546900780c */ /* 0x000fe20003f05270 */
[----:B------:R-:W-:-:S12]  /*3c060*/  IMAD.MOV.U32 R104, RZ, RZ, 0x3 ;  /* 0x00000003ff687424 */ /* 0x000fd800078e00ff */
[----:B------:R-:W-:Y:S05]  /*3c070*/  @!P0 BRA `(.L_x_1318) ;  /* 0x00000000000c8947 */ /* 0x000fea0003800000 */
.L_x_1319:
[----:B------:R-:W-:Y:S01]  /*3c080*/  IMAD.MOV.U32 R104, RZ, RZ, 0x4 ;  /* 0x00000004ff687424 */ /* 0x000fe200078e00ff */
[----:B------:R-:W-:Y:S06]  /*3c090*/  BRA `(.L_x_1318) ;  /* 0x0000000000047947 */ /* 0x000fec0003800000 */
.L_x_1320:
[----:B------:R-:W-:-:S07]  /*3c0a0*/  IMAD.MOV.U32 R104, RZ, RZ, 0x2 ;  /* 0x00000002ff687424 */ /* 0x000fce00078e00ff */
.L_x_1318:
[----:B------:R-:W-:Y:S05]  /*3c0b0*/  BSYNC.RECONVERGENT B4 ;  /* 0x0000000000047941 */ /* 0x000fea0003800200 */
.L_x_1316:
        /* <DEDUP_REMOVED lines=14> */
.L_x_1322:
[----:B------:R-:W-:-:S13]  /*3c1a0*/  ISETP.NE.AND P0, PT, R105, 0x47, PT ;  /* 0x000000476900780c */ /* 0x000fda0003f05270 */
[----:B------:R-:W-:Y:S05]  /*3c1b0*/  @!P0 BRA `(.L_x_1325) ;  /* 0x0000000000148947 */ /* 0x000fea0003800000 */
[----:B------:R-:W-:Y:S01]  /*3c1c0*/  ISETP.NE.AND P0, PT, R105, 0x54, PT ;  /* 0x000000546900780c */ /* 0x000fe20003f05270 */
[----:B------:R-:W-:-:S12]  /*3c1d0*/  IMAD.MOV.U32 R104, RZ, RZ, 0x3 ;  /* 0x00000003ff687424 */ /* 0x000fd800078e00ff */
[----:B------:R-:W-:Y:S05]  /*3c1e0*/  @!P0 BRA `(.L_x_1323) ;  /* 0x00000000000c8947 */ /* 0x000fea0003800000 */
.L_x_1324:
[----:B------:R-:W-:Y:S01]  /*3c1f0*/  IMAD.MOV.U32 R104, RZ, RZ, 0x4 ;  /* 0x00000004ff687424 */ /* 0x000fe200078e00ff */
[----:B------:R-:W-:Y:S06]  /*3c200*/  BRA `(.L_x_1323) ;  /* 0x0000000000047947 */ /* 0x000fec0003800000 */
.L_x_1325:
[----:B------:R-:W-:-:S07]  /*3c210*/  IMAD.MOV.U32 R104, RZ, RZ, 0x2 ;  /* 0x00000002ff687424 */ /* 0x000fce00078e00ff */
.L_x_1323:
[----:B------:R-:W-:Y:S05]  /*3c220*/  BSYNC.RECONVERGENT B4 ;  /* 0x0000000000047941 */ /* 0x000fea0003800200 */
.L_x_1321:
        /* <DEDUP_REMOVED lines=14> */
.L_x_1327:
[----:B------:R-:W-:-:S13]  /*3c310*/  ISETP.NE.AND P0, PT, R109, 0x47, PT ;  /* 0x000000476d00780c */ /* 0x000fda0003f05270 */
[----:B------:R-:W-:Y:S05]  /*3c320*/  @!P0 BRA `(.L_x_1330) ;  /* 0x0000000000148947 */ /* 0x000fea0003800000 */
[----:B------:R-:W-:Y:S01]  /*3c330*/  ISETP.NE.AND P0, PT, R109, 0x54, PT ;  /* 0x000000546d00780c */ /* 0x000fe20003f05270 */
[----:B------:R-:W-:-:S12]  /*3c340*/  IMAD.MOV.U32 R105, RZ, RZ, 0x3 ;  /* 0x00000003ff697424 */ /* 0x000fd800078e00ff */
[----:B------:R-:W-:Y:S05]  /*3c350*/  @!P0 BRA `(.L_x_1328) ;  /* 0x00000000000c8947 */ /* 0x000fea0003800000 */
.L_x_1329:
[----:B------:R-:W-:Y:S01]  /*3c360*/  IMAD.MOV.U32 R105, RZ, RZ, 0x4 ;  /* 0x00000004ff697424 */ /* 0x000fe200078e00ff */
[----:B------:R-:W-:Y:S06]  /*3c370*/  BRA `(.L_x_1328) ;  /* 0x0000000000047947 */ /* 0x000fec0003800000 */
.L_x_1330:
[----:B------:R-:W-:-:S07]  /*3c380*/  IMAD.MOV.U32 R105, RZ, RZ, 0x2 ;  /* 0x00000002ff697424 */ /* 0x000fce00078e00ff */
.L_x_1328:
[----:B------:R-:W-:Y:S05]  /*3c390*/  BSYNC.RECONVERGENT B4 ;  /* 0x0000000000047941 */ /* 0x000fea0003800200 */
.L_x_1326:
[----:B------:R0:W-:Y:S01]  /*3c3a0*/  STL.U8 [R106+0x27f6], R105 ;  /* 0x0027f6696a007387 */ /* 0x0001e20000100000 */
[----:B------:R-:W-:Y:S01]  /*3c3b0*/  ISETP.NE.AND P0, PT, R104, R107, PT ;  /* 0x0000006b6800720c */ /* 0x000fe20003f05270 */
[----:B------:R-:W-:-:S12]  /*3c3c0*/  VIADD R3, R3, 0x4 ;  /* 0x0000000403037836 */ /* 0x000fd80000000000 */
[----:B0-----:R-:W-:Y:S05]  /*3c3d0*/  @P0 BRA `(.L_x_1331) ;  /* 0xfffffff800840947 */ /* 0x001fea000383ffff */
.L_x_1310:
[----:B------:R-:W-:Y:S05]  /*3c3e0*/  BSYNC.RECONVERGENT B3 ;  /* 0x0000000000037941 */ /* 0x000fea0003800200 */
.L_x_1309:
        /* <DEDUP_REMOVED lines=14> */
.L_x_1333:
[----:B------:R-:W-:-:S13]  /*3c4d0*/  ISETP.NE.AND P0, PT, R105, 0x47, PT ;  /* 0x000000476900780c */ /* 0x000fda0003f05270 */
[----:B------:R-:W-:Y:S05]  /*3c4e0*/  @!P0 BRA `(.L_x_1336) ;  /* 0x0000000000148947 */ /* 0x000fea0003800000 */
[----:B------:R-:W-:Y:S01]  /*3c4f0*/  ISETP.NE.AND P0, PT, R105, 0x54, PT ;  /* 0x000000546900780c */ /* 0x000fe20003f05270 */
[----:B------:R-:W-:-:S12]  /*3c500*/  IMAD.MOV.U32 R104, RZ, RZ, 0x3 ;  /* 0x00000003ff687424 */ /* 0x000fd800078e00ff */
[----:B------:R-:W-:Y:S05]  /*3c510*/  @!P0 BRA `(.L_x_1334) ;  /* 0x00000000000c8947 */ /* 0x000fea0003800000 */
.L_x_1335:
[----:B------:R-:W-:Y:S01]  /*3c520*/  IMAD.MOV.U32 R104, RZ, RZ, 0x4 ;  /* 0x00000004ff687424 */ /* 0x000fe200078e00ff */
[----:B------:R-:W-:Y:S06]  /*3c530*/  BRA `(.L_x_1334) ;  /* 0x0000000000047947 */ /* 0x000fec0003800000 */
.L_x_1336:
[----:B------:R-:W-:-:S07]  /*3c540*/  IMAD.MOV.U32 R104, RZ, RZ, 0x2 ;  /* 0x00000002ff687424 */ /* 0x000fce00078e00ff */
.L_x_1334:
[----:B------:R-:W-:Y:S05]  /*3c550*/  BSYNC.RECONVERGENT B3 ;  /* 0x0000000000037941 */ /* 0x000fea0003800200 */
.L_x_1332:
        /* <DEDUP_REMOVED lines=17> */
.L_x_1338:
[----:B------:R-:W-:-:S13]  /*3c670*/  ISETP.NE.AND P0, PT, R106, 0x47, PT ;  /* 0x000000476a00780c */ /* 0x000fda0003f05270 */
[----:B------:R-:W-:Y:S05]  /*3c680*/  @!P0 BRA `(.L_x_1341) ;  /* 0x0000000000148947 */ /* 0x000fea0003800000 */
[----:B------:R-:W-:Y:S01]  /*3c690*/  ISETP.NE.AND P0, PT, R106, 0x54, PT ;  /* 0x000000546a00780c */ /* 0x000fe20003f05270 */
[----:B------:R-:W-:-:S12]  /*3c6a0*/  IMAD.MOV.U32 R104, RZ, RZ, 0x3 ;  /* 0x00000003ff687424 */ /* 0x000fd800078e00ff */
[----:B------:R-:W-:Y:S05]  /*3c6b0*/  @!P0 BRA `(.L_x_1339) ;  /* 0x00000000000c8947 */ /* 0x000fea0003800000 */
.L_x_1340:
[----:B------:R-:W-:Y:S01]  /*3c6c0*/  IMAD.MOV.U32 R104, RZ, RZ, 0x4 ;  /* 0x00000004ff687424 */ /* 0x000fe200078e00ff */
[----:B------:R-:W-:Y:S06]  /*3c6d0*/  BRA `(.L_x_1339) ;  /* 0x0000000000047947 */ /* 0x000fec0003800000 */
.L_x_1341:
[----:B------:R-:W-:-:S07]  /*3c6e0*/  HFMA2 R104, -RZ, RZ, 0, 1.1920928955078125e-07 ;  /* 0x00000002ff687431 */ /* 0x000fce00000001ff */
.L_x_1339:
[----:B------:R-:W-:Y:S05]  /*3c6f0*/  BSYNC.RECONVERGENT B3 ;  /* 0x0000000000037941 */ /* 0x000fea0003800200 */
.L_x_1337:
        /* <DEDUP_REMOVED lines=16> */
.L_x_1343:
[----:B------:R-:W-:-:S13]  /*3c800*/  ISETP.NE.AND P0, PT, R104, 0x47, PT ;  /* 0x000000476800780c */ /* 0x000fda0003f05270 */
[----:B------:R-:W-:Y:S05]  /*3c810*/  @!P0 BRA `(.L_x_1346) ;  /* 0x0000000000148947 */ /* 0x000fea0003800000 */
[----:B------:R-:W-:Y:S01]  /*3c820*/  ISETP.NE.AND P0, PT, R104, 0x54, PT ;  /* 0x000000546800780c */ /* 0x000fe20003f05270 */
[----:B------:R-:W-:-:S12]  /*3c830*/  IMAD.MOV.U32 R3, RZ, RZ, 0x3 ;  /* 0x00000003ff037424 */ /* 0x000fd800078e00ff */
[----:B------:R-:W-:Y:S05]  /*3c840*/  @!P0 BRA `(.L_x_1344) ;  /* 0x00000000000c8947 */ /* 0x000fea0003800000 */
.L_x_1345:
[----:B------:R-:W-:Y:S01]  /*3c850*/  IMAD.MOV.U32 R3, RZ, RZ, 0x4 ;  /* 0x00000004ff037424 */ /* 0x000fe200078e00ff */
[----:B------:R-:W-:Y:S06]  /*3c860*/  BRA `(.L_x_1344) ;  /* 0x0000000000047947 */ /* 0x000fec0003800000 */
.L_x_1346:
[----:B------:R-:W-:-:S07]  /*3c870*/  IMAD.MOV.U32 R3, RZ, RZ, 0x2 ;  /* 0x00000002ff037424 */ /* 0x000fce00078e00ff */
.L_x_1344:
[----:B------:R-:W-:Y:S05]  /*3c880*/  BSYNC.RECONVERGENT B3 ;  /* 0x0000000000037941 */ /* 0x000fea0003800200 */
.L_x_1342:
[----:B------:R2:W-:Y:S02]  /*3c890*/  STL.U8 [R105+0x27f5], R3 ;  /* 0x0027f50369007387 */ /* 0x0005e40000100000 */
.L_x_1308:
[----:B------:R-:W-:Y:S05]  /*3c8a0*/  BSYNC.RECONVERGENT B2 ;  /* 0x0000000000027941 */ /* 0x000fea0003800200 */
.L_x_1307:
        /* <DEDUP_REMOVED lines=13> */
.L_x_1355:
        /* <DEDUP_REMOVED lines=13> */
.L_x_1354:
        /* <DEDUP_REMOVED lines=53> */
[C---:B------:R-:W-:Y:S01]  /*3cda0*/  @P1 IMAD R120, R119.reuse, 0x8, R1 ;  /* 0x0000000877781824 */ /* 0x040fe200078e0201 */
[----:B------:R-:W-:Y:S01]  /*3cdb0*/  @!P1 LEA R119, R119, R1, 0x3 ;  /* 0x0000000177779211 */ /* 0x000fe200078e18ff */
[----:B------:R-:W-:Y:S02]  /*3cdc0*/  @P1 IMAD.MOV.U32 R110, RZ, RZ, 0x0 ;  /* 0x00000000ff6e1424 */ /* 0x000fe400078e00ff */
[----:B------:R-:W-:-:S05]  /*3cdd0*/  @P1 IMAD.MOV.U32 R111, RZ, RZ, 0x7ff00000 ;  /* 0x7ff00000ff6f1424 */ /* 0x000fca00078e00ff */
        /* <DEDUP_REMOVED lines=9> */
.L_x_1353:
[----:B------:R-:W-:Y:S05]  /*3ce70*/  BSYNC.RECONVERGENT B5 ;  /* 0x0000000000057941 */ /* 0x000fea0003800200 */
.L_x_1352:
        /* <DEDUP_REMOVED lines=50> */
.L_x_1351:
[----:B------:R-:W-:Y:S05]  /*3d1a0*/  BSYNC.RECONVERGENT B3 ;  /* 0x0000000000037941 */ /* 0x000fea0003800200 */
.L_x_1350:
[C---:B------:R-:W-:Y:S01]  /*3d1b0*/  ISETP.NE.AND P0, PT, R3.reuse, R2, PT ;  /* 0x000000020300720c */ /* 0x040fe20003f05270 */
[----:B------:R-:W-:-:S12]  /*3d1c0*/  VIADD R3, R3, 0x1 ;  /* 0x0000000103037836 */ /* 0x000fd80000000000 */
[----:B------:R-:W-:Y:S05]  /*3d1d0*/  @P0 BRA `(.L_x_1355) ;  /* 0xfffffff400e80947 */ /* 0x000fea000383ffff */
[----:B------:R-:W-:Y:S05]  /*3d1e0*/  BSYNC.RECONVERGENT B2 ;  /* 0x0000000000027941 */ /* 0x000fea0003800200 */
.L_x_1349:
[----:B------:R-:W-:-:S07]  /*3d1f0*/  IMAD.MOV.U32 R142, RZ, RZ, 0x1 ;  /* 0x00000001ff8e7424 */ /* 0x000fce00078e00ff */
.L_x_1421:
[----:B------:R-:W-:Y:S04]  /*3d200*/  BSSY.RECONVERGENT B3, `(.L_x_1356) ;  /* 0x000045a000037945 */ /* 0x000fe80003800200 */
[----:B012---:R-:W-:Y:S05]  /*3d210*/  @!P4 BRA `(.L_x_1357) ;  /* 0x000000440060c947 */ /* 0x007fea0003800000 */
[----:B------:R-:W-:-:S07]  /*3d220*/  IMAD.MOV.U32 R143, RZ, RZ, 0x1 ;  /* 0x00000001ff8f7424 */ /* 0x000fce00078e00ff */
.L_x_1420:
        /* <DEDUP_REMOVED lines=82> */
[----:B------:R-:W-:-:S04]  /*3d750*/  IADD3 R136, P0, PT, R120, R136, RZ ;  /* 0x0000008878887210 */ /* 0x000fc80007f1e0ff */
[----:B------:R-:W-:Y:S02]  /*3d760*/  IADD3.X R120, PT, PT, R121, R137, RZ, P0, !PT ;  /* 0x0000008979787210 */ /* 0x000fe400007fe4ff */
        /* <DEDUP_REMOVED lines=51> */
.L_x_1366:
[----:B------:R-:W-:Y:S05]  /*3daa0*/  BSYNC.RECONVERGENT B9 ;  /* 0x0000000000097941 */ /* 0x000fea0003800200 */
.L_x_1365:
        /* <DEDUP_REMOVED lines=36> */
.L_x_1369:
[----:B------:R-:W-:Y:S05]  /*3dcf0*/  BSYNC.RECONVERGENT B9 ;  /* 0x0000000000097941 */ /* 0x000fea0003800200 */
.L_x_1368:
        /* <DEDUP_REMOVED lines=9> */
.L_x_1364:
        /* <DEDUP_REMOVED lines=43> */
.L_x_1371:
[----:B------:R-:W-:Y:S05]  /*3e040*/  BSYNC.RECONVERGENT B9 ;  /* 0x0000000000097941 */ /* 0x000fea0003800200 */
.L_x_1370:
        /* <DEDUP_REMOVED lines=38> */
.L_x_1373:
[----:B------:R-:W-:Y:S05]  /*3e2b0*/  BSYNC.RECONVERGENT B9 ;  /* 0x0000000000097941 */ /* 0x000fea0003800200 */
.L_x_1372:
        /* <DEDUP_REMOVED lines=9> */
.L_x_1363:
        /* <DEDUP_REMOVED lines=56> */
.L_x_1375:
[----:B------:R-:W-:Y:S05]  /*3e6d0*/  BSYNC.RECONVERGENT B9 ;  /* 0x0000000000097941 */ /* 0x000fea0003800200 */
.L_x_1374:
[----:B------:R-:W-:Y:S01]  /*3e6e0*/  UMOV UR4, 0xff800000 ;  /* 0xff80000000047882 */ /* 0x000fe20000000000 */
[----:B------:R-:W-:Y:S01]  /*3e6f0*/  UMOV UR5, 0x41cdcd64 ;  /* 0x41cdcd6400057882 */ /* 0x000fe20000000000 */
[----:B------:R-:W-:Y:S01]  /*3e700*/  IMAD.MOV.U32 R18, RZ, RZ, R120 ;  /* 0x000000ffff127224 */ /* 0x000fe200078e0078 */
[----:B------:R-:W-:Y:S01]  /*3e710*/  DSETP.GEU.AND P0, PT, |R110|, UR4, PT ;  /* 0x000000046e007e2a */ /* 0x000fe2000bf0e200 */
[----:B------:R-:W-:-:S13]  /*3e720*/  MOV R19, R121 ;  /* 0x0000007900137202 */ /* 0x000fda0000000f00 */
        /* <DEDUP_REMOVED lines=33> */
.L_x_1377:
[----:B------:R-:W-:Y:S05]  /*3e940*/  BSYNC.RECONVERGENT B9 ;  /* 0x0000000000097941 */ /* 0x000fea0003800200 */
.L_x_1376:
        /* <DEDUP_REMOVED lines=8> */
.L_x_1367:
[----:B------:R-:W-:Y:S05]  /*3e9d0*/  BSYNC.RECONVERGENT B5 ;  /* 0x0000000000057941 */ /* 0x000fea0003800200 */
.L_x_1362:
        /* <DEDUP_REMOVED lines=35> */
.L_x_1379:
[----:B------:R-:W-:Y:S05]  /*3ec10*/  BSYNC.RECONVERGENT B5 ;  /* 0x0000000000057941 */ /* 0x000fea0003800200 */
.L_x_1378:
[----:B------:R-:W-:-:S06]  /*3ec20*/  DSETP.GEU.AND P0, PT, R18, R120, PT ;  /* 0x000000781200722a */ /* 0x000fcc0003f0e000 */
[----:B------:R-:W-:Y:S02]  /*3ec30*/  FSEL R108, R108, R140, !P0 ;  /* 0x0000008c6c6c7208 */ /* 0x000fe40004000000 */
[----:B------:R-:W-:Y:S02]  /*3ec40*/  FSEL R109, R109, R141, !P0 ;  /* 0x0000008d6d6d7208 */ /* 0x000fe40004000000 */
[----:B------:R-:W-:Y:S02]  /*3ec50*/  FSEL R106, R106, R138, !P0 ;  /* 0x0000008a6a6a7208 */ /* 0x000fe40004000000 */
[----:B------:R-:W-:-:S07]  /*3ec60*/  FSEL R107, R107, R139, !P0 ;  /* 0x0000008b6b6b7208 */ /* 0x000fce0004000000 */
.L_x_1361:
[----:B------:R-:W-:Y:S05]  /*3ec70*/  BSYNC.RECONVERGENT B6 ;  /* 0x0000000000067941 */ /* 0x000fea0003800200 */
.L_x_1360:
        /* <DEDUP_REMOVED lines=45> */
.L_x_1381:
[----:B------:R-:W-:Y:S05]  /*3ef50*/  BSYNC.RECONVERGENT B5 ;  /* 0x0000000000057941 */ /* 0x000fea0003800200 */
.L_x_1380:
        /* <DEDUP_REMOVED lines=32> */
.L_x_1383:
[----:B------:R-:W-:Y:S05]  /*3f160*/  BSYNC.RECONVERGENT B5 ;  /* 0x0000000000057941 */ /* 0x000fea0003800200 */
.L_x_1382:
        /* <DEDUP_REMOVED lines=30> */
.L_x_1385:
[----:B------:R-:W-:Y:S05]  /*3f350*/  BSYNC.RECONVERGENT B5 ;  /* 0x0000000000057941 */ /* 0x000fea0003800200 */
.L_x_1384:
        /* <DEDUP_REMOVED lines=10> */
[----:B------:R-:W-:-:S11]  /*3f400*/  FSEL R123, R105, RZ, P1 ;  /* 0x000000ff697b7208 */ /* 0x000fd60000800000 */
[----:B------:R-:W-:Y:S05]  /*3f410*/  @P0 BRA `(.L_x_1388) ;  /* 0x0000000000180947 */ /* 0x000fea0003800000 */
[----:B------:R-:W-:Y:S01]  /*3f420*/  DSETP.GT.AND P0, PT, R122, RZ, PT ;  /* 0x000000ff7a00722a */ /* 0x000fe20003f04000 */
[----:B------:R-:W-:Y:S02]  /*3f430*/  FSEL R120, R126, RZ, P1 ;  /* 0x000000ff7e787208 */ /* 0x000fe40000800000 */
[----:B------:R-:W-:-:S06]  /*3f440*/  FSEL R121, R127, -5.287109375, P1 ;  /* 0xc0a930007f797808 */ /* 0x000fcc0000800000 */
[----:B------:R-:W-:-:S14]  /*3f450*/  DSETP.LEU.OR P0, PT, R120, RZ, !P0 ;  /* 0x000000ff7800722a */ /* 0x000fdc000470b400 */
[----:B------:R-:W-:Y:S05]  /*3f460*/  @P0 BREAK.RELIABLE B6 ;  /* 0x0000000000060942 */ /* 0x000fea0003800100 */
[----:B------:R-:W-:Y:S05]  /*3f470*/  @P0 BRA `(.L_x_1389) ;  /* 0x0000000000100947 */ /* 0x000fea0003800000 */
.L_x_1388:
[----:B------:R-:W-:Y:S05]  /*3f480*/  BSYNC.RELIABLE B6 ;  /* 0x0000000000067941 */ /* 0x000fea0003800100 */
.L_x_1387:
[----:B------:R0:W-:Y:S04]  /*3f490*/  STL.64 [R149], R110 ;  /* 0x0000006e95007387 */ /* 0x0001e80000100a00 */
[----:B------:R0:W-:Y:S01]  /*3f4a0*/  STL.64 [R144], R108 ;  /* 0x0000006c90007387 */ /* 0x0001e20000100a00 */
[----:B------:R-:W-:Y:S05]  /*3f4b0*/  BRA `(.L_x_1390) ;  /* 0x00000000002c7947 */ /* 0x000fea0003800000 */
.L_x_1389:
        /* <DEDUP_REMOVED lines=11> */
.L_x_1390:
[----:B------:R-:W-:Y:S05]  /*3f570*/  BSYNC.RECONVERGENT B5 ;  /* 0x0000000000057941 */ /* 0x000fea0003800200 */
.L_x_1386:
[----:B------:R-:W-:-:S07]  /*3f580*/  IMAD.MOV.U32 R141, RZ, RZ, 0x3 ;  /* 0x00000003ff8d7424 */ /* 0x000fce00078e00ff */
.L_x_1419:
[----:B------:R-:W-:Y:S01]  /*3f590*/  IMAD.IADD R140, R143, 0x1, -R141 ;  /* 0x000000018f8c7824 */ /* 0x000fe200078e0a8d */
[----:B------:R-:W-:Y:S01]  /*3f5a0*/  IADD3 R141, PT, PT, R141, 0x1, RZ ;  /* 0x000000018d8d7810 */ /* 0x000fe20007ffe0ff */
[----:B------:R-:W-:Y:S02]  /*3f5b0*/  BSSY.RECONVERGENT B9, `(.L_x_1391) ;  /* 0x0000219000097945 */ /* 0x000fe40003800200 */
[C---:B------:R-:W-:Y:S01]  /*3f5c0*/  VIADD R139, R140.reuse, 0x1 ;  /* 0x000000018c8b7836 */ /* 0x040fe20000000000 */
[C---:B------:R-:W-:Y:S02]  /*3f5d0*/  ISETP.GT.U32.AND P0, PT, R140.reuse, 0x7ffffffe, PT ;  /* 0x7ffffffe8c00780c */ /* 0x040fe40003f04070 */
[----:B------:R-:W-:Y:S02]  /*3f5e0*/  ISETP.NE.AND P3, PT, R141, 0x21, PT ;  /* 0x000000218d00780c */ /* 0x000fe40003f65270 */
[----:B------:R-:W-:Y:S02]  /*3f5f0*/  SEL R140, R140, RZ, P0 ;  /* 0x000000ff8c8c7207 */ /* 0x000fe40000000000 */
[----:B------:R-:W-:-:S02]  /*3f600*/  SEL R139, R139, 0x1, !P0 ;  /* 0x000000018b8b7807 */ /* 0x000fc40004000000 */
[----:B------:R-:W-:Y:S02]  /*3f610*/  IADD3 R140, PT, PT, R142, -0x1, R140 ;  /* 0xffffffff8e8c7810 */ /* 0x000fe40007ffe08c */
[----:B------:R-:W-:-:S04]  /*3f620*/  ISETP.GE.AND P0, PT, R139, R143, PT ;  /* 0x0000008f8b00720c */ /* 0x000fc80003f06270 */
[----:B------:R-:W-:-:S13]  /*3f630*/  ISETP.LT.OR P0, PT, R140, 0x1, P0 ;  /* 0x000000018c00780c */ /* 0x000fda0000701670 */
[----:B--2---:R-:W-:Y:S05]  /*3f640*/  @P0 BRA `(.L_x_1392) ;  /* 0x00000020003c0947 */ /* 0x004fea0003800000 */
.L_x_1418:
        /* <DEDUP_REMOVED lines=61> */
.L_x_1399:
[----:B------:R-:W-:Y:S05]  /*3fa20*/  BSYNC.RECONVERGENT B7 ;  /* 0x0000000000077941 */ /* 0x000fea0003800200 */
.L_x_1398:
[----:B------:R-:W-:-:S06]  /*3fa30*/  IMAD R122, R3, 0x8, R132 ;  /* 0x00000008037a7824 */ /* 0x000fcc00078e0284 */
[----:B------:R-:W2:Y:S01]  /*3fa40*/  LDL.64 R122, [R122] ;  /* 0x000000007a7a7983 */ /* 0x000ea20000100a00 */
        /* <DEDUP_REMOVED lines=37> */
.L_x_1401:
[----:B------:R-:W-:Y:S05]  /*3fca0*/  BSYNC.RECONVERGENT B10 ;  /* 0x00000000000a7941 */ /* 0x000fea0003800200 */
.L_x_1400:
        /* <DEDUP_REMOVED lines=30> */
.L_x_1403:
[----:B------:R-:W-:Y:S05]  /*3fe90*/  BSYNC.RECONVERGENT B10 ;  /* 0x00000000000a7941 */ /* 0x000fea0003800200 */
.L_x_1402:
[----:B------:R-:W-:-:S06]  /*3fea0*/  DSETP.GT.AND P0, PT, R104, R122, PT ;  /* 0x0000007a6800722a */ /* 0x000fcc0003f04000 */
[----:B------:R-:W-:Y:S02]  /*3feb0*/  FSEL R118, R126, RZ, P0 ;  /* 0x000000ff7e767208 */ /* 0x000fe40000000000 */
[----:B------:R-:W-:Y:S02]  /*3fec0*/  FSEL R119, R127, +QNAN , P0 ;  /* 0x7ff000007f777808 */ /* 0x000fe40000000000 */
[----:B------:R-:W-:Y:S02]  /*3fed0*/  FSEL R120, R106, RZ, P0 ;  /* 0x000000ff6a787208 */ /* 0x000fe40000000000 */
[----:B------:R-:W-:Y:S01]  /*3fee0*/  FSEL R121, R107, -1.875, P0 ;  /* 0xbff000006b797808 */ /* 0x000fe20000000000 */
[----:B------:R-:W-:Y:S06]  /*3fef0*/  BRA `(.L_x_1404) ;  /* 0x0000001400c07947 */ /* 0x000fec0003800000 */
.L_x_1397:
        /* <DEDUP_REMOVED lines=79> */
.L_x_1406:
[----:B------:R-:W-:Y:S05]  /*403f0*/  BSYNC.RECONVERGENT B10 ;  /* 0x00000000000a7941 */ /* 0x000fea0003800200 */
.L_x_1405:
        /* <DEDUP_REMOVED lines=30> */
.L_x_1408:
[----:B------:R-:W-:Y:S05]  /*405e0*/  BSYNC.RECONVERGENT B10 ;  /* 0x00000000000a7941 */ /* 0x000fea0003800200 */
.L_x_1407:
[----:B------:R-:W-:-:S06]  /*405f0*/  DSETP.GT.AND P0, PT, R104, R122, PT ;  /* 0x0000007a6800722a */ /* 0x000fcc0003f04000 */
[----:B------:R-:W-:Y:S02]  /*40600*/  FSEL R118, R126, RZ, P0 ;  /* 0x000000ff7e767208 */ /* 0x000fe40000000000 */
[----:B------:R-:W-:Y:S02]  /*40610*/  FSEL R119, R127, +QNAN , P0 ;  /* 0x7ff000007f777808 */ /* 0x000fe40000000000 */
[----:B------:R-:W-:Y:S02]  /*40620*/  FSEL R120, R106, RZ, P0 ;  /* 0x000000ff6a787208 */ /* 0x000fe40000000000 */
[----:B------:R-:W-:Y:S01]  /*40630*/  FSEL R121, R107, -1.875, P0 ;  /* 0xbff000006b797808 */ /* 0x000fe20000000000 */
[----:B------:R-:W-:Y:S06]  /*40640*/  BRA `(.L_x_1404) ;  /* 0x0000000c00ec7947 */ /* 0x000fec0003800000 */
.L_x_1396:
        /* <DEDUP_REMOVED lines=56> */
[----:B------:R-:W-:Y:S01]  /*409d0*/  DFMA R122, R122, R122, R122 ;  /* 0x0000007a7a7a722b */ /* 0x000fe2000000007a */
[----:B------:R-:W-:-:S07]  /*409e0*/  FSEL R126, R120, RZ, !P0 ;  /* 0x000000ff787e7208 */ /* 0x000fce0004000000 */
[----:B------:R-:W-:Y:S01]  /*409f0*/  DFMA R104, R104, R122, R104 ;  /* 0x0000007a6868722b */ /* 0x000fe20000000068 */
[----:B------:R-:W-:-:S07]  /*40a00*/  FSEL R127, R121, +QNAN , !P0 ;  /* 0x7ff00000797f7808 */ /* 0x000fce0004000000 */
        /* <DEDUP_REMOVED lines=18> */
.L_x_1411:
[----:B------:R-:W-:Y:S05]  /*40b30*/  BSYNC.RECONVERGENT B10 ;  /* 0x00000000000a7941 */ /* 0x000fea0003800200 */
.L_x_1410:
[----:B------:R-:W-:Y:S01]  /*40b40*/  UMOV UR4, 0xcccccccd ;  /* 0xcccccccd00047882 */ /* 0x000fe20000000000 */
[----:B------:R-:W-:Y:S01]  /*40b50*/  UMOV UR5, 0x4016cccc ;  /* 0x4016cccc00057882 */ /* 0x000fe20000000000 */
[----:B------:R-:W-:Y:S01]  /*40b60*/  MOV R120, 0x1 ;  /* 0x0000000100787802 */ /* 0x000fe20000000f00 */
        /* <DEDUP_REMOVED lines=27> */
.L_x_1413:
[----:B------:R-:W-:Y:S05]  /*40d20*/  BSYNC.RECONVERGENT B10 ;  /* 0x00000000000a7941 */ /* 0x000fea0003800200 */
.L_x_1412:
        /* <DEDUP_REMOVED lines=15> */
.L_x_1409:
        /* <DEDUP_REMOVED lines=89> */
.L_x_1415:
[----:B------:R-:W-:Y:S05]  /*413b0*/  BSYNC.RECONVERGENT B10 ;  /* 0x00000000000a7941 */ /* 0x000fea0003800200 */
.L_x_1414:
        /* <DEDUP_REMOVED lines=30> */
.L_x_1417:
[----:B------:R-:W-:Y:S05]  /*415a0*/  BSYNC.RECONVERGENT B10 ;  /* 0x00000000000a7941 */ /* 0x000fea0003800200 */
.L_x_1416:
[----:B------:R-:W-:-:S06]  /*415b0*/  DSETP.GT.AND P0, PT, R104, R122, PT ;  /* 0x0000007a6800722a */ /* 0x000fcc0003f04000 */
[----:B------:R-:W-:Y:S02]  /*415c0*/  FSEL R118, R126, RZ, P0 ;  /* 0x000000ff7e767208 */ /* 0x000fe40000000000 */
[----:B------:R-:W-:Y:S02]  /*415d0*/  FSEL R119, R127, +QNAN , P0 ;  /* 0x7ff000007f777808 */ /* 0x000fe40000000000 */
[----:B------:R-:W-:Y:S02]  /*415e0*/  FSEL R120, R106, RZ, P0 ;  /* 0x000000ff6a787208 */ /* 0x000fe40000000000 */
[----:B------:R-:W-:-:S07]  /*415f0*/  FSEL R121, R107, -1.875, P0 ;  /* 0xbff000006b797808 */ /* 0x000fce0000000000 */
.L_x_1404:
[----:B------:R-:W-:Y:S05]  /*41600*/  BSYNC.RECONVERGENT B5 ;  /* 0x0000000000057941 */ /* 0x000fea0003800200 */
.L_x_1395:
        /* <DEDUP_REMOVED lines=14> */
.L_x_1394:
[----:B------:R-:W-:Y:S05]  /*416f0*/  BSYNC.RECONVERGENT B6 ;  /* 0x0000000000067941 */ /* 0x000fea0003800200 */
.L_x_1393:
[----:B------:R-:W-:Y:S01]  /*41700*/  VIADD R139, R139, 0x1 ;  /* 0x000000018b8b7836 */ /* 0x000fe20000000000 */
[----:B------:R-:W-:-:S04]  /*41710*/  ISETP.GT.U32.AND P1, PT, R138, 0x1, PT ;  /* 0x000000018a00780c */ /* 0x000fc80003f24070 */
[----:B------:R-:W-:-:S13]  /*41720*/  ISETP.GE.AND P0, PT, R139, R143, PT ;  /* 0x0000008f8b00720c */ /* 0x000fda0003f06270 */
[----:B------:R-:W-:Y:S05]  /*41730*/  @!P0 BRA P1, `(.L_x_1418) ;  /* 0xffffffdc00c48947 */ /* 0x000fea000083ffff */
.L_x_1392:
[----:B------:R-:W-:Y:S05]  /*41740*/  BSYNC.RECONVERGENT B9 ;  /* 0x0000000000097941 */ /* 0x000fea0003800200 */
.L_x_1391:
[----:B------:R-:W-:Y:S05]  /*41750*/  @P3 BRA `(.L_x_1419) ;  /* 0xffffffdc008c3947 */ /* 0x000fea000383ffff */
.L_x_1359:
[----:B------:R-:W-:Y:S05]  /*41760*/  BSYNC.RECONVERGENT B2 ;  /* 0x0000000000027941 */ /* 0x000fea0003800200 */
.L_x_1358:
[C---:B------:R-:W-:Y:S01]  /*41770*/  ISETP.NE.AND P0, PT, R143.reuse, R148, PT ;  /* 0x000000948f00720c */ /* 0x040fe20003f05270 */
[----:B------:R-:W-:-:S12]  /*41780*/  VIADD R143, R143, 0x1 ;  /* 0x000000018f8f7836 */ /* 0x000fd80000000000 */
[----:B------:R-:W-:Y:S05]  /*41790*/  @P0 BRA `(.L_x_1420) ;  /* 0xffffffb800a40947 */ /* 0x000fea000383ffff */
.L_x_1357:
[----:B------:R-:W-:Y:S05]  /*417a0*/  BSYNC.RECONVERGENT B3 ;  /* 0x0000000000037941 */ /* 0x000fea0003800200 */
.L_x_1356:
[C---:B------:R-:W-:Y:S01]  /*417b0*/  ISETP.NE.AND P0, PT, R142.reuse, R2, PT ;  /* 0x000000028e00720c */ /* 0x040fe20003f05270 */
[----:B------:R-:W-:-:S12]  /*417c0*/  VIADD R142, R142, 0x1 ;  /* 0x000000018e8e7836 */ /* 0x000fd80000000000 */
[----:B------:R-:W-:Y:S05]  /*417d0*/  @P0 BRA `(.L_x_1421) ;  /* 0xffffffb800880947 */ /* 0x000fea000383ffff */
.L_x_1348:
[----:B------:R-:W-:Y:S05]  /*417e0*/  BSYNC.RECONVERGENT B4 ;  /* 0x0000000000047941 */ /* 0x000fea0003800200 */
.L_x_1347:
        /* <DEDUP_REMOVED lines=12> */
.L_x_1448:
        /* <DEDUP_REMOVED lines=16> */
[C---:B------:R-:W-:Y:S01]  /*419b0*/  PRMT R105, R150.reuse, 0x8880, RZ ;  /* 0x0000888096697816 */ /* 0x040fe200000000ff */
[----:B------:R-:W-:Y:S01]  /*419c0*/  UMOV UR6, 0x57d ;  /* 0x0000057d00067882 */ /* 0x000fe20000000000 */
[----:B------:R-:W-:Y:S01]  /*419d0*/  PRMT R107, R107, 0x7710, RZ ;  /* 0x000077106b6b7816 */ /* 0x000fe200000000ff */
[----:B------:R-:W-:Y:S01]  /*419e0*/  IMAD.MOV.U32 R104, RZ, RZ, R3 ;  /* 0x000000ffff687224 */ /* 0x000fe200078e0003 */
[----:B------:R-:W-:Y:S02]  /*419f0*/  PRMT R105, R105, 0x7710, RZ ;  /* 0x0000771069697816 */ /* 0x000fe400000000ff */
[----:B------:R-:W-:-:S02]  /*41a00*/  PRMT R3, R150, 0x8880, RZ ;  /* 0x0000888096037816 */ /* 0x000fc400000000ff */
[----:B------:R-:W-:Y:S02]  /*41a10*/  PRMT R107, R105, 0x5410, R107 ;  /* 0x00005410696b7816 */ /* 0x000fe4000000006b */
[--C-:B------:R-:W-:Y:S02]  /*41a20*/  SHF.R.S32.HI R105, RZ, 0x1f, R104.reuse ;  /* 0x0000001fff697819 */ /* 0x100fe40000011468 */
[C---:B------:R-:W-:Y:S02]  /*41a30*/  R2UR UR10, R6.reuse ;  /* 0x00000000060a72ca */ /* 0x040fe400000e0000 */
[----:B------:R-:W-:Y:S01]  /*41a40*/  R2UR UR11, R7 ;  /* 0x00000000070b72ca */ /* 0x000fe200000e0000 */
[----:B------:R-:W-:Y:S01]  /*41a50*/  IMAD.WIDE R104, R3, 0x5, R104 ;  /* 0x0000000503687825 */ /* 0x000fe200078e0268 */
[----:B------:R-:W-:Y:S02]  /*41a60*/  R2UR UR7, R7 ;  /* 0x00000000070772ca */ /* 0x000fe400000e0000 */
[----:B------:R-:W-:-:S02]  /*41a70*/  R2UR UR12, R6 ;  /* 0x00000000060c72ca */ /* 0x000fc400000e0000 */
[C---:B0-----:R-:W-:Y:S02]  /*41a80*/  LEA R146, P0, R104.reuse, UR4, 0x3 ;  /* 0x0000000468927c11 */ /* 0x041fe4000f8018ff */
[C---:B------:R-:W-:Y:S02]  /*41a90*/  R2UR UR13, R7.reuse ;  /* 0x00000000070d72ca */ /* 0x040fe400000e0000 */
[----:B------:R-:W-:Y:S02]  /*41aa0*/  LEA.HI.X R147, R104, UR5, R105, 0x3, P0 ;  /* 0x0000000568937c11 */ /* 0x000fe400080f1c69 */
[C---:B------:R-:W-:Y:S02]  /*41ab0*/  R2UR UR4, R6.reuse ;  /* 0x00000000060472ca */ /* 0x040fe400000e0000 */
[----:B------:R-:W-:Y:S01]  /*41ac0*/  R2UR UR5, R7 ;  /* 0x00000000070572ca */ /* 0x000fe200000e0000 */
[----:B------:R-:W3:Y:S01]  /*41ad0*/  LDG.E.64 R126, desc[UR10][R146.64+0xb248] ;  /* 0x00b2480a927e7981 */ /* 0x000ee2000c1e1b00 */
[----:B------:R-:W-:-:S02]  /*41ae0*/  R2UR UR8, R6 ;  /* 0x00000000060872ca */ /* 0x000fc400000e0000 */
[----:B------:R-:W-:Y:S01]  /*41af0*/  R2UR UR9, R7 ;  /* 0x00000000070972ca */ /* 0x000fe200000e0000 */
        /* <DEDUP_REMOVED lines=8> */
[----:B------:R-:W-:Y:S01]  /*41b80*/  MOV R118, 0xff800000 ;  /* 0xff80000000767802 */ /* 0x000fe20000000f00 */
        /* <DEDUP_REMOVED lines=70> */
.L_x_1429:
[----:B------:R-:W-:Y:S05]  /*41ff0*/  BSYNC.RECONVERGENT B5 ;  /* 0x0000000000057941 */ /* 0x000fea0003800200 */
.L_x_1428:
        /* <DEDUP_REMOVED lines=35> */
.L_x_1431:
[----:B------:R-:W-:Y:S05]  /*42230*/  BSYNC.RECONVERGENT B5 ;  /* 0x0000000000057941 */ /* 0x000fea0003800200 */
.L_x_1430:
        /* <DEDUP_REMOVED lines=11> */
.L_x_1427:
[----:B------:R-:W-:Y:S05]  /*422f0*/  BSYNC.RECONVERGENT B4 ;  /* 0x0000000000047941 */ /* 0x000fea0003800200 */
.L_x_1426:
        /* <DEDUP_REMOVED lines=49> */
.L_x_1435:
[----:B------:R-:W-:Y:S05]  /*42610*/  BSYNC.RECONVERGENT B5 ;  /* 0x0000000000057941 */ /* 0x000fea0003800200 */
.L_x_1434:
        /* <DEDUP_REMOVED lines=36> */
.L_x_1437:
[----:B------:R-:W-:Y:S05]  /*42860*/  BSYNC.RECONVERGENT B5 ;  /* 0x0000000000057941 */ /* 0x000fea0003800200 */
.L_x_1436:
        /* <DEDUP_REMOVED lines=11> */
.L_x_1433:
[----:B------:R-:W-:Y:S05]  /*42920*/  BSYNC.RECONVERGENT B4 ;  /* 0x0000000000047941 */ /* 0x000fea0003800200 */
.L_x_1432:
        /* <DEDUP_REMOVED lines=48> */
[----:B------:R-:W-:Y:S02]  /*42c30*/  IMAD.MOV.U32 R118, RZ, RZ, R108 ;  /* 0x000000ffff767224 */ /* 0x000fe400078e006c */
[----:B------:R-:W-:-:S07]  /*42c40*/  IMAD.MOV.U32 R121, RZ, RZ, R109 ;  /* 0x000000ffff797224 */ /* 0x000fce00078e006d */
[----:B------:R-:W-:Y:S05]  /*42c50*/  CALL.REL.NOINC `($__internal_0_$__cuda_sm20_div_rn_f64_full) ;  /* 0x000024bc00287944 */ /* 0x000fea0003c00000 */
[----:B------:R-:W-:Y:S02]  /*42c60*/  IMAD.MOV.U32 R118, RZ, RZ, R136 ;  /* 0x000000ffff767224 */ /* 0x000fe400078e0088 */
[----:B------:R-:W-:-:S07]  /*42c70*/  IMAD.MOV.U32 R119, RZ, RZ, R137 ;  /* 0x000000ffff777224 */ /* 0x000fce00078e0089 */
.L_x_1441:
[----:B------:R-:W-:Y:S05]  /*42c80*/  BSYNC.RECONVERGENT B5 ;  /* 0x0000000000057941 */ /* 0x000fea0003800200 */
.L_x_1440:
        /* <DEDUP_REMOVED lines=36> */
.L_x_1443:
[----:B------:R-:W-:Y:S05]  /*42ed0*/  BSYNC.RECONVERGENT B5 ;  /* 0x0000000000057941 */ /* 0x000fea0003800200 */
.L_x_1442:
        /* <DEDUP_REMOVED lines=11> */
.L_x_1439:
[----:B------:R-:W-:Y:S05]  /*42f90*/  BSYNC.RECONVERGENT B4 ;  /* 0x0000000000047941 */ /* 0x000fea0003800200 */
.L_x_1438:
        /* <DEDUP_REMOVED lines=35> */
.L_x_1445:
[----:B------:R-:W-:Y:S05]  /*431d0*/  BSYNC.RECONVERGENT B4 ;  /* 0x0000000000047941 */ /* 0x000fea0003800200 */
.L_x_1444:
        /* <DEDUP_REMOVED lines=8> */
.L_x_1425:
[----:B------:R-:W-:Y:S05]  /*43260*/  BSYNC.RECONVERGENT B2 ;  /* 0x0000000000027941 */ /* 0x000fea0003800200 */
.L_x_1424:
[----:B------:R-:W-:-:S04]  /*43270*/  VIADD R3, R2, 0xffffffff ;  /* 0xffffffff02037836 */ /* 0x000fc80000000000 */
[----:B------:R-:W-:-:S04]  /*43280*/  IMAD R3, R3, R148, R149 ;  /* 0x0000009403037224 */ /* 0x000fc800078e0295 */
[----:B------:R-:W-:-:S04]  /*43290*/  VIADD R106, R3, 0xffffffff ;  /* 0xffffffff036a7836 */ /* 0x000fc80000000000 */
[----:B------:R-:W-:-:S05]  /*432a0*/  IMAD R106, R106, 0x8, R1 ;  /* 0x000000086a6a7824 */ /* 0x000fca00078e0201 */
[----:B------:R-:W2:Y:S04]  /*432b0*/  LDL.64 R104, [R106+0x1388] ;  /* 0x001388006a687983 */ /* 0x000ea80000100a00 */
        /* <DEDUP_REMOVED lines=38> */
.L_x_1447:
[----:B------:R-:W-:Y:S05]  /*43520*/  BSYNC.RECONVERGENT B2 ;  /* 0x0000000000027941 */ /* 0x000fea0003800200 */
.L_x_1446:
        /* <DEDUP_REMOVED lines=14> */
.L_x_1423:
[----:B------:R-:W-:Y:S05]  /*43610*/  BSYNC.RECONVERGENT B3 ;  /* 0x0000000000037941 */ /* 0x000fea0003800200 */
.L_x_1422:
        /* <DEDUP_REMOVED lines=129> */
.L_x_1454:
[----:B------:R-:W-:Y:S05]  /*43e30*/  BSYNC.RECONVERGENT B4 ;  /* 0x0000000000047941 */ /* 0x000fea0003800200 */
.L_x_1453:
        /* <DEDUP_REMOVED lines=35> */
.L_x_1456:
[----:B------:R-:W-:Y:S05]  /*44070*/  BSYNC.RECONVERGENT B4 ;  /* 0x0000000000047941 */ /* 0x000fea0003800200 */
.L_x_1455:
        /* <DEDUP_REMOVED lines=11> */
.L_x_1452:
[----:B------:R-:W-:Y:S05]  /*44130*/  BSYNC.RECONVERGENT B3 ;  /* 0x0000000000037941 */ /* 0x000fea0003800200 */
.L_x_1451:
        /* <DEDUP_REMOVED lines=48> */
.L_x_1460:
[----:B------:R-:W-:Y:S05]  /*44440*/  BSYNC.RECONVERGENT B4 ;  /* 0x0000000000047941 */ /* 0x000fea0003800200 */
.L_x_1459:
        /* <DEDUP_REMOVED lines=35> */
.L_x_1462:
[----:B------:R-:W-:Y:S05]  /*44680*/  BSYNC.RECONVERGENT B4 ;  /* 0x0000000000047941 */ /* 0x000fea0003800200 */
.L_x_1461:
        /* <DEDUP_REMOVED lines=11> */
.L_x_1458:
[----:B------:R-:W-:Y:S05]  /*44740*/  BSYNC.RECONVERGENT B3 ;  /* 0x0000000000037941 */ /* 0x000fea0003800200 */
.L_x_1457:
        /* <DEDUP_REMOVED lines=52> */
.L_x_1466:
[----:B------:R-:W-:Y:S05]  /*44a90*/  BSYNC.RECONVERGENT B4 ;  /* 0x0000000000047941 */ /* 0x000fea0003800200 */
.L_x_1465:
        /* <DEDUP_REMOVED lines=33> */
[----:B------:R-:W-:Y:S01]  /*44cb0*/  MOV R122, R136 ;  /* 0x00000088007a7202 */ /* 0x000fe20000000f00 */
[----:B------:R-:W-:-:S07]  /*44cc0*/  IMAD.MOV.U32 R123, RZ, RZ, R137 ;  /* 0x000000ffff7b7224 */ /* 0x000fce00078e0089 */
.L_x_1468:
[----:B------:R-:W-:Y:S05]  /*44cd0*/  BSYNC.RECONVERGENT B4 ;  /* 0x0000000000047941 */ /* 0x000fea0003800200 */
.L_x_1467:
        /* <DEDUP_REMOVED lines=11> */
.L_x_1464:
[----:B------:R-:W-:Y:S05]  /*44d90*/  BSYNC.RECONVERGENT B3 ;  /* 0x0000000000037941 */ /* 0x000fea0003800200 */
.L_x_1463:
        /* <DEDUP_REMOVED lines=35> */
.L_x_1470:
[----:B------:R-:W-:Y:S05]  /*44fd0*/  BSYNC.RECONVERGENT B3 ;  /* 0x0000000000037941 */ /* 0x000fea0003800200 */
.L_x_1469:
        /* <DEDUP_REMOVED lines=8> */
.L_x_1450:
[----:B------:R-:W-:Y:S05]  /*45060*/  BSYNC.RECONVERGENT B2 ;  /* 0x0000000000027941 */ /* 0x000fea0003800200 */
.L_x_1449:
        /* <DEDUP_REMOVED lines=10> */
.L_x_1475:
        /* <DEDUP_REMOVED lines=9> */
.L_x_1474:
[----:B------:R-:W-:Y:S05]  /*451a0*/  BSYNC.RECONVERGENT B3 ;  /* 0x0000000000037941 */ /* 0x000fea0003800200 */
.L_x_1473:
        /* <DEDUP_REMOVED lines=24> */
.L_x_1472:
[----:B------:R-:W-:Y:S05]  /*45330*/  BSYNC.RECONVERGENT B2 ;  /* 0x0000000000027941 */ /* 0x000fea0003800200 */
.L_x_1471:
        /* <DEDUP_REMOVED lines=11> */
.L_x_1480:
        /* <DEDUP_REMOVED lines=20> */
.L_x_1479:
[----:B------:R-:W-:Y:S05]  /*45530*/  BSYNC.RECONVERGENT B3 ;  /* 0x0000000000037941 */ /* 0x000fea0003800200 */
.L_x_1478:
        /* <DEDUP_REMOVED lines=16> */
.L_x_1482:
[----:B------:R-:W-:Y:S05]  /*45640*/  BSYNC.RECONVERGENT B3 ;  /* 0x0000000000037941 */ /* 0x000fea0003800200 */
.L_x_1481:
        /* <DEDUP_REMOVED lines=18> */
.L_x_1477:
[----:B------:R-:W-:Y:S05]  /*45770*/  BSYNC.RECONVERGENT B2 ;  /* 0x0000000000027941 */ /* 0x000fea0003800200 */
.L_x_1476:
        /* <DEDUP_REMOVED lines=17> */
.L_x_1532:
        /* <DEDUP_REMOVED lines=22> */
.L_x_1487:
        /* <DEDUP_REMOVED lines=73> */
[----:B------:R-:W-:-:S06]  /*45e80*/  DSETP.GT.AND P0, PT, |R122|, R118, PT ;  /* 0x000000767a00722a */ /* 0x000fcc0003f04200 */
[----:B------:R-:W-:Y:S02]  /*45e90*/  FSEL R138, R122, RZ, !P0 ;  /* 0x000000ff7a8a7208 */ /* 0x000fe40004000000 */
[----:B------:R-:W-:Y:S01]  /*45ea0*/  FSEL R139, R123, +QNAN , !P0 ;  /* 0x7ff000007b8b7808 */ /* 0x000fe20004000000 */
[----:B--2---:R-:W-:-:S08]  /*45eb0*/  DADD R126, R104, R126 ;  /* 0x00000000687e7229 */ /* 0x004fd0000000007e */
[----:B---3--:R-:W-:-:S10]  /*45ec0*/  DADD R120, R126, R120 ;  /* 0x000000007e787229 */ /* 0x008fd40000000078 */
        /* <DEDUP_REMOVED lines=29> */
.L_x_1493:
[----:B------:R-:W-:Y:S05]  /*460a0*/  BSYNC.RECONVERGENT B6 ;  /* 0x0000000000067941 */ /* 0x000fea0003800200 */
.L_x_1492:
        /* <DEDUP_REMOVED lines=35> */
.L_x_1496:
[----:B------:R-:W-:Y:S05]  /*462e0*/  BSYNC.RECONVERGENT B6 ;  /* 0x0000000000067941 */ /* 0x000fea0003800200 */
.L_x_1495:
        /* <DEDUP_REMOVED lines=13> */
.L_x_1491:
        /* <DEDUP_REMOVED lines=41> */
.L_x_1498:
[----:B------:R-:W-:Y:S05]  /*46650*/  BSYNC.RECONVERGENT B6 ;  /* 0x0000000000067941 */ /* 0x000fea0003800200 */
.L_x_1497:
        /* <DEDUP_REMOVED lines=37> */
.L_x_1500:
[----:B------:R-:W-:Y:S05]  /*468b0*/  BSYNC.RECONVERGENT B6 ;  /* 0x0000000000067941 */ /* 0x000fea0003800200 */
.L_x_1499:
        /* <DEDUP_REMOVED lines=13> */
.L_x_1490:
        /* <DEDUP_REMOVED lines=26> */
[----:B------:R-:W-:Y:S02]  /*46b30*/  FSEL R126, R120, RZ, !P0 ;  /* 0x000000ff787e7208 */ /* 0x000fe40004000000 */
[----:B------:R-:W-:-:S05]  /*46b40*/  FSEL R120, R121, -1.875, !P0 ;  /* 0xbff0000079787808 */ /* 0x000fca0004000000 */
[----:B------:R-:W-:Y:S02]  /*46b50*/  IMAD.MOV.U32 R127, RZ, RZ, R120 ;  /* 0x000000ffff7f7224 */ /* 0x000fe400078e0078 */
[----:B------:R-:W-:-:S04]  /*46b60*/  IMAD.MOV.U32 R120, RZ, RZ, 0x1 ;  /* 0x00000001ff787424 */ /* 0x000fc800078e00ff */
        /* <DEDUP_REMOVED lines=26> */
.L_x_1502:
[----:B------:R-:W-:Y:S05]  /*46d10*/  BSYNC.RECONVERGENT B6 ;  /* 0x0000000000067941 */ /* 0x000fea0003800200 */
.L_x_1501:
        /* <DEDUP_REMOVED lines=37> */
.L_x_1504:
[----:B------:R-:W-:Y:S05]  /*46f70*/  BSYNC.RECONVERGENT B6 ;  /* 0x0000000000067941 */ /* 0x000fea0003800200 */
.L_x_1503:
        /* <DEDUP_REMOVED lines=12> */
.L_x_1494:
[----:B------:R-:W-:Y:S05]  /*47040*/  BSYNC.RECONVERGENT B4 ;  /* 0x0000000000047941 */ /* 0x000fea0003800200 */
.L_x_1489:
        /* <DEDUP_REMOVED lines=35> */
.L_x_1506:
[----:B------:R-:W-:Y:S05]  /*47280*/  BSYNC.RECONVERGENT B4 ;  /* 0x0000000000047941 */ /* 0x000fea0003800200 */
.L_x_1505:
[----:B------:R-:W2:Y:S02]  /*47290*/  LDL.64 R108, [R1+0x5320] ;  /* 0x00532000016c7983 */ /* 0x000ea40000100a00 */
[----:B--2---:R-:W-:-:S06]  /*472a0*/  DSETP.GEU.AND P0, PT, R108, R118, PT ;  /* 0x000000766c00722a */ /* 0x004fcc0003f0e000 */
[----:B------:R-:W-:Y:S02]  /*472b0*/  FSEL R106, R106, R138, !P0 ;  /* 0x0000008a6a6a7208 */ /* 0x000fe40004000000 */
[----:B------:R-:W-:Y:S02]  /*472c0*/  FSEL R107, R107, R139, !P0 ;  /* 0x0000008b6b6b7208 */ /* 0x000fe40004000000 */
[----:B------:R-:W-:Y:S02]  /*472d0*/  FSEL R104, R104, R126, !P0 ;  /* 0x0000007e68687208 */ /* 0x000fe40004000000 */
[----:B------:R-:W-:-:S07]  /*472e0*/  FSEL R105, R105, R127, !P0 ;  /* 0x0000007f69697208 */ /* 0x000fce0004000000 */
.L_x_1488:
[----:B------:R-:W-:Y:S05]  /*472f0*/  BSYNC.RECONVERGENT B5 ;  /* 0x0000000000057941 */ /* 0x000fea0003800200 */
.L_x_1486:
        /* <DEDUP_REMOVED lines=40> */
.L_x_1508:
[----:B------:R-:W-:Y:S05]  /*47580*/  BSYNC.RELIABLE B4 ;  /* 0x0000000000047941 */ /* 0x000fea0003800100 */
.L_x_1507:
        /* <DEDUP_REMOVED lines=46> */
.L_x_1511:
[----:B------:R-:W-:Y:S05]  /*47870*/  BSYNC.RECONVERGENT B4 ;  /* 0x0000000000047941 */ /* 0x000fea0003800200 */
.L_x_1510:
[----:B------:R-:W-:Y:S04]  /*47880*/  BSSY.RECONVERGENT B6, `(.L_x_1512) ;  /* 0x0000197000067945 */ /* 0x000fe80003800200 */
[----:B------:R-:W-:Y:S05]  /*47890*/  @!P0 BRA `(.L_x_1513) ;  /* 0x0000001800548947 */ /* 0x000fea0003800000 */
[----:B------:R-:W-:-:S07]  /*478a0*/  IMAD.MOV.U32 R142, RZ, RZ, 0x3 ;  /* 0x00000003ff8e7424 */ /* 0x000fce00078e00ff */
.L_x_1531:
        /* <DEDUP_REMOVED lines=8> */
[----:B------:R-:W-:Y:S02]  /*47930*/  SEL R139, R139, 0x1, !P0 ;  /* 0x000000018b8b7807 */ /* 0x000fe40004000000 */
[----:B------:R-:W-:Y:S02]  /*47940*/  IADD3 R138, PT, PT, R110, -R3, RZ ;  /* 0x800000036e8a7210 */ /* 0x000fe40007ffe0ff */
        /* <DEDUP_REMOVED lines=9> */
[----:B------:R-:W-:Y:S02]  /*479e0*/  IMAD.IADD R141, R1, 0x1, R140 ;  /* 0x00000001018d7824 */ /* 0x000fe400078e028c */
[----:B0-----:R-:W-:-:S07]  /*479f0*/  IMAD.WIDE R126, R3, 0x8, R126 ;  /* 0x00000008037e7825 */ /* 0x001fce00078e027e */
.L_x_1530:
        /* <DEDUP_REMOVED lines=47> */
[----:B------:R-:W-:-:S05]  /*47cf0*/  IADD3 R106, PT, PT, R107, R151, R106 ;  /* 0x000000976b6a7210 */ /* 0x000fca0007ffe06a */
[----:B0-----:R-:W-:Y:S01]  /*47d00*/  IMAD.WIDE.U32 R106, R106, 0x8, R118 ;  /* 0x000000086a6a7825 */ /* 0x001fe200078e0076 */
[----:B--2---:R-:W-:Y:S02]  /*47d10*/  PRMT R3, R105, 0x3340, R3 ;  /* 0x0000334069037816 */ /* 0x004fe40000000003 */
[----:B----4-:R-:W-:-:S04]  /*47d20*/  PRMT R104, R104, 0x3340, RZ ;  /* 0x0000334068687816 */ /* 0x010fc800000000ff */
[----:B------:R-:W-:Y:S02]  /*47d30*/  PRMT R3, R3, 0x5410, R104 ;  /* 0x0000541003037816 */ /* 0x000fe40000000068 */
[----:B------:R-:W2:Y:S03]  /*47d40*/  LDG.E.64 R104, desc[UR6][R106.64+0x6268] ;  /* 0x006268066a687981 */ /* 0x000ea6000c1e1b00 */
[----:B---3--:R-:W-:-:S04]  /*47d50*/  IDP.4A.S8.U8 R109, R3, UR4, R109 ;  /* 0x00000004036d7c26 */ /* 0x008fc8000800026d */
[----:B------:R-:W-:Y:S01]  /*47d60*/  IMAD.WIDE R118, R109, 0x8, R118 ;  /* 0x000000086d767825 */ /* 0x000fe200078e0276 */
[----:B------:R-:W3:Y:S04]  /*47d70*/  LDG.E.64 R106, desc[UR10][R106.64+0x5f98] ;  /* 0x005f980a6a6a7981 */ /* 0x000ee8000c1e1b00 */
[----:B------:R-:W2:Y:S04]  /*47d80*/  LDG.E.64 R108, desc[UR8][R118.64+0x1388] ;  /* 0x00138808766c7981 */ /* 0x000ea8000c1e1b00 */
[----:B------:R-:W3:Y:S01]  /*47d90*/  LDG.E.64 R118, desc[UR12][R118.64] ;  /* 0x0000000c76767981 */ /* 0x000ee2000c1e1b00 */
[----:B--2---:R-:W-:-:S02]  /*47da0*/  DADD R104, R104, R108 ;  /* 0x0000000068687229 */ /* 0x004fc4000000006c */
[----:B---3--:R-:W-:-:S11]  /*47db0*/  DADD R106, R106, R118 ;  /* 0x000000006a6a7229 */ /* 0x008fd60000000076 */
.L_x_1520:
[----:B------:R-:W-:Y:S05]  /*47dc0*/  BSYNC.RECONVERGENT B7 ;  /* 0x0000000000077941 */ /* 0x000fea0003800200 */
.L_x_1519:
        /* <DEDUP_REMOVED lines=16> */
.L_x_1518:
        /* <DEDUP_REMOVED lines=29> */
[----:B------:R-:W-:-:S03]  /*480a0*/  R2UR UR5, R7 ;  /* 0x00000000070572ca */ /* 0x000fc600000e0000 */
[----:B------:R-:W3:Y:S01]  /*480b0*/  LDG.E.64 R106, desc[UR6][R108.64+0xb248] ;  /* 0x00b248066c6a7981 */ /* 0x000ee2000c1e1b00 */
[----:B------:R-:W-:-:S03]  /*480c0*/  IMAD R3, R3, R148, R139 ;  /* 0x0000009403037224 */ /* 0x000fc600078e028b */
[----:B------:R-:W4:Y:S06]  /*480d0*/  LDG.E.64 R122, desc[UR14][R122.64+0xb180] ;  /* 0x00b1800e7a7a7981 */ /* 0x000f2c000c1e1b00 */
[----:B------:R-:W3:Y:S01]  /*480e0*/  LDG.E.64 R104, desc[UR4][R126.64+0x6268] ;  /* 0x006268047e687981 */ /* 0x000ee2000c1e1b00 */
[----:B------:R-:W-:-:S03]  /*480f0*/  VIADD R134, R3, 0xffffffff ;  /* 0xffffffff03867836 */ /* 0x000fc60000000000 */
[----:B------:R-:W2:Y:S01]  /*48100*/  LDG.E.64 R108, desc[UR12][R108.64+0xb180] ;  /* 0x00b1800c6c6c7981 */ /* 0x000ea2000c1e1b00 */
[----:B------:R-:W-:-:S05]  /*48110*/  IMAD R134, R134, 0x8, R1 ;  /* 0x0000000886867824 */ /* 0x000fca00078e0201 */
[----:B------:R-:W4:Y:S04]  /*48120*/  LDL.64 R124, [R134] ;  /* 0x00000000867c7983 */ /* 0x000f280000100a00 */
[----:B------:R-:W4:Y:S01]  /*48130*/  LDL.64 R134, [R134+0x1388] ;  /* 0x0013880086867983 */ /* 0x000f220000100a00 */
        /* <DEDUP_REMOVED lines=14> */
.L_x_1517:
        /* <DEDUP_REMOVED lines=85> */
.L_x_1524:
[----:B------:R-:W-:Y:S05]  /*48770*/  BSYNC.RECONVERGENT B9 ;  /* 0x0000000000097941 */ /* 0x000fea0003800200 */
.L_x_1523:
        /* <DEDUP_REMOVED lines=35> */
.L_x_1526:
[----:B------:R-:W-:Y:S05]  /*489b0*/  BSYNC.RECONVERGENT B9 ;  /* 0x0000000000097941 */ /* 0x000fea0003800200 */
.L_x_1525:
[----:B------:R-:W-:-:S06]  /*489c0*/  DSETP.GE.AND P0, PT, R104, R122, PT ;  /* 0x0000007a6800722a */ /* 0x000fcc0003f06000 */
[----:B------:R-:W-:Y:S02]  /*489d0*/  FSEL R104, R106, RZ, P0 ;  /* 0x000000ff6a687208 */ /* 0x000fe40000000000 */
[----:B------:R-:W-:Y:S02]  /*489e0*/  FSEL R105, R107, +QNAN , P0 ;  /* 0x7ff000006b697808 */ /* 0x000fe40000000000 */
[----:B------:R-:W-:Y:S02]  /*489f0*/  FSEL R106, R108, RZ, P0 ;  /* 0x000000ff6c6a7208 */ /* 0x000fe40000000000 */
[----:B------:R-:W-:Y:S01]  /*48a00*/  FSEL R107, R109, -1.875, P0 ;  /* 0xbff000006d6b7808 */ /* 0x000fe20000000000 */
[----:B------:R-:W-:Y:S06]  /*48a10*/  BRA `(.L_x_1521) ;  /* 0x0000000400087947 */ /* 0x000fec0003800000 */
.L_x_1522:
        /* <DEDUP_REMOVED lines=27> */
[----:B------:R-:W2:Y:S04]  /*48bd0*/  LDL.64 R124, [R134] ;  /* 0x00000000867c7983 */ /* 0x000ea80000100a00 */
[----:B------:R-:W2:Y:S01]  /*48be0*/  LDL.64 R134, [R134+0x1388] ;  /* 0x0013880086867983 */ /* 0x000ea20000100a00 */
        /* <DEDUP_REMOVED lines=37> */
.L_x_1521:
[----:B------:R-:W-:Y:S05]  /*48e40*/  BSYNC.RECONVERGENT B4 ;  /* 0x0000000000047941 */ /* 0x000fea0003800200 */
.L_x_1516:
[C-C-:B-----5:R-:W-:Y:S01]  /*48e50*/  DSETP.MAX.AND P1, P2, |R110|.reuse, |R106|.reuse, PT ;  /* 0x4000006a6e00722a */ /* 0x160fe20003a2f200 */
[----:B------:R-:W-:Y:S01]  /*48e60*/  IMAD.MOV.U32 R3, RZ, RZ, R110 ;  /* 0x000000ffff037224 */ /* 0x000fe200078e006e */
[----:B------:R-:W-:Y:S01]  /*48e70*/  DADD R118, R110, -R106 ;  /* 0x000000006e767229 */ /* 0x000fe2000000086a */
[----:B------:R-:W-:Y:S01]  /*48e80*/  IMAD.MOV.U32 R108, RZ, RZ, R106 ;  /* 0x000000ffff6c7224 */ /* 0x000fe200078e006a */
[----:B------:R-:W-:Y:S01]  /*48e90*/  BSSY.RELIABLE B4, `(.L_x_1527) ;  /* 0x0000023000047945 */ /* 0x000fe20003800100 */
[----:B------:R-:W-:Y:S02]  /*48ea0*/  IMAD.MOV.U32 R106, RZ, RZ, -0x771c970f ;  /* 0x88e368f1ff6a7424 */ /* 0x000fe400078e00ff */
[----:B------:R-:W-:Y:S01]  /*48eb0*/  IMAD.MOV.U32 R109, RZ, RZ, R111 ;  /* 0x000000ffff6d7224 */ /* 0x000fe200078e006f */
[----:B------:R-:W-:Y:S01]  /*48ec0*/  SEL R108, R3, R108, P1 ;  /* 0x0000006c036c7207 */ /* 0x000fe20000800000 */
[----:B------:R-:W-:Y:S01]  /*48ed0*/  IMAD.MOV.U32 R3, RZ, RZ, R107 ;  /* 0x000000ffff037224 */ /* 0x000fe200078e006b */
[----:B------:R-:W-:-:S04]  /*48ee0*/  MOV R107, 0x3ee4f8b5 ;  /* 0x3ee4f8b5006b7802 */ /* 0x000fc80000000f00 */
[----:B------:R-:W-:Y:S02]  /*48ef0*/  FSEL R109, |R109|, |R3|, P1 ;  /* 0x400000036d6d7208 */ /* 0x000fe40000800200 */
[----:B------:R-:W-:Y:S01]  /*48f00*/  DSETP.GEU.AND P0, PT, |R118|, R106, PT ;  /* 0x0000006a7600722a */ /* 0x000fe20003f0e200 */
[----:B------:R-:W-:Y:S01]  /*48f10*/  @P2 LOP3.LUT R109, R3, 0x80000, RZ, 0xfc, !PT ;  /* 0x00080000036d2812 */ /* 0x000fe200078efcff */
        /* <DEDUP_REMOVED lines=23> */
.L_x_1528:
[----:B------:R-:W-:-:S13]  /*49090*/  ISETP.GT.AND P0, PT, R138, 0x1, PT ;  /* 0x000000018a00780c */ /* 0x000fda0003f04270 */
[----:B------:R-:W-:Y:S05]  /*490a0*/  @!P0 BREAK.RELIABLE B4 ;  /* 0x0000000000048942 */ /* 0x000fea0003800100 */
[----:B------:R-:W-:Y:S05]  /*490b0*/  @!P0 BRA `(.L_x_1515) ;  /* 0x00000000003c8947 */ /* 0x000fea0003800000 */
[----:B------:R-:W-:Y:S05]  /*490c0*/  BSYNC.RELIABLE B4 ;  /* 0x0000000000047941 */ /* 0x000fea0003800100 */
.L_x_1527:
[----:B------:R-:W-:Y:S02]  /*490d0*/  VIADD R139, R139, 0x1 ;  /* 0x000000018b8b7836 */ /* 0x000fe40000000000 */
[----:B------:R-:W-:-:S03]  /*490e0*/  VIADD R138, R138, 0xffffffff ;  /* 0xffffffff8a8a7836 */ /* 0x000fc60000000000 */
[----:B------:R-:W-:-:S13]  /*490f0*/  ISETP.GE.AND P0, PT, R139, R151, PT ;  /* 0x000000978b00720c */ /* 0x000fda0003f06270 */
[----:B------:R-:W-:Y:S05]  /*49100*/  @!P0 BRA `(.L_x_1530) ;  /* 0xffffffe8003c8947 */ /* 0x000fea000383ffff */
[----:B------:R-:W-:Y:S05]  /*49110*/  BRA `(.L_x_1515) ;  /* 0x0000000000247947 */ /* 0x000fea0003800000 */
.L_x_1529:
        /* <DEDUP_REMOVED lines=9> */
.L_x_1515:
[----:B------:R-:W-:Y:S05]  /*491b0*/  BSYNC.RECONVERGENT B5 ;  /* 0x0000000000057941 */ /* 0x000fea0003800200 */
.L_x_1514:
[C---:B------:R-:W-:Y:S01]  /*491c0*/  ISETP.LT.U32.AND P0, PT, R142.reuse, 0x20, PT ;  /* 0x000000208e00780c */ /* 0x040fe20003f01070 */
[----:B------:R-:W-:-:S12]  /*491d0*/  VIADD R142, R142, 0x1 ;  /* 0x000000018e8e7836 */ /* 0x000fd80000000000 */
[----:B------:R-:W-:Y:S05]  /*491e0*/  @P3 BRA P0, `(.L_x_1531) ;  /* 0xffffffe400b03947 */ /* 0x000fea000003ffff */
.L_x_1513:
[----:B------:R-:W-:Y:S05]  /*491f0*/  BSYNC.RECONVERGENT B6 ;  /* 0x0000000000067941 */ /* 0x000fea0003800200 */
.L_x_1512:
[----:B------:R-:W-:-:S06]  /*49200*/  IMAD.IADD R108, R1, 0x1, R151 ;  /* 0x00000001016c7824 */ /* 0x000fcc00078e0297 */
[----:B------:R-:W5:Y:S01]  /*49210*/  LDL.U8 R108, [R108+0x27f3] ;  /* 0x0027f3006c6c7983 */ /* 0x000f620000100000 */
[----:B------:R-:W-:Y:S05]  /*49220*/  BRA `(.L_x_1532) ;  /* 0xffffffc400987947 */ /* 0x000fea000383ffff */
.L_x_1509:
[----:B------:R-:W-:Y:S05]  /*49230*/  BSYNC.RECONVERGENT B3 ;  /* 0x0000000000037941 */ /* 0x000fea0003800200 */
.L_x_1485:
        /* <DEDUP_REMOVED lines=22> */
.L_x_1539:
        /* <DEDUP_REMOVED lines=17> */
[----:B------:R-:W4:Y:S01]  /*494b0*/  LDL.128 R120, [R120+0x30] ;  /* 0x0000300078787983 */ /* 0x000f220000100c00 */
        /* <DEDUP_REMOVED lines=11> */
[----:B------:R-:W-:-:S04]  /*49570*/  @!P2 IMAD.MOV R105, RZ, RZ, R104 ;  /* 0x000000ffff69a224 */ /* 0x000fc800078e0268 */
        /* <DEDUP_REMOVED lines=10> */
[----:B------:R-:W-:Y:S02]  /*49620*/  @!P1 IADD3 R104, PT, PT, R105, RZ, RZ ;  /* 0x000000ff69689210 */ /* 0x000fe40007ffe0ff */
        /* <DEDUP_REMOVED lines=16> */
.L_x_1538:
[----:B------:R-:W-:Y:S05]  /*49730*/  BSYNC.RECONVERGENT B5 ;  /* 0x0000000000057941 */ /* 0x000fea0003800200 */
.L_x_1537:
        /* <DEDUP_REMOVED lines=35> */
.L_x_1541:
[----:B------:R-:W-:Y:S05]  /*49970*/  BSYNC.RECONVERGENT B5 ;  /* 0x0000000000057941 */ /* 0x000fea0003800200 */
.L_x_1540:
        /* <DEDUP_REMOVED lines=21> */
.L_x_1543:
[----:B------:R-:W-:Y:S05]  /*49ad0*/  BSYNC.RECONVERGENT B5 ;  /* 0x0000000000057941 */ /* 0x000fea0003800200 */
.L_x_1542:
        /* <DEDUP_REMOVED lines=17> */
[----:B------:R-:W-:-:S04]  /*49bf0*/  @!P2 IMAD.MOV R2, RZ, RZ, R118 ;  /* 0x000000ffff02a224 */ /* 0x000fc800078e0276 */
[----:B------:R-:W-:-:S07]  /*49c00*/  @P1 IMAD.MOV.U32 R118, RZ, RZ, R2 ;  /* 0x000000ffff761224 */ /* 0x000fce00078e0002 */
.L_x_1536:
[----:B------:R-:W-:Y:S05]  /*49c10*/  BSYNC.RECONVERGENT B4 ;  /* 0x0000000000047941 */ /* 0x000fea0003800200 */
.L_x_1535:
[----:B------:R-:W-:Y:S04]  /*49c20*/  BSSY.RECONVERGENT B4, `(.L_x_1544) ;  /* 0x00000a5000047945 */ /* 0x000fe80003800200 */
[----:B------:R-:W-:Y:S05]  /*49c30*/  @!P5 BRA `(.L_x_1545) ;  /* 0x00000008008cd947 */ /* 0x000fea0003800000 */
[C---:B------:R-:W-:Y:S01]  /*49c40*/  ISETP.GE.U32.AND P1, PT, R148.reuse, 0x10, PT ;  /* 0x000000109400780c */ /* 0x040fe20003f26070 */
[----:B------:R-:W-:Y:S01]  /*49c50*/  BSSY.RECONVERGENT B5, `(.L_x_1546) ;  /* 0x000004b000057945 */ /* 0x000fe20003800200 */
[----:B------:R-:W-:Y:S02]  /*49c60*/  LOP3.LUT R2, R148, 0xf, RZ, 0xc0, !PT ;  /* 0x0000000f94027812 */ /* 0x000fe400078ec0ff */
[----:B------:R-:W-:Y:S02]  /*49c70*/  MOV R3, RZ ;  /* 0x000000ff00037202 */ /* 0x000fe40000000f00 */
[----:B------:R-:W-:-:S07]  /*49c80*/  ISETP.NE.AND P0, PT, R2, RZ, PT ;  /* 0x000000ff0200720c */ /* 0x000fce0003f05270 */
[----:B------:R-:W-:Y:S06]  /*49c90*/  @!P1 BRA `(.L_x_1547) ;  /* 0x0000000400189947 */ /* 0x000fec0003800000 */
[----:B------:R-:W-:Y:S01]  /*49ca0*/  LOP3.LUT R3, R148, 0x7ffffff0, RZ, 0xc0, !PT ;  /* 0x7ffffff094037812 */ /* 0x000fe200078ec0ff */
[----:B------:R-:W-:-:S07]  /*49cb0*/  IMAD.MOV.U32 R104, RZ, RZ, RZ ;  /* 0x000000ffff687224 */ /* 0x000fce00078e00ff */
.L_x_1548:
        /* <DEDUP_REMOVED lines=13> */
[----:B----4-:R-:W-:Y:S02]  /*49d90*/  ISETP.GT.AND P1, PT, R108, RZ, PT ;  /* 0x000000ff6c00720c */ /* 0x010fe40003f24270 */
[----:B------:R-:W3:Y:S01]  /*49da0*/  LDL R108, [R106+0x20] ;  /* 0x000020006a6c7983 */ /* 0x000ee20000100800 */
        /* <DEDUP_REMOVED lines=53> */
.L_x_1547:
[----:B------:R-:W-:Y:S05]  /*4a100*/  BSYNC.RECONVERGENT B5 ;  /* 0x0000000000057941 */ /* 0x000fea0003800200 */
.L_x_1546:
        /* <DEDUP_REMOVED lines=37> */
[----:B------:R-:W-:-:S05]  /*4a360*/  @!P1 IMAD.MOV R104, RZ, RZ, R105 ;  /* 0x000000ffff689224 */ /* 0x000fca00078e0269 */
[----:B------:R-:W-:Y:S01]  /*4a370*/  IADD3 R118, PT, PT, R104, 0x1, RZ ;  /* 0x0000000168767810 */ /* 0x000fe20007ffe0ff */
[----:B------:R-:W-:-:S07]  /*4a380*/  @!P2 IMAD.MOV R118, RZ, RZ, R104 ;  /* 0x000000ffff76a224 */ /* 0x000fce00078e0268 */
.L_x_1550:
[----:B------:R-:W-:Y:S05]  /*4a390*/  BSYNC.RECONVERGENT B5 ;  /* 0x0000000000057941 */ /* 0x000fea0003800200 */
.L_x_1549:
        /* <DEDUP_REMOVED lines=24> */
.L_x_1552:
[----:B------:R-:W-:Y:S05]  /*4a520*/  BSYNC.RECONVERGENT B5 ;  /* 0x0000000000057941 */ /* 0x000fea0003800200 */
.L_x_1551:
        /* <DEDUP_REMOVED lines=20> */
.L_x_1545:
[----:B------:R-:W-:Y:S05]  /*4a670*/  BSYNC.RECONVERGENT B4 ;  /* 0x0000000000047941 */ /* 0x000fea0003800200 */
.L_x_1544:
        /* <DEDUP_REMOVED lines=36> */
.L_x_1554:
[----:B------:R-:W-:Y:S05]  /*4a8c0*/  BSYNC.RECONVERGENT B4 ;  /* 0x0000000000047941 */ /* 0x000fea0003800200 */
.L_x_1553:
[----:B------:R-:W-:Y:S01]  /*4a8d0*/  UMOV UR4, 0x66666666 ;  /* 0x6666666600047882 */ /* 0x000fe20000000000 */
[----:B------:R-:W-:Y:S01]  /*4a8e0*/  UMOV UR5, 0x40711266 ;  /* 0x4071126600057882 */ /* 0x000fe20000000000 */
[----:B------:R-:W-:Y:S01]  /*4a8f0*/  IMAD.MOV.U32 R104, RZ, RZ, 0x0 ;  /* 0x00000000ff687424 */ /* 0x000fe200078e00ff */
[----:B------:R-:W-:Y:S01]  /*4a900*/  DADD R2, R2, -UR4 ;  /* 0x8000000402027e29 */ /* 0x000fe20008000000 */
[----:B------:R-:W-:-:S07]  /*4a910*/  IMAD.MOV.U32 R105, RZ, RZ, 0x40590000 ;  /* 0x40590000ff697424 */ /* 0x000fce00078e00ff */
[----:B------:R-:W-:-:S11]  /*4a920*/  DFMA R104, R2, R104, 0.5 ;  /* 0x3fe000000268742b */ /* 0x000fd60000000068 */
.L_x_1534:
[----:B------:R-:W-:Y:S05]  /*4a930*/  BSYNC.RECONVERGENT B3 ;  /* 0x0000000000037941 */ /* 0x000fea0003800200 */
.L_x_1533:
        /* <DEDUP_REMOVED lines=28> */
.L_x_1555:
[----:B------:R-:W-:Y:S05]  /*4ab00*/  BSYNC.RECONVERGENT B3 ;  /* 0x0000000000037941 */ /* 0x000fea0003800200 */
.L_x_1484:
[----:B------:R-:W-:Y:S05]  /*4ab10*/  BSYNC.RECONVERGENT B2 ;  /* 0x0000000000027941 */ /* 0x000fea0003800200 */
.L_x_1483:
[----:B------:R-:W1:Y:S02]  /*4ab20*/  LDC R2, c[0x0][0x3c0] ;  /* 0x0000f000ff027b82 */ /* 0x000e640000000800 */
[----:B-1----:R-:W-:-:S06]  /*4ab30*/  FADD R2, R2, -10 ;  /* 0xc120000002027421 */ /* 0x002fcc0000000000 */
[----:B------:R-:W1:Y:S02]  /*4ab40*/  F2F.F64.F32 R2, R2 ;  /* 0x0000000200027310 */ /* 0x000e640000201800 */
[----:B-1----:R-:W-:-:S06]  /*4ab50*/  DSETP.GT.AND P0, PT, R104, R2, PT ;  /* 0x000000026800722a */ /* 0x002fcc0003f04000 */
[----:B------:R-:W-:-:S08]  /*4ab60*/  SEL R154, RZ, 0x1, P0 ;  /* 0x00000001ff9a7807 */ /* 0x000fd00000000000 */
.L_x_1251:
[----:B------:R-:W-:Y:S05]  /*4ab70*/  BSYNC.RECONVERGENT B1 ;  /* 0x0000000000017941 */ /* 0x000fea0003800200 */
.L_x_1250:
        /* <DEDUP_REMOVED lines=17> */
.L_x_1558:
[----:B0-----:R-:W0:Y:S02]  /*4ac90*/  LDC R4, c[0x0][0x3c0] ;  /* 0x0000f000ff047b82 */ /* 0x001e240000000800 */
[----:B0-----:R-:W-:-:S06]  /*4aca0*/  FADD R4, R4, -10 ;  /* 0xc120000004047421 */ /* 0x001fcc0000000000 */
[----:B------:R-:W0:Y:S02]  /*4acb0*/  F2F.F64.F32 R4, R4 ;  /* 0x0000000400047310 */ /* 0x000e240000201800 */
[----:B0-----:R-:W-:-:S06]  /*4acc0*/  DSETP.GT.AND P0, PT, R2, R4, PT ;  /* 0x000000040200722a */ /* 0x001fcc0003f04000 */
[----:B------:R-:W-:-:S08]  /*4acd0*/  SEL R154, RZ, 0x1, P0 ;  /* 0x00000001ff9a7807 */ /* 0x000fd00000000000 */
.L_x_1557:
[----:B------:R-:W-:Y:S05]  /*4ace0*/  BSYNC.RECONVERGENT B11 ;  /* 0x00000000000b7941 */ /* 0x000fea0003800200 */
.L_x_1556:
        /* <DEDUP_REMOVED lines=8> */
[----:B------:R1:W-:Y:S02]  /*4ad70*/  @P0 STG.E desc[UR4][R2.64], R4 ;  /* 0x0000000402000986 */ /* 0x0003e4000c101904 */
.L_x_7:
[----:B------:R-:W-:Y:S05]  /*4ad80*/  BSYNC.RECONVERGENT B8 ;  /* 0x0000000000087941 */ /* 0x000fea0003800200 */
.L_x_6:
[----:B-1----:R-:W2:Y:S01]  /*4ad90*/  LDL R3, [R1+0x5364] ;  /* 0x0053640001037983 */ /* 0x002ea20000100800 */
[----:B------:R-:W1:Y:S01]  /*4ada0*/  LDCU UR4, c[0x0][0x3c4] ;  /* 0x00007880ff0477ac */ /* 0x000e620008000800 */
[----:B--2---:R-:W-:-:S05]  /*4adb0*/  VIADD R2, R3, 0x13 ;  /* 0x0000001303027836 */ /* 0x004fca0000000000 */
[----:B-1----:R-:W-:-:S13]  /*4adc0*/  ISETP.GT.AND P0, PT, R2, UR4, PT ;  /* 0x0000000402007c0c */ /* 0x002fda000bf04270 */
        /* <DEDUP_REMOVED lines=16> */
[----:B-----5:R-:W2:Y:S02]  /*4aed0*/  LDG.E.U8 R105, desc[UR4][R118.64+0x2] ;  /* 0x0000020476697981 */ /* 0x020ea4000c1e1100 */
        /* <DEDUP_REMOVED lines=83> */
[----:B------:R-:W0:Y:S01]  /*4b410*/  MUFU.RCP64H R121, 19 ;  /* 0x4033000000797908 */ /* 0x000e220000001800 */
[----:B------:R-:W-:Y:S01]  /*4b420*/  PRMT R3, R4, 0x7604, R5 ;  /* 0x0000760404037816 */ /* 0x000fe20000000005 */
[----:B------:R-:W-:Y:S01]  /*4b430*/  IMAD.MOV.U32 R122, RZ, RZ, 0x0 ;  /* 0x00000000ff7a7424 */ /* 0x000fe200078e00ff */
[----:B------:R-:W-:Y:S01]  /*4b440*/  PRMT R119, R143, 0x7604, R127 ;  /* 0x000076048f777816 */ /* 0x000fe2000000007f */
[----:B------:R-:W-:Y:S01]  /*4b450*/  IMAD.MOV.U32 R123, RZ, RZ, 0x40330000 ;  /* 0x40330000ff7b7424 */ /* 0x000fe200078e00ff */
[----:B------:R-:W-:Y:S01]  /*4b460*/  PRMT R118, R118, 0x5410, R3 ;  /* 0x0000541076767816 */ /* 0x000fe20000000003 */
[----:B------:R-:W-:Y:S01]  /*4b470*/  IMAD.MOV.U32 R120, RZ, RZ, 0x1 ;  /* 0x00000001ff787424 */ /* 0x000fe200078e00ff */
[----:B------:R-:W-:Y:S01]  /*4b480*/  PRMT R3, R142, 0x7604, R140 ;  /* 0x000076048e037816 */ /* 0x000fe2000000008c */
[----:B------:R-:W-:Y:S01]  /*4b490*/  BSSY.RECONVERGENT B1, `(.L_x_1559) ;  /* 0x0000074000017945 */ /* 0x000fe20003800200 */
[----:B------:R-:W-:-:S02]  /*4b4a0*/  ISETP.NE.AND P1, PT, R109, 0x47, PT ;  /* 0x000000476d00780c */ /* 0x000fc40003f25270 */
[----:B------:R-:W-:Y:S02]  /*4b4b0*/  PRMT R119, R119, 0x5410, R3 ;  /* 0x0000541077777816 */ /* 0x000fe40000000003 */
[----:B------:R-:W-:Y:S02]  /*4b4c0*/  PRMT R3, R108, 0x7604, R138 ;  /* 0x000076046c037816 */ /* 0x000fe4000000008a */
[----:B------:R-:W-:Y:S01]  /*4b4d0*/  ISETP.NE.AND P4, PT, R109, 0x43, PT ;  /* 0x000000436d00780c */ /* 0x000fe20003f85270 */
[----:B------:R1:W-:Y:S01]  /*4b4e0*/  STL.64 [R1+0x2810], R118 ;  /* 0x0028107601007387 */ /* 0x0003e20000100a00 */
[----:B------:R-:W-:Y:S02]  /*4b4f0*/  ISETP.NE.AND P3, PT, R107, 0x43, PT ;  /* 0x000000436b00780c */ /* 0x000fe40003f65270 */
[----:B------:R-:W-:Y:S02]  /*4b500*/  ISETP.NE.AND P5, PT, R111, 0x43, PT ;  /* 0x000000436f00780c */ /* 0x000fe40003fa5270 */
[----:B------:R-:W-:-:S04]  /*4b510*/  ISETP.NE.AND P2, PT, R126, 0x43, PT ;  /* 0x000000437e00780c */ /* 0x000fc80003f45270 */
[----:B------:R-:W-:Y:S02]  /*4b520*/  P2R R152, PR, RZ, 0x4 ;  /* 0x00000004ff987803 */ /* 0x000fe40000000000 */
[----:B-1----:R-:W-:Y:S02]  /*4b530*/  PRMT R118, R141, 0x7604, R139 ;  /* 0x000076048d767816 */ /* 0x002fe4000000008b */
[----:B------:R-:W-:Y:S02]  /*4b540*/  PRMT R119, R106, 0x7604, R2 ;  /* 0x000076046a777816 */ /* 0x000fe40000000002 */
[----:B------:R-:W-:Y:S02]  /*4b550*/  PRMT R118, R118, 0x5410, R3 ;  /* 0x0000541076767816 */ /* 0x000fe40000000003 */
[----:B------:R-:W-:-:S04]  /*4b560*/  PRMT R3, R111, 0x7604, R107 ;  /* 0x000076046f037816 */ /* 0x000fc8000000006b */
[----:B------:R-:W-:Y:S02]  /*4b570*/  PRMT R119, R119, 0x5410, R3 ;  /* 0x0000541077777816 */ /* 0x000fe40000000003 */
[----:B------:R-:W-:-:S03]  /*4b580*/  LOP3.LUT R3, R110, 0xfb, RZ, 0xc0, !PT ;  /* 0x000000fb6e037812 */ /* 0x000fc600078ec0ff */
[----:B------:R1:W-:Y:S01]  /*4b590*/  STL.64 [R1+0x2818], R118 ;  /* 0x0028187601007387 */ /* 0x0003e20000100a00 */
[----:B------:R-:W-:Y:S01]  /*4b5a0*/  ISETP.NE.AND P0, PT, R3, 0x43, PT ;  /* 0x000000430300780c */ /* 0x000fe20003f05270 */
[----:B------:R-:W-:Y:S02]  /*4b5b0*/  IMAD.MOV.U32 R3, RZ, RZ, 0x2 ;  /* 0x00000002ff037424 */ /* 0x000fe400078e00ff */
[----:B------:R-:W-:Y:S01]  /*4b5c0*/  @P1 IMAD.MOV R3, RZ, RZ, 0x1 ;  /* 0x00000001ff031424 */ /* 0x000fe200078e02ff */
[----:B-1----:R-:W-:-:S09]  /*4b5d0*/  SEL R118, RZ, 0x1, P1 ;  /* 0x00000001ff767807 */ /* 0x002fd20000800000 */
        /* <DEDUP_REMOVED lines=11> */
[----:B------:R-:W-:Y:S02]  /*4b690*/  ISETP.NE.AND P0, PT, R3, 0x43, PT ;  /* 0x000000430300780c */ /* 0x000fe40003f05270 */
[----:B------:R-:W-:Y:S01]  /*4b6a0*/  IADD3 R3, PT, PT, R118, 0x1, RZ ;  /* 0x0000000176037810 */ /* 0x000fe20007ffe0ff */
        /* <DEDUP_REMOVED lines=48> */
[----:B0-----:R-:W-:Y:S01]  /*4b9b0*/  DFMA R118, R120, -R122, 1 ;  /* 0x3ff000007876742b */ /* 0x001fe2000000087a */
[----:B------:R-:W-:-:S07]  /*4b9c0*/  ISETP.EQ.OR P1, PT, R111, 0x47, !P5 ;  /* 0x000000476f00780c */ /* 0x000fce0006f22670 */
[----:B------:R-:W-:-:S08]  /*4b9d0*/  DFMA R118, R118, R118, R118 ;  /* 0x000000767676722b */ /* 0x000fd00000000076 */
[----:B------:R-:W-:-:S08]  /*4b9e0*/  DFMA R120, R120, R118, R120 ;  /* 0x000000767878722b */ /* 0x000fd00000000078 */
[----:B------:R-:W-:-:S08]  /*4b9f0*/  DFMA R118, R120, -R122, 1 ;  /* 0x3ff000007876742b */ /* 0x000fd0000000087a */
[----:B------:R-:W-:Y:S01]  /*4ba00*/  DFMA R120, R120, R118, R120 ;  /* 0x000000767878722b */ /* 0x000fe20000000078 */
[----:B------:R-:W-:Y:S02]  /*4ba10*/  VIADD R118, R3, 0x1 ;  /* 0x0000000103767836 */ /* 0x000fe40000000000 */
[----:B------:R-:W-:Y:S01]  /*4ba20*/  @!P0 IMAD.MOV R118, RZ, RZ, R3 ;  /* 0x000000ffff768224 */ /* 0x000fe200078e0203 */
[----:B------:R-:W-:-:S03]  /*4ba30*/  ISETP.EQ.OR P0, PT, R126, 0x47, !P2 ;  /* 0x000000477e00780c */ /* 0x000fc60005702670 */
[----:B------:R-:W-:Y:S02]  /*4ba40*/  VIADD R3, R118, 0x1 ;  /* 0x0000000176037836 */ /* 0x000fe40000000000 */
[----:B------:R-:W-:-:S04]  /*4ba50*/  @!P1 IMAD.MOV R3, RZ, RZ, R118 ;  /* 0x000000ffff039224 */ /* 0x000fc800078e0276 */
[----:B------:R-:W-:-:S04]  /*4ba60*/  VIADD R118, R3, 0x1 ;  /* 0x0000000103767836 */ /* 0x000fc80000000000 */
[----:B------:R-:W-:Y:S01]  /*4ba70*/  @!P0 IMAD.MOV R118, RZ, RZ, R3 ;  /* 0x000000ffff768224 */ /* 0x000fe200078e0203 */
[----:B------:R-:W-:-:S05]  /*4ba80*/  PRMT R3, R109, 0x7604, R110 ;  /* 0x000076046d037816 */ /* 0x000fca000000006e */
[----:B------:R-:W0:Y:S01]  /*4ba90*/  I2F.F64.U32 R118, R118 ;  /* 0x0000007600767312 */ /* 0x000e220000201800 */
[----:B------:R1:W-:Y:S02]  /*4baa0*/  STL.U16 [R1+0x280e], R3 ;  /* 0x00280e0301007387 */ /* 0x0003e40000100400 */
[----:B-1----:R-:W-:Y:S01]  /*4bab0*/  PRMT R3, RZ, 0x7604, R126 ;  /* 0x00007604ff037816 */ /* 0x002fe2000000007e */
[----:B0-----:R-:W-:-:S04]  /*4bac0*/  DMUL R122, R118, R120 ;  /* 0x00000078767a7228 */ /* 0x001fc80000000000 */
[----:B------:R0:W-:Y:S01]  /*4bad0*/  STL.U16 [R1+0x2820], R3 ;  /* 0x0028200301007387 */ /* 0x0001e20000100400 */
[----:B------:R-:W-:-:S03]  /*4bae0*/  FSETP.GEU.AND P1, PT, |R119|, 6.5827683646048100446e-37, PT ;  /* 0x036000007700780b */ /* 0x000fc60003f2e200 */
[----:B------:R-:W-:-:S08]  /*4baf0*/  DFMA R124, R122, -19, R118 ;  /* 0xc03300007a7c782b */ /* 0x000fd00000000076 */
[----:B------:R-:W-:-:S10]  /*4bb00*/  DFMA R120, R120, R124, R122 ;  /* 0x0000007c7878722b */ /* 0x000fd4000000007a */
[----:B0-----:R-:W-:-:S05]  /*4bb10*/  FFMA R3, RZ, 2.796875, R121 ;  /* 0x40330000ff037823 */ /* 0x001fca0000000079 */
        /* <DEDUP_REMOVED lines=8> */
[----:B---34-:R-:W-:Y:S05]  /*4bba0*/  CALL.REL.NOINC `($__internal_0_$__cuda_sm20_div_rn_f64_full) ;  /* 0x0000242c00547944 */ /* 0x018fea0003c00000 */
[----:B------:R-:W-:Y:S02]  /*4bbb0*/  IMAD.MOV.U32 R120, RZ, RZ, R136 ;  /* 0x000000ffff787224 */ /* 0x000fe400078e0088 */
[----:B------:R-:W-:-:S07]  /*4bbc0*/  IMAD.MOV.U32 R121, RZ, RZ, R137 ;  /* 0x000000ffff797224 */ /* 0x000fce00078e0089 */
.L_x_1560:
[----:B------:R-:W-:Y:S05]  /*4bbd0*/  BSYNC.RECONVERGENT B1 ;  /* 0x0000000000017941 */ /* 0x000fea0003800200 */
.L_x_1559:
[----:B------:R-:W-:Y:S01]  /*4bbe0*/  DMUL R120, R120, 100 ;  /* 0x4059000078787828 */ /* 0x000fe20000000000 */
[----:B------:R-:W-:Y:S09]  /*4bbf0*/  BSSY.RECONVERGENT B8, `(.L_x_1561) ;  /* 0x00049e1000087945 */ /* 0x000ff20003800200 */
[----:B------:R-:W0:Y:S02]  /*4bc00*/  F2F.F32.F64 R120, R120 ;  /* 0x0000007800787310 */ /* 0x000e240000301000 */
[----:B0-----:R-:W-:-:S04]  /*4bc10*/  FSETP.GT.AND P0, PT, R120, 65, PT ;  /* 0x428200007800780b */ /* 0x001fc80003f04000 */
        /* <DEDUP_REMOVED lines=8> */
[----:B------:R-:W-:Y:S02]  /*4bca0*/  SEL R3, R3, 0x4, !P1 ;  /* 0x0000000403037807 */ /* 0x000fe40004800000 */
[----:B------:R-:W-:-:S02]  /*4bcb0*/  ISETP.NE.AND P0, PT, R5, R104, PT ;  /* 0x000000680500720c */ /* 0x000fc40003f05270 */
[----:B------:R-:W-:Y:S02]  /*4bcc0*/  SEL R3, R3, 0x3, !P2 ;  /* 0x0000000303037807 */ /* 0x000fe40005000000 */
[----:B------:R-:W-:Y:S02]  /*4bcd0*/  ISETP.NE.AND P2, PT, R127, R4, PT ;  /* 0x000000047f00720c */ /* 0x000fe40003f45270 */
[----:B------:R-:W-:Y:S02]  /*4bce0*/  ISETP.NE.AND P1, PT, R4, R5, PT ;  /* 0x000000050400720c */ /* 0x000fe40003f25270 */
[----:B------:R-:W-:-:S04]  /*4bcf0*/  SEL R3, R3, 0x2, !P0 ;  /* 0x0000000203037807 */ /* 0x000fc80004000000 */
[----:B------:R-:W-:-:S05]  /*4bd00*/  SEL R3, R3, 0x1, !P1 ;  /* 0x0000000103037807 */ /* 0x000fca0004800000 */
[----:B------:R-:W-:Y:S05]  /*4bd10*/  @!P2 BRA `(.L_x_1564) ;  /* 0x000000000014a947 */ /* 0x000fea0003800000 */
[----:B------:R-:W-:-:S13]  /*4bd20*/  ISETP.GT.U32.AND P0, PT, R3, 0x5, PT ;  /* 0x000000050300780c */ /* 0x000fda0003f04070 */
[----:B------:R-:W-:Y:S05]  /*4bd30*/  @P0 BREAK.RELIABLE B1 ;  /* 0x0000000000010942 */ /* 0x000fea0003800100 */
[----:B------:R-:W-:Y:S05]  /*4bd40*/  @P0 BRA `(.L_x_1562) ;  /* 0x0000049c002c0947 */ /* 0x000fea0003800000 */
[----:B------:R-:W-:Y:S01]  /*4bd50*/  IMAD.MOV.U32 R3, RZ, RZ, 0x1 ;  /* 0x00000001ff037424 */ /* 0x000fe200078e00ff */
[----:B------:R-:W-:Y:S06]  /*4bd60*/  BRA `(.L_x_1565) ;  /* 0x0000000000047947 */ /* 0x000fec0003800000 */
.L_x_1564:
[----:B------:R-:W-:-:S07]  /*4bd70*/  VIADD R3, R3, 0x1 ;  /* 0x0000000103037836 */ /* 0x000fce0000000000 */
.L_x_1565:
[----:B------:R-:W-:Y:S05]  /*4bd80*/  BSYNC.RELIABLE B1 ;  /* 0x0000000000017941 */ /* 0x000fea0003800100 */
.L_x_1563:
        /* <DEDUP_REMOVED lines=9> */
.L_x_1567:
[----:B------:R-:W-:Y:S01]  /*4be20*/  VIADD R3, R3, 0x1 ;  /* 0x0000000103037836 */ /* 0x000fe20000000000 */
[----:B------:R-:W-:-:S07]  /*4be30*/  PRMT R118, R127, 0x7610, R118 ;  /* 0x000076107f767816 */ /* 0x000fce0000000076 */
.L_x_1568:
[----:B------:R-:W-:Y:S05]  /*4be40*/  BSYNC.RELIABLE B1 ;  /* 0x0000000000017941 */ /* 0x000fea0003800100 */
.L_x_1566:
        /* <DEDUP_REMOVED lines=9> */
.L_x_1570:
[----:B------:R-:W-:-:S07]  /*4bee0*/  VIADD R3, R3, 0x1 ;  /* 0x0000000103037836 */ /* 0x000fce0000000000 */
.L_x_1571:
[----:B------:R-:W-:Y:S05]  /*4bef0*/  BSYNC.RELIABLE B1 ;  /* 0x0000000000017941 */ /* 0x000fea0003800100 */
.L_x_1569:
        /* <DEDUP_REMOVED lines=9> */
.L_x_1573:
[----:B------:R-:W-:Y:S01]  /*4bf90*/  VIADD R3, R3, 0x1 ;  /* 0x0000000103037836 */ /* 0x000fe20000000000 */
[----:B------:R-:W-:-:S07]  /*4bfa0*/  PRMT R118, R140, 0x7610, R118 ;  /* 0x000076108c767816 */ /* 0x000fce0000000076 */
.L_x_1574:
[----:B------:R-:W-:Y:S05]  /*4bfb0*/  BSYNC.RELIABLE B1 ;  /* 0x0000000000017941 */ /* 0x000fea0003800100 */
.L_x_1572:
        /* <DEDUP_REMOVED lines=9> */
.L_x_1576:
[----:B------:R-:W-:-:S07]  /*4c050*/  IADD3 R3, PT, PT, R3, 0x1, RZ ;  /* 0x0000000103037810 */ /* 0x000fce0007ffe0ff */
.L_x_1577:
[----:B------:R-:W-:Y:S05]  /*4c060*/  BSYNC.RELIABLE B1 ;  /* 0x0000000000017941 */ /* 0x000fea0003800100 */
.L_x_1575:
        /* <DEDUP_REMOVED lines=9> */
.L_x_1579:
[----:B------:R-:W-:Y:S01]  /*4c100*/  VIADD R3, R3, 0x1 ;  /* 0x0000000103037836 */ /* 0x000fe20000000000 */
[----:B------:R-:W-:-:S07]  /*4c110*/  PRMT R118, R139, 0x7610, R118 ;  /* 0x000076108b767816 */ /* 0x000fce0000000076 */
.L_x_1580:
[----:B------:R-:W-:Y:S05]  /*4c120*/  BSYNC.RELIABLE B1 ;  /* 0x0000000000017941 */ /* 0x000fea0003800100 */
.L_x_1578:
        /* <DEDUP_REMOVED lines=9> */
.L_x_1582:
[----:B------:R-:W-:-:S07]  /*4c1c0*/  VIADD R3, R3, 0x1 ;  /* 0x0000000103037836 */ /* 0x000fce0000000000 */
.L_x_1583:
[----:B------:R-:W-:Y:S05]  /*4c1d0*/  BSYNC.RELIABLE B1 ;  /* 0x0000000000017941 */ /* 0x000fea0003800100 */
.L_x_1581:
        /* <DEDUP_REMOVED lines=9> */
.L_x_1585:
[----:B------:R-:W-:Y:S01]  /*4c270*/  VIADD R3, R3, 0x1 ;  /* 0x0000000103037836 */ /* 0x000fe20000000000 */
[----:B------:R-:W-:-:S07]  /*4c280*/  PRMT R118, R138, 0x7610, R118 ;  /* 0x000076108a767816 */ /* 0x000fce0000000076 */
.L_x_1586:
[----:B------:R-:W-:Y:S05]  /*4c290*/  BSYNC.RELIABLE B1 ;  /* 0x0000000000017941 */ /* 0x000fea0003800100 */
.L_x_1584:
        /* <DEDUP_REMOVED lines=9> */
.L_x_1588:
[----:B------:R-:W-:-:S07]  /*4c330*/  VIADD R3, R3, 0x1 ;  /* 0x0000000103037836 */ /* 0x000fce0000000000 */
.L_x_1589:
[----:B------:R-:W-:Y:S05]  /*4c340*/  BSYNC.RELIABLE B1 ;  /* 0x0000000000017941 */ /* 0x000fea0003800100 */
.L_x_1587:
        /* <DEDUP_REMOVED lines=9> */
.L_x_1591:
[----:B------:R-:W-:Y:S01]  /*4c3e0*/  VIADD R3, R3, 0x1 ;  /* 0x0000000103037836 */ /* 0x000fe20000000000 */
[----:B------:R-:W-:-:S07]  /*4c3f0*/  PRMT R118, R2, 0x7610, R118 ;  /* 0x0000761002767816 */ /* 0x000fce0000000076 */
.L_x_1592:
[----:B------:R-:W-:Y:S05]  /*4c400*/  BSYNC.RELIABLE B1 ;  /* 0x0000000000017941 */ /* 0x000fea0003800100 */
.L_x_1590:
        /* <DEDUP_REMOVED lines=9> */
.L_x_1594:
[----:B------:R-:W-:-:S07]  /*4c4a0*/  VIADD R3, R3, 0x1 ;  /* 0x0000000103037836 */ /* 0x000fce0000000000 */
.L_x_1595:
[----:B------:R-:W-:Y:S05]  /*4c4b0*/  BSYNC.RELIABLE B1 ;  /* 0x0000000000017941 */ /* 0x000fea0003800100 */
.L_x_1593:
        /* <DEDUP_REMOVED lines=9> */
.L_x_1597:
[----:B------:R-:W-:Y:S01]  /*4c550*/  VIADD R3, R3, 0x1 ;  /* 0x0000000103037836 */ /* 0x000fe20000000000 */
[----:B------:R-:W-:-:S07]  /*4c560*/  PRMT R118, R107, 0x7610, R118 ;  /* 0x000076106b767816 */ /* 0x000fce0000000076 */
.L_x_1598:
[----:B------:R-:W-:Y:S05]  /*4c570*/  BSYNC.RELIABLE B1 ;  /* 0x0000000000017941 */ /* 0x000fea0003800100 */
.L_x_1596:
[----:B------:R-:W-:Y:S01]  /*4c580*/  PRMT R118, R118, 0x9910, RZ ;  /* 0x0000991076767816 */ /* 0x000fe200000000ff */
[----:B------:R-:W-:Y:S03]  /*4c590*/  BSSY.RELIABLE B1, `(.L_x_1599) ;  /* 0x000000a000017945 */ /* 0x000fe60003800100 */
[----:B------:R-:W-:-:S13]  /*4c5a0*/  ISETP.NE.AND P0, PT, R126, R118, PT ;  /* 0x000000767e00720c */ /* 0x000fda0003f05270 */
[----:B------:R-:W-:Y:S05]  /*4c5b0*/  @!P0 BRA `(.L_x_1600) ;  /* 0x0000000000108947 */ /* 0x000fea0003800000 */
[----:B------:R-:W-:-:S13]  /*4c5c0*/  ISETP.GT.U32.AND P0, PT, R3, 0x5, PT ;  /* 0x000000050300780c */ /* 0x000fda0003f04070 */
[----:B------:R-:W-:Y:S05]  /*4c5d0*/  @P0 BREAK.RELIABLE B1 ;  /* 0x0000000000010942 */ /* 0x000fea0003800100 */
[----:B------:R-:W-:Y:S05]  /*4c5e0*/  @P0 BRA `(.L_x_1562) ;  /* 0x0000049400040947 */ /* 0x000fea0003800000 */
[----:B------:R-:W-:Y:S05]  /*4c5f0*/  BRA `(.L_x_1601) ;  /* 0x00000000000c7947 */ /* 0x000fea0003800000 */
.L_x_1600:
[----:B------:R-:W-:-:S13]  /*4c600*/  ISETP.GT.U32.AND P0, PT, R3, 0x4, PT ;  /* 0x000000040300780c */ /* 0x000fda0003f04070 */
[----:B------:R-:W-:Y:S05]  /*4c610*/  @P0 BREAK.RELIABLE B1 ;  /* 0x0000000000010942 */ /* 0x000fea0003800100 */
[----:B------:R-:W-:Y:S05]  /*4c620*/  @P0 BRA `(.L_x_1562) ;  /* 0x0000049000f40947 */ /* 0x000fea0003800000 */
.L_x_1601:
[----:B------:R-:W-:Y:S05]  /*4c630*/  BSYNC.RELIABLE B1 ;  /* 0x0000000000017941 */ /* 0x000fea0003800100 */
.L_x_1599:
        /* <DEDUP_REMOVED lines=9> */
.L_x_1603:
[----:B------:R-:W-:Y:S05]  /*4c6d0*/  BSYNC.RECONVERGENT B1 ;  /* 0x0000000000017941 */ /* 0x000fea0003800200 */
.L_x_1602:
[----:B------:R-:W-:Y:S01]  /*4c6e0*/  ISETP.NE.AND P2, PT, R109, 0x41, PT ;  /* 0x000000416d00780c */ /* 0x000fe20003f45270 */
[----:B------:R-:W-:Y:S01]  /*4c6f0*/  BSSY.RECONVERGENT B1, `(.L_x_1604) ;  /* 0x0000007000017945 */ /* 0x000fe20003800200 */
[----:B------:R-:W-:-:S11]  /*4c700*/  IMAD.MOV.U32 R3, RZ, RZ, RZ ;  /* 0x000000ffff037224 */ /* 0x000fd600078e00ff */
[----:B------:R-:W-:Y:S05]  /*4c710*/  @!P2 BRA `(.L_x_1605) ;  /* 0x000000000010a947 */ /* 0x000fea0003800000 */
[----:B------:R-:W-:-:S13]  /*4c720*/  ISETP.NE.AND P1, PT, R109, 0x54, PT ;  /* 0x000000546d00780c */ /* 0x000fda0003f25270 */
[----:B------:R-:W-:Y:S02]  /*4c730*/  @P1 IMAD.MOV.U32 R118, RZ, RZ, 0x2 ;  /* 0x00000002ff761424 */ /* 0x000fe400078e00ff */
[----:B------:R-:W-:-:S03]  /*4c740*/  @!P1 IMAD.MOV.U32 R3, RZ, RZ, 0x1 ;  /* 0x00000001ff039424 */ /* 0x000fc600078e00ff */
[----:B------:R-:W-:-:S07]  /*4c750*/  @P1 SEL R3, R118, 0x3, !P4 ;  /* 0x0000000376031807 */ /* 0x000fce0006000000 */
.L_x_1605:
[----:B------:R-:W-:Y:S05]  /*4c760*/  BSYNC.RECONVERGENT B1 ;  /* 0x0000000000017941 */ /* 0x000fea0003800200 */
.L_x_1604:
[----:B------:R-:W0:Y:S01]  /*4c770*/  LDC.64 R118, c[0x0][0x3a8] ;  /* 0x0000ea00ff767b82 */ /* 0x000e220000000a00 */
[----:B------:R-:W-:Y:S01]  /*4c780*/  IADD3 R122, P1, PT, R122, R3, RZ ;  /* 0x000000037a7a7210 */ /* 0x000fe20007f3e0ff */
[----:B------:R-:W-:Y:S01]  /*4c790*/  IMAD.MOV.U32 R3, RZ, RZ, RZ ;  /* 0x000000ffff037224 */ /* 0x000fe200078e00ff */
[C---:B------:R-:W-:Y:S01]  /*4c7a0*/  R2UR UR4, R6.reuse ;  /* 0x00000000060472ca */ /* 0x040fe200000e0000 */
[----:B------:R-:W-:Y:S01]  /*4c7b0*/  IMAD.MOV.U32 R123, RZ, RZ, RZ ;  /* 0x000000ffff7b7224 */ /* 0x000fe200078e00ff */
[----:B------:R-:W-:Y:S02]  /*4c7c0*/  R2UR UR5, R7 ;  /* 0x00000000070572ca */ /* 0x000fe400000e0000 */
[----:B------:R-:W-:Y:S01]  /*4c7d0*/  R2UR UR6, R6 ;  /* 0x00000000060672ca */ /* 0x000fe200000e0000 */
[----:B------:R-:W1:Y:S01]  /*4c7e0*/  LDC.64 R120, c[0x0][0x3b0] ;  /* 0x0000ec00ff787b82 */ /* 0x000e620000000a00 */
[----:B------:R-:W-:Y:S01]  /*4c7f0*/  IMAD.X R3, R3, 0x1, R123, P1 ;  /* 0x0000000103037824 */ /* 0x000fe200008e067b */
[----:B------:R-:W-:-:S04]  /*4c800*/  R2UR UR7, R7 ;  /* 0x00000000070772ca */ /* 0x000fc800000e0000 */
[C---:B------:R-:W-:Y:S01]  /*4c810*/  SHF.L.U64.HI R3, R122.reuse, 0x2, R3 ;  /* 0x000000027a037819 */ /* 0x040fe20000010203 */
[----:B------:R-:W-:-:S05]  /*4c820*/  IMAD.SHL.U32 R122, R122, 0x4, RZ ;  /* 0x000000047a7a7824 */ /* 0x000fca00078e00ff */
[----:B0-----:R-:W-:-:S05]  /*4c830*/  IADD3 R124, P1, PT, R122, R118, RZ ;  /* 0x000000767a7c7210 */ /* 0x001fca0007f3e0ff */
[----:B------:R-:W-:Y:S01]  /*4c840*/  IMAD.X R125, R3, 0x1, R119, P1 ;  /* 0x00000001037d7824 */ /* 0x000fe200008e0677 */
[----:B-1----:R-:W-:-:S05]  /*4c850*/  IADD3 R122, P1, PT, R122, R120, RZ ;  /* 0x000000787a7a7210 */ /* 0x002fca0007f3e0ff */
[----:B------:R-:W-:Y:S01]  /*4c860*/  IMAD.X R123, R3, 0x1, R121, P1 ;  /* 0x00000001037b7824 */ /* 0x000fe200008e0679 */
[----:B------:R-:W-:Y:S01]  /*4c870*/  BSSY.RECONVERGENT B1, `(.L_x_1606) ;  /* 0x000000a000017945 */ /* 0x000fe20003800200 */
[----:B------:R-:W5:Y:S01]  /*4c880*/  LDG.E R3, desc[UR4][R124.64] ;  /* 0x000000047c037981 */ /* 0x000f62000c1e1900 */
[----:B------:R-:W-:-:S03]  /*4c890*/  ISETP.NE.AND P1, PT, R105, 0x41, PT ;  /* 0x000000416900780c */ /* 0x000fc60003f25270 */
[----:B------:R0:W5:Y:S02]  /*4c8a0*/  LDG.E R135, desc[UR6][R122.64] ;  /* 0x000000067a877981 */ /* 0x000164000c1e1900 */
[----:B0-----:R-:W-:Y:S01]  /*4c8b0*/  IMAD.MOV.U32 R122, RZ, RZ, RZ ;  /* 0x000000ffff7a7224 */ /* 0x001fe200078e00ff */
[----:B------:R-:W-:Y:S07]  /*4c8c0*/  @!P2 BRA `(.L_x_1607) ;  /* 0x000000000010a947 */ /* 0x000fee0003800000 */
[----:B------:R-:W-:-:S13]  /*4c8d0*/  ISETP.NE.AND P2, PT, R109, 0x54, PT ;  /* 0x000000546d00780c */ /* 0x000fda0003f45270 */
[----:B------:R-:W-:Y:S02]  /*4c8e0*/  @P2 IMAD.MOV.U32 R123, RZ, RZ, 0x8 ;  /* 0x00000008ff7b2424 */ /* 0x000fe400078e00ff */
[----:B------:R-:W-:-:S03]  /*4c8f0*/  @!P2 IMAD.MOV.U32 R122, RZ, RZ, 0x4 ;  /* 0x00000004ff7aa424 */ /* 0x000fc600078e00ff */
[----:B------:R-:W-:-:S07]  /*4c900*/  @P2 SEL R122, R123, 0xc, !P4 ;  /* 0x0000000c7b7a2807 */ /* 0x000fce0006000000 */
.L_x_1607:
[----:B------:R-:W-:Y:S05]  /*4c910*/  BSYNC.RECONVERGENT B1 ;  /* 0x0000000000017941 */ /* 0x000fea0003800200 */
.L_x_1606:
        /* <DEDUP_REMOVED lines=8> */
.L_x_1609:
[----:B------:R-:W-:Y:S05]  /*4c9a0*/  BSYNC.RECONVERGENT B1 ;  /* 0x0000000000017941 */ /* 0x000fea0003800200 */
.L_x_1608:
        /* <DEDUP_REMOVED lines=10> */
[C---:B------:R-:W-:Y:S02]  /*4ca50*/  IADD3 R124, P2, PT, R122.reuse, R118, RZ ;  /* 0x000000767a7c7210 */ /* 0x040fe40007f5e0ff */
[----:B------:R-:W-:-:S03]  /*4ca60*/  IADD3 R122, P4, PT, R122, R120, RZ ;  /* 0x000000787a7a7210 */ /* 0x000fc60007f9e0ff */
[C---:B------:R-:W-:Y:S02]  /*4ca70*/  IMAD.X R125, R123.reuse, 0x1, R119, P2 ;  /* 0x000000017b7d7824 */ /* 0x040fe400010e0677 */
[----:B------:R-:W-:Y:S01]  /*4ca80*/  IMAD.X R123, R123, 0x1, R121, P4 ;  /* 0x000000017b7b7824 */ /* 0x000fe200020e0679 */
[----:B------:R-:W-:Y:S02]  /*4ca90*/  BSSY.RECONVERGENT B1, `(.L_x_1610) ;  /* 0x000000b000017945 */ /* 0x000fe40003800200 */
[----:B------:R-:W5:Y:S01]  /*4caa0*/  LDG.E R124, desc[UR4][R124.64] ;  /* 0x000000047c7c7981 */ /* 0x000f62000c1e1900 */
        /* <DEDUP_REMOVED lines=9> */
.L_x_1611:
[----:B------:R-:W-:Y:S05]  /*4cb40*/  BSYNC.RECONVERGENT B1 ;  /* 0x0000000000017941 */ /* 0x000fea0003800200 */
.L_x_1610:
        /* <DEDUP_REMOVED lines=8> */
.L_x_1613:
[----:B------:R-:W-:Y:S05]  /*4cbd0*/  BSYNC.RECONVERGENT B1 ;  /* 0x0000000000017941 */ /* 0x000fea0003800200 */
.L_x_1612:
        /* <DEDUP_REMOVED lines=16> */
[----:B0-----:R-:W-:Y:S01]  /*4cce0*/  MOV R122, RZ ;  /* 0x000000ff007a7202 */ /* 0x001fe20000000f00 */
[----:B------:R-:W-:Y:S07]  /*4ccf0*/  @!P2 BRA `(.L_x_1615) ;  /* 0x000000000014a947 */ /* 0x000fee0003800000 */
[----:B------:R-:W-:-:S13]  /*4cd00*/  ISETP.NE.AND P2, PT, R104, 0x54, PT ;  /* 0x000000546800780c */ /* 0x000fda0003f45270 */
[----:B------:R-:W-:Y:S01]  /*4cd10*/  @P2 IMAD.MOV.U32 R123, RZ, RZ, 0x8 ;  /* 0x00000008ff7b2424 */ /* 0x000fe200078e00ff */
[----:B------:R-:W-:Y:S01]  /*4cd20*/  @P2 ISETP.NE.AND P4, PT, R104, 0x43, PT ;  /* 0x000000436800280c */ /* 0x000fe20003f85270 */
[----:B------:R-:W-:-:S03]  /*4cd30*/  @!P2 IMAD.MOV.U32 R122, RZ, RZ, 0x4 ;  /* 0x00000004ff7aa424 */ /* 0x000fc600078e00ff */
[----:B------:R-:W-:-:S09]  /*4cd40*/  @P2 SEL R122, R123, 0xc, !P4 ;  /* 0x0000000c7b7a2807 */ /* 0x000fd20006000000 */
.L_x_1615:
[----:B------:R-:W-:Y:S05]  /*4cd50*/  BSYNC.RECONVERGENT B1 ;  /* 0x0000000000017941 */ /* 0x000fea0003800200 */
.L_x_1614:
        /* <DEDUP_REMOVED lines=8> */
.L_x_1617:
[----:B------:R-:W-:Y:S05]  /*4cde0*/  BSYNC.RECONVERGENT B1 ;  /* 0x0000000000017941 */ /* 0x000fea0003800200 */
.L_x_1616:
        /* <DEDUP_REMOVED lines=11> */
[----:B------:R-:W-:Y:S01]  /*4cea0*/  BSSY.RECONVERGENT B1, `(.L_x_1618) ;  /* 0x000000c000017945 */ /* 0x000fe20003800200 */
[----:B------:R-:W-:Y:S02]  /*4ceb0*/  ISETP.NE.AND P2, PT, R4, 0x41, PT ;  /* 0x000000410400780c */ /* 0x000fe40003f45270 */
[----:B0-----:R-:W-:-:S05]  /*4cec0*/  IADD3 R122, P4, PT, R145, R120, RZ ;  /* 0x00000078917a7210 */ /* 0x001fca0007f9e0ff */
[----:B------:R-:W-:-:S05]  /*4ced0*/  IMAD.X R123, R144, 0x1, R121, P4 ;  /* 0x00000001907b7824 */ /* 0x000fca00020e0679 */
        /* <DEDUP_REMOVED lines=8> */
.L_x_1619:
[----:B------:R-:W-:Y:S05]  /*4cf60*/  BSYNC.RECONVERGENT B1 ;  /* 0x0000000000017941 */ /* 0x000fea0003800200 */
.L_x_1618:
        /* <DEDUP_REMOVED lines=8> */
.L_x_1621:
[----:B------:R-:W-:Y:S05]  /*4cff0*/  BSYNC.RECONVERGENT B1 ;  /* 0x0000000000017941 */ /* 0x000fea0003800200 */
.L_x_1620:
[----:B------:R-:W-:Y:S01]  /*4d000*/  IADD3 R122, P1, PT, R122, R123, RZ ;  /* 0x0000007b7a7a7210 */ /* 0x000fe20007f3e0ff */
[----:B------:R-:W-:Y:S02]  /*4d010*/  IMAD.MOV.U32 R123, RZ, RZ, RZ ;  /* 0x000000ffff7b7224 */ /* 0x000fe400078e00ff */
[----:B-----5:R-:W-:Y:S01]  /*4d020*/  FADD R3, RZ, R3 ;  /* 0x00000003ff037221 */ /* 0x020fe20000000000 */
[----:B------:R-:W-:Y:S01]  /*4d030*/  IMAD.MOV.U32 R145, RZ, RZ, RZ ;  /* 0x000000ffff917224 */ /* 0x000fe200078e00ff */
[----:B------:R-:W-:Y:S01]  /*4d040*/  R2UR UR6, R6 ;  /* 0x00000000060672ca */ /* 0x000fe200000e0000 */
[----:B------:R-:W-:Y:S01]  /*4d050*/  FADD R135, RZ, R135 ;  /* 0x00000087ff877221 */ /* 0x000fe20000000000 */
[----:B------:R-:W-:Y:S01]  /*4d060*/  R2UR UR7, R7 ;  /* 0x00000000070772ca */ /* 0x000fe200000e0000 */
[----:B------:R-:W-:Y:S02]  /*4d070*/  IMAD.X R123, R123, 0x1, R145, P1 ;  /* 0x000000017b7b7824 */ /* 0x000fe400008e0691 */
[----:B------:R-:W-:Y:S01]  /*4d080*/  FADD R145, R124, R3 ;  /* 0x000000037c917221 */ /* 0x000fe20000000000 */
[----:B------:R-:W-:Y:S01]  /*4d090*/  IMAD.SHL.U32 R124, R122, 0x4, RZ ;  /* 0x000000047a7c7824 */ /* 0x000fe200078e00ff */
[----:B------:R-:W-:Y:S01]  /*4d0a0*/  R2UR UR4, R6 ;  /* 0x00000000060472ca */ /* 0x000fe200000e0000 */
[----:B------:R-:W-:Y:S01]  /*4d0b0*/  FADD R146, R125, R135 ;  /* 0x000000877d927221 */ /* 0x000fe20000000000 */
[----:B------:R-:W-:-:S02]  /*4d0c0*/  R2UR UR5, R7 ;  /* 0x00000000070572ca */ /* 0x000fc400000e0000 */
[----:B------:R-:W-:Y:S02]  /*4d0d0*/  SHF.L.U64.HI R3, R122, 0x2, R123 ;  /* 0x000000027a037819 */ /* 0x000fe4000001027b */
[C---:B------:R-:W-:Y:S02]  /*4d0e0*/  IADD3 R122, P4, PT, R124.reuse, R120, RZ ;  /* 0x000000787c7a7210 */ /* 0x040fe40007f9e0ff */
[----:B------:R-:W-:-:S03]  /*4d0f0*/  IADD3 R124, P1, PT, R124, R118, RZ ;  /* 0x000000767c7c7210 */ /* 0x000fc60007f3e0ff */
[C---:B------:R-:W-:Y:S02]  /*4d100*/  IMAD.X R123, R3.reuse, 0x1, R121, P4 ;  /* 0x00000001037b7824 */ /* 0x040fe400020e0679 */
[----:B------:R-:W-:Y:S01]  /*4d110*/  IMAD.X R125, R3, 0x1, R119, P1 ;  /* 0x00000001037d7824 */ /* 0x000fe200008e0677 */
[----:B------:R-:W-:Y:S01]  /*4d120*/  BSSY.RECONVERGENT B1, `(.L_x_1622) ;  /* 0x000000b000017945 */ /* 0x000fe20003800200 */
[----:B------:R-:W-:Y:S01]  /*4d130*/  ISETP.NE.AND P1, PT, R127, 0x41, PT ;  /* 0x000000417f00780c */ /* 0x000fe20003f25270 */
        /* <DEDUP_REMOVED lines=9> */
.L_x_1623:
[----:B------:R-:W-:Y:S05]  /*4d1d0*/  BSYNC.RECONVERGENT B1 ;  /* 0x0000000000017941 */ /* 0x000fea0003800200 */
.L_x_1622:
[----:B------:R-:W-:Y:S01]  /*4d1e0*/  BSSY.RECONVERGENT B1, `(.L_x_1624) ;  /* 0x0000008000017945 */ /* 0x000fe20003800200 */
[----:B------:R-:W-:-:S03]  /*4d1f0*/  IMAD.MOV.U32 R123, RZ, RZ, RZ ;  /* 0x000000ffff7b7224 */ /* 0x000fc600078e00ff */
[----:B------:R-:W-:Y:S05]  /*4d200*/  @!P1 BRA `(.L_x_1625) ;  /* 0x0000000000149947 */ /* 0x000fea0003800000 */
[----:B------:R-:W-:-:S13]  /*4d210*/  ISETP.NE.AND P2, PT, R127, 0x54, PT ;  /* 0x000000547f00780c */ /* 0x000fda0003f45270 */
[----:B-1----:R-:W-:Y:S01]  /*4d220*/  @P2 IMAD.MOV.U32 R124, RZ, RZ, 0x2 ;  /* 0x00000002ff7c2424 */ /* 0x002fe200078e00ff */
[----:B------:R-:W-:Y:S01]  /*4d230*/  @P2 ISETP.NE.AND P4, PT, R127, 0x43, PT ;  /* 0x000000437f00280c */ /* 0x000fe20003f85270 */
[----:B------:R-:W-:-:S03]  /*4d240*/  @!P2 IMAD.MOV.U32 R123, RZ, RZ, 0x1 ;  /* 0x00000001ff7ba424 */ /* 0x000fc600078e00ff */
[----:B------:R-:W-:-:S09]  /*4d250*/  @P2 SEL R123, R124, 0x3, !P4 ;  /* 0x000000037c7b2807 */ /* 0x000fd20006000000 */
.L_x_1625:
[----:B------:R-:W-:Y:S05]  /*4d260*/  BSYNC.RECONVERGENT B1 ;  /* 0x0000000000017941 */ /* 0x000fea0003800200 */
.L_x_1624:
[----:B------:R-:W-:Y:S01]  /*4d270*/  IADD3 R122, P2, PT, R122, R123, RZ ;  /* 0x0000007b7a7a7210 */ /* 0x000fe20007f5e0ff */
[----:B-1----:R-:W-:Y:S01]  /*4d280*/  IMAD.MOV.U32 R124, RZ, RZ, RZ ;  /* 0x000000ffff7c7224 */ /* 0x002fe200078e00ff */
        /* <DEDUP_REMOVED lines=10> */
[----:B------:R-:W-:Y:S01]  /*4d330*/  ISETP.NE.AND P2, PT, R143, 0x41, PT ;  /* 0x000000418f00780c */ /* 0x000fe20003f45270 */
[----:B------:R-:W-:Y:S01]  /*4d340*/  FADD R137, R145, R137 ;  /* 0x0000008991897221 */ /* 0x000fe20000000000 */
        /* <DEDUP_REMOVED lines=10> */
.L_x_1627:
[----:B------:R-:W-:Y:S05]  /*4d3f0*/  BSYNC.RECONVERGENT B1 ;  /* 0x0000000000017941 */ /* 0x000fea0003800200 */
.L_x_1626:
        /* <DEDUP_REMOVED lines=8> */
.L_x_1629:
[----:B------:R-:W-:Y:S05]  /*4d480*/  BSYNC.RECONVERGENT B1 ;  /* 0x0000000000017941 */ /* 0x000fea0003800200 */
.L_x_1628:
        /* <DEDUP_REMOVED lines=9> */
[----:B------:R-:W-:-:S03]  /*4d520*/  FADD R127, R146, R136 ;  /* 0x00000088927f7221 */ /* 0x000fc60000000000 */
[----:B------:R-:W-:Y:S02]  /*4d530*/  SHF.L.U64.HI R125, R122, 0x2, R125 ;  /* 0x000000027a7d7819 */ /* 0x000fe4000001027d */
[C---:B------:R-:W-:Y:S02]  /*4d540*/  IADD3 R122, P1, PT, R124.reuse, R118, RZ ;  /* 0x000000767c7a7210 */ /* 0x040fe40007f3e0ff */
[----:B------:R-:W-:-:S03]  /*4d550*/  IADD3 R124, P4, PT, R124, R120, RZ ;  /* 0x000000787c7c7210 */ /* 0x000fc60007f9e0ff */
        /* <DEDUP_REMOVED lines=13> */
.L_x_1631:
[----:B------:R-:W-:Y:S05]  /*4d630*/  BSYNC.RECONVERGENT B1 ;  /* 0x0000000000017941 */ /* 0x000fea0003800200 */
.L_x_1630:
[----:B------:R-:W-:Y:S01]  /*4d640*/  BSSY.RECONVERGENT B1, `(.L_x_1632) ;  /* 0x0000008000017945 */ /* 0x000fe20003800200 */
[----:B------:R-:W-:-:S03]  /*4d650*/  HFMA2 R123, -RZ, RZ, 0, 0 ;  /* 0x00000000ff7b7431 */ /* 0x000fc600000001ff */
[----:B------:R-:W-:Y:S05]  /*4d660*/  @!P1 BRA `(.L_x_1633) ;  /* 0x0000000000149947 */ /* 0x000fea0003800000 */
[----:B------:R-:W-:-:S13]  /*4d670*/  ISETP.NE.AND P2, PT, R140, 0x54, PT ;  /* 0x000000548c00780c */ /* 0x000fda0003f45270 */
[----:B-1----:R-:W-:Y:S01]  /*4d680*/  @P2 IMAD.MOV.U32 R124, RZ, RZ, 0x2 ;  /* 0x00000002ff7c2424 */ /* 0x002fe200078e00ff */
[----:B------:R-:W-:Y:S01]  /*4d690*/  @P2 ISETP.NE.AND P4, PT, R140, 0x43, PT ;  /* 0x000000438c00280c */ /* 0x000fe20003f85270 */
[----:B------:R-:W-:-:S03]  /*4d6a0*/  @!P2 IMAD.MOV.U32 R123, RZ, RZ, 0x1 ;  /* 0x00000001ff7ba424 */ /* 0x000fc600078e00ff */
[----:B------:R-:W-:-:S09]  /*4d6b0*/  @P2 SEL R123, R124, 0x3, !P4 ;  /* 0x000000037c7b2807 */ /* 0x000fd20006000000 */
.L_x_1633:
[----:B------:R-:W-:Y:S05]  /*4d6c0*/  BSYNC.RECONVERGENT B1 ;  /* 0x0000000000017941 */ /* 0x000fea0003800200 */
.L_x_1632:
[----:B------:R-:W-:Y:S01]  /*4d6d0*/  IADD3 R122, P2, PT, R122, R123, RZ ;  /* 0x0000007b7a7a7210 */ /* 0x000fe20007f5e0ff */
[----:B-1----:R-:W-:Y:S01]  /*4d6e0*/  IMAD.MOV.U32 R125, RZ, RZ, RZ ;  /* 0x000000ffff7d7224 */ /* 0x002fe200078e00ff */
        /* <DEDUP_REMOVED lines=24> */
.L_x_1635:
[----:B------:R-:W-:Y:S05]  /*4d870*/  BSYNC.RECONVERGENT B1 ;  /* 0x0000000000017941 */ /* 0x000fea0003800200 */
.L_x_1634:
        /* <DEDUP_REMOVED lines=8> */
.L_x_1637:
[----:B------:R-:W-:Y:S05]  /*4d900*/  BSYNC.RECONVERGENT B1 ;  /* 0x0000000000017941 */ /* 0x000fea0003800200 */
.L_x_1636:
        /* <DEDUP_REMOVED lines=26> */
.L_x_1639:
[----:B------:R-:W-:Y:S05]  /*4dab0*/  BSYNC.RECONVERGENT B1 ;  /* 0x0000000000017941 */ /* 0x000fea0003800200 */
.L_x_1638:
        /* <DEDUP_REMOVED lines=8> */
.L_x_1641:
[----:B------:R-:W-:Y:S05]  /*4db40*/  BSYNC.RECONVERGENT B1 ;  /* 0x0000000000017941 */ /* 0x000fea0003800200 */
.L_x_1640:
[----:B------:R-:W-:Y:S01]  /*4db50*/  IADD3 R122, P2, PT, R122, R123, RZ ;  /* 0x0000007b7a7a7210 */ /* 0x000fe20007f5e0ff */
[----:B------:R-:W-:Y:S02]  /*4db60*/  IMAD.MOV.U32 R123, RZ, RZ, RZ ;  /* 0x000000ffff7b7224 */ /* 0x000fe400078e00ff */
[----:B-----5:R-:W-:Y:S01]  /*4db70*/  FADD R127, R127, R3 ;  /* 0x000000037f7f7221 */ /* 0x020fe20000000000 */
[----:B-1----:R-:W-:Y:S01]  /*4db80*/  IMAD.MOV.U32 R124, RZ, RZ, RZ ;  /* 0x000000ffff7c7224 */ /* 0x002fe200078e00ff */
[C---:B------:R-:W-:Y:S02]  /*4db90*/  R2UR UR4, R6.reuse ;  /* 0x00000000060472ca */ /* 0x040fe400000e0000 */
[----:B------:R-:W-:Y:S01]  /*4dba0*/  R2UR UR5, R7 ;  /* 0x00000000070572ca */ /* 0x000fe200000e0000 */
[----:B------:R-:W-:Y:S01]  /*4dbb0*/  IMAD.X R123, R123, 0x1, R124, P2 ;  /* 0x000000017b7b7824 */ /* 0x000fe200010e067c */
[----:B------:R-:W-:Y:S01]  /*4dbc0*/  R2UR UR6, R6 ;  /* 0x00000000060672ca */ /* 0x000fe200000e0000 */
[----:B------:R-:W-:Y:S01]  /*4dbd0*/  IMAD.SHL.U32 R124, R122, 0x4, RZ ;  /* 0x000000047a7c7824 */ /* 0x000fe200078e00ff */
[----:B------:R-:W-:-:S02]  /*4dbe0*/  R2UR UR7, R7 ;  /* 0x00000000070772ca */ /* 0x000fc400000e0000 */
        /* <DEDUP_REMOVED lines=16> */
.L_x_1643:
[----:B------:R-:W-:Y:S05]  /*4dcf0*/  BSYNC.RECONVERGENT B1 ;  /* 0x0000000000017941 */ /* 0x000fea0003800200 */
.L_x_1642:
        /* <DEDUP_REMOVED lines=8> */
.L_x_1645:
[----:B------:R-:W-:Y:S05]  /*4dd80*/  BSYNC.RECONVERGENT B1 ;  /* 0x0000000000017941 */ /* 0x000fea0003800200 */
.L_x_1644:
        /* <DEDUP_REMOVED lines=26> */
.L_x_1647:
[----:B------:R-:W-:Y:S05]  /*4df30*/  BSYNC.RECONVERGENT B1 ;  /* 0x0000000000017941 */ /* 0x000fea0003800200 */
.L_x_1646:
        /* <DEDUP_REMOVED lines=8> */
.L_x_1649:
[----:B------:R-:W-:Y:S05]  /*4dfc0*/  BSYNC.RECONVERGENT B1 ;  /* 0x0000000000017941 */ /* 0x000fea0003800200 */
.L_x_1648:
[----:B------:R-:W-:Y:S01]  /*4dfd0*/  IADD3 R122, P2, PT, R122, R123, RZ ;  /* 0x0000007b7a7a7210 */ /* 0x000fe20007f5e0ff */
[----:B------:R-:W-:Y:S01]  /*4dfe0*/  IMAD.MOV.U32 R123, RZ, RZ, RZ ;  /* 0x000000ffff7b7224 */ /* 0x000fe200078e00ff */
[----:B-1----:R-:W-:Y:S02]  /*4dff0*/  MOV R125, RZ ;  /* 0x000000ff007d7202 */ /* 0x002fe40000000f00 */
[----:B------:R-:W-:Y:S01]  /*4e000*/  R2UR UR4, R6 ;  /* 0x00000000060472ca */ /* 0x000fe200000e0000 */
[----:B------:R-:W-:Y:S01]  /*4e010*/  IMAD.SHL.U32 R124, R122, 0x4, RZ ;  /* 0x000000047a7c7824 */ /* 0x000fe200078e00ff */
[----:B------:R-:W-:Y:S01]  /*4e020*/  R2UR UR5, R7 ;  /* 0x00000000070572ca */ /* 0x000fe200000e0000 */
[----:B------:R-:W-:Y:S01]  /*4e030*/  IMAD.X R125, R125, 0x1, R123, P2 ;  /* 0x000000017d7d7824 */ /* 0x000fe200010e067b */
[----:B------:R-:W-:Y:S02]  /*4e040*/  R2UR UR6, R6 ;  /* 0x00000000060672ca */ /* 0x000fe400000e0000 */
        /* <DEDUP_REMOVED lines=17> */
.L_x_1651:
[----:B------:R-:W-:Y:S05]  /*4e160*/  BSYNC.RECONVERGENT B1 ;  /* 0x0000000000017941 */ /* 0x000fea0003800200 */
.L_x_1650:
        /* <DEDUP_REMOVED lines=8> */
.L_x_1653:
[----:B------:R-:W-:Y:S05]  /*4e1f0*/  BSYNC.RECONVERGENT B1 ;  /* 0x0000000000017941 */ /* 0x000fea0003800200 */
.L_x_1652:
        /* <DEDUP_REMOVED lines=22> */
.L_x_1655:
[----:B------:R-:W-:Y:S05]  /*4e360*/  BSYNC.RECONVERGENT B1 ;  /* 0x0000000000017941 */ /* 0x000fea0003800200 */
.L_x_1654:
[----:B------:R-:W-:Y:S01]  /*4e370*/  ISETP.NE.AND P1, PT, R2, 0x41, PT ;  /* 0x000000410200780c */ /* 0x000fe20003f25270 */
[----:B------:R-:W-:Y:S01]  /*4e380*/  BSSY.RECONVERGENT B1, `(.L_x_1656) ;  /* 0x000000a000017945 */ /* 0x000fe20003800200 */
[----:B------:R-:W-:Y:S01]  /*4e390*/  FADD R136, R136, R150 ;  /* 0x0000009688887221 */ /* 0x000fe20000000000 */
[----:B------:R-:W-:Y:S01]  /*4e3a0*/  FADD R146, R135, R146 ;  /* 0x0000009287927221 */ /* 0x000fe20000000000 */
[----:B------:R-:W-:-:S09]  /*4e3b0*/  IMAD.MOV.U32 R123, RZ, RZ, RZ ;  /* 0x000000ffff7b7224 */ /* 0x000fd200078e00ff */
[----:B------:R-:W-:Y:S05]  /*4e3c0*/  @!P1 BRA `(.L_x_1657) ;  /* 0x0000000000149947 */ /* 0x000fea0003800000 */
[----:B------:R-:W-:-:S13]  /*4e3d0*/  ISETP.NE.AND P2, PT, R2, 0x54, PT ;  /* 0x000000540200780c */ /* 0x000fda0003f45270 */
[----:B------:R-:W-:Y:S01]  /*4e3e0*/  @P2 IMAD.MOV.U32 R124, RZ, RZ, 0x2 ;  /* 0x00000002ff7c2424 */ /* 0x000fe200078e00ff */
[----:B------:R-:W-:Y:S01]  /*4e3f0*/  @P2 ISETP.NE.AND P4, PT, R2, 0x43, PT ;  /* 0x000000430200280c */ /* 0x000fe20003f85270 */
[----:B------:R-:W-:-:S03]  /*4e400*/  @!P2 IMAD.MOV.U32 R123, RZ, RZ, 0x1 ;  /* 0x00000001ff7ba424 */ /* 0x000fc600078e00ff */
[----:B------:R-:W-:-:S09]  /*4e410*/  @P2 SEL R123, R124, 0x3, !P4 ;  /* 0x000000037c7b2807 */ /* 0x000fd20006000000 */
.L_x_1657:
[----:B------:R-:W-:Y:S05]  /*4e420*/  BSYNC.RECONVERGENT B1 ;  /* 0x0000000000017941 */ /* 0x000fea0003800200 */
.L_x_1656:
        /* <DEDUP_REMOVED lines=24> */
.L_x_1659:
[----:B------:R-:W-:Y:S05]  /*4e5b0*/  BSYNC.RECONVERGENT B1 ;  /* 0x0000000000017941 */ /* 0x000fea0003800200 */
.L_x_1658:
[----:B------:R-:W-:Y:S01]  /*4e5c0*/  ISETP.NE.AND P1, PT, R106, 0x41, PT ;  /* 0x000000416a00780c */ /* 0x000fe20003f25270 */
[----:B------:R-:W-:Y:S01]  /*4e5d0*/  BSSY.RECONVERGENT B1, `(.L_x_1660) ;  /* 0x000000a000017945 */ /* 0x000fe20003800200 */
[----:B------:R-:W-:Y:S01]  /*4e5e0*/  FADD R148, R136, R148 ;  /* 0x0000009488947221 */ /* 0x000fe20000000000 */
[----:B------:R-:W-:Y:S01]  /*4e5f0*/  FADD R145, R146, R145 ;  /* 0x0000009192917221 */ /* 0x000fe20000000000 */
[----:B------:R-:W-:-:S09]  /*4e600*/  IMAD.MOV.U32 R123, RZ, RZ, RZ ;  /* 0x000000ffff7b7224 */ /* 0x000fd200078e00ff */
[----:B------:R-:W-:Y:S05]  /*4e610*/  @!P1 BRA `(.L_x_1661) ;  /* 0x0000000000149947 */ /* 0x000fea0003800000 */
[----:B------:R-:W-:-:S13]  /*4e620*/  ISETP.NE.AND P2, PT, R106, 0x54, PT ;  /* 0x000000546a00780c */ /* 0x000fda0003f45270 */
[----:B-1----:R-:W-:Y:S01]  /*4e630*/  @P2 IMAD.MOV.U32 R124, RZ, RZ, 0x2 ;  /* 0x00000002ff7c2424 */ /* 0x002fe200078e00ff */
[----:B------:R-:W-:Y:S01]  /*4e640*/  @P2 ISETP.NE.AND P4, PT, R106, 0x43, PT ;  /* 0x000000436a00280c */ /* 0x000fe20003f85270 */
[----:B------:R-:W-:-:S03]  /*4e650*/  @!P2 IMAD.MOV.U32 R123, RZ, RZ, 0x1 ;  /* 0x00000001ff7ba424 */ /* 0x000fc600078e00ff */
[----:B------:R-:W-:-:S09]  /*4e660*/  @P2 SEL R123, R124, 0x3, !P4 ;  /* 0x000000037c7b2807 */ /* 0x000fd20006000000 */
.L_x_1661:
[----:B------:R-:W-:Y:S05]  /*4e670*/  BSYNC.RECONVERGENT B1 ;  /* 0x0000000000017941 */ /* 0x000fea0003800200 */
.L_x_1660:
        /* <DEDUP_REMOVED lines=24> */
.L_x_1663:
[----:B------:R-:W-:Y:S05]  /*4e800*/  BSYNC.RECONVERGENT B1 ;  /* 0x0000000000017941 */ /* 0x000fea0003800200 */
.L_x_1662:
[----:B------:R-:W-:Y:S01]  /*4e810*/  ISETP.NE.AND P1, PT, R107, 0x41, PT ;  /* 0x000000416b00780c */ /* 0x000fe20003f25270 */
[----:B------:R-:W-:Y:S01]  /*4e820*/  FADD R143, R145, R143 ;  /* 0x0000008f918f7221 */ /* 0x000fe20000000000 */
[----:B------:R-:W-:Y:S01]  /*4e830*/  BSSY.RECONVERGENT B1, `(.L_x_1664) ;  /* 0x0000009000017945 */ /* 0x000fe20003800200 */
[----:B------:R-:W-:Y:S01]  /*4e840*/  FADD R148, R148, R151 ;  /* 0x0000009794947221 */ /* 0x000fe20000000000 */
[----:B------:R-:W-:Y:S02]  /*4e850*/  IMAD.MOV.U32 R123, RZ, RZ, RZ ;  /* 0x000000ffff7b7224 */ /* 0x000fe400078e00ff */
[----:B-----5:R-:W-:-:S07]  /*4e860*/  FADD R3, R143, R3 ;  /* 0x000000038f037221 */ /* 0x020fce0000000000 */
[----:B------:R-:W-:Y:S05]  /*4e870*/  @!P1 BRA `(.L_x_1665) ;  /* 0x0000000000109947 */ /* 0x000fea0003800000 */
[----:B------:R-:W-:-:S13]  /*4e880*/  ISETP.NE.AND P2, PT, R107, 0x54, PT ;  /* 0x000000546b00780c */ /* 0x000fda0003f45270 */
[----:B-1----:R-:W-:Y:S02]  /*4e890*/  @P2 IMAD.MOV.U32 R124, RZ, RZ, 0x2 ;  /* 0x00000002ff7c2424 */ /* 0x002fe400078e00ff */
[----:B------:R-:W-:-:S03]  /*4e8a0*/  @!P2 IMAD.MOV.U32 R123, RZ, RZ, 0x1 ;  /* 0x00000001ff7ba424 */ /* 0x000fc600078e00ff */
[----:B------:R-:W-:-:S07]  /*4e8b0*/  @P2 SEL R123, R124, 0x3, !P3 ;  /* 0x000000037c7b2807 */ /* 0x000fce0005800000 */
.L_x_1665:
[----:B------:R-:W-:Y:S05]  /*4e8c0*/  BSYNC.RECONVERGENT B1 ;  /* 0x0000000000017941 */ /* 0x000fea0003800200 */
.L_x_1664:
[----:B------:R-:W-:Y:S01]  /*4e8d0*/  IADD3 R122, P2, PT, R122, R123, RZ ;  /* 0x0000007b7a7a7210 */ /* 0x000fe20007f5e0ff */
[----:B------:R-:W-:Y:S02]  /*4e8e0*/  IMAD.MOV.U32 R123, RZ, RZ, RZ ;  /* 0x000000ffff7b7224 */ /* 0x000fe400078e00ff */
[----:B------:R-:W-:Y:S01]  /*4e8f0*/  FADD R134, R3, R134 ;  /* 0x0000008603867221 */ /* 0x000fe20000000000 */
[----:B-1----:R-:W-:Y:S01]  /*4e900*/  IMAD.MOV.U32 R124, RZ, RZ, RZ ;  /* 0x000000ffff7c7224 */ /* 0x002fe200078e00ff */
[----:B------:R-:W-:Y:S02]  /*4e910*/  R2UR UR4, R6 ;  /* 0x00000000060472ca */ /* 0x000fe400000e0000 */
[----:B------:R-:W-:Y:S01]  /*4e920*/  R2UR UR5, R7 ;  /* 0x00000000070572ca */ /* 0x000fe200000e0000 */
[----:B------:R-:W-:Y:S01]  /*4e930*/  IMAD.X R123, R123, 0x1, R124, P2 ;  /* 0x000000017b7b7824 */ /* 0x000fe200010e067c */
[----:B------:R-:W-:Y:S01]  /*4e940*/  SHF.L.U32 R124, R122, 0x2, RZ ;  /* 0x000000027a7c7819 */ /* 0x000fe200000006ff */
[----:B------:R-:W-:Y:S01]  /*4e950*/  FADD R137, R134, R137 ;  /* 0x0000008986897221 */ /* 0x000fe20000000000 */
[----:B------:R-:W-:-:S02]  /*4e960*/  R2UR UR6, R6 ;  /* 0x00000000060672ca */ /* 0x000fc400000e0000 */
[----:B------:R-:W-:Y:S02]  /*4e970*/  SHF.L.U64.HI R3, R122, 0x2, R123 ;  /* 0x000000027a037819 */ /* 0x000fe4000001027b */
[C---:B------:R-:W-:Y:S02]  /*4e980*/  IADD3 R122, P2, PT, R124.reuse, R118, RZ ;  /* 0x000000767c7a7210 */ /* 0x040fe40007f5e0ff */
[----:B------:R-:W-:Y:S02]  /*4e990*/  R2UR UR7, R7 ;  /* 0x00000000070772ca */ /* 0x000fe400000e0000 */
[----:B------:R-:W-:Y:S01]  /*4e9a0*/  ISETP.NE.AND P4, PT, R111, 0x41, PT ;  /* 0x000000416f00780c */ /* 0x000fe20003f85270 */
[----:B------:R-:W-:Y:S01]  /*4e9b0*/  IMAD.X R123, R3, 0x1, R119, P2 ;  /* 0x00000001037b7824 */ /* 0x000fe200010e0677 */
[----:B------:R-:W-:-:S05]  /*4e9c0*/  IADD3 R124, P2, PT, R124, R120, RZ ;  /* 0x000000787c7c7210 */ /* 0x000fca0007f5e0ff */
[----:B------:R-:W-:Y:S01]  /*4e9d0*/  IMAD.X R125, R3, 0x1, R121, P2 ;  /* 0x00000001037d7824 */ /* 0x000fe200010e0679 */
[----:B------:R-:W-:Y:S01]  /*4e9e0*/  BSSY.RECONVERGENT B1, `(.L_x_1666) ;  /* 0x0000009000017945 */ /* 0x000fe20003800200 */
        /* <DEDUP_REMOVED lines=8> */
.L_x_1667:
[----:B------:R-:W-:Y:S05]  /*4ea70*/  BSYNC.RECONVERGENT B1 ;  /* 0x0000000000017941 */ /* 0x000fea0003800200 */
.L_x_1666:
[----:B------:R-:W-:Y:S01]  /*4ea80*/  BSSY.RECONVERGENT B1, `(.L_x_1668) ;  /* 0x0000007000017945 */ /* 0x000fe20003800200 */
[----:B------:R-:W-:-:S03]  /*4ea90*/  IMAD.MOV.U32 R123, RZ, RZ, RZ ;  /* 0x000000ffff7b7224 */ /* 0x000fc600078e00ff */
[----:B------:R-:W-:Y:S05]  /*4eaa0*/  @!P4 BRA `(.L_x_1669) ;  /* 0x000000000010c947 */ /* 0x000fea0003800000 */
[----:B------:R-:W-:-:S13]  /*4eab0*/  ISETP.NE.AND P1, PT, R111, 0x54, PT ;  /* 0x000000546f00780c */ /* 0x000fda0003f25270 */
[----:B-1----:R-:W-:Y:S02]  /*4eac0*/  @P1 IMAD.MOV.U32 R124, RZ, RZ, 0x2 ;  /* 0x00000002ff7c1424 */ /* 0x002fe400078e00ff */
[----:B------:R-:W-:-:S03]  /*4ead0*/  @!P1 IMAD.MOV.U32 R123, RZ, RZ, 0x1 ;  /* 0x00000001ff7b9424 */ /* 0x000fc600078e00ff */
[----:B------:R-:W-:-:S07]  /*4eae0*/  @P1 SEL R123, R124, 0x3, !P5 ;  /* 0x000000037c7b1807 */ /* 0x000fce0006800000 */
.L_x_1669:
[----:B------:R-:W-:Y:S05]  /*4eaf0*/  BSYNC.RECONVERGENT B1 ;  /* 0x0000000000017941 */ /* 0x000fea0003800200 */
.L_x_1668:
[----:B------:R-:W-:Y:S01]  /*4eb00*/  IADD3 R122, P1, PT, R122, R123, RZ ;  /* 0x0000007b7a7a7210 */ /* 0x000fe20007f3e0ff */
[----:B------:R-:W-:Y:S01]  /*4eb10*/  IMAD.MOV.U32 R123, RZ, RZ, RZ ;  /* 0x000000ffff7b7224 */ /* 0x000fe200078e00ff */
[----:B------:R-:W-:Y:S01]  /*4eb20*/  R2UR UR4, R6 ;  /* 0x00000000060472ca */ /* 0x000fe200000e0000 */
[----:B-1----:R-:W-:Y:S01]  /*4eb30*/  IMAD.MOV.U32 R124, RZ, RZ, RZ ;  /* 0x000000ffff7c7224 */ /* 0x002fe200078e00ff */
[----:B------:R-:W-:Y:S01]  /*4eb40*/  R2UR UR5, R7 ;  /* 0x00000000070572ca */ /* 0x000fe200000e0000 */
[----:B------:R-:W-:Y:S01]  /*4eb50*/  FADD R147, R148, R147 ;  /* 0x0000009394937221 */ /* 0x000fe20000000000 */
[----:B------:R-:W-:Y:S01]  /*4eb60*/  R2UR UR6, R6 ;  /* 0x00000000060672ca */ /* 0x000fe200000e0000 */
[----:B------:R-:W-:Y:S01]  /*4eb70*/  IMAD.X R123, R123, 0x1, R124, P1 ;  /* 0x000000017b7b7824 */ /* 0x000fe200008e067c */
[----:B------:R-:W-:Y:S01]  /*4eb80*/  R2UR UR7, R7 ;  /* 0x00000000070772ca */ /* 0x000fe200000e0000 */
[----:B------:R-:W-:Y:S02]  /*4eb90*/  IMAD.SHL.U32 R124, R122, 0x4, RZ ;  /* 0x000000047a7c7824 */ /* 0x000fe400078e00ff */
[----:B------:R-:W-:Y:S01]  /*4eba0*/  FADD R140, R137, R140 ;  /* 0x0000008c898c7221 */ /* 0x000fe20000000000 */
[----:B------:R-:W-:-:S02]  /*4ebb0*/  ISETP.NE.AND P3, PT, R126, 0x41, PT ;  /* 0x000000417e00780c */ /* 0x000fc40003f65270 */
        /* <DEDUP_REMOVED lines=11> */
[----:B-1----:R-:W-:Y:S02]  /*4ec70*/  @P1 IMAD.MOV.U32 R125, RZ, RZ, 0x8 ;  /* 0x00000008ff7d1424 */ /* 0x002fe400078e00ff */
[----:B------:R-:W-:-:S03]  /*4ec80*/  @!P1 IMAD.MOV.U32 R123, RZ, RZ, 0x4 ;  /* 0x00000004ff7b9424 */ /* 0x000fc600078e00ff */
[----:B------:R-:W-:-:S07]  /*4ec90*/  @P1 SEL R123, R125, 0xc, !P5 ;  /* 0x0000000c7d7b1807 */ /* 0x000fce0006800000 */
.L_x_1671:
[----:B------:R-:W-:Y:S05]  /*4eca0*/  BSYNC.RECONVERGENT B1 ;  /* 0x0000000000017941 */ /* 0x000fea0003800200 */
.L_x_1670:
[----:B------:R-:W-:Y:S01]  /*4ecb0*/  BSSY.RECONVERGENT B1, `(.L_x_1672) ;  /* 0x0000008000017945 */ /* 0x000fe20003800200 */
[----:B-1----:R-:W-:-:S03]  /*4ecc0*/  IMAD.MOV.U32 R125, RZ, RZ, RZ ;  /* 0x000000ffff7d7224 */ /* 0x002fc600078e00ff */
[----:B------:R-:W-:Y:S05]  /*4ecd0*/  @!P3 BRA `(.L_x_1673) ;  /* 0x000000000014b947 */ /* 0x000fea0003800000 */
[----:B------:R-:W-:Y:S02]  /*4ece0*/  ISETP.NE.AND P1, PT, R126, 0x54, PT ;  /* 0x000000547e00780c */ /* 0x000fe40003f25270 */
[----:B------:R-:W-:-:S11]  /*4ecf0*/  ISETP.NE.AND P2, PT, R152, RZ, PT ;  /* 0x000000ff9800720c */ /* 0x000fd60003f45270 */
[----:B------:R-:W-:Y:S02]  /*4ed00*/  @P1 IMAD.MOV.U32 R137, RZ, RZ, 0x2 ;  /* 0x00000002ff891424 */ /* 0x000fe400078e00ff */
[----:B------:R-:W-:-:S03]  /*4ed10*/  @!P1 IMAD.MOV.U32 R125, RZ, RZ, 0x1 ;  /* 0x00000001ff7d9424 */ /* 0x000fc600078e00ff */
[----:B------:R-:W-:-:S07]  /*4ed20*/  @P1 SEL R125, R137, 0x3, !P2 ;  /* 0x00000003897d1807 */ /* 0x000fce0005000000 */
.L_x_1673:
[----:B------:R-:W-:Y:S05]  /*4ed30*/  BSYNC.RECONVERGENT B1 ;  /* 0x0000000000017941 */ /* 0x000fea0003800200 */
.L_x_1672:
        /* <DEDUP_REMOVED lines=20> */
[----:B------:R-:W-:Y:S01]  /*4ee80*/  ISETP.EQ.OR P1, PT, R126, 0x54, !P3 ;  /* 0x000000547e00780c */ /* 0x000fe20005f22670 */
[----:B------:R-:W-:Y:S01]  /*4ee90*/  UMOV UR4, 0x9e59f2ba ;  /* 0x9e59f2ba00047882 */ /* 0x000fe20000000000 */
[----:B-----5:R-:W-:Y:S01]  /*4eea0*/  FADD R134, R138, R134 ;  /* 0x000000868a867221 */ /* 0x020fe20000000000 */
[----:B------:R-:W-:Y:S01]  /*4eeb0*/  FADD R142, R144, R142 ;  /* 0x0000008e908e7221 */ /* 0x000fe20000000000 */
[----:B------:R-:W-:Y:S01]  /*4eec0*/  UMOV UR5, 0x4022b707 ;  /* 0x4022b70700057882 */ /* 0x000fe20000000000 */
[----:B------:R-:W-:Y:S01]  /*4eed0*/  BSSY.RECONVERGENT B1, `(.L_x_1674) ;  /* 0x0000044000017945 */ /* 0x000fe20003800200 */
[----:B------:R-:W-:Y:S01]  /*4eee0*/  FADD R124, R134, R124 ;  /* 0x0000007c867c7221 */ /* 0x000fe20000000000 */
[----:B------:R-:W-:Y:S01]  /*4eef0*/  FADD R139, R142, R139 ;  /* 0x0000008b8e8b7221 */ /* 0x000fe20000000000 */
[----:B------:R-:W-:-:S03]  /*4ef00*/  @!P0 IMAD.MOV.U32 R121, RZ, RZ, -0x3ff9999a ;  /* 0xc0066666ff798424 */ /* 0x000fc600078e00ff */
[----:B------:R-:W-:Y:S02]  /*4ef10*/  FADD R127, R139, R127 ;  /* 0x0000007f8b7f7221 */ /* 0x000fe40000000000 */
[----:B------:R-:W-:Y:S02]  /*4ef20*/  @P1 IMAD.MOV.U32 R125, RZ, RZ, 0x40106666 ;  /* 0x40106666ff7d1424 */ /* 0x000fe400078e00ff */
[----:B------:R-:W-:-:S04]  /*4ef30*/  FADD R135, R127, R135 ;  /* 0x000000877f877221 */ /* 0x000fc80000000000 */
[----:B------:R-:W-:-:S04]  /*4ef40*/  FADD R136, R135, R136 ;  /* 0x0000008887887221 */ /* 0x000fc80000000000 */
[----:B------:R-:W-:-:S04]  /*4ef50*/  FADD R3, R136, R3 ;  /* 0x0000000388037221 */ /* 0x000fc80000000000 */
[----:B------:R-:W-:Y:S01]  /*4ef60*/  FADD R3, R3, R122 ;  /* 0x0000007a03037221 */ /* 0x000fe20000000000 */
[----:B------:R-:W-:Y:S02]  /*4ef70*/  IMAD.MOV.U32 R122, RZ, RZ, 0x66666666 ;  /* 0x66666666ff7a7424 */ /* 0x000fe400078e00ff */
[----:B------:R-:W-:Y:S02]  /*4ef80*/  @!P0 IMAD.MOV.U32 R122, RZ, RZ, -0x66666666 ;  /* 0x9999999aff7a8424 */ /* 0x000fe400078e00ff */
[----:B--2---:R-:W-:Y:S01]  /*4ef90*/  FADD R118, R124, R120 ;  /* 0x000000787c767221 */ /* 0x004fe20000000000 */
[----:B------:R-:W-:Y:S02]  /*4efa0*/  IMAD.MOV.U32 R120, RZ, RZ, 0x66666666 ;  /* 0x66666666ff787424 */ /* 0x000fe400078e00ff */
[----:B------:R-:W-:Y:S02]  /*4efb0*/  @!P0 IMAD.MOV.U32 R120, RZ, RZ, 0x66666666 ;  /* 0x66666666ff788424 */ /* 0x000fe400078e00ff */
[----:B------:R-:W-:Y:S01]  /*4efc0*/  @P1 IMAD.MOV.U32 R124, RZ, RZ, 0x66666666 ;  /* 0x66666666ff7c1424 */ /* 0x000fe200078e00ff */
[----:B------:R-:W0:Y:S01]  /*4efd0*/  F2F.F64.F32 R118, R118 ;  /* 0x0000007600767310 */ /* 0x000e220000201800 */
[----:B---3--:R-:W-:Y:S01]  /*4efe0*/  FADD R3, R3, R123 ;  /* 0x0000007b03037221 */ /* 0x008fe20000000000 */
[----:B------:R-:W-:-:S02]  /*4eff0*/  IMAD.MOV.U32 R123, RZ, RZ, 0x40026666 ;  /* 0x40026666ff7b7424 */ /* 0x000fc400078e00ff */
[----:B------:R-:W-:Y:S01]  /*4f000*/  @!P0 IMAD.MOV.U32 R123, RZ, RZ, 0x3fb99999 ;  /* 0x3fb99999ff7b8424 */ /* 0x000fe200078e00ff */
[----:B0-----:R-:W-:-:S03]  /*4f010*/  DADD R118, -R118, R120 ;  /* 0x0000000076767229 */ /* 0x001fc60000000178 */
[----:B------:R-:W0:Y:S08]  /*4f020*/  F2F.F64.F32 R120, R3 ;  /* 0x0000000300787310 */ /* 0x000e300000201800 */
[----:B------:R-:W1:Y:S01]  /*4f030*/  F2F.F32.F64 R118, R118 ;  /* 0x0000007600767310 */ /* 0x000e620000301000 */
[----:B0-----:R-:W-:Y:S01]  /*4f040*/  DADD R120, -R120, R122 ;  /* 0x0000000078787229 */ /* 0x001fe2000000017a */
[----:B------:R-:W-:-:S02]  /*4f050*/  @!P1 IMAD.MOV.U32 R122, RZ, RZ, 0x66666666 ;  /* 0x66666666ff7a9424 */ /* 0x000fc400078e00ff */
[----:B------:R-:W-:-:S04]  /*4f060*/  @!P1 IMAD.MOV.U32 R123, RZ, RZ, 0x40066666 ;  /* 0x40066666ff7b9424 */ /* 0x000fc800078e00ff */
[----:B-1----:R-:W0:Y:S02]  /*4f070*/  F2F.F64.F32 R118, R118 ;  /* 0x0000007600767310 */ /* 0x002e240000201800 */
[C---:B0-----:R-:W-:Y:S02]  /*4f080*/  @!P1 DADD R122, R118.reuse, -R122 ;  /* 0x00000000767a9229 */ /* 0x041fe4000000087a */
[----:B------:R-:W-:-:S04]  /*4f090*/  @P1 DADD R122, R118, R124 ;  /* 0x00000000767a1229 */ /* 0x000fc8000000007c */
[----:B------:R0:W1:Y:S08]  /*4f0a0*/  F2F.F32.F64 R118, R120 ;  /* 0x0000007800767310 */ /* 0x0000700000301000 */
[----:B------:R2:W3:Y:S01]  /*4f0b0*/  F2F.F32.F64 R122, R122 ;  /* 0x0000007a007a7310 */ /* 0x0004e20000301000 */
[----:B0-----:R-:W-:Y:S02]  /*4f0c0*/  @!P1 IMAD.MOV.U32 R120, RZ, RZ, -0x66666666 ;  /* 0x9999999aff789424 */ /* 0x001fe400078e00ff */
[----:B------:R-:W-:-:S05]  /*4f0d0*/  @!P1 IMAD.MOV.U32 R121, RZ, RZ, 0x3fb99999 ;  /* 0x3fb99999ff799424 */ /* 0x000fca00078e00ff */
[----:B-1----:R-:W0:Y:S01]  /*4f0e0*/  F2F.F64.F32 R118, R118 ;  /* 0x0000007600767310 */ /* 0x002e220000201800 */
[----:B--2---:R-:W-:-:S07]  /*4f0f0*/  @P1 IMAD.MOV.U32 R123, RZ, RZ, 0x40026666 ;  /* 0x40026666ff7b1424 */ /* 0x004fce00078e00ff */
[----:B---3--:R1:W2:Y:S01]  /*4f100*/  F2F.F64.F32 R124, R122 ;  /* 0x0000007a007c7310 */ /* 0x0082a20000201800 */
[----:B0-----:R-:W-:Y:S01]  /*4f110*/  @!P1 DADD R120, R118, R120 ;  /* 0x0000000076789229 */ /* 0x001fe20000000078 */
[----:B-1----:R-:W-:-:S06]  /*4f120*/  @P1 IMAD.MOV.U32 R122, RZ, RZ, 0x66666666 ;  /* 0x66666666ff7a1424 */ /* 0x002fcc00078e00ff */
        /* <DEDUP_REMOVED lines=30> */
.L_x_1675:
[----:B------:R-:W-:Y:S05]  /*4f310*/  BSYNC.RECONVERGENT B1 ;  /* 0x0000000000017941 */ /* 0x000fea0003800200 */
.L_x_1674:
        /* <DEDUP_REMOVED lines=13> */
[----:B------:R-:W-:Y:S05]  /*4f3f0*/  @!P0 BRA `(.L_x_1677) ;  /* 0x00000000001c8947 */ /* 0x000fea0003800000 */
[----:B------:R-:W-:Y:S05]  /*4f400*/  @!P6 BRA `(.L_x_1678) ;  /* 0x000000000034e947 */ /* 0x000fea0003800000 */
[----:B------:R-:W-:-:S13]  /*4f410*/  ISETP.NE.AND P1, PT, R108, 0x54, PT ;  /* 0x000000546c00780c */ /* 0x000fda0003f25270 */
[----:B------:R-:W-:Y:S01]  /*4f420*/  @P1 ISETP.NE.AND P2, PT, R108, 0x43, PT ;  /* 0x000000436c00180c */ /* 0x000fe20003f45270 */
[----:B------:R-:W-:Y:S01]  /*4f430*/  @!P1 IMAD.MOV.U32 R118, RZ, RZ, 0x1 ;  /* 0x00000001ff769424 */ /* 0x000fe200078e00ff */
[----:B------:R-:W-:-:S04]  /*4f440*/  @P1 MOV R3, 0x2 ;  /* 0x0000000200031802 */ /* 0x000fc80000000f00 */
[----:B------:R-:W-:Y:S01]  /*4f450*/  @P1 SEL R118, R3, 0x3, !P2 ;  /* 0x0000000303761807 */ /* 0x000fe20005000000 */
[----:B------:R-:W-:Y:S06]  /*4f460*/  BRA `(.L_x_1678) ;  /* 0x00000000001c7947 */ /* 0x000fec0003800000 */
.L_x_1677:
[----:B------:R-:W-:-:S13]  /*4f470*/  ISETP.NE.AND P1, PT, R110, 0x41, PT ;  /* 0x000000416e00780c */ /* 0x000fda0003f25270 */
[----:B------:R-:W-:Y:S05]  /*4f480*/  @!P1 BRA `(.L_x_1678) ;  /* 0x0000000000149947 */ /* 0x000fea0003800000 */
[----:B------:R-:W-:-:S13]  /*4f490*/  ISETP.NE.AND P1, PT, R110, 0x54, PT ;  /* 0x000000546e00780c */ /* 0x000fda0003f25270 */
[----:B------:R-:W-:Y:S01]  /*4f4a0*/  @P1 IMAD.MOV.U32 R3, RZ, RZ, 0x2 ;  /* 0x00000002ff031424 */ /* 0x000fe200078e00ff */
[----:B------:R-:W-:Y:S01]  /*4f4b0*/  @P1 ISETP.NE.AND P2, PT, R110, 0x43, PT ;  /* 0x000000436e00180c */ /* 0x000fe20003f45270 */
[----:B------:R-:W-:-:S03]  /*4f4c0*/  @!P1 IMAD.MOV.U32 R118, RZ, RZ, 0x1 ;  /* 0x00000001ff769424 */ /* 0x000fc600078e00ff */
[----:B------:R-:W-:-:S09]  /*4f4d0*/  @P1 SEL R118, R3, 0x3, !P2 ;  /* 0x0000000303761807 */ /* 0x000fd20005000000 */
.L_x_1678:
[----:B------:R-:W-:Y:S05]  /*4f4e0*/  BSYNC.RECONVERGENT B1 ;  /* 0x0000000000017941 */ /* 0x000fea0003800200 */
.L_x_1676:
        /* <DEDUP_REMOVED lines=11> */
.L_x_1681:
[----:B------:R-:W-:Y:S05]  /*4f5a0*/  BSYNC.RECONVERGENT B1 ;  /* 0x0000000000017941 */ /* 0x000fea0003800200 */
.L_x_1680:
[----:B------:R-:W-:Y:S01]  /*4f5b0*/  LOP3.LUT R118, R118, R3, RZ, 0xfc, !PT ;  /* 0x0000000376767212 */ /* 0x000fe200078efcff */
[----:B------:R-:W-:Y:S06]  /*4f5c0*/  BRA `(.L_x_1682) ;  /* 0x0000000000307947 */ /* 0x000fec0003800000 */
.L_x_1679:
        /* <DEDUP_REMOVED lines=10> */
.L_x_1684:
[----:B------:R-:W-:Y:S05]  /*4f670*/  BSYNC.RECONVERGENT B1 ;  /* 0x0000000000017941 */ /* 0x000fea0003800200 */
.L_x_1683:
[----:B------:R-:W-:-:S07]  /*4f680*/  LOP3.LUT R118, R118, R3, RZ, 0xfc, !PT ;  /* 0x0000000376767212 */ /* 0x000fce00078efcff */
.L_x_1682:
        /* <DEDUP_REMOVED lines=11> */
.L_x_1687:
[----:B------:R-:W-:Y:S05]  /*4f740*/  BSYNC.RECONVERGENT B1 ;  /* 0x0000000000017941 */ /* 0x000fea0003800200 */
.L_x_1686:
[----:B------:R-:W-:Y:S01]  /*4f750*/  LOP3.LUT R118, R118, R3, RZ, 0xfc, !PT ;  /* 0x0000000376767212 */ /* 0x000fe200078efcff */
[----:B------:R-:W-:Y:S06]  /*4f760*/  BRA `(.L_x_1688) ;  /* 0x0000000000307947 */ /* 0x000fec0003800000 */
.L_x_1685:
        /* <DEDUP_REMOVED lines=10> */
.L_x_1690:
[----:B------:R-:W-:Y:S05]  /*4f810*/  BSYNC.RECONVERGENT B1 ;  /* 0x0000000000017941 */ /* 0x000fea0003800200 */
.L_x_1689:
[----:B------:R-:W-:-:S07]  /*4f820*/  LOP3.LUT R118, R118, R3, RZ, 0xfc, !PT ;  /* 0x0000000376767212 */ /* 0x000fce00078efcff */
.L_x_1688:
        /* <DEDUP_REMOVED lines=11> */
.L_x_1693:
[----:B------:R-:W-:Y:S05]  /*4f8e0*/  BSYNC.RECONVERGENT B1 ;  /* 0x0000000000017941 */ /* 0x000fea0003800200 */
.L_x_1692:
[----:B------:R-:W-:Y:S01]  /*4f8f0*/  LOP3.LUT R118, R118, R3, RZ, 0xfc, !PT ;  /* 0x0000000376767212 */ /* 0x000fe200078efcff */
[----:B------:R-:W-:Y:S06]  /*4f900*/  BRA `(.L_x_1694) ;  /* 0x0000000000307947 */ /* 0x000fec0003800000 */
.L_x_1691:
        /* <DEDUP_REMOVED lines=10> */
.L_x_1696:
[----:B------:R-:W-:Y:S05]  /*4f9b0*/  BSYNC.RECONVERGENT B1 ;  /* 0x0000000000017941 */ /* 0x000fea0003800200 */
.L_x_1695:
[----:B------:R-:W-:-:S07]  /*4f9c0*/  LOP3.LUT R118, R118, R3, RZ, 0xfc, !PT ;  /* 0x0000000376767212 */ /* 0x000fce00078efcff */
.L_x_1694:
        /* <DEDUP_REMOVED lines=10> */
.L_x_1699:
[----:B------:R-:W-:Y:S05]  /*4fa70*/  BSYNC.RECONVERGENT B1 ;  /* 0x0000000000017941 */ /* 0x000fea0003800200 */
.L_x_1698:
[----:B------:R-:W-:Y:S01]  /*4fa80*/  LOP3.LUT R3, R118, R3, RZ, 0xfc, !PT ;  /* 0x0000000376037212 */ /* 0x000fe200078efcff */
[----:B------:R-:W-:Y:S06]  /*4fa90*/  BRA `(.L_x_1700) ;  /* 0x0000000000307947 */ /* 0x000fec0003800000 */
.L_x_1697:
        /* <DEDUP_REMOVED lines=10> */
.L_x_1702:
[----:B------:R-:W-:Y:S05]  /*4fb40*/  BSYNC.RECONVERGENT B1 ;  /* 0x0000000000017941 */ /* 0x000fea0003800200 */
.L_x_1701:
[----:B------:R-:W-:-:S07]  /*4fb50*/  LOP3.LUT R3, R118, R3, RZ, 0xfc, !PT ;  /* 0x0000000376037212 */ /* 0x000fce00078efcff */
.L_x_1700:
        /* <DEDUP_REMOVED lines=10> */
.L_x_1705:
[----:B------:R-:W-:Y:S05]  /*4fc00*/  BSYNC.RECONVERGENT B1 ;  /* 0x0000000000017941 */ /* 0x000fea0003800200 */
.L_x_1704:
[----:B------:R-:W-:Y:S01]  /*4fc10*/  LOP3.LUT R118, R3, R118, RZ, 0xfc, !PT ;  /* 0x0000007603767212 */ /* 0x000fe200078efcff */
[----:B------:R-:W-:Y:S06]  /*4fc20*/  BRA `(.L_x_1706) ;  /* 0x0000000000307947 */ /* 0x000fec0003800000 */
.L_x_1703:
        /* <DEDUP_REMOVED lines=10> */
.L_x_1708:
[----:B------:R-:W-:Y:S05]  /*4fcd0*/  BSYNC.RECONVERGENT B1 ;  /* 0x0000000000017941 */ /* 0x000fea0003800200 */
.L_x_1707:
[----:B------:R-:W-:-:S07]  /*4fce0*/  LOP3.LUT R118, R3, R118, RZ, 0xfc, !PT ;  /* 0x0000007603767212 */ /* 0x000fce00078efcff */
.L_x_1706:
        /* <DEDUP_REMOVED lines=12> */
[----:B------:R-:W-:Y:S05]  /*4fdb0*/  @!P0 BRA `(.L_x_1712) ;  /* 0x0000000000208947 */ /* 0x000fea0003800000 */
[----:B------:R-:W-:-:S13]  /*4fdc0*/  ISETP.NE.AND P1, PT, R108, 0x41, PT ;  /* 0x000000416c00780c */ /* 0x000fda0003f25270 */
[----:B------:R-:W-:Y:S05]  /*4fdd0*/  @!P1 BRA `(.L_x_1713) ;  /* 0x0000000000349947 */ /* 0x000fea0003800000 */
[----:B------:R-:W-:-:S13]  /*4fde0*/  ISETP.NE.AND P1, PT, R108, 0x54, PT ;  /* 0x000000546c00780c */ /* 0x000fda0003f25270 */
[----:B------:R-:W-:Y:S01]  /*4fdf0*/  @P1 ISETP.NE.AND P2, PT, R108, 0x43, PT ;  /* 0x000000436c00180c */ /* 0x000fe20003f45270 */
[----:B------:R-:W-:Y:S02]  /*4fe00*/  @P1 IMAD.MOV.U32 R108, RZ, RZ, 0x2 ;  /* 0x00000002ff6c1424 */ /* 0x000fe400078e00ff */
[----:B------:R-:W-:-:S03]  /*4fe10*/  @!P1 IMAD.MOV.U32 R3, RZ, RZ, 0x1 ;  /* 0x00000001ff039424 */ /* 0x000fc600078e00ff */
[----:B------:R-:W-:Y:S01]  /*4fe20*/  @P1 SEL R3, R108, 0x3, !P2 ;  /* 0x000000036c031807 */ /* 0x000fe20005000000 */
[----:B------:R-:W-:Y:S06]  /*4fe30*/  BRA `(.L_x_1713) ;  /* 0x00000000001c7947 */ /* 0x000fec0003800000 */
.L_x_1712:
[----:B------:R-:W-:-:S13]  /*4fe40*/  ISETP.NE.AND P1, PT, R110, 0x41, PT ;  /* 0x000000416e00780c */ /* 0x000fda0003f25270 */
[----:B------:R-:W-:Y:S05]  /*4fe50*/  @!P1 BRA `(.L_x_1713) ;  /* 0x0000000000149947 */ /* 0x000fea0003800000 */
[----:B------:R-:W-:-:S13]  /*4fe60*/  ISETP.NE.AND P1, PT, R110, 0x54, PT ;  /* 0x000000546e00780c */ /* 0x000fda0003f25270 */
[----:B------:R-:W-:Y:S01]  /*4fe70*/  @P1 IMAD.MOV.U32 R108, RZ, RZ, 0x2 ;  /* 0x00000002ff6c1424 */ /* 0x000fe200078e00ff */
[----:B------:R-:W-:Y:S01]  /*4fe80*/  @P1 ISETP.NE.AND P2, PT, R110, 0x43, PT ;  /* 0x000000436e00180c */ /* 0x000fe20003f45270 */
[----:B------:R-:W-:-:S03]  /*4fe90*/  @!P1 IMAD.MOV.U32 R3, RZ, RZ, 0x1 ;  /* 0x00000001ff039424 */ /* 0x000fc600078e00ff */
[----:B------:R-:W-:-:S09]  /*4fea0*/  @P1 SEL R3, R108, 0x3, !P2 ;  /* 0x000000036c031807 */ /* 0x000fd20005000000 */
.L_x_1713:
[----:B------:R-:W-:Y:S05]  /*4feb0*/  BSYNC.RECONVERGENT B2 ;  /* 0x0000000000027941 */ /* 0x000fea0003800200 */
.L_x_1711:
        /* <DEDUP_REMOVED lines=10> */
.L_x_1716:
[----:B------:R-:W-:Y:S05]  /*4ff60*/  BSYNC.RECONVERGENT B2 ;  /* 0x0000000000027941 */ /* 0x000fea0003800200 */
.L_x_1715:
[----:B------:R-:W-:-:S04]  /*4ff70*/  SHF.L.U32 R3, R3, 0x2, RZ ;  /* 0x0000000203037819 */ /* 0x000fc800000006ff */
[----:B------:R-:W-:Y:S01]  /*4ff80*/  LOP3.LUT R3, R3, R108, RZ, 0xfc, !PT ;  /* 0x0000006c03037212 */ /* 0x000fe200078efcff */
[----:B------:R-:W-:Y:S06]  /*4ff90*/  BRA `(.L_x_1717) ;  /* 0x0000000000307947 */ /* 0x000fec0003800000 */
.L_x_1714:
        /* <DEDUP_REMOVED lines=9> */
.L_x_1719:
[----:B------:R-:W-:Y:S05]  /*50030*/  BSYNC.RECONVERGENT B2 ;  /* 0x0000000000027941 */ /* 0x000fea0003800200 */
.L_x_1718:
[----:B------:R-:W-:-:S05]  /*50040*/  IMAD.SHL.U32 R3, R3, 0x4, RZ ;  /* 0x0000000403037824 */ /* 0x000fca00078e00ff */
[----:B------:R-:W-:-:S07]  /*50050*/  LOP3.LUT R3, R3, R2, RZ, 0xfc, !PT ;  /* 0x0000000203037212 */ /* 0x000fce00078efcff */
.L_x_1717:
        /* <DEDUP_REMOVED lines=10> */
.L_x_1722:
[----:B------:R-:W-:Y:S05]  /*50100*/  BSYNC.RECONVERGENT B2 ;  /* 0x0000000000027941 */ /* 0x000fea0003800200 */
.L_x_1721:
[----:B------:R-:W-:-:S05]  /*50110*/  IMAD.SHL.U32 R3, R3, 0x4, RZ ;  /* 0x0000000403037824 */ /* 0x000fca00078e00ff */
[----:B------:R-:W-:Y:S01]  /*50120*/  LOP3.LUT R2, R3, R2, RZ, 0xfc, !PT ;  /* 0x0000000203027212 */ /* 0x000fe200078efcff */
[----:B------:R-:W-:Y:S06]  /*50130*/  BRA `(.L_x_1723) ;  /* 0x0000000000307947 */ /* 0x000fec0003800000 */
.L_x_1720:
        /* <DEDUP_REMOVED lines=9> */
.L_x_1725:
[----:B------:R-:W-:Y:S05]  /*501d0*/  BSYNC.RECONVERGENT B2 ;  /* 0x0000000000027941 */ /* 0x000fea0003800200 */
.L_x_1724:
[----:B------:R-:W-:-:S05]  /*501e0*/  IMAD.SHL.U32 R3, R3, 0x4, RZ ;  /* 0x0000000403037824 */ /* 0x000fca00078e00ff */
[----:B------:R-:W-:-:S07]  /*501f0*/  LOP3.LUT R2, R3, R2, RZ, 0xfc, !PT ;  /* 0x0000000203027212 */ /* 0x000fce00078efcff */
.L_x_1723:
        /* <DEDUP_REMOVED lines=10> */
.L_x_1728:
[----:B------:R-:W-:Y:S05]  /*502a0*/  BSYNC.RECONVERGENT B2 ;  /* 0x0000000000027941 */ /* 0x000fea0003800200 */
.L_x_1727:
[----:B------:R-:W-:-:S05]  /*502b0*/  IMAD.SHL.U32 R2, R2, 0x4, RZ ;  /* 0x0000000402027824 */ /* 0x000fca00078e00ff */
[----:B------:R-:W-:Y:S01]  /*502c0*/  LOP3.LUT R2, R2, R3, RZ, 0xfc, !PT ;  /* 0x0000000302027212 */ /* 0x000fe200078efcff */
[----:B------:R-:W-:Y:S06]  /*502d0*/  BRA `(.L_x_1729) ;  /* 0x0000000000307947 */ /* 0x000fec0003800000 */
.L_x_1726:
        /* <DEDUP_REMOVED lines=9> */
.L_x_1731:
[----:B------:R-:W-:Y:S05]  /*50370*/  BSYNC.RECONVERGENT B2 ;  /* 0x0000000000027941 */ /* 0x000fea0003800200 */
.L_x_1730:
[----:B------:R-:W-:-:S05]  /*50380*/  IMAD.SHL.U32 R2, R2, 0x4, RZ ;  /* 0x0000000402027824 */ /* 0x000fca00078e00ff */
[----:B------:R-:W-:-:S07]  /*50390*/  LOP3.LUT R2, R2, R3, RZ, 0xfc, !PT ;  /* 0x0000000302027212 */ /* 0x000fce00078efcff */
.L_x_1729:
        /* <DEDUP_REMOVED lines=9> */
.L_x_1734:
[----:B------:R-:W-:Y:S05]  /*50430*/  BSYNC.RECONVERGENT B2 ;  /* 0x0000000000027941 */ /* 0x000fea0003800200 */
.L_x_1733:
[----:B------:R-:W-:-:S05]  /*50440*/  IMAD.SHL.U32 R2, R2, 0x4, RZ ;  /* 0x0000000402027824 */ /* 0x000fca00078e00ff */
[----:B------:R-:W-:Y:S01]  /*50450*/  LOP3.LUT R2, R2, R3, RZ, 0xfc, !PT ;  /* 0x0000000302027212 */ /* 0x000fe200078efcff */
[----:B------:R-:W-:Y:S06]  /*50460*/  BRA `(.L_x_1735) ;  /* 0x0000000000307947 */ /* 0x000fec0003800000 */
.L_x_1732:
        /* <DEDUP_REMOVED lines=9> */
.L_x_1737:
[----:B------:R-:W-:Y:S05]  /*50500*/  BSYNC.RECONVERGENT B2 ;  /* 0x0000000000027941 */ /* 0x000fea0003800200 */
.L_x_1736:
[----:B------:R-:W-:-:S05]  /*50510*/  IMAD.SHL.U32 R2, R2, 0x4, RZ ;  /* 0x0000000402027824 */ /* 0x000fca00078e00ff */
[----:B------:R-:W-:-:S07]  /*50520*/  LOP3.LUT R2, R2, R3, RZ, 0xfc, !PT ;  /* 0x0000000302027212 */ /* 0x000fce00078efcff */
.L_x_1735:
        /* <DEDUP_REMOVED lines=9> */
.L_x_1740:
[----:B------:R-:W-:Y:S05]  /*505c0*/  BSYNC.RECONVERGENT B2 ;  /* 0x0000000000027941 */ /* 0x000fea0003800200 */
.L_x_1739:
[----:B------:R-:W-:-:S05]  /*505d0*/  IMAD.SHL.U32 R2, R2, 0x4, RZ ;  /* 0x0000000402027824 */ /* 0x000fca00078e00ff */
[----:B------:R-:W-:Y:S01]  /*505e0*/  LOP3.LUT R2, R2, R3, RZ, 0xfc, !PT ;  /* 0x0000000302027212 */ /* 0x000fe200078efcff */
[----:B------:R-:W-:Y:S06]  /*505f0*/  BRA `(.L_x_1741) ;  /* 0x0000000000307947 */ /* 0x000fec0003800000 */
.L_x_1738:
        /* <DEDUP_REMOVED lines=9> */
.L_x_1743:
[----:B------:R-:W-:Y:S05]  /*50690*/  BSYNC.RECONVERGENT B2 ;  /* 0x0000000000027941 */ /* 0x000fea0003800200 */
.L_x_1742:
[----:B------:R-:W-:-:S05]  /*506a0*/  IMAD.SHL.U32 R2, R2, 0x4, RZ ;  /* 0x0000000402027824 */ /* 0x000fca00078e00ff */
[----:B------:R-:W-:-:S07]  /*506b0*/  LOP3.LUT R2, R2, R3, RZ, 0xfc, !PT ;  /* 0x0000000302027212 */ /* 0x000fce00078efcff */
.L_x_1741:
[----:B------:R-:W-:Y:S01]  /*506c0*/  R2UR UR4, R6 ;  /* 0x00000000060472ca */ /* 0x000fe200000e0000 */
[----:B------:R-:W-:Y:S01]  /*506d0*/  IMAD.WIDE.U32 R120, R2, 0x4, R120 ;  /* 0x0000000402787825 */ /* 0x000fe200078e0078 */
[----:B------:R-:W-:-:S13]  /*506e0*/  R2UR UR5, R7 ;  /* 0x00000000070572ca */ /* 0x000fda00000e0000 */
[----:B------:R-:W2:Y:S02]  /*506f0*/  LDG.E R120, desc[UR4][R120.64] ;  /* 0x0000000478787981 */ /* 0x000ea4000c1e1900 */
[----:B--2---:R-:W-:-:S13]  /*50700*/  FSETP.GEU.AND P0, PT, R120, 3, PT ;  /* 0x404000007800780b */ /* 0x004fda0003f0e000 */
.L_x_1710:
[----:B------:R-:W-:Y:S05]  /*50710*/  BSYNC.RECONVERGENT B1 ;  /* 0x0000000000017941 */ /* 0x000fea0003800200 */
.L_x_1709:
[----:B------:R-:W0:Y:S01]  /*50720*/  LDCU UR4, c[0x0][0x3c8] ;  /* 0x00007900ff0477ac */ /* 0x000e220008000800 */
[----:B------:R-:W-:Y:S01]  /*50730*/  BSSY.RECONVERGENT B10, `(.L_x_1744) ;  /* 0x00010780000a7945 */ /* 0x000fe20003800200 */
[----:B------:R-:W-:Y:S02]  /*50740*/  SEL R154, RZ, 0x1, !P0 ;  /* 0x00000001ff9a7807 */ /* 0x000fe40004000000 */
[----:B0-----:R-:W-:-:S13]  /*50750*/  ISETP.EQ.OR P1, PT, RZ, UR4, !P0 ;  /* 0x00000004ff007c0c */ /* 0x001fda000c722670 */
[----:B------:R-:W-:Y:S05]  /*50760*/  @P1 BRA `(.L_x_1745) ;  /* 0x0000010400d01947 */ /* 0x000fea0003800000 */
[----:B------:R-:W-:Y:S01]  /*50770*/  BSSY.RECONVERGENT B1, `(.L_x_1746) ;  /* 0x0000008000017945 */ /* 0x000fe20003800200 */
[----:B------:R-:W-:-:S07]  /*50780*/  IMAD.MOV.U32 R2, RZ, RZ, RZ ;  /* 0x000000ffff027224 */ /* 0x000fce00078e00ff */
.L_x_1747:
[----:B------:R-:W-:-:S05]  /*50790*/  IMAD.IADD R3, R1, 0x1, R2 ;  /* 0x0000000101037824 */ /* 0x000fca00078e0202 */
[----:B------:R-:W2:Y:S02]  /*507a0*/  LDL.U8 R4, [R3+0x280e] ;  /* 0x00280e0003047983 */ /* 0x000ea40000100000 */
[----:B--2---:R-:W-:Y:S01]  /*507b0*/  ISETP.NE.AND P0, PT, R4, RZ, PT ;  /* 0x000000ff0400720c */ /* 0x004fe20003f05270 */
[----:B------:R-:W-:Y:S02]  /*507c0*/  IMAD.MOV.U32 R4, RZ, RZ, R2 ;  /* 0x000000ffff047224 */ /* 0x000fe400078e0002 */
[----:B------:R-:W-:-:S10]  /*507d0*/  VIADD R2, R2, 0x1 ;  /* 0x0000000102027836 */ /* 0x000fd40000000000 */
[----:B------:R-:W-:Y:S05]  /*507e0*/  @P0 BRA `(.L_x_1747) ;  /* 0xfffffffc00e80947 */ /* 0x000fea000383ffff */
[----:B------:R-:W-:Y:S05]  /*507f0*/  BSYNC.RECONVERGENT B1 ;  /* 0x0000000000017941 */ /* 0x000fea0003800200 */
.L_x_1746:
        /* <DEDUP_REMOVED lines=9> */
.L_x_1751:
        /* <DEDUP_REMOVED lines=27> */
.L_x_1750:
[----:B------:R-:W-:Y:S01]  /*50a40*/  BSSY.RECONVERGENT B2, `(.L_x_1752) ;  /* 0x0000008000027945 */ /* 0x000fe20003800200 */
[----:B------:R-:W-:-:S07]  /*50a50*/  IMAD.MOV.U32 R2, RZ, RZ, RZ ;  /* 0x000000ffff027224 */ /* 0x000fce00078e00ff */
.L_x_1753:
[----:B------:R-:W-:-:S05]  /*50a60*/  IMAD.IADD R3, R1, 0x1, R2 ;  /* 0x0000000101037824 */ /* 0x000fca00078e0202 */
[----:B------:R-:W2:Y:S02]  /*50a70*/  LDL.U8 R4, [R3+0x280e] ;  /* 0x00280e0003047983 */ /* 0x000ea40000100000 */
[----:B--2---:R-:W-:Y:S01]  /*50a80*/  ISETP.NE.AND P0, PT, R4, RZ, PT ;  /* 0x000000ff0400720c */ /* 0x004fe20003f05270 */
[----:B------:R-:W-:Y:S02]  /*50a90*/  IMAD.MOV.U32 R4, RZ, RZ, R2 ;  /* 0x000000ffff047224 */ /* 0x000fe400078e0002 */
[----:B------:R-:W-:-:S10]  /*50aa0*/  VIADD R2, R2, 0x1 ;  /* 0x0000000102027836 */ /* 0x000fd40000000000 */
[----:B------:R-:W-:Y:S05]  /*50ab0*/  @P0 BRA `(.L_x_1753) ;  /* 0xfffffffc00e80947 */ /* 0x000fea000383ffff */
[----:B------:R-:W-:Y:S05]  /*50ac0*/  BSYNC.RECONVERGENT B2 ;  /* 0x0000000000027941 */ /* 0x000fea0003800200 */
.L_x_1752:
        /* <DEDUP_REMOVED lines=8> */
.L_x_1755:
[-C--:B------:R-:W-:Y:S02]  /*50b50*/  LOP3.LUT R5, RZ, R2.reuse, RZ, 0x33, !PT ;  /* 0x00000002ff057212 */ /* 0x080fe400078e33ff */
[----:B------:R-:W-:-:S03]  /*50b60*/  IADD3 R104, PT, PT, R1, R2, RZ ;  /* 0x0000000201687210 */ /* 0x000fc60007ffe0ff */
[----:B------:R-:W-:-:S03]  /*50b70*/  IMAD.IADD R5, R5, 0x1, R3 ;  /* 0x0000000105057824 */ /* 0x000fc600078e0203 */
        /* <DEDUP_REMOVED lines=24> */
.L_x_1754:
        /* <DEDUP_REMOVED lines=56> */
.L_x_1749:
        /* <DEDUP_REMOVED lines=55> */
.L_x_1756:
[----:B------:R-:W-:Y:S05]  /*513f0*/  BSYNC.RECONVERGENT B1 ;  /* 0x0000000000017941 */ /* 0x000fea0003800200 */
.L_x_1748:
[----:B------:R-:W-:Y:S01]  /*51400*/  BSSY.RECONVERGENT B1, `(.L_x_1757) ;  /* 0x0000008000017945 */ /* 0x000fe20003800200 */
[----:B------:R-:W-:-:S07]  /*51410*/  IMAD.MOV.U32 R3, RZ, RZ, RZ ;  /* 0x000000ffff037224 */ /* 0x000fce00078e00ff */
.L_x_1758:
[----:B------:R-:W-:-:S06]  /*51420*/  IMAD.IADD R2, R1, 0x1, R3 ;  /* 0x0000000101027824 */ /* 0x000fcc00078e0203 */
[----:B------:R-:W2:Y:S02]  /*51430*/  LDL.U8 R2, [R2+0x280e] ;  /* 0x00280e0002027983 */ /* 0x000ea40000100000 */
[----:B--2---:R-:W-:Y:S01]  /*51440*/  ISETP.NE.AND P0, PT, R2, RZ, PT ;  /* 0x000000ff0200720c */ /* 0x004fe20003f05270 */
[----:B------:R-:W-:Y:S02]  /*51450*/  IMAD.MOV.U32 R2, RZ, RZ, R3 ;  /* 0x000000ffff027224 */ /* 0x000fe400078e0003 */
[----:B------:R-:W-:-:S10]  /*51460*/  VIADD R3, R3, 0x1 ;  /* 0x0000000103037836 */ /* 0x000fd40000000000 */
[----:B------:R-:W-:Y:S05]  /*51470*/  @P0 BRA `(.L_x_1758) ;  /* 0xfffffffc00e80947 */ /* 0x000fea000383ffff */
[----:B------:R-:W-:Y:S05]  /*51480*/  BSYNC.RECONVERGENT B1 ;  /* 0x0000000000017941 */ /* 0x000fea0003800200 */
.L_x_1757:
[----:B------:R-:W-:Y:S01]  /*51490*/  BSSY.RECONVERGENT B1, `(.L_x_1759) ;  /* 0x0000008000017945 */ /* 0x000fe20003800200 */
[----:B------:R-:W-:-:S07]  /*514a0*/  IMAD.MOV.U32 R3, RZ, RZ, RZ ;  /* 0x000000ffff037224 */ /* 0x000fce00078e00ff */
.L_x_1760:
[----:B------:R-:W-:-:S06]  /*514b0*/  IMAD.IADD R4, R1, 0x1, R3 ;  /* 0x0000000101047824 */ /* 0x000fcc00078e0203 */
[----:B------:R-:W2:Y:S01]  /*514c0*/  LDL.U8 R4, [R4+0x280e] ;  /* 0x00280e0004047983 */ /* 0x000ea20000100000 */
[----:B------:R-:W-:Y:S02]  /*514d0*/  IMAD.MOV.U32 R148, RZ, RZ, R3 ;  /* 0x000000ffff947224 */ /* 0x000fe400078e0003 */
[----:B------:R-:W-:Y:S01]  /*514e0*/  VIADD R3, R3, 0x1 ;  /* 0x0000000103037836 */ /* 0x000fe20000000000 */
[----:B--2---:R-:W-:-:S13]  /*514f0*/  ISETP.NE.AND P0, PT, R4, RZ, PT ;  /* 0x000000ff0400720c */ /* 0x004fda0003f05270 */
[----:B------:R-:W-:Y:S05]  /*51500*/  @P0 BRA `(.L_x_1760) ;  /* 0xfffffffc00e80947 */ /* 0x000fea000383ffff */
[----:B------:R-:W-:Y:S05]  /*51510*/  BSYNC.RECONVERGENT B1 ;  /* 0x0000000000017941 */ /* 0x000fea0003800200 */
.L_x_1759:
        /* <DEDUP_REMOVED lines=10> */
.L_x_1785:
        /* <DEDUP_REMOVED lines=12> */
.L_x_1766:
[----:B------:R-:W-:-:S13]  /*51680*/  ISETP.NE.AND P1, PT, R106, 0x47, PT ;  /* 0x000000476a00780c */ /* 0x000fda0003f25270 */
[----:B------:R-:W-:Y:S05]  /*51690*/  @!P1 BRA `(.L_x_1769) ;  /* 0x0000000000149947 */ /* 0x000fea0003800000 */
[----:B------:R-:W-:Y:S01]  /*516a0*/  ISETP.NE.AND P1, PT, R106, 0x54, PT ;  /* 0x000000546a00780c */ /* 0x000fe20003f25270 */
[----:B------:R-:W-:-:S12]  /*516b0*/  IMAD.MOV.U32 R4, RZ, RZ, 0x3 ;  /* 0x00000003ff047424 */ /* 0x000fd800078e00ff */
[----:B------:R-:W-:Y:S05]  /*516c0*/  @!P1 BRA `(.L_x_1767) ;  /* 0x00000000000c9947 */ /* 0x000fea0003800000 */
.L_x_1768:
[----:B------:R-:W-:Y:S01]  /*516d0*/  IMAD.MOV.U32 R4, RZ, RZ, 0x4 ;  /* 0x00000004ff047424 */ /* 0x000fe200078e00ff */
[----:B------:R-:W-:Y:S06]  /*516e0*/  BRA `(.L_x_1767) ;  /* 0x0000000000047947 */ /* 0x000fec0003800000 */
.L_x_1769:
[----:B------:R-:W-:-:S07]  /*516f0*/  IMAD.MOV.U32 R4, RZ, RZ, 0x2 ;  /* 0x00000002ff047424 */ /* 0x000fce00078e00ff */
.L_x_1767:
[----:B------:R-:W-:Y:S05]  /*51700*/  BSYNC.RECONVERGENT B3 ;  /* 0x0000000000037941 */ /* 0x000fea0003800200 */
.L_x_1765:
        /* <DEDUP_REMOVED lines=12> */
.L_x_1771:
[----:B------:R-:W-:-:S13]  /*517d0*/  ISETP.NE.AND P1, PT, R106, 0x47, PT ;  /* 0x000000476a00780c */ /* 0x000fda0003f25270 */
[----:B------:R-:W-:Y:S05]  /*517e0*/  @!P1 BRA `(.L_x_1774) ;  /* 0x0000000000149947 */ /* 0x000fea0003800000 */
[----:B------:R-:W-:Y:S01]  /*517f0*/  ISETP.NE.AND P1, PT, R106, 0x54, PT ;  /* 0x000000546a00780c */ /* 0x000fe20003f25270 */
[----:B------:R-:W-:-:S12]  /*51800*/  IMAD.MOV.U32 R4, RZ, RZ, 0x3 ;  /* 0x00000003ff047424 */ /* 0x000fd800078e00ff */
[----:B------:R-:W-:Y:S05]  /*51810*/  @!P1 BRA `(.L_x_1772) ;  /* 0x00000000000c9947 */ /* 0x000fea0003800000 */
.L_x_1773:
[----:B------:R-:W-:Y:S01]  /*51820*/  IMAD.MOV.U32 R4, RZ, RZ, 0x4 ;  /* 0x00000004ff047424 */ /* 0x000fe200078e00ff */
[----:B------:R-:W-:Y:S06]  /*51830*/  BRA `(.L_x_1772) ;  /* 0x0000000000047947 */ /* 0x000fec0003800000 */
.L_x_1774:
[----:B------:R-:W-:-:S07]  /*51840*/  IMAD.MOV.U32 R4, RZ, RZ, 0x2 ;  /* 0x00000002ff047424 */ /* 0x000fce00078e00ff */
.L_x_1772:
[----:B------:R-:W-:Y:S05]  /*51850*/  BSYNC.RECONVERGENT B3 ;  /* 0x0000000000037941 */ /* 0x000fea0003800200 */
.L_x_1770:
        /* <DEDUP_REMOVED lines=12> */
.L_x_1776:
[----:B------:R-:W-:-:S13]  /*51920*/  ISETP.NE.AND P1, PT, R106, 0x47, PT ;  /* 0x000000476a00780c */ /* 0x000fda0003f25270 */
[----:B------:R-:W-:Y:S05]  /*51930*/  @!P1 BRA `(.L_x_1779) ;  /* 0x0000000000149947 */ /* 0x000fea0003800000 */
[----:B------:R-:W-:Y:S01]  /*51940*/  ISETP.NE.AND P1, PT, R106, 0x54, PT ;  /* 0x000000546a00780c */ /* 0x000fe20003f25270 */
[----:B------:R-:W-:-:S12]  /*51950*/  IMAD.MOV.U32 R4, RZ, RZ, 0x3 ;  /* 0x00000003ff047424 */ /* 0x000fd800078e00ff */
[----:B------:R-:W-:Y:S05]  /*51960*/  @!P1 BRA `(.L_x_1777) ;  /* 0x00000000000c9947 */ /* 0x000fea0003800000 */
.L_x_1778:
[----:B------:R-:W-:Y:S01]  /*51970*/  IMAD.MOV.U32 R4, RZ, RZ, 0x4 ;  /* 0x00000004ff047424 */ /* 0x000fe200078e00ff */
[----:B------:R-:W-:Y:S06]  /*51980*/  BRA `(.L_x_1777) ;  /* 0x0000000000047947 */ /* 0x000fec0003800000 */
.L_x_1779:
[----:B------:R-:W-:-:S07]  /*51990*/  IMAD.MOV.U32 R4, RZ, RZ, 0x2 ;  /* 0x00000002ff047424 */ /* 0x000fce00078e00ff */
.L_x_1777:
[----:B------:R-:W-:Y:S05]  /*519a0*/  BSYNC.RECONVERGENT B3 ;  /* 0x0000000000037941 */ /* 0x000fea0003800200 */
.L_x_1775:
        /* <DEDUP_REMOVED lines=12> */
.L_x_1781:
[----:B------:R-:W-:-:S13]  /*51a70*/  ISETP.NE.AND P1, PT, R106, 0x47, PT ;  /* 0x000000476a00780c */ /* 0x000fda0003f25270 */
[----:B------:R-:W-:Y:S05]  /*51a80*/  @!P1 BRA `(.L_x_1784) ;  /* 0x0000000000149947 */ /* 0x000fea0003800000 */
[----:B------:R-:W-:Y:S01]  /*51a90*/  ISETP.NE.AND P1, PT, R106, 0x54, PT ;  /* 0x000000546a00780c */ /* 0x000fe20003f25270 */
[----:B------:R-:W-:-:S12]  /*51aa0*/  IMAD.MOV.U32 R4, RZ, RZ, 0x3 ;  /* 0x00000003ff047424 */ /* 0x000fd800078e00ff */
[----:B------:R-:W-:Y:S05]  /*51ab0*/  @!P1 BRA `(.L_x_1782) ;  /* 0x00000000000c9947 */ /* 0x000fea0003800000 */
.L_x_1783:
[----:B------:R-:W-:Y:S01]  /*51ac0*/  IMAD.MOV.U32 R4, RZ, RZ, 0x4 ;  /* 0x00000004ff047424 */ /* 0x000fe200078e00ff */
[----:B------:R-:W-:Y:S06]  /*51ad0*/  BRA `(.L_x_1782) ;  /* 0x0000000000047947 */ /* 0x000fec0003800000 */
.L_x_1784:
[----:B------:R-:W-:-:S07]  /*51ae0*/  IMAD.MOV.U32 R4, RZ, RZ, 0x2 ;  /* 0x00000002ff047424 */ /* 0x000fce00078e00ff */
.L_x_1782:
[----:B------:R-:W-:Y:S05]  /*51af0*/  BSYNC.RECONVERGENT B3 ;  /* 0x0000000000037941 */ /* 0x000fea0003800200 */
.L_x_1780:
[----:B------:R0:W-:Y:S02]  /*51b00*/  STL.U8 [R5+0x27db], R4 ;  /* 0x0027db0405007387 */ /* 0x0001e40000100000 */
[C---:B0-----:R-:W-:Y:S01]  /*51b10*/  IADD3 R4, PT, PT, R3.reuse, 0x3, RZ ;  /* 0x0000000303047810 */ /* 0x041fe20007ffe0ff */
[----:B------:R-:W-:-:S03]  /*51b20*/  VIADD R3, R3, 0x4 ;  /* 0x0000000403037836 */ /* 0x000fc60000000000 */
[----:B------:R-:W-:-:S13]  /*51b30*/  ISETP.NE.AND P1, PT, R4, R104, PT ;  /* 0x000000680400720c */ /* 0x000fda0003f25270 */
[----:B------:R-:W-:Y:S05]  /*51b40*/  @P1 BRA `(.L_x_1785) ;  /* 0xfffffff8009c1947 */ /* 0x000fea000383ffff */
.L_x_1764:
[----:B------:R-:W-:Y:S05]  /*51b50*/  BSYNC.RECONVERGENT B2 ;  /* 0x0000000000027941 */ /* 0x000fea0003800200 */
.L_x_1763:
        /* <DEDUP_REMOVED lines=14> */
.L_x_1787:
[----:B------:R-:W-:-:S13]  /*51c40*/  ISETP.NE.AND P1, PT, R104, 0x47, PT ;  /* 0x000000476800780c */ /* 0x000fda0003f25270 */
[----:B------:R-:W-:Y:S05]  /*51c50*/  @!P1 BRA `(.L_x_1790) ;  /* 0x0000000000149947 */ /* 0x000fea0003800000 */
[----:B------:R-:W-:Y:S01]  /*51c60*/  ISETP.NE.AND P1, PT, R104, 0x54, PT ;  /* 0x000000546800780c */ /* 0x000fe20003f25270 */
[----:B------:R-:W-:-:S12]  /*51c70*/  IMAD.MOV.U32 R5, RZ, RZ, 0x3 ;  /* 0x00000003ff057424 */ /* 0x000fd800078e00ff */
[----:B------:R-:W-:Y:S05]  /*51c80*/  @!P1 BRA `(.L_x_1788) ;  /* 0x00000000000c9947 */ /* 0x000fea0003800000 */
.L_x_1789:
[----:B------:R-:W-:Y:S01]  /*51c90*/  IMAD.MOV.U32 R5, RZ, RZ, 0x4 ;  /* 0x00000004ff057424 */ /* 0x000fe200078e00ff */
[----:B------:R-:W-:Y:S06]  /*51ca0*/  BRA `(.L_x_1788) ;  /* 0x0000000000047947 */ /* 0x000fec0003800000 */
.L_x_1790:
[----:B------:R-:W-:-:S07]  /*51cb0*/  IMAD.MOV.U32 R5, RZ, RZ, 0x2 ;  /* 0x00000002ff057424 */ /* 0x000fce00078e00ff */
.L_x_1788:
[----:B------:R-:W-:Y:S05]  /*51cc0*/  BSYNC.RECONVERGENT B2 ;  /* 0x0000000000027941 */ /* 0x000fea0003800200 */
.L_x_1786:
        /* <DEDUP_REMOVED lines=14> */
.L_x_1792:
[----:B------:R-:W-:-:S13]  /*51db0*/  ISETP.NE.AND P1, PT, R104, 0x47, PT ;  /* 0x000000476800780c */ /* 0x000fda0003f25270 */
[----:B------:R-:W-:Y:S05]  /*51dc0*/  @!P1 BRA `(.L_x_1795) ;  /* 0x0000000000149947 */ /* 0x000fea0003800000 */
[----:B------:R-:W-:Y:S01]  /*51dd0*/  ISETP.NE.AND P1, PT, R104, 0x54, PT ;  /* 0x000000546800780c */ /* 0x000fe20003f25270 */
[----:B------:R-:W-:-:S12]  /*51de0*/  IMAD.MOV.U32 R5, RZ, RZ, 0x3 ;  /* 0x00000003ff057424 */ /* 0x000fd800078e00ff */
[----:B------:R-:W-:Y:S05]  /*51df0*/  @!P1 BRA `(.L_x_1793) ;  /* 0x00000000000c9947 */ /* 0x000fea0003800000 */
.L_x_1794:
[----:B------:R-:W-:Y:S01]  /*51e00*/  IMAD.MOV.U32 R5, RZ, RZ, 0x4 ;  /* 0x00000004ff057424 */ /* 0x000fe200078e00ff */
[----:B------:R-:W-:Y:S06]  /*51e10*/  BRA `(.L_x_1793) ;  /* 0x0000000000047947 */ /* 0x000fec0003800000 */
.L_x_1795:
[----:B------:R-:W-:-:S07]  /*51e20*/  IMAD.MOV.U32 R5, RZ, RZ, 0x2 ;  /* 0x00000002ff057424 */ /* 0x000fce00078e00ff */
.L_x_1793:
[----:B------:R-:W-:Y:S05]  /*51e30*/  BSYNC.RECONVERGENT B2 ;  /* 0x0000000000027941 */ /* 0x000fea0003800200 */
.L_x_1791:
        /* <DEDUP_REMOVED lines=15> */
.L_x_1797:
[----:B------:R-:W-:-:S13]  /*51f30*/  ISETP.NE.AND P1, PT, R5, 0x47, PT ;  /* 0x000000470500780c */ /* 0x000fda0003f25270 */
[----:B------:R-:W-:Y:S05]  /*51f40*/  @!P1 BRA `(.L_x_1800) ;  /* 0x0000000000149947 */ /* 0x000fea0003800000 */
[----:B------:R-:W-:Y:S01]  /*51f50*/  ISETP.NE.AND P1, PT, R5, 0x54, PT ;  /* 0x000000540500780c */ /* 0x000fe20003f25270 */
[----:B------:R-:W-:-:S12]  /*51f60*/  IMAD.MOV.U32 R3, RZ, RZ, 0x3 ;  /* 0x00000003ff037424 */ /* 0x000fd800078e00ff */
[----:B------:R-:W-:Y:S05]  /*51f70*/  @!P1 BRA `(.L_x_1798) ;  /* 0x00000000000c9947 */ /* 0x000fea0003800000 */
.L_x_1799:
[----:B------:R-:W-:Y:S01]  /*51f80*/  IMAD.MOV.U32 R3, RZ, RZ, 0x4 ;  /* 0x00000004ff037424 */ /* 0x000fe200078e00ff */
[----:B------:R-:W-:Y:S06]  /*51f90*/  BRA `(.L_x_1798) ;  /* 0x0000000000047947 */ /* 0x000fec0003800000 */
.L_x_1800:
[----:B------:R-:W-:-:S07]  /*51fa0*/  IMAD.MOV.U32 R3, RZ, RZ, 0x2 ;  /* 0x00000002ff037424 */ /* 0x000fce00078e00ff */
.L_x_1798:
[----:B------:R-:W-:Y:S05]  /*51fb0*/  BSYNC.RECONVERGENT B2 ;  /* 0x0000000000027941 */ /* 0x000fea0003800200 */
.L_x_1796:
[----:B------:R0:W-:Y:S02]  /*51fc0*/  STL.U8 [R4+0x27da], R3 ;  /* 0x0027da0304007387 */ /* 0x0001e40000100000 */
.L_x_1762:
[----:B------:R-:W-:Y:S05]  /*51fd0*/  BSYNC.RECONVERGENT B1 ;  /* 0x0000000000017941 */ /* 0x000fea0003800200 */
.L_x_1761:
        /* <DEDUP_REMOVED lines=10> */
.L_x_1825:
        /* <DEDUP_REMOVED lines=12> */
.L_x_1806:
[----:B------:R-:W-:-:S13]  /*52140*/  ISETP.NE.AND P1, PT, R5, 0x47, PT ;  /* 0x000000470500780c */ /* 0x000fda0003f25270 */
[----:B------:R-:W-:Y:S05]  /*52150*/  @!P1 BRA `(.L_x_1809) ;  /* 0x0000000000149947 */ /* 0x000fea0003800000 */
[----:B------:R-:W-:Y:S01]  /*52160*/  ISETP.NE.AND P1, PT, R5, 0x54, PT ;  /* 0x000000540500780c */ /* 0x000fe20003f25270 */
[----:B------:R-:W-:-:S12]  /*52170*/  IMAD.MOV.U32 R3, RZ, RZ, 0x3 ;  /* 0x00000003ff037424 */ /* 0x000fd800078e00ff */
[----:B------:R-:W-:Y:S05]  /*52180*/  @!P1 BRA `(.L_x_1807) ;  /* 0x00000000000c9947 */ /* 0x000fea0003800000 */
.L_x_1808:
[----:B------:R-:W-:Y:S01]  /*52190*/  IMAD.MOV.U32 R3, RZ, RZ, 0x4 ;  /* 0x00000004ff037424 */ /* 0x000fe200078e00ff */
[----:B------:R-:W-:Y:S06]  /*521a0*/  BRA `(.L_x_1807) ;  /* 0x0000000000047947 */ /* 0x000fec0003800000 */
.L_x_1809:
[----:B------:R-:W-:-:S07]  /*521b0*/  IMAD.MOV.U32 R3, RZ, RZ, 0x2 ;  /* 0x00000002ff037424 */ /* 0x000fce00078e00ff */
.L_x_1807:
[----:B------:R-:W-:Y:S05]  /*521c0*/  BSYNC.RECONVERGENT B3 ;  /* 0x0000000000037941 */ /* 0x000fea0003800200 */
.L_x_1805:
        /* <DEDUP_REMOVED lines=15> */
.L_x_1811:
[----:B------:R-:W-:-:S13]  /*522c0*/  ISETP.NE.AND P1, PT, R5, 0x47, PT ;  /* 0x000000470500780c */ /* 0x000fda0003f25270 */
[----:B------:R-:W-:Y:S05]  /*522d0*/  @!P1 BRA `(.L_x_1814) ;  /* 0x0000000000149947 */ /* 0x000fea0003800000 */
[----:B------:R-:W-:Y:S01]  /*522e0*/  ISETP.NE.AND P1, PT, R5, 0x54, PT ;  /* 0x000000540500780c */ /* 0x000fe20003f25270 */
[----:B------:R-:W-:-:S12]  /*522f0*/  IMAD.MOV.U32 R3, RZ, RZ, 0x3 ;  /* 0x00000003ff037424 */ /* 0x000fd800078e00ff */
[----:B------:R-:W-:Y:S05]  /*52300*/  @!P1 BRA `(.L_x_1812) ;  /* 0x00000000000c9947 */ /* 0x000fea0003800000 */
.L_x_1813:
[----:B------:R-:W-:Y:S01]  /*52310*/  IMAD.MOV.U32 R3, RZ, RZ, 0x4 ;  /* 0x00000004ff037424 */ /* 0x000fe200078e00ff */
[----:B------:R-:W-:Y:S06]  /*52320*/  BRA `(.L_x_1812) ;  /* 0x0000000000047947 */ /* 0x000fec0003800000 */
.L_x_1814:
[----:B------:R-:W-:-:S07]  /*52330*/  IMAD.MOV.U32 R3, RZ, RZ, 0x2 ;  /* 0x00000002ff037424 */ /* 0x000fce00078e00ff */
.L_x_1812:
[----:B------:R-:W-:Y:S05]  /*52340*/  BSYNC.RECONVERGENT B3 ;  /* 0x0000000000037941 */ /* 0x000fea0003800200 */
.L_x_1810:
        /* <DEDUP_REMOVED lines=14> */
.L_x_1816:
[----:B------:R-:W-:-:S13]  /*52430*/  ISETP.NE.AND P1, PT, R5, 0x47, PT ;  /* 0x000000470500780c */ /* 0x000fda0003f25270 */
[----:B------:R-:W-:Y:S05]  /*52440*/  @!P1 BRA `(.L_x_1819) ;  /* 0x0000000000149947 */ /* 0x000fea0003800000 */
[----:B------:R-:W-:Y:S01]  /*52450*/  ISETP.NE.AND P1, PT, R5, 0x54, PT ;  /* 0x000000540500780c */ /* 0x000fe20003f25270 */
[----:B------:R-:W-:-:S12]  /*52460*/  IMAD.MOV.U32 R3, RZ, RZ, 0x3 ;  /* 0x00000003ff037424 */ /* 0x000fd800078e00ff */
[----:B------:R-:W-:Y:S05]  /*52470*/  @!P1 BRA `(.L_x_1817) ;  /* 0x00000000000c9947 */ /* 0x000fea0003800000 */
.L_x_1818:
[----:B------:R-:W-:Y:S01]  /*52480*/  IMAD.MOV.U32 R3, RZ, RZ, 0x4 ;  /* 0x00000004ff037424 */ /* 0x000fe200078e00ff */
[----:B------:R-:W-:Y:S06]  /*52490*/  BRA `(.L_x_1817) ;  /* 0x0000000000047947 */ /* 0x000fec0003800000 */
.L_x_1819:
[----:B------:R-:W-:-:S07]  /*524a0*/  IMAD.MOV.U32 R3, RZ, RZ, 0x2 ;  /* 0x00000002ff037424 */ /* 0x000fce00078e00ff */
.L_x_1817:
[----:B------:R-:W-:Y:S05]  /*524b0*/  BSYNC.RECONVERGENT B3 ;  /* 0x0000000000037941 */ /* 0x000fea0003800200 */
.L_x_1815:
        /* <DEDUP_REMOVED lines=14> */
.L_x_1821:
[----:B------:R-:W-:-:S13]  /*525a0*/  ISETP.NE.AND P1, PT, R104, 0x47, PT ;  /* 0x000000476800780c */ /* 0x000fda0003f25270 */
[----:B------:R-:W-:Y:S05]  /*525b0*/  @!P1 BRA `(.L_x_1824) ;  /* 0x0000000000149947 */ /* 0x000fea0003800000 */
[----:B------:R-:W-:Y:S01]  /*525c0*/  ISETP.NE.AND P1, PT, R104, 0x54, PT ;  /* 0x000000546800780c */ /* 0x000fe20003f25270 */
[----:B------:R-:W-:-:S12]  /*525d0*/  IMAD.MOV.U32 R5, RZ, RZ, 0x3 ;  /* 0x00000003ff057424 */ /* 0x000fd800078e00ff */
[----:B------:R-:W-:Y:S05]  /*525e0*/  @!P1 BRA `(.L_x_1822) ;  /* 0x00000000000c9947 */ /* 0x000fea0003800000 */
.L_x_1823:
[----:B------:R-:W-:Y:S01]  /*525f0*/  IMAD.MOV.U32 R5, RZ, RZ, 0x4 ;  /* 0x00000004ff057424 */ /* 0x000fe200078e00ff */
[----:B------:R-:W-:Y:S06]  /*52600*/  BRA `(.L_x_1822) ;  /* 0x0000000000047947 */ /* 0x000fec0003800000 */
.L_x_1824:
[----:B------:R-:W-:-:S07]  /*52610*/  IMAD.MOV.U32 R5, RZ, RZ, 0x2 ;  /* 0x00000002ff057424 */ /* 0x000fce00078e00ff */
.L_x_1822:
[----:B------:R-:W-:Y:S05]  /*52620*/  BSYNC.RECONVERGENT B3 ;  /* 0x0000000000037941 */ /* 0x000fea0003800200 */
.L_x_1820:
[----:B------:R0:W-:Y:S01]  /*52630*/  STL.U8 [R105+0x27f6], R5 ;  /* 0x0027f60569007387 */ /* 0x0001e20000100000 */
[----:B------:R-:W-:Y:S01]  /*52640*/  ISETP.NE.AND P1, PT, R3, R106, PT ;  /* 0x0000006a0300720c */ /* 0x000fe20003f25270 */
[----:B------:R-:W-:-:S12]  /*52650*/  VIADD R4, R4, 0x4 ;  /* 0x0000000404047836 */ /* 0x000fd80000000000 */
[----:B0-----:R-:W-:Y:S05]  /*52660*/  @P1 BRA `(.L_x_1825) ;  /* 0xfffffff800841947 */ /* 0x001fea000383ffff */
.L_x_1804:
[----:B------:R-:W-:Y:S05]  /*52670*/  BSYNC.RECONVERGENT B2 ;  /* 0x0000000000027941 */ /* 0x000fea0003800200 */
.L_x_1803:
        /* <DEDUP_REMOVED lines=14> */
.L_x_1827:
[----:B------:R-:W-:-:S13]  /*52760*/  ISETP.NE.AND P1, PT, R5, 0x47, PT ;  /* 0x000000470500780c */ /* 0x000fda0003f25270 */
[----:B------:R-:W-:Y:S05]  /*52770*/  @!P1 BRA `(.L_x_1830) ;  /* 0x0000000000149947 */ /* 0x000fea0003800000 */
[----:B------:R-:W-:Y:S01]  /*52780*/  ISETP.NE.AND P1, PT, R5, 0x54, PT ;  /* 0x000000540500780c */ /* 0x000fe20003f25270 */
[----:B------:R-:W-:-:S12]  /*52790*/  IMAD.MOV.U32 R3, RZ, RZ, 0x3 ;  /* 0x00000003ff037424 */ /* 0x000fd800078e00ff */
[----:B------:R-:W-:Y:S05]  /*527a0*/  @!P1 BRA `(.L_x_1828) ;  /* 0x00000000000c9947 */ /* 0x000fea0003800000 */
.L_x_1829:
[----:B------:R-:W-:Y:S01]  /*527b0*/  IMAD.MOV.U32 R3, RZ, RZ, 0x4 ;  /* 0x00000004ff037424 */ /* 0x000fe200078e00ff */
[----:B------:R-:W-:Y:S06]  /*527c0*/  BRA `(.L_x_1828) ;  /* 0x0000000000047947 */ /* 0x000fec0003800000 */
.L_x_1830:
[----:B------:R-:W-:-:S07]  /*527d0*/  IMAD.MOV.U32 R3, RZ, RZ, 0x2 ;  /* 0x00000002ff037424 */ /* 0x000fce00078e00ff */
.L_x_1828:
[----:B------:R-:W-:Y:S05]  /*527e0*/  BSYNC.RECONVERGENT B2 ;  /* 0x0000000000027941 */ /* 0x000fea0003800200 */
.L_x_1826:
        /* <DEDUP_REMOVED lines=17> */
.L_x_1832:
[----:B------:R-:W-:-:S13]  /*52900*/  ISETP.NE.AND P1, PT, R5, 0x47, PT ;  /* 0x000000470500780c */ /* 0x000fda0003f25270 */
[----:B------:R-:W-:Y:S05]  /*52910*/  @!P1 BRA `(.L_x_1835) ;  /* 0x0000000000149947 */ /* 0x000fea0003800000 */
[----:B------:R-:W-:Y:S01]  /*52920*/  ISETP.NE.AND P1, PT, R5, 0x54, PT ;  /* 0x000000540500780c */ /* 0x000fe20003f25270 */
[----:B------:R-:W-:-:S12]  /*52930*/  IMAD.MOV.U32 R3, RZ, RZ, 0x3 ;  /* 0x00000003ff037424 */ /* 0x000fd800078e00ff */
[----:B------:R-:W-:Y:S05]  /*52940*/  @!P1 BRA `(.L_x_1833) ;  /* 0x00000000000c9947 */ /* 0x000fea0003800000 */
.L_x_1834:
[----:B------:R-:W-:Y:S01]  /*52950*/  IMAD.MOV.U32 R3, RZ, RZ, 0x4 ;  /* 0x00000004ff037424 */ /* 0x000fe200078e00ff */
[----:B------:R-:W-:Y:S06]  /*52960*/  BRA `(.L_x_1833) ;  /* 0x0000000000047947 */ /* 0x000fec0003800000 */
.L_x_1835:
[----:B------:R-:W-:-:S07]  /*52970*/  IMAD.MOV.U32 R3, RZ, RZ, 0x2 ;  /* 0x00000002ff037424 */ /* 0x000fce00078e00ff */
.L_x_1833:
[----:B------:R-:W-:Y:S05]  /*52980*/  BSYNC.RECONVERGENT B2 ;  /* 0x0000000000027941 */ /* 0x000fea0003800200 */
.L_x_1831:
        /* <DEDUP_REMOVED lines=16> */
.L_x_1837:
[----:B------:R-:W-:-:S13]  /*52a90*/  ISETP.NE.AND P1, PT, R4, 0x47, PT ;  /* 0x000000470400780c */ /* 0x000fda0003f25270 */
[----:B------:R-:W-:Y:S05]  /*52aa0*/  @!P1 BRA `(.L_x_1840) ;  /* 0x0000000000149947 */ /* 0x000fea0003800000 */
[----:B------:R-:W-:Y:S01]  /*52ab0*/  ISETP.NE.AND P1, PT, R4, 0x54, PT ;  /* 0x000000540400780c */ /* 0x000fe20003f25270 */
[----:B------:R-:W-:-:S12]  /*52ac0*/  IMAD.MOV.U32 R3, RZ, RZ, 0x3 ;  /* 0x00000003ff037424 */ /* 0x000fd800078e00ff */
[----:B------:R-:W-:Y:S05]  /*52ad0*/  @!P1 BRA `(.L_x_1838) ;  /* 0x00000000000c9947 */ /* 0x000fea0003800000 */
.L_x_1839:
[----:B------:R-:W-:Y:S01]  /*52ae0*/  IMAD.MOV.U32 R3, RZ, RZ, 0x4 ;  /* 0x00000004ff037424 */ /* 0x000fe200078e00ff */
[----:B------:R-:W-:Y:S06]  /*52af0*/  BRA `(.L_x_1838) ;  /* 0x0000000000047947 */ /* 0x000fec0003800000 */
.L_x_1840:
[----:B------:R-:W-:-:S07]  /*52b00*/  IMAD.MOV.U32 R3, RZ, RZ, 0x2 ;  /* 0x00000002ff037424 */ /* 0x000fce00078e00ff */
.L_x_1838:
[----:B------:R-:W-:Y:S05]  /*52b10*/  BSYNC.RECONVERGENT B2 ;  /* 0x0000000000027941 */ /* 0x000fea0003800200 */
.L_x_1836:
[----:B------:R2:W-:Y:S02]  /*52b20*/  STL.U8 [R104+0x27f5], R3 ;  /* 0x0027f50368007387 */ /* 0x0005e40000100000 */
.L_x_1802:
[----:B------:R-:W-:Y:S05]  /*52b30*/  BSYNC.RECONVERGENT B1 ;  /* 0x0000000000017941 */ /* 0x000fea0003800200 */
.L_x_1801:
[----:B012---:R-:W-:Y:S01]  /*52b40*/  MOV R3, 0x4 ;  /* 0x0000000400037802 */ /* 0x007fe20000000f00 */
[----:B------:R-:W-:Y:S01]  /*52b50*/  IMAD.IADD R4, R1, 0x1, R148 ;  /* 0x0000000101047824 */ /* 0x000fe200078e0294 */
        /* <DEDUP_REMOVED lines=15> */
.L_x_1849:
        /* <DEDUP_REMOVED lines=13> */
.L_x_1848:
        /* <DEDUP_REMOVED lines=61> */
[----:B------:R-:W-:Y:S01]  /*530f0*/  @!P1 IMAD.MOV.U32 R108, RZ, RZ, 0x0 ;  /* 0x00000000ff6c9424 */ /* 0x000fe200078e00ff */
[----:B------:R-:W-:-:S05]  /*53100*/  @!P1 MOV R109, 0xc0a93000 ;  /* 0xc0a93000006d9802 */ /* 0x000fca0000000f00 */
[----:B------:R0:W-:Y:S01]  /*53110*/  @!P1 STL.64 [R111+0x1388], R108 ;  /* 0x0013886c6f009387 */ /* 0x0001e20000100a00 */
[----:B------:R-:W-:-:S13]  /*53120*/  ISETP.NE.AND P1, PT, R110, R104, PT ;  /* 0x000000686e00720c */ /* 0x000fda0003f25270 */
[----:B0-----:R-:W-:Y:S05]  /*53130*/  @P1 BRA `(.L_x_1848) ;  /* 0xfffffff800f81947 */ /* 0x001fea000383ffff */
.L_x_1847:
[----:B------:R-:W-:Y:S05]  /*53140*/  BSYNC.RECONVERGENT B3 ;  /* 0x0000000000037941 */ /* 0x000fea0003800200 */
.L_x_1846:
        /* <DEDUP_REMOVED lines=50> */
.L_x_1845:
[----:B------:R-:W-:Y:S05]  /*53470*/  BSYNC.RECONVERGENT B2 ;  /* 0x0000000000027941 */ /* 0x000fea0003800200 */
.L_x_1844:
[C---:B------:R-:W-:Y:S01]  /*53480*/  ISETP.NE.AND P0, PT, R3.reuse, R2, PT ;  /* 0x000000020300720c */ /* 0x040fe20003f05270 */
[----:B------:R-:W-:-:S12]  /*53490*/  VIADD R3, R3, 0x1 ;  /* 0x0000000103037836 */ /* 0x000fd80000000000 */
[----:B------:R-:W-:Y:S05]  /*534a0*/  @P0 BRA `(.L_x_1849) ;  /* 0xfffffff400e80947 */ /* 0x000fea000383ffff */
[----:B------:R-:W-:Y:S05]  /*534b0*/  BSYNC.RECONVERGENT B1 ;  /* 0x0000000000017941 */ /* 0x000fea0003800200 */
.L_x_1843:
[----:B------:R-:W-:Y:S01]  /*534c0*/  BSSY.RECONVERGENT B6, `(.L_x_1850) ;  /* 0x0000463000067945 */ /* 0x000fe20003800200 */
[----:B------:R-:W-:-:S07]  /*534d0*/  IMAD.MOV.U32 R143, RZ, RZ, 0x1 ;  /* 0x00000001ff8f7424 */ /* 0x000fce00078e00ff */
.L_x_1915:
[----:B------:R-:W-:Y:S04]  /*534e0*/  BSSY.RECONVERGENT B5, `(.L_x_1851) ;  /* 0x000045d000057945 */ /* 0x000fe80003800200 */
[----:B01----:R-:W-:Y:S05]  /*534f0*/  @!P4 BRA `(.L_x_1852) ;  /* 0x00000044006cc947 */ /* 0x003fea0003800000 */
[----:B------:R-:W-:-:S07]  /*53500*/  IMAD.MOV.U32 R142, RZ, RZ, 0x1 ;  /* 0x00000001ff8e7424 */ /* 0x000fce00078e00ff */
.L_x_1914:
[----:B------:R-:W-:-:S04]  /*53510*/  VIADD R3, R143, 0xffffffff ;  /* 0xffffffff8f037836 */ /* 0x000fc80000000000 */
[----:B------:R-:W-:-:S04]  /*53520*/  IMAD R3, R3, R148, R142 ;  /* 0x0000009403037224 */ /* 0x000fc800078e028e */
[----:B01----:R-:W-:-:S04]  /*53530*/  VIADD R144, R3, 0xffffffff ;  /* 0xffffffff03907836 */ /* 0x003fc80000000000 */
        /* <DEDUP_REMOVED lines=85> */
[----:B------:R-:W-:Y:S05]  /*53a90*/  @!P0 BRA `(.L_x_1859) ;  /* 0x0000000400608947 */ /* 0x000fea0003800000 */
        /* <DEDUP_REMOVED lines=38> */
[----:B----4-:R-:W-:Y:S05]  /*53d00*/  CALL.REL.NOINC `($__internal_0_$__cuda_sm20_div_rn_f64_full) ;  /* 0x000023a800fc7944 */ /* 0x010fea0003c00000 */
[----:B------:R-:W-:Y:S02]  /*53d10*/  IMAD.MOV.U32 R120, RZ, RZ, R136 ;  /* 0x000000ffff787224 */ /* 0x000fe400078e0088 */
[----:B------:R-:W-:-:S07]  /*53d20*/  IMAD.MOV.U32 R121, RZ, RZ, R137 ;  /* 0x000000ffff797224 */ /* 0x000fce00078e0089 */
.L_x_1861:
[----:B------:R-:W-:Y:S05]  /*53d30*/  BSYNC.RECONVERGENT B3 ;  /* 0x0000000000037941 */ /* 0x000fea0003800200 */
.L_x_1860:
        /* <DEDUP_REMOVED lines=36> */
.L_x_1864:
[----:B------:R-:W-:Y:S05]  /*53f80*/  BSYNC.RECONVERGENT B3 ;  /* 0x0000000000037941 */ /* 0x000fea0003800200 */
.L_x_1863:
        /* <DEDUP_REMOVED lines=9> */
.L_x_1859:
        /* <DEDUP_REMOVED lines=47> */
.L_x_1866:
[----:B------:R-:W-:Y:S05]  /*54310*/  BSYNC.RECONVERGENT B3 ;  /* 0x0000000000037941 */ /* 0x000fea0003800200 */
.L_x_1865:
        /* <DEDUP_REMOVED lines=38> */
.L_x_1868:
[----:B------:R-:W-:Y:S05]  /*54580*/  BSYNC.RECONVERGENT B3 ;  /* 0x0000000000037941 */ /* 0x000fea0003800200 */
.L_x_1867:
        /* <DEDUP_REMOVED lines=9> */
.L_x_1858:
        /* <DEDUP_REMOVED lines=56> */
.L_x_1870:
[----:B------:R-:W-:Y:S05]  /*549a0*/  BSYNC.RECONVERGENT B3 ;  /* 0x0000000000037941 */ /* 0x000fea0003800200 */
.L_x_1869:
        /* <DEDUP_REMOVED lines=38> */
.L_x_1872:
[----:B------:R-:W-:Y:S05]  /*54c10*/  BSYNC.RECONVERGENT B3 ;  /* 0x0000000000037941 */ /* 0x000fea0003800200 */
.L_x_1871:
        /* <DEDUP_REMOVED lines=8> */
.L_x_1862:
[----:B------:R-:W-:Y:S05]  /*54ca0*/  BSYNC.RECONVERGENT B1 ;  /* 0x0000000000017941 */ /* 0x000fea0003800200 */
.L_x_1857:
        /* <DEDUP_REMOVED lines=35> */
.L_x_1874:
[----:B------:R-:W-:Y:S05]  /*54ee0*/  BSYNC.RECONVERGENT B1 ;  /* 0x0000000000017941 */ /* 0x000fea0003800200 */
.L_x_1873:
[----:B------:R-:W-:-:S06]  /*54ef0*/  DSETP.GEU.AND P0, PT, R20, R118, PT ;  /* 0x000000761400722a */ /* 0x000fcc0003f0e000 */
[----:B------:R-:W-:Y:S02]  /*54f00*/  FSEL R104, R104, R138, !P0 ;  /* 0x0000008a68687208 */ /* 0x000fe40004000000 */
[----:B------:R-:W-:Y:S02]  /*54f10*/  FSEL R105, R105, R139, !P0 ;  /* 0x0000008b69697208 */ /* 0x000fe40004000000 */
[----:B------:R-:W-:Y:S02]  /*54f20*/  FSEL R106, R106, R140, !P0 ;  /* 0x0000008c6a6a7208 */ /* 0x000fe40004000000 */
[----:B------:R-:W-:-:S07]  /*54f30*/  FSEL R107, R107, R141, !P0 ;  /* 0x0000008d6b6b7208 */ /* 0x000fce0004000000 */
.L_x_1856:
[----:B------:R-:W-:Y:S05]  /*54f40*/  BSYNC.RECONVERGENT B2 ;  /* 0x0000000000027941 */ /* 0x000fea0003800200 */
.L_x_1855:
        /* <DEDUP_REMOVED lines=45> */
.L_x_1876:
[----:B------:R-:W-:Y:S05]  /*55220*/  BSYNC.RECONVERGENT B1 ;  /* 0x0000000000017941 */ /* 0x000fea0003800200 */
.L_x_1875:
        /* <DEDUP_REMOVED lines=33> */
.L_x_1878:
[----:B------:R-:W-:Y:S05]  /*55440*/  BSYNC.RECONVERGENT B1 ;  /* 0x0000000000017941 */ /* 0x000fea0003800200 */
.L_x_1877:
        /* <DEDUP_REMOVED lines=30> */
.L_x_1880:
[----:B------:R-:W-:Y:S05]  /*55630*/  BSYNC.RECONVERGENT B1 ;  /* 0x0000000000017941 */ /* 0x000fea0003800200 */
.L_x_1879:
        /* <DEDUP_REMOVED lines=14> */
[----:B------:R-:W-:-:S04]  /*55720*/  DSETP.GT.AND P0, PT, R118, RZ, PT ;  /* 0x000000ff7600722a */ /* 0x000fc80003f04000 */
[----:B------:R-:W-:-:S14]  /*55730*/  DSETP.GT.AND P1, PT, R108, RZ, PT ;  /* 0x000000ff6c00722a */ /* 0x000fdc0003f24000 */
[----:B------:R-:W-:Y:S05]  /*55740*/  @P0 BRA P1, `(.L_x_1883) ;  /* 0x0000000000280947 */ /* 0x000fea0000800000 */
[----:B------:R-:W-:Y:S05]  /*55750*/  BREAK.RELIABLE B2 ;  /* 0x0000000000027942 */ /* 0x000fea0003800100 */
[----:B------:R-:W-:-:S14]  /*55760*/  DSETP.GE.AND P0, PT, R104, R122, PT ;  /* 0x0000007a6800722a */ /* 0x000fdc0003f06000 */
[----:B------:R-:W-:Y:S05]  /*55770*/  @!P0 BRA `(.L_x_1884) ;  /* 0x0000000000388947 */ /* 0x000fea0003800000 */
[----:B------:R0:W-:Y:S01]  /*55780*/  STL.64 [R144], R108 ;  /* 0x0000006c90007387 */ /* 0x0001e20000100a00 */
[----:B------:R-:W-:Y:S02]  /*55790*/  IMAD.MOV.U32 R106, RZ, RZ, R108 ;  /* 0x000000ffff6a7224 */ /* 0x000fe400078e006c */
[----:B------:R-:W-:Y:S01]  /*557a0*/  IMAD.MOV.U32 R107, RZ, RZ, R109 ;  /* 0x000000ffff6b7224 */ /* 0x000fe200078e006d */
[----:B------:R0:W-:Y:S01]  /*557b0*/  STL.64 [R149], R118 ;  /* 0x0000007695007387 */ /* 0x0001e20000100a00 */
[----:B------:R-:W-:Y:S02]  /*557c0*/  IMAD.MOV.U32 R4, RZ, RZ, R118 ;  /* 0x000000ffff047224 */ /* 0x000fe400078e0076 */
[----:B------:R-:W-:Y:S01]  /*557d0*/  IMAD.MOV.U32 R5, RZ, RZ, R119 ;  /* 0x000000ffff057224 */ /* 0x000fe200078e0077 */
[----:B------:R-:W-:Y:S06]  /*557e0*/  BRA `(.L_x_1884) ;  /* 0x00000000001c7947 */ /* 0x000fec0003800000 */
.L_x_1883:
[----:B------:R-:W-:Y:S05]  /*557f0*/  BSYNC.RELIABLE B2 ;  /* 0x0000000000027941 */ /* 0x000fea0003800100 */
.L_x_1882:
[----:B------:R1:W-:Y:S01]  /*55800*/  STL.64 [R144], R110 ;  /* 0x0000006e90007387 */ /* 0x0003e20000100a00 */
[----:B------:R-:W-:Y:S02]  /*55810*/  IMAD.MOV.U32 R106, RZ, RZ, R110 ;  /* 0x000000ffff6a7224 */ /* 0x000fe400078e006e */
[----:B------:R-:W-:Y:S01]  /*55820*/  IMAD.MOV.U32 R107, RZ, RZ, R111 ;  /* 0x000000ffff6b7224 */ /* 0x000fe200078e006f */
[----:B------:R1:W-:Y:S01]  /*55830*/  STL.64 [R149], R120 ;  /* 0x0000007895007387 */ /* 0x0003e20000100a00 */
[----:B------:R-:W-:Y:S02]  /*55840*/  IMAD.MOV.U32 R4, RZ, RZ, R120 ;  /* 0x000000ffff047224 */ /* 0x000fe400078e0078 */
[----:B------:R-:W-:-:S07]  /*55850*/  IMAD.MOV.U32 R5, RZ, RZ, R121 ;  /* 0x000000ffff057224 */ /* 0x000fce00078e0079 */
.L_x_1884:
[----:B------:R-:W-:Y:S05]  /*55860*/  BSYNC.RECONVERGENT B1 ;  /* 0x0000000000017941 */ /* 0x000fea0003800200 */
.L_x_1881:
[----:B------:R-:W-:-:S07]  /*55870*/  IMAD.MOV.U32 R141, RZ, RZ, 0x3 ;  /* 0x00000003ff8d7424 */ /* 0x000fce00078e00ff */
.L_x_1913:
        /* <DEDUP_REMOVED lines=11> */
[----:B0-----:R-:W-:Y:S05]  /*55930*/  @P0 BRA `(.L_x_1886) ;  /* 0x0000002000440947 */ /* 0x001fea0003800000 */
[----:B------:R-:W-:-:S07]  /*55940*/  IMAD.MOV.U32 R140, RZ, RZ, R3 ;  /* 0x000000ffff8c7224 */ /* 0x000fce00078e0003 */
.L_x_1912:
[----:B------:R-:W-:Y:S01]  /*55950*/  MOV R138, R140 ;  /* 0x0000008c008a7202 */ /* 0x000fe20000000f00 */
[----:B------:R-:W-:-:S04]  /*55960*/  VIADD R140, R140, 0xffffffff ;  /* 0xffffffff8c8c7836 */ /* 0x000fc80000000000 */
[----:B------:R-:W-:-:S04]  /*55970*/  IMAD R3, R140, R148, R139 ;  /* 0x000000948c037224 */ /* 0x000fc800078e028b */
[----:B------:R-:W-:-:S04]  /*55980*/  VIADD R3, R3, 0xffffffff ;  /* 0xffffffff03037836 */ /* 0x000fc80000000000 */
[----:B0-----:R-:W-:-:S06]  /*55990*/  IMAD R108, R3, 0x8, R1 ;  /* 0x00000008036c7824 */ /* 0x001fcc00078e0201 */
        /* <DEDUP_REMOVED lines=14> */
[----:B------:R-:W-:-:S04]  /*55a80*/  ISETP.GT.AND P1, PT, R150, RZ, !P1 ;  /* 0x000000ff9600720c */ /* 0x000fc80004f24270 */
[----:B------:R-:W-:-:S13]  /*55a90*/  PLOP3.LUT P0, PT, P0, P1, PT, 0xf8, 0x8f ;  /* 0x00000000008f781c */ /* 0x000fda0000703f70 */
[----:B------:R-:W-:Y:S05]  /*55aa0*/  @P0 BRA `(.L_x_1890) ;  /* 0x0000000c00f00947 */ /* 0x000fea0003800000 */
[----:B------:R-:W-:Y:S02]  /*55ab0*/  ISETP.NE.AND P0, PT, R151, 0x1, PT ;  /* 0x000000019700780c */ /* 0x000fe40003f05270 */
[----:B------:R-:W-:-:S13]  /*55ac0*/  ISETP.EQ.AND P1, PT, R150, 0x1, PT ;  /* 0x000000019600780c */ /* 0x000fda0003f22270 */
[----:B------:R-:W-:Y:S05]  /*55ad0*/  @!P0 BRA P1, `(.L_x_1891) ;  /* 0x0000000400fc8947 */ /* 0x000fea0000800000 */
[C---:B------:R-:W-:Y:S01]  /*55ae0*/  IMAD.IADD R119, R1.reuse, 0x1, R138 ;  /* 0x0000000101777824 */ /* 0x040fe200078e028a */
[----:B------:R-:W2:Y:S01]  /*55af0*/  LDL.U8 R110, [R147+0x27f2] ;  /* 0x0027f200936e7983 */ /* 0x000ea20000100000 */
[C---:B------:R-:W-:Y:S01]  /*55b00*/  IMAD.IADD R122, R1.reuse, 0x1, R139 ;  /* 0x00000001017a7824 */ /* 0x040fe200078e028b */
[----:B------:R-:W0:Y:S02]  /*55b10*/  LDC.64 R134, c[0x0][0x3d0] ;  /* 0x0000f400ff867b82 */ /* 0x000e240000000a00 */
        /* <DEDUP_REMOVED lines=24> */
[----:B0-----:R-:W-:-:S04]  /*55ca0*/  IMAD.WIDE R122, R122, 0x8, R134 ;  /* 0x000000087a7a7825 */ /* 0x001fc800078e0286 */
        /* <DEDUP_REMOVED lines=20> */
[----:B------:R-:W0:Y:S01]  /*55df0*/  I2F.F64 R120, R120 ;  /* 0x0000007800787312 */ /* 0x000e220000201c00 */
[----:B---3--:R-:W-:-:S08]  /*55e00*/  DADD R118, R118, R122 ;  /* 0x0000000076767229 */ /* 0x008fd0000000007a */
[----:B----4-:R-:W-:Y:S02]  /*55e10*/  DADD R118, R118, R124 ;  /* 0x0000000076767229 */ /* 0x010fe4000000007c */
[----:B-----5:R-:W-:-:S06]  /*55e20*/  DADD R110, R110, R134 ;  /* 0x000000006e6e7229 */ /* 0x020fcc0000000086 */
[----:B0-----:R-:W-:Y:S02]  /*55e30*/  DFMA R118, R120, -UR4, R118 ;  /* 0x8000000478767c2b */ /* 0x001fe40008000076 */
        /* <DEDUP_REMOVED lines=32> */
[----:B------:R-:W-:Y:S05]  /*56040*/  CALL.REL.NOINC `($__internal_0_$__cuda_sm20_div_rn_f64_full) ;  /* 0x00002388002c7944 */ /* 0x000fea0003c00000 */
[----:B------:R-:W-:Y:S02]  /*56050*/  IMAD.MOV.U32 R104, RZ, RZ, R136 ;  /* 0x000000ffff687224 */ /* 0x000fe400078e0088 */
[----:B------:R-:W-:-:S07]  /*56060*/  IMAD.MOV.U32 R105, RZ, RZ, R137 ;  /* 0x000000ffff697224 */ /* 0x000fce00078e0089 */
.L_x_1893:
[----:B------:R-:W-:Y:S05]  /*56070*/  BSYNC.RECONVERGENT B11 ;  /* 0x00000000000b7941 */ /* 0x000fea0003800200 */
.L_x_1892:
        /* <DEDUP_REMOVED lines=30> */
.L_x_1895:
[----:B------:R-:W-:Y:S05]  /*56260*/  BSYNC.RECONVERGENT B11 ;  /* 0x00000000000b7941 */ /* 0x000fea0003800200 */
.L_x_1894:
[----:B------:R-:W-:-:S06]  /*56270*/  DSETP.GT.AND P0, PT, R104, R122, PT ;  /* 0x0000007a6800722a */ /* 0x000fcc0003f04000 */
[----:B------:R-:W-:Y:S02]  /*56280*/  FSEL R118, R110, RZ, P0 ;  /* 0x000000ff6e767208 */ /* 0x000fe40000000000 */
[----:B------:R-:W-:Y:S02]  /*56290*/  FSEL R119, R111, -1.875, P0 ;  /* 0xbff000006f777808 */ /* 0x000fe40000000000 */
[----:B------:R-:W-:Y:S02]  /*562a0*/  FSEL R120, R108, RZ, P0 ;  /* 0x000000ff6c787208 */ /* 0x000fe40000000000 */
[----:B------:R-:W-:Y:S01]  /*562b0*/  FSEL R121, R109, +QNAN , P0 ;  /* 0x7ff000006d797808 */ /* 0x000fe20000000000 */
[----:B------:R-:W-:Y:S06]  /*562c0*/  BRA `(.L_x_1896) ;  /* 0x0000001400907947 */ /* 0x000fec0003800000 */
.L_x_1891:
[C---:B------:R-:W-:Y:S01]  /*562d0*/  IMAD.IADD R118, R1.reuse, 0x1, R138 ;  /* 0x0000000101767824 */ /* 0x040fe200078e028a */
[----:B------:R-:W2:Y:S01]  /*562e0*/  LDL.U8 R119, [R147+0x27f2] ;  /* 0x0027f20093777983 */ /* 0x000ea20000100000 */
[C---:B------:R-:W-:Y:S01]  /*562f0*/  IMAD.IADD R110, R1.reuse, 0x1, R139 ;  /* 0x00000001016e7824 */ /* 0x040fe200078e028b */
[----:B------:R-:W0:Y:S02]  /*56300*/  LDC.64 R122, c[0x0][0x3d0] ;  /* 0x0000f400ff7a7b82 */ /* 0x000e240000000a00 */
        /* <DEDUP_REMOVED lines=26> */
[----:B0-----:R-:W-:-:S04]  /*564b0*/  IMAD.WIDE R118, R119, 0x8, R122 ;  /* 0x0000000877767825 */ /* 0x001fc800078e027a */
[----:B------:R-:W-:Y:S02]  /*564c0*/  IMAD.WIDE R122, R110, 0x8, R122 ;  /* 0x000000086e7a7825 */ /* 0x000fe400078e027a */
[----:B------:R0:W2:Y:S04]  /*564d0*/  LDG.E.64 R110, desc[UR6][R118.64+0x2710] ;  /* 0x00271006766e7981 */ /* 0x0000a8000c1e1b00 */
[----:B------:R-:W0:Y:S04]  /*564e0*/  LDG.E.64 R120, desc[UR8][R122.64+0x3a98] ;  /* 0x003a98087a787981 */ /* 0x000e28000c1e1b00 */
[----:B------:R-:W0:Y:S04]  /*564f0*/  LDG.E.64 R118, desc[UR10][R118.64+0x3a98] ;  /* 0x003a980a76767981 */ /* 0x000e28000c1e1b00 */
[----:B------:R-:W2:Y:S01]  /*56500*/  LDG.E.64 R122, desc[UR4][R122.64+0x2710] ;  /* 0x002710047a7a7981 */ /* 0x000ea2000c1e1b00 */
[----:B------:R-:W-:Y:S01]  /*56510*/  UMOV UR4, 0xcccccccd ;  /* 0xcccccccd00047882 */ /* 0x000fe20000000000 */
[----:B------:R-:W-:Y:S01]  /*56520*/  UMOV UR5, 0x4016cccc ;  /* 0x4016cccc00057882 */ /* 0x000fe20000000000 */
[----:B------:R-:W-:Y:S05]  /*56530*/  BMOV.32.CLEAR RZ, B11 ;  /* 0x000000000bff7355 */ /* 0x000fea0000100000 */
[----:B------:R-:W-:Y:S01]  /*56540*/  BSSY.RECONVERGENT B11, `(.L_x_1897) ;  /* 0x00000240000b7945 */ /* 0x000fe20003800200 */
[----:B0-----:R-:W-:-:S02]  /*56550*/  DADD R118, R120, R118 ;  /* 0x0000000078767229 */ /* 0x001fc40000000076 */
        /* <DEDUP_REMOVED lines=34> */
.L_x_1898:
[----:B------:R-:W-:Y:S05]  /*56780*/  BSYNC.RECONVERGENT B11 ;  /* 0x00000000000b7941 */ /* 0x000fea0003800200 */
.L_x_1897:
        /* <DEDUP_REMOVED lines=30> */
.L_x_1900:
[----:B------:R-:W-:Y:S05]  /*56970*/  BSYNC.RECONVERGENT B11 ;  /* 0x00000000000b7941 */ /* 0x000fea0003800200 */
.L_x_1899:
        /* <DEDUP_REMOVED lines=15> */
.L_x_1890:
[----:B------:R-:W-:Y:S02]  /*56a70*/  ISETP.NE.AND P0, PT, R151, 0x1, PT ;  /* 0x000000019700780c */ /* 0x000fe40003f05270 */
[C---:B------:R-:W-:Y:S02]  /*56a80*/  ISETP.NE.AND P1, PT, R150.reuse, 0x1, PT ;  /* 0x000000019600780c */ /* 0x040fe40003f25270 */
[----:B------:R-:W-:-:S13]  /*56a90*/  ISETP.EQ.OR P2, PT, R150, 0x1, !P0 ;  /* 0x000000019600780c */ /* 0x000fda0004742670 */
[----:B------:R-:W-:Y:S05]  /*56aa0*/  @P2 BRA `(.L_x_1901) ;  /* 0x0000000400d42947 */ /* 0x000fea0003800000 */
[C---:B------:R-:W-:Y:S01]  /*56ab0*/  IMAD.IADD R110, R1.reuse, 0x1, R139 ;  /* 0x00000001016e7824 */ /* 0x040fe200078e028b */
[----:B------:R-:W0:Y:S01]  /*56ac0*/  LDCU.64 UR4, c[0x0][0x3d0] ;  /* 0x00007a00ff0477ac */ /* 0x000e220008000a00 */
[----:B------:R-:W-:Y:S01]  /*56ad0*/  IMAD.IADD R122, R1, 0x1, R138 ;  /* 0x00000001017a7824 */ /* 0x000fe200078e028a */
[----:B------:R-:W-:Y:S01]  /*56ae0*/  IADD3 R150, PT, PT, R150, R142, R120 ;  /* 0x0000008e96967210 */ /* 0x000fe20007ffe078 */
[----:B------:R-:W1:Y:S02]  /*56af0*/  LDC.64 R118, c[0x0][0x3d0] ;  /* 0x0000f400ff767b82 */ /* 0x000e640000000a00 */
[----:B------:R-:W2:Y:S04]  /*56b00*/  LDL.S8 R110, [R110+0x27f3] ;  /* 0x0027f3006e6e7983 */ /* 0x000ea80000100200 */
[----:B------:R-:W3:Y:S01]  /*56b10*/  LDL.S8 R122, [R122+0x27d8] ;  /* 0x0027d8007a7a7983 */ /* 0x000ee20000100200 */
        /* <DEDUP_REMOVED lines=8> */
[----:B0-----:R-:W-:Y:S02]  /*56ba0*/  LEA R134, P0, R120, UR4, 0x3 ;  /* 0x0000000478867c11 */ /* 0x001fe4000f8018ff */
[----:B------:R-:W-:Y:S01]  /*56bb0*/  R2UR UR10, R6 ;  /* 0x00000000060a72ca */ /* 0x000fe200000e0000 */
[----:B-1----:R-:W-:Y:S01]  /*56bc0*/  IMAD.WIDE R118, R150, 0x8, R118 ;  /* 0x0000000896767825 */ /* 0x002fe200078e0276 */
[----:B------:R-:W-:Y:S02]  /*56bd0*/  LEA.HI.X R135, R120, UR5, R121, 0x3, P0 ;  /* 0x0000000578877c11 */ /* 0x000fe400080f1c79 */
[C---:B------:R-:W-:Y:S02]  /*56be0*/  R2UR UR11, R7.reuse ;  /* 0x00000000070b72ca */ /* 0x040fe400000e0000 */
[----:B------:R-:W-:Y:S02]  /*56bf0*/  R2UR UR12, R6 ;  /* 0x00000000060c72ca */ /* 0x000fe400000e0000 */
[----:B------:R-:W-:-:S02]  /*56c00*/  R2UR UR13, R7 ;  /* 0x00000000070d72ca */ /* 0x000fc400000e0000 */
[----:B------:R-:W-:Y:S02]  /*56c10*/  R2UR UR14, R6 ;  /* 0x00000000060e72ca */ /* 0x000fe400000e0000 */
[----:B------:R-:W-:Y:S01]  /*56c20*/  R2UR UR15, R7 ;  /* 0x00000000070f72ca */ /* 0x000fe200000e0000 */
[----:B------:R-:W-:-:S06]  /*56c30*/  IMAD R136, R3, 0x8, R132 ;  /* 0x0000000803887824 */ /* 0x000fcc00078e0284 */
[----:B------:R-:W5:Y:S01]  /*56c40*/  LDL.64 R136, [R136] ;  /* 0x0000000088887983 */ /* 0x000f620000100a00 */
[----:B--2---:R-:W-:-:S03]  /*56c50*/  SHF.R.S32.HI R111, RZ, 0x1f, R110 ;  /* 0x0000001fff6f7819 */ /* 0x004fc6000001146e */
[----:B---3--:R-:W-:-:S03]  /*56c60*/  IMAD.WIDE R110, R122, 0x5, R110 ;  /* 0x000000057a6e7825 */ /* 0x008fc600078e026e */
[----:B------:R-:W-:Y:S02]  /*56c70*/  LEA R122, P0, R110, UR4, 0x3 ;  /* 0x000000046e7a7c11 */ /* 0x000fe4000f8018ff */
[----:B------:R-:W-:Y:S02]  /*56c80*/  R2UR UR4, R6 ;  /* 0x00000000060472ca */ /* 0x000fe400000e0000 */
[----:B------:R-:W-:Y:S02]  /*56c90*/  LEA.HI.X R123, R110, UR5, R111, 0x3, P0 ;  /* 0x000000056e7b7c11 */ /* 0x000fe400080f1c6f */
[----:B------:R-:W-:Y:S01]  /*56ca0*/  R2UR UR5, R7 ;  /* 0x00000000070572ca */ /* 0x000fe200000e0000 */
[----:B------:R-:W2:Y:S04]  /*56cb0*/  LDG.E.64 R110, desc[UR6][R118.64+0x6268] ;  /* 0x00626806766e7981 */ /* 0x000ea8000c1e1b00 */
[----:B------:R-:W2:Y:S04]  /*56cc0*/  LDG.E.64 R120, desc[UR8][R122.64+0xb248] ;  /* 0x00b248087a787981 */ /* 0x000ea8000c1e1b00 */
[----:B------:R-:W3:Y:S04]  /*56cd0*/  LDG.E.64 R118, desc[UR10][R118.64+0x5f98] ;  /* 0x005f980a76767981 */ /* 0x000ee8000c1e1b00 */
[----:B------:R-:W3:Y:S04]  /*56ce0*/  LDG.E.64 R122, desc[UR12][R122.64+0xb180] ;  /* 0x00b1800c7a7a7981 */ /* 0x000ee8000c1e1b00 */
[----:B------:R-:W4:Y:S04]  /*56cf0*/  LDG.E.64 R124, desc[UR4][R134.64+0xb248] ;  /* 0x00b24804867c7981 */ /* 0x000f28000c1e1b00 */
[----:B------:R-:W5:Y:S01]  /*56d00*/  LDG.E.64 R134, desc[UR14][R134.64+0xb180] ;  /* 0x00b1800e86867981 */ /* 0x000f62000c1e1b00 */
[----:B------:R-:W-:Y:S01]  /*56d10*/  UMOV UR4, 0xcccccccd ;  /* 0xcccccccd00047882 */ /* 0x000fe20000000000 */
[----:B------:R-:W-:Y:S01]  /*56d20*/  UMOV UR5, 0x4016cccc ;  /* 0x4016cccc00057882 */ /* 0x000fe20000000000 */
[----:B------:R-:W-:Y:S05]  /*56d30*/  BMOV.32.CLEAR RZ, B11 ;  /* 0x000000000bff7355 */ /* 0x000fea0000100000 */
[----:B------:R-:W-:Y:S01]  /*56d40*/  BSSY.RECONVERGENT B11, `(.L_x_1902) ;  /* 0x00000260000b7945 */ /* 0x000fe20003800200 */
[----:B--2---:R-:W-:-:S02]  /*56d50*/  DADD R110, R110, R120 ;  /* 0x000000006e6e7229 */ /* 0x004fc40000000078 */
[----:B---3--:R-:W-:-:S06]  /*56d60*/  DADD R118, R118, R122 ;  /* 0x0000000076767229 */ /* 0x008fcc000000007a */
[----:B----4-:R-:W-:Y:S02]  /*56d70*/  DADD R110, R110, R124 ;  /* 0x000000006e6e7229 */ /* 0x010fe4000000007c */
[----:B-----5:R-:W-:-:S06]  /*56d80*/  DADD R118, R118, R134 ;  /* 0x0000000076767229 */ /* 0x020fcc0000000086 */
        /* <DEDUP_REMOVED lines=27> */
[----:B------:R-:W-:Y:S01]  /*56f40*/  MOV R124, R120 ;  /* 0x00000078007c7202 */ /* 0x000fe20000000f00 */
[----:B------:R-:W-:Y:S01]  /*56f50*/  IMAD.MOV.U32 R121, RZ, RZ, R119 ;  /* 0x000000ffff797224 */ /* 0x000fe200078e0077 */
[----:B------:R-:W-:-:S07]  /*56f60*/  MOV R3, 0x56f80 ;  /* 0x00056f8000037802 */ /* 0x000fce0000000f00 */
[----:B------:R-:W-:Y:S05]  /*56f70*/  CALL.REL.NOINC `($__internal_0_$__cuda_sm20_div_rn_f64_full) ;  /* 0x0000237800607944 */ /* 0x000fea0003c00000 */
[----:B------:R-:W-:Y:S02]  /*56f80*/  IMAD.MOV.U32 R104, RZ, RZ, R136 ;  /* 0x000000ffff687224 */ /* 0x000fe400078e0088 */
[----:B------:R-:W-:-:S07]  /*56f90*/  IMAD.MOV.U32 R105, RZ, RZ, R137 ;  /* 0x000000ffff697224 */ /* 0x000fce00078e0089 */
.L_x_1903:
[----:B------:R-:W-:Y:S05]  /*56fa0*/  BSYNC.RECONVERGENT B11 ;  /* 0x00000000000b7941 */ /* 0x000fea0003800200 */
.L_x_1902:
        /* <DEDUP_REMOVED lines=30> */
.L_x_1905:
[----:B------:R-:W-:Y:S05]  /*57190*/  BSYNC.RECONVERGENT B11 ;  /* 0x00000000000b7941 */ /* 0x000fea0003800200 */
.L_x_1904:
[----:B------:R-:W-:-:S06]  /*571a0*/  DSETP.GT.AND P0, PT, R104, R122, PT ;  /* 0x0000007a6800722a */ /* 0x000fcc0003f04000 */
[----:B------:R-:W-:Y:S02]  /*571b0*/  FSEL R118, R110, RZ, P0 ;  /* 0x000000ff6e767208 */ /* 0x000fe40000000000 */
[----:B------:R-:W-:Y:S02]  /*571c0*/  FSEL R119, R111, -1.875, P0 ;  /* 0xbff000006f777808 */ /* 0x000fe40000000000 */
[----:B------:R-:W-:Y:S02]  /*571d0*/  FSEL R120, R108, RZ, P0 ;  /* 0x000000ff6c787208 */ /* 0x000fe40000000000 */
[----:B------:R-:W-:Y:S01]  /*571e0*/  FSEL R121, R109, +QNAN , P0 ;  /* 0x7ff000006d797808 */ /* 0x000fe20000000000 */
[----:B------:R-:W-:Y:S06]  /*571f0*/  BRA `(.L_x_1896) ;  /* 0x0000000400c47947 */ /* 0x000fec0003800000 */
.L_x_1901:
[----:B------:R-:W-:Y:S01]  /*57200*/  ISETP.EQ.AND P1, PT, R151, RZ, !P1 ;  /* 0x000000ff9700720c */ /* 0x000fe20004f22270 */
[----:B------:R-:W-:Y:S01]  /*57210*/  BSSY.RECONVERGENT B7, `(.L_x_1906) ;  /* 0x0000023000077945 */ /* 0x000fe20003800200 */
[----:B------:R-:W-:Y:S02]  /*57220*/  ISETP.EQ.AND P0, PT, R150, RZ, !P0 ;  /* 0x000000ff9600720c */ /* 0x000fe40004702270 */
[----:B------:R-:W-:Y:S01]  /*57230*/  CS2R R118, SRZ ;  /* 0x0000000000767805 */ /* 0x000fe2000001ff00 */
[----:B------:R-:W-:Y:S01]  /*57240*/  IMAD.MOV.U32 R110, RZ, RZ, 0x0 ;  /* 0x00000000ff6e7424 */ /* 0x000fe200078e00ff */
[----:B------:R-:W-:Y:S01]  /*57250*/  PLOP3.LUT P0, PT, P0, P1, PT, 0xf8, 0x8f ;  /* 0x00000000008f781c */ /* 0x000fe20000703f70 */
[----:B------:R-:W-:-:S12]  /*57260*/  IMAD.MOV.U32 R111, RZ, RZ, -0x3f56d000 ;  /* 0xc0a93000ff6f7424 */ /* 0x000fd800078e00ff */
[----:B------:R-:W-:Y:S05]  /*57270*/  @!P0 BRA `(.L_x_1907) ;  /* 0x0000000000708947 */ /* 0x000fea0003800000 */
[C---:B------:R-:W-:Y:S01]  /*57280*/  IMAD.IADD R110, R1.reuse, 0x1, R138 ;  /* 0x00000001016e7824 */ /* 0x040fe200078e028a */
[----:B------:R-:W0:Y:S01]  /*57290*/  LDC.64 R122, c[0x0][0x3d0] ;  /* 0x0000f400ff7a7b82 */ /* 0x000e220000000a00 */
        /* <DEDUP_REMOVED lines=18> */
[----:B0-----:R-:W-:-:S04]  /*573c0*/  IMAD.WIDE.U32 R110, R120, 0x8, R122 ;  /* 0x00000008786e7825 */ /* 0x001fc800078e007a */
[----:B------:R-:W-:Y:S02]  /*573d0*/  IMAD.WIDE R122, R118, 0x8, R122 ;  /* 0x00000008767a7825 */ /* 0x000fe400078e027a */
[----:B------:R-:W2:Y:S04]  /*573e0*/  LDG.E.64 R118, desc[UR6][R110.64+0x6268] ;  /* 0x006268066e767981 */ /* 0x000ea8000c1e1b00 */
[----:B------:R-:W2:Y:S04]  /*573f0*/  LDG.E.64 R120, desc[UR8][R122.64+0x1388] ;  /* 0x001388087a787981 */ /* 0x000ea8000c1e1b00 */
[----:B------:R-:W3:Y:S04]  /*57400*/  LDG.E.64 R110, desc[UR10][R110.64+0x5f98] ;  /* 0x005f980a6e6e7981 */ /* 0x000ee8000c1e1b00 */
[----:B------:R-:W3:Y:S01]  /*57410*/  LDG.E.64 R122, desc[UR12][R122.64] ;  /* 0x0000000c7a7a7981 */ /* 0x000ee2000c1e1b00 */
[----:B--2---:R-:W-:-:S02]  /*57420*/  DADD R118, R118, R120 ;  /* 0x0000000076767229 */ /* 0x004fc40000000078 */
[----:B---3--:R-:W-:-:S11]  /*57430*/  DADD R110, R110, R122 ;  /* 0x000000006e6e7229 */ /* 0x008fd6000000007a */
.L_x_1907:
[----:B------:R-:W-:Y:S05]  /*57440*/  BSYNC.RECONVERGENT B7 ;  /* 0x0000000000077941 */ /* 0x000fea0003800200 */
.L_x_1906:
        /* <DEDUP_REMOVED lines=8> */
[----:B------:R-:W-:-:S04]  /*574d0*/  IMAD.MOV.U32 R104, RZ, RZ, 0x1 ;  /* 0x00000001ff687424 */ /* 0x000fc800078e00ff */
        /* <DEDUP_REMOVED lines=27> */
[----:B----4-:R-:W-:Y:S05]  /*57690*/  CALL.REL.NOINC `($__internal_0_$__cuda_sm20_div_rn_f64_full) ;  /* 0x0000237000987944 */ /* 0x010fea0003c00000 */
[----:B------:R-:W-:Y:S02]  /*576a0*/  IMAD.MOV.U32 R104, RZ, RZ, R136 ;  /* 0x000000ffff687224 */ /* 0x000fe400078e0088 */
[----:B------:R-:W-:-:S07]  /*576b0*/  IMAD.MOV.U32 R105, RZ, RZ, R137 ;  /* 0x000000ffff697224 */ /* 0x000fce00078e0089 */
.L_x_1909:
[----:B------:R-:W-:Y:S05]  /*576c0*/  BSYNC.RECONVERGENT B11 ;  /* 0x00000000000b7941 */ /* 0x000fea0003800200 */
.L_x_1908:
        /* <DEDUP_REMOVED lines=30> */
.L_x_1911:
[----:B------:R-:W-:Y:S05]  /*578b0*/  BSYNC.RECONVERGENT B11 ;  /* 0x00000000000b7941 */ /* 0x000fea0003800200 */
.L_x_1910:
[----:B------:R-:W-:-:S06]  /*578c0*/  DSETP.GT.AND P0, PT, R104, R122, PT ;  /* 0x0000007a6800722a */ /* 0x000fcc0003f04000 */
[----:B------:R-:W-:Y:S02]  /*578d0*/  FSEL R118, R110, RZ, P0 ;  /* 0x000000ff6e767208 */ /* 0x000fe40000000000 */
[----:B------:R-:W-:Y:S02]  /*578e0*/  FSEL R119, R111, -1.875, P0 ;  /* 0xbff000006f777808 */ /* 0x000fe40000000000 */
[----:B------:R-:W-:Y:S02]  /*578f0*/  FSEL R120, R108, RZ, P0 ;  /* 0x000000ff6c787208 */ /* 0x000fe40000000000 */
[----:B------:R-:W-:-:S07]  /*57900*/  FSEL R121, R109, +QNAN , P0 ;  /* 0x7ff000006d797808 */ /* 0x000fce0000000000 */
.L_x_1896:
[----:B------:R-:W-:Y:S05]  /*57910*/  BSYNC.RECONVERGENT B1 ;  /* 0x0000000000017941 */ /* 0x000fea0003800200 */
.L_x_1889:
        /* <DEDUP_REMOVED lines=9> */
[----:B------:R-:W-:Y:S02]  /*579b0*/  @!P0 IMAD.MOV.U32 R106, RZ, RZ, R104 ;  /* 0x000000ffff6a8224 */ /* 0x000fe400078e0068 */
[----:B------:R-:W-:Y:S01]  /*579c0*/  @!P0 IMAD.MOV.U32 R107, RZ, RZ, R105 ;  /* 0x000000ffff6b8224 */ /* 0x000fe200078e0069 */
[----:B------:R0:W-:Y:S01]  /*579d0*/  @!P0 STL.64 [R144], R104 ;  /* 0x0000006890008387 */ /* 0x0001e20000100a00 */
[----:B------:R-:W-:Y:S02]  /*579e0*/  @!P0 IMAD.MOV.U32 R4, RZ, RZ, R108 ;  /* 0x000000ffff048224 */ /* 0x000fe400078e006c */
[----:B------:R-:W-:-:S07]  /*579f0*/  @!P0 IMAD.MOV.U32 R5, RZ, RZ, R109 ;  /* 0x000000ffff058224 */ /* 0x000fce00078e006d */
.L_x_1888:
[----:B------:R-:W-:Y:S05]  /*57a00*/  BSYNC.RECONVERGENT B2 ;  /* 0x0000000000027941 */ /* 0x000fea0003800200 */
.L_x_1887:
[----:B------:R-:W-:Y:S01]  /*57a10*/  VIADD R139, R139, 0x1 ;  /* 0x000000018b8b7836 */ /* 0x000fe20000000000 */
[----:B------:R-:W-:-:S04]  /*57a20*/  ISETP.GT.U32.AND P1, PT, R138, 0x1, PT ;  /* 0x000000018a00780c */ /* 0x000fc80003f24070 */
[----:B------:R-:W-:-:S13]  /*57a30*/  ISETP.GE.AND P0, PT, R139, R142, PT ;  /* 0x0000008e8b00720c */ /* 0x000fda0003f06270 */
[----:B------:R-:W-:Y:S05]  /*57a40*/  @!P0 BRA P1, `(.L_x_1912) ;  /* 0xffffffdc00c08947 */ /* 0x000fea000083ffff */
.L_x_1886:
[----:B------:R-:W-:Y:S05]  /*57a50*/  BSYNC.RECONVERGENT B3 ;  /* 0x0000000000037941 */ /* 0x000fea0003800200 */
.L_x_1885:
[----:B------:R-:W-:Y:S05]  /*57a60*/  @P3 BRA `(.L_x_1913) ;  /* 0xffffffdc00843947 */ /* 0x000fea000383ffff */
.L_x_1854:
[----:B------:R-:W-:Y:S05]  /*57a70*/  BSYNC.RECONVERGENT B4 ;  /* 0x0000000000047941 */ /* 0x000fea0003800200 */
.L_x_1853:
[C---:B------:R-:W-:Y:S01]  /*57a80*/  ISETP.NE.AND P0, PT, R142.reuse, R148, PT ;  /* 0x000000948e00720c */ /* 0x040fe20003f05270 */
[----:B------:R-:W-:-:S12]  /*57a90*/  VIADD R142, R142, 0x1 ;  /* 0x000000018e8e7836 */ /* 0x000fd80000000000 */
[----:B------:R-:W-:Y:S05]  /*57aa0*/  @P0 BRA `(.L_x_1914) ;  /* 0xffffffb800980947 */ /* 0x000fea000383ffff */
.L_x_1852:
[----:B------:R-:W-:Y:S05]  /*57ab0*/  BSYNC.RECONVERGENT B5 ;  /* 0x0000000000057941 */ /* 0x000fea0003800200 */
.L_x_1851:
[C---:B------:R-:W-:Y:S01]  /*57ac0*/  ISETP.NE.AND P0, PT, R143.reuse, R2, PT ;  /* 0x000000028f00720c */ /* 0x040fe20003f05270 */
[----:B------:R-:W-:-:S12]  /*57ad0*/  VIADD R143, R143, 0x1 ;  /* 0x000000018f8f7836 */ /* 0x000fd80000000000 */
[----:B------:R-:W-:Y:S05]  /*57ae0*/  @P0 BRA `(.L_x_1915) ;  /* 0xffffffb8007c0947 */ /* 0x000fea000383ffff */
[----:B------:R-:W-:Y:S05]  /*57af0*/  BSYNC.RECONVERGENT B6 ;  /* 0x0000000000067941 */ /* 0x000fea0003800200 */
.L_x_1850:
[----:B------:R-:W-:Y:S02]  /*57b00*/  IMAD.MOV.U32 R151, RZ, RZ, RZ ;  /* 0x000000ffff977224 */ /* 0x000fe400078e00ff */
[----:B------:R-:W-:Y:S02]  /*57b10*/  IMAD.MOV.U32 R150, RZ, RZ, 0x1 ;  /* 0x00000001ff967424 */ /* 0x000fe400078e00ff */
[----:B------:R-:W-:Y:S02]  /*57b20*/  IMAD.MOV.U32 R152, RZ, RZ, RZ ;  /* 0x000000ffff987224 */ /* 0x000fe400078e00ff */
[----:B-1----:R-:W-:Y:S02]  /*57b30*/  IMAD.MOV.U32 R4, RZ, RZ, 0x0 ;  /* 0x00000000ff047424 */ /* 0x002fe400078e00ff */
[----:B------:R-:W-:-:S07]  /*57b40*/  IMAD.MOV.U32 R5, RZ, RZ, -0x100000 ;  /* 0xfff00000ff057424 */ /* 0x000fce00078e00ff */
.L_x_1943:
[----:B------:R-:W-:Y:S01]  /*57b50*/  ISETP.NE.AND P0, PT, R148, RZ, PT ;  /* 0x000000ff9400720c */ /* 0x000fe20003f05270 */
[----:B------:R-:W-:-:S12]  /*57b60*/  BSSY.RECONVERGENT B2, `(.L_x_1916) ;  /* 0x00001d6000027945 */ /* 0x000fd80003800200 */
[----:B------:R-:W-:Y:S05]  /*57b70*/  @!P0 BRA `(.L_x_1917) ;  /* 0x0000001c00508947 */ /* 0x000fea0003800000 */
[----:B------:R-:W-:-:S06]  /*57b80*/  IMAD.IADD R153, R1, 0x1, R150 ;  /* 0x0000000101997824 */ /* 0x000fcc00078e0296 */
[----:B------:R-:W5:Y:S01]  /*57b90*/  LDL.U8 R153, [R153+0x27d8] ;  /* 0x0027d80099997983 */ /* 0x000f620000100000 */
[----:B0-----:R-:W-:-:S07]  /*57ba0*/  IMAD.MOV.U32 R149, RZ, RZ, 0x1 ;  /* 0x00000001ff957424 */ /* 0x001fce00078e00ff */
.L_x_1942:
        /* <DEDUP_REMOVED lines=124> */
.L_x_1923:
[----:B------:R-:W-:Y:S05]  /*58370*/  BSYNC.RECONVERGENT B4 ;  /* 0x0000000000047941 */ /* 0x000fea0003800200 */
.L_x_1922:
        /* <DEDUP_REMOVED lines=36> */
.L_x_1925:
[----:B------:R-:W-:Y:S05]  /*585c0*/  BSYNC.RECONVERGENT B4 ;  /* 0x0000000000047941 */ /* 0x000fea0003800200 */
.L_x_1924:
[----:B------:R-:W-:-:S06]  /*585d0*/  DSETP.GEU.AND P0, PT, R122, R22, PT ;  /* 0x000000167a00722a */ /* 0x000fcc0003f0e000 */
[----:B------:R-:W-:Y:S02]  /*585e0*/  FSEL R140, R140, R146, !P0 ;  /* 0x000000928c8c7208 */ /* 0x000fe40004000000 */
[----:B------:R-:W-:Y:S02]  /*585f0*/  FSEL R141, R141, R147, !P0 ;  /* 0x000000938d8d7208 */ /* 0x000fe40004000000 */
[----:B------:R-:W-:Y:S02]  /*58600*/  FSEL R142, R142, R144, !P0 ;  /* 0x000000908e8e7208 */ /* 0x000fe40004000000 */
[----:B------:R-:W-:Y:S02]  /*58610*/  FSEL R143, R143, R145, !P0 ;  /* 0x000000918f8f7208 */ /* 0x000fe40004000000 */
[----:B------:R-:W-:Y:S02]  /*58620*/  FSEL R22, R22, R122, !P0 ;  /* 0x0000007a16167208 */ /* 0x000fe40004000000 */
[----:B------:R-:W-:-:S07]  /*58630*/  FSEL R23, R23, R123, !P0 ;  /* 0x0000007b17177208 */ /* 0x000fce0004000000 */
.L_x_1921:
[----:B------:R-:W-:Y:S05]  /*58640*/  BSYNC.RECONVERGENT B3 ;  /* 0x0000000000037941 */ /* 0x000fea0003800200 */
.L_x_1920:
        /* <DEDUP_REMOVED lines=49> */
.L_x_1929:
[----:B------:R-:W-:Y:S05]  /*58960*/  BSYNC.RECONVERGENT B4 ;  /* 0x0000000000047941 */ /* 0x000fea0003800200 */
.L_x_1928:
        /* <DEDUP_REMOVED lines=37> */
.L_x_1931:
[----:B------:R-:W-:Y:S05]  /*58bc0*/  BSYNC.RECONVERGENT B4 ;  /* 0x0000000000047941 */ /* 0x000fea0003800200 */
.L_x_1930:
[----:B------:R-:W-:-:S06]  /*58bd0*/  DSETP.GEU.AND P0, PT, R118, R22, PT ;  /* 0x000000167600722a */ /* 0x000fcc0003f0e000 */
[----:B------:R-:W-:Y:S02]  /*58be0*/  FSEL R146, R146, R140, !P0 ;  /* 0x0000008c92927208 */ /* 0x000fe40004000000 */
[----:B------:R-:W-:Y:S02]  /*58bf0*/  FSEL R147, R147, R141, !P0 ;  /* 0x0000008d93937208 */ /* 0x000fe40004000000 */
[----:B------:R-:W-:Y:S02]  /*58c00*/  FSEL R144, R144, R142, !P0 ;  /* 0x0000008e90907208 */ /* 0x000fe40004000000 */
[----:B------:R-:W-:Y:S02]  /*58c10*/  FSEL R145, R145, R143, !P0 ;  /* 0x0000008f91917208 */ /* 0x000fe40004000000 */
[----:B------:R-:W-:Y:S02]  /*58c20*/  FSEL R22, R22, R118, !P0 ;  /* 0x0000007616167208 */ /* 0x000fe40004000000 */
[----:B------:R-:W-:-:S07]  /*58c30*/  FSEL R23, R23, R119, !P0 ;  /* 0x0000007717177208 */ /* 0x000fce0004000000 */
.L_x_1927:
[----:B------:R-:W-:Y:S05]  /*58c40*/  BSYNC.RECONVERGENT B3 ;  /* 0x0000000000037941 */ /* 0x000fea0003800200 */
.L_x_1926:
        /* <DEDUP_REMOVED lines=53> */
.L_x_1935:
[----:B------:R-:W-:Y:S05]  /*58fa0*/  BSYNC.RECONVERGENT B4 ;  /* 0x0000000000047941 */ /* 0x000fea0003800200 */
.L_x_1934:
        /* <DEDUP_REMOVED lines=36> */
.L_x_1937:
[----:B------:R-:W-:Y:S05]  /*591f0*/  BSYNC.RECONVERGENT B4 ;  /* 0x0000000000047941 */ /* 0x000fea0003800200 */
.L_x_1936:
[----:B------:R-:W-:-:S06]  /*59200*/  DSETP.GEU.AND P0, PT, R122, R22, PT ;  /* 0x000000167a00722a */ /* 0x000fcc0003f0e000 */
[----:B------:R-:W-:Y:S02]  /*59210*/  FSEL R104, R104, R146, !P0 ;  /* 0x0000009268687208 */ /* 0x000fe40004000000 */
[----:B------:R-:W-:Y:S02]  /*59220*/  FSEL R105, R105, R147, !P0 ;  /* 0x0000009369697208 */ /* 0x000fe40004000000 */
[----:B------:R-:W-:Y:S02]  /*59230*/  FSEL R106, R106, R144, !P0 ;  /* 0x000000906a6a7208 */ /* 0x000fe40004000000 */
[----:B------:R-:W-:Y:S02]  /*59240*/  FSEL R107, R107, R145, !P0 ;  /* 0x000000916b6b7208 */ /* 0x000fe40004000000 */
[----:B------:R-:W-:Y:S02]  /*59250*/  FSEL R22, R22, R122, !P0 ;  /* 0x0000007a16167208 */ /* 0x000fe40004000000 */
[----:B------:R-:W-:-:S07]  /*59260*/  FSEL R23, R23, R123, !P0 ;  /* 0x0000007b17177208 */ /* 0x000fce0004000000 */
.L_x_1933:
[----:B------:R-:W-:Y:S05]  /*59270*/  BSYNC.RECONVERGENT B3 ;  /* 0x0000000000037941 */ /* 0x000fea0003800200 */
.L_x_1932:
        /* <DEDUP_REMOVED lines=34> */
.L_x_1939:
[----:B------:R-:W-:Y:S05]  /*594a0*/  BSYNC.RECONVERGENT B3 ;  /* 0x0000000000037941 */ /* 0x000fea0003800200 */
.L_x_1938:
[----:B------:R-:W-:-:S06]  /*594b0*/  DSETP.GEU.AND P0, PT, R22, R122, PT ;  /* 0x0000007a1600722a */ /* 0x000fcc0003f0e000 */
[----:B------:R-:W-:Y:S02]  /*594c0*/  FSEL R108, R108, R104, !P0 ;  /* 0x000000686c6c7208 */ /* 0x000fe40004000000 */
[----:B------:R-:W-:Y:S02]  /*594d0*/  FSEL R110, R110, R106, !P0 ;  /* 0x0000006a6e6e7208 */ /* 0x000fe40004000000 */
[----:B------:R-:W-:Y:S02]  /*594e0*/  FSEL R104, R109, R105, !P0 ;  /* 0x000000696d687208 */ /* 0x000fe40004000000 */
[----:B------:R-:W-:-:S03]  /*594f0*/  FSEL R106, R111, R107, !P0 ;  /* 0x0000006b6f6a7208 */ /* 0x000fc60004000000 */
[----:B------:R-:W-:Y:S02]  /*59500*/  IMAD.MOV.U32 R109, RZ, RZ, R104 ;  /* 0x000000ffff6d7224 */ /* 0x000fe400078e0068 */
[----:B------:R-:W-:-:S07]  /*59510*/  IMAD.MOV.U32 R111, RZ, RZ, R106 ;  /* 0x000000ffff6f7224 */ /* 0x000fce00078e006a */
.L_x_1919:
[----:B------:R-:W-:Y:S05]  /*59520*/  BSYNC.RECONVERGENT B1 ;  /* 0x0000000000017941 */ /* 0x000fea0003800200 */
.L_x_1918:
        /* <DEDUP_REMOVED lines=43> */
.L_x_1941:
[----:B------:R-:W-:Y:S05]  /*597e0*/  BSYNC.RECONVERGENT B1 ;  /* 0x0000000000017941 */ /* 0x000fea0003800200 */
.L_x_1940:
        /* <DEDUP_REMOVED lines=13> */
.L_x_1917:
[----:B------:R-:W-:Y:S05]  /*598c0*/  BSYNC.RECONVERGENT B2 ;  /* 0x0000000000027941 */ /* 0x000fea0003800200 */
.L_x_1916:
[C---:B------:R-:W-:Y:S01]  /*598d0*/  ISETP.NE.AND P0, PT, R150.reuse, R2, PT ;  /* 0x000000029600720c */ /* 0x040fe20003f05270 */
[----:B------:R-:W-:-:S12]  /*598e0*/  VIADD R150, R150, 0x1 ;  /* 0x0000000196967836 */ /* 0x000fd80000000000 */
[----:B------:R-:W-:Y:S05]  /*598f0*/  @P0 BRA `(.L_x_1943) ;  /* 0xffffffe000940947 */ /* 0x000fea000383ffff */
.L_x_1842:
[----:B------:R-:W-:Y:S05]  /*59900*/  BSYNC.RECONVERGENT B9 ;  /* 0x0000000000097941 */ /* 0x000fea0003800200 */
.L_x_1841:
        /* <DEDUP_REMOVED lines=132> */
.L_x_1949:
[----:B------:R-:W-:Y:S05]  /*5a150*/  BSYNC.RECONVERGENT B3 ;  /* 0x0000000000037941 */ /* 0x000fea0003800200 */
.L_x_1948:
        /* <DEDUP_REMOVED lines=35> */
.L_x_1951:
[----:B------:R-:W-:Y:S05]  /*5a390*/  BSYNC.RECONVERGENT B3 ;  /* 0x0000000000037941 */ /* 0x000fea0003800200 */
.L_x_1950:
        /* <DEDUP_REMOVED lines=11> */
.L_x_1947:
[----:B------:R-:W-:Y:S05]  /*5a450*/  BSYNC.RECONVERGENT B2 ;  /* 0x0000000000027941 */ /* 0x000fea0003800200 */
.L_x_1946:
        /* <DEDUP_REMOVED lines=48> */
.L_x_1955:
[----:B------:R-:W-:Y:S05]  /*5a760*/  BSYNC.RECONVERGENT B3 ;  /* 0x0000000000037941 */ /* 0x000fea0003800200 */
.L_x_1954:
        /* <DEDUP_REMOVED lines=35> */
.L_x_1957:
[----:B------:R-:W-:Y:S05]  /*5a9a0*/  BSYNC.RECONVERGENT B3 ;  /* 0x0000000000037941 */ /* 0x000fea0003800200 */
.L_x_1956:
        /* <DEDUP_REMOVED lines=11> */
.L_x_1953:
[----:B------:R-:W-:Y:S05]  /*5aa60*/  BSYNC.RECONVERGENT B2 ;  /* 0x0000000000027941 */ /* 0x000fea0003800200 */
.L_x_1952:
        /* <DEDUP_REMOVED lines=52> */
.L_x_1961:
[----:B------:R-:W-:Y:S05]  /*5adb0*/  BSYNC.RECONVERGENT B3 ;  /* 0x0000000000037941 */ /* 0x000fea0003800200 */
.L_x_1960:
        /* <DEDUP_REMOVED lines=35> */
.L_x_1963:
[----:B------:R-:W-:Y:S05]  /*5aff0*/  BSYNC.RECONVERGENT B3 ;  /* 0x0000000000037941 */ /* 0x000fea0003800200 */
.L_x_1962:
        /* <DEDUP_REMOVED lines=11> */
.L_x_1959:
[----:B------:R-:W-:Y:S05]  /*5b0b0*/  BSYNC.RECONVERGENT B2 ;  /* 0x0000000000027941 */ /* 0x000fea0003800200 */
.L_x_1958:
        /* <DEDUP_REMOVED lines=35> */
.L_x_1965:
[----:B------:R-:W-:Y:S05]  /*5b2f0*/  BSYNC.RECONVERGENT B2 ;  /* 0x0000000000027941 */ /* 0x000fea0003800200 */
.L_x_1964:
        /* <DEDUP_REMOVED lines=8> */
.L_x_1945:
[----:B------:R-:W-:Y:S05]  /*5b380*/  BSYNC.RECONVERGENT B1 ;  /* 0x0000000000017941 */ /* 0x000fea0003800200 */
.L_x_1944:
        /* <DEDUP_REMOVED lines=11> */
.L_x_1970:
        /* <DEDUP_REMOVED lines=9> */
.L_x_1969:
[----:B------:R-:W-:Y:S05]  /*5b4d0*/  BSYNC.RECONVERGENT B2 ;  /* 0x0000000000027941 */ /* 0x000fea0003800200 */
.L_x_1968:
        /* <DEDUP_REMOVED lines=24> */
.L_x_1967:
[----:B------:R-:W-:Y:S05]  /*5b660*/  BSYNC.RECONVERGENT B1 ;  /* 0x0000000000017941 */ /* 0x000fea0003800200 */
.L_x_1966:
        /* <DEDUP_REMOVED lines=11> */
.L_x_1975:
        /* <DEDUP_REMOVED lines=20> */
.L_x_1974:
[----:B------:R-:W-:Y:S05]  /*5b860*/  BSYNC.RECONVERGENT B2 ;  /* 0x0000000000027941 */ /* 0x000fea0003800200 */
.L_x_1973:
        /* <DEDUP_REMOVED lines=16> */
.L_x_1977:
[----:B------:R-:W-:Y:S05]  /*5b970*/  BSYNC.RECONVERGENT B2 ;  /* 0x0000000000027941 */ /* 0x000fea0003800200 */
.L_x_1976:
        /* <DEDUP_REMOVED lines=18> */
.L_x_1972:
[----:B------:R-:W-:Y:S05]  /*5baa0*/  BSYNC.RECONVERGENT B1 ;  /* 0x0000000000017941 */ /* 0x000fea0003800200 */
.L_x_1971:
        /* <DEDUP_REMOVED lines=17> */
.L_x_2027:
[----:B-----5:R-:W-:Y:S01]  /*5bbc0*/  LOP3.LUT R107, R107, 0xffff, RZ, 0xc0, !PT ;  /* 0x0000ffff6b6b7812 */ /* 0x020fe200078ec0ff */
[----:B------:R-:W-:Y:S01]  /*5bbd0*/  BSSY.RECONVERGENT B4, `(.L_x_1981) ;  /* 0x00001a2000047945 */ /* 0x000fe20003800200 */
[----:B0-----:R-:W-:Y:S02]  /*5bbe0*/  LOP3.LUT R120, R106, 0xffff, RZ, 0xc0, !PT ;  /* 0x0000ffff6a787812 */ /* 0x001fe400078ec0ff */
        /* <DEDUP_REMOVED lines=17> */
.L_x_1982:
        /* <DEDUP_REMOVED lines=103> */
.L_x_1988:
[----:B------:R-:W-:Y:S05]  /*5c370*/  BSYNC.RECONVERGENT B5 ;  /* 0x0000000000057941 */ /* 0x000fea0003800200 */
.L_x_1987:
        /* <DEDUP_REMOVED lines=35> */
.L_x_1991:
[----:B------:R-:W-:Y:S05]  /*5c5b0*/  BSYNC.RECONVERGENT B5 ;  /* 0x0000000000057941 */ /* 0x000fea0003800200 */
.L_x_1990:
        /* <DEDUP_REMOVED lines=13> */
.L_x_1986:
        /* <DEDUP_REMOVED lines=45> */
.L_x_1993:
[----:B------:R-:W-:Y:S05]  /*5c960*/  BSYNC.RECONVERGENT B5 ;  /* 0x0000000000057941 */ /* 0x000fea0003800200 */
.L_x_1992:
        /* <DEDUP_REMOVED lines=37> */
.L_x_1995:
[----:B------:R-:W-:Y:S05]  /*5cbc0*/  BSYNC.RECONVERGENT B5 ;  /* 0x0000000000057941 */ /* 0x000fea0003800200 */
.L_x_1994:
        /* <DEDUP_REMOVED lines=13> */
.L_x_1985:
        /* <DEDUP_REMOVED lines=55> */
.L_x_1997:
[----:B------:R-:W-:Y:S05]  /*5d010*/  BSYNC.RECONVERGENT B5 ;  /* 0x0000000000057941 */ /* 0x000fea0003800200 */
.L_x_1996:
        /* <DEDUP_REMOVED lines=37> */
.L_x_1999:
[----:B------:R-:W-:Y:S05]  /*5d270*/  BSYNC.RECONVERGENT B5 ;  /* 0x0000000000057941 */ /* 0x000fea0003800200 */
.L_x_1998:
        /* <DEDUP_REMOVED lines=12> */
.L_x_1989:
[----:B------:R-:W-:Y:S05]  /*5d340*/  BSYNC.RECONVERGENT B3 ;  /* 0x0000000000037941 */ /* 0x000fea0003800200 */
.L_x_1984:
[----:B------:R-:W-:Y:S01]  /*5d350*/  UMOV UR4, 0xff800000 ;  /* 0xff80000000047882 */ /* 0x000fe20000000000 */
[----:B------:R-:W-:Y:S02]  /*5d360*/  UMOV UR5, 0x41cdcd64 ;  /* 0x41cdcd6400057882 */ /* 0x000fe40000000000 */
[----:B------:R-:W-:-:S14]  /*5d370*/  DSETP.GEU.AND P0, PT, |R138|, UR4, PT ;  /* 0x000000048a007e2a */ /* 0x000fdc000bf0e200 */
[----:B------:R-:W-:Y:S05]  /*5d380*/  @P0 BRA `(.L_x_1983) ;  /* 0x0000000000980947 */ /* 0x000fea0003800000 */
[----:B------:R-:W-:Y:S01]  /*5d390*/  UMOV UR4, 0xcccccccd ;  /* 0xcccccccd00047882 */ /* 0x000fe20000000000 */
[----:B------:R-:W-:Y:S01]  /*5d3a0*/  UMOV UR5, 0x4016cccc ;  /* 0x4016cccc00057882 */ /* 0x000fe20000000000 */
[----:B------:R-:W-:Y:S01]  /*5d3b0*/  MOV R108, 0x1 ;  /* 0x00000001006c7802 */ /* 0x000fe20000000f00 */
        /* <DEDUP_REMOVED lines=28> */
.L_x_2001:
[----:B------:R-:W-:Y:S05]  /*5d580*/  BSYNC.RECONVERGENT B3 ;  /* 0x0000000000037941 */ /* 0x000fea0003800200 */
.L_x_2000:
[----:B------:R-:W2:Y:S02]  /*5d590*/  LDL.64 R106, [R1+0x5338] ;  /* 0x00533800016a7983 */ /* 0x000ea40000100a00 */
[----:B--2---:R-:W-:-:S06]  /*5d5a0*/  DSETP.GEU.AND P0, PT, R106, R118, PT ;  /* 0x000000766a00722a */ /* 0x004fcc0003f0e000 */
[----:B------:R-:W-:Y:S02]  /*5d5b0*/  FSEL R104, R104, R110, !P0 ;  /* 0x0000006e68687208 */ /* 0x000fe40004000000 */
[----:B------:R-:W-:Y:S02]  /*5d5c0*/  FSEL R105, R105, R111, !P0 ;  /* 0x0000006f69697208 */ /* 0x000fe40004000000 */
[----:B------:R-:W-:Y:S02]  /*5d5d0*/  FSEL R4, R4, R138, !P0 ;  /* 0x0000008a04047208 */ /* 0x000fe40004000000 */
[----:B------:R-:W-:-:S07]  /*5d5e0*/  FSEL R5, R5, R139, !P0 ;  /* 0x0000008b05057208 */ /* 0x000fce0004000000 */
.L_x_1983:
[----:B------:R-:W-:Y:S05]  /*5d5f0*/  BSYNC.RECONVERGENT B4 ;  /* 0x0000000000047941 */ /* 0x000fea0003800200 */
.L_x_1981:
[----:B---3--:R-:W-:Y:S02]  /*5d600*/  VIADD R3, R151, 0xffffffff ;  /* 0xffffffff97037836 */ /* 0x008fe40000000000 */
        /* <DEDUP_REMOVED lines=39> */
.L_x_2003:
[----:B------:R-:W-:Y:S05]  /*5d880*/  BSYNC.RELIABLE B3 ;  /* 0x0000000000037941 */ /* 0x000fea0003800100 */
.L_x_2002:
        /* <DEDUP_REMOVED lines=24> */
[----:B0-----:R-:W-:-:S04]  /*5da10*/  IMAD.WIDE R4, R109, 0x8, R4 ;  /* 0x000000086d047825 */ /* 0x001fc800078e0204 */
[----:B------:R-:W2:Y:S04]  /*5da20*/  LDL.64 R108, [R108] ;  /* 0x000000006c6c7983 */ /* 0x000ea80000100a00 */
[----:B------:R-:W2:Y:S01]  /*5da30*/  LDG.E.64 R4, desc[UR4][R4.64] ;  /* 0x0000000404047981 */ /* 0x000ea2000c1e1b00 */
        /* <DEDUP_REMOVED lines=20> */
.L_x_2006:
[----:B------:R-:W-:Y:S05]  /*5db80*/  BSYNC.RECONVERGENT B3 ;  /* 0x0000000000037941 */ /* 0x000fea0003800200 */
.L_x_2005:
[----:B------:R-:W-:Y:S04]  /*5db90*/  BSSY.RECONVERGENT B5, `(.L_x_2007) ;  /* 0x0000199000057945 */ /* 0x000fe80003800200 */
[----:B------:R-:W-:Y:S05]  /*5dba0*/  @!P0 BRA `(.L_x_2008) ;  /* 0x00000018005c8947 */ /* 0x000fea0003800000 */
[----:B------:R-:W-:-:S07]  /*5dbb0*/  IMAD.MOV.U32 R140, RZ, RZ, 0x3 ;  /* 0x00000003ff8c7424 */ /* 0x000fce00078e00ff */
.L_x_2026:
        /* <DEDUP_REMOVED lines=19> */
[----:B0-----:R-:W-:-:S07]  /*5dcf0*/  IMAD.WIDE R110, R3, 0x8, R110 ;  /* 0x00000008036e7825 */ /* 0x001fce00078e026e */
.L_x_2025:
        /* <DEDUP_REMOVED lines=9> */
[----:B------:R-:W-:-:S04]  /*5dd90*/  ISETP.GT.AND P2, PT, R136, RZ, !P0 ;  /* 0x000000ff8800720c */ /* 0x000fc80004744270 */
[----:B------:R-:W-:-:S13]  /*5dda0*/  PLOP3.LUT P1, PT, P1, P2, PT, 0xf8, 0x8f ;  /* 0x00000000008f781c */ /* 0x000fda0000f25f70 */
[----:B------:R-:W-:Y:S05]  /*5ddb0*/  @P1 BRA `(.L_x_2012) ;  /* 0x0000000c00141947 */ /* 0x000fea0003800000 */
[----:B------:R-:W-:Y:S02]  /*5ddc0*/  ISETP.NE.AND P0, PT, R3, 0x1, PT ;  /* 0x000000010300780c */ /* 0x000fe40003f05270 */
[----:B------:R-:W-:-:S13]  /*5ddd0*/  ISETP.EQ.AND P1, PT, R136, 0x1, PT ;  /* 0x000000018800780c */ /* 0x000fda0003f22270 */
[----:B------:R-:W-:Y:S05]  /*5dde0*/  @!P0 BRA P1, `(.L_x_2013) ;  /* 0x0000000400108947 */ /* 0x000fea0000800000 */
[C---:B------:R-:W-:Y:S01]  /*5ddf0*/  IADD3 R118, PT, PT, R1.reuse, R138, RZ ;  /* 0x0000008a01767210 */ /* 0x040fe20007ffe0ff */
        /* <DEDUP_REMOVED lines=9> */
[----:B------:R1:W2:Y:S04]  /*5de90*/  LDL.S8 R106, [R120+0x27f4] ;  /* 0x0027f400786a7983 */ /* 0x0002a80000100200 */
[----:B------:R-:W2:Y:S01]  /*5dea0*/  LDL.S8 R107, [R107+0x27d7] ;  /* 0x0027d7006b6b7983 */ /* 0x000ea20000100200 */
        /* <DEDUP_REMOVED lines=11> */
[----:B-1----:R-:W-:Y:S01]  /*5df60*/  VIADD R120, R138, 0xffffffff ;  /* 0xffffffff8a787836 */ /* 0x002fe20000000000 */
        /* <DEDUP_REMOVED lines=11> */
[----:B------:R-:W-:-:S04]  /*5e020*/  PRMT R105, R105, 0x3340, RZ ;  /* 0x0000334069697816 */ /* 0x000fc800000000ff */
[----:B------:R-:W-:Y:S01]  /*5e030*/  PRMT R5, R5, 0x5410, R105 ;  /* 0x0000541005057816 */ /* 0x000fe20000000069 */
[----:B------:R-:W-:Y:S01]  /*5e040*/  IDP.4A.S8.U8 R4, R4, UR4, R106 ;  /* 0x0000000404047c26 */ /* 0x000fe2000800026a */
[----:B------:R-:W-:-:S03]  /*5e050*/  UMOV UR4, 0x57d19 ;  /* 0x00057d1900047882 */ /* 0x000fc60000000000 */
[----:B------:R-:W-:Y:S02]  /*5e060*/  IDP.4A.S8.U8 R107, R5, UR4, R107 ;  /* 0x00000004056b7c26 */ /* 0x000fe4000800026b */
[----:B0-----:R-:W-:Y:S01]  /*5e070*/  IMAD.WIDE R104, R4, 0x8, R122 ;  /* 0x0000000804687825 */ /* 0x001fe200078e027a */
[----:B------:R-:W-:-:S03]  /*5e080*/  R2UR UR4, R6 ;  /* 0x00000000060472ca */ /* 0x000fc600000e0000 */
[----:B------:R-:W-:Y:S01]  /*5e090*/  IMAD.WIDE R122, R107, 0x8, R122 ;  /* 0x000000086b7a7825 */ /* 0x000fe200078e027a */
[----:B------:R-:W3:Y:S04]  /*5e0a0*/  LDG.E.64 R4, desc[UR8][R104.64+0x76e8] ;  /* 0x0076e80868047981 */ /* 0x000ee8000c1e1b00 */
        /* <DEDUP_REMOVED lines=10> */
[----:B--2---:R-:W-:-:S08]  /*5e150*/  DADD R104, R118, R104 ;  /* 0x0000000076687229 */ /* 0x004fd00000000068 */
[----:B----4-:R-:W-:Y:S02]  /*5e160*/  DADD R104, R104, R120 ;  /* 0x0000000068687229 */ /* 0x010fe40000000078 */
[----:B------:R-:W-:-:S06]  /*5e170*/  DADD R4, R4, R122 ;  /* 0x0000000004047229 */ /* 0x000fcc000000007a */
[----:B0-----:R-:W-:Y:S02]  /*5e180*/  DFMA R104, R106, -UR4, R104 ;  /* 0x800000046a687c2b */ /* 0x001fe40008000068 */
[----:B------:R-:W-:Y:S01]  /*5e190*/  DADD R4, R4, R124 ;  /* 0x0000000004047229 */ /* 0x000fe2000000007c */
[----:B------:R-:W-:Y:S01]  /*5e1a0*/  UMOV UR4, 0xff800000 ;  /* 0xff80000000047882 */ /* 0x000fe20000000000 */
[----:B------:R-:W-:-:S04]  /*5e1b0*/  UMOV UR5, 0x41cdcd64 ;  /* 0x41cdcd6400057882 */ /* 0x000fc80000000000 */
[----:B------:R-:W-:Y:S02]  /*5e1c0*/  DADD R104, R104, R134 ;  /* 0x0000000068687229 */ /* 0x000fe40000000086 */
[----:B------:R-:W-:-:S06]  /*5e1d0*/  DSETP.GT.AND P0, PT, |R4|, UR4, PT ;  /* 0x0000000404007e2a */ /* 0x000fcc000bf04200 */
[----:B------:R-:W-:Y:S02]  /*5e1e0*/  FSEL R4, R4, RZ, !P0 ;  /* 0x000000ff04047208 */ /* 0x000fe40004000000 */
[----:B------:R-:W-:Y:S02]  /*5e1f0*/  FSEL R5, R5, +QNAN , !P0 ;  /* 0x7ff0000005057808 */ /* 0x000fe40004000000 */
[----:B------:R-:W-:Y:S02]  /*5e200*/  FSEL R106, R104, RZ, !P0 ;  /* 0x000000ff686a7208 */ /* 0x000fe40004000000 */
[----:B------:R-:W-:Y:S01]  /*5e210*/  FSEL R107, R105, -1.875, !P0 ;  /* 0xbff00000696b7808 */ /* 0x000fe20004000000 */
[----:B------:R-:W-:Y:S06]  /*5e220*/  BRA `(.L_x_2014) ;  /* 0x0000000c00d07947 */ /* 0x000fec0003800000 */
.L_x_2013:
[C---:B------:R-:W-:Y:S01]  /*5e230*/  IMAD.IADD R118, R1.reuse, 0x1, R138 ;  /* 0x0000000101767824 */ /* 0x040fe200078e028a */
[----:B------:R-:W2:Y:S01]  /*5e240*/  LDL.U8 R105, [R106+0x27f3] ;  /* 0x0027f3006a697983 */ /* 0x000ea20000100000 */
[----:B------:R-:W-:-:S03]  /*5e250*/  IMAD.IADD R4, R1, 0x1, R139 ;  /* 0x0000000101047824 */ /* 0x000fc600078e028b */
[----:B------:R-:W3:Y:S01]  /*5e260*/  LDL.U8 R104, [R118+0x27d9] ;  /* 0x0027d90076687983 */ /* 0x000ee20000100000 */
[----:B------:R-:W-:-:S03]  /*5e270*/  IMAD.IADD R5, R1, 0x1, R151 ;  /* 0x0000000101057824 */ /* 0x000fc600078e0297 */
        /* <DEDUP_REMOVED lines=14> */
[----:B----4-:R-:W-:Y:S02]  /*5e360*/  PRMT R107, R107, 0x3340, RZ ;  /* 0x000033406b6b7816 */ /* 0x010fe400000000ff */
[----:B---3--:R-:W-:Y:S02]  /*5e370*/  PRMT R104, R118, 0x3340, R104 ;  /* 0x0000334076687816 */ /* 0x008fe40000000068 */
[----:B------:R-:W0:Y:S01]  /*5e380*/  LDC.64 R118, c[0x0][0x3d0] ;  /* 0x0000f400ff767b82 */ /* 0x000e220000000a00 */
[----:B--2---:R-:W-:Y:S02]  /*5e390*/  PRMT R105, R106, 0x3340, R105 ;  /* 0x000033406a697816 */ /* 0x004fe40000000069 */
[----:B------:R-:W-:Y:S02]  /*5e3a0*/  PRMT R104, R104, 0x5410, R107 ;  /* 0x0000541068687816 */ /* 0x000fe4000000006b */
        /* <DEDUP_REMOVED lines=59> */
.L_x_2016:
[----:B------:R-:W-:Y:S05]  /*5e760*/  BSYNC.RECONVERGENT B6 ;  /* 0x0000000000067941 */ /* 0x000fea0003800200 */
.L_x_2015:
        /* <DEDUP_REMOVED lines=35> */
.L_x_2018:
[----:B------:R-:W-:Y:S05]  /*5e9a0*/  BSYNC.RECONVERGENT B6 ;  /* 0x0000000000067941 */ /* 0x000fea0003800200 */
.L_x_2017:
[----:B------:R-:W-:-:S06]  /*5e9b0*/  DSETP.GE.AND P0, PT, R4, R122, PT ;  /* 0x0000007a0400722a */ /* 0x000fcc0003f06000 */
[----:B------:R-:W-:Y:S02]  /*5e9c0*/  FSEL R106, R106, RZ, P0 ;  /* 0x000000ff6a6a7208 */ /* 0x000fe40000000000 */
[----:B------:R-:W-:Y:S02]  /*5e9d0*/  FSEL R107, R107, -1.875, P0 ;  /* 0xbff000006b6b7808 */ /* 0x000fe40000000000 */
[----:B------:R-:W-:Y:S02]  /*5e9e0*/  FSEL R4, R104, RZ, P0 ;  /* 0x000000ff68047208 */ /* 0x000fe40000000000 */
[----:B------:R-:W-:Y:S01]  /*5e9f0*/  FSEL R5, R105, +QNAN , P0 ;  /* 0x7ff0000069057808 */ /* 0x000fe20000000000 */
[----:B------:R-:W-:Y:S06]  /*5ea00*/  BRA `(.L_x_2014) ;  /* 0x0000000400d87947 */ /* 0x000fec0003800000 */
.L_x_2012:
[----:B------:R-:W-:-:S04]  /*5ea10*/  ISETP.NE.AND P1, PT, R3, 0x1, PT ;  /* 0x000000010300780c */ /* 0x000fc80003f25270 */
[----:B------:R-:W-:-:S13]  /*5ea20*/  ISETP.EQ.OR P2, PT, R136, 0x1, !P1 ;  /* 0x000000018800780c */ /* 0x000fda0004f42670 */
[----:B------:R-:W-:Y:S05]  /*5ea30*/  @P2 BRA `(.L_x_2019) ;  /* 0x0000000000d82947 */ /* 0x000fea0003800000 */
[C---:B------:R-:W-:Y:S01]  /*5ea40*/  IMAD.IADD R5, R1.reuse, 0x1, R151 ;  /* 0x0000000101057824 */ /* 0x040fe200078e0297 */
[----:B------:R-:W2:Y:S01]  /*5ea50*/  LDL.S8 R104, [R106+0x27f3] ;  /* 0x0027f3006a687983 */ /* 0x000ea20000100200 */
[C---:B------:R-:W-:Y:S01]  /*5ea60*/  IMAD.IADD R4, R1.reuse, 0x1, R139 ;  /* 0x0000000101047824 */ /* 0x040fe200078e028b */
[----:B------:R-:W0:Y:S01]  /*5ea70*/  LDCU.64 UR4, c[0x0][0x3d0] ;  /* 0x00007a00ff0477ac */ /* 0x000e220008000a00 */
[----:B------:R-:W-:Y:S02]  /*5ea80*/  IMAD.IADD R3, R1, 0x1, R138 ;  /* 0x0000000101037824 */ /* 0x000fe400078e028a */
        /* <DEDUP_REMOVED lines=19> */
[----:B------:R-:W-:Y:S01]  /*5ebc0*/  LEA.HI.X R123, R104, UR5, R105, 0x3, P0 ;  /* 0x00000005687b7c11 */ /* 0x000fe200080f1c69 */
[----:B------:R-:W-:Y:S01]  /*5ebd0*/  VIADD R3, R138, 0xffffffff ;  /* 0xffffffff8a037836 */ /* 0x000fe20000000000 */
[----:B------:R-:W-:-:S03]  /*5ebe0*/  LEA R106, P0, R4, UR4, 0x3 ;  /* 0x00000004046a7c11 */ /* 0x000fc6000f8018ff */
[----:B------:R-:W2:Y:S01]  /*5ebf0*/  LDG.E.64 R120, desc[UR8][R122.64+0xb248] ;  /* 0x00b248087a787981 */ /* 0x000ea2000c1e1b00 */
[----:B------:R-:W-:Y:S01]  /*5ec00*/  R2UR UR4, R6 ;  /* 0x00000000060472ca */ /* 0x000fe200000e0000 */
[----:B------:R-:W-:Y:S01]  /*5ec10*/  IMAD R3, R3, R148, R139 ;  /* 0x0000009403037224 */ /* 0x000fe200078e028b */
[----:B------:R-:W-:Y:S02]  /*5ec20*/  LEA.HI.X R107, R4, UR5, R5, 0x3, P0 ;  /* 0x00000005046b7c11 */ /* 0x000fe400080f1c05 */
[----:B------:R-:W-:Y:S01]  /*5ec30*/  R2UR UR5, R7 ;  /* 0x00000000070572ca */ /* 0x000fe200000e0000 */
[----:B------:R-:W-:Y:S02]  /*5ec40*/  VIADD R134, R3, 0xffffffff ;  /* 0xffffffff03867836 */ /* 0x000fe40000000000 */
[----:B------:R-:W3:Y:S02]  /*5ec50*/  LDG.E.64 R104, desc[UR6][R106.64+0xb248] ;  /* 0x00b248066a687981 */ /* 0x000ee4000c1e1b00 */
[----:B------:R-:W-:-:S02]  /*5ec60*/  IMAD R134, R134, 0x8, R1 ;  /* 0x0000000886867824 */ /* 0x000fc400078e0201 */
[----:B------:R-:W4:Y:S04]  /*5ec70*/  LDG.E.64 R122, desc[UR14][R122.64+0xb180] ;  /* 0x00b1800e7a7a7981 */ /* 0x000f28000c1e1b00 */
[----:B------:R-:W4:Y:S04]  /*5ec80*/  LDL.64 R124, [R134] ;  /* 0x00000000867c7983 */ /* 0x000f280000100a00 */
[----:B------:R-:W3:Y:S04]  /*5ec90*/  LDG.E.64 R4, desc[UR4][R110.64+0x6268] ;  /* 0x006268046e047981 */ /* 0x000ee8000c1e1b00 */
[----:B------:R-:W2:Y:S04]  /*5eca0*/  LDG.E.64 R106, desc[UR12][R106.64+0xb180] ;  /* 0x00b1800c6a6a7981 */ /* 0x000ea8000c1e1b00 */
[----:B------:R-:W4:Y:S01]  /*5ecb0*/  LDL.64 R134, [R134+0x1388] ;  /* 0x0013880086867983 */ /* 0x000f220000100a00 */
[----:B------:R-:W-:Y:S01]  /*5ecc0*/  UMOV UR4, 0xff800000 ;  /* 0xff80000000047882 */ /* 0x000fe20000000000 */
[----:B------:R-:W-:Y:S01]  /*5ecd0*/  UMOV UR5, 0x41cdcd64 ;  /* 0x41cdcd6400057882 */ /* 0x000fe20000000000 */
[----:B---3--:R-:W-:-:S02]  /*5ece0*/  DADD R4, R4, R104 ;  /* 0x0000000004047229 */ /* 0x008fc40000000068 */
        /* <DEDUP_REMOVED lines=11> */
.L_x_2019:
[C---:B------:R-:W-:Y:S01]  /*5eda0*/  ISETP.EQ.AND P1, PT, R136.reuse, RZ, !P1 ;  /* 0x000000ff8800720c */ /* 0x040fe20004f22270 */
[----:B------:R-:W-:Y:S01]  /*5edb0*/  BSSY.RECONVERGENT B6, `(.L_x_2020) ;  /* 0x000002c000067945 */ /* 0x000fe20003800200 */
[----:B------:R-:W-:Y:S02]  /*5edc0*/  ISETP.EQ.AND P0, PT, R136, 0x1, !P0 ;  /* 0x000000018800780c */ /* 0x000fe40004702270 */
[----:B------:R-:W-:Y:S01]  /*5edd0*/  CS2R R4, SRZ ;  /* 0x0000000000047805 */ /* 0x000fe2000001ff00 */
[----:B------:R-:W-:Y:S01]  /*5ede0*/  IMAD.MOV.U32 R104, RZ, RZ, 0x0 ;  /* 0x00000000ff687424 */ /* 0x000fe200078e00ff */
[----:B------:R-:W-:Y:S01]  /*5edf0*/  PLOP3.LUT P0, PT, P1, P0, PT, 0xf8, 0x8f ;  /* 0x00000000008f781c */ /* 0x000fe20000f01f70 */
[----:B------:R-:W-:-:S12]  /*5ee00*/  IMAD.MOV.U32 R105, RZ, RZ, -0x3f56d000 ;  /* 0xc0a93000ff697424 */ /* 0x000fd800078e00ff */
[----:B------:R-:W-:Y:S05]  /*5ee10*/  @!P0 BRA `(.L_x_2021) ;  /* 0x0000000000948947 */ /* 0x000fea0003800000 */
[C---:B------:R-:W-:Y:S01]  /*5ee20*/  IMAD.IADD R4, R1.reuse, 0x1, R151 ;  /* 0x0000000101047824 */ /* 0x040fe200078e0297 */
[----:B------:R-:W2:Y:S01]  /*5ee30*/  LDL.S8 R106, [R106+0x27f3] ;  /* 0x0027f3006a6a7983 */ /* 0x000ea20000100200 */
[C---:B------:R-:W-:Y:S01]  /*5ee40*/  IMAD.IADD R5, R1.reuse, 0x1, R138 ;  /* 0x0000000101057824 */ /* 0x040fe200078e028a */
[----:B------:R-:W0:Y:S01]  /*5ee50*/  LDC.64 R118, c[0x0][0x3d0] ;  /* 0x0000f400ff767b82 */ /* 0x000e220000000a00 */
[----:B------:R-:W-:Y:S02]  /*5ee60*/  IMAD.IADD R3, R1, 0x1, R139 ;  /* 0x0000000101037824 */ /* 0x000fe400078e028b */
[----:B------:R-:W3:Y:S04]  /*5ee70*/  LDL.U8 R4, [R4+0x27d8] ;  /* 0x0027d80004047983 */ /* 0x000ee80000100000 */
[----:B------:R-:W3:Y:S04]  /*5ee80*/  LDL.U8 R5, [R5+0x27d8] ;  /* 0x0027d80005057983 */ /* 0x000ee80000100000 */
[----:B------:R-:W4:Y:S01]  /*5ee90*/  LDL.U8 R3, [R3+0x27f3] ;  /* 0x0027f30003037983 */ /* 0x000f220000100000 */
[----:B------:R-:W-:-:S05]  /*5eea0*/  IMAD.IADD R104, R152, 0x1, -R140 ;  /* 0x0000000198687824 */ /* 0x000fca00078e0a8c */
[----:B------:R-:W-:Y:S02]  /*5eeb0*/  ISETP.GT.U32.AND P0, PT, R104, 0x7ffffffe, PT ;  /* 0x7ffffffe6800780c */ /* 0x000fe40003f04070 */
[C---:B------:R-:W-:Y:S02]  /*5eec0*/  R2UR UR6, R6.reuse ;  /* 0x00000000060672ca */ /* 0x040fe400000e0000 */
[C---:B------:R-:W-:Y:S02]  /*5eed0*/  R2UR UR7, R7.reuse ;  /* 0x00000000070772ca */ /* 0x040fe400000e0000 */
[C---:B------:R-:W-:Y:S02]  /*5eee0*/  R2UR UR8, R6.reuse ;  /* 0x00000000060872ca */ /* 0x040fe400000e0000 */
[----:B------:R-:W-:Y:S01]  /*5eef0*/  R2UR UR9, R7 ;  /* 0x00000000070972ca */ /* 0x000fe200000e0000 */
[----:B------:R-:W-:Y:S01]  /*5ef00*/  UMOV UR4, 0x5197d ;  /* 0x0005197d00047882 */ /* 0x000fe20000000000 */
[----:B------:R-:W-:-:S02]  /*5ef10*/  R2UR UR10, R6 ;  /* 0x00000000060a72ca */ /* 0x000fc400000e0000 */
[C---:B------:R-:W-:Y:S02]  /*5ef20*/  R2UR UR11, R7.reuse ;  /* 0x00000000070b72ca */ /* 0x040fe400000e0000 */
[----:B------:R-:W-:Y:S02]  /*5ef30*/  R2UR UR12, R6 ;  /* 0x00000000060c72ca */ /* 0x000fe400000e0000 */
[----:B------:R-:W-:Y:S02]  /*5ef40*/  R2UR UR13, R7 ;  /* 0x00000000070d72ca */ /* 0x000fe400000e0000 */
[----:B---3--:R-:W-:Y:S02]  /*5ef50*/  PRMT R4, R5, 0x3340, R4 ;  /* 0x0000334005047816 */ /* 0x008fe40000000004 */
[----:B------:R-:W-:Y:S01]  /*5ef60*/  IABS R5, R104 ;  /* 0x0000006800057213 */ /* 0x000fe20000000000 */
[----:B------:R-:W-:Y:S01]  /*5ef70*/  VIADD R104, R104, 0x1 ;  /* 0x0000000168687836 */ /* 0x000fe20000000000 */
[----:B----4-:R-:W-:-:S04]  /*5ef80*/  PRMT R3, R3, 0x3340, RZ ;  /* 0x0000334003037816 */ /* 0x010fc800000000ff */
[----:B------:R-:W-:Y:S02]  /*5ef90*/  SEL R104, R104, 0x1, !P0 ;  /* 0x0000000168687807 */ /* 0x000fe40004000000 */
[----:B------:R-:W-:Y:S02]  /*5efa0*/  SEL R5, R5, RZ, P0 ;  /* 0x000000ff05057207 */ /* 0x000fe40000000000 */
[----:B------:R-:W-:Y:S02]  /*5efb0*/  LOP3.LUT R104, RZ, R104, RZ, 0x33, !PT ;  /* 0x00000068ff687212 */ /* 0x000fe400078e33ff */
[----:B------:R-:W-:Y:S02]  /*5efc0*/  PRMT R3, R4, 0x5410, R3 ;  /* 0x0000541004037816 */ /* 0x000fe40000000003 */
[----:B------:R-:W-:-:S03]  /*5efd0*/  IADD3 R104, PT, PT, R104, R152, R5 ;  /* 0x0000009868687210 */ /* 0x000fc60007ffe005 */
[----:B--2---:R-:W-:Y:S02]  /*5efe0*/  IDP.4A.S8.U8 R106, R3, UR4, R106 ;  /* 0x00000004036a7c26 */ /* 0x004fe4000800026a */
        /* <DEDUP_REMOVED lines=8> */
.L_x_2021:
[----:B------:R-:W-:Y:S05]  /*5f070*/  BSYNC.RECONVERGENT B6 ;  /* 0x0000000000067941 */ /* 0x000fea0003800200 */
.L_x_2020:
        /* <DEDUP_REMOVED lines=14> */
[----:B------:R-:W-:-:S07]  /*5f160*/  FSEL R107, R105, -1.875, !P0 ;  /* 0xbff00000696b7808 */ /* 0x000fce0004000000 */
.L_x_2014:
[----:B------:R-:W-:Y:S05]  /*5f170*/  BSYNC.RECONVERGENT B3 ;  /* 0x0000000000037941 */ /* 0x000fea0003800200 */
.L_x_2011:
        /* <DEDUP_REMOVED lines=8> */
[----:B------:R-:W-:Y:S02]  /*5f200*/  IMAD.MOV.U32 R3, RZ, RZ, R107 ;  /* 0x000000ffff037224 */ /* 0x000fe400078e006b */
[----:B------:R-:W-:-:S03]  /*5f210*/  IMAD.MOV.U32 R107, RZ, RZ, 0x3ee4f8b5 ;  /* 0x3ee4f8b5ff6b7424 */ /* 0x000fc600078e00ff */
[----:B------:R-:W-:Y:S02]  /*5f220*/  FSEL R105, |R105|, |R3|, P1 ;  /* 0x4000000369697208 */ /* 0x000fe40000800200 */
[----:B------:R-:W-:Y:S01]  /*5f230*/  @P2 LOP3.LUT R105, R3, 0x80000, RZ, 0xfc, !PT ;  /* 0x0008000003692812 */ /* 0x000fe200078efcff */
[----:B------:R-:W-:Y:S01]  /*5f240*/  DSETP.GEU.AND P0, PT, |R118|, R106, PT ;  /* 0x0000006a7600722a */ /* 0x000fe20003f0e200 */
[----:B------:R-:W-:Y:S01]  /*5f250*/  IMAD.MOV.U32 R118, RZ, RZ, -0x800000 ;  /* 0xff800000ff767424 */ /* 0x000fe200078e00ff */
[----:B------:R-:W-:-:S06]  /*5f260*/  MOV R119, 0x41cdcd64 ;  /* 0x41cdcd6400777802 */ /* 0x000fcc0000000f00 */
        /* <DEDUP_REMOVED lines=21> */
.L_x_2023:
[----:B------:R-:W-:-:S13]  /*5f3c0*/  ISETP.GT.AND P0, PT, R138, 0x1, PT ;  /* 0x000000018a00780c */ /* 0x000fda0003f04270 */
[----:B------:R-:W-:Y:S05]  /*5f3d0*/  @!P0 BREAK.RELIABLE B3 ;  /* 0x0000000000038942 */ /* 0x000fea0003800100 */
[----:B------:R-:W-:Y:S05]  /*5f3e0*/  @!P0 BRA `(.L_x_2010) ;  /* 0x00000000003c8947 */ /* 0x000fea0003800000 */
[----:B------:R-:W-:Y:S05]  /*5f3f0*/  BSYNC.RELIABLE B3 ;  /* 0x0000000000037941 */ /* 0x000fea0003800100 */
.L_x_2022:
[----:B------:R-:W-:Y:S02]  /*5f400*/  VIADD R139, R139, 0x1 ;  /* 0x000000018b8b7836 */ /* 0x000fe40000000000 */
[----:B------:R-:W-:-:S03]  /*5f410*/  VIADD R138, R138, 0xffffffff ;  /* 0xffffffff8a8a7836 */ /* 0x000fc60000000000 */
[----:B------:R-:W-:-:S13]  /*5f420*/  ISETP.GE.AND P0, PT, R139, R152, PT ;  /* 0x000000988b00720c */ /* 0x000fda0003f06270 */
[----:B------:R-:W-:Y:S05]  /*5f430*/  @!P0 BRA `(.L_x_2025) ;  /* 0xffffffe800308947 */ /* 0x000fea000383ffff */
[----:B------:R-:W-:Y:S05]  /*5f440*/  BRA `(.L_x_2010) ;  /* 0x0000000000247947 */ /* 0x000fea0003800000 */
.L_x_2024:
        /* <DEDUP_REMOVED lines=9> */
.L_x_2010:
[----:B------:R-:W-:Y:S05]  /*5f4e0*/  BSYNC.RECONVERGENT B4 ;  /* 0x0000000000047941 */ /* 0x000fea0003800200 */
.L_x_2009:
[C---:B------:R-:W-:Y:S01]  /*5f4f0*/  ISETP.LT.U32.AND P0, PT, R140.reuse, 0x20, PT ;  /* 0x000000208c00780c */ /* 0x040fe20003f01070 */
[----:B------:R-:W-:-:S12]  /*5f500*/  VIADD R140, R140, 0x1 ;  /* 0x000000018c8c7836 */ /* 0x000fd80000000000 */
[----:B------:R-:W-:Y:S05]  /*5f510*/  @P3 BRA P0, `(.L_x_2026) ;  /* 0xffffffe400a83947 */ /* 0x000fea000003ffff */
.L_x_2008:
[----:B------:R-:W-:Y:S05]  /*5f520*/  BSYNC.RECONVERGENT B5 ;  /* 0x0000000000057941 */ /* 0x000fea0003800200 */
.L_x_2007:
[C---:B------:R-:W-:Y:S02]  /*5f530*/  IMAD.IADD R107, R1.reuse, 0x1, R151 ;  /* 0x00000001016b7824 */ /* 0x040fe400078e0297 */
[----:B------:R-:W-:-:S04]  /*5f540*/  IMAD.IADD R106, R1, 0x1, R152 ;  /* 0x00000001016a7824 */ /* 0x000fc800078e0298 */
[----:B------:R-:W5:Y:S04]  /*5f550*/  LDL.U8 R107, [R107+0x27d8] ;  /* 0x0027d8006b6b7983 */ /* 0x000f680000100000 */
[----:B------:R-:W5:Y:S01]  /*5f560*/  LDL.U8 R106, [R106+0x27f3] ;  /* 0x0027f3006a6a7983 */ /* 0x000f620000100000 */
[----:B------:R-:W-:Y:S05]  /*5f570*/  BRA `(.L_x_2027) ;  /* 0xffffffc400907947 */ /* 0x000fea000383ffff */
.L_x_2004:
[----:B------:R-:W-:Y:S05]  /*5f580*/  BSYNC.RECONVERGENT B2 ;  /* 0x0000000000027941 */ /* 0x000fea0003800200 */
.L_x_1980:
        /* <DEDUP_REMOVED lines=9> */
[----:B------:R-:W-:Y:S01]  /*5f620*/  BSSY.RECONVERGENT B3, `(.L_x_2030) ;  /* 0x0000093000037945 */ /* 0x000fe20003800200 */
[----:B------:R-:W-:-:S03]  /*5f630*/  IMAD.MOV.U32 R4, RZ, RZ, RZ ;  /* 0x000000ffff047224 */ /* 0x000fc600078e00ff */
        /* <DEDUP_REMOVED lines=10> */
.L_x_2034:
        /* <DEDUP_REMOVED lines=40> */
[----:B------:R-:W-:Y:S01]  /*5f960*/  @!P1 IMAD.MOV R104, RZ, RZ, R4 ;  /* 0x000000ffff689224 */ /* 0x000fe200078e0204 */
[----:B-----5:R-:W-:-:S03]  /*5f970*/  ISETP.GT.AND P1, PT, R108, RZ, PT ;  /* 0x000000ff6c00720c */ /* 0x020fc60003f24270 */
[C---:B------:R-:W-:Y:S02]  /*5f980*/  VIADD R4, R104.reuse, 0x1 ;  /* 0x0000000168047836 */ /* 0x040fe40000000000 */
[----:B------:R-:W-:Y:S02]  /*5f990*/  @!P2 IADD3 R4, PT, PT, R104, RZ, RZ ;  /* 0x000000ff6804a210 */ /* 0x000fe40007ffe0ff */
[----:B------:R-:W-:-:S03]  /*5f9a0*/  ISETP.GT.AND P2, PT, R109, RZ, PT ;  /* 0x000000ff6d00720c */ /* 0x000fc60003f44270 */
[----:B------:R-:W-:-:S03]  /*5f9b0*/  VIADD R104, R4, 0x1 ;  /* 0x0000000104687836 */ /* 0x000fc60000000000 */
[----:B------:R-:W-:Y:S01]  /*5f9c0*/  @!P1 IMAD.MOV R104, RZ, RZ, R4 ;  /* 0x000000ffff689224 */ /* 0x000fe200078e0204 */
[----:B------:R-:W-:-:S03]  /*5f9d0*/  ISETP.GT.AND P1, PT, R110, RZ, PT ;  /* 0x000000ff6e00720c */ /* 0x000fc60003f24270 */
[----:B------:R-:W-:-:S03]  /*5f9e0*/  VIADD R4, R104, 0x1 ;  /* 0x0000000168047836 */ /* 0x000fc60000000000 */
[----:B------:R-:W-:-:S04]  /*5f9f0*/  @!P2 IMAD.MOV R4, RZ, RZ, R104 ;  /* 0x000000ffff04a224 */ /* 0x000fc800078e0268 */
[----:B------:R-:W-:-:S03]  /*5fa00*/  VIADD R104, R4, 0x1 ;  /* 0x0000000104687836 */ /* 0x000fc60000000000 */
[----:B------:R-:W-:Y:S01]  /*5fa10*/  @!P1 IMAD.MOV R104, RZ, RZ, R4 ;  /* 0x000000ffff689224 */ /* 0x000fe200078e0204 */
[----:B------:R-:W-:Y:S02]  /*5fa20*/  ISETP.NE.AND P1, PT, R5, R3, PT ;  /* 0x000000030500720c */ /* 0x000fe40003f25270 */
[----:B------:R-:W-:Y:S01]  /*5fa30*/  ISETP.GT.AND P2, PT, R111, RZ, PT ;  /* 0x000000ff6f00720c */ /* 0x000fe20003f44270 */
[----:B------:R-:W-:-:S12]  /*5fa40*/  VIADD R4, R104, 0x1 ;  /* 0x0000000168047836 */ /* 0x000fd80000000000 */
[----:B------:R-:W-:Y:S01]  /*5fa50*/  @!P2 IMAD.MOV R4, RZ, RZ, R104 ;  /* 0x000000ffff04a224 */ /* 0x000fe200078e0268 */
[----:B------:R-:W-:Y:S06]  /*5fa60*/  @P1 BRA `(.L_x_2034) ;  /* 0xfffffffc001c1947 */ /* 0x000fec000383ffff */
.L_x_2033:
[----:B------:R-:W-:Y:S05]  /*5fa70*/  BSYNC.RECONVERGENT B4 ;  /* 0x0000000000047941 */ /* 0x000fea0003800200 */
.L_x_2032:
        /* <DEDUP_REMOVED lines=35> */
.L_x_2036:
[----:B------:R-:W-:Y:S05]  /*5fcb0*/  BSYNC.RECONVERGENT B4 ;  /* 0x0000000000047941 */ /* 0x000fea0003800200 */
.L_x_2035:
        /* <DEDUP_REMOVED lines=21> */
.L_x_2038:
[----:B------:R-:W-:Y:S05]  /*5fe10*/  BSYNC.RECONVERGENT B4 ;  /* 0x0000000000047941 */ /* 0x000fea0003800200 */
.L_x_2037:
        /* <DEDUP_REMOVED lines=19> */
.L_x_2031:
[----:B------:R-:W-:Y:S05]  /*5ff50*/  BSYNC.RECONVERGENT B3 ;  /* 0x0000000000037941 */ /* 0x000fea0003800200 */
.L_x_2030:
        /* <DEDUP_REMOVED lines=10> */
.L_x_2043:
[----:B------:R-:W-:-:S05]  /*60000*/  LEA R105, R5, R252, 0x2 ;  /* 0x000000fc05697211 */ /* 0x000fca00078e10ff */
        /* <DEDUP_REMOVED lines=67> */
.L_x_2042:
[----:B------:R-:W-:Y:S05]  /*60440*/  BSYNC.RECONVERGENT B4 ;  /* 0x0000000000047941 */ /* 0x000fea0003800200 */
.L_x_2041:
        /* <DEDUP_REMOVED lines=17> */
[----:B------:R-:W-:Y:S01]  /*60560*/  VIADD R107, R4, 0x1 ;  /* 0x00000001046b7836 */ /* 0x000fe20000000000 */
[----:B------:R-:W-:-:S03]  /*60570*/  IADD3 R3, PT, PT, R3, 0x8, RZ ;  /* 0x0000000803037810 */ /* 0x000fc60007ffe0ff */
[----:B------:R-:W-:Y:S01]  /*60580*/  @!P1 IMAD.MOV R107, RZ, RZ, R4 ;  /* 0x000000ffff6b9224 */ /* 0x000fe200078e0204 */
[----:B-----5:R-:W-:-:S03]  /*60590*/  ISETP.GT.AND P1, PT, R106, RZ, PT ;  /* 0x000000ff6a00720c */ /* 0x020fc60003f24270 */
        /* <DEDUP_REMOVED lines=19> */
.L_x_2045:
[----:B------:R-:W-:Y:S05]  /*606d0*/  BSYNC.RECONVERGENT B4 ;  /* 0x0000000000047941 */ /* 0x000fea0003800200 */
.L_x_2044:
        /* <DEDUP_REMOVED lines=24> */
.L_x_2047:
[----:B------:R-:W-:Y:S05]  /*60860*/  BSYNC.RECONVERGENT B4 ;  /* 0x0000000000047941 */ /* 0x000fea0003800200 */
.L_x_2046:
        /* <DEDUP_REMOVED lines=20> */
.L_x_2040:
[----:B------:R-:W-:Y:S05]  /*609b0*/  BSYNC.RECONVERGENT B3 ;  /* 0x0000000000037941 */ /* 0x000fea0003800200 */
.L_x_2039:
        /* <DEDUP_REMOVED lines=36> */
.L_x_2049:
[----:B------:R-:W-:Y:S05]  /*60c00*/  BSYNC.RECONVERGENT B3 ;  /* 0x0000000000037941 */ /* 0x000fea0003800200 */
.L_x_2048:
[----:B------:R-:W-:Y:S01]  /*60c10*/  UMOV UR4, 0x66666666 ;  /* 0x6666666600047882 */ /* 0x000fe20000000000 */
[----:B------:R-:W-:Y:S01]  /*60c20*/  UMOV UR5, 0x40711266 ;  /* 0x4071126600057882 */ /* 0x000fe20000000000 */
[----:B------:R-:W-:Y:S01]  /*60c30*/  IMAD.MOV.U32 R4, RZ, RZ, 0x0 ;  /* 0x00000000ff047424 */ /* 0x000fe200078e00ff */
[----:B------:R-:W-:Y:S01]  /*60c40*/  DADD R2, R2, -UR4 ;  /* 0x8000000402027e29 */ /* 0x000fe20008000000 */
[----:B------:R-:W-:-:S07]  /*60c50*/  IMAD.MOV.U32 R5, RZ, RZ, 0x40590000 ;  /* 0x40590000ff057424 */ /* 0x000fce00078e00ff */
[----:B------:R-:W-:-:S11]  /*60c60*/  DFMA R4, R2, R4, 0.5 ;  /* 0x3fe000000204742b */ /* 0x000fd60000000004 */
.L_x_2029:
[----:B------:R-:W-:Y:S05]  /*60c70*/  BSYNC.RECONVERGENT B2 ;  /* 0x0000000000027941 */ /* 0x000fea0003800200 */
.L_x_2028:
        /* <DEDUP_REMOVED lines=28> */
.L_x_2050:
[----:B------:R-:W-:Y:S05]  /*60e40*/  BSYNC.RECONVERGENT B2 ;  /* 0x0000000000027941 */ /* 0x000fea0003800200 */
.L_x_1979:
[----:B------:R-:W-:Y:S05]  /*60e50*/  BSYNC.RECONVERGENT B1 ;  /* 0x0000000000017941 */ /* 0x000fea0003800200 */
.L_x_1978:
[----:B------:R-:W1:Y:S02]  /*60e60*/  LDC R2, c[0x0][0x3c0] ;  /* 0x0000f000ff027b82 */ /* 0x000e640000000800 */
[----:B-1----:R-:W-:-:S06]  /*60e70*/  FADD R2, R2, -10 ;  /* 0xc120000002027421 */ /* 0x002fcc0000000000 */
[----:B------:R-:W1:Y:S02]  /*60e80*/  F2F.F64.F32 R2, R2 ;  /* 0x0000000200027310 */ /* 0x000e640000201800 */
[----:B-1----:R-:W-:-:S06]  /*60e90*/  DSETP.GT.AND P0, PT, R4, R2, PT ;  /* 0x000000020400722a */ /* 0x002fcc0003f04000 */
[----:B------:R-:W-:-:S08]  /*60ea0*/  SEL R154, R154, RZ, !P0 ;  /* 0x000000ff9a9a7207 */ /* 0x000fd00004000000 */
.L_x_1745:
[----:B------:R-:W-:Y:S05]  /*60eb0*/  BSYNC.RECONVERGENT B10 ;  /* 0x00000000000a7941 */ /* 0x000fea0003800200 */
.L_x_1744:
[----:B------:R-:W1:Y:S01]  /*60ec0*/  LDCU UR4, c[0x0][0x3c8] ;  /* 0x00007900ff0477ac */ /* 0x000e620008000800 */
[----:B------:R-:W-:Y:S01]  /*60ed0*/  ISETP.NE.AND P0, PT, R154, RZ, PT ;  /* 0x000000ff9a00720c */ /* 0x000fe20003f05270 */
[----:B------:R-:W-:Y:S03]  /*60ee0*/  BSSY.RECONVERGENT B1, `(.L_x_2051) ;  /* 0x00010a9000017945 */ /* 0x000fe60003800200 */
[----:B-1----:R-:W-:-:S13]  /*60ef0*/  ISETP.EQ.OR P0, PT, RZ, UR4, !P0 ;  /* 0x00000004ff007c0c */ /* 0x002fda000c702670 */
[----:B------:R-:W-:Y:S05]  /*60f00*/  @P0 BRA `(.L_x_2052) ;  /* 0x0000010800980947 */ /* 0x000fea0003800000 */
[----:B------:R-:W-:Y:S01]  /*60f10*/  BSSY.RECONVERGENT B2, `(.L_x_2053) ;  /* 0x0000008000027945 */ /* 0x000fe20003800200 */
[----:B------:R-:W-:-:S07]  /*60f20*/  IMAD.MOV.U32 R2, RZ, RZ, RZ ;  /* 0x000000ffff027224 */ /* 0x000fce00078e00ff */
.L_x_2054:
[----:B------:R-:W-:-:S05]  /*60f30*/  IMAD.IADD R5, R1, 0x1, R2 ;  /* 0x0000000101057824 */ /* 0x000fca00078e0202 */
[----:B------:R-:W3:Y:S02]  /*60f40*/  LDL.U8 R3, [R5+0x280e] ;  /* 0x00280e0005037983 */ /* 0x000ee40000100000 */
[----:B---3--:R-:W-:Y:S01]  /*60f50*/  ISETP.NE.AND P0, PT, R3, RZ, PT ;  /* 0x000000ff0300720c */ /* 0x008fe20003f05270 */
[----:B------:R-:W-:Y:S02]  /*60f60*/  IMAD.MOV.U32 R3, RZ, RZ, R2 ;  /* 0x000000ffff037224 */ /* 0x000fe400078e0002 */
[----:B------:R-:W-:-:S10]  /*60f70*/  VIADD R2, R2, 0x1 ;  /* 0x0000000102027836 */ /* 0x000fd40000000000 */
[----:B------:R-:W-:Y:S05]  /*60f80*/  @P0 BRA `(.L_x_2054) ;  /* 0xfffffffc00e80947 */ /* 0x000fea000383ffff */
[----:B------:R-:W-:Y:S05]  /*60f90*/  BSYNC.RECONVERGENT B2 ;  /* 0x0000000000027941 */ /* 0x000fea0003800200 */
.L_x_2053:
        /* <DEDUP_REMOVED lines=9> */
.L_x_2058:
        /* <DEDUP_REMOVED lines=27> */
.L_x_2057:
[----:B------:R-:W-:Y:S01]  /*611e0*/  BSSY.RECONVERGENT B3, `(.L_x_2059) ;  /* 0x0000008000037945 */ /* 0x000fe20003800200 */
[----:B------:R-:W-:-:S07]  /*611f0*/  IMAD.MOV.U32 R2, RZ, RZ, RZ ;  /* 0x000000ffff027224 */ /* 0x000fce00078e00ff */
.L_x_2060:
[----:B------:R-:W-:-:S05]  /*61200*/  IMAD.IADD R5, R1, 0x1, R2 ;  /* 0x0000000101057824 */ /* 0x000fca00078e0202 */
[----:B------:R-:W3:Y:S02]  /*61210*/  LDL.U8 R3, [R5+0x280e] ;  /* 0x00280e0005037983 */ /* 0x000ee40000100000 */
[----:B---3--:R-:W-:Y:S01]  /*61220*/  ISETP.NE.AND P0, PT, R3, RZ, PT ;  /* 0x000000ff0300720c */ /* 0x008fe20003f05270 */
[----:B------:R-:W-:Y:S02]  /*61230*/  IMAD.MOV.U32 R3, RZ, RZ, R2 ;  /* 0x000000ffff037224 */ /* 0x000fe400078e0002 */
[----:B------:R-:W-:-:S10]  /*61240*/  VIADD R2, R2, 0x1 ;  /* 0x0000000102027836 */ /* 0x000fd40000000000 */
[----:B------:R-:W-:Y:S05]  /*61250*/  @P0 BRA `(.L_x_2060) ;  /* 0xfffffffc00e80947 */ /* 0x000fea000383ffff */
[----:B------:R-:W-:Y:S05]  /*61260*/  BSYNC.RECONVERGENT B3 ;  /* 0x0000000000037941 */ /* 0x000fea0003800200 */
.L_x_2059:
[----:B------:R-:W-:-:S04]  /*61270*/  LOP3.LUT R2, R3, 0x1, RZ, 0xc0, !PT ;  /* 0x0000000103027812 */ /* 0x000fc800078ec0ff */
[----:B------:R-:W-:-:S13]  /*61280*/  ISETP.NE.U32.AND P0, PT, R2, 0x1, PT ;  /* 0x000000010200780c */ /* 0x000fda0003f05070 */
[----:B------:R-:W-:Y:S05]  /*61290*/  @!P0 BRA `(.L_x_2056) ;  /* 0x0000000400608947 */ /* 0x000fea0003800000 */
[----:B------:R-:W-:-:S13]  /*612a0*/  ISETP.NE.AND P0, PT, R3, RZ, PT ;  /* 0x000000ff0300720c */ /* 0x000fda0003f05270 */
[----:B------:R-:W-:Y:S05]  /*612b0*/  @!P0 BRA `(.L_x_2061) ;  /* 0x0000000000788947 */ /* 0x000fea0003800000 */
[----:B------:R-:W-:Y:S02]  /*612c0*/  SHF.R.U32.HI R4, RZ, 0x1, R3 ;  /* 0x00000001ff047819 */ /* 0x000fe40000011603 */
[----:B------:R-:W-:Y:S02]  /*612d0*/  MOV R2, RZ ;  /* 0x000000ff00027202 */ /* 0x000fe40000000f00 */
[----:B------:R-:W-:-:S07]  /*612e0*/  VIMNMX.U32 R4, PT, PT, R4, 0x1, !PT ;  /* 0x0000000104047848 */ /* 0x000fce0007fe0000 */
.L_x_2062:
        /* <DEDUP_REMOVED lines=27> */
.L_x_2061:
        /* <DEDUP_REMOVED lines=56> */
.L_x_2056:
        /* <DEDUP_REMOVED lines=55> */
.L_x_2063:
[----:B------:R-:W-:Y:S05]  /*61b90*/  BSYNC.RECONVERGENT B2 ;  /* 0x0000000000027941 */ /* 0x000fea0003800200 */
.L_x_2055:
[----:B------:R-:W-:Y:S01]  /*61ba0*/  BSSY.RECONVERGENT B2, `(.L_x_2064) ;  /* 0x0000008000027945 */ /* 0x000fe20003800200 */
[----:B------:R-:W-:-:S07]  /*61bb0*/  IMAD.MOV.U32 R2, RZ, RZ, RZ ;  /* 0x000000ffff027224 */ /* 0x000fce00078e00ff */
.L_x_2065:
[----:B------:R-:W-:-:S06]  /*61bc0*/  IMAD.IADD R3, R1, 0x1, R2 ;  /* 0x0000000101037824 */ /* 0x000fcc00078e0202 */
[----:B------:R-:W2:Y:S01]  /*61bd0*/  LDL.U8 R3, [R3+0x280e] ;  /* 0x00280e0003037983 */ /* 0x000ea20000100000 */
[----:B------:R-:W-:Y:S02]  /*61be0*/  IMAD.MOV.U32 R148, RZ, RZ, R2 ;  /* 0x000000ffff947224 */ /* 0x000fe400078e0002 */
[----:B------:R-:W-:Y:S01]  /*61bf0*/  VIADD R2, R2, 0x1 ;  /* 0x0000000102027836 */ /* 0x000fe20000000000 */
[----:B--2---:R-:W-:-:S13]  /*61c00*/  ISETP.NE.AND P0, PT, R3, RZ, PT ;  /* 0x000000ff0300720c */ /* 0x004fda0003f05270 */
[----:B------:R-:W-:Y:S05]  /*61c10*/  @P0 BRA `(.L_x_2065) ;  /* 0xfffffffc00e80947 */ /* 0x000fea000383ffff */
[----:B------:R-:W-:Y:S05]  /*61c20*/  BSYNC.RECONVERGENT B2 ;  /* 0x0000000000027941 */ /* 0x000fea0003800200 */
.L_x_2064:
[----:B------:R-:W-:Y:S01]  /*61c30*/  BSSY.RECONVERGENT B2, `(.L_x_2066) ;  /* 0x0000008000027945 */ /* 0x000fe20003800200 */
[----:B------:R-:W-:-:S07]  /*61c40*/  IMAD.MOV.U32 R3, RZ, RZ, RZ ;  /* 0x000000ffff037224 */ /* 0x000fce00078e00ff */
.L_x_2067:
[----:B------:R-:W-:-:S06]  /*61c50*/  IMAD.IADD R2, R1, 0x1, R3 ;  /* 0x0000000101027824 */ /* 0x000fcc00078e0203 */
[----:B------:R-:W2:Y:S02]  /*61c60*/  LDL.U8 R2, [R2+0x280e] ;  /* 0x00280e0002027983 */ /* 0x000ea40000100000 */
[----:B--2---:R-:W-:Y:S01]  /*61c70*/  ISETP.NE.AND P0, PT, R2, RZ, PT ;  /* 0x000000ff0200720c */ /* 0x004fe20003f05270 */
[----:B------:R-:W-:Y:S02]  /*61c80*/  IMAD.MOV.U32 R2, RZ, RZ, R3 ;  /* 0x000000ffff027224 */ /* 0x000fe400078e0003 */
[----:B------:R-:W-:-:S10]  /*61c90*/  VIADD R3, R3, 0x1 ;  /* 0x0000000103037836 */ /* 0x000fd40000000000 */
[----:B------:R-:W-:Y:S05]  /*61ca0*/  @P0 BRA `(.L_x_2067) ;  /* 0xfffffffc00e80947 */ /* 0x000fea000383ffff */
[----:B------:R-:W-:Y:S05]  /*61cb0*/  BSYNC.RECONVERGENT B2 ;  /* 0x0000000000027941 */ /* 0x000fea0003800200 */
.L_x_2066:
        /* <DEDUP_REMOVED lines=10> */
.L_x_2092:
        /* <DEDUP_REMOVED lines=12> */
.L_x_2073:
[----:B------:R-:W-:-:S13]  /*61e20*/  ISETP.NE.AND P1, PT, R106, 0x47, PT ;  /* 0x000000476a00780c */ /* 0x000fda0003f25270 */
[----:B------:R-:W-:Y:S05]  /*61e30*/  @!P1 BRA `(.L_x_2076) ;  /* 0x0000000000149947 */ /* 0x000fea0003800000 */
[----:B------:R-:W-:Y:S01]  /*61e40*/  ISETP.NE.AND P1, PT, R106, 0x54, PT ;  /* 0x000000546a00780c */ /* 0x000fe20003f25270 */
[----:B------:R-:W-:-:S12]  /*61e50*/  IMAD.MOV.U32 R105, RZ, RZ, 0x3 ;  /* 0x00000003ff697424 */ /* 0x000fd800078e00ff */
[----:B------:R-:W-:Y:S05]  /*61e60*/  @!P1 BRA `(.L_x_2074) ;  /* 0x00000000000c9947 */ /* 0x000fea0003800000 */
.L_x_2075:
[----:B------:R-:W-:Y:S01]  /*61e70*/  IMAD.MOV.U32 R105, RZ, RZ, 0x4 ;  /* 0x00000004ff697424 */ /* 0x000fe200078e00ff */
[----:B------:R-:W-:Y:S06]  /*61e80*/  BRA `(.L_x_2074) ;  /* 0x0000000000047947 */ /* 0x000fec0003800000 */
.L_x_2076:
[----:B------:R-:W-:-:S07]  /*61e90*/  IMAD.MOV.U32 R105, RZ, RZ, 0x2 ;  /* 0x00000002ff697424 */ /* 0x000fce00078e00ff */
.L_x_2074:
[----:B------:R-:W-:Y:S05]  /*61ea0*/  BSYNC.RECONVERGENT B4 ;  /* 0x0000000000047941 */ /* 0x000fea0003800200 */
.L_x_2072:
        /* <DEDUP_REMOVED lines=12> */
.L_x_2078:
[----:B------:R-:W-:-:S13]  /*61f70*/  ISETP.NE.AND P1, PT, R106, 0x47, PT ;  /* 0x000000476a00780c */ /* 0x000fda0003f25270 */
[----:B------:R-:W-:Y:S05]  /*61f80*/  @!P1 BRA `(.L_x_2081) ;  /* 0x0000000000149947 */ /* 0x000fea0003800000 */
[----:B------:R-:W-:Y:S01]  /*61f90*/  ISETP.NE.AND P1, PT, R106, 0x54, PT ;  /* 0x000000546a00780c */ /* 0x000fe20003f25270 */
[----:B------:R-:W-:-:S12]  /*61fa0*/  IMAD.MOV.U32 R105, RZ, RZ, 0x3 ;  /* 0x00000003ff697424 */ /* 0x000fd800078e00ff */
[----:B------:R-:W-:Y:S05]  /*61fb0*/  @!P1 BRA `(.L_x_2079) ;  /* 0x00000000000c9947 */ /* 0x000fea0003800000 */
.L_x_2080:
[----:B------:R-:W-:Y:S01]  /*61fc0*/  IMAD.MOV.U32 R105, RZ, RZ, 0x4 ;  /* 0x00000004ff697424 */ /* 0x000fe200078e00ff */
[----:B------:R-:W-:Y:S06]  /*61fd0*/  BRA `(.L_x_2079) ;  /* 0x0000000000047947 */ /* 0x000fec0003800000 */
.L_x_2081:
[----:B------:R-:W-:-:S07]  /*61fe0*/  IMAD.MOV.U32 R105, RZ, RZ, 0x2 ;  /* 0x00000002ff697424 */ /* 0x000fce00078e00ff */
.L_x_2079:
[----:B------:R-:W-:Y:S05]  /*61ff0*/  BSYNC.RECONVERGENT B4 ;  /* 0x0000000000047941 */ /* 0x000fea0003800200 */
.L_x_2077:
        /* <DEDUP_REMOVED lines=12> */
.L_x_2083:
[----:B------:R-:W-:-:S13]  /*620c0*/  ISETP.NE.AND P1, PT, R106, 0x47, PT ;  /* 0x000000476a00780c */ /* 0x000fda0003f25270 */
[----:B------:R-:W-:Y:S05]  /*620d0*/  @!P1 BRA `(.L_x_2086) ;  /* 0x0000000000149947 */ /* 0x000fea0003800000 */
[----:B------:R-:W-:Y:S01]  /*620e0*/  ISETP.NE.AND P1, PT, R106, 0x54, PT ;  /* 0x000000546a00780c */ /* 0x000fe20003f25270 */
[----:B------:R-:W-:-:S12]  /*620f0*/  IMAD.MOV.U32 R105, RZ, RZ, 0x3 ;  /* 0x00000003ff697424 */ /* 0x000fd800078e00ff */
[----:B------:R-:W-:Y:S05]  /*62100*/  @!P1 BRA `(.L_x_2084) ;  /* 0x00000000000c9947 */ /* 0x000fea0003800000 */
.L_x_2085:
[----:B------:R-:W-:Y:S01]  /*62110*/  IMAD.MOV.U32 R105, RZ, RZ, 0x4 ;  /* 0x00000004ff697424 */ /* 0x000fe200078e00ff */
[----:B------:R-:W-:Y:S06]  /*62120*/  BRA `(.L_x_2084) ;  /* 0x0000000000047947 */ /* 0x000fec0003800000 */
.L_x_2086:
[----:B------:R-:W-:-:S07]  /*62130*/  IMAD.MOV.U32 R105, RZ, RZ, 0x2 ;  /* 0x00000002ff697424 */ /* 0x000fce00078e00ff */
.L_x_2084:
[----:B------:R-:W-:Y:S05]  /*62140*/  BSYNC.RECONVERGENT B4 ;  /* 0x0000000000047941 */ /* 0x000fea0003800200 */
.L_x_2082:
        /* <DEDUP_REMOVED lines=12> */
.L_x_2088:
[----:B------:R-:W-:-:S13]  /*62210*/  ISETP.NE.AND P1, PT, R106, 0x47, PT ;  /* 0x000000476a00780c */ /* 0x000fda0003f25270 */
[----:B------:R-:W-:Y:S05]  /*62220*/  @!P1 BRA `(.L_x_2091) ;  /* 0x0000000000149947 */ /* 0x000fea0003800000 */
[----:B------:R-:W-:Y:S01]  /*62230*/  ISETP.NE.AND P1, PT, R106, 0x54, PT ;  /* 0x000000546a00780c */ /* 0x000fe20003f25270 */
[----:B------:R-:W-:-:S12]  /*62240*/  IMAD.MOV.U32 R105, RZ, RZ, 0x3 ;  /* 0x00000003ff697424 */ /* 0x000fd800078e00ff */
[----:B------:R-:W-:Y:S05]  /*62250*/  @!P1 BRA `(.L_x_2089) ;  /* 0x00000000000c9947 */ /* 0x000fea0003800000 */
.L_x_2090:
[----:B------:R-:W-:Y:S01]  /*62260*/  MOV R105, 0x4 ;  /* 0x0000000400697802 */ /* 0x000fe20000000f00 */
[----:B------:R-:W-:Y:S06]  /*62270*/  BRA `(.L_x_2089) ;  /* 0x0000000000047947 */ /* 0x000fec0003800000 */
.L_x_2091:
[----:B------:R-:W-:-:S07]  /*62280*/  IMAD.MOV.U32 R105, RZ, RZ, 0x2 ;  /* 0x00000002ff697424 */ /* 0x000fce00078e00ff */
.L_x_2089:
[----:B------:R-:W-:Y:S05]  /*62290*/  BSYNC.RECONVERGENT B4 ;  /* 0x0000000000047941 */ /* 0x000fea0003800200 */
.L_x_2087:
[----:B------:R0:W-:Y:S02]  /*622a0*/  STL.U8 [R4+0x27db], R105 ;  /* 0x0027db6904007387 */ /* 0x0001e40000100000 */
[C---:B0-----:R-:W-:Y:S02]  /*622b0*/  VIADD R4, R3.reuse, 0x3 ;  /* 0x0000000303047836 */ /* 0x041fe40000000000 */
[----:B------:R-:W-:-:S03]  /*622c0*/  VIADD R3, R3, 0x4 ;  /* 0x0000000403037836 */ /* 0x000fc60000000000 */
[----:B------:R-:W-:-:S13]  /*622d0*/  ISETP.NE.AND P1, PT, R4, R5, PT ;  /* 0x000000050400720c */ /* 0x000fda0003f25270 */
[----:B------:R-:W-:Y:S05]  /*622e0*/  @P1 BRA `(.L_x_2092) ;  /* 0xfffffff8009c1947 */ /* 0x000fea000383ffff */
.L_x_2071:
[----:B------:R-:W-:Y:S05]  /*622f0*/  BSYNC.RECONVERGENT B3 ;  /* 0x0000000000037941 */ /* 0x000fea0003800200 */
.L_x_2070:
        /* <DEDUP_REMOVED lines=14> */
.L_x_2094:
[----:B------:R-:W-:-:S13]  /*623e0*/  ISETP.NE.AND P1, PT, R105, 0x47, PT ;  /* 0x000000476900780c */ /* 0x000fda0003f25270 */
[----:B------:R-:W-:Y:S05]  /*623f0*/  @!P1 BRA `(.L_x_2097) ;  /* 0x0000000000149947 */ /* 0x000fea0003800000 */
[----:B------:R-:W-:Y:S01]  /*62400*/  ISETP.NE.AND P1, PT, R105, 0x54, PT ;  /* 0x000000546900780c */ /* 0x000fe20003f25270 */
[----:B------:R-:W-:-:S12]  /*62410*/  IMAD.MOV.U32 R4, RZ, RZ, 0x3 ;  /* 0x00000003ff047424 */ /* 0x000fd800078e00ff */
[----:B------:R-:W-:Y:S05]  /*62420*/  @!P1 BRA `(.L_x_2095) ;  /* 0x00000000000c9947 */ /* 0x000fea0003800000 */
.L_x_2096:
[----:B------:R-:W-:Y:S01]  /*62430*/  IMAD.MOV.U32 R4, RZ, RZ, 0x4 ;  /* 0x00000004ff047424 */ /* 0x000fe200078e00ff */
[----:B------:R-:W-:Y:S06]  /*62440*/  BRA `(.L_x_2095) ;  /* 0x0000000000047947 */ /* 0x000fec0003800000 */
.L_x_2097:
[----:B------:R-:W-:-:S07]  /*62450*/  IMAD.MOV.U32 R4, RZ, RZ, 0x2 ;  /* 0x00000002ff047424 */ /* 0x000fce00078e00ff */
.L_x_2095:
[----:B------:R-:W-:Y:S05]  /*62460*/  BSYNC.RECONVERGENT B3 ;  /* 0x0000000000037941 */ /* 0x000fea0003800200 */
.L_x_2093:
        /* <DEDUP_REMOVED lines=14> */
.L_x_2099:
[----:B------:R-:W-:-:S13]  /*62550*/  ISETP.NE.AND P1, PT, R105, 0x47, PT ;  /* 0x000000476900780c */ /* 0x000fda0003f25270 */
[----:B------:R-:W-:Y:S05]  /*62560*/  @!P1 BRA `(.L_x_2102) ;  /* 0x0000000000149947 */ /* 0x000fea0003800000 */
[----:B------:R-:W-:Y:S01]  /*62570*/  ISETP.NE.AND P1, PT, R105, 0x54, PT ;  /* 0x000000546900780c */ /* 0x000fe20003f25270 */
[----:B------:R-:W-:-:S12]  /*62580*/  IMAD.MOV.U32 R4, RZ, RZ, 0x3 ;  /* 0x00000003ff047424 */ /* 0x000fd800078e00ff */
[----:B------:R-:W-:Y:S05]  /*62590*/  @!P1 BRA `(.L_x_2100) ;  /* 0x00000000000c9947 */ /* 0x000fea0003800000 */
.L_x_2101:
[----:B------:R-:W-:Y:S01]  /*625a0*/  IMAD.MOV.U32 R4, RZ, RZ, 0x4 ;  /* 0x00000004ff047424 */ /* 0x000fe200078e00ff */
[----:B------:R-:W-:Y:S06]  /*625b0*/  BRA `(.L_x_2100) ;  /* 0x0000000000047947 */ /* 0x000fec0003800000 */
.L_x_2102:
[----:B------:R-:W-:-:S07]  /*625c0*/  IMAD.MOV.U32 R4, RZ, RZ, 0x2 ;  /* 0x00000002ff047424 */ /* 0x000fce00078e00ff */
.L_x_2100:
[----:B------:R-:W-:Y:S05]  /*625d0*/  BSYNC.RECONVERGENT B3 ;  /* 0x0000000000037941 */ /* 0x000fea0003800200 */
.L_x_2098:
        /* <DEDUP_REMOVED lines=15> */
.L_x_2104:
[----:B------:R-:W-:-:S13]  /*626d0*/  ISETP.NE.AND P1, PT, R4, 0x47, PT ;  /* 0x000000470400780c */ /* 0x000fda0003f25270 */
[----:B------:R-:W-:Y:S05]  /*626e0*/  @!P1 BRA `(.L_x_2107) ;  /* 0x0000000000149947 */ /* 0x000fea0003800000 */
[----:B------:R-:W-:Y:S01]  /*626f0*/  ISETP.NE.AND P1, PT, R4, 0x54, PT ;  /* 0x000000540400780c */ /* 0x000fe20003f25270 */
[----:B------:R-:W-:-:S12]  /*62700*/  IMAD.MOV.U32 R3, RZ, RZ, 0x3 ;  /* 0x00000003ff037424 */ /* 0x000fd800078e00ff */
[----:B------:R-:W-:Y:S05]  /*62710*/  @!P1 BRA `(.L_x_2105) ;  /* 0x00000000000c9947 */ /* 0x000fea0003800000 */
.L_x_2106:
[----:B------:R-:W-:Y:S01]  /*62720*/  IMAD.MOV.U32 R3, RZ, RZ, 0x4 ;  /* 0x00000004ff037424 */ /* 0x000fe200078e00ff */
[----:B------:R-:W-:Y:S06]  /*62730*/  BRA `(.L_x_2105) ;  /* 0x0000000000047947 */ /* 0x000fec0003800000 */
.L_x_2107:
[----:B------:R-:W-:-:S07]  /*62740*/  IMAD.MOV.U32 R3, RZ, RZ, 0x2 ;  /* 0x00000002ff037424 */ /* 0x000fce00078e00ff */
.L_x_2105:
[----:B------:R-:W-:Y:S05]  /*62750*/  BSYNC.RECONVERGENT B3 ;  /* 0x0000000000037941 */ /* 0x000fea0003800200 */
.L_x_2103:
[----:B------:R0:W-:Y:S02]  /*62760*/  STL.U8 [R5+0x27da], R3 ;  /* 0x0027da0305007387 */ /* 0x0001e40000100000 */
.L_x_2069:
[----:B------:R-:W-:Y:S05]  /*62770*/  BSYNC.RECONVERGENT B2 ;  /* 0x0000000000027941 */ /* 0x000fea0003800200 */
.L_x_2068:
        /* <DEDUP_REMOVED lines=10> */
.L_x_2132:
        /* <DEDUP_REMOVED lines=12> */
.L_x_2113:
[----:B------:R-:W-:-:S13]  /*628e0*/  ISETP.NE.AND P1, PT, R5, 0x47, PT ;  /* 0x000000470500780c */ /* 0x000fda0003f25270 */
[----:B------:R-:W-:Y:S05]  /*628f0*/  @!P1 BRA `(.L_x_2116) ;  /* 0x0000000000149947 */ /* 0x000fea0003800000 */
[----:B------:R-:W-:Y:S01]  /*62900*/  ISETP.NE.AND P1, PT, R5, 0x54, PT ;  /* 0x000000540500780c */ /* 0x000fe20003f25270 */
[----:B------:R-:W-:-:S12]  /*62910*/  IMAD.MOV.U32 R4, RZ, RZ, 0x3 ;  /* 0x00000003ff047424 */ /* 0x000fd800078e00ff */
[----:B------:R-:W-:Y:S05]  /*62920*/  @!P1 BRA `(.L_x_2114) ;  /* 0x00000000000c9947 */ /* 0x000fea0003800000 */
.L_x_2115:
[----:B------:R-:W-:Y:S01]  /*62930*/  IMAD.MOV.U32 R4, RZ, RZ, 0x4 ;  /* 0x00000004ff047424 */ /* 0x000fe200078e00ff */
[----:B------:R-:W-:Y:S06]  /*62940*/  BRA `(.L_x_2114) ;  /* 0x0000000000047947 */ /* 0x000fec0003800000 */
.L_x_2116:
[----:B------:R-:W-:-:S07]  /*62950*/  IMAD.MOV.U32 R4, RZ, RZ, 0x2 ;  /* 0x00000002ff047424 */ /* 0x000fce00078e00ff */
.L_x_2114:
[----:B------:R-:W-:Y:S05]  /*62960*/  BSYNC.RECONVERGENT B4 ;  /* 0x0000000000047941 */ /* 0x000fea0003800200 */
.L_x_2112:
        /* <DEDUP_REMOVED lines=15> */
.L_x_2118:
[----:B------:R-:W-:-:S13]  /*62a60*/  ISETP.NE.AND P1, PT, R5, 0x47, PT ;  /* 0x000000470500780c */ /* 0x000fda0003f25270 */
[----:B------:R-:W-:Y:S05]  /*62a70*/  @!P1 BRA `(.L_x_2121) ;  /* 0x0000000000149947 */ /* 0x000fea0003800000 */
[----:B------:R-:W-:Y:S01]  /*62a80*/  ISETP.NE.AND P1, PT, R5, 0x54, PT ;  /* 0x000000540500780c */ /* 0x000fe20003f25270 */
[----:B------:R-:W-:-:S12]  /*62a90*/  IMAD.MOV.U32 R4, RZ, RZ, 0x3 ;  /* 0x00000003ff047424 */ /* 0x000fd800078e00ff */
[----:B------:R-:W-:Y:S05]  /*62aa0*/  @!P1 BRA `(.L_x_2119) ;  /* 0x00000000000c9947 */ /* 0x000fea0003800000 */
.L_x_2120:
[----:B------:R-:W-:Y:S01]  /*62ab0*/  IMAD.MOV.U32 R4, RZ, RZ, 0x4 ;  /* 0x00000004ff047424 */ /* 0x000fe200078e00ff */
[----:B------:R-:W-:Y:S06]  /*62ac0*/  BRA `(.L_x_2119) ;  /* 0x0000000000047947 */ /* 0x000fec0003800000 */
.L_x_2121:
[----:B------:R-:W-:-:S07]  /*62ad0*/  IMAD.MOV.U32 R4, RZ, RZ, 0x2 ;  /* 0x00000002ff047424 */ /* 0x000fce00078e00ff */
.L_x_2119:
[----:B------:R-:W-:Y:S05]  /*62ae0*/  BSYNC.RECONVERGENT B4 ;  /* 0x0000000000047941 */ /* 0x000fea0003800200 */
.L_x_2117:
        /* <DEDUP_REMOVED lines=14> */
.L_x_2123:
[----:B------:R-:W-:-:S13]  /*62bd0*/  ISETP.NE.AND P1, PT, R5, 0x47, PT ;  /* 0x000000470500780c */ /* 0x000fda0003f25270 */
[----:B------:R-:W-:Y:S05]  /*62be0*/  @!P1 BRA `(.L_x_2126) ;  /* 0x0000000000149947 */ /* 0x000fea0003800000 */
[----:B------:R-:W-:Y:S01]  /*62bf0*/  ISETP.NE.AND P1, PT, R5, 0x54, PT ;  /* 0x000000540500780c */ /* 0x000fe20003f25270 */
[----:B------:R-:W-:-:S12]  /*62c00*/  IMAD.MOV.U32 R4, RZ, RZ, 0x3 ;  /* 0x00000003ff047424 */ /* 0x000fd800078e00ff */
[----:B------:R-:W-:Y:S05]  /*62c10*/  @!P1 BRA `(.L_x_2124) ;  /* 0x00000000000c9947 */ /* 0x000fea0003800000 */
.L_x_2125:
[----:B------:R-:W-:Y:S01]  /*62c20*/  IMAD.MOV.U32 R4, RZ, RZ, 0x4 ;  /* 0x00000004ff047424 */ /* 0x000fe200078e00ff */
[----:B------:R-:W-:Y:S06]  /*62c30*/  BRA `(.L_x_2124) ;  /* 0x0000000000047947 */ /* 0x000fec0003800000 */
.L_x_2126:
[----:B------:R-:W-:-:S07]  /*62c40*/  IMAD.MOV.U32 R4, RZ, RZ, 0x2 ;  /* 0x00000002ff047424 */ /* 0x000fce00078e00ff */
.L_x_2124:
[----:B------:R-:W-:Y:S05]  /*62c50*/  BSYNC.RECONVERGENT B4 ;  /* 0x0000000000047941 */ /* 0x000fea0003800200 */
.L_x_2122:
        /* <DEDUP_REMOVED lines=14> */
.L_x_2128:
[----:B------:R-:W-:-:S13]  /*62d40*/  ISETP.NE.AND P1, PT, R107, 0x47, PT ;  /* 0x000000476b00780c */ /* 0x000fda0003f25270 */
[----:B------:R-:W-:Y:S05]  /*62d50*/  @!P1 BRA `(.L_x_2131) ;  /* 0x0000000000149947 */ /* 0x000fea0003800000 */
[----:B------:R-:W-:Y:S01]  /*62d60*/  ISETP.NE.AND P1, PT, R107, 0x54, PT ;  /* 0x000000546b00780c */ /* 0x000fe20003f25270 */
[----:B------:R-:W-:-:S12]  /*62d70*/  IMAD.MOV.U32 R5, RZ, RZ, 0x3 ;  /* 0x00000003ff057424 */ /* 0x000fd800078e00ff */
[----:B------:R-:W-:Y:S05]  /*62d80*/  @!P1 BRA `(.L_x_2129) ;  /* 0x00000000000c9947 */ /* 0x000fea0003800000 */
.L_x_2130:
[----:B------:R-:W-:Y:S01]  /*62d90*/  IMAD.MOV.U32 R5, RZ, RZ, 0x4 ;  /* 0x00000004ff057424 */ /* 0x000fe200078e00ff */
[----:B------:R-:W-:Y:S06]  /*62da0*/  BRA `(.L_x_2129) ;  /* 0x0000000000047947 */ /* 0x000fec0003800000 */
.L_x_2131:
[----:B------:R-:W-:-:S07]  /*62db0*/  IMAD.MOV.U32 R5, RZ, RZ, 0x2 ;  /* 0x00000002ff057424 */ /* 0x000fce00078e00ff */
.L_x_2129:
[----:B------:R-:W-:Y:S05]  /*62dc0*/  BSYNC.RECONVERGENT B4 ;  /* 0x0000000000047941 */ /* 0x000fea0003800200 */
.L_x_2127:
[----:B------:R0:W-:Y:S01]  /*62dd0*/  STL.U8 [R104+0x27f6], R5 ;  /* 0x0027f60568007387 */ /* 0x0001e20000100000 */
[----:B------:R-:W-:Y:S01]  /*62de0*/  ISETP.NE.AND P1, PT, R4, R105, PT ;  /* 0x000000690400720c */ /* 0x000fe20003f25270 */
[----:B------:R-:W-:-:S12]  /*62df0*/  VIADD R3, R3, 0x4 ;  /* 0x0000000403037836 */ /* 0x000fd80000000000 */
[----:B0-----:R-:W-:Y:S05]  /*62e00*/  @P1 BRA `(.L_x_2132) ;  /* 0xfffffff800841947 */ /* 0x001fea000383ffff */
.L_x_2111:
[----:B------:R-:W-:Y:S05]  /*62e10*/  BSYNC.RECONVERGENT B3 ;  /* 0x0000000000037941 */ /* 0x000fea0003800200 */
.L_x_2110:
        /* <DEDUP_REMOVED lines=14> */
.L_x_2134:
[----:B------:R-:W-:-:S13]  /*62f00*/  ISETP.NE.AND P1, PT, R5, 0x47, PT ;  /* 0x000000470500780c */ /* 0x000fda0003f25270 */
[----:B------:R-:W-:Y:S05]  /*62f10*/  @!P1 BRA `(.L_x_2137) ;  /* 0x0000000000149947 */ /* 0x000fea0003800000 */
[----:B------:R-:W-:Y:S01]  /*62f20*/  ISETP.NE.AND P1, PT, R5, 0x54, PT ;  /* 0x000000540500780c */ /* 0x000fe20003f25270 */
[----:B------:R-:W-:-:S12]  /*62f30*/  IMAD.MOV.U32 R4, RZ, RZ, 0x3 ;  /* 0x00000003ff047424 */ /* 0x000fd800078e00ff */
[----:B------:R-:W-:Y:S05]  /*62f40*/  @!P1 BRA `(.L_x_2135) ;  /* 0x00000000000c9947 */ /* 0x000fea0003800000 */
.L_x_2136:
[----:B------:R-:W-:Y:S01]  /*62f50*/  IMAD.MOV.U32 R4, RZ, RZ, 0x4 ;  /* 0x00000004ff047424 */ /* 0x000fe200078e00ff */
[----:B------:R-:W-:Y:S06]  /*62f60*/  BRA `(.L_x_2135) ;  /* 0x0000000000047947 */ /* 0x000fec0003800000 */
.L_x_2137:
[----:B------:R-:W-:-:S07]  /*62f70*/  IMAD.MOV.U32 R4, RZ, RZ, 0x2 ;  /* 0x00000002ff047424 */ /* 0x000fce00078e00ff */
.L_x_2135:
[----:B------:R-:W-:Y:S05]  /*62f80*/  BSYNC.RECONVERGENT B3 ;  /* 0x0000000000037941 */ /* 0x000fea0003800200 */
.L_x_2133:
        /* <DEDUP_REMOVED lines=17> */
.L_x_2139:
[----:B------:R-:W-:-:S13]  /*630a0*/  ISETP.NE.AND P1, PT, R104, 0x47, PT ;  /* 0x000000476800780c */ /* 0x000fda0003f25270 */
[----:B------:R-:W-:Y:S05]  /*630b0*/  @!P1 BRA `(.L_x_2142) ;  /* 0x0000000000149947 */ /* 0x000fea0003800000 */
[----:B------:R-:W-:Y:S01]  /*630c0*/  ISETP.NE.AND P1, PT, R104, 0x54, PT ;  /* 0x000000546800780c */ /* 0x000fe20003f25270 */
[----:B------:R-:W-:-:S12]  /*630d0*/  IMAD.MOV.U32 R4, RZ, RZ, 0x3 ;  /* 0x00000003ff047424 */ /* 0x000fd800078e00ff */
[----:B------:R-:W-:Y:S05]  /*630e0*/  @!P1 BRA `(.L_x_2140) ;  /* 0x00000000000c9947 */ /* 0x000fea0003800000 */
.L_x_2141:
[----:B------:R-:W-:Y:S01]  /*630f0*/  IMAD.MOV.U32 R4, RZ, RZ, 0x4 ;  /* 0x00000004ff047424 */ /* 0x000fe200078e00ff */
[----:B------:R-:W-:Y:S06]  /*63100*/  BRA `(.L_x_2140) ;  /* 0x0000000000047947 */ /* 0x000fec0003800000 */
.L_x_2142:
[----:B------:R-:W-:-:S07]  /*63110*/  IMAD.MOV.U32 R4, RZ, RZ, 0x2 ;  /* 0x00000002ff047424 */ /* 0x000fce00078e00ff */
.L_x_2140:
[----:B------:R-:W-:Y:S05]  /*63120*/  BSYNC.RECONVERGENT B3 ;  /* 0x0000000000037941 */ /* 0x000fea0003800200 */
.L_x_2138:
        /* <DEDUP_REMOVED lines=16> */
.L_x_2144:
[----:B------:R-:W-:-:S13]  /*63230*/  ISETP.NE.AND P1, PT, R4, 0x47, PT ;  /* 0x000000470400780c */ /* 0x000fda0003f25270 */
[----:B------:R-:W-:Y:S05]  /*63240*/  @!P1 BRA `(.L_x_2147) ;  /* 0x0000000000149947 */ /* 0x000fea0003800000 */
[----:B------:R-:W-:Y:S01]  /*63250*/  ISETP.NE.AND P1, PT, R4, 0x54, PT ;  /* 0x000000540400780c */ /* 0x000fe20003f25270 */
[----:B------:R-:W-:-:S12]  /*63260*/  IMAD.MOV.U32 R3, RZ, RZ, 0x3 ;  /* 0x00000003ff037424 */ /* 0x000fd800078e00ff */
[----:B------:R-:W-:Y:S05]  /*63270*/  @!P1 BRA `(.L_x_2145) ;  /* 0x00000000000c9947 */ /* 0x000fea0003800000 */
.L_x_2146:
[----:B------:R-:W-:Y:S01]  /*63280*/  HFMA2 R3, -RZ, RZ, 0, 2.384185791015625e-07 ;  /* 0x00000004ff037431 */ /* 0x000fe200000001ff */
[----:B------:R-:W-:Y:S06]  /*63290*/  BRA `(.L_x_2145) ;  /* 0x0000000000047947 */ /* 0x000fec0003800000 */
.L_x_2147:
[----:B------:R-:W-:-:S07]  /*632a0*/  IMAD.MOV.U32 R3, RZ, RZ, 0x2 ;  /* 0x00000002ff037424 */ /* 0x000fce00078e00ff */
.L_x_2145:
[----:B------:R-:W-:Y:S05]  /*632b0*/  BSYNC.RECONVERGENT B3 ;  /* 0x0000000000037941 */ /* 0x000fea0003800200 */
.L_x_2143:
[----:B------:R2:W-:Y:S02]  /*632c0*/  STL.U8 [R5+0x27f5], R3 ;  /* 0x0027f50305007387 */ /* 0x0005e40000100000 */
.L_x_2109:
[----:B------:R-:W-:Y:S05]  /*632d0*/  BSYNC.RECONVERGENT B2 ;  /* 0x0000000000027941 */ /* 0x000fea0003800200 */
.L_x_2108:
        /* <DEDUP_REMOVED lines=13> */
.L_x_2156:
        /* <DEDUP_REMOVED lines=13> */
.L_x_2155:
        /* <DEDUP_REMOVED lines=64> */
[----:B------:R-:W-:-:S13]  /*63880*/  ISETP.NE.AND P1, PT, R110, R104, PT ;  /* 0x000000686e00720c */ /* 0x000fda0003f25270 */
[----:B0-----:R-:W-:Y:S05]  /*63890*/  @P1 BRA `(.L_x_2155) ;  /* 0xfffffff800f81947 */ /* 0x001fea000383ffff */
.L_x_2154:
[----:B------:R-:W-:Y:S05]  /*638a0*/  BSYNC.RECONVERGENT B5 ;  /* 0x0000000000057941 */ /* 0x000fea0003800200 */
.L_x_2153:
[----:B------:R-:W-:Y:S05]  /*638b0*/  @!P0 BRA `(.L_x_2152) ;  /* 0x0000000000cc8947 */ /* 0x000fea0003800000 */
[----:B------:R-:W-:-:S05]  /*638c0*/  IADD3 R110, PT, PT, R1, R4, RZ ;  /* 0x00000004016e7210 */ /* 0x000fca0007ffe0ff */
        /* <DEDUP_REMOVED lines=50> */
.L_x_2152:
[----:B------:R-:W-:Y:S05]  /*63bf0*/  BSYNC.RECONVERGENT B3 ;  /* 0x0000000000037941 */ /* 0x000fea0003800200 */
.L_x_2151:
[C---:B------:R-:W-:Y:S01]  /*63c00*/  ISETP.NE.AND P0, PT, R3.reuse, R148, PT ;  /* 0x000000940300720c */ /* 0x040fe20003f05270 */
[----:B------:R-:W-:-:S12]  /*63c10*/  VIADD R3, R3, 0x1 ;  /* 0x0000000103037836 */ /* 0x000fd80000000000 */
[----:B------:R-:W-:Y:S05]  /*63c20*/  @P0 BRA `(.L_x_2156) ;  /* 0xfffffff400e00947 */ /* 0x000fea000383ffff */
[----:B------:R-:W-:Y:S05]  /*63c30*/  BSYNC.RECONVERGENT B2 ;  /* 0x0000000000027941 */ /* 0x000fea0003800200 */
.L_x_2150:
[----:B------:R-:W-:-:S07]  /*63c40*/  IMAD.MOV.U32 R143, RZ, RZ, 0x1 ;  /* 0x00000001ff8f7424 */ /* 0x000fce00078e00ff */
.L_x_2221:
[----:B------:R-:W-:Y:S04]  /*63c50*/  BSSY.RECONVERGENT B3, `(.L_x_2157) ;  /* 0x000045b000037945 */ /* 0x000fe80003800200 */
[----:B01----:R-:W-:Y:S05]  /*63c60*/  @!P4 BRA `(.L_x_2158) ;  /* 0x000000440064c947 */ /* 0x003fea0003800000 */
[----:B------:R-:W-:-:S07]  /*63c70*/  IMAD.MOV.U32 R142, RZ, RZ, 0x1 ;  /* 0x00000001ff8e7424 */ /* 0x000fce00078e00ff */
.L_x_2220:
[----:B------:R-:W-:-:S04]  /*63c80*/  VIADD R3, R143, 0xffffffff ;  /* 0xffffffff8f037836 */ /* 0x000fc80000000000 */
[----:B------:R-:W-:-:S04]  /*63c90*/  IMAD R3, R3, R2, R142 ;  /* 0x0000000203037224 */ /* 0x000fc800078e028e */
[----:B01----:R-:W-:-:S04]  /*63ca0*/  VIADD R144, R3, 0xffffffff ;  /* 0xffffffff03907836 */ /* 0x003fc80000000000 */
        /* <DEDUP_REMOVED lines=127> */
.L_x_2167:
[----:B------:R-:W-:Y:S05]  /*644a0*/  BSYNC.RECONVERGENT B9 ;  /* 0x0000000000097941 */ /* 0x000fea0003800200 */
.L_x_2166:
        /* <DEDUP_REMOVED lines=36> */
.L_x_2170:
[----:B------:R-:W-:Y:S05]  /*646f0*/  BSYNC.RECONVERGENT B9 ;  /* 0x0000000000097941 */ /* 0x000fea0003800200 */
.L_x_2169:
        /* <DEDUP_REMOVED lines=9> */
.L_x_2165:
        /* <DEDUP_REMOVED lines=47> */
.L_x_2172:
[----:B------:R-:W-:Y:S05]  /*64a80*/  BSYNC.RECONVERGENT B9 ;  /* 0x0000000000097941 */ /* 0x000fea0003800200 */
.L_x_2171:
        /* <DEDUP_REMOVED lines=38> */
.L_x_2174:
[----:B------:R-:W-:Y:S05]  /*64cf0*/  BSYNC.RECONVERGENT B9 ;  /* 0x0000000000097941 */ /* 0x000fea0003800200 */
.L_x_2173:
        /* <DEDUP_REMOVED lines=9> */
.L_x_2164:
        /* <DEDUP_REMOVED lines=56> */
.L_x_2176:
[----:B------:R-:W-:Y:S05]  /*65110*/  BSYNC.RECONVERGENT B9 ;  /* 0x0000000000097941 */ /* 0x000fea0003800200 */
.L_x_2175:
        /* <DEDUP_REMOVED lines=38> */
.L_x_2178:
[----:B------:R-:W-:Y:S05]  /*65380*/  BSYNC.RECONVERGENT B9 ;  /* 0x0000000000097941 */ /* 0x000fea0003800200 */
.L_x_2177:
        /* <DEDUP_REMOVED lines=8> */
.L_x_2168:
[----:B------:R-:W-:Y:S05]  /*65410*/  BSYNC.RECONVERGENT B5 ;  /* 0x0000000000057941 */ /* 0x000fea0003800200 */
.L_x_2163:
        /* <DEDUP_REMOVED lines=35> */
.L_x_2180:
[----:B------:R-:W-:Y:S05]  /*65650*/  BSYNC.RECONVERGENT B5 ;  /* 0x0000000000057941 */ /* 0x000fea0003800200 */
.L_x_2179:
[----:B------:R-:W-:-:S06]  /*65660*/  DSETP.GEU.AND P0, PT, R24, R118, PT ;  /* 0x000000761800722a */ /* 0x000fcc0003f0e000 */
[----:B------:R-:W-:Y:S02]  /*65670*/  FSEL R106, R106, R138, !P0 ;  /* 0x0000008a6a6a7208 */ /* 0x000fe40004000000 */
[----:B------:R-:W-:Y:S02]  /*65680*/  FSEL R107, R107, R139, !P0 ;  /* 0x0000008b6b6b7208 */ /* 0x000fe40004000000 */
[----:B------:R-:W-:Y:S02]  /*65690*/  FSEL R104, R104, R126, !P0 ;  /* 0x0000007e68687208 */ /* 0x000fe40004000000 */
[----:B------:R-:W-:-:S07]  /*656a0*/  FSEL R105, R105, R127, !P0 ;  /* 0x0000007f69697208 */ /* 0x000fce0004000000 */
.L_x_2162:
[----:B------:R-:W-:Y:S05]  /*656b0*/  BSYNC.RECONVERGENT B6 ;  /* 0x0000000000067941 */ /* 0x000fea0003800200 */
.L_x_2161:
        /* <DEDUP_REMOVED lines=45> */
.L_x_2182:
[----:B------:R-:W-:Y:S05]  /*65990*/  BSYNC.RECONVERGENT B5 ;  /* 0x0000000000057941 */ /* 0x000fea0003800200 */
.L_x_2181:
        /* <DEDUP_REMOVED lines=32> */
.L_x_2184:
[----:B------:R-:W-:Y:S05]  /*65ba0*/  BSYNC.RECONVERGENT B5 ;  /* 0x0000000000057941 */ /* 0x000fea0003800200 */
.L_x_2183:
        /* <DEDUP_REMOVED lines=30> */
.L_x_2186:
[----:B------:R-:W-:Y:S05]  /*65d90*/  BSYNC.RECONVERGENT B5 ;  /* 0x0000000000057941 */ /* 0x000fea0003800200 */
.L_x_2185:
        /* <DEDUP_REMOVED lines=12> */
[----:B------:R-:W-:Y:S01]  /*65e60*/  FSEL R108, R106, RZ, P1 ;  /* 0x000000ff6a6c7208 */ /* 0x000fe20000800000 */
[----:B------:R-:W-:Y:S01]  /*65e70*/  DSETP.GT.AND P0, PT, R118, RZ, PT ;  /* 0x000000ff7600722a */ /* 0x000fe20003f04000 */
[----:B------:R-:W-:-:S06]  /*65e80*/  FSEL R109, R107, -5.287109375, P1 ;  /* 0xc0a930006b6d7808 */ /* 0x000fcc0000800000 */
        /* <DEDUP_REMOVED lines=12> */
.L_x_2189:
[----:B------:R-:W-:Y:S05]  /*65f50*/  BSYNC.RELIABLE B6 ;  /* 0x0000000000067941 */ /* 0x000fea0003800100 */
.L_x_2188:
[----:B------:R0:W-:Y:S01]  /*65f60*/  STL.64 [R144], R110 ;  /* 0x0000006e90007387 */ /* 0x0001e20000100a00 */
[----:B------:R-:W-:Y:S02]  /*65f70*/  IMAD.MOV.U32 R106, RZ, RZ, R110 ;  /* 0x000000ffff6a7224 */ /* 0x000fe400078e006e */
[----:B------:R-:W-:Y:S01]  /*65f80*/  IMAD.MOV.U32 R107, RZ, RZ, R111 ;  /* 0x000000ffff6b7224 */ /* 0x000fe200078e006f */
[----:B------:R0:W-:Y:S01]  /*65f90*/  STL.64 [R149], R120 ;  /* 0x0000007895007387 */ /* 0x0001e20000100a00 */
[----:B------:R-:W-:Y:S02]  /*65fa0*/  IMAD.MOV.U32 R4, RZ, RZ, R120 ;  /* 0x000000ffff047224 */ /* 0x000fe400078e0078 */
[----:B------:R-:W-:-:S07]  /*65fb0*/  IMAD.MOV.U32 R5, RZ, RZ, R121 ;  /* 0x000000ffff057224 */ /* 0x000fce00078e0079 */
.L_x_2190:
[----:B------:R-:W-:Y:S05]  /*65fc0*/  BSYNC.RECONVERGENT B5 ;  /* 0x0000000000057941 */ /* 0x000fea0003800200 */
.L_x_2187:
[----:B------:R-:W-:-:S07]  /*65fd0*/  IMAD.MOV.U32 R139, RZ, RZ, 0x3 ;  /* 0x00000003ff8b7424 */ /* 0x000fce00078e00ff */
.L_x_2219:
[----:B------:R-:W-:Y:S01]  /*65fe0*/  IMAD.IADD R138, R142, 0x1, -R139 ;  /* 0x000000018e8a7824 */ /* 0x000fe200078e0a8b */
[----:B------:R-:W-:Y:S01]  /*65ff0*/  BSSY.RECONVERGENT B9, `(.L_x_2191) ;  /* 0x000021b000097945 */ /* 0x000fe20003800200 */
[----:B------:R-:W-:Y:S02]  /*66000*/  VIADD R139, R139, 0x1 ;  /* 0x000000018b8b7836 */ /* 0x000fe40000000000 */
        /* <DEDUP_REMOVED lines=8> */
[----:B-1----:R-:W-:Y:S05]  /*66090*/  @P0 BRA `(.L_x_2192) ;  /* 0x0000002000400947 */ /* 0x002fea0003800000 */
.L_x_2218:
[----:B------:R-:W-:Y:S02]  /*660a0*/  IMAD.MOV.U32 R126, RZ, RZ, R138 ;  /* 0x000000ffff7e7224 */ /* 0x000fe400078e008a */
[----:B------:R-:W-:-:S04]  /*660b0*/  VIADD R138, R138, 0xffffffff ;  /* 0xffffffff8a8a7836 */ /* 0x000fc80000000000 */
[----:B------:R-:W-:-:S05]  /*660c0*/  IMAD R3, R138, R2, R127 ;  /* 0x000000028a037224 */ /* 0x000fca00078e027f */
[----:B------:R-:W-:-:S05]  /*660d0*/  IADD3 R3, PT, PT, R3, -0x1, RZ ;  /* 0xffffffff03037810 */ /* 0x000fca0007ffe0ff */
[----:B-1----:R-:W-:-:S06]  /*660e0*/  IMAD R108, R3, 0x8, R131 ;  /* 0x00000008036c7824 */ /* 0x002fcc00078e0283 */
        /* <DEDUP_REMOVED lines=8> */
[----:B0-----:R-:W-:-:S03]  /*66170*/  LOP3.LUT R120, RZ, R127, RZ, 0x33, !PT ;  /* 0x0000007fff787212 */ /* 0x001fc600078e33ff */
        /* <DEDUP_REMOVED lines=100> */
.L_x_2199:
[----:B------:R-:W-:Y:S05]  /*667c0*/  BSYNC.RECONVERGENT B10 ;  /* 0x00000000000a7941 */ /* 0x000fea0003800200 */
.L_x_2198:
        /* <DEDUP_REMOVED lines=30> */
.L_x_2201:
[----:B------:R-:W-:Y:S05]  /*669b0*/  BSYNC.RECONVERGENT B10 ;  /* 0x00000000000a7941 */ /* 0x000fea0003800200 */
.L_x_2200:
[----:B------:R-:W-:-:S06]  /*669c0*/  DSETP.GT.AND P0, PT, R104, R122, PT ;  /* 0x0000007a6800722a */ /* 0x000fcc0003f04000 */
[----:B------:R-:W-:Y:S02]  /*669d0*/  FSEL R118, R108, RZ, P0 ;  /* 0x000000ff6c767208 */ /* 0x000fe40000000000 */
[----:B------:R-:W-:Y:S02]  /*669e0*/  FSEL R119, R109, +QNAN , P0 ;  /* 0x7ff000006d777808 */ /* 0x000fe40000000000 */
[----:B------:R-:W-:Y:S02]  /*669f0*/  FSEL R120, R110, RZ, P0 ;  /* 0x000000ff6e787208 */ /* 0x000fe40000000000 */
[----:B------:R-:W-:Y:S01]  /*66a00*/  FSEL R121, R111, -1.875, P0 ;  /* 0xbff000006f797808 */ /* 0x000fe20000000000 */
[----:B------:R-:W-:Y:S06]  /*66a10*/  BRA `(.L_x_2202) ;  /* 0x0000001400907947 */ /* 0x000fec0003800000 */
.L_x_2197:
        /* <DEDUP_REMOVED lines=75> */
.L_x_2204:
[----:B------:R-:W-:Y:S05]  /*66ed0*/  BSYNC.RECONVERGENT B10 ;  /* 0x00000000000a7941 */ /* 0x000fea0003800200 */
.L_x_2203:
        /* <DEDUP_REMOVED lines=30> */
.L_x_2206:
[----:B------:R-:W-:Y:S05]  /*670c0*/  BSYNC.RECONVERGENT B10 ;  /* 0x00000000000a7941 */ /* 0x000fea0003800200 */
.L_x_2205:
        /* <DEDUP_REMOVED lines=15> */
.L_x_2196:
        /* <DEDUP_REMOVED lines=83> */
.L_x_2209:
[----:B------:R-:W-:Y:S05]  /*676f0*/  BSYNC.RECONVERGENT B10 ;  /* 0x00000000000a7941 */ /* 0x000fea0003800200 */
.L_x_2208:
        /* <DEDUP_REMOVED lines=30> */
.L_x_2211:
[----:B------:R-:W-:Y:S05]  /*678e0*/  BSYNC.RECONVERGENT B10 ;  /* 0x00000000000a7941 */ /* 0x000fea0003800200 */
.L_x_2210:
[----:B------:R-:W-:-:S06]  /*678f0*/  DSETP.GT.AND P0, PT, R104, R122, PT ;  /* 0x0000007a6800722a */ /* 0x000fcc0003f04000 */
[----:B------:R-:W-:Y:S02]  /*67900*/  FSEL R118, R108, RZ, P0 ;  /* 0x000000ff6c767208 */ /* 0x000fe40000000000 */
[----:B------:R-:W-:Y:S02]  /*67910*/  FSEL R119, R109, +QNAN , P0 ;  /* 0x7ff000006d777808 */ /* 0x000fe40000000000 */
[----:B------:R-:W-:Y:S02]  /*67920*/  FSEL R120, R110, RZ, P0 ;  /* 0x000000ff6e787208 */ /* 0x000fe40000000000 */
[----:B------:R-:W-:Y:S01]  /*67930*/  FSEL R121, R111, -1.875, P0 ;  /* 0xbff000006f797808 */ /* 0x000fe20000000000 */
[----:B------:R-:W-:Y:S06]  /*67940*/  BRA `(.L_x_2202) ;  /* 0x0000000400c47947 */ /* 0x000fec0003800000 */
.L_x_2207:
        /* <DEDUP_REMOVED lines=36> */
.L_x_2213:
[----:B------:R-:W-:Y:S05]  /*67b90*/  BSYNC.RECONVERGENT B7 ;  /* 0x0000000000077941 */ /* 0x000fea0003800200 */
.L_x_2212:
        /* <DEDUP_REMOVED lines=39> */
.L_x_2215:
[----:B------:R-:W-:Y:S05]  /*67e10*/  BSYNC.RECONVERGENT B10 ;  /* 0x00000000000a7941 */ /* 0x000fea0003800200 */
.L_x_2214:
        /* <DEDUP_REMOVED lines=30> */
.L_x_2217:
[----:B------:R-:W-:Y:S05]  /*68000*/  BSYNC.RECONVERGENT B10 ;  /* 0x00000000000a7941 */ /* 0x000fea0003800200 */
.L_x_2216:
[----:B------:R-:W-:-:S06]  /*68010*/  DSETP.GT.AND P0, PT, R104, R122, PT ;  /* 0x0000007a6800722a */ /* 0x000fcc0003f04000 */
[----:B------:R-:W-:Y:S02]  /*68020*/  FSEL R118, R108, RZ, P0 ;  /* 0x000000ff6c767208 */ /* 0x000fe40000000000 */
[----:B------:R-:W-:Y:S02]  /*68030*/  FSEL R119, R109, +QNAN , P0 ;  /* 0x7ff000006d777808 */ /* 0x000fe40000000000 */
[----:B------:R-:W-:Y:S02]  /*68040*/  FSEL R120, R110, RZ, P0 ;  /* 0x000000ff6e787208 */ /* 0x000fe40000000000 */
[----:B------:R-:W-:-:S07]  /*68050*/  FSEL R121, R111, -1.875, P0 ;  /* 0xbff000006f797808 */ /* 0x000fce0000000000 */
.L_x_2202:
[----:B------:R-:W-:Y:S05]  /*68060*/  BSYNC.RECONVERGENT B5 ;  /* 0x0000000000057941 */ /* 0x000fea0003800200 */
.L_x_2195:
        /* <DEDUP_REMOVED lines=14> */
.L_x_2194:
[----:B------:R-:W-:Y:S05]  /*68150*/  BSYNC.RECONVERGENT B6 ;  /* 0x0000000000067941 */ /* 0x000fea0003800200 */
.L_x_2193:
[----:B------:R-:W-:Y:S01]  /*68160*/  VIADD R127, R127, 0x1 ;  /* 0x000000017f7f7836 */ /* 0x000fe20000000000 */
[----:B------:R-:W-:-:S04]  /*68170*/  ISETP.GT.U32.AND P1, PT, R126, 0x1, PT ;  /* 0x000000017e00780c */ /* 0x000fc80003f24070 */
[----:B------:R-:W-:-:S13]  /*68180*/  ISETP.GE.AND P0, PT, R127, R142, PT ;  /* 0x0000008e7f00720c */ /* 0x000fda0003f06270 */
[----:B------:R-:W-:Y:S05]  /*68190*/  @!P0 BRA P1, `(.L_x_2218) ;  /* 0xffffffdc00c08947 */ /* 0x000fea000083ffff */
.L_x_2192:
[----:B------:R-:W-:Y:S05]  /*681a0*/  BSYNC.RECONVERGENT B9 ;  /* 0x0000000000097941 */ /* 0x000fea0003800200 */
.L_x_2191:
[----:B------:R-:W-:Y:S05]  /*681b0*/  @P3 BRA `(.L_x_2219) ;  /* 0xffffffdc00883947 */ /* 0x000fea000383ffff */
.L_x_2160:
[----:B------:R-:W-:Y:S05]  /*681c0*/  BSYNC.RECONVERGENT B2 ;  /* 0x0000000000027941 */ /* 0x000fea0003800200 */
.L_x_2159:
[C---:B------:R-:W-:Y:S01]  /*681d0*/  ISETP.NE.AND P0, PT, R142.reuse, R2, PT ;  /* 0x000000028e00720c */ /* 0x040fe20003f05270 */
[----:B------:R-:W-:-:S12]  /*681e0*/  VIADD R142, R142, 0x1 ;  /* 0x000000018e8e7836 */ /* 0x000fd80000000000 */
[----:B------:R-:W-:Y:S05]  /*681f0*/  @P0 BRA `(.L_x_2220) ;  /* 0xffffffb800a00947 */ /* 0x000fea000383ffff */
.L_x_2158:
[----:B------:R-:W-:Y:S05]  /*68200*/  BSYNC.RECONVERGENT B3 ;  /* 0x0000000000037941 */ /* 0x000fea0003800200 */
.L_x_2157:
[C---:B------:R-:W-:Y:S01]  /*68210*/  ISETP.NE.AND P0, PT, R143.reuse, R148, PT ;  /* 0x000000948f00720c */ /* 0x040fe20003f05270 */
[----:B------:R-:W-:-:S12]  /*68220*/  VIADD R143, R143, 0x1 ;  /* 0x000000018f8f7836 */ /* 0x000fd80000000000 */
[----:B------:R-:W-:Y:S05]  /*68230*/  @P0 BRA `(.L_x_2221) ;  /* 0xffffffb800840947 */ /* 0x000fea000383ffff */
.L_x_2149:
[----:B------:R-:W-:Y:S05]  /*68240*/  BSYNC.RECONVERGENT B4 ;  /* 0x0000000000047941 */ /* 0x000fea0003800200 */
.L_x_2148:
[----:B------:R-:W-:Y:S01]  /*68250*/  ISETP.NE.AND P5, PT, R2, RZ, PT ;  /* 0x000000ff0200720c */ /* 0x000fe20003fa5270 */
[----:B------:R-:W-:Y:S01]  /*68260*/  BSSY.RECONVERGENT B3, `(.L_x_2222) ;  /* 0x00001e3000037945 */ /* 0x000fe20003800200 */
[----:B------:R-:W-:Y:S02]  /*68270*/  IMAD.MOV.U32 R151, RZ, RZ, RZ ;  /* 0x000000ffff977224 */ /* 0x000fe400078e00ff */
[----:B------:R-:W-:Y:S02]  /*68280*/  IMAD.MOV.U32 R138, RZ, RZ, 0x0 ;  /* 0x00000000ff8a7424 */ /* 0x000fe400078e00ff */
[----:B------:R-:W-:-:S07]  /*68290*/  IMAD.MOV.U32 R139, RZ, RZ, -0x100000 ;  /* 0xfff00000ff8b7424 */ /* 0x000fce00078e00ff */
[----:B------:R-:W-:Y:S05]  /*682a0*/  @!P5 BRA `(.L_x_2223) ;  /* 0x0000001c0078d947 */ /* 0x000fea0003800000 */
[----:B------:R-:W-:-:S06]  /*682b0*/  IMAD.IADD R150, R1, 0x1, R148 ;  /* 0x0000000101967824 */ /* 0x000fcc00078e0294 */
[----:B------:R-:W2:Y:S01]  /*682c0*/  LDL.U8 R150, [R150+0x27d8] ;  /* 0x0027d80096967983 */ /* 0x000ea20000100000 */
[----:B------:R-:W-:Y:S02]  /*682d0*/  IMAD.MOV.U32 R151, RZ, RZ, RZ ;  /* 0x000000ffff977224 */ /* 0x000fe400078e00ff */
[----:B01----:R-:W-:Y:S02]  /*682e0*/  IMAD.MOV.U32 R149, RZ, RZ, 0x1 ;  /* 0x00000001ff957424 */ /* 0x003fe400078e00ff */
[----:B------:R-:W-:Y:S02]  /*682f0*/  IMAD.MOV.U32 R138, RZ, RZ, 0x0 ;  /* 0x00000000ff8a7424 */ /* 0x000fe400078e00ff */
[----:B------:R-:W-:Y:S01]  /*68300*/  IMAD.MOV.U32 R139, RZ, RZ, -0x100000 ;  /* 0xfff00000ff8b7424 */ /* 0x000fe200078e00ff */
[----:B--2---:R-:W-:-:S07]  /*68310*/  PRMT R152, R150, 0x8880, RZ ;  /* 0x0000888096987816 */ /* 0x004fce00000000ff */
.L_x_2248:
        /* <DEDUP_REMOVED lines=54> */
[----:B------:R-:W-:Y:S02]  /*68680*/  FSEL R144, R4, RZ, !P0 ;  /* 0x000000ff04907208 */ /* 0x000fe40004000000 */
[----:B------:R-:W-:Y:S02]  /*68690*/  FSEL R145, R5, +QNAN , !P0 ;  /* 0x7ff0000005917808 */ /* 0x000fe40004000000 */
[----:B------:R-:W-:Y:S01]  /*686a0*/  FSEL R143, R105, -1.875, !P0 ;  /* 0xbff00000698f7808 */ /* 0x000fe20004000000 */
        /* <DEDUP_REMOVED lines=59> */
.L_x_2229:
[----:B------:R-:W-:Y:S05]  /*68a60*/  BSYNC.RECONVERGENT B5 ;  /* 0x0000000000057941 */ /* 0x000fea0003800200 */
.L_x_2228:
        /* <DEDUP_REMOVED lines=35> */
.L_x_2231:
[----:B------:R-:W-:Y:S05]  /*68ca0*/  BSYNC.RECONVERGENT B5 ;  /* 0x0000000000057941 */ /* 0x000fea0003800200 */
.L_x_2230:
        /* <DEDUP_REMOVED lines=11> */
.L_x_2227:
[----:B------:R-:W-:Y:S05]  /*68d60*/  BSYNC.RECONVERGENT B4 ;  /* 0x0000000000047941 */ /* 0x000fea0003800200 */
.L_x_2226:
        /* <DEDUP_REMOVED lines=49> */
.L_x_2235:
[----:B------:R-:W-:Y:S05]  /*69080*/  BSYNC.RECONVERGENT B5 ;  /* 0x0000000000057941 */ /* 0x000fea0003800200 */
.L_x_2234:
        /* <DEDUP_REMOVED lines=36> */
.L_x_2237:
[----:B------:R-:W-:Y:S05]  /*692d0*/  BSYNC.RECONVERGENT B5 ;  /* 0x0000000000057941 */ /* 0x000fea0003800200 */
.L_x_2236:
        /* <DEDUP_REMOVED lines=11> */
.L_x_2233:
[----:B------:R-:W-:Y:S05]  /*69390*/  BSYNC.RECONVERGENT B4 ;  /* 0x0000000000047941 */ /* 0x000fea0003800200 */
.L_x_2232:
        /* <DEDUP_REMOVED lines=50> */
[----:B------:R-:W-:Y:S05]  /*696c0*/  CALL.REL.NOINC `($__internal_0_$__cuda_sm20_div_rn_f64_full) ;  /* 0x00002250008c7944 */ /* 0x000fea0003c00000 */
[----:B------:R-:W-:Y:S02]  /*696d0*/  IMAD.MOV.U32 R118, RZ, RZ, R136 ;  /* 0x000000ffff767224 */ /* 0x000fe400078e0088 */
[----:B------:R-:W-:-:S07]  /*696e0*/  IMAD.MOV.U32 R119, RZ, RZ, R137 ;  /* 0x000000ffff777224 */ /* 0x000fce00078e0089 */
.L_x_2241:
[----:B------:R-:W-:Y:S05]  /*696f0*/  BSYNC.RECONVERGENT B5 ;  /* 0x0000000000057941 */ /* 0x000fea0003800200 */
.L_x_2240:
        /* <DEDUP_REMOVED lines=36> */
.L_x_2243:
[----:B------:R-:W-:Y:S05]  /*69940*/  BSYNC.RECONVERGENT B5 ;  /* 0x0000000000057941 */ /* 0x000fea0003800200 */
.L_x_2242:
        /* <DEDUP_REMOVED lines=11> */
.L_x_2239:
[----:B------:R-:W-:Y:S05]  /*69a00*/  BSYNC.RECONVERGENT B4 ;  /* 0x0000000000047941 */ /* 0x000fea0003800200 */
.L_x_2238:
        /* <DEDUP_REMOVED lines=35> */
.L_x_2245:
[----:B------:R-:W-:Y:S05]  /*69c40*/  BSYNC.RECONVERGENT B4 ;  /* 0x0000000000047941 */ /* 0x000fea0003800200 */
.L_x_2244:
        /* <DEDUP_REMOVED lines=8> */
.L_x_2225:
[----:B------:R-:W-:Y:S05]  /*69cd0*/  BSYNC.RECONVERGENT B2 ;  /* 0x0000000000027941 */ /* 0x000fea0003800200 */
.L_x_2224:
        /* <DEDUP_REMOVED lines=44> */
.L_x_2247:
[----:B------:R-:W-:Y:S05]  /*69fa0*/  BSYNC.RECONVERGENT B2 ;  /* 0x0000000000027941 */ /* 0x000fea0003800200 */
.L_x_2246:
        /* <DEDUP_REMOVED lines=14> */
.L_x_2223:
[----:B------:R-:W-:Y:S05]  /*6a090*/  BSYNC.RECONVERGENT B3 ;  /* 0x0000000000037941 */ /* 0x000fea0003800200 */
.L_x_2222:
[----:B------:R-:W-:Y:S02]  /*6a0a0*/  IMAD.MOV.U32 R122, RZ, RZ, -0x800000 ;  /* 0xff800000ff7a7424 */ /* 0x000fe400078e00ff */
[----:B------:R-:W-:-:S06]  /*6a0b0*/  IMAD.MOV.U32 R123, RZ, RZ, 0x41cdcd64 ;  /* 0x41cdcd64ff7b7424 */ /* 0x000fcc00078e00ff */
[----:B------:R-:W-:-:S06]  /*6a0c0*/  DSETP.GT.AND P4, PT, |R138|, R122, PT ;  /* 0x0000007a8a00722a */ /* 0x000fcc0003f84200 */
[----:B------:R-:W-:Y:S02]  /*6a0d0*/  SEL R151, R151, 0x1, !P4 ;  /* 0x0000000197977807 */ /* 0x000fe40006000000 */
[----:B------:R-:W-:-:S03]  /*6a0e0*/  SEL R138, R148, 0x1, !P4 ;  /* 0x00000001948a7807 */ /* 0x000fc60006000000 */
[C---:B-1----:R-:W-:Y:S02]  /*6a0f0*/  IMAD.IADD R3, R1.reuse, 0x1, R151 ;  /* 0x0000000101037824 */ /* 0x042fe400078e0297 */
[----:B0-----:R-:W-:-:S03]  /*6a100*/  IMAD.IADD R107, R1, 0x1, R138 ;  /* 0x00000001016b7824 */ /* 0x001fc600078e028a */
        /* <DEDUP_REMOVED lines=122> */
.L_x_2254:
[----:B------:R-:W-:Y:S05]  /*6a8b0*/  BSYNC.RECONVERGENT B4 ;  /* 0x0000000000047941 */ /* 0x000fea0003800200 */
.L_x_2253:
        /* <DEDUP_REMOVED lines=35> */
.L_x_2256:
[----:B------:R-:W-:Y:S05]  /*6aaf0*/  BSYNC.RECONVERGENT B4 ;  /* 0x0000000000047941 */ /* 0x000fea0003800200 */
.L_x_2255:
        /* <DEDUP_REMOVED lines=11> */
.L_x_2252:
[----:B------:R-:W-:Y:S05]  /*6abb0*/  BSYNC.RECONVERGENT B3 ;  /* 0x0000000000037941 */ /* 0x000fea0003800200 */
.L_x_2251:
        /* <DEDUP_REMOVED lines=48> */
.L_x_2260:
[----:B------:R-:W-:Y:S05]  /*6aec0*/  BSYNC.RECONVERGENT B4 ;  /* 0x0000000000047941 */ /* 0x000fea0003800200 */
.L_x_2259:
        /* <DEDUP_REMOVED lines=35> */
.L_x_2262:
[----:B------:R-:W-:Y:S05]  /*6b100*/  BSYNC.RECONVERGENT B4 ;  /* 0x0000000000047941 */ /* 0x000fea0003800200 */
.L_x_2261:
        /* <DEDUP_REMOVED lines=11> */
.L_x_2258:
[----:B------:R-:W-:Y:S05]  /*6b1c0*/  BSYNC.RECONVERGENT B3 ;  /* 0x0000000000037941 */ /* 0x000fea0003800200 */
.L_x_2257:
        /* <DEDUP_REMOVED lines=52> */
.L_x_2266:
[----:B------:R-:W-:Y:S05]  /*6b510*/  BSYNC.RECONVERGENT B4 ;  /* 0x0000000000047941 */ /* 0x000fea0003800200 */
.L_x_2265:
        /* <DEDUP_REMOVED lines=35> */
.L_x_2268:
[----:B------:R-:W-:Y:S05]  /*6b750*/  BSYNC.RECONVERGENT B4 ;  /* 0x0000000000047941 */ /* 0x000fea0003800200 */
.L_x_2267:
        /* <DEDUP_REMOVED lines=10> */
[----:B------:R0:W-:Y:S06]  /*6b800*/  STL.64 [R1+0x5440], R104 ;  /* 0x0054406801007387 */ /* 0x0001ec0000100a00 */
.L_x_2264:
[----:B------:R-:W-:Y:S05]  /*6b810*/  BSYNC.RECONVERGENT B3 ;  /* 0x0000000000037941 */ /* 0x000fea0003800200 */
.L_x_2263:
        /* <DEDUP_REMOVED lines=35> */
.L_x_2270:
[----:B------:R-:W-:Y:S05]  /*6ba50*/  BSYNC.RECONVERGENT B3 ;  /* 0x0000000000037941 */ /* 0x000fea0003800200 */
.L_x_2269:
        /* <DEDUP_REMOVED lines=8> */
.L_x_2250:
[----:B------:R-:W-:Y:S05]  /*6bae0*/  BSYNC.RECONVERGENT B2 ;  /* 0x0000000000027941 */ /* 0x000fea0003800200 */
.L_x_2249:
        /* <DEDUP_REMOVED lines=11> */
.L_x_2275:
        /* <DEDUP_REMOVED lines=22> */
.L_x_2274:
[----:B------:R-:W-:Y:S05]  /*6bd00*/  BSYNC.RECONVERGENT B3 ;  /* 0x0000000000037941 */ /* 0x000fea0003800200 */
.L_x_2273:
        /* <DEDUP_REMOVED lines=18> */
.L_x_2277:
[----:B------:R-:W-:Y:S05]  /*6be30*/  BSYNC.RECONVERGENT B3 ;  /* 0x0000000000037941 */ /* 0x000fea0003800200 */
.L_x_2276:
        /* <DEDUP_REMOVED lines=18> */
.L_x_2272:
[----:B------:R-:W-:Y:S05]  /*6bf60*/  BSYNC.RECONVERGENT B2 ;  /* 0x0000000000027941 */ /* 0x000fea0003800200 */
.L_x_2271:
[----:B------:R-:W-:Y:S04]  /*6bf70*/  BSSY.RECONVERGENT B2, `(.L_x_2278) ;  /* 0x0000042000027945 */ /* 0x000fe80003800200 */
        /* <DEDUP_REMOVED lines=9> */
.L_x_2282:
        /* <DEDUP_REMOVED lines=20> */
.L_x_2281:
[----:B------:R-:W-:Y:S05]  /*6c150*/  BSYNC.RECONVERGENT B3 ;  /* 0x0000000000037941 */ /* 0x000fea0003800200 */
.L_x_2280:
        /* <DEDUP_REMOVED lines=16> */
.L_x_2284:
[----:B------:R-:W-:Y:S05]  /*6c260*/  BSYNC.RECONVERGENT B3 ;  /* 0x0000000000037941 */ /* 0x000fea0003800200 */
.L_x_2283:
        /* <DEDUP_REMOVED lines=18> */
.L_x_2279:
[----:B------:R-:W-:Y:S05]  /*6c390*/  BSYNC.RECONVERGENT B2 ;  /* 0x0000000000027941 */ /* 0x000fea0003800200 */
.L_x_2278:
        /* <DEDUP_REMOVED lines=18> */
.L_x_2334:
        /* <DEDUP_REMOVED lines=23> */
.L_x_2289:
        /* <DEDUP_REMOVED lines=102> */
.L_x_2295:
[----:B------:R-:W-:Y:S05]  /*6cc90*/  BSYNC.RECONVERGENT B6 ;  /* 0x0000000000067941 */ /* 0x000fea0003800200 */
.L_x_2294:
        /* <DEDUP_REMOVED lines=35> */
.L_x_2298:
[----:B------:R-:W-:Y:S05]  /*6ced0*/  BSYNC.RECONVERGENT B6 ;  /* 0x0000000000067941 */ /* 0x000fea0003800200 */
.L_x_2297:
        /* <DEDUP_REMOVED lines=13> */
.L_x_2293:
        /* <DEDUP_REMOVED lines=45> */
.L_x_2300:
[----:B------:R-:W-:Y:S05]  /*6d280*/  BSYNC.RECONVERGENT B6 ;  /* 0x0000000000067941 */ /* 0x000fea0003800200 */
.L_x_2299:
        /* <DEDUP_REMOVED lines=37> */
.L_x_2302:
[----:B------:R-:W-:Y:S05]  /*6d4e0*/  BSYNC.RECONVERGENT B6 ;  /* 0x0000000000067941 */ /* 0x000fea0003800200 */
.L_x_2301:
        /* <DEDUP_REMOVED lines=13> */
.L_x_2292:
        /* <DEDUP_REMOVED lines=55> */
.L_x_2304:
[----:B------:R-:W-:Y:S05]  /*6d930*/  BSYNC.RECONVERGENT B6 ;  /* 0x0000000000067941 */ /* 0x000fea0003800200 */
.L_x_2303:
        /* <DEDUP_REMOVED lines=37> */
.L_x_2306:
[----:B------:R-:W-:Y:S05]  /*6db90*/  BSYNC.RECONVERGENT B6 ;  /* 0x0000000000067941 */ /* 0x000fea0003800200 */
.L_x_2305:
        /* <DEDUP_REMOVED lines=12> */
.L_x_2296:
[----:B------:R-:W-:Y:S05]  /*6dc60*/  BSYNC.RECONVERGENT B4 ;  /* 0x0000000000047941 */ /* 0x000fea0003800200 */
.L_x_2291:
        /* <DEDUP_REMOVED lines=35> */
.L_x_2308:
[----:B------:R-:W-:Y:S05]  /*6dea0*/  BSYNC.RECONVERGENT B4 ;  /* 0x0000000000047941 */ /* 0x000fea0003800200 */
.L_x_2307:
[----:B------:R-:W2:Y:S02]  /*6deb0*/  LDL.64 R106, [R1+0x5318] ;  /* 0x00531800016a7983 */ /* 0x000ea40000100a00 */
[----:B--2---:R-:W-:-:S06]  /*6dec0*/  DSETP.GEU.AND P0, PT, R106, R118, PT ;  /* 0x000000766a00722a */ /* 0x004fcc0003f0e000 */
[----:B------:R-:W-:Y:S02]  /*6ded0*/  FSEL R104, R104, R126, !P0 ;  /* 0x0000007e68687208 */ /* 0x000fe40004000000 */
[----:B------:R-:W-:Y:S02]  /*6dee0*/  FSEL R105, R105, R127, !P0 ;  /* 0x0000007f69697208 */ /* 0x000fe40004000000 */
[----:B------:R-:W-:Y:S02]  /*6def0*/  FSEL R4, R4, R110, !P0 ;  /* 0x0000006e04047208 */ /* 0x000fe40004000000 */
[----:B------:R-:W-:-:S07]  /*6df00*/  FSEL R5, R5, R111, !P0 ;  /* 0x0000006f05057208 */ /* 0x000fce0004000000 */
.L_x_2290:
[----:B------:R-:W-:Y:S05]  /*6df10*/  BSYNC.RECONVERGENT B5 ;  /* 0x0000000000057941 */ /* 0x000fea0003800200 */
.L_x_2288:
        /* <DEDUP_REMOVED lines=40> */
.L_x_2310:
[----:B------:R-:W-:Y:S05]  /*6e1a0*/  BSYNC.RELIABLE B4 ;  /* 0x0000000000047941 */ /* 0x000fea0003800100 */
.L_x_2309:
        /* <DEDUP_REMOVED lines=10> */
[----:B------:R-:W5:Y:S01]  /*6e250*/  LDL.S8 R109, [R109+0x27f3] ;  /* 0x0027f3006d6d7983 */ /* 0x000f620000100200 */
        /* <DEDUP_REMOVED lines=8> */
[----:B-----5:R-:W-:Y:S01]  /*6e2e0*/  IDP.4A.S8.U8 R109, R108, UR4, R109 ;  /* 0x000000046c6d7c26 */ /* 0x020fe2000800026d */
        /* <DEDUP_REMOVED lines=27> */
.L_x_2313:
[----:B------:R-:W-:Y:S05]  /*6e4a0*/  BSYNC.RECONVERGENT B4 ;  /* 0x0000000000047941 */ /* 0x000fea0003800200 */
.L_x_2312:
[----:B------:R-:W-:Y:S04]  /*6e4b0*/  BSSY.RECONVERGENT B6, `(.L_x_2314) ;  /* 0x000019b000067945 */ /* 0x000fe80003800200 */
[----:B------:R-:W-:Y:S05]  /*6e4c0*/  @!P0 BRA `(.L_x_2315) ;  /* 0x0000001800648947 */ /* 0x000fea0003800000 */
[----:B------:R-:W-:-:S07]  /*6e4d0*/  IMAD.MOV.U32 R142, RZ, RZ, 0x3 ;  /* 0x00000003ff8e7424 */ /* 0x000fce00078e00ff */
.L_x_2333:
        /* <DEDUP_REMOVED lines=21> */
.L_x_2332:
        /* <DEDUP_REMOVED lines=16> */
[----:B------:R-:W-:Y:S01]  /*6e730*/  IMAD.IADD R104, R1, 0x1, R127 ;  /* 0x0000000101687824 */ /* 0x000fe200078e027f */
[----:B------:R-:W2:Y:S01]  /*6e740*/  LDL.U8 R5, [R107+0x27f3] ;  /* 0x0027f3006b057983 */ /* 0x000ea20000100000 */
[----:B------:R-:W0:Y:S03]  /*6e750*/  LDC.64 R122, c[0x0][0x3d0] ;  /* 0x0000f400ff7a7b82 */ /* 0x000e260000000a00 */
        /* <DEDUP_REMOVED lines=62> */
[----:B------:R-:W-:Y:S01]  /*6eb40*/  FSEL R105, R105, -1.875, !P0 ;  /* 0xbff0000069697808 */ /* 0x000fe20004000000 */
[----:B------:R-:W-:Y:S06]  /*6eb50*/  BRA `(.L_x_2321) ;  /* 0x0000000c00d07947 */ /* 0x000fec0003800000 */
.L_x_2320:
        /* <DEDUP_REMOVED lines=83> */
.L_x_2323:
[----:B------:R-:W-:Y:S05]  /*6f090*/  BSYNC.RECONVERGENT B9 ;  /* 0x0000000000097941 */ /* 0x000fea0003800200 */
.L_x_2322:
        /* <DEDUP_REMOVED lines=35> */
.L_x_2325:
[----:B------:R-:W-:Y:S05]  /*6f2d0*/  BSYNC.RECONVERGENT B9 ;  /* 0x0000000000097941 */ /* 0x000fea0003800200 */
.L_x_2324:
[----:B------:R-:W-:-:S06]  /*6f2e0*/  DSETP.GE.AND P0, PT, R4, R122, PT ;  /* 0x0000007a0400722a */ /* 0x000fcc0003f06000 */
[----:B------:R-:W-:Y:S02]  /*6f2f0*/  FSEL R4, R104, RZ, P0 ;  /* 0x000000ff68047208 */ /* 0x000fe40000000000 */
[----:B------:R-:W-:Y:S02]  /*6f300*/  FSEL R5, R105, +QNAN , P0 ;  /* 0x7ff0000069057808 */ /* 0x000fe40000000000 */
[----:B------:R-:W-:Y:S02]  /*6f310*/  FSEL R104, R106, RZ, P0 ;  /* 0x000000ff6a687208 */ /* 0x000fe40000000000 */
[----:B------:R-:W-:Y:S01]  /*6f320*/  FSEL R105, R107, -1.875, P0 ;  /* 0xbff000006b697808 */ /* 0x000fe20000000000 */
[----:B------:R-:W-:Y:S06]  /*6f330*/  BRA `(.L_x_2321) ;  /* 0x0000000400d87947 */ /* 0x000fec0003800000 */
.L_x_2319:
[----:B------:R-:W-:-:S04]  /*6f340*/  ISETP.NE.AND P1, PT, R3, 0x1, PT ;  /* 0x000000010300780c */ /* 0x000fc80003f25270 */
[----:B------:R-:W-:-:S13]  /*6f350*/  ISETP.EQ.OR P2, PT, R136, 0x1, !P1 ;  /* 0x000000018800780c */ /* 0x000fda0004f42670 */
[----:B------:R-:W-:Y:S05]  /*6f360*/  @P2 BRA `(.L_x_2326) ;  /* 0x0000000000d82947 */ /* 0x000fea0003800000 */
        /* <DEDUP_REMOVED lines=54> */
.L_x_2326:
        /* <DEDUP_REMOVED lines=44> */
.L_x_2328:
[----:B------:R-:W-:Y:S05]  /*6f990*/  BSYNC.RECONVERGENT B7 ;  /* 0x0000000000077941 */ /* 0x000fea0003800200 */
.L_x_2327:
        /* <DEDUP_REMOVED lines=15> */
[----:B------:R-:W-:-:S07]  /*6fa90*/  FSEL R105, R107, -1.875, !P0 ;  /* 0xbff000006b697808 */ /* 0x000fce0004000000 */
.L_x_2321:
[----:B------:R-:W-:Y:S05]  /*6faa0*/  BSYNC.RECONVERGENT B4 ;  /* 0x0000000000047941 */ /* 0x000fea0003800200 */
.L_x_2318:
        /* <DEDUP_REMOVED lines=36> */
.L_x_2330:
[----:B------:R-:W-:-:S13]  /*6fcf0*/  ISETP.GT.AND P0, PT, R126, 0x1, PT ;  /* 0x000000017e00780c */ /* 0x000fda0003f04270 */
[----:B------:R-:W-:Y:S05]  /*6fd00*/  @!P0 BREAK.RELIABLE B4 ;  /* 0x0000000000048942 */ /* 0x000fea0003800100 */
[----:B------:R-:W-:Y:S05]  /*6fd10*/  @!P0 BRA `(.L_x_2317) ;  /* 0x0000000000408947 */ /* 0x000fea0003800000 */
[----:B------:R-:W-:Y:S05]  /*6fd20*/  BSYNC.RELIABLE B4 ;  /* 0x0000000000047941 */ /* 0x000fea0003800100 */
.L_x_2329:
[----:B------:R-:W-:Y:S02]  /*6fd30*/  VIADD R127, R127, 0x1 ;  /* 0x000000017f7f7836 */ /* 0x000fe40000000000 */
[----:B------:R-:W-:-:S03]  /*6fd40*/  VIADD R126, R126, 0xffffffff ;  /* 0xffffffff7e7e7836 */ /* 0x000fc60000000000 */
[----:B------:R-:W-:-:S13]  /*6fd50*/  ISETP.GE.AND P0, PT, R127, R151, PT ;  /* 0x000000977f00720c */ /* 0x000fda0003f06270 */
[----:B------:R-:W-:Y:S05]  /*6fd60*/  @!P0 BRA `(.L_x_2332) ;  /* 0xffffffe800308947 */ /* 0x000fea000383ffff */
[----:B------:R-:W-:Y:S05]  /*6fd70*/  BRA `(.L_x_2317) ;  /* 0x0000000000287947 */ /* 0x000fea0003800000 */
.L_x_2331:
        /* <DEDUP_REMOVED lines=10> */
.L_x_2317:
[----:B------:R-:W-:Y:S05]  /*6fe20*/  BSYNC.RECONVERGENT B5 ;  /* 0x0000000000057941 */ /* 0x000fea0003800200 */
.L_x_2316:
[C---:B------:R-:W-:Y:S01]  /*6fe30*/  ISETP.LT.U32.AND P0, PT, R142.reuse, 0x20, PT ;  /* 0x000000208e00780c */ /* 0x040fe20003f01070 */
[----:B------:R-:W-:-:S12]  /*6fe40*/  VIADD R142, R142, 0x1 ;  /* 0x000000018e8e7836 */ /* 0x000fd80000000000 */
[----:B------:R-:W-:Y:S05]  /*6fe50*/  @P3 BRA P0, `(.L_x_2333) ;  /* 0xffffffe400a03947 */ /* 0x000fea000003ffff */
.L_x_2315:
[----:B------:R-:W-:Y:S05]  /*6fe60*/  BSYNC.RECONVERGENT B6 ;  /* 0x0000000000067941 */ /* 0x000fea0003800200 */
.L_x_2314:
[----:B------:R-:W-:-:S06]  /*6fe70*/  IMAD.IADD R106, R1, 0x1, R151 ;  /* 0x00000001016a7824 */ /* 0x000fcc00078e0297 */
[----:B------:R-:W5:Y:S01]  /*6fe80*/  LDL.U8 R106, [R106+0x27f3] ;  /* 0x0027f3006a6a7983 */ /* 0x000f620000100000 */
[----:B------:R-:W-:Y:S05]  /*6fe90*/  BRA `(.L_x_2334) ;  /* 0xffffffc400887947 */ /* 0x000fea000383ffff */
.L_x_2311:
[----:B------:R-:W-:Y:S05]  /*6fea0*/  BSYNC.RECONVERGENT B3 ;  /* 0x0000000000037941 */ /* 0x000fea0003800200 */
.L_x_2287:
        /* <DEDUP_REMOVED lines=23> */
.L_x_2341:
[----:B------:R-:W0:Y:S02]  /*70020*/  LDC R106, c[0x0][0x2f8] ;  /* 0x0000be00ff6a7b82 */ /* 0x000e240000000800 */
[----:B0-----:R-:W-:-:S05]  /*70030*/  IADD3 R106, PT, PT, -R106, 0x2710, R133 ;  /* 0x000027106a6a7810 */ /* 0x001fca0007ffe185 */
[----:B------:R-:W-:-:S05]  /*70040*/  IMAD R106, R105, 0x4, R106 ;  /* 0x00000004696a7824 */ /* 0x000fca00078e026a */
[----:B------:R-:W2:Y:S04]  /*70050*/  LDL R107, [R106] ;  /* 0x000000006a6b7983 */ /* 0x000ea80000100800 */
[----:B------:R-:W3:Y:S04]  /*70060*/  LDL R119, [R106+0x4] ;  /* 0x000004006a777983 */ /* 0x000ee80000100800 */
[----:B------:R-:W5:Y:S04]  /*70070*/  LDL R118, [R106+0x8] ;  /* 0x000008006a767983 */ /* 0x000f680000100800 */
        /* <DEDUP_REMOVED lines=9> */
[----:B-----5:R-:W-:Y:S01]  /*70110*/  ISETP.GT.AND P1, PT, R118, RZ, PT ;  /* 0x000000ff7600720c */ /* 0x020fe20003f24270 */
[----:B------:R-:W3:Y:S02]  /*70120*/  LDL R108, [R106+0x20] ;  /* 0x000020006a6c7983 */ /* 0x000ee40000100800 */
[----:B------:R-:W-:Y:S02]  /*70130*/  VIADD R118, R119, 0x1 ;  /* 0x0000000177767836 */ /* 0x000fe40000000000 */
[----:B------:R-:W-:Y:S01]  /*70140*/  @!P2 IMAD.MOV R118, RZ, RZ, R119 ;  /* 0x000000ffff76a224 */ /* 0x000fe200078e0277 */
[----:B----4-:R-:W-:Y:S02]  /*70150*/  ISETP.GT.AND P2, PT, R109, RZ, PT ;  /* 0x000000ff6d00720c */ /* 0x010fe40003f44270 */
        /* <DEDUP_REMOVED lines=50> */
.L_x_2340:
[----:B------:R-:W-:Y:S05]  /*70480*/  BSYNC.RECONVERGENT B5 ;  /* 0x0000000000057941 */ /* 0x000fea0003800200 */
.L_x_2339:
        /* <DEDUP_REMOVED lines=42> */
.L_x_2343:
[----:B------:R-:W-:Y:S05]  /*70730*/  BSYNC.RECONVERGENT B5 ;  /* 0x0000000000057941 */ /* 0x000fea0003800200 */
.L_x_2342:
        /* <DEDUP_REMOVED lines=24> */
.L_x_2345:
[----:B------:R-:W-:Y:S05]  /*708c0*/  BSYNC.RECONVERGENT B5 ;  /* 0x0000000000057941 */ /* 0x000fea0003800200 */
.L_x_2344:
        /* <DEDUP_REMOVED lines=20> */
.L_x_2338:
[----:B------:R-:W-:Y:S05]  /*70a10*/  BSYNC.RECONVERGENT B4 ;  /* 0x0000000000047941 */ /* 0x000fea0003800200 */
.L_x_2337:
        /* <DEDUP_REMOVED lines=10> */
.L_x_2350:
        /* <DEDUP_REMOVED lines=10> */
[----:B---3--:R-:W-:Y:S02]  /*70b60*/  ISETP.GT.AND P2, PT, R120, RZ, PT ;  /* 0x000000ff7800720c */ /* 0x008fe40003f44270 */
[----:B------:R-:W-:-:S07]  /*70b70*/  IADD3 R120, PT, PT, R108, 0x1, RZ ;  /* 0x000000016c787810 */ /* 0x000fce0007ffe0ff */
        /* <DEDUP_REMOVED lines=56> */
.L_x_2349:
[----:B------:R-:W-:Y:S05]  /*70f00*/  BSYNC.RECONVERGENT B5 ;  /* 0x0000000000057941 */ /* 0x000fea0003800200 */
.L_x_2348:
        /* <DEDUP_REMOVED lines=40> */
.L_x_2352:
[----:B------:R-:W-:Y:S05]  /*71190*/  BSYNC.RECONVERGENT B5 ;  /* 0x0000000000057941 */ /* 0x000fea0003800200 */
.L_x_2351:
[----:B------:R-:W-:Y:S05]  /*711a0*/  @!P0 BRA `(.L_x_2347) ;  /* 0x0000000000b08947 */ /* 0x000fea0003800000 */
[----:B------:R-:W-:Y:S01]  /*711b0*/  ISETP.GE.U32.AND P0, PT, R3, 0x4, PT ;  /* 0x000000040300780c */ /* 0x000fe20003f06070 */
[----:B------:R-:W-:Y:S01]  /*711c0*/  BSSY.RECONVERGENT B5, `(.L_x_2353) ;  /* 0x0000016000057945 */ /* 0x000fe20003800200 */
[----:B------:R-:W-:-:S04]  /*711d0*/  LOP3.LUT R2, R2, 0x3, RZ, 0xc0, !PT ;  /* 0x0000000302027812 */ /* 0x000fc800078ec0ff */
[----:B------:R-:W-:-:S07]  /*711e0*/  ISETP.NE.AND P1, PT, R2, RZ, PT ;  /* 0x000000ff0200720c */ /* 0x000fce0003f25270 */
[----:B------:R-:W-:Y:S06]  /*711f0*/  @!P0 BRA `(.L_x_2354) ;  /* 0x0000000000488947 */ /* 0x000fec0003800000 */
[----:B------:R-:W-:-:S05]  /*71200*/  LEA R107, R104, R252, 0x2 ;  /* 0x000000fc686b7211 */ /* 0x000fca00078e10ff */
        /* <DEDUP_REMOVED lines=17> */
.L_x_2354:
[----:B------:R-:W-:Y:S05]  /*71320*/  BSYNC.RECONVERGENT B5 ;  /* 0x0000000000057941 */ /* 0x000fea0003800200 */
.L_x_2353:
        /* <DEDUP_REMOVED lines=20> */
.L_x_2347:
[----:B------:R-:W-:Y:S05]  /*71470*/  BSYNC.RECONVERGENT B4 ;  /* 0x0000000000047941 */ /* 0x000fea0003800200 */
.L_x_2346:
        /* <DEDUP_REMOVED lines=36> */
.L_x_2356:
[----:B------:R-:W-:Y:S05]  /*716c0*/  BSYNC.RECONVERGENT B4 ;  /* 0x0000000000047941 */ /* 0x000fea0003800200 */
.L_x_2355:
[----:B------:R-:W-:Y:S01]  /*716d0*/  UMOV UR4, 0x66666666 ;  /* 0x6666666600047882 */ /* 0x000fe20000000000 */
[----:B------:R-:W-:Y:S01]  /*716e0*/  UMOV UR5, 0x40711266 ;  /* 0x4071126600057882 */ /* 0x000fe20000000000 */
[----:B------:R-:W-:Y:S01]  /*716f0*/  IMAD.MOV.U32 R104, RZ, RZ, 0x0 ;  /* 0x00000000ff687424 */ /* 0x000fe200078e00ff */
[----:B------:R-:W-:Y:S01]  /*71700*/  DADD R2, R2, -UR4 ;  /* 0x8000000402027e29 */ /* 0x000fe20008000000 */
[----:B------:R-:W-:-:S07]  /*71710*/  IMAD.MOV.U32 R105, RZ, RZ, 0x40590000 ;  /* 0x40590000ff697424 */ /* 0x000fce00078e00ff */
[----:B------:R-:W-:-:S11]  /*71720*/  DFMA R104, R2, R104, 0.5 ;  /* 0x3fe000000268742b */ /* 0x000fd60000000068 */
.L_x_2336:
[----:B------:R-:W-:Y:S05]  /*71730*/  BSYNC.RECONVERGENT B3 ;  /* 0x0000000000037941 */ /* 0x000fea0003800200 */
.L_x_2335:
        /* <DEDUP_REMOVED lines=28> */
.L_x_2357:
[----:B------:R-:W-:Y:S05]  /*71900*/  BSYNC.RECONVERGENT B3 ;  /* 0x0000000000037941 */ /* 0x000fea0003800200 */
.L_x_2286:
[----:B------:R-:W-:Y:S05]  /*71910*/  BSYNC.RECONVERGENT B2 ;  /* 0x0000000000027941 */ /* 0x000fea0003800200 */
.L_x_2285:
[----:B------:R-:W0:Y:S02]  /*71920*/  LDC R2, c[0x0][0x3c0] ;  /* 0x0000f000ff027b82 */ /* 0x000e240000000800 */
[----:B0-----:R-:W-:-:S06]  /*71930*/  FADD R2, R2, -10 ;  /* 0xc120000002027421 */ /* 0x001fcc0000000000 */
[----:B------:R-:W0:Y:S02]  /*71940*/  F2F.F64.F32 R2, R2 ;  /* 0x0000000200027310 */ /* 0x000e240000201800 */
[----:B0-----:R-:W-:-:S06]  /*71950*/  DSETP.GT.AND P0, PT, R4, R2, PT ;  /* 0x000000020400722a */ /* 0x001fcc0003f04000 */
[----:B------:R-:W-:-:S08]  /*71960*/  SEL R154, RZ, 0x1, P0 ;  /* 0x00000001ff9a7807 */ /* 0x000fd00000000000 */
.L_x_2052:
[----:B------:R-:W-:Y:S05]  /*71970*/  BSYNC.RECONVERGENT B1 ;  /* 0x0000000000017941 */ /* 0x000fea0003800200 */
.L_x_2051:
        /* <DEDUP_REMOVED lines=17> */
.L_x_2360:
[----:B0-----:R-:W0:Y:S02]  /*71a90*/  LDC R4, c[0x0][0x3c0] ;  /* 0x0000f000ff047b82 */ /* 0x001e240000000800 */
[----:B0-----:R-:W-:-:S06]  /*71aa0*/  FADD R4, R4, -10 ;  /* 0xc120000004047421 */ /* 0x001fcc0000000000 */
[----:B------:R-:W0:Y:S02]  /*71ab0*/  F2F.F64.F32 R4, R4 ;  /* 0x0000000400047310 */ /* 0x000e240000201800 */
[----:B0-----:R-:W-:-:S06]  /*71ac0*/  DSETP.GT.AND P0, PT, R2, R4, PT ;  /* 0x000000040200722a */ /* 0x001fcc0003f04000 */
[----:B------:R-:W-:-:S08]  /*71ad0*/  SEL R154, RZ, 0x1, P0 ;  /* 0x00000001ff9a7807 */ /* 0x000fd00000000000 */
.L_x_2359:
[----:B------:R-:W-:Y:S05]  /*71ae0*/  BSYNC.RECONVERGENT B11 ;  /* 0x00000000000b7941 */ /* 0x000fea0003800200 */
.L_x_2358:
        /* <DEDUP_REMOVED lines=25> */
.L_x_2363:
[----:B------:R-:W-:Y:S02]  /*71c80*/  IMAD.MOV.U32 R2, RZ, RZ, 0x47 ;  /* 0x00000047ff027424 */ /* 0x000fe400078e00ff */
[----:B------:R-:W-:Y:S02]  /*71c90*/  IMAD.MOV.U32 R139, RZ, RZ, 0x47 ;  /* 0x00000047ff8b7424 */ /* 0x000fe400078e00ff */
[----:B------:R-:W-:Y:S01]  /*71ca0*/  IMAD.MOV.U32 R138, RZ, RZ, 0x3 ;  /* 0x00000003ff8a7424 */ /* 0x000fe200078e00ff */
[----:B------:R3:W-:Y:S01]  /*71cb0*/  STL.U8 [R1+0x282c], R2 ;  /* 0x00282c0201007387 */ /* 0x0007e20000100000 */
[----:B------:R-:W-:Y:S05]  /*71cc0*/  BRA `(.L_x_2364) ;  /* 0x0000000000107947 */ /* 0x000fea0003800000 */
.L_x_2362:
[----:B------:R-:W-:Y:S01]  /*71cd0*/  IMAD.MOV.U32 R2, RZ, RZ, 0x54 ;  /* 0x00000054ff027424 */ /* 0x000fe200078e00ff */
[----:B------:R-:W-:Y:S01]  /*71ce0*/  MOV R138, 0x3 ;  /* 0x00000003008a7802 */ /* 0x000fe20000000f00 */
[----:B------:R-:W-:-:S03]  /*71cf0*/  IMAD.MOV.U32 R139, RZ, RZ, 0x54 ;  /* 0x00000054ff8b7424 */ /* 0x000fc600078e00ff */
[----:B------:R1:W-:Y:S04]  /*71d00*/  STL.U8 [R1+0x282c], R2 ;  /* 0x00282c0201007387 */ /* 0x0003e80000100000 */
.L_x_2364:
[----:B------:R-:W-:Y:S05]  /*71d10*/  BSYNC.RECONVERGENT B1 ;  /* 0x0000000000017941 */ /* 0x000fea0003800200 */
.L_x_2361:
        /* <DEDUP_REMOVED lines=16> */
.L_x_2367:
[----:B------:R-:W-:Y:S02]  /*71e20*/  IMAD.MOV.U32 R2, RZ, RZ, 0x47 ;  /* 0x00000047ff027424 */ /* 0x000fe400078e00ff */
[----:B------:R-:W-:Y:S02]  /*71e30*/  IMAD.MOV.U32 R137, RZ, RZ, 0x47 ;  /* 0x00000047ff897424 */ /* 0x000fe400078e00ff */
[----:B------:R-:W-:Y:S01]  /*71e40*/  IMAD.MOV.U32 R136, RZ, RZ, 0x3 ;  /* 0x00000003ff887424 */ /* 0x000fe200078e00ff */
[----:B------:R3:W-:Y:S01]  /*71e50*/  STL.U8 [R1+0x282d], R2 ;  /* 0x00282d0201007387 */ /* 0x0007e20000100000 */
[----:B------:R-:W-:Y:S05]  /*71e60*/  BRA `(.L_x_2368) ;  /* 0x0000000000107947 */ /* 0x000fea0003800000 */
.L_x_2366:
[----:B------:R-:W-:Y:S02]  /*71e70*/  IMAD.MOV.U32 R2, RZ, RZ, 0x54 ;  /* 0x00000054ff027424 */ /* 0x000fe400078e00ff */
[----:B------:R-:W-:Y:S02]  /*71e80*/  IMAD.MOV.U32 R137, RZ, RZ, 0x54 ;  /* 0x00000054ff897424 */ /* 0x000fe400078e00ff */
[----:B------:R-:W-:Y:S01]  /*71e90*/  IMAD.MOV.U32 R136, RZ, RZ, 0x3 ;  /* 0x00000003ff887424 */ /* 0x000fe200078e00ff */
[----:B------:R1:W-:Y:S06]  /*71ea0*/  STL.U8 [R1+0x282d], R2 ;  /* 0x00282d0201007387 */ /* 0x0003ec0000100000 */
.L_x_2368:
[----:B------:R-:W-:Y:S05]  /*71eb0*/  BSYNC.RECONVERGENT B1 ;  /* 0x0000000000017941 */ /* 0x000fea0003800200 */
.L_x_2365:
        /* <DEDUP_REMOVED lines=16> */
.L_x_2371:
[----:B------:R-:W-:Y:S02]  /*71fc0*/  IMAD.MOV.U32 R2, RZ, RZ, 0x47 ;  /* 0x00000047ff027424 */ /* 0x000fe400078e00ff */
[----:B------:R-:W-:Y:S02]  /*71fd0*/  IMAD.MOV.U32 R135, RZ, RZ, 0x47 ;  /* 0x00000047ff877424 */ /* 0x000fe400078e00ff */
[----:B------:R-:W-:Y:S01]  /*71fe0*/  IMAD.MOV.U32 R134, RZ, RZ, 0x3 ;  /* 0x00000003ff867424 */ /* 0x000fe200078e00ff */
[----:B------:R1:W-:Y:S01]  /*71ff0*/  STL.U8 [R1+0x282e], R2 ;  /* 0x00282e0201007387 */ /* 0x0003e20000100000 */
[----:B------:R-:W-:Y:S05]  /*72000*/  BRA `(.L_x_2372) ;  /* 0x0000000000107947 */ /* 0x000fea0003800000 */
.L_x_2370:
[----:B------:R-:W-:Y:S02]  /*72010*/  IMAD.MOV.U32 R2, RZ, RZ, 0x54 ;  /* 0x00000054ff027424 */ /* 0x000fe400078e00ff */
[----:B------:R-:W-:Y:S02]  /*72020*/  IMAD.MOV.U32 R135, RZ, RZ, 0x54 ;  /* 0x00000054ff877424 */ /* 0x000fe400078e00ff */
[----:B------:R-:W-:Y:S01]  /*72030*/  IMAD.MOV.U32 R134, RZ, RZ, 0x3 ;  /* 0x00000003ff867424 */ /* 0x000fe200078e00ff */
[----:B------:R1:W-:Y:S06]  /*72040*/  STL.U8 [R1+0x282e], R2 ;  /* 0x00282e0201007387 */ /* 0x0003ec0000100000 */
.L_x_2372:
[----:B------:R-:W-:Y:S05]  /*72050*/  BSYNC.RECONVERGENT B1 ;  /* 0x0000000000017941 */ /* 0x000fea0003800200 */
.L_x_2369:
        /* <DEDUP_REMOVED lines=16> */
.L_x_2375:
[----:B------:R-:W-:Y:S02]  /*72160*/  IMAD.MOV.U32 R2, RZ, RZ, 0x47 ;  /* 0x00000047ff027424 */ /* 0x000fe400078e00ff */
[----:B------:R-:W-:Y:S02]  /*72170*/  IMAD.MOV.U32 R127, RZ, RZ, 0x47 ;  /* 0x00000047ff7f7424 */ /* 0x000fe400078e00ff */
[----:B------:R-:W-:Y:S01]  /*72180*/  IMAD.MOV.U32 R126, RZ, RZ, 0x3 ;  /* 0x00000003ff7e7424 */ /* 0x000fe200078e00ff */
[----:B------:R1:W-:Y:S01]  /*72190*/  STL.U8 [R1+0x282f], R2 ;  /* 0x00282f0201007387 */ /* 0x0003e20000100000 */
[----:B------:R-:W-:Y:S05]  /*721a0*/  BRA `(.L_x_2376) ;  /* 0x0000000000107947 */ /* 0x000fea0003800000 */
.L_x_2374:
[----:B------:R-:W-:Y:S02]  /*721b0*/  IMAD.MOV.U32 R2, RZ, RZ, 0x54 ;  /* 0x00000054ff027424 */ /* 0x000fe400078e00ff */
[----:B------:R-:W-:Y:S02]  /*721c0*/  IMAD.MOV.U32 R127, RZ, RZ, 0x54 ;  /* 0x00000054ff7f7424 */ /* 0x000fe400078e00ff */
[----:B------:R-:W-:Y:S01]  /*721d0*/  IMAD.MOV.U32 R126, RZ, RZ, 0x3 ;  /* 0x00000003ff7e7424 */ /* 0x000fe200078e00ff */
[----:B------:R1:W-:Y:S06]  /*721e0*/  STL.U8 [R1+0x282f], R2 ;  /* 0x00282f0201007387 */ /* 0x0003ec0000100000 */
.L_x_2376:
[----:B------:R-:W-:Y:S05]  /*721f0*/  BSYNC.RECONVERGENT B1 ;  /* 0x0000000000017941 */ /* 0x000fea0003800200 */
.L_x_2373:
        /* <DEDUP_REMOVED lines=16> */
.L_x_2379:
[----:B------:R-:W-:Y:S02]  /*72300*/  IMAD.MOV.U32 R2, RZ, RZ, 0x47 ;  /* 0x00000047ff027424 */ /* 0x000fe400078e00ff */
[----:B------:R-:W-:Y:S02]  /*72310*/  IMAD.MOV.U32 R125, RZ, RZ, 0x47 ;  /* 0x00000047ff7d7424 */ /* 0x000fe400078e00ff */
[----:B------:R-:W-:Y:S01]  /*72320*/  IMAD.MOV.U32 R124, RZ, RZ, 0x3 ;  /* 0x00000003ff7c7424 */ /* 0x000fe200078e00ff */
[----:B------:R3:W-:Y:S01]  /*72330*/  STL.U8 [R1+0x2830], R2 ;  /* 0x0028300201007387 */ /* 0x0007e20000100000 */
[----:B------:R-:W-:Y:S05]  /*72340*/  BRA `(.L_x_2380) ;  /* 0x0000000000107947 */ /* 0x000fea0003800000 */
.L_x_2378:
[----:B------:R-:W-:Y:S02]  /*72350*/  IMAD.MOV.U32 R2, RZ, RZ, 0x54 ;  /* 0x00000054ff027424 */ /* 0x000fe400078e00ff */
[----:B------:R-:W-:Y:S02]  /*72360*/  IMAD.MOV.U32 R125, RZ, RZ, 0x54 ;  /* 0x00000054ff7d7424 */ /* 0x000fe400078e00ff */
[----:B------:R-:W-:Y:S01]  /*72370*/  IMAD.MOV.U32 R124, RZ, RZ, 0x3 ;  /* 0x00000003ff7c7424 */ /* 0x000fe200078e00ff */
[----:B------:R1:W-:Y:S06]  /*72380*/  STL.U8 [R1+0x2830], R2 ;  /* 0x0028300201007387 */ /* 0x0003ec0000100000 */
.L_x_2380:
[----:B------:R-:W-:Y:S05]  /*72390*/  BSYNC.RECONVERGENT B1 ;  /* 0x0000000000017941 */ /* 0x000fea0003800200 */
.L_x_2377:
        /* <DEDUP_REMOVED lines=16> */
.L_x_2383:
[----:B------:R-:W-:Y:S02]  /*724a0*/  IMAD.MOV.U32 R2, RZ, RZ, 0x47 ;  /* 0x00000047ff027424 */ /* 0x000fe400078e00ff */
[----:B------:R-:W-:Y:S02]  /*724b0*/  HFMA2 R123, -RZ, RZ, 0, 4.231929779052734375e-06 ;  /* 0x00000047ff7b7431 */ /* 0x000fe400000001ff */
[----:B------:R-:W-:Y:S01]  /*724c0*/  IMAD.MOV.U32 R122, RZ, RZ, 0x3 ;  /* 0x00000003ff7a7424 */ /* 0x000fe200078e00ff */
[----:B------:R3:W-:Y:S01]  /*724d0*/  STL.U8 [R1+0x2831], R2 ;  /* 0x0028310201007387 */ /* 0x0007e20000100000 */
[----:B------:R-:W-:Y:S05]  /*724e0*/  BRA `(.L_x_2384) ;  /* 0x0000000000107947 */ /* 0x000fea0003800000 */
.L_x_2382:
[----:B------:R-:W-:Y:S02]  /*724f0*/  IMAD.MOV.U32 R2, RZ, RZ, 0x54 ;  /* 0x00000054ff027424 */ /* 0x000fe400078e00ff */
[----:B------:R-:W-:Y:S02]  /*72500*/  IMAD.MOV.U32 R123, RZ, RZ, 0x54 ;  /* 0x00000054ff7b7424 */ /* 0x000fe400078e00ff */
[----:B------:R-:W-:Y:S01]  /*72510*/  IMAD.MOV.U32 R122, RZ, RZ, 0x3 ;  /* 0x00000003ff7a7424 */ /* 0x000fe200078e00ff */
[----:B------:R1:W-:Y:S06]  /*72520*/  STL.U8 [R1+0x2831], R2 ;  /* 0x0028310201007387 */ /* 0x0003ec0000100000 */
.L_x_2384:
[----:B------:R-:W-:Y:S05]  /*72530*/  BSYNC.RECONVERGENT B1 ;  /* 0x0000000000017941 */ /* 0x000fea0003800200 */
.L_x_2381:
        /* <DEDUP_REMOVED lines=12> */
.L_x_2387:
[----:B------:R-:W-:-:S05]  /*72600*/  IMAD.MOV.U32 R2, RZ, RZ, 0x47 ;  /* 0x00000047ff027424 */ /* 0x000fca00078e00ff */
[----:B------:R1:W-:Y:S01]  /*72610*/  STL.U8 [R1+0x2832], R2 ;  /* 0x0028320201007387 */ /* 0x0003e20000100000 */
[----:B------:R-:W-:Y:S05]  /*72620*/  BRA `(.L_x_2388) ;  /* 0x0000000000087947 */ /* 0x000fea0003800000 */
.L_x_2386:
[----:B------:R-:W-:-:S05]  /*72630*/  IMAD.MOV.U32 R2, RZ, RZ, 0x54 ;  /* 0x00000054ff027424 */ /* 0x000fca00078e00ff */
[----:B------:R1:W-:Y:S02]  /*72640*/  STL.U8 [R1+0x2832], R2 ;  /* 0x0028320201007387 */ /* 0x0003e40000100000 */
.L_x_2388:
[----:B------:R-:W-:Y:S05]  /*72650*/  BSYNC.RECONVERGENT B1 ;  /* 0x0000000000017941 */ /* 0x000fea0003800200 */
.L_x_2385:
        /* <DEDUP_REMOVED lines=12> */
.L_x_2391:
[----:B------:R-:W-:-:S05]  /*72720*/  IMAD.MOV.U32 R2, RZ, RZ, 0x47 ;  /* 0x00000047ff027424 */ /* 0x000fca00078e00ff */
[----:B------:R1:W-:Y:S01]  /*72730*/  STL.U8 [R1+0x2833], R2 ;  /* 0x0028330201007387 */ /* 0x0003e20000100000 */
[----:B------:R-:W-:Y:S05]  /*72740*/  BRA `(.L_x_2392) ;  /* 0x0000000000087947 */ /* 0x000fea0003800000 */
.L_x_2390:
[----:B------:R-:W-:-:S05]  /*72750*/  IMAD.MOV.U32 R2, RZ, RZ, 0x54 ;  /* 0x00000054ff027424 */ /* 0x000fca00078e00ff */
[----:B------:R1:W-:Y:S02]  /*72760*/  STL.U8 [R1+0x2833], R2 ;  /* 0x0028330201007387 */ /* 0x0003e40000100000 */
.L_x_2392:
[----:B------:R-:W-:Y:S05]  /*72770*/  BSYNC.RECONVERGENT B1 ;  /* 0x0000000000017941 */ /* 0x000fea0003800200 */
.L_x_2389:
        /* <DEDUP_REMOVED lines=12> */
.L_x_2395:
[----:B------:R-:W-:-:S05]  /*72840*/  IMAD.MOV.U32 R2, RZ, RZ, 0x47 ;  /* 0x00000047ff027424 */ /* 0x000fca00078e00ff */
[----:B------:R3:W-:Y:S01]  /*72850*/  STL.U8 [R1+0x2834], R2 ;  /* 0x0028340201007387 */ /* 0x0007e20000100000 */
[----:B------:R-:W-:Y:S05]  /*72860*/  BRA `(.L_x_2396) ;  /* 0x0000000000087947 */ /* 0x000fea0003800000 */
.L_x_2394:
[----:B------:R-:W-:-:S05]  /*72870*/  IMAD.MOV.U32 R2, RZ, RZ, 0x54 ;  /* 0x00000054ff027424 */ /* 0x000fca00078e00ff */
[----:B------:R1:W-:Y:S02]  /*72880*/  STL.U8 [R1+0x2834], R2 ;  /* 0x0028340201007387 */ /* 0x0003e40000100000 */
.L_x_2396:
[----:B------:R-:W-:Y:S05]  /*72890*/  BSYNC.RECONVERGENT B1 ;  /* 0x0000000000017941 */ /* 0x000fea0003800200 */
.L_x_2393:
        /* <DEDUP_REMOVED lines=12> */
.L_x_2399:
[----:B------:R-:W-:-:S05]  /*72960*/  IMAD.MOV.U32 R2, RZ, RZ, 0x47 ;  /* 0x00000047ff027424 */ /* 0x000fca00078e00ff */
[----:B------:R1:W-:Y:S01]  /*72970*/  STL.U8 [R1+0x2835], R2 ;  /* 0x0028350201007387 */ /* 0x0003e20000100000 */
[----:B------:R-:W-:Y:S05]  /*72980*/  BRA `(.L_x_2400) ;  /* 0x0000000000087947 */ /* 0x000fea0003800000 */
.L_x_2398:
[----:B------:R-:W-:-:S05]  /*72990*/  IMAD.MOV.U32 R2, RZ, RZ, 0x54 ;  /* 0x00000054ff027424 */ /* 0x000fca00078e00ff */
[----:B------:R1:W-:Y:S02]  /*729a0*/  STL.U8 [R1+0x2835], R2 ;  /* 0x0028350201007387 */ /* 0x0003e40000100000 */
.L_x_2400:
[----:B------:R-:W-:Y:S05]  /*729b0*/  BSYNC.RECONVERGENT B1 ;  /* 0x0000000000017941 */ /* 0x000fea0003800200 */
.L_x_2397:
        /* <DEDUP_REMOVED lines=12> */
.L_x_2403:
[----:B------:R-:W-:-:S05]  /*72a80*/  IMAD.MOV.U32 R2, RZ, RZ, 0x47 ;  /* 0x00000047ff027424 */ /* 0x000fca00078e00ff */
[----:B------:R1:W-:Y:S01]  /*72a90*/  STL.U8 [R1+0x2836], R2 ;  /* 0x0028360201007387 */ /* 0x0003e20000100000 */
[----:B------:R-:W-:Y:S05]  /*72aa0*/  BRA `(.L_x_2404) ;  /* 0x0000000000087947 */ /* 0x000fea0003800000 */
.L_x_2402:
[----:B------:R-:W-:-:S05]  /*72ab0*/  IMAD.MOV.U32 R2, RZ, RZ, 0x54 ;  /* 0x00000054ff027424 */ /* 0x000fca00078e00ff */
[----:B------:R1:W-:Y:S02]  /*72ac0*/  STL.U8 [R1+0x2836], R2 ;  /* 0x0028360201007387 */ /* 0x0003e40000100000 */
.L_x_2404:
[----:B------:R-:W-:Y:S05]  /*72ad0*/  BSYNC.RECONVERGENT B1 ;  /* 0x0000000000017941 */ /* 0x000fea0003800200 */
.L_x_2401:
        /* <DEDUP_REMOVED lines=12> */
.L_x_2407:
[----:B------:R-:W-:-:S05]  /*72ba0*/  IMAD.MOV.U32 R2, RZ, RZ, 0x47 ;  /* 0x00000047ff027424 */ /* 0x000fca00078e00ff */
[----:B------:R3:W-:Y:S01]  /*72bb0*/  STL.U8 [R1+0x2837], R2 ;  /* 0x0028370201007387 */ /* 0x0007e20000100000 */
[----:B------:R-:W-:Y:S05]  /*72bc0*/  BRA `(.L_x_2408) ;  /* 0x0000000000087947 */ /* 0x000fea0003800000 */
.L_x_2406:
[----:B------:R-:W-:-:S05]  /*72bd0*/  IMAD.MOV.U32 R2, RZ, RZ, 0x54 ;  /* 0x00000054ff027424 */ /* 0x000fca00078e00ff */
[----:B------:R1:W-:Y:S02]  /*72be0*/  STL.U8 [R1+0x2837], R2 ;  /* 0x0028370201007387 */ /* 0x0003e40000100000 */
.L_x_2408:
[----:B------:R-:W-:Y:S05]  /*72bf0*/  BSYNC.RECONVERGENT B1 ;  /* 0x0000000000017941 */ /* 0x000fea0003800200 */
.L_x_2405:
        /* <DEDUP_REMOVED lines=12> */
.L_x_2411:
[----:B------:R-:W-:-:S05]  /*72cc0*/  IMAD.MOV.U32 R2, RZ, RZ, 0x47 ;  /* 0x00000047ff027424 */ /* 0x000fca00078e00ff */
[----:B------:R3:W-:Y:S01]  /*72cd0*/  STL.U8 [R1+0x2838], R2 ;  /* 0x0028380201007387 */ /* 0x0007e20000100000 */
[----:B------:R-:W-:Y:S05]  /*72ce0*/  BRA `(.L_x_2412) ;  /* 0x0000000000087947 */ /* 0x000fea0003800000 */
.L_x_2410:
[----:B------:R-:W-:-:S05]  /*72cf0*/  IMAD.MOV.U32 R2, RZ, RZ, 0x54 ;  /* 0x00000054ff027424 */ /* 0x000fca00078e00ff */
[----:B------:R1:W-:Y:S02]  /*72d00*/  STL.U8 [R1+0x2838], R2 ;  /* 0x0028380201007387 */ /* 0x0003e40000100000 */
.L_x_2412:
[----:B------:R-:W-:Y:S05]  /*72d10*/  BSYNC.RECONVERGENT B1 ;  /* 0x0000000000017941 */ /* 0x000fea0003800200 */
.L_x_2409:
        /* <DEDUP_REMOVED lines=16> */
.L_x_2415:
[----:B------:R-:W-:Y:S02]  /*72e20*/  IMAD.MOV.U32 R2, RZ, RZ, 0x47 ;  /* 0x00000047ff027424 */ /* 0x000fe400078e00ff */
[----:B------:R-:W-:Y:S02]  /*72e30*/  IMAD.MOV.U32 R121, RZ, RZ, 0x47 ;  /* 0x00000047ff797424 */ /* 0x000fe400078e00ff */
[----:B------:R-:W-:Y:S01]  /*72e40*/  IMAD.MOV.U32 R120, RZ, RZ, 0x3 ;  /* 0x00000003ff787424 */ /* 0x000fe200078e00ff */
[----:B------:R1:W-:Y:S01]  /*72e50*/  STL.U8 [R1+0x2839], R2 ;  /* 0x0028390201007387 */ /* 0x0003e20000100000 */
[----:B------:R-:W-:Y:S05]  /*72e60*/  BRA `(.L_x_2416) ;  /* 0x0000000000107947 */ /* 0x000fea0003800000 */
.L_x_2414:
[----:B------:R-:W-:Y:S02]  /*72e70*/  IMAD.MOV.U32 R2, RZ, RZ, 0x54 ;  /* 0x00000054ff027424 */ /* 0x000fe400078e00ff */
[----:B------:R-:W-:Y:S02]  /*72e80*/  IMAD.MOV.U32 R121, RZ, RZ, 0x54 ;  /* 0x00000054ff797424 */ /* 0x000fe400078e00ff */
[----:B------:R-:W-:Y:S01]  /*72e90*/  IMAD.MOV.U32 R120, RZ, RZ, 0x3 ;  /* 0x00000003ff787424 */ /* 0x000fe200078e00ff */
[----:B------:R1:W-:Y:S06]  /*72ea0*/  STL.U8 [R1+0x2839], R2 ;  /* 0x0028390201007387 */ /* 0x0003ec0000100000 */
.L_x_2416:
[----:B------:R-:W-:Y:S05]  /*72eb0*/  BSYNC.RECONVERGENT B1 ;  /* 0x0000000000017941 */ /* 0x000fea0003800200 */
.L_x_2413:
        /* <DEDUP_REMOVED lines=16> */
.L_x_2419:
[----:B------:R-:W-:Y:S01]  /*72fc0*/  IMAD.MOV.U32 R2, RZ, RZ, 0x47 ;  /* 0x00000047ff027424 */ /* 0x000fe200078e00ff */
[----:B------:R-:W-:Y:S01]  /*72fd0*/  MOV R118, 0x3 ;  /* 0x0000000300767802 */ /* 0x000fe20000000f00 */
[----:B------:R-:W-:-:S03]  /*72fe0*/  IMAD.MOV.U32 R119, RZ, RZ, 0x47 ;  /* 0x00000047ff777424 */ /* 0x000fc600078e00ff */
[----:B------:R1:W-:Y:S01]  /*72ff0*/  STL.U8 [R1+0x283a], R2 ;  /* 0x00283a0201007387 */ /* 0x0003e20000100000 */
[----:B------:R-:W-:Y:S05]  /*73000*/  BRA `(.L_x_2420) ;  /* 0x0000000000107947 */ /* 0x000fea0003800000 */
.L_x_2418:
[----:B------:R-:W-:Y:S02]  /*73010*/  IMAD.MOV.U32 R2, RZ, RZ, 0x54 ;  /* 0x00000054ff027424 */ /* 0x000fe400078e00ff */
[----:B------:R-:W-:Y:S02]  /*73020*/  IMAD.MOV.U32 R119, RZ, RZ, 0x54 ;  /* 0x00000054ff777424 */ /* 0x000fe400078e00ff */
[----:B------:R-:W-:Y:S01]  /*73030*/  IMAD.MOV.U32 R118, RZ, RZ, 0x3 ;  /* 0x00000003ff767424 */ /* 0x000fe200078e00ff */
[----:B------:R1:W-:Y:S06]  /*73040*/  STL.U8 [R1+0x283a], R2 ;  /* 0x00283a0201007387 */ /* 0x0003ec0000100000 */
.L_x_2420:
[----:B------:R-:W-:Y:S05]  /*73050*/  BSYNC.RECONVERGENT B1 ;  /* 0x0000000000017941 */ /* 0x000fea0003800200 */
.L_x_2417:
        /* <DEDUP_REMOVED lines=16> */
.L_x_2423:
[----:B------:R-:W-:Y:S02]  /*73160*/  IMAD.MOV.U32 R2, RZ, RZ, 0x47 ;  /* 0x00000047ff027424 */ /* 0x000fe400078e00ff */
[----:B------:R-:W-:Y:S02]  /*73170*/  IMAD.MOV.U32 R111, RZ, RZ, 0x47 ;  /* 0x00000047ff6f7424 */ /* 0x000fe400078e00ff */
[----:B------:R-:W-:Y:S01]  /*73180*/  IMAD.MOV.U32 R110, RZ, RZ, 0x3 ;  /* 0x00000003ff6e7424 */ /* 0x000fe200078e00ff */
[----:B------:R3:W-:Y:S01]  /*73190*/  STL.U8 [R1+0x283b], R2 ;  /* 0x00283b0201007387 */ /* 0x0007e20000100000 */
[----:B------:R-:W-:Y:S05]  /*731a0*/  BRA `(.L_x_2424) ;  /* 0x0000000000107947 */ /* 0x000fea0003800000 */
.L_x_2422:
[----:B------:R-:W-:Y:S02]  /*731b0*/  IMAD.MOV.U32 R2, RZ, RZ, 0x54 ;  /* 0x00000054ff027424 */ /* 0x000fe400078e00ff */
[----:B------:R-:W-:Y:S02]  /*731c0*/  IMAD.MOV.U32 R111, RZ, RZ, 0x54 ;  /* 0x00000054ff6f7424 */ /* 0x000fe400078e00ff */
[----:B------:R-:W-:Y:S01]  /*731d0*/  IMAD.MOV.U32 R110, RZ, RZ, 0x3 ;  /* 0x00000003ff6e7424 */ /* 0x000fe200078e00ff */
[----:B------:R1:W-:Y:S06]  /*731e0*/  STL.U8 [R1+0x283b], R2 ;  /* 0x00283b0201007387 */ /* 0x0003ec0000100000 */
.L_x_2424:
[----:B------:R-:W-:Y:S05]  /*731f0*/  BSYNC.RECONVERGENT B1 ;  /* 0x0000000000017941 */ /* 0x000fea0003800200 */
.L_x_2421:
        /* <DEDUP_REMOVED lines=16> */
.L_x_2427:
[----:B------:R-:W-:Y:S02]  /*73300*/  IMAD.MOV.U32 R2, RZ, RZ, 0x47 ;  /* 0x00000047ff027424 */ /* 0x000fe400078e00ff */
[----:B------:R-:W-:Y:S02]  /*73310*/  IMAD.MOV.U32 R109, RZ, RZ, 0x47 ;  /* 0x00000047ff6d7424 */ /* 0x000fe400078e00ff */
[----:B------:R-:W-:Y:S01]  /*73320*/  IMAD.MOV.U32 R108, RZ, RZ, 0x3 ;  /* 0x00000003ff6c7424 */ /* 0x000fe200078e00ff */
[----:B------:R3:W-:Y:S01]  /*73330*/  STL.U8 [R1+0x283c], R2 ;  /* 0x00283c0201007387 */ /* 0x0007e20000100000 */
[----:B------:R-:W-:Y:S05]  /*73340*/  BRA `(.L_x_2428) ;  /* 0x0000000000107947 */ /* 0x000fea0003800000 */
.L_x_2426:
[----:B------:R-:W-:Y:S02]  /*73350*/  IMAD.MOV.U32 R2, RZ, RZ, 0x54 ;  /* 0x00000054ff027424 */ /* 0x000fe400078e00ff */
[----:B------:R-:W-:Y:S02]  /*73360*/  IMAD.MOV.U32 R109, RZ, RZ, 0x54 ;  /* 0x00000054ff6d7424 */ /* 0x000fe400078e00ff */
[----:B------:R-:W-:Y:S01]  /*73370*/  IMAD.MOV.U32 R108, RZ, RZ, 0x3 ;  /* 0x00000003ff6c7424 */ /* 0x000fe200078e00ff */
[----:B------:R1:W-:Y:S06]  /*73380*/  STL.U8 [R1+0x283c], R2 ;  /* 0x00283c0201007387 */ /* 0x0003ec0000100000 */
.L_x_2428:
[----:B------:R-:W-:Y:S05]  /*73390*/  BSYNC.RECONVERGENT B1 ;  /* 0x0000000000017941 */ /* 0x000fea0003800200 */
.L_x_2425:
        /* <DEDUP_REMOVED lines=16> */
.L_x_2431:
[----:B------:R-:W-:Y:S02]  /*734a0*/  IMAD.MOV.U32 R2, RZ, RZ, 0x47 ;  /* 0x00000047ff027424 */ /* 0x000fe400078e00ff */
[----:B------:R-:W-:Y:S02]  /*734b0*/  IMAD.MOV.U32 R5, RZ, RZ, 0x47 ;  /* 0x00000047ff057424 */ /* 0x000fe400078e00ff */
[----:B------:R-:W-:Y:S01]  /*734c0*/  IMAD.MOV.U32 R4, RZ, RZ, 0x3 ;  /* 0x00000003ff047424 */ /* 0x000fe200078e00ff */
[----:B------:R1:W-:Y:S01]  /*734d0*/  STL.U8 [R1+0x283d], R2 ;  /* 0x00283d0201007387 */ /* 0x0003e20000100000 */
[----:B------:R-:W-:Y:S05]  /*734e0*/  BRA `(.L_x_2432) ;  /* 0x0000000000107947 */ /* 0x000fea0003800000 */
.L_x_2430:
[----:B------:R-:W-:Y:S02]  /*734f0*/  IMAD.MOV.U32 R2, RZ, RZ, 0x54 ;  /* 0x00000054ff027424 */ /* 0x000fe400078e00ff */
[----:B------:R-:W-:Y:S02]  /*73500*/  IMAD.MOV.U32 R5, RZ, RZ, 0x54 ;  /* 0x00000054ff057424 */ /* 0x000fe400078e00ff */
[----:B------:R-:W-:Y:S01]  /*73510*/  IMAD.MOV.U32 R4, RZ, RZ, 0x3 ;  /* 0x00000003ff047424 */ /* 0x000fe200078e00ff */
[----:B------:R1:W-:Y:S06]  /*73520*/  STL.U8 [R1+0x283d], R2 ;  /* 0x00283d0201007387 */ /* 0x0003ec0000100000 */
.L_x_2432:
[----:B------:R-:W-:Y:S05]  /*73530*/  BSYNC.RECONVERGENT B1 ;  /* 0x0000000000017941 */ /* 0x000fea0003800200 */
.L_x_2429:
        /* <DEDUP_REMOVED lines=16> */
.L_x_2435:
[----:B------:R-:W-:Y:S02]  /*73640*/  IMAD.MOV.U32 R2, RZ, RZ, 0x47 ;  /* 0x00000047ff027424 */ /* 0x000fe400078e00ff */
[----:B------:R-:W-:-:S03]  /*73650*/  IMAD.MOV.U32 R3, RZ, RZ, 0x47 ;  /* 0x00000047ff037424 */ /* 0x000fc600078e00ff */
[----:B------:R1:W-:Y:S02]  /*73660*/  STL.U8 [R1+0x283e], R2 ;  /* 0x00283e0201007387 */ /* 0x0003e40000100000 */
[----:B-1----:R-:W-:Y:S01]  /*73670*/  IMAD.MOV.U32 R2, RZ, RZ, 0x3 ;  /* 0x00000003ff027424 */ /* 0x002fe200078e00ff */
[----:B------:R-:W-:Y:S06]  /*73680*/  BRA `(.L_x_2436) ;  /* 0x0000000000107947 */ /* 0x000fec0003800000 */
.L_x_2434:
[----:B------:R-:W-:Y:S02]  /*73690*/  IMAD.MOV.U32 R2, RZ, RZ, 0x54 ;  /* 0x00000054ff027424 */ /* 0x000fe400078e00ff */
[----:B------:R-:W-:-:S03]  /*736a0*/  IMAD.MOV.U32 R3, RZ, RZ, 0x54 ;  /* 0x00000054ff037424 */ /* 0x000fc600078e00ff */
[----:B------:R1:W-:Y:S02]  /*736b0*/  STL.U8 [R1+0x283e], R2 ;  /* 0x00283e0201007387 */ /* 0x0003e40000100000 */
[----:B-1----:R-:W-:-:S07]  /*736c0*/  IMAD.MOV.U32 R2, RZ, RZ, 0x3 ;  /* 0x00000003ff027424 */ /* 0x002fce00078e00ff */
.L_x_2436:
[----:B------:R-:W-:Y:S05]  /*736d0*/  BSYNC.RECONVERGENT B1 ;  /* 0x0000000000017941 */ /* 0x000fea0003800200 */
.L_x_2433:
[----:B------:R-:W1:Y:S01]  /*736e0*/  LDC R140, c[0x0][0x3b8] ;  /* 0x0000ee00ff8c7b82 */ /* 0x000e620000000800 */
[----:B------:R3:W-:Y:S01]  /*736f0*/  STL.U8 [R1+0x283f], RZ ;  /* 0x00283fff01007387 */ /* 0x0007e20000100000 */
[----:B------:R-:W-:Y:S01]  /*73700*/  BSSY.RECONVERGENT B1, `(.L_x_2437) ;  /* 0x0000012000017945 */ /* 0x000fe20003800200 */
[----:B0-2---:R-:W-:Y:S01]  /*73710*/  IMAD.MOV.U32 R104, RZ, RZ, RZ ;  /* 0x000000ffff687224 */ /* 0x005fe200078e00ff */
[----:B-1----:R-:W-:-:S13]  /*73720*/  ISETP.NE.AND P0, PT, R140, RZ, PT ;  /* 0x000000ff8c00720c */ /* 0x002fda0003f05270 */
[----:B---3--:R-:W-:Y:S05]  /*73730*/  @!P0 BRA `(.L_x_2438) ;  /* 0x0000000000208947 */ /* 0x008fea0003800000 */
        /* <DEDUP_REMOVED lines=8> */
.L_x_2438:
[----:B-----5:R-:W-:-:S04]  /*737c0*/  PRMT R105, R139, 0x9910, RZ ;  /* 0x000099108b697816 */ /* 0x020fc800000000ff */
[----:B------:R-:W-:-:S13]  /*737d0*/  ISETP.NE.AND P1, PT, R105, 0x41, PT ;  /* 0x000000416900780c */ /* 0x000fda0003f25270 */
[----:B------:R-:W-:Y:S05]  /*737e0*/  @!P1 BRA `(.L_x_2439) ;  /* 0x00000000000c9947 */ /* 0x000fea0003800000 */
[----:B------:R-:W-:-:S13]  /*737f0*/  ISETP.NE.AND P1, PT, R105, 0x54, PT ;  /* 0x000000546900780c */ /* 0x000fda0003f25270 */
[----:B------:R-:W-:Y:S01]  /*73800*/  @!P1 MOV R104, 0x1 ;  /* 0x0000000100689802 */ /* 0x000fe20000000f00 */
[----:B------:R-:W-:-:S07]  /*73810*/  @P1 IMAD.MOV.U32 R104, RZ, RZ, R138 ;  /* 0x000000ffff681224 */ /* 0x000fce00078e008a */
.L_x_2439:
[----:B------:R-:W-:Y:S05]  /*73820*/  BSYNC.RECONVERGENT B1 ;  /* 0x0000000000017941 */ /* 0x000fea0003800200 */
.L_x_2437:
        /* <DEDUP_REMOVED lines=9> */
.L_x_2442:
[----:B------:R-:W-:Y:S05]  /*738c0*/  BSYNC.RECONVERGENT B1 ;  /* 0x0000000000017941 */ /* 0x000fea0003800200 */
.L_x_2441:
[----:B------:R-:W-:-:S05]  /*738d0*/  IMAD.SHL.U32 R104, R104, 0x4, RZ ;  /* 0x0000000468687824 */ /* 0x000fca00078e00ff */
[----:B------:R-:W-:Y:S01]  /*738e0*/  LOP3.LUT R104, R104, R105, RZ, 0xfc, !PT ;  /* 0x0000006968687212 */ /* 0x000fe200078efcff */
[----:B------:R-:W-:Y:S06]  /*738f0*/  BRA `(.L_x_2443) ;  /* 0x00000000002c7947 */ /* 0x000fec0003800000 */
.L_x_2440:
        /* <DEDUP_REMOVED lines=8> */
.L_x_2445:
[----:B------:R-:W-:Y:S05]  /*73980*/  BSYNC.RECONVERGENT B1 ;  /* 0x0000000000017941 */ /* 0x000fea0003800200 */
.L_x_2444:
[----:B------:R-:W-:-:S05]  /*73990*/  IMAD.SHL.U32 R104, R104, 0x4, RZ ;  /* 0x0000000468687824 */ /* 0x000fca00078e00ff */
[----:B------:R-:W-:-:S07]  /*739a0*/  LOP3.LUT R104, R104, R105, RZ, 0xfc, !PT ;  /* 0x0000006968687212 */ /* 0x000fce00078efcff */
.L_x_2443:
        /* <DEDUP_REMOVED lines=9> */
.L_x_2448:
[----:B------:R-:W-:Y:S05]  /*73a40*/  BSYNC.RECONVERGENT B1 ;  /* 0x0000000000017941 */ /* 0x000fea0003800200 */
.L_x_2447:
[----:B------:R-:W-:-:S05]  /*73a50*/  IMAD.SHL.U32 R104, R104, 0x4, RZ ;  /* 0x0000000468687824 */ /* 0x000fca00078e00ff */
[----:B------:R-:W-:Y:S01]  /*73a60*/  LOP3.LUT R104, R104, R105, RZ, 0xfc, !PT ;  /* 0x0000006968687212 */ /* 0x000fe200078efcff */
[----:B------:R-:W-:Y:S06]  /*73a70*/  BRA `(.L_x_2449) ;  /* 0x00000000002c7947 */ /* 0x000fec0003800000 */
.L_x_2446:
        /* <DEDUP_REMOVED lines=8> */
.L_x_2451:
[----:B------:R-:W-:Y:S05]  /*73b00*/  BSYNC.RECONVERGENT B1 ;  /* 0x0000000000017941 */ /* 0x000fea0003800200 */
.L_x_2450:
[----:B------:R-:W-:-:S05]  /*73b10*/  IMAD.SHL.U32 R104, R104, 0x4, RZ ;  /* 0x0000000468687824 */ /* 0x000fca00078e00ff */
[----:B------:R-:W-:-:S07]  /*73b20*/  LOP3.LUT R104, R104, R105, RZ, 0xfc, !PT ;  /* 0x0000006968687212 */ /* 0x000fce00078efcff */
.L_x_2449:
        /* <DEDUP_REMOVED lines=9> */
.L_x_2454:
[----:B------:R-:W-:Y:S05]  /*73bc0*/  BSYNC.RECONVERGENT B1 ;  /* 0x0000000000017941 */ /* 0x000fea0003800200 */
.L_x_2453:
[----:B------:R-:W-:-:S05]  /*73bd0*/  IMAD.SHL.U32 R104, R104, 0x4, RZ ;  /* 0x0000000468687824 */ /* 0x000fca00078e00ff */
[----:B------:R-:W-:Y:S01]  /*73be0*/  LOP3.LUT R104, R104, R105, RZ, 0xfc, !PT ;  /* 0x0000006968687212 */ /* 0x000fe200078efcff */
[----:B------:R-:W-:Y:S06]  /*73bf0*/  BRA `(.L_x_2455) ;  /* 0x00000000002c7947 */ /* 0x000fec0003800000 */
.L_x_2452:
        /* <DEDUP_REMOVED lines=8> */
.L_x_2457:
[----:B------:R-:W-:Y:S05]  /*73c80*/  BSYNC.RECONVERGENT B1 ;  /* 0x0000000000017941 */ /* 0x000fea0003800200 */
.L_x_2456:
[----:B------:R-:W-:-:S05]  /*73c90*/  IMAD.SHL.U32 R104, R104, 0x4, RZ ;  /* 0x0000000468687824 */ /* 0x000fca00078e00ff */
[----:B------:R-:W-:-:S07]  /*73ca0*/  LOP3.LUT R104, R104, R105, RZ, 0xfc, !PT ;  /* 0x0000006968687212 */ /* 0x000fce00078efcff */
.L_x_2455:
        /* <DEDUP_REMOVED lines=9> */
.L_x_2460:
[----:B------:R-:W-:Y:S05]  /*73d40*/  BSYNC.RECONVERGENT B1 ;  /* 0x0000000000017941 */ /* 0x000fea0003800200 */
.L_x_2459:
[----:B------:R-:W-:-:S05]  /*73d50*/  IMAD.SHL.U32 R104, R104, 0x4, RZ ;  /* 0x0000000468687824 */ /* 0x000fca00078e00ff */
[----:B------:R-:W-:Y:S01]  /*73d60*/  LOP3.LUT R104, R104, R105, RZ, 0xfc, !PT ;  /* 0x0000006968687212 */ /* 0x000fe200078efcff */
[----:B------:R-:W-:Y:S06]  /*73d70*/  BRA `(.L_x_2461) ;  /* 0x00000000002c7947 */ /* 0x000fec0003800000 */
.L_x_2458:
        /* <DEDUP_REMOVED lines=8> */
.L_x_2463:
[----:B------:R-:W-:Y:S05]  /*73e00*/  BSYNC.RECONVERGENT B1 ;  /* 0x0000000000017941 */ /* 0x000fea0003800200 */
.L_x_2462:
[----:B------:R-:W-:-:S05]  /*73e10*/  IMAD.SHL.U32 R104, R104, 0x4, RZ ;  /* 0x0000000468687824 */ /* 0x000fca00078e00ff */
[----:B------:R-:W-:-:S07]  /*73e20*/  LOP3.LUT R104, R104, R105, RZ, 0xfc, !PT ;  /* 0x0000006968687212 */ /* 0x000fce00078efcff */
.L_x_2461:
        /* <DEDUP_REMOVED lines=9> */
.L_x_2466:
[----:B------:R-:W-:Y:S05]  /*73ec0*/  BSYNC.RECONVERGENT B1 ;  /* 0x0000000000017941 */ /* 0x000fea0003800200 */
.L_x_2465:
[----:B------:R-:W-:-:S05]  /*73ed0*/  IMAD.SHL.U32 R104, R104, 0x4, RZ ;  /* 0x0000000468687824 */ /* 0x000fca00078e00ff */
[----:B------:R-:W-:Y:S01]  /*73ee0*/  LOP3.LUT R106, R104, R106, RZ, 0xfc, !PT ;  /* 0x0000006a686a7212 */ /* 0x000fe200078efcff */
[----:B------:R-:W-:Y:S06]  /*73ef0*/  BRA `(.L_x_2467) ;  /* 0x00000000002c7947 */ /* 0x000fec0003800000 */
.L_x_2464:
        /* <DEDUP_REMOVED lines=8> */
.L_x_2469:
[----:B------:R-:W-:Y:S05]  /*73f80*/  BSYNC.RECONVERGENT B1 ;  /* 0x0000000000017941 */ /* 0x000fea0003800200 */
.L_x_2468:
[----:B------:R-:W-:-:S05]  /*73f90*/  IMAD.SHL.U32 R104, R104, 0x4, RZ ;  /* 0x0000000468687824 */ /* 0x000fca00078e00ff */
[----:B------:R-:W-:-:S07]  /*73fa0*/  LOP3.LUT R106, R104, R105, RZ, 0xfc, !PT ;  /* 0x00000069686a7212 */ /* 0x000fce00078efcff */
.L_x_2467:
        /* <DEDUP_REMOVED lines=21> */
.L_x_2473:
[----:B------:R-:W-:-:S04]  /*74100*/  PRMT R107, R139, 0x9910, RZ ;  /* 0x000099108b6b7816 */ /* 0x000fc800000000ff */
[----:B------:R-:W-:-:S13]  /*74110*/  ISETP.NE.AND P1, PT, R107, 0x41, PT ;  /* 0x000000416b00780c */ /* 0x000fda0003f25270 */
[----:B------:R-:W-:Y:S05]  /*74120*/  @!P1 BRA `(.L_x_2474) ;  /* 0x00000000000c9947 */ /* 0x000fea0003800000 */
[----:B------:R-:W-:-:S13]  /*74130*/  ISETP.NE.AND P1, PT, R107, 0x54, PT ;  /* 0x000000546b00780c */ /* 0x000fda0003f25270 */
[----:B------:R-:W-:Y:S02]  /*74140*/  @!P1 IMAD.MOV.U32 R106, RZ, RZ, 0x1 ;  /* 0x00000001ff6a9424 */ /* 0x000fe400078e00ff */
[----:B------:R-:W-:-:S07]  /*74150*/  @P1 IMAD.MOV.U32 R106, RZ, RZ, R138 ;  /* 0x000000ffff6a1224 */ /* 0x000fce00078e008a */
.L_x_2474:
[----:B------:R-:W-:Y:S05]  /*74160*/  BSYNC.RECONVERGENT B2 ;  /* 0x0000000000027941 */ /* 0x000fea0003800200 */
.L_x_2472:
        /* <DEDUP_REMOVED lines=9> */
.L_x_2477:
[----:B------:R-:W-:Y:S05]  /*74200*/  BSYNC.RECONVERGENT B2 ;  /* 0x0000000000027941 */ /* 0x000fea0003800200 */
.L_x_2476:
[----:B------:R-:W-:-:S05]  /*74210*/  IMAD.SHL.U32 R106, R106, 0x4, RZ ;  /* 0x000000046a6a7824 */ /* 0x000fca00078e00ff */
[----:B------:R-:W-:Y:S01]  /*74220*/  LOP3.LUT R106, R106, R107, RZ, 0xfc, !PT ;  /* 0x0000006b6a6a7212 */ /* 0x000fe200078efcff */
[----:B------:R-:W-:Y:S06]  /*74230*/  BRA `(.L_x_2478) ;  /* 0x00000000002c7947 */ /* 0x000fec0003800000 */
.L_x_2475:
        /* <DEDUP_REMOVED lines=8> */
.L_x_2480:
[----:B------:R-:W-:Y:S05]  /*742c0*/  BSYNC.RECONVERGENT B2 ;  /* 0x0000000000027941 */ /* 0x000fea0003800200 */
.L_x_2479:
[----:B------:R-:W-:-:S05]  /*742d0*/  IMAD.SHL.U32 R106, R106, 0x4, RZ ;  /* 0x000000046a6a7824 */ /* 0x000fca00078e00ff */
[----:B------:R-:W-:-:S07]  /*742e0*/  LOP3.LUT R106, R106, R107, RZ, 0xfc, !PT ;  /* 0x0000006b6a6a7212 */ /* 0x000fce00078efcff */
.L_x_2478:
        /* <DEDUP_REMOVED lines=9> */
.L_x_2483:
[----:B------:R-:W-:Y:S05]  /*74380*/  BSYNC.RECONVERGENT B2 ;  /* 0x0000000000027941 */ /* 0x000fea0003800200 */
.L_x_2482:
[----:B------:R-:W-:-:S05]  /*74390*/  IMAD.SHL.U32 R106, R106, 0x4, RZ ;  /* 0x000000046a6a7824 */ /* 0x000fca00078e00ff */
[----:B------:R-:W-:Y:S01]  /*743a0*/  LOP3.LUT R106, R106, R107, RZ, 0xfc, !PT ;  /* 0x0000006b6a6a7212 */ /* 0x000fe200078efcff */
[----:B------:R-:W-:Y:S06]  /*743b0*/  BRA `(.L_x_2484) ;  /* 0x00000000002c7947 */ /* 0x000fec0003800000 */
.L_x_2481:
        /* <DEDUP_REMOVED lines=8> */
.L_x_2486:
[----:B------:R-:W-:Y:S05]  /*74440*/  BSYNC.RECONVERGENT B2 ;  /* 0x0000000000027941 */ /* 0x000fea0003800200 */
.L_x_2485:
[----:B------:R-:W-:-:S05]  /*74450*/  IMAD.SHL.U32 R106, R106, 0x4, RZ ;  /* 0x000000046a6a7824 */ /* 0x000fca00078e00ff */
[----:B------:R-:W-:-:S07]  /*74460*/  LOP3.LUT R106, R106, R107, RZ, 0xfc, !PT ;  /* 0x0000006b6a6a7212 */ /* 0x000fce00078efcff */
.L_x_2484:
        /* <DEDUP_REMOVED lines=9> */
.L_x_2489:
[----:B------:R-:W-:Y:S05]  /*74500*/  BSYNC.RECONVERGENT B2 ;  /* 0x0000000000027941 */ /* 0x000fea0003800200 */
.L_x_2488:
[----:B------:R-:W-:-:S05]  /*74510*/  IMAD.SHL.U32 R106, R106, 0x4, RZ ;  /* 0x000000046a6a7824 */ /* 0x000fca00078e00ff */
[----:B------:R-:W-:Y:S01]  /*74520*/  LOP3.LUT R106, R106, R107, RZ, 0xfc, !PT ;  /* 0x0000006b6a6a7212 */ /* 0x000fe200078efcff */
[----:B------:R-:W-:Y:S06]  /*74530*/  BRA `(.L_x_2490) ;  /* 0x00000000002c7947 */ /* 0x000fec0003800000 */
.L_x_2487:
        /* <DEDUP_REMOVED lines=8> */
.L_x_2492:
[----:B------:R-:W-:Y:S05]  /*745c0*/  BSYNC.RECONVERGENT B2 ;  /* 0x0000000000027941 */ /* 0x000fea0003800200 */
.L_x_2491:
[----:B------:R-:W-:-:S05]  /*745d0*/  IMAD.SHL.U32 R106, R106, 0x4, RZ ;  /* 0x000000046a6a7824 */ /* 0x000fca00078e00ff */
[----:B------:R-:W-:-:S07]  /*745e0*/  LOP3.LUT R106, R106, R107, RZ, 0xfc, !PT ;  /* 0x0000006b6a6a7212 */ /* 0x000fce00078efcff */
.L_x_2490:
        /* <DEDUP_REMOVED lines=9> */
.L_x_2495:
[----:B------:R-:W-:Y:S05]  /*74680*/  BSYNC.RECONVERGENT B2 ;  /* 0x0000000000027941 */ /* 0x000fea0003800200 */
.L_x_2494:
[----:B------:R-:W-:-:S05]  /*74690*/  IMAD.SHL.U32 R106, R106, 0x4, RZ ;  /* 0x000000046a6a7824 */ /* 0x000fca00078e00ff */
[----:B------:R-:W-:Y:S01]  /*746a0*/  LOP3.LUT R106, R106, R5, RZ, 0xfc, !PT ;  /* 0x000000056a6a7212 */ /* 0x000fe200078efcff */
[----:B------:R-:W-:Y:S06]  /*746b0*/  BRA `(.L_x_2496) ;  /* 0x00000000002c7947 */ /* 0x000fec0003800000 */
.L_x_2493:
        /* <DEDUP_REMOVED lines=8> */
.L_x_2498:
[----:B------:R-:W-:Y:S05]  /*74740*/  BSYNC.RECONVERGENT B2 ;  /* 0x0000000000027941 */ /* 0x000fea0003800200 */
.L_x_2497:
[----:B------:R-:W-:-:S05]  /*74750*/  IMAD.SHL.U32 R106, R106, 0x4, RZ ;  /* 0x000000046a6a7824 */ /* 0x000fca00078e00ff */
[----:B------:R-:W-:-:S07]  /*74760*/  LOP3.LUT R106, R106, R4, RZ, 0xfc, !PT ;  /* 0x000000046a6a7212 */ /* 0x000fce00078efcff */
.L_x_2496:
        /* <DEDUP_REMOVED lines=9> */
.L_x_2501:
[----:B------:R-:W-:Y:S05]  /*74800*/  BSYNC.RECONVERGENT B2 ;  /* 0x0000000000027941 */ /* 0x000fea0003800200 */
.L_x_2500:
[----:B------:R-:W-:-:S05]  /*74810*/  IMAD.SHL.U32 R106, R106, 0x4, RZ ;  /* 0x000000046a6a7824 */ /* 0x000fca00078e00ff */
[----:B------:R-:W-:Y:S01]  /*74820*/  LOP3.LUT R106, R106, R3, RZ, 0xfc, !PT ;  /* 0x000000036a6a7212 */ /* 0x000fe200078efcff */
[----:B------:R-:W-:Y:S06]  /*74830*/  BRA `(.L_x_2502) ;  /* 0x00000000002c7947 */ /* 0x000fec0003800000 */
.L_x_2499:
        /* <DEDUP_REMOVED lines=8> */
.L_x_2504:
[----:B------:R-:W-:Y:S05]  /*748c0*/  BSYNC.RECONVERGENT B2 ;  /* 0x0000000000027941 */ /* 0x000fea0003800200 */
.L_x_2503:
[----:B------:R-:W-:-:S05]  /*748d0*/  IMAD.SHL.U32 R106, R106, 0x4, RZ ;  /* 0x000000046a6a7824 */ /* 0x000fca00078e00ff */
[----:B------:R-:W-:-:S07]  /*748e0*/  LOP3.LUT R106, R106, R2, RZ, 0xfc, !PT ;  /* 0x000000026a6a7212 */ /* 0x000fce00078efcff */
.L_x_2502:
[----:B------:R-:W-:Y:S01]  /*748f0*/  R2UR UR4, R6 ;  /* 0x00000000060472ca */ /* 0x000fe200000e0000 */
[----:B------:R-:W-:Y:S01]  /*74900*/  IMAD.WIDE.U32 R104, R106, 0x4, R104 ;  /* 0x000000046a687825 */ /* 0x000fe200078e0068 */
[----:B------:R-:W-:-:S13]  /*74910*/  R2UR UR5, R7 ;  /* 0x00000000070572ca */ /* 0x000fda00000e0000 */
[----:B------:R-:W2:Y:S02]  /*74920*/  LDG.E R104, desc[UR4][R104.64] ;  /* 0x0000000468687981 */ /* 0x000ea4000c1e1900 */
[----:B--2---:R-:W-:-:S13]  /*74930*/  FSETP.GEU.AND P0, PT, R104, 3, PT ;  /* 0x404000006800780b */ /* 0x004fda0003f0e000 */
.L_x_2471:
[----:B------:R-:W-:Y:S05]  /*74940*/  BSYNC.RECONVERGENT B1 ;  /* 0x0000000000017941 */ /* 0x000fea0003800200 */
.L_x_2470:
[----:B------:R-:W0:Y:S01]  /*74950*/  LDCU UR4, c[0x0][0x3c8] ;  /* 0x00007900ff0477ac */ /* 0x000e220008000800 */
[----:B------:R-:W-:Y:S01]  /*74960*/  BSSY.RECONVERGENT B10, `(.L_x_2505) ;  /* 0x000107a0000a7945 */ /* 0x000fe20003800200 */
[----:B------:R-:W-:Y:S02]  /*74970*/  SEL R154, RZ, 0x1, !P0 ;  /* 0x00000001ff9a7807 */ /* 0x000fe40004000000 */
[----:B0-----:R-:W-:-:S13]  /*74980*/  ISETP.EQ.OR P1, PT, RZ, UR4, !P0 ;  /* 0x00000004ff007c0c */ /* 0x001fda000c722670 */
[----:B------:R-:W-:Y:S05]  /*74990*/  @P1 BRA `(.L_x_2506) ;  /* 0x0000010400d81947 */ /* 0x000fea0003800000 */
[----:B------:R-:W-:Y:S01]  /*749a0*/  BSSY.RECONVERGENT B1, `(.L_x_2507) ;  /* 0x0000008000017945 */ /* 0x000fe20003800200 */
[----:B------:R-:W-:-:S07]  /*749b0*/  IMAD.MOV.U32 R2, RZ, RZ, RZ ;  /* 0x000000ffff027224 */ /* 0x000fce00078e00ff */
.L_x_2508:
[----:B------:R-:W-:-:S05]  /*749c0*/  IMAD.IADD R3, R1, 0x1, R2 ;  /* 0x0000000101037824 */ /* 0x000fca00078e0202 */
[----:B------:R-:W2:Y:S02]  /*749d0*/  LDL.U8 R4, [R3+0x282c] ;  /* 0x00282c0003047983 */ /* 0x000ea40000100000 */
[----:B--2---:R-:W-:Y:S01]  /*749e0*/  ISETP.NE.AND P0, PT, R4, RZ, PT ;  /* 0x000000ff0400720c */ /* 0x004fe20003f05270 */
[----:B------:R-:W-:Y:S02]  /*749f0*/  IMAD.MOV.U32 R4, RZ, RZ, R2 ;  /* 0x000000ffff047224 */ /* 0x000fe400078e0002 */
[----:B------:R-:W-:-:S10]  /*74a00*/  VIADD R2, R2, 0x1 ;  /* 0x0000000102027836 */ /* 0x000fd40000000000 */
[----:B------:R-:W-:Y:S05]  /*74a10*/  @P0 BRA `(.L_x_2508) ;  /* 0xfffffffc00e80947 */ /* 0x000fea000383ffff */
[----:B------:R-:W-:Y:S05]  /*74a20*/  BSYNC.RECONVERGENT B1 ;  /* 0x0000000000017941 */ /* 0x000fea0003800200 */
.L_x_2507:
        /* <DEDUP_REMOVED lines=9> */
.L_x_2512:
        /* <DEDUP_REMOVED lines=27> */
.L_x_2511:
[----:B------:R-:W-:Y:S01]  /*74c70*/  BSSY.RECONVERGENT B2, `(.L_x_2513) ;  /* 0x0000008000027945 */ /* 0x000fe20003800200 */
[----:B------:R-:W-:-:S07]  /*74c80*/  IMAD.MOV.U32 R2, RZ, RZ, RZ ;  /* 0x000000ffff027224 */ /* 0x000fce00078e00ff */
.L_x_2514:
[----:B------:R-:W-:-:S05]  /*74c90*/  IMAD.IADD R3, R1, 0x1, R2 ;  /* 0x0000000101037824 */ /* 0x000fca00078e0202 */
[----:B------:R-:W2:Y:S02]  /*74ca0*/  LDL.U8 R4, [R3+0x282c] ;  /* 0x00282c0003047983 */ /* 0x000ea40000100000 */
[----:B--2---:R-:W-:Y:S01]  /*74cb0*/  ISETP.NE.AND P0, PT, R4, RZ, PT ;  /* 0x000000ff0400720c */ /* 0x004fe20003f05270 */
[----:B------:R-:W-:Y:S02]  /*74cc0*/  IMAD.MOV.U32 R4, RZ, RZ, R2 ;  /* 0x000000ffff047224 */ /* 0x000fe400078e0002 */
[----:B------:R-:W-:-:S10]  /*74cd0*/  VIADD R2, R2, 0x1 ;  /* 0x0000000102027836 */ /* 0x000fd40000000000 */
[----:B------:R-:W-:Y:S05]  /*74ce0*/  @P0 BRA `(.L_x_2514) ;  /* 0xfffffffc00e80947 */ /* 0x000fea000383ffff */
[----:B------:R-:W-:Y:S05]  /*74cf0*/  BSYNC.RECONVERGENT B2 ;  /* 0x0000000000027941 */ /* 0x000fea0003800200 */
.L_x_2513:
        /* <DEDUP_REMOVED lines=8> */
.L_x_2516:
        /* <DEDUP_REMOVED lines=27> */
.L_x_2515:
        /* <DEDUP_REMOVED lines=56> */
.L_x_2510:
        /* <DEDUP_REMOVED lines=55> */
.L_x_2517:
[----:B------:R-:W-:Y:S05]  /*75620*/  BSYNC.RECONVERGENT B1 ;  /* 0x0000000000017941 */ /* 0x000fea0003800200 */
.L_x_2509:
[----:B------:R-:W-:Y:S01]  /*75630*/  BSSY.RECONVERGENT B1, `(.L_x_2518) ;  /* 0x0000008000017945 */ /* 0x000fe20003800200 */
[----:B------:R-:W-:-:S07]  /*75640*/  IMAD.MOV.U32 R3, RZ, RZ, RZ ;  /* 0x000000ffff037224 */ /* 0x000fce00078e00ff */
.L_x_2519:
[----:B------:R-:W-:-:S06]  /*75650*/  IMAD.IADD R2, R1, 0x1, R3 ;  /* 0x0000000101027824 */ /* 0x000fcc00078e0203 */
[----:B------:R-:W2:Y:S02]  /*75660*/  LDL.U8 R2, [R2+0x282c] ;  /* 0x00282c0002027983 */ /* 0x000ea40000100000 */
[----:B--2---:R-:W-:Y:S01]  /*75670*/  ISETP.NE.AND P0, PT, R2, RZ, PT ;  /* 0x000000ff0200720c */ /* 0x004fe20003f05270 */
[----:B------:R-:W-:Y:S02]  /*75680*/  IMAD.MOV.U32 R2, RZ, RZ, R3 ;  /* 0x000000ffff027224 */ /* 0x000fe400078e0003 */
[----:B------:R-:W-:-:S10]  /*75690*/  VIADD R3, R3, 0x1 ;  /* 0x0000000103037836 */ /* 0x000fd40000000000 */
[----:B------:R-:W-:Y:S05]  /*756a0*/  @P0 BRA `(.L_x_2519) ;  /* 0xfffffffc00e80947 */ /* 0x000fea000383ffff */
[----:B------:R-:W-:Y:S05]  /*756b0*/  BSYNC.RECONVERGENT B1 ;  /* 0x0000000000017941 */ /* 0x000fea0003800200 */
.L_x_2518:
[----:B------:R-:W-:Y:S01]  /*756c0*/  BSSY.RECONVERGENT B1, `(.L_x_2520) ;  /* 0x0000008000017945 */ /* 0x000fe20003800200 */
[----:B------:R-:W-:-:S07]  /*756d0*/  IMAD.MOV.U32 R3, RZ, RZ, RZ ;  /* 0x000000ffff037224 */ /* 0x000fce00078e00ff */
.L_x_2521:
[----:B------:R-:W-:-:S06]  /*756e0*/  IMAD.IADD R4, R1, 0x1, R3 ;  /* 0x0000000101047824 */ /* 0x000fcc00078e0203 */
[----:B------:R-:W2:Y:S01]  /*756f0*/  LDL.U8 R4, [R4+0x282c] ;  /* 0x00282c0004047983 */ /* 0x000ea20000100000 */
[----:B------:R-:W-:Y:S02]  /*75700*/  IMAD.MOV.U32 R148, RZ, RZ, R3 ;  /* 0x000000ffff947224 */ /* 0x000fe400078e0003 */
[----:B------:R-:W-:Y:S01]  /*75710*/  VIADD R3, R3, 0x1 ;  /* 0x0000000103037836 */ /* 0x000fe20000000000 */
[----:B--2---:R-:W-:-:S13]  /*75720*/  ISETP.NE.AND P0, PT, R4, RZ, PT ;  /* 0x000000ff0400720c */ /* 0x004fda0003f05270 */
[----:B------:R-:W-:Y:S05]  /*75730*/  @P0 BRA `(.L_x_2521) ;  /* 0xfffffffc00e80947 */ /* 0x000fea000383ffff */
[----:B------:R-:W-:Y:S05]  /*75740*/  BSYNC.RECONVERGENT B1 ;  /* 0x0000000000017941 */ /* 0x000fea0003800200 */
.L_x_2520:
        /* <DEDUP_REMOVED lines=10> */
.L_x_2546:
        /* <DEDUP_REMOVED lines=12> */
.L_x_2527:
[----:B------:R-:W-:-:S13]  /*758b0*/  ISETP.NE.AND P1, PT, R106, 0x47, PT ;  /* 0x000000476a00780c */ /* 0x000fda0003f25270 */
[----:B------:R-:W-:Y:S05]  /*758c0*/  @!P1 BRA `(.L_x_2530) ;  /* 0x0000000000149947 */ /* 0x000fea0003800000 */
[----:B------:R-:W-:Y:S01]  /*758d0*/  ISETP.NE.AND P1, PT, R106, 0x54, PT ;  /* 0x000000546a00780c */ /* 0x000fe20003f25270 */
[----:B------:R-:W-:-:S12]  /*758e0*/  IMAD.MOV.U32 R4, RZ, RZ, 0x3 ;  /* 0x00000003ff047424 */ /* 0x000fd800078e00ff */
[----:B------:R-:W-:Y:S05]  /*758f0*/  @!P1 BRA `(.L_x_2528) ;  /* 0x00000000000c9947 */ /* 0x000fea0003800000 */
.L_x_2529:
[----:B------:R-:W-:Y:S01]  /*75900*/  IMAD.MOV.U32 R4, RZ, RZ, 0x4 ;  /* 0x00000004ff047424 */ /* 0x000fe200078e00ff */
[----:B------:R-:W-:Y:S06]  /*75910*/  BRA `(.L_x_2528) ;  /* 0x0000000000047947 */ /* 0x000fec0003800000 */
.L_x_2530:
[----:B------:R-:W-:-:S07]  /*75920*/  IMAD.MOV.U32 R4, RZ, RZ, 0x2 ;  /* 0x00000002ff047424 */ /* 0x000fce00078e00ff */
.L_x_2528:
[----:B------:R-:W-:Y:S05]  /*75930*/  BSYNC.RECONVERGENT B3 ;  /* 0x0000000000037941 */ /* 0x000fea0003800200 */
.L_x_2526:
        /* <DEDUP_REMOVED lines=12> */
.L_x_2532:
[----:B------:R-:W-:-:S13]  /*75a00*/  ISETP.NE.AND P1, PT, R106, 0x47, PT ;  /* 0x000000476a00780c */ /* 0x000fda0003f25270 */
[----:B------:R-:W-:Y:S05]  /*75a10*/  @!P1 BRA `(.L_x_2535) ;  /* 0x0000000000149947 */ /* 0x000fea0003800000 */
[----:B------:R-:W-:Y:S01]  /*75a20*/  ISETP.NE.AND P1, PT, R106, 0x54, PT ;  /* 0x000000546a00780c */ /* 0x000fe20003f25270 */
[----:B------:R-:W-:-:S12]  /*75a30*/  IMAD.MOV.U32 R4, RZ, RZ, 0x3 ;  /* 0x00000003ff047424 */ /* 0x000fd800078e00ff */
[----:B------:R-:W-:Y:S05]  /*75a40*/  @!P1 BRA `(.L_x_2533) ;  /* 0x00000000000c9947 */ /* 0x000fea0003800000 */
.L_x_2534:
[----:B------:R-:W-:Y:S01]  /*75a50*/  IMAD.MOV.U32 R4, RZ, RZ, 0x4 ;  /* 0x00000004ff047424 */ /* 0x000fe200078e00ff */
[----:B------:R-:W-:Y:S06]  /*75a60*/  BRA `(.L_x_2533) ;  /* 0x0000000000047947 */ /* 0x000fec0003800000 */
.L_x_2535:
[----:B------:R-:W-:-:S07]  /*75a70*/  IMAD.MOV.U32 R4, RZ, RZ, 0x2 ;  /* 0x00000002ff047424 */ /* 0x000fce00078e00ff */
.L_x_2533:
[----:B------:R-:W-:Y:S05]  /*75a80*/  BSYNC.RECONVERGENT B3 ;  /* 0x0000000000037941 */ /* 0x000fea0003800200 */
.L_x_2531:
        /* <DEDUP_REMOVED lines=12> */
.L_x_2537:
[----:B------:R-:W-:-:S13]  /*75b50*/  ISETP.NE.AND P1, PT, R106, 0x47, PT ;  /* 0x000000476a00780c */ /* 0x000fda0003f25270 */
[----:B------:R-:W-:Y:S05]  /*75b60*/  @!P1 BRA `(.L_x_2540) ;  /* 0x0000000000149947 */ /* 0x000fea0003800000 */
[----:B------:R-:W-:Y:S01]  /*75b70*/  ISETP.NE.AND P1, PT, R106, 0x54, PT ;  /* 0x000000546a00780c */ /* 0x000fe20003f25270 */
[----:B------:R-:W-:-:S12]  /*75b80*/  IMAD.MOV.U32 R4, RZ, RZ, 0x3 ;  /* 0x00000003ff047424 */ /* 0x000fd800078e00ff */
[----:B------:R-:W-:Y:S05]  /*75b90*/  @!P1 BRA `(.L_x_2538) ;  /* 0x00000000000c9947 */ /* 0x000fea0003800000 */
.L_x_2539:
[----:B------:R-:W-:Y:S01]  /*75ba0*/  IMAD.MOV.U32 R4, RZ, RZ, 0x4 ;  /* 0x00000004ff047424 */ /* 0x000fe200078e00ff */
[----:B------:R-:W-:Y:S06]  /*75bb0*/  BRA `(.L_x_2538) ;  /* 0x0000000000047947 */ /* 0x000fec0003800000 */
.L_x_2540:
[----:B------:R-:W-:-:S07]  /*75bc0*/  IMAD.MOV.U32 R4, RZ, RZ, 0x2 ;  /* 0x00000002ff047424 */ /* 0x000fce00078e00ff */
.L_x_2538:
[----:B------:R-:W-:Y:S05]  /*75bd0*/  BSYNC.RECONVERGENT B3 ;  /* 0x0000000000037941 */ /* 0x000fea0003800200 */
.L_x_2536:
        /* <DEDUP_REMOVED lines=12> */
.L_x_2542:
[----:B------:R-:W-:-:S13]  /*75ca0*/  ISETP.NE.AND P1, PT, R106, 0x47, PT ;  /* 0x000000476a00780c */ /* 0x000fda0003f25270 */
[----:B------:R-:W-:Y:S05]  /*75cb0*/  @!P1 BRA `(.L_x_2545) ;  /* 0x0000000000149947 */ /* 0x000fea0003800000 */
[----:B------:R-:W-:Y:S01]  /*75cc0*/  ISETP.NE.AND P1, PT, R106, 0x54, PT ;  /* 0x000000546a00780c */ /* 0x000fe20003f25270 */
[----:B------:R-:W-:-:S12]  /*75cd0*/  IMAD.MOV.U32 R4, RZ, RZ, 0x3 ;  /* 0x00000003ff047424 */ /* 0x000fd800078e00ff */
[----:B------:R-:W-:Y:S05]  /*75ce0*/  @!P1 BRA `(.L_x_2543) ;  /* 0x00000000000c9947 */ /* 0x000fea0003800000 */
.L_x_2544:
[----:B------:R-:W-:Y:S01]  /*75cf0*/  IMAD.MOV.U32 R4, RZ, RZ, 0x4 ;  /* 0x00000004ff047424 */ /* 0x000fe200078e00ff */
[----:B------:R-:W-:Y:S06]  /*75d00*/  BRA `(.L_x_2543) ;  /* 0x0000000000047947 */ /* 0x000fec0003800000 */
.L_x_2545:
[----:B------:R-:W-:-:S07]  /*75d10*/  IMAD.MOV.U32 R4, RZ, RZ, 0x2 ;  /* 0x00000002ff047424 */ /* 0x000fce00078e00ff */
.L_x_2543:
[----:B------:R-:W-:Y:S05]  /*75d20*/  BSYNC.RECONVERGENT B3 ;  /* 0x0000000000037941 */ /* 0x000fea0003800200 */
.L_x_2541:
[----:B------:R0:W-:Y:S02]  /*75d30*/  STL.U8 [R5+0x27db], R4 ;  /* 0x0027db0405007387 */ /* 0x0001e40000100000 */
[C---:B0-----:R-:W-:Y:S01]  /*75d40*/  VIADD R4, R3.reuse, 0x3 ;  /* 0x0000000303047836 */ /* 0x041fe20000000000 */
[----:B------:R-:W-:-:S04]  /*75d50*/  IADD3 R3, PT, PT, R3, 0x4, RZ ;  /* 0x0000000403037810 */ /* 0x000fc80007ffe0ff */
[----:B------:R-:W-:-:S13]  /*75d60*/  ISETP.NE.AND P1, PT, R4, R104, PT ;  /* 0x000000680400720c */ /* 0x000fda0003f25270 */
[----:B------:R-:W-:Y:S05]  /*75d70*/  @P1 BRA `(.L_x_2546) ;  /* 0xfffffff8009c1947 */ /* 0x000fea000383ffff */
.L_x_2525:
[----:B------:R-:W-:Y:S05]  /*75d80*/  BSYNC.RECONVERGENT B2 ;  /* 0x0000000000027941 */ /* 0x000fea0003800200 */
.L_x_2524:
        /* <DEDUP_REMOVED lines=14> */
.L_x_2548:
[----:B------:R-:W-:-:S13]  /*75e70*/  ISETP.NE.AND P1, PT, R104, 0x47, PT ;  /* 0x000000476800780c */ /* 0x000fda0003f25270 */
[----:B------:R-:W-:Y:S05]  /*75e80*/  @!P1 BRA `(.L_x_2551) ;  /* 0x0000000000149947 */ /* 0x000fea0003800000 */
[----:B------:R-:W-:Y:S01]  /*75e90*/  ISETP.NE.AND P1, PT, R104, 0x54, PT ;  /* 0x000000546800780c */ /* 0x000fe20003f25270 */
[----:B------:R-:W-:-:S12]  /*75ea0*/  IMAD.MOV.U32 R5, RZ, RZ, 0x3 ;  /* 0x00000003ff057424 */ /* 0x000fd800078e00ff */
[----:B------:R-:W-:Y:S05]  /*75eb0*/  @!P1 BRA `(.L_x_2549) ;  /* 0x00000000000c9947 */ /* 0x000fea0003800000 */
.L_x_2550:
[----:B------:R-:W-:Y:S01]  /*75ec0*/  IMAD.MOV.U32 R5, RZ, RZ, 0x4 ;  /* 0x00000004ff057424 */ /* 0x000fe200078e00ff */
[----:B------:R-:W-:Y:S06]  /*75ed0*/  BRA `(.L_x_2549) ;  /* 0x0000000000047947 */ /* 0x000fec0003800000 */
.L_x_2551:
[----:B------:R-:W-:-:S07]  /*75ee0*/  IMAD.MOV.U32 R5, RZ, RZ, 0x2 ;  /* 0x00000002ff057424 */ /* 0x000fce00078e00ff */
.L_x_2549:
[----:B------:R-:W-:Y:S05]  /*75ef0*/  BSYNC.RECONVERGENT B2 ;  /* 0x0000000000027941 */ /* 0x000fea0003800200 */
.L_x_2547:
        /* <DEDUP_REMOVED lines=14> */
.L_x_2553:
[----:B------:R-:W-:-:S13]  /*75fe0*/  ISETP.NE.AND P1, PT, R104, 0x47, PT ;  /* 0x000000476800780c */ /* 0x000fda0003f25270 */
[----:B------:R-:W-:Y:S05]  /*75ff0*/  @!P1 BRA `(.L_x_2556) ;  /* 0x0000000000149947 */ /* 0x000fea0003800000 */
[----:B------:R-:W-:Y:S01]  /*76000*/  ISETP.NE.AND P1, PT, R104, 0x54, PT ;  /* 0x000000546800780c */ /* 0x000fe20003f25270 */
[----:B------:R-:W-:-:S12]  /*76010*/  IMAD.MOV.U32 R5, RZ, RZ, 0x3 ;  /* 0x00000003ff057424 */ /* 0x000fd800078e00ff */
[----:B------:R-:W-:Y:S05]  /*76020*/  @!P1 BRA `(.L_x_2554) ;  /* 0x00000000000c9947 */ /* 0x000fea0003800000 */
.L_x_2555:
[----:B------:R-:W-:Y:S01]  /*76030*/  IMAD.MOV.U32 R5, RZ, RZ, 0x4 ;  /* 0x00000004ff057424 */ /* 0x000fe200078e00ff */
[----:B------:R-:W-:Y:S06]  /*76040*/  BRA `(.L_x_2554) ;  /* 0x0000000000047947 */ /* 0x000fec0003800000 */
.L_x_2556:
[----:B------:R-:W-:-:S07]  /*76050*/  IMAD.MOV.U32 R5, RZ, RZ, 0x2 ;  /* 0x00000002ff057424 */ /* 0x000fce00078e00ff */
.L_x_2554:
[----:B------:R-:W-:Y:S05]  /*76060*/  BSYNC.RECONVERGENT B2 ;  /* 0x0000000000027941 */ /* 0x000fea0003800200 */
.L_x_2552:
        /* <DEDUP_REMOVED lines=15> */
.L_x_2558:
[----:B------:R-:W-:-:S13]  /*76160*/  ISETP.NE.AND P1, PT, R5, 0x47, PT ;  /* 0x000000470500780c */ /* 0x000fda0003f25270 */
[----:B------:R-:W-:Y:S05]  /*76170*/  @!P1 BRA `(.L_x_2561) ;  /* 0x0000000000149947 */ /* 0x000fea0003800000 */
[----:B------:R-:W-:Y:S01]  /*76180*/  ISETP.NE.AND P1, PT, R5, 0x54, PT ;  /* 0x000000540500780c */ /* 0x000fe20003f25270 */
[----:B------:R-:W-:-:S12]  /*76190*/  IMAD.MOV.U32 R3, RZ, RZ, 0x3 ;  /* 0x00000003ff037424 */ /* 0x000fd800078e00ff */
[----:B------:R-:W-:Y:S05]  /*761a0*/  @!P1 BRA `(.L_x_2559) ;  /* 0x00000000000c9947 */ /* 0x000fea0003800000 */
.L_x_2560:
[----:B------:R-:W-:Y:S01]  /*761b0*/  IMAD.MOV.U32 R3, RZ, RZ, 0x4 ;  /* 0x00000004ff037424 */ /* 0x000fe200078e00ff */
[----:B------:R-:W-:Y:S06]  /*761c0*/  BRA `(.L_x_2559) ;  /* 0x0000000000047947 */ /* 0x000fec0003800000 */
.L_x_2561:
[----:B------:R-:W-:-:S07]  /*761d0*/  IMAD.MOV.U32 R3, RZ, RZ, 0x2 ;  /* 0x00000002ff037424 */ /* 0x000fce00078e00ff */
.L_x_2559:
[----:B------:R-:W-:Y:S05]  /*761e0*/  BSYNC.RECONVERGENT B2 ;  /* 0x0000000000027941 */ /* 0x000fea0003800200 */
.L_x_2557:
[----:B------:R0:W-:Y:S02]  /*761f0*/  STL.U8 [R4+0x27da], R3 ;  /* 0x0027da0304007387 */ /* 0x0001e40000100000 */
.L_x_2523:
[----:B------:R-:W-:Y:S05]  /*76200*/  BSYNC.RECONVERGENT B1 ;  /* 0x0000000000017941 */ /* 0x000fea0003800200 */
.L_x_2522:
        /* <DEDUP_REMOVED lines=10> */
.L_x_2586:
        /* <DEDUP_REMOVED lines=12> */
.L_x_2567:
[----:B------:R-:W-:-:S13]  /*76370*/  ISETP.NE.AND P1, PT, R5, 0x47, PT ;  /* 0x000000470500780c */ /* 0x000fda0003f25270 */
[----:B------:R-:W-:Y:S05]  /*76380*/  @!P1 BRA `(.L_x_2570) ;  /* 0x0000000000149947 */ /* 0x000fea0003800000 */
[----:B------:R-:W-:Y:S01]  /*76390*/  ISETP.NE.AND P1, PT, R5, 0x54, PT ;  /* 0x000000540500780c */ /* 0x000fe20003f25270 */
[----:B------:R-:W-:-:S12]  /*763a0*/  IMAD.MOV.U32 R3, RZ, RZ, 0x3 ;  /* 0x00000003ff037424 */ /* 0x000fd800078e00ff */
[----:B------:R-:W-:Y:S05]  /*763b0*/  @!P1 BRA `(.L_x_2568) ;  /* 0x00000000000c9947 */ /* 0x000fea0003800000 */
.L_x_2569:
[----:B------:R-:W-:Y:S01]  /*763c0*/  IMAD.MOV.U32 R3, RZ, RZ, 0x4 ;  /* 0x00000004ff037424 */ /* 0x000fe200078e00ff */
[----:B------:R-:W-:Y:S06]  /*763d0*/  BRA `(.L_x_2568) ;  /* 0x0000000000047947 */ /* 0x000fec0003800000 */
.L_x_2570:
[----:B------:R-:W-:-:S07]  /*763e0*/  IMAD.MOV.U32 R3, RZ, RZ, 0x2 ;  /* 0x00000002ff037424 */ /* 0x000fce00078e00ff */
.L_x_2568:
[----:B------:R-:W-:Y:S05]  /*763f0*/  BSYNC.RECONVERGENT B3 ;  /* 0x0000000000037941 */ /* 0x000fea0003800200 */
.L_x_2566:
        /* <DEDUP_REMOVED lines=15> */
.L_x_2572:
[----:B------:R-:W-:-:S13]  /*764f0*/  ISETP.NE.AND P1, PT, R5, 0x47, PT ;  /* 0x000000470500780c */ /* 0x000fda0003f25270 */
[----:B------:R-:W-:Y:S05]  /*76500*/  @!P1 BRA `(.L_x_2575) ;  /* 0x0000000000149947 */ /* 0x000fea0003800000 */
[----:B------:R-:W-:Y:S01]  /*76510*/  ISETP.NE.AND P1, PT, R5, 0x54, PT ;  /* 0x000000540500780c */ /* 0x000fe20003f25270 */
[----:B------:R-:W-:-:S12]  /*76520*/  IMAD.MOV.U32 R3, RZ, RZ, 0x3 ;  /* 0x00000003ff037424 */ /* 0x000fd800078e00ff */
[----:B------:R-:W-:Y:S05]  /*76530*/  @!P1 BRA `(.L_x_2573) ;  /* 0x00000000000c9947 */ /* 0x000fea0003800000 */
.L_x_2574:
[----:B------:R-:W-:Y:S01]  /*76540*/  IMAD.MOV.U32 R3, RZ, RZ, 0x4 ;  /* 0x00000004ff037424 */ /* 0x000fe200078e00ff */
[----:B------:R-:W-:Y:S06]  /*76550*/  BRA `(.L_x_2573) ;  /* 0x0000000000047947 */ /* 0x000fec0003800000 */
.L_x_2575:
[----:B------:R-:W-:-:S07]  /*76560*/  IMAD.MOV.U32 R3, RZ, RZ, 0x2 ;  /* 0x00000002ff037424 */ /* 0x000fce00078e00ff */
.L_x_2573:
[----:B------:R-:W-:Y:S05]  /*76570*/  BSYNC.RECONVERGENT B3 ;  /* 0x0000000000037941 */ /* 0x000fea0003800200 */
.L_x_2571:
        /* <DEDUP_REMOVED lines=14> */
.L_x_2577:
[----:B------:R-:W-:-:S13]  /*76660*/  ISETP.NE.AND P1, PT, R5, 0x47, PT ;  /* 0x000000470500780c */ /* 0x000fda0003f25270 */
[----:B------:R-:W-:Y:S05]  /*76670*/  @!P1 BRA `(.L_x_2580) ;  /* 0x0000000000149947 */ /* 0x000fea0003800000 */
[----:B------:R-:W-:Y:S01]  /*76680*/  ISETP.NE.AND P1, PT, R5, 0x54, PT ;  /* 0x000000540500780c */ /* 0x000fe20003f25270 */
[----:B------:R-:W-:-:S12]  /*76690*/  IMAD.MOV.U32 R3, RZ, RZ, 0x3 ;  /* 0x00000003ff037424 */ /* 0x000fd800078e00ff */
[----:B------:R-:W-:Y:S05]  /*766a0*/  @!P1 BRA `(.L_x_2578) ;  /* 0x00000000000c9947 */ /* 0x000fea0003800000 */
.L_x_2579:
[----:B------:R-:W-:Y:S01]  /*766b0*/  IMAD.MOV.U32 R3, RZ, RZ, 0x4 ;  /* 0x00000004ff037424 */ /* 0x000fe200078e00ff */
[----:B------:R-:W-:Y:S06]  /*766c0*/  BRA `(.L_x_2578) ;  /* 0x0000000000047947 */ /* 0x000fec0003800000 */
.L_x_2580:
[----:B------:R-:W-:-:S07]  /*766d0*/  IMAD.MOV.U32 R3, RZ, RZ, 0x2 ;  /* 0x00000002ff037424 */ /* 0x000fce00078e00ff */
.L_x_2578:
[----:B------:R-:W-:Y:S05]  /*766e0*/  BSYNC.RECONVERGENT B3 ;  /* 0x0000000000037941 */ /* 0x000fea0003800200 */
.L_x_2576:
        /* <DEDUP_REMOVED lines=14> */
.L_x_2582:
[----:B------:R-:W-:-:S13]  /*767d0*/  ISETP.NE.AND P1, PT, R104, 0x47, PT ;  /* 0x000000476800780c */ /* 0x000fda0003f25270 */
[----:B------:R-:W-:Y:S05]  /*767e0*/  @!P1 BRA `(.L_x_2585) ;  /* 0x0000000000149947 */ /* 0x000fea0003800000 */
[----:B------:R-:W-:Y:S01]  /*767f0*/  ISETP.NE.AND P1, PT, R104, 0x54, PT ;  /* 0x000000546800780c */ /* 0x000fe20003f25270 */
[----:B------:R-:W-:-:S12]  /*76800*/  IMAD.MOV.U32 R5, RZ, RZ, 0x3 ;  /* 0x00000003ff057424 */ /* 0x000fd800078e00ff */
[----:B------:R-:W-:Y:S05]  /*76810*/  @!P1 BRA `(.L_x_2583) ;  /* 0x00000000000c9947 */ /* 0x000fea0003800000 */
.L_x_2584:
[----:B------:R-:W-:Y:S01]  /*76820*/  IMAD.MOV.U32 R5, RZ, RZ, 0x4 ;  /* 0x00000004ff057424 */ /* 0x000fe200078e00ff */
[----:B------:R-:W-:Y:S06]  /*76830*/  BRA `(.L_x_2583) ;  /* 0x0000000000047947 */ /* 0x000fec0003800000 */
.L_x_2585:
[----:B------:R-:W-:-:S07]  /*76840*/  IMAD.MOV.U32 R5, RZ, RZ, 0x2 ;  /* 0x00000002ff057424 */ /* 0x000fce00078e00ff */
.L_x_2583:
[----:B------:R-:W-:Y:S05]  /*76850*/  BSYNC.RECONVERGENT B3 ;  /* 0x0000000000037941 */ /* 0x000fea0003800200 */
.L_x_2581:
[----:B------:R0:W-:Y:S01]  /*76860*/  STL.U8 [R105+0x27f6], R5 ;  /* 0x0027f60569007387 */ /* 0x0001e20000100000 */
[----:B------:R-:W-:Y:S01]  /*76870*/  ISETP.NE.AND P1, PT, R3, R106, PT ;  /* 0x0000006a0300720c */ /* 0x000fe20003f25270 */
[----:B------:R-:W-:-:S12]  /*76880*/  VIADD R4, R4, 0x4 ;  /* 0x0000000404047836 */ /* 0x000fd80000000000 */
[----:B0-----:R-:W-:Y:S05]  /*76890*/  @P1 BRA `(.L_x_2586) ;  /* 0xfffffff800841947 */ /* 0x001fea000383ffff */
.L_x_2565:
[----:B------:R-:W-:Y:S05]  /*768a0*/  BSYNC.RECONVERGENT B2 ;  /* 0x0000000000027941 */ /* 0x000fea0003800200 */
.L_x_2564:
        /* <DEDUP_REMOVED lines=14> */
.L_x_2588:
[----:B------:R-:W-:-:S13]  /*76990*/  ISETP.NE.AND P1, PT, R5, 0x47, PT ;  /* 0x000000470500780c */ /* 0x000fda0003f25270 */
[----:B------:R-:W-:Y:S05]  /*769a0*/  @!P1 BRA `(.L_x_2591) ;  /* 0x0000000000149947 */ /* 0x000fea0003800000 */
[----:B------:R-:W-:Y:S01]  /*769b0*/  ISETP.NE.AND P1, PT, R5, 0x54, PT ;  /* 0x000000540500780c */ /* 0x000fe20003f25270 */
[----:B------:R-:W-:-:S12]  /*769c0*/  IMAD.MOV.U32 R3, RZ, RZ, 0x3 ;  /* 0x00000003ff037424 */ /* 0x000fd800078e00ff */
[----:B------:R-:W-:Y:S05]  /*769d0*/  @!P1 BRA `(.L_x_2589) ;  /* 0x00000000000c9947 */ /* 0x000fea0003800000 */
.L_x_2590:
[----:B------:R-:W-:Y:S01]  /*769e0*/  IMAD.MOV.U32 R3, RZ, RZ, 0x4 ;  /* 0x00000004ff037424 */ /* 0x000fe200078e00ff */
[----:B------:R-:W-:Y:S06]  /*769f0*/  BRA `(.L_x_2589) ;  /* 0x0000000000047947 */ /* 0x000fec0003800000 */
.L_x_2591:
[----:B------:R-:W-:-:S07]  /*76a00*/  IMAD.MOV.U32 R3, RZ, RZ, 0x2 ;  /* 0x00000002ff037424 */ /* 0x000fce00078e00ff */
.L_x_2589:
[----:B------:R-:W-:Y:S05]  /*76a10*/  BSYNC.RECONVERGENT B2 ;  /* 0x0000000000027941 */ /* 0x000fea0003800200 */
.L_x_2587:
        /* <DEDUP_REMOVED lines=17> */
.L_x_2593:
[----:B------:R-:W-:-:S13]  /*76b30*/  ISETP.NE.AND P1, PT, R5, 0x47, PT ;  /* 0x000000470500780c */ /* 0x000fda0003f25270 */
[----:B------:R-:W-:Y:S05]  /*76b40*/  @!P1 BRA `(.L_x_2596) ;  /* 0x0000000000149947 */ /* 0x000fea0003800000 */
[----:B------:R-:W-:Y:S01]  /*76b50*/  ISETP.NE.AND P1, PT, R5, 0x54, PT ;  /* 0x000000540500780c */ /* 0x000fe20003f25270 */
[----:B------:R-:W-:-:S12]  /*76b60*/  IMAD.MOV.U32 R3, RZ, RZ, 0x3 ;  /* 0x00000003ff037424 */ /* 0x000fd800078e00ff */
[----:B------:R-:W-:Y:S05]  /*76b70*/  @!P1 BRA `(.L_x_2594) ;  /* 0x00000000000c9947 */ /* 0x000fea0003800000 */
.L_x_2595:
[----:B------:R-:W-:Y:S01]  /*76b80*/  IMAD.MOV.U32 R3, RZ, RZ, 0x4 ;  /* 0x00000004ff037424 */ /* 0x000fe200078e00ff */
[----:B------:R-:W-:Y:S06]  /*76b90*/  BRA `(.L_x_2594) ;  /* 0x0000000000047947 */ /* 0x000fec0003800000 */
.L_x_2596:
[----:B------:R-:W-:-:S07]  /*76ba0*/  IMAD.MOV.U32 R3, RZ, RZ, 0x2 ;  /* 0x00000002ff037424 */ /* 0x000fce00078e00ff */
.L_x_2594:
[----:B------:R-:W-:Y:S05]  /*76bb0*/  BSYNC.RECONVERGENT B2 ;  /* 0x0000000000027941 */ /* 0x000fea0003800200 */
.L_x_2592:
        /* <DEDUP_REMOVED lines=16> */
.L_x_2598:
[----:B------:R-:W-:-:S13]  /*76cc0*/  ISETP.NE.AND P1, PT, R4, 0x47, PT ;  /* 0x000000470400780c */ /* 0x000fda0003f25270 */
[----:B------:R-:W-:Y:S05]  /*76cd0*/  @!P1 BRA `(.L_x_2601) ;  /* 0x0000000000149947 */ /* 0x000fea0003800000 */
[----:B------:R-:W-:Y:S01]  /*76ce0*/  ISETP.NE.AND P1, PT, R4, 0x54, PT ;  /* 0x000000540400780c */ /* 0x000fe20003f25270 */
[----:B------:R-:W-:-:S12]  /*76cf0*/  IMAD.MOV.U32 R3, RZ, RZ, 0x3 ;  /* 0x00000003ff037424 */ /* 0x000fd800078e00ff */
[----:B------:R-:W-:Y:S05]  /*76d00*/  @!P1 BRA `(.L_x_2599) ;  /* 0x00000000000c9947 */ /* 0x000fea0003800000 */
.L_x_2600:
[----:B------:R-:W-:Y:S01]  /*76d10*/  IMAD.MOV.U32 R3, RZ, RZ, 0x4 ;  /* 0x00000004ff037424 */ /* 0x000fe200078e00ff */
[----:B------:R-:W-:Y:S06]  /*76d20*/  BRA `(.L_x_2599) ;  /* 0x0000000000047947 */ /* 0x000fec0003800000 */
.L_x_2601:
[----:B------:R-:W-:-:S07]  /*76d30*/  IMAD.MOV.U32 R3, RZ, RZ, 0x2 ;  /* 0x00000002ff037424 */ /* 0x000fce00078e00ff */
.L_x_2599:
[----:B------:R-:W-:Y:S05]  /*76d40*/  BSYNC.RECONVERGENT B2 ;  /* 0x0000000000027941 */ /* 0x000fea0003800200 */
.L_x_2597:
[----:B------:R2:W-:Y:S02]  /*76d50*/  STL.U8 [R104+0x27f5], R3 ;  /* 0x0027f50368007387 */ /* 0x0005e40000100000 */
.L_x_2563:
[----:B------:R-:W-:Y:S05]  /*76d60*/  BSYNC.RECONVERGENT B1 ;  /* 0x0000000000017941 */ /* 0x000fea0003800200 */
.L_x_2562:
        /* <DEDUP_REMOVED lines=17> */
.L_x_2610:
        /* <DEDUP_REMOVED lines=13> */
.L_x_2609:
        /* <DEDUP_REMOVED lines=66> */
.L_x_2608:
[----:B------:R-:W-:Y:S05]  /*77370*/  BSYNC.RECONVERGENT B3 ;  /* 0x0000000000037941 */ /* 0x000fea0003800200 */
.L_x_2607:
        /* <DEDUP_REMOVED lines=50> */
.L_x_2606:
[----:B------:R-:W-:Y:S05]  /*776a0*/  BSYNC.RECONVERGENT B2 ;  /* 0x0000000000027941 */ /* 0x000fea0003800200 */
.L_x_2605:
[C---:B------:R-:W-:Y:S01]  /*776b0*/  ISETP.NE.AND P0, PT, R3.reuse, R2, PT ;  /* 0x000000020300720c */ /* 0x040fe20003f05270 */
[----:B------:R-:W-:-:S12]  /*776c0*/  VIADD R3, R3, 0x1 ;  /* 0x0000000103037836 */ /* 0x000fd80000000000 */
[----:B------:R-:W-:Y:S05]  /*776d0*/  @P0 BRA `(.L_x_2610) ;  /* 0xfffffff400e80947 */ /* 0x000fea000383ffff */
[----:B------:R-:W-:Y:S05]  /*776e0*/  BSYNC.RECONVERGENT B1 ;  /* 0x0000000000017941 */ /* 0x000fea0003800200 */
.L_x_2604:
[----:B------:R-:W-:Y:S01]  /*776f0*/  BSSY.RECONVERGENT B6, `(.L_x_2611) ;  /* 0x0000463000067945 */ /* 0x000fe20003800200 */
[----:B------:R-:W-:-:S07]  /*77700*/  IMAD.MOV.U32 R143, RZ, RZ, 0x1 ;  /* 0x00000001ff8f7424 */ /* 0x000fce00078e00ff */
.L_x_2676:
[----:B------:R-:W-:Y:S04]  /*77710*/  BSSY.RECONVERGENT B5, `(.L_x_2612) ;  /* 0x000045d000057945 */ /* 0x000fe80003800200 */
[----:B01----:R-:W-:Y:S05]  /*77720*/  @!P4 BRA `(.L_x_2613) ;  /* 0x00000044006cc947 */ /* 0x003fea0003800000 */
[----:B------:R-:W-:-:S07]  /*77730*/  IMAD.MOV.U32 R142, RZ, RZ, 0x1 ;  /* 0x00000001ff8e7424 */ /* 0x000fce00078e00ff */
.L_x_2675:
        /* <DEDUP_REMOVED lines=130> */
.L_x_2622:
[----:B------:R-:W-:Y:S05]  /*77f60*/  BSYNC.RECONVERGENT B3 ;  /* 0x0000000000037941 */ /* 0x000fea0003800200 */
.L_x_2621:
        /* <DEDUP_REMOVED lines=36> */
.L_x_2625:
[----:B------:R-:W-:Y:S05]  /*781b0*/  BSYNC.RECONVERGENT B3 ;  /* 0x0000000000037941 */ /* 0x000fea0003800200 */
.L_x_2624:
        /* <DEDUP_REMOVED lines=9> */
.L_x_2620:
        /* <DEDUP_REMOVED lines=47> */
.L_x_2627:
[----:B------:R-:W-:Y:S05]  /*78540*/  BSYNC.RECONVERGENT B3 ;  /* 0x0000000000037941 */ /* 0x000fea0003800200 */
.L_x_2626:
        /* <DEDUP_REMOVED lines=38> */
.L_x_2629:
[----:B------:R-:W-:Y:S05]  /*787b0*/  BSYNC.RECONVERGENT B3 ;  /* 0x0000000000037941 */ /* 0x000fea0003800200 */
.L_x_2628:
        /* <DEDUP_REMOVED lines=9> */
.L_x_2619:
        /* <DEDUP_REMOVED lines=56> */
.L_x_2631:
[----:B------:R-:W-:Y:S05]  /*78bd0*/  BSYNC.RECONVERGENT B3 ;  /* 0x0000000000037941 */ /* 0x000fea0003800200 */
.L_x_2630:
        /* <DEDUP_REMOVED lines=35> */
[----:B----4-:R-:W-:Y:S05]  /*78e10*/  CALL.REL.NOINC `($__internal_0_$__cuda_sm20_div_rn_f64_full) ;  /* 0x0000215800b87944 */ /* 0x010fea0003c00000 */
[----:B------:R-:W-:Y:S02]  /*78e20*/  IMAD.MOV.U32 R122, RZ, RZ, R136 ;  /* 0x000000ffff7a7224 */ /* 0x000fe400078e0088 */
[----:B------:R-:W-:-:S07]  /*78e30*/  IMAD.MOV.U32 R123, RZ, RZ, R137 ;  /* 0x000000ffff7b7224 */ /* 0x000fce00078e0089 */
.L_x_2633:
[----:B------:R-:W-:Y:S05]  /*78e40*/  BSYNC.RECONVERGENT B3 ;  /* 0x0000000000037941 */ /* 0x000fea0003800200 */
.L_x_2632:
        /* <DEDUP_REMOVED lines=8> */
.L_x_2623:
[----:B------:R-:W-:Y:S05]  /*78ed0*/  BSYNC.RECONVERGENT B1 ;  /* 0x0000000000017941 */ /* 0x000fea0003800200 */
.L_x_2618:
        /* <DEDUP_REMOVED lines=35> */
.L_x_2635:
[----:B------:R-:W-:Y:S05]  /*79110*/  BSYNC.RECONVERGENT B1 ;  /* 0x0000000000017941 */ /* 0x000fea0003800200 */
.L_x_2634:
[----:B------:R-:W-:-:S06]  /*79120*/  DSETP.GEU.AND P0, PT, R26, R118, PT ;  /* 0x000000761a00722a */ /* 0x000fcc0003f0e000 */
[----:B------:R-:W-:Y:S02]  /*79130*/  FSEL R106, R106, R140, !P0 ;  /* 0x0000008c6a6a7208 */ /* 0x000fe40004000000 */
[----:B------:R-:W-:Y:S02]  /*79140*/  FSEL R107, R107, R141, !P0 ;  /* 0x0000008d6b6b7208 */ /* 0x000fe40004000000 */
[----:B------:R-:W-:Y:S02]  /*79150*/  FSEL R104, R104, R138, !P0 ;  /* 0x0000008a68687208 */ /* 0x000fe40004000000 */
[----:B------:R-:W-:-:S07]  /*79160*/  FSEL R105, R105, R139, !P0 ;  /* 0x0000008b69697208 */ /* 0x000fce0004000000 */
.L_x_2617:
[----:B------:R-:W-:Y:S05]  /*79170*/  BSYNC.RECONVERGENT B2 ;  /* 0x0000000000027941 */ /* 0x000fea0003800200 */
.L_x_2616:
        /* <DEDUP_REMOVED lines=45> */
.L_x_2637:
[----:B------:R-:W-:Y:S05]  /*79450*/  BSYNC.RECONVERGENT B1 ;  /* 0x0000000000017941 */ /* 0x000fea0003800200 */
.L_x_2636:
        /* <DEDUP_REMOVED lines=33> */
.L_x_2639:
[----:B------:R-:W-:Y:S05]  /*79670*/  BSYNC.RECONVERGENT B1 ;  /* 0x0000000000017941 */ /* 0x000fea0003800200 */
.L_x_2638:
        /* <DEDUP_REMOVED lines=30> */
.L_x_2641:
[----:B------:R-:W-:Y:S05]  /*79860*/  BSYNC.RECONVERGENT B1 ;  /* 0x0000000000017941 */ /* 0x000fea0003800200 */
.L_x_2640:
        /* <DEDUP_REMOVED lines=27> */
.L_x_2644:
[----:B------:R-:W-:Y:S05]  /*79a20*/  BSYNC.RELIABLE B2 ;  /* 0x0000000000027941 */ /* 0x000fea0003800100 */
.L_x_2643:
[----:B------:R0:W-:Y:S01]  /*79a30*/  STL.64 [R144], R110 ;  /* 0x0000006e90007387 */ /* 0x0001e20000100a00 */
[----:B------:R-:W-:Y:S02]  /*79a40*/  IMAD.MOV.U32 R106, RZ, RZ, R110 ;  /* 0x000000ffff6a7224 */ /* 0x000fe400078e006e */
[----:B------:R-:W-:Y:S01]  /*79a50*/  IMAD.MOV.U32 R107, RZ, RZ, R111 ;  /* 0x000000ffff6b7224 */ /* 0x000fe200078e006f */
[----:B------:R0:W-:Y:S01]  /*79a60*/  STL.64 [R149], R120 ;  /* 0x0000007895007387 */ /* 0x0001e20000100a00 */
[----:B------:R-:W-:Y:S02]  /*79a70*/  IMAD.MOV.U32 R4, RZ, RZ, R120 ;  /* 0x000000ffff047224 */ /* 0x000fe400078e0078 */
[----:B------:R-:W-:-:S07]  /*79a80*/  IMAD.MOV.U32 R5, RZ, RZ, R121 ;  /* 0x000000ffff057224 */ /* 0x000fce00078e0079 */
.L_x_2645:
[----:B------:R-:W-:Y:S05]  /*79a90*/  BSYNC.RECONVERGENT B1 ;  /* 0x0000000000017941 */ /* 0x000fea0003800200 */
.L_x_2642:
[----:B------:R-:W-:-:S07]  /*79aa0*/  IMAD.MOV.U32 R141, RZ, RZ, 0x3 ;  /* 0x00000003ff8d7424 */ /* 0x000fce00078e00ff */
.L_x_2674:
        /* <DEDUP_REMOVED lines=11> */
[----:B-1----:R-:W-:Y:S05]  /*79b60*/  @P0 BRA `(.L_x_2647) ;  /* 0x0000002000440947 */ /* 0x002fea0003800000 */
[----:B------:R-:W-:-:S07]  /*79b70*/  IMAD.MOV.U32 R140, RZ, RZ, R3 ;  /* 0x000000ffff8c7224 */ /* 0x000fce00078e0003 */
.L_x_2673:
[----:B------:R-:W-:Y:S01]  /*79b80*/  IMAD.MOV.U32 R138, RZ, RZ, R140 ;  /* 0x000000ffff8a7224 */ /* 0x000fe200078e008c */
[----:B------:R-:W-:-:S05]  /*79b90*/  IADD3 R140, PT, PT, R140, -0x1, RZ ;  /* 0xffffffff8c8c7810 */ /* 0x000fca0007ffe0ff */
[----:B------:R-:W-:-:S04]  /*79ba0*/  IMAD R3, R140, R148, R139 ;  /* 0x000000948c037224 */ /* 0x000fc800078e028b */
[----:B------:R-:W-:-:S04]  /*79bb0*/  VIADD R3, R3, 0xffffffff ;  /* 0xffffffff03037836 */ /* 0x000fc80000000000 */
        /* <DEDUP_REMOVED lines=110> */
.L_x_2654:
[----:B------:R-:W-:Y:S05]  /*7a2a0*/  BSYNC.RECONVERGENT B11 ;  /* 0x00000000000b7941 */ /* 0x000fea0003800200 */
.L_x_2653:
        /* <DEDUP_REMOVED lines=30> */
.L_x_2656:
[----:B------:R-:W-:Y:S05]  /*7a490*/  BSYNC.RECONVERGENT B11 ;  /* 0x00000000000b7941 */ /* 0x000fea0003800200 */
.L_x_2655:
[----:B------:R-:W-:-:S06]  /*7a4a0*/  DSETP.GT.AND P0, PT, R104, R122, PT ;  /* 0x0000007a6800722a */ /* 0x000fcc0003f04000 */
[----:B------:R-:W-:Y:S02]  /*7a4b0*/  FSEL R118, R108, RZ, P0 ;  /* 0x000000ff6c767208 */ /* 0x000fe40000000000 */
[----:B------:R-:W-:Y:S02]  /*7a4c0*/  FSEL R119, R109, +QNAN , P0 ;  /* 0x7ff000006d777808 */ /* 0x000fe40000000000 */
[----:B------:R-:W-:Y:S02]  /*7a4d0*/  FSEL R120, R110, RZ, P0 ;  /* 0x000000ff6e787208 */ /* 0x000fe40000000000 */
[----:B------:R-:W-:Y:S01]  /*7a4e0*/  FSEL R121, R111, -1.875, P0 ;  /* 0xbff000006f797808 */ /* 0x000fe20000000000 */
[----:B------:R-:W-:Y:S06]  /*7a4f0*/  BRA `(.L_x_2657) ;  /* 0x0000001400907947 */ /* 0x000fec0003800000 */
.L_x_2652:
        /* <DEDUP_REMOVED lines=75> */
.L_x_2659:
[----:B------:R-:W-:Y:S05]  /*7a9b0*/  BSYNC.RECONVERGENT B11 ;  /* 0x00000000000b7941 */ /* 0x000fea0003800200 */
.L_x_2658:
        /* <DEDUP_REMOVED lines=30> */
.L_x_2661:
[----:B------:R-:W-:Y:S05]  /*7aba0*/  BSYNC.RECONVERGENT B11 ;  /* 0x00000000000b7941 */ /* 0x000fea0003800200 */
.L_x_2660:
        /* <DEDUP_REMOVED lines=15> */
.L_x_2651:
        /* <DEDUP_REMOVED lines=76> */
[----:B------:R-:W-:Y:S01]  /*7b160*/  MOV R125, R121 ;  /* 0x00000079007d7202 */ /* 0x000fe20000000f00 */
[----:B------:R-:W-:Y:S01]  /*7b170*/  IMAD.MOV.U32 R124, RZ, RZ, R120 ;  /* 0x000000ffff7c7224 */ /* 0x000fe200078e0078 */
[----:B------:R-:W-:Y:S01]  /*7b180*/  MOV R3, 0x7b1b0 ;  /* 0x0007b1b000037802 */ /* 0x000fe20000000f00 */
[----:B------:R-:W-:-:S07]  /*7b190*/  IMAD.MOV.U32 R121, RZ, RZ, R119 ;  /* 0x000000ffff797224 */ /* 0x000fce00078e0077 */
[----:B------:R-:W-:Y:S05]  /*7b1a0*/  CALL.REL.NOINC `($__internal_0_$__cuda_sm20_div_rn_f64_full) ;  /* 0x0000213400d47944 */ /* 0x000fea0003c00000 */
[----:B------:R-:W-:Y:S02]  /*7b1b0*/  IMAD.MOV.U32 R104, RZ, RZ, R136 ;  /* 0x000000ffff687224 */ /* 0x000fe400078e0088 */
[----:B------:R-:W-:-:S07]  /*7b1c0*/  IMAD.MOV.U32 R105, RZ, RZ, R137 ;  /* 0x000000ffff697224 */ /* 0x000fce00078e0089 */
.L_x_2664:
[----:B------:R-:W-:Y:S05]  /*7b1d0*/  BSYNC.RECONVERGENT B11 ;  /* 0x00000000000b7941 */ /* 0x000fea0003800200 */
.L_x_2663:
        /* <DEDUP_REMOVED lines=30> */
.L_x_2666:
[----:B------:R-:W-:Y:S05]  /*7b3c0*/  BSYNC.RECONVERGENT B11 ;  /* 0x00000000000b7941 */ /* 0x000fea0003800200 */
.L_x_2665:
[----:B------:R-:W-:-:S06]  /*7b3d0*/  DSETP.GT.AND P0, PT, R104, R122, PT ;  /* 0x0000007a6800722a */ /* 0x000fcc0003f04000 */
[----:B------:R-:W-:Y:S02]  /*7b3e0*/  FSEL R118, R108, RZ, P0 ;  /* 0x000000ff6c767208 */ /* 0x000fe40000000000 */
[----:B------:R-:W-:Y:S02]  /*7b3f0*/  FSEL R119, R109, +QNAN , P0 ;  /* 0x7ff000006d777808 */ /* 0x000fe40000000000 */
[----:B------:R-:W-:Y:S02]  /*7b400*/  FSEL R120, R110, RZ, P0 ;  /* 0x000000ff6e787208 */ /* 0x000fe40000000000 */
[----:B------:R-:W-:Y:S01]  /*7b410*/  FSEL R121, R111, -1.875, P0 ;  /* 0xbff000006f797808 */ /* 0x000fe20000000000 */
[----:B------:R-:W-:Y:S06]  /*7b420*/  BRA `(.L_x_2657) ;  /* 0x0000000400c47947 */ /* 0x000fec0003800000 */
.L_x_2662:
        /* <DEDUP_REMOVED lines=36> */
.L_x_2668:
[----:B------:R-:W-:Y:S05]  /*7b670*/  BSYNC.RECONVERGENT B7 ;  /* 0x0000000000077941 */ /* 0x000fea0003800200 */
.L_x_2667:
        /* <DEDUP_REMOVED lines=39> */
.L_x_2670:
[----:B------:R-:W-:Y:S05]  /*7b8f0*/  BSYNC.RECONVERGENT B11 ;  /* 0x00000000000b7941 */ /* 0x000fea0003800200 */
.L_x_2669:
        /* <DEDUP_REMOVED lines=30> */
.L_x_2672:
[----:B------:R-:W-:Y:S05]  /*7bae0*/  BSYNC.RECONVERGENT B11 ;  /* 0x00000000000b7941 */ /* 0x000fea0003800200 */
.L_x_2671:
[----:B------:R-:W-:-:S06]  /*7baf0*/  DSETP.GT.AND P0, PT, R104, R122, PT ;  /* 0x0000007a6800722a */ /* 0x000fcc0003f04000 */
[----:B------:R-:W-:Y:S02]  /*7bb00*/  FSEL R118, R108, RZ, P0 ;  /* 0x000000ff6c767208 */ /* 0x000fe40000000000 */
[----:B------:R-:W-:Y:S02]  /*7bb10*/  FSEL R119, R109, +QNAN , P0 ;  /* 0x7ff000006d777808 */ /* 0x000fe40000000000 */
[----:B------:R-:W-:Y:S02]  /*7bb20*/  FSEL R120, R110, RZ, P0 ;  /* 0x000000ff6e787208 */ /* 0x000fe40000000000 */
[----:B------:R-:W-:-:S07]  /*7bb30*/  FSEL R121, R111, -1.875, P0 ;  /* 0xbff000006f797808 */ /* 0x000fce0000000000 */
.L_x_2657:
[----:B------:R-:W-:Y:S05]  /*7bb40*/  BSYNC.RECONVERGENT B1 ;  /* 0x0000000000017941 */ /* 0x000fea0003800200 */
.L_x_2650:
        /* <DEDUP_REMOVED lines=14> */
.L_x_2649:
[----:B------:R-:W-:Y:S05]  /*7bc30*/  BSYNC.RECONVERGENT B2 ;  /* 0x0000000000027941 */ /* 0x000fea0003800200 */
.L_x_2648:
[----:B------:R-:W-:Y:S01]  /*7bc40*/  VIADD R139, R139, 0x1 ;  /* 0x000000018b8b7836 */ /* 0x000fe20000000000 */
[----:B------:R-:W-:-:S04]  /*7bc50*/  ISETP.GT.U32.AND P1, PT, R138, 0x1, PT ;  /* 0x000000018a00780c */ /* 0x000fc80003f24070 */
[----:B------:R-:W-:-:S13]  /*7bc60*/  ISETP.GE.AND P0, PT, R139, R142, PT ;  /* 0x0000008e8b00720c */ /* 0x000fda0003f06270 */
[----:B------:R-:W-:Y:S05]  /*7bc70*/  @!P0 BRA P1, `(.L_x_2673) ;  /* 0xffffffdc00c08947 */ /* 0x000fea000083ffff */
.L_x_2647:
[----:B------:R-:W-:Y:S05]  /*7bc80*/  BSYNC.RECONVERGENT B3 ;  /* 0x0000000000037941 */ /* 0x000fea0003800200 */
.L_x_2646:
[----:B------:R-:W-:Y:S05]  /*7bc90*/  @P3 BRA `(.L_x_2674) ;  /* 0xffffffdc00843947 */ /* 0x000fea000383ffff */
.L_x_2615:
[----:B------:R-:W-:Y:S05]  /*7bca0*/  BSYNC.RECONVERGENT B4 ;  /* 0x0000000000047941 */ /* 0x000fea0003800200 */
.L_x_2614:
[C---:B------:R-:W-:Y:S01]  /*7bcb0*/  ISETP.NE.AND P0, PT, R142.reuse, R148, PT ;  /* 0x000000948e00720c */ /* 0x040fe20003f05270 */
[----:B------:R-:W-:-:S12]  /*7bcc0*/  VIADD R142, R142, 0x1 ;  /* 0x000000018e8e7836 */ /* 0x000fd80000000000 */
[----:B------:R-:W-:Y:S05]  /*7bcd0*/  @P0 BRA `(.L_x_2675) ;  /* 0xffffffb800980947 */ /* 0x000fea000383ffff */
.L_x_2613:
[----:B------:R-:W-:Y:S05]  /*7bce0*/  BSYNC.RECONVERGENT B5 ;  /* 0x0000000000057941 */ /* 0x000fea0003800200 */
.L_x_2612:
[C---:B------:R-:W-:Y:S01]  /*7bcf0*/  ISETP.NE.AND P0, PT, R143.reuse, R2, PT ;  /* 0x000000028f00720c */ /* 0x040fe20003f05270 */
[----:B------:R-:W-:-:S12]  /*7bd00*/  VIADD R143, R143, 0x1 ;  /* 0x000000018f8f7836 */ /* 0x000fd80000000000 */
[----:B------:R-:W-:Y:S05]  /*7bd10*/  @P0 BRA `(.L_x_2676) ;  /* 0xffffffb8007c0947 */ /* 0x000fea000383ffff */
[----:B------:R-:W-:Y:S05]  /*7bd20*/  BSYNC.RECONVERGENT B6 ;  /* 0x0000000000067941 */ /* 0x000fea0003800200 */
.L_x_2611:
[----:B------:R-:W-:Y:S02]  /*7bd30*/  IMAD.MOV.U32 R151, RZ, RZ, RZ ;  /* 0x000000ffff977224 */ /* 0x000fe400078e00ff */
[----:B------:R-:W-:Y:S02]  /*7bd40*/  IMAD.MOV.U32 R150, RZ, RZ, 0x1 ;  /* 0x00000001ff967424 */ /* 0x000fe400078e00ff */
[----:B------:R-:W-:Y:S02]  /*7bd50*/  IMAD.MOV.U32 R152, RZ, RZ, RZ ;  /* 0x000000ffff987224 */ /* 0x000fe400078e00ff */
[----:B-1----:R-:W-:Y:S02]  /*7bd60*/  IMAD.MOV.U32 R4, RZ, RZ, 0x0 ;  /* 0x00000000ff047424 */ /* 0x002fe400078e00ff */
[----:B------:R-:W-:-:S07]  /*7bd70*/  IMAD.MOV.U32 R5, RZ, RZ, -0x100000 ;  /* 0xfff00000ff057424 */ /* 0x000fce00078e00ff */
.L_x_2704:
[----:B------:R-:W-:Y:S01]  /*7bd80*/  ISETP.NE.AND P0, PT, R148, RZ, PT ;  /* 0x000000ff9400720c */ /* 0x000fe20003f05270 */
[----:B------:R-:W-:-:S12]  /*7bd90*/  BSSY.RECONVERGENT B2, `(.L_x_2677) ;  /* 0x00001d6000027945 */ /* 0x000fd80003800200 */
[----:B------:R-:W-:Y:S05]  /*7bda0*/  @!P0 BRA `(.L_x_2678) ;  /* 0x0000001c00508947 */ /* 0x000fea0003800000 */
[----:B------:R-:W-:-:S06]  /*7bdb0*/  IMAD.IADD R153, R1, 0x1, R150 ;  /* 0x0000000101997824 */ /* 0x000fcc00078e0296 */
[----:B------:R-:W5:Y:S01]  /*7bdc0*/  LDL.U8 R153, [R153+0x27d8] ;  /* 0x0027d80099997983 */ /* 0x000f620000100000 */
[----:B0-----:R-:W-:-:S07]  /*7bdd0*/  IMAD.MOV.U32 R149, RZ, RZ, 0x1 ;  /* 0x00000001ff957424 */ /* 0x001fce00078e00ff */
.L_x_2703:
        /* <DEDUP_REMOVED lines=124> */
.L_x_2684:
[----:B------:R-:W-:Y:S05]  /*7c5a0*/  BSYNC.RECONVERGENT B4 ;  /* 0x0000000000047941 */ /* 0x000fea0003800200 */
.L_x_2683:
        /* <DEDUP_REMOVED lines=36> */
.L_x_2686:
[----:B------:R-:W-:Y:S05]  /*7c7f0*/  BSYNC.RECONVERGENT B4 ;  /* 0x0000000000047941 */ /* 0x000fea0003800200 */
.L_x_2685:
[----:B------:R-:W-:-:S06]  /*7c800*/  DSETP.GEU.AND P0, PT, R122, R28, PT ;  /* 0x0000001c7a00722a */ /* 0x000fcc0003f0e000 */
[----:B------:R-:W-:Y:S02]  /*7c810*/  FSEL R140, R140, R146, !P0 ;  /* 0x000000928c8c7208 */ /* 0x000fe40004000000 */
[----:B------:R-:W-:Y:S02]  /*7c820*/  FSEL R141, R141, R147, !P0 ;  /* 0x000000938d8d7208 */ /* 0x000fe40004000000 */
[----:B------:R-:W-:Y:S02]  /*7c830*/  FSEL R142, R142, R144, !P0 ;  /* 0x000000908e8e7208 */ /* 0x000fe40004000000 */
[----:B------:R-:W-:Y:S02]  /*7c840*/  FSEL R143, R143, R145, !P0 ;  /* 0x000000918f8f7208 */ /* 0x000fe40004000000 */
[----:B------:R-:W-:Y:S02]  /*7c850*/  FSEL R28, R28, R122, !P0 ;  /* 0x0000007a1c1c7208 */ /* 0x000fe40004000000 */
[----:B------:R-:W-:-:S07]  /*7c860*/  FSEL R29, R29, R123, !P0 ;  /* 0x0000007b1d1d7208 */ /* 0x000fce0004000000 */
.L_x_2682:
[----:B------:R-:W-:Y:S05]  /*7c870*/  BSYNC.RECONVERGENT B3 ;  /* 0x0000000000037941 */ /* 0x000fea0003800200 */
.L_x_2681:
        /* <DEDUP_REMOVED lines=49> */
.L_x_2690:
[----:B------:R-:W-:Y:S05]  /*7cb90*/  BSYNC.RECONVERGENT B4 ;  /* 0x0000000000047941 */ /* 0x000fea0003800200 */
.L_x_2689:
        /* <DEDUP_REMOVED lines=37> */
.L_x_2692:
[----:B------:R-:W-:Y:S05]  /*7cdf0*/  BSYNC.RECONVERGENT B4 ;  /* 0x0000000000047941 */ /* 0x000fea0003800200 */
.L_x_2691:
[----:B------:R-:W-:-:S06]  /*7ce00*/  DSETP.GEU.AND P0, PT, R118, R28, PT ;  /* 0x0000001c7600722a */ /* 0x000fcc0003f0e000 */
[----:B------:R-:W-:Y:S02]  /*7ce10*/  FSEL R146, R146, R140, !P0 ;  /* 0x0000008c92927208 */ /* 0x000fe40004000000 */
[----:B------:R-:W-:Y:S02]  /*7ce20*/  FSEL R147, R147, R141, !P0 ;  /* 0x0000008d93937208 */ /* 0x000fe40004000000 */
[----:B------:R-:W-:Y:S02]  /*7ce30*/  FSEL R144, R144, R142, !P0 ;  /* 0x0000008e90907208 */ /* 0x000fe40004000000 */
[----:B------:R-:W-:Y:S02]  /*7ce40*/  FSEL R145, R145, R143, !P0 ;  /* 0x0000008f91917208 */ /* 0x000fe40004000000 */
[----:B------:R-:W-:Y:S02]  /*7ce50*/  FSEL R28, R28, R118, !P0 ;  /* 0x000000761c1c7208 */ /* 0x000fe40004000000 */
[----:B------:R-:W-:-:S07]  /*7ce60*/  FSEL R29, R29, R119, !P0 ;  /* 0x000000771d1d7208 */ /* 0x000fce0004000000 */
.L_x_2688:
[----:B------:R-:W-:Y:S05]  /*7ce70*/  BSYNC.RECONVERGENT B3 ;  /* 0x0000000000037941 */ /* 0x000fea0003800200 */
.L_x_2687:
        /* <DEDUP_REMOVED lines=53> */
.L_x_2696:
[----:B------:R-:W-:Y:S05]  /*7d1d0*/  BSYNC.RECONVERGENT B4 ;  /* 0x0000000000047941 */ /* 0x000fea0003800200 */
.L_x_2695:
        /* <DEDUP_REMOVED lines=36> */
.L_x_2698:
[----:B------:R-:W-:Y:S05]  /*7d420*/  BSYNC.RECONVERGENT B4 ;  /* 0x0000000000047941 */ /* 0x000fea0003800200 */
.L_x_2697:
[----:B------:R-:W-:-:S06]  /*7d430*/  DSETP.GEU.AND P0, PT, R122, R28, PT ;  /* 0x0000001c7a00722a */ /* 0x000fcc0003f0e000 */
[----:B------:R-:W-:Y:S02]  /*7d440*/  FSEL R104, R104, R146, !P0 ;  /* 0x0000009268687208 */ /* 0x000fe40004000000 */
[----:B------:R-:W-:Y:S02]  /*7d450*/  FSEL R105, R105, R147, !P0 ;  /* 0x0000009369697208 */ /* 0x000fe40004000000 */
[----:B------:R-:W-:Y:S02]  /*7d460*/  FSEL R106, R106, R144, !P0 ;  /* 0x000000906a6a7208 */ /* 0x000fe40004000000 */
[----:B------:R-:W-:Y:S02]  /*7d470*/  FSEL R107, R107, R145, !P0 ;  /* 0x000000916b6b7208 */ /* 0x000fe40004000000 */
[----:B------:R-:W-:Y:S02]  /*7d480*/  FSEL R28, R28, R122, !P0 ;  /* 0x0000007a1c1c7208 */ /* 0x000fe40004000000 */
[----:B------:R-:W-:-:S07]  /*7d490*/  FSEL R29, R29, R123, !P0 ;  /* 0x0000007b1d1d7208 */ /* 0x000fce0004000000 */
.L_x_2694:
[----:B------:R-:W-:Y:S05]  /*7d4a0*/  BSYNC.RECONVERGENT B3 ;  /* 0x0000000000037941 */ /* 0x000fea0003800200 */
.L_x_2693:
        /* <DEDUP_REMOVED lines=34> */
.L_x_2700:
[----:B------:R-:W-:Y:S05]  /*7d6d0*/  BSYNC.RECONVERGENT B3 ;  /* 0x0000000000037941 */ /* 0x000fea0003800200 */
.L_x_2699:
[----:B------:R-:W-:-:S06]  /*7d6e0*/  DSETP.GEU.AND P0, PT, R28, R122, PT ;  /* 0x0000007a1c00722a */ /* 0x000fcc0003f0e000 */
[----:B------:R-:W-:Y:S02]  /*7d6f0*/  FSEL R108, R108, R106, !P0 ;  /* 0x0000006a6c6c7208 */ /* 0x000fe40004000000 */
[----:B------:R-:W-:Y:S02]  /*7d700*/  FSEL R110, R110, R104, !P0 ;  /* 0x000000686e6e7208 */ /* 0x000fe40004000000 */
[----:B------:R-:W-:Y:S02]  /*7d710*/  FSEL R106, R109, R107, !P0 ;  /* 0x0000006b6d6a7208 */ /* 0x000fe40004000000 */
[----:B------:R-:W-:-:S03]  /*7d720*/  FSEL R104, R111, R105, !P0 ;  /* 0x000000696f687208 */ /* 0x000fc60004000000 */
[----:B------:R-:W-:Y:S02]  /*7d730*/  IMAD.MOV.U32 R109, RZ, RZ, R106 ;  /* 0x000000ffff6d7224 */ /* 0x000fe400078e006a */
[----:B------:R-:W-:-:S07]  /*7d740*/  IMAD.MOV.U32 R111, RZ, RZ, R104 ;  /* 0x000000ffff6f7224 */ /* 0x000fce00078e0068 */
.L_x_2680:
[----:B------:R-:W-:Y:S05]  /*7d750*/  BSYNC.RECONVERGENT B1 ;  /* 0x0000000000017941 */ /* 0x000fea0003800200 */
.L_x_2679:
        /* <DEDUP_REMOVED lines=43> */
.L_x_2702:
[----:B------:R-:W-:Y:S05]  /*7da10*/  BSYNC.RECONVERGENT B1 ;  /* 0x0000000000017941 */ /* 0x000fea0003800200 */
.L_x_2701:
        /* <DEDUP_REMOVED lines=13> */
.L_x_2678:
[----:B------:R-:W-:Y:S05]  /*7daf0*/  BSYNC.RECONVERGENT B2 ;  /* 0x0000000000027941 */ /* 0x000fea0003800200 */
.L_x_2677:
[C---:B------:R-:W-:Y:S01]  /*7db00*/  ISETP.NE.AND P0, PT, R150.reuse, R2, PT ;  /* 0x000000029600720c */ /* 0x040fe20003f05270 */
[----:B------:R-:W-:-:S12]  /*7db10*/  VIADD R150, R150, 0x1 ;  /* 0x0000000196967836 */ /* 0x000fd80000000000 */
[----:B------:R-:W-:Y:S05]  /*7db20*/  @P0 BRA `(.L_x_2704) ;  /* 0xffffffe000940947 */ /* 0x000fea000383ffff */
.L_x_2603:
[----:B------:R-:W-:Y:S05]  /*7db30*/  BSYNC.RECONVERGENT B9 ;  /* 0x0000000000097941 */ /* 0x000fea0003800200 */
.L_x_2602:
[----:B------:R-:W-:Y:S02]  /*7db40*/  IMAD.MOV.U32 R122, RZ, RZ, -0x800000 ;  /* 0xff800000ff7a7424 */ /* 0x000fe400078e00ff */
[----:B------:R-:W-:-:S06]  /*7db50*/  IMAD.MOV.U32 R123, RZ, RZ, 0x41cdcd64 ;  /* 0x41cdcd64ff7b7424 */ /* 0x000fcc00078e00ff */
[----:B------:R-:W-:-:S06]  /*7db60*/  DSETP.GT.AND P4, PT, |R4|, R122, PT ;  /* 0x0000007a0400722a */ /* 0x000fcc0003f84200 */
[----:B------:R-:W-:Y:S02]  /*7db70*/  SEL R151, R151, 0x1, !P4 ;  /* 0x0000000197977807 */ /* 0x000fe40006000000 */
[----:B------:R-:W-:-:S03]  /*7db80*/  SEL R152, R152, 0x1, !P4 ;  /* 0x0000000198987807 */ /* 0x000fc60006000000 */
[C---:B------:R-:W-:Y:S02]  /*7db90*/  IMAD.IADD R108, R1.reuse, 0x1, R151 ;  /* 0x00000001016c7824 */ /* 0x040fe400078e0297 */
[----:B-1----:R-:W-:-:S03]  /*7dba0*/  IMAD.IADD R3, R1, 0x1, R152 ;  /* 0x0000000101037824 */ /* 0x002fc600078e0298 */
[----:B------:R-:W2:Y:S04]  /*7dbb0*/  LDL.U8 R107, [R108+0x27d8] ;  /* 0x0027d8006c6b7983 */ /* 0x000ea80000100000 */
[----:B------:R-:W3:Y:S01]  /*7dbc0*/  LDL.U8 R106, [R3+0x27f3] ;  /* 0x0027f300036a7983 */ /* 0x000ee20000100000 */
[----:B------:R-:W-:Y:S01]  /*7dbd0*/  BSSY.RECONVERGENT B1, `(.L_x_2705) ;  /* 0x000019e000017945 */ /* 0x000fe20003800200 */
[----:B0-----:R-:W-:Y:S02]  /*7dbe0*/  IMAD.MOV.U32 R144, RZ, RZ, 0x0 ;  /* 0x00000000ff907424 */ /* 0x001fe400078e00ff */
        /* <DEDUP_REMOVED lines=121> */
.L_x_2710:
[----:B------:R-:W-:Y:S05]  /*7e380*/  BSYNC.RECONVERGENT B3 ;  /* 0x0000000000037941 */ /* 0x000fea0003800200 */
.L_x_2709:
        /* <DEDUP_REMOVED lines=35> */
.L_x_2712:
[----:B------:R-:W-:Y:S05]  /*7e5c0*/  BSYNC.RECONVERGENT B3 ;  /* 0x0000000000037941 */ /* 0x000fea0003800200 */
.L_x_2711:
        /* <DEDUP_REMOVED lines=11> */
.L_x_2708:
[----:B------:R-:W-:Y:S05]  /*7e680*/  BSYNC.RECONVERGENT B2 ;  /* 0x0000000000027941 */ /* 0x000fea0003800200 */
.L_x_2707:
        /* <DEDUP_REMOVED lines=48> */
.L_x_2716:
[----:B------:R-:W-:Y:S05]  /*7e990*/  BSYNC.RECONVERGENT B3 ;  /* 0x0000000000037941 */ /* 0x000fea0003800200 */
.L_x_2715:
        /* <DEDUP_REMOVED lines=35> */
.L_x_2718:
[----:B------:R-:W-:Y:S05]  /*7ebd0*/  BSYNC.RECONVERGENT B3 ;  /* 0x0000000000037941 */ /* 0x000fea0003800200 */
.L_x_2717:
        /* <DEDUP_REMOVED lines=11> */
.L_x_2714:
[----:B------:R-:W-:Y:S05]  /*7ec90*/  BSYNC.RECONVERGENT B2 ;  /* 0x0000000000027941 */ /* 0x000fea0003800200 */
.L_x_2713:
        /* <DEDUP_REMOVED lines=52> */
.L_x_2722:
[----:B------:R-:W-:Y:S05]  /*7efe0*/  BSYNC.RECONVERGENT B3 ;  /* 0x0000000000037941 */ /* 0x000fea0003800200 */
.L_x_2721:
        /* <DEDUP_REMOVED lines=35> */
.L_x_2724:
[----:B------:R-:W-:Y:S05]  /*7f220*/  BSYNC.RECONVERGENT B3 ;  /* 0x0000000000037941 */ /* 0x000fea0003800200 */
.L_x_2723:
        /* <DEDUP_REMOVED lines=11> */
.L_x_2720:
[----:B------:R-:W-:Y:S05]  /*7f2e0*/  BSYNC.RECONVERGENT B2 ;  /* 0x0000000000027941 */ /* 0x000fea0003800200 */
.L_x_2719:
        /* <DEDUP_REMOVED lines=11> */
[----:B------:R-:W-:Y:S01]  /*7f3a0*/  MOV R110, 0x1 ;  /* 0x00000001006e7802 */ /* 0x000fe20000000f00 */
        /* <DEDUP_REMOVED lines=23> */
.L_x_2726:
[----:B------:R-:W-:Y:S05]  /*7f520*/  BSYNC.RECONVERGENT B2 ;  /* 0x0000000000027941 */ /* 0x000fea0003800200 */
.L_x_2725:
        /* <DEDUP_REMOVED lines=8> */
.L_x_2706:
[----:B------:R-:W-:Y:S05]  /*7f5b0*/  BSYNC.RECONVERGENT B1 ;  /* 0x0000000000017941 */ /* 0x000fea0003800200 */
.L_x_2705:
        /* <DEDUP_REMOVED lines=11> */
.L_x_2731:
        /* <DEDUP_REMOVED lines=9> */
.L_x_2730:
[----:B------:R-:W-:Y:S05]  /*7f700*/  BSYNC.RECONVERGENT B2 ;  /* 0x0000000000027941 */ /* 0x000fea0003800200 */
.L_x_2729:
        /* <DEDUP_REMOVED lines=24> */
.L_x_2728:
[----:B------:R-:W-:Y:S05]  /*7f890*/  BSYNC.RECONVERGENT B1 ;  /* 0x0000000000017941 */ /* 0x000fea0003800200 */
.L_x_2727:
        /* <DEDUP_REMOVED lines=11> */
.L_x_2736:
        /* <DEDUP_REMOVED lines=20> */
.L_x_2735:
[----:B------:R-:W-:Y:S05]  /*7fa90*/  BSYNC.RECONVERGENT B2 ;  /* 0x0000000000027941 */ /* 0x000fea0003800200 */
.L_x_2734:
        /* <DEDUP_REMOVED lines=16> */
.L_x_2738:
[----:B------:R-:W-:Y:S05]  /*7fba0*/  BSYNC.RECONVERGENT B2 ;  /* 0x0000000000027941 */ /* 0x000fea0003800200 */
.L_x_2737:
        /* <DEDUP_REMOVED lines=18> */
.L_x_2733:
[----:B------:R-:W-:Y:S05]  /*7fcd0*/  BSYNC.RECONVERGENT B1 ;  /* 0x0000000000017941 */ /* 0x000fea0003800200 */
.L_x_2732:
        /* <DEDUP_REMOVED lines=17> */
.L_x_2788:
        /* <DEDUP_REMOVED lines=21> */
.L_x_2743:
        /* <DEDUP_REMOVED lines=103> */
.L_x_2749:
[----:B------:R-:W-:Y:S05]  /*805b0*/  BSYNC.RECONVERGENT B5 ;  /* 0x0000000000057941 */ /* 0x000fea0003800200 */
.L_x_2748:
        /* <DEDUP_REMOVED lines=35> */
.L_x_2752:
[----:B------:R-:W-:Y:S05]  /*807f0*/  BSYNC.RECONVERGENT B5 ;  /* 0x0000000000057941 */ /* 0x000fea0003800200 */
.L_x_2751:
        /* <DEDUP_REMOVED lines=13> */
.L_x_2747:
        /* <DEDUP_REMOVED lines=45> */
.L_x_2754:
[----:B------:R-:W-:Y:S05]  /*80ba0*/  BSYNC.RECONVERGENT B5 ;  /* 0x0000000000057941 */ /* 0x000fea0003800200 */
.L_x_2753:
        /* <DEDUP_REMOVED lines=37> */
.L_x_2756:
[----:B------:R-:W-:Y:S05]  /*80e00*/  BSYNC.RECONVERGENT B5 ;  /* 0x0000000000057941 */ /* 0x000fea0003800200 */
.L_x_2755:
        /* <DEDUP_REMOVED lines=13> */
.L_x_2746:
        /* <DEDUP_REMOVED lines=55> */
.L_x_2758:
[----:B------:R-:W-:Y:S05]  /*81250*/  BSYNC.RECONVERGENT B5 ;  /* 0x0000000000057941 */ /* 0x000fea0003800200 */
.L_x_2757:
        /* <DEDUP_REMOVED lines=37> */
.L_x_2760:
[----:B------:R-:W-:Y:S05]  /*814b0*/  BSYNC.RECONVERGENT B5 ;  /* 0x0000000000057941 */ /* 0x000fea0003800200 */
.L_x_2759:
        /* <DEDUP_REMOVED lines=12> */
.L_x_2750:
[----:B------:R-:W-:Y:S05]  /*81580*/  BSYNC.RECONVERGENT B3 ;  /* 0x0000000000037941 */ /* 0x000fea0003800200 */
.L_x_2745:
        /* <DEDUP_REMOVED lines=35> */
.L_x_2762:
[----:B------:R-:W-:Y:S05]  /*817c0*/  BSYNC.RECONVERGENT B3 ;  /* 0x0000000000037941 */ /* 0x000fea0003800200 */
.L_x_2761:
[----:B------:R-:W2:Y:S02]  /*817d0*/  LDL.64 R106, [R1+0x5330] ;  /* 0x00533000016a7983 */ /* 0x000ea40000100a00 */
[----:B--2---:R-:W-:-:S06]  /*817e0*/  DSETP.GEU.AND P0, PT, R106, R118, PT ;  /* 0x000000766a00722a */ /* 0x004fcc0003f0e000 */
[----:B------:R-:W-:Y:S02]  /*817f0*/  FSEL R104, R104, R138, !P0 ;  /* 0x0000008a68687208 */ /* 0x000fe40004000000 */
[----:B------:R-:W-:Y:S02]  /*81800*/  FSEL R105, R105, R139, !P0 ;  /* 0x0000008b69697208 */ /* 0x000fe40004000000 */
[----:B------:R-:W-:Y:S02]  /*81810*/  FSEL R4, R4, R110, !P0 ;  /* 0x0000006e04047208 */ /* 0x000fe40004000000 */
[----:B------:R-:W-:-:S07]  /*81820*/  FSEL R5, R5, R111, !P0 ;  /* 0x0000006f05057208 */ /* 0x000fce0004000000 */
.L_x_2744:
[----:B------:R-:W-:Y:S05]  /*81830*/  BSYNC.RECONVERGENT B4 ;  /* 0x0000000000047941 */ /* 0x000fea0003800200 */
.L_x_2742:
        /* <DEDUP_REMOVED lines=40> */
.L_x_2764:
[----:B------:R-:W-:Y:S05]  /*81ac0*/  BSYNC.RELIABLE B3 ;  /* 0x0000000000037941 */ /* 0x000fea0003800100 */
.L_x_2763:
        /* <DEDUP_REMOVED lines=48> */
.L_x_2767:
[----:B------:R-:W-:Y:S05]  /*81dd0*/  BSYNC.RECONVERGENT B3 ;  /* 0x0000000000037941 */ /* 0x000fea0003800200 */
.L_x_2766:
[----:B------:R-:W-:Y:S04]  /*81de0*/  BSSY.RECONVERGENT B5, `(.L_x_2768) ;  /* 0x0000199000057945 */ /* 0x000fe80003800200 */
[----:B------:R-:W-:Y:S05]  /*81df0*/  @!P0 BRA `(.L_x_2769) ;  /* 0x00000018005c8947 */ /* 0x000fea0003800000 */
[----:B------:R-:W-:-:S07]  /*81e00*/  IMAD.MOV.U32 R140, RZ, RZ, 0x3 ;  /* 0x00000003ff8c7424 */ /* 0x000fce00078e00ff */
.L_x_2787:
        /* <DEDUP_REMOVED lines=20> */
.L_x_2786:
[----:B------:R-:W-:Y:S01]  /*81f50*/  LOP3.LUT R3, RZ, R139, RZ, 0x33, !PT ;  /* 0x0000008bff037212 */ /* 0x000fe200078e33ff */
[----:B------:R-:W-:Y:S01]  /*81f60*/  BSSY.RECONVERGENT B3, `(.L_x_2772) ;  /* 0x0000146000037945 */ /* 0x000fe20003800200 */
[----:B------:R-:W-:Y:S02]  /*81f70*/  LOP3.LUT R136, RZ, R138, RZ, 0x33, !PT ;  /* 0x0000008aff887212 */ /* 0x000fe400078e33ff */
[----:B------:R-:W-:Y:S01]  /*81f80*/  IADD3 R106, PT, PT, R1, R151, RZ ;  /* 0x00000097016a7210 */ /* 0x000fe20007ffe0ff */
        /* <DEDUP_REMOVED lines=79> */
.L_x_2774:
        /* <DEDUP_REMOVED lines=83> */
.L_x_2777:
[----:B------:R-:W-:Y:S05]  /*829b0*/  BSYNC.RECONVERGENT B6 ;  /* 0x0000000000067941 */ /* 0x000fea0003800200 */
.L_x_2776:
        /* <DEDUP_REMOVED lines=35> */
.L_x_2779:
[----:B------:R-:W-:Y:S05]  /*82bf0*/  BSYNC.RECONVERGENT B6 ;  /* 0x0000000000067941 */ /* 0x000fea0003800200 */
.L_x_2778:
[----:B------:R-:W-:-:S06]  /*82c00*/  DSETP.GE.AND P0, PT, R4, R122, PT ;  /* 0x0000007a0400722a */ /* 0x000fcc0003f06000 */
[----:B------:R-:W-:Y:S02]  /*82c10*/  FSEL R4, R104, RZ, P0 ;  /* 0x000000ff68047208 */ /* 0x000fe40000000000 */
[----:B------:R-:W-:Y:S02]  /*82c20*/  FSEL R5, R105, +QNAN , P0 ;  /* 0x7ff0000069057808 */ /* 0x000fe40000000000 */
[----:B------:R-:W-:Y:S02]  /*82c30*/  FSEL R104, R106, RZ, P0 ;  /* 0x000000ff6a687208 */ /* 0x000fe40000000000 */
[----:B------:R-:W-:Y:S01]  /*82c40*/  FSEL R105, R107, -1.875, P0 ;  /* 0xbff000006b697808 */ /* 0x000fe20000000000 */
[----:B------:R-:W-:Y:S06]  /*82c50*/  BRA `(.L_x_2775) ;  /* 0x0000000400d87947 */ /* 0x000fec0003800000 */
.L_x_2773:
        /* <DEDUP_REMOVED lines=57> */
.L_x_2780:
        /* <DEDUP_REMOVED lines=45> */
.L_x_2782:
[----:B------:R-:W-:Y:S05]  /*832c0*/  BSYNC.RECONVERGENT B6 ;  /* 0x0000000000067941 */ /* 0x000fea0003800200 */
.L_x_2781:
        /* <DEDUP_REMOVED lines=15> */
.L_x_2775:
[----:B------:R-:W-:Y:S05]  /*833c0*/  BSYNC.RECONVERGENT B3 ;  /* 0x0000000000037941 */ /* 0x000fea0003800200 */
.L_x_2772:
        /* <DEDUP_REMOVED lines=13> */
[----:B------:R-:W-:Y:S01]  /*834a0*/  MOV R118, 0xff800000 ;  /* 0xff80000000767802 */ /* 0x000fe20000000f00 */
        /* <DEDUP_REMOVED lines=22> */
.L_x_2784:
[----:B------:R-:W-:-:S13]  /*83610*/  ISETP.GT.AND P0, PT, R138, 0x1, PT ;  /* 0x000000018a00780c */ /* 0x000fda0003f04270 */
[----:B------:R-:W-:Y:S05]  /*83620*/  @!P0 BREAK.RELIABLE B3 ;  /* 0x0000000000038942 */ /* 0x000fea0003800100 */
[----:B------:R-:W-:Y:S05]  /*83630*/  @!P0 BRA `(.L_x_2771) ;  /* 0x00000000003c8947 */ /* 0x000fea0003800000 */
[----:B------:R-:W-:Y:S05]  /*83640*/  BSYNC.RELIABLE B3 ;  /* 0x0000000000037941 */ /* 0x000fea0003800100 */
.L_x_2783:
[----:B------:R-:W-:Y:S02]  /*83650*/  VIADD R139, R139, 0x1 ;  /* 0x000000018b8b7836 */ /* 0x000fe40000000000 */
[----:B------:R-:W-:-:S03]  /*83660*/  VIADD R138, R138, 0xffffffff ;  /* 0xffffffff8a8a7836 */ /* 0x000fc60000000000 */
[----:B------:R-:W-:-:S13]  /*83670*/  ISETP.GE.AND P0, PT, R139, R152, PT ;  /* 0x000000988b00720c */ /* 0x000fda0003f06270 */
[----:B------:R-:W-:Y:S05]  /*83680*/  @!P0 BRA `(.L_x_2786) ;  /* 0xffffffe800308947 */ /* 0x000fea000383ffff */
[----:B------:R-:W-:Y:S05]  /*83690*/  BRA `(.L_x_2771) ;  /* 0x0000000000247947 */ /* 0x000fea0003800000 */
.L_x_2785:
        /* <DEDUP_REMOVED lines=9> */
.L_x_2771:
[----:B------:R-:W-:Y:S05]  /*83730*/  BSYNC.RECONVERGENT B4 ;  /* 0x0000000000047941 */ /* 0x000fea0003800200 */
.L_x_2770:
[C---:B------:R-:W-:Y:S01]  /*83740*/  ISETP.LT.U32.AND P0, PT, R140.reuse, 0x20, PT ;  /* 0x000000208c00780c */ /* 0x040fe20003f01070 */
[----:B------:R-:W-:-:S12]  /*83750*/  VIADD R140, R140, 0x1 ;  /* 0x000000018c8c7836 */ /* 0x000fd80000000000 */
[----:B------:R-:W-:Y:S05]  /*83760*/  @P3 BRA P0, `(.L_x_2787) ;  /* 0xffffffe400a83947 */ /* 0x000fea000003ffff */
.L_x_2769:
[----:B------:R-:W-:Y:S05]  /*83770*/  BSYNC.RECONVERGENT B5 ;  /* 0x0000000000057941 */ /* 0x000fea0003800200 */
.L_x_2768:
[C---:B------:R-:W-:Y:S02]  /*83780*/  IMAD.IADD R107, R1.reuse, 0x1, R151 ;  /* 0x00000001016b7824 */ /* 0x040fe400078e0297 */
[----:B------:R-:W-:-:S04]  /*83790*/  IMAD.IADD R106, R1, 0x1, R152 ;  /* 0x00000001016a7824 */ /* 0x000fc800078e0298 */
[----:B------:R-:W5:Y:S04]  /*837a0*/  LDL.U8 R107, [R107+0x27d8] ;  /* 0x0027d8006b6b7983 */ /* 0x000f680000100000 */
[----:B------:R-:W5:Y:S01]  /*837b0*/  LDL.U8 R106, [R106+0x27f3] ;  /* 0x0027f3006a6a7983 */ /* 0x000f620000100000 */
[----:B------:R-:W-:Y:S05]  /*837c0*/  BRA `(.L_x_2788) ;  /* 0xffffffc400887947 */ /* 0x000fea000383ffff */
.L_x_2765:
[----:B------:R-:W-:Y:S05]  /*837d0*/  BSYNC.RECONVERGENT B2 ;  /* 0x0000000000027941 */ /* 0x000fea0003800200 */
.L_x_2741:
        /* <DEDUP_REMOVED lines=21> */
.L_x_2795:
        /* <DEDUP_REMOVED lines=41> */
[----:B-----5:R-:W-:-:S04]  /*83bc0*/  ISETP.GT.AND P1, PT, R108, RZ, PT ;  /* 0x000000ff6c00720c */ /* 0x020fc80003f24270 */
[----:B------:R-:W-:Y:S01]  /*83bd0*/  IADD3 R4, PT, PT, R104, 0x1, RZ ;  /* 0x0000000168047810 */ /* 0x000fe20007ffe0ff */
        /* <DEDUP_REMOVED lines=14> */
.L_x_2794:
[----:B------:R-:W-:Y:S05]  /*83cc0*/  BSYNC.RECONVERGENT B4 ;  /* 0x0000000000047941 */ /* 0x000fea0003800200 */
.L_x_2793:
        /* <DEDUP_REMOVED lines=35> */
.L_x_2797:
[----:B------:R-:W-:Y:S05]  /*83f00*/  BSYNC.RECONVERGENT B4 ;  /* 0x0000000000047941 */ /* 0x000fea0003800200 */
.L_x_2796:
        /* <DEDUP_REMOVED lines=21> */
.L_x_2799:
[----:B------:R-:W-:Y:S05]  /*84060*/  BSYNC.RECONVERGENT B4 ;  /* 0x0000000000047941 */ /* 0x000fea0003800200 */
.L_x_2798:
        /* <DEDUP_REMOVED lines=19> */
.L_x_2792:
[----:B------:R-:W-:Y:S05]  /*841a0*/  BSYNC.RECONVERGENT B3 ;  /* 0x0000000000037941 */ /* 0x000fea0003800200 */
.L_x_2791:
        /* <DEDUP_REMOVED lines=8> */
[----:B------:R-:W-:Y:S02]  /*84230*/  LOP3.LUT R3, R148, 0x7ffffff0, RZ, 0xc0, !PT ;  /* 0x7ffffff094037812 */ /* 0x000fe400078ec0ff */
[----:B------:R-:W-:-:S07]  /*84240*/  MOV R5, RZ ;  /* 0x000000ff00057202 */ /* 0x000fce0000000f00 */
.L_x_2804:
        /* <DEDUP_REMOVED lines=68> */
.L_x_2803:
[----:B------:R-:W-:Y:S05]  /*84690*/  BSYNC.RECONVERGENT B4 ;  /* 0x0000000000047941 */ /* 0x000fea0003800200 */
.L_x_2802:
        /* <DEDUP_REMOVED lines=38> */
[C---:B------:R-:W-:Y:S01]  /*84900*/  VIADD R4, R5.reuse, 0x1 ;  /* 0x0000000105047836 */ /* 0x040fe20000000000 */
[----:B------:R-:W-:-:S07]  /*84910*/  @!P2 IADD3 R4, PT, PT, R5, RZ, RZ ;  /* 0x000000ff0504a210 */ /* 0x000fce0007ffe0ff */
.L_x_2806:
[----:B------:R-:W-:Y:S05]  /*84920*/  BSYNC.RECONVERGENT B4 ;  /* 0x0000000000047941 */ /* 0x000fea0003800200 */
.L_x_2805:
        /* <DEDUP_REMOVED lines=24> */
.L_x_2808:
[----:B------:R-:W-:Y:S05]  /*84ab0*/  BSYNC.RECONVERGENT B4 ;  /* 0x0000000000047941 */ /* 0x000fea0003800200 */
.L_x_2807:
        /* <DEDUP_REMOVED lines=20> */
.L_x_2801:
[----:B------:R-:W-:Y:S05]  /*84c00*/  BSYNC.RECONVERGENT B3 ;  /* 0x0000000000037941 */ /* 0x000fea0003800200 */
.L_x_2800:
        /* <DEDUP_REMOVED lines=36> */
.L_x_2810:
[----:B------:R-:W-:Y:S05]  /*84e50*/  BSYNC.RECONVERGENT B3 ;  /* 0x0000000000037941 */ /* 0x000fea0003800200 */
.L_x_2809:
[----:B------:R-:W-:Y:S01]  /*84e60*/  UMOV UR4, 0x66666666 ;  /* 0x6666666600047882 */ /* 0x000fe20000000000 */
[----:B------:R-:W-:Y:S01]  /*84e70*/  UMOV UR5, 0x40711266 ;  /* 0x4071126600057882 */ /* 0x000fe20000000000 */
[----:B------:R-:W-:Y:S01]  /*84e80*/  IMAD.MOV.U32 R4, RZ, RZ, 0x0 ;  /* 0x00000000ff047424 */ /* 0x000fe200078e00ff */
[----:B------:R-:W-:Y:S01]  /*84e90*/  DADD R2, R2, -UR4 ;  /* 0x8000000402027e29 */ /* 0x000fe20008000000 */
[----:B------:R-:W-:-:S07]  /*84ea0*/  IMAD.MOV.U32 R5, RZ, RZ, 0x40590000 ;  /* 0x40590000ff057424 */ /* 0x000fce00078e00ff */
[----:B------:R-:W-:-:S11]  /*84eb0*/  DFMA R4, R2, R4, 0.5 ;  /* 0x3fe000000204742b */ /* 0x000fd60000000004 */
.L_x_2790:
[----:B------:R-:W-:Y:S05]  /*84ec0*/  BSYNC.RECONVERGENT B2 ;  /* 0x0000000000027941 */ /* 0x000fea0003800200 */
.L_x_2789:
        /* <DEDUP_REMOVED lines=28> */
.L_x_2811:
[----:B------:R-:W-:Y:S05]  /*85090*/  BSYNC.RECONVERGENT B2 ;  /* 0x0000000000027941 */ /* 0x000fea0003800200 */
.L_x_2740:
[----:B------:R-:W-:Y:S05]  /*850a0*/  BSYNC.RECONVERGENT B1 ;  /* 0x0000000000017941 */ /* 0x000fea0003800200 */
.L_x_2739:
[----:B------:R-:W1:Y:S02]  /*850b0*/  LDC R2, c[0x0][0x3c0] ;  /* 0x0000f000ff027b82 */ /* 0x000e640000000800 */
[----:B-1----:R-:W-:-:S06]  /*850c0*/  FADD R2, R2, -10 ;  /* 0xc120000002027421 */ /* 0x002fcc0000000000 */
[----:B------:R-:W1:Y:S02]  /*850d0*/  F2F.F64.F32 R2, R2 ;  /* 0x0000000200027310 */ /* 0x000e640000201800 */
[----:B-1----:R-:W-:-:S06]  /*850e0*/  DSETP.GT.AND P0, PT, R4, R2, PT ;  /* 0x000000020400722a */ /* 0x002fcc0003f04000 */
[----:B------:R-:W-:-:S08]  /*850f0*/  SEL R154, R154, RZ, !P0 ;  /* 0x000000ff9a9a7207 */ /* 0x000fd00004000000 */
.L_x_2506:
[----:B------:R-:W-:Y:S05]  /*85100*/  BSYNC.RECONVERGENT B10 ;  /* 0x00000000000a7941 */ /* 0x000fea0003800200 */
.L_x_2505:
[----:B------:R-:W1:Y:S01]  /*85110*/  LDCU UR4, c[0x0][0x3c8] ;  /* 0x00007900ff0477ac */ /* 0x000e620008000800 */
[----:B------:R-:W-:Y:S01]  /*85120*/  ISETP.NE.AND P0, PT, R154, RZ, PT ;  /* 0x000000ff9a00720c */ /* 0x000fe20003f05270 */
[----:B------:R-:W-:Y:S03]  /*85130*/  BSSY.RECONVERGENT B1, `(.L_x_2812) ;  /* 0x000106c000017945 */ /* 0x000fe60003800200 */
[----:B-1----:R-:W-:-:S13]  /*85140*/  ISETP.EQ.OR P0, PT, RZ, UR4, !P0 ;  /* 0x00000004ff007c0c */ /* 0x002fda000c702670 */
[----:B------:R-:W-:Y:S05]  /*85150*/  @P0 BRA `(.L_x_2813) ;  /* 0x0000010400a40947 */ /* 0x000fea0003800000 */
[----:B------:R-:W-:Y:S01]  /*85160*/  BSSY.RECONVERGENT B2, `(.L_x_2814) ;  /* 0x0000008000027945 */ /* 0x000fe20003800200 */
[----:B------:R-:W-:-:S07]  /*85170*/  IMAD.MOV.U32 R2, RZ, RZ, RZ ;  /* 0x000000ffff027224 */ /* 0x000fce00078e00ff */
.L_x_2815:
[----:B------:R-:W-:-:S05]  /*85180*/  IMAD.IADD R5, R1, 0x1, R2 ;  /* 0x0000000101057824 */ /* 0x000fca00078e0202 */
[----:B------:R-:W3:Y:S02]  /*85190*/  LDL.U8 R3, [R5+0x282c] ;  /* 0x00282c0005037983 */ /* 0x000ee40000100000 */
[----:B---3--:R-:W-:Y:S01]  /*851a0*/  ISETP.NE.AND P0, PT, R3, RZ, PT ;  /* 0x000000ff0300720c */ /* 0x008fe20003f05270 */
[----:B------:R-:W-:Y:S02]  /*851b0*/  IMAD.MOV.U32 R3, RZ, RZ, R2 ;  /* 0x000000ffff037224 */ /* 0x000fe400078e0002 */
[----:B------:R-:W-:-:S10]  /*851c0*/  VIADD R2, R2, 0x1 ;  /* 0x0000000102027836 */ /* 0x000fd40000000000 */
[----:B------:R-:W-:Y:S05]  /*851d0*/  @P0 BRA `(.L_x_2815) ;  /* 0xfffffffc00e80947 */ /* 0x000fea000383ffff */
[----:B------:R-:W-:Y:S05]  /*851e0*/  BSYNC.RECONVERGENT B2 ;  /* 0x0000000000027941 */ /* 0x000fea0003800200 */
.L_x_2814:
        /* <DEDUP_REMOVED lines=9> */
.L_x_2819:
        /* <DEDUP_REMOVED lines=27> */
.L_x_2818:
[----:B------:R-:W-:Y:S01]  /*85430*/  BSSY.RECONVERGENT B3, `(.L_x_2820) ;  /* 0x0000008000037945 */ /* 0x000fe20003800200 */
[----:B------:R-:W-:-:S07]  /*85440*/  IMAD.MOV.U32 R2, RZ, RZ, RZ ;  /* 0x000000ffff027224 */ /* 0x000fce00078e00ff */
.L_x_2821:
[----:B------:R-:W-:-:S05]  /*85450*/  IMAD.IADD R5, R1, 0x1, R2 ;  /* 0x0000000101057824 */ /* 0x000fca00078e0202 */
[----:B------:R-:W3:Y:S02]  /*85460*/  LDL.U8 R3, [R5+0x282c] ;  /* 0x00282c0005037983 */ /* 0x000ee40000100000 */
[----:B---3--:R-:W-:Y:S01]  /*85470*/  ISETP.NE.AND P0, PT, R3, RZ, PT ;  /* 0x000000ff0300720c */ /* 0x008fe20003f05270 */
[----:B------:R-:W-:Y:S01]  /*85480*/  IMAD.MOV.U32 R3, RZ, RZ, R2 ;  /* 0x000000ffff037224 */ /* 0x000fe200078e0002 */
[----:B------:R-:W-:-:S11]  /*85490*/  IADD3 R2, PT, PT, R2, 0x1, RZ ;  /* 0x0000000102027810 */ /* 0x000fd60007ffe0ff */
[----:B------:R-:W-:Y:S05]  /*854a0*/  @P0 BRA `(.L_x_2821) ;  /* 0xfffffffc00e80947 */ /* 0x000fea000383ffff */
[----:B------:R-:W-:Y:S05]  /*854b0*/  BSYNC.RECONVERGENT B3 ;  /* 0x0000000000037941 */ /* 0x000fea0003800200 */
.L_x_2820:
        /* <DEDUP_REMOVED lines=8> */
.L_x_2823:
        /* <DEDUP_REMOVED lines=27> */
.L_x_2822:
        /* <DEDUP_REMOVED lines=56> */
.L_x_2817:
        /* <DEDUP_REMOVED lines=55> */
.L_x_2824:
[----:B------:R-:W-:Y:S05]  /*85de0*/  BSYNC.RECONVERGENT B2 ;  /* 0x0000000000027941 */ /* 0x000fea0003800200 */
.L_x_2816:
[----:B------:R-:W-:Y:S01]  /*85df0*/  BSSY.RECONVERGENT B2, `(.L_x_2825) ;  /* 0x0000008000027945 */ /* 0x000fe20003800200 */
[----:B------:R-:W-:-:S07]  /*85e00*/  IMAD.MOV.U32 R3, RZ, RZ, RZ ;  /* 0x000000ffff037224 */ /* 0x000fce00078e00ff */
.L_x_2826:
[----:B------:R-:W-:-:S06]  /*85e10*/  IMAD.IADD R2, R1, 0x1, R3 ;  /* 0x0000000101027824 */ /* 0x000fcc00078e0203 */
[----:B------:R-:W2:Y:S02]  /*85e20*/  LDL.U8 R2, [R2+0x282c] ;  /* 0x00282c0002027983 */ /* 0x000ea40000100000 */
[----:B--2---:R-:W-:Y:S01]  /*85e30*/  ISETP.NE.AND P0, PT, R2, RZ, PT ;  /* 0x000000ff0200720c */ /* 0x004fe20003f05270 */
[----:B------:R-:W-:Y:S02]  /*85e40*/  IMAD.MOV.U32 R2, RZ, RZ, R3 ;  /* 0x000000ffff027224 */ /* 0x000fe400078e0003 */
[----:B------:R-:W-:-:S10]  /*85e50*/  VIADD R3, R3, 0x1 ;  /* 0x0000000103037836 */ /* 0x000fd40000000000 */
[----:B------:R-:W-:Y:S05]  /*85e60*/  @P0 BRA `(.L_x_2826) ;  /* 0xfffffffc00e80947 */ /* 0x000fea000383ffff */
[----:B------:R-:W-:Y:S05]  /*85e70*/  BSYNC.RECONVERGENT B2 ;  /* 0x0000000000027941 */ /* 0x000fea0003800200 */
.L_x_2825:
[----:B------:R-:W-:Y:S01]  /*85e80*/  BSSY.RECONVERGENT B2, `(.L_x_2827) ;  /* 0x0000008000027945 */ /* 0x000fe20003800200 */
[----:B------:R-:W-:-:S07]  /*85e90*/  IMAD.MOV.U32 R3, RZ, RZ, RZ ;  /* 0x000000ffff037224 */ /* 0x000fce00078e00ff */
.L_x_2828:
[----:B------:R-:W-:-:S06]  /*85ea0*/  IMAD.IADD R104, R1, 0x1, R3 ;  /* 0x0000000101687824 */ /* 0x000fcc00078e0203 */
[----:B------:R-:W2:Y:S01]  /*85eb0*/  LDL.U8 R104, [R104+0x282c] ;  /* 0x00282c0068687983 */ /* 0x000ea20000100000 */
[----:B------:R-:W-:Y:S02]  /*85ec0*/  IMAD.MOV.U32 R148, RZ, RZ, R3 ;  /* 0x000000ffff947224 */ /* 0x000fe400078e0003 */
[----:B------:R-:W-:Y:S01]  /*85ed0*/  VIADD R3, R3, 0x1 ;  /* 0x0000000103037836 */ /* 0x000fe20000000000 */
[----:B--2---:R-:W-:-:S13]  /*85ee0*/  ISETP.NE.AND P0, PT, R104, RZ, PT ;  /* 0x000000ff6800720c */ /* 0x004fda0003f05270 */
[----:B------:R-:W-:Y:S05]  /*85ef0*/  @P0 BRA `(.L_x_2828) ;  /* 0xfffffffc00e80947 */ /* 0x000fea000383ffff */
[----:B------:R-:W-:Y:S05]  /*85f00*/  BSYNC.RECONVERGENT B2 ;  /* 0x0000000000027941 */ /* 0x000fea0003800200 */
.L_x_2827:
        /* <DEDUP_REMOVED lines=10> */
.L_x_2853:
        /* <DEDUP_REMOVED lines=12> */
.L_x_2834:
[----:B------:R-:W-:-:S13]  /*86070*/  ISETP.NE.AND P1, PT, R108, 0x47, PT ;  /* 0x000000476c00780c */ /* 0x000fda0003f25270 */
[----:B------:R-:W-:Y:S05]  /*86080*/  @!P1 BRA `(.L_x_2837) ;  /* 0x0000000000149947 */ /* 0x000fea0003800000 */
[----:B------:R-:W-:Y:S01]  /*86090*/  ISETP.NE.AND P1, PT, R108, 0x54, PT ;  /* 0x000000546c00780c */ /* 0x000fe20003f25270 */
[----:B------:R-:W-:-:S12]  /*860a0*/  IMAD.MOV.U32 R107, RZ, RZ, 0x3 ;  /* 0x00000003ff6b7424 */ /* 0x000fd800078e00ff */
[----:B------:R-:W-:Y:S05]  /*860b0*/  @!P1 BRA `(.L_x_2835) ;  /* 0x00000000000c9947 */ /* 0x000fea0003800000 */
.L_x_2836:
[----:B------:R-:W-:Y:S01]  /*860c0*/  IMAD.MOV.U32 R107, RZ, RZ, 0x4 ;  /* 0x00000004ff6b7424 */ /* 0x000fe200078e00ff */
[----:B------:R-:W-:Y:S06]  /*860d0*/  BRA `(.L_x_2835) ;  /* 0x0000000000047947 */ /* 0x000fec0003800000 */
.L_x_2837:
[----:B------:R-:W-:-:S07]  /*860e0*/  IMAD.MOV.U32 R107, RZ, RZ, 0x2 ;  /* 0x00000002ff6b7424 */ /* 0x000fce00078e00ff */
.L_x_2835:
[----:B------:R-:W-:Y:S05]  /*860f0*/  BSYNC.RECONVERGENT B4 ;  /* 0x0000000000047941 */ /* 0x000fea0003800200 */
.L_x_2833:
        /* <DEDUP_REMOVED lines=12> */
.L_x_2839:
[----:B------:R-:W-:-:S13]  /*861c0*/  ISETP.NE.AND P1, PT, R108, 0x47, PT ;  /* 0x000000476c00780c */ /* 0x000fda0003f25270 */
[----:B------:R-:W-:Y:S05]  /*861d0*/  @!P1 BRA `(.L_x_2842) ;  /* 0x0000000000149947 */ /* 0x000fea0003800000 */
[----:B------:R-:W-:Y:S01]  /*861e0*/  ISETP.NE.AND P1, PT, R108, 0x54, PT ;  /* 0x000000546c00780c */ /* 0x000fe20003f25270 */
[----:B------:R-:W-:-:S12]  /*861f0*/  IMAD.MOV.U32 R107, RZ, RZ, 0x3 ;  /* 0x00000003ff6b7424 */ /* 0x000fd800078e00ff */
[----:B------:R-:W-:Y:S05]  /*86200*/  @!P1 BRA `(.L_x_2840) ;  /* 0x00000000000c9947 */ /* 0x000fea0003800000 */
.L_x_2841:
[----:B------:R-:W-:Y:S01]  /*86210*/  IMAD.MOV.U32 R107, RZ, RZ, 0x4 ;  /* 0x00000004ff6b7424 */ /* 0x000fe200078e00ff */
[----:B------:R-:W-:Y:S06]  /*86220*/  BRA `(.L_x_2840) ;  /* 0x0000000000047947 */ /* 0x000fec0003800000 */
.L_x_2842:
[----:B------:R-:W-:-:S07]  /*86230*/  IMAD.MOV.U32 R107, RZ, RZ, 0x2 ;  /* 0x00000002ff6b7424 */ /* 0x000fce00078e00ff */
.L_x_2840:
[----:B------:R-:W-:Y:S05]  /*86240*/  BSYNC.RECONVERGENT B4 ;  /* 0x0000000000047941 */ /* 0x000fea0003800200 */
.L_x_2838:
        /* <DEDUP_REMOVED lines=12> */
.L_x_2844:
[----:B------:R-:W-:-:S13]  /*86310*/  ISETP.NE.AND P1, PT, R108, 0x47, PT ;  /* 0x000000476c00780c */ /* 0x000fda0003f25270 */
[----:B------:R-:W-:Y:S05]  /*86320*/  @!P1 BRA `(.L_x_2847) ;  /* 0x0000000000149947 */ /* 0x000fea0003800000 */
[----:B------:R-:W-:Y:S01]  /*86330*/  ISETP.NE.AND P1, PT, R108, 0x54, PT ;  /* 0x000000546c00780c */ /* 0x000fe20003f25270 */
[----:B------:R-:W-:-:S12]  /*86340*/  IMAD.MOV.U32 R107, RZ, RZ, 0x3 ;  /* 0x00000003ff6b7424 */ /* 0x000fd800078e00ff */
[----:B------:R-:W-:Y:S05]  /*86350*/  @!P1 BRA `(.L_x_2845) ;  /* 0x00000000000c9947 */ /* 0x000fea0003800000 */
.L_x_2846:
[----:B------:R-:W-:Y:S01]  /*86360*/  IMAD.MOV.U32 R107, RZ, RZ, 0x4 ;  /* 0x00000004ff6b7424 */ /* 0x000fe200078e00ff */
[----:B------:R-:W-:Y:S06]  /*86370*/  BRA `(.L_x_2845) ;  /* 0x0000000000047947 */ /* 0x000fec0003800000 */
.L_x_2847:
[----:B------:R-:W-:-:S07]  /*86380*/  IMAD.MOV.U32 R107, RZ, RZ, 0x2 ;  /* 0x00000002ff6b7424 */ /* 0x000fce00078e00ff */
.L_x_2845:
[----:B------:R-:W-:Y:S05]  /*86390*/  BSYNC.RECONVERGENT B4 ;  /* 0x0000000000047941 */ /* 0x000fea0003800200 */
.L_x_2843:
        /* <DEDUP_REMOVED lines=12> */
.L_x_2849:
[----:B------:R-:W-:-:S13]  /*86460*/  ISETP.NE.AND P1, PT, R108, 0x47, PT ;  /* 0x000000476c00780c */ /* 0x000fda0003f25270 */
[----:B------:R-:W-:Y:S05]  /*86470*/  @!P1 BRA `(.L_x_2852) ;  /* 0x0000000000149947 */ /* 0x000fea0003800000 */
[----:B------:R-:W-:Y:S02]  /*86480*/  ISETP.NE.AND P1, PT, R108, 0x54, PT ;  /* 0x000000546c00780c */ /* 0x000fe40003f25270 */
[----:B------:R-:W-:-:S11]  /*86490*/  MOV R107, 0x3 ;  /* 0x00000003006b7802 */ /* 0x000fd60000000f00 */
[----:B------:R-:W-:Y:S05]  /*864a0*/  @!P1 BRA `(.L_x_2850) ;  /* 0x00000000000c9947 */ /* 0x000fea0003800000 */
.L_x_2851:
[----:B------:R-:W-:Y:S01]  /*864b0*/  IMAD.MOV.U32 R107, RZ, RZ, 0x4 ;  /* 0x00000004ff6b7424 */ /* 0x000fe200078e00ff */
[----:B------:R-:W-:Y:S06]  /*864c0*/  BRA `(.L_x_2850) ;  /* 0x0000000000047947 */ /* 0x000fec0003800000 */
.L_x_2852:
[----:B------:R-:W-:-:S07]  /*864d0*/  IMAD.MOV.U32 R107, RZ, RZ, 0x2 ;  /* 0x00000002ff6b7424 */ /* 0x000fce00078e00ff */
.L_x_2850:
[----:B------:R-:W-:Y:S05]  /*864e0*/  BSYNC.RECONVERGENT B4 ;  /* 0x0000000000047941 */ /* 0x000fea0003800200 */
.L_x_2848:
[----:B------:R0:W-:Y:S02]  /*864f0*/  STL.U8 [R104+0x27db], R107 ;  /* 0x0027db6b68007387 */ /* 0x0001e40000100000 */
[C---:B0-----:R-:W-:Y:S02]  /*86500*/  VIADD R104, R3.reuse, 0x3 ;  /* 0x0000000303687836 */ /* 0x041fe40000000000 */
[----:B------:R-:W-:-:S03]  /*86510*/  VIADD R3, R3, 0x4 ;  /* 0x0000000403037836 */ /* 0x000fc60000000000 */
[----:B------:R-:W-:-:S13]  /*86520*/  ISETP.NE.AND P1, PT, R104, R105, PT ;  /* 0x000000696800720c */ /* 0x000fda0003f25270 */
[----:B------:R-:W-:Y:S05]  /*86530*/  @P1 BRA `(.L_x_2853) ;  /* 0xfffffff8009c1947 */ /* 0x000fea000383ffff */
.L_x_2832:
[----:B------:R-:W-:Y:S05]  /*86540*/  BSYNC.RECONVERGENT B3 ;  /* 0x0000000000037941 */ /* 0x000fea0003800200 */
.L_x_2831:
        /* <DEDUP_REMOVED lines=14> */
.L_x_2855:
[----:B------:R-:W-:-:S13]  /*86630*/  ISETP.NE.AND P1, PT, R107, 0x47, PT ;  /* 0x000000476b00780c */ /* 0x000fda0003f25270 */
[----:B------:R-:W-:Y:S05]  /*86640*/  @!P1 BRA `(.L_x_2858) ;  /* 0x0000000000149947 */ /* 0x000fea0003800000 */
[----:B------:R-:W-:Y:S01]  /*86650*/  ISETP.NE.AND P1, PT, R107, 0x54, PT ;  /* 0x000000546b00780c */ /* 0x000fe20003f25270 */
[----:B------:R-:W-:-:S12]  /*86660*/  IMAD.MOV.U32 R104, RZ, RZ, 0x3 ;  /* 0x00000003ff687424 */ /* 0x000fd800078e00ff */
[----:B------:R-:W-:Y:S05]  /*86670*/  @!P1 BRA `(.L_x_2856) ;  /* 0x00000000000c9947 */ /* 0x000fea0003800000 */
.L_x_2857:
[----:B------:R-:W-:Y:S01]  /*86680*/  IMAD.MOV.U32 R104, RZ, RZ, 0x4 ;  /* 0x00000004ff687424 */ /* 0x000fe200078e00ff */
[----:B------:R-:W-:Y:S06]  /*86690*/  BRA `(.L_x_2856) ;  /* 0x0000000000047947 */ /* 0x000fec0003800000 */
.L_x_2858:
[----:B------:R-:W-:-:S07]  /*866a0*/  IMAD.MOV.U32 R104, RZ, RZ, 0x2 ;  /* 0x00000002ff687424 */ /* 0x000fce00078e00ff */
.L_x_2856:
[----:B------:R-:W-:Y:S05]  /*866b0*/  BSYNC.RECONVERGENT B3 ;  /* 0x0000000000037941 */ /* 0x000fea0003800200 */
.L_x_2854:
        /* <DEDUP_REMOVED lines=14> */
.L_x_2860:
[----:B------:R-:W-:-:S13]  /*867a0*/  ISETP.NE.AND P1, PT, R107, 0x47, PT ;  /* 0x000000476b00780c */ /* 0x000fda0003f25270 */
[----:B------:R-:W-:Y:S05]  /*867b0*/  @!P1 BRA `(.L_x_2863) ;  /* 0x0000000000149947 */ /* 0x000fea0003800000 */
[----:B------:R-:W-:Y:S01]  /*867c0*/  ISETP.NE.AND P1, PT, R107, 0x54, PT ;  /* 0x000000546b00780c */ /* 0x000fe20003f25270 */
[----:B------:R-:W-:-:S12]  /*867d0*/  IMAD.MOV.U32 R104, RZ, RZ, 0x3 ;  /* 0x00000003ff687424 */ /* 0x000fd800078e00ff */
[----:B------:R-:W-:Y:S05]  /*867e0*/  @!P1 BRA `(.L_x_2861) ;  /* 0x00000000000c9947 */ /* 0x000fea0003800000 */
.L_x_2862:
[----:B------:R-:W-:Y:S01]  /*867f0*/  IMAD.MOV.U32 R104, RZ, RZ, 0x4 ;  /* 0x00000004ff687424 */ /* 0x000fe200078e00ff */
[----:B------:R-:W-:Y:S06]  /*86800*/  BRA `(.L_x_2861) ;  /* 0x0000000000047947 */ /* 0x000fec0003800000 */
.L_x_2863:
[----:B------:R-:W-:-:S07]  /*86810*/  IMAD.MOV.U32 R104, RZ, RZ, 0x2 ;  /* 0x00000002ff687424 */ /* 0x000fce00078e00ff */
.L_x_2861:
[----:B------:R-:W-:Y:S05]  /*86820*/  BSYNC.RECONVERGENT B3 ;  /* 0x0000000000037941 */ /* 0x000fea0003800200 */
.L_x_2859:
        /* <DEDUP_REMOVED lines=15> */
.L_x_2865:
[----:B------:R-:W-:-:S13]  /*86920*/  ISETP.NE.AND P1, PT, R104, 0x47, PT ;  /* 0x000000476800780c */ /* 0x000fda0003f25270 */
[----:B------:R-:W-:Y:S05]  /*86930*/  @!P1 BRA `(.L_x_2868) ;  /* 0x0000000000149947 */ /* 0x000fea0003800000 */
[----:B------:R-:W-:Y:S01]  /*86940*/  ISETP.NE.AND P1, PT, R104, 0x54, PT ;  /* 0x000000546800780c */ /* 0x000fe20003f25270 */
[----:B------:R-:W-:-:S12]  /*86950*/  IMAD.MOV.U32 R3, RZ, RZ, 0x3 ;  /* 0x00000003ff037424 */ /* 0x000fd800078e00ff */
[----:B------:R-:W-:Y:S05]  /*86960*/  @!P1 BRA `(.L_x_2866) ;  /* 0x00000000000c9947 */ /* 0x000fea0003800000 */
.L_x_2867:
[----:B------:R-:W-:Y:S01]  /*86970*/  IMAD.MOV.U32 R3, RZ, RZ, 0x4 ;  /* 0x00000004ff037424 */ /* 0x000fe200078e00ff */
[----:B------:R-:W-:Y:S06]  /*86980*/  BRA `(.L_x_2866) ;  /* 0x0000000000047947 */ /* 0x000fec0003800000 */
.L_x_2868:
[----:B------:R-:W-:-:S07]  /*86990*/  IMAD.MOV.U32 R3, RZ, RZ, 0x2 ;  /* 0x00000002ff037424 */ /* 0x000fce00078e00ff */
.L_x_2866:
[----:B------:R-:W-:Y:S05]  /*869a0*/  BSYNC.RECONVERGENT B3 ;  /* 0x0000000000037941 */ /* 0x000fea0003800200 */
.L_x_2864:
[----:B------:R0:W-:Y:S02]  /*869b0*/  STL.U8 [R105+0x27da], R3 ;  /* 0x0027da0369007387 */ /* 0x0001e40000100000 */
.L_x_2830:
[----:B------:R-:W-:Y:S05]  /*869c0*/  BSYNC.RECONVERGENT B2 ;  /* 0x0000000000027941 */ /* 0x000fea0003800200 */
.L_x_2829:
        /* <DEDUP_REMOVED lines=10> */
.L_x_2893:
        /* <DEDUP_REMOVED lines=12> */
.L_x_2874:
[----:B------:R-:W-:-:S13]  /*86b30*/  ISETP.NE.AND P1, PT, R105, 0x47, PT ;  /* 0x000000476900780c */ /* 0x000fda0003f25270 */
[----:B------:R-:W-:Y:S05]  /*86b40*/  @!P1 BRA `(.L_x_2877) ;  /* 0x0000000000149947 */ /* 0x000fea0003800000 */
[----:B------:R-:W-:Y:S01]  /*86b50*/  ISETP.NE.AND P1, PT, R105, 0x54, PT ;  /* 0x000000546900780c */ /* 0x000fe20003f25270 */
[----:B------:R-:W-:-:S12]  /*86b60*/  IMAD.MOV.U32 R104, RZ, RZ, 0x3 ;  /* 0x00000003ff687424 */ /* 0x000fd800078e00ff */
[----:B------:R-:W-:Y:S05]  /*86b70*/  @!P1 BRA `(.L_x_2875) ;  /* 0x00000000000c9947 */ /* 0x000fea0003800000 */
.L_x_2876:
[----:B------:R-:W-:Y:S01]  /*86b80*/  IMAD.MOV.U32 R104, RZ, RZ, 0x4 ;  /* 0x00000004ff687424 */ /* 0x000fe200078e00ff */
[----:B------:R-:W-:Y:S06]  /*86b90*/  BRA `(.L_x_2875) ;  /* 0x0000000000047947 */ /* 0x000fec0003800000 */
.L_x_2877:
[----:B------:R-:W-:-:S07]  /*86ba0*/  IMAD.MOV.U32 R104, RZ, RZ, 0x2 ;  /* 0x00000002ff687424 */ /* 0x000fce00078e00ff */
.L_x_2875:
[----:B------:R-:W-:Y:S05]  /*86bb0*/  BSYNC.RECONVERGENT B4 ;  /* 0x0000000000047941 */ /* 0x000fea0003800200 */
.L_x_2873:
        /* <DEDUP_REMOVED lines=15> */
.L_x_2879:
[----:B------:R-:W-:-:S13]  /*86cb0*/  ISETP.NE.AND P1, PT, R105, 0x47, PT ;  /* 0x000000476900780c */ /* 0x000fda0003f25270 */
[----:B------:R-:W-:Y:S05]  /*86cc0*/  @!P1 BRA `(.L_x_2882) ;  /* 0x0000000000149947 */ /* 0x000fea0003800000 */
[----:B------:R-:W-:Y:S01]  /*86cd0*/  ISETP.NE.AND P1, PT, R105, 0x54, PT ;  /* 0x000000546900780c */ /* 0x000fe20003f25270 */
[----:B------:R-:W-:-:S12]  /*86ce0*/  IMAD.MOV.U32 R104, RZ, RZ, 0x3 ;  /* 0x00000003ff687424 */ /* 0x000fd800078e00ff */
[----:B------:R-:W-:Y:S05]  /*86cf0*/  @!P1 BRA `(.L_x_2880) ;  /* 0x00000000000c9947 */ /* 0x000fea0003800000 */
.L_x_2881:
[----:B------:R-:W-:Y:S01]  /*86d00*/  IMAD.MOV.U32 R104, RZ, RZ, 0x4 ;  /* 0x00000004ff687424 */ /* 0x000fe200078e00ff */
[----:B------:R-:W-:Y:S06]  /*86d10*/  BRA `(.L_x_2880) ;  /* 0x0000000000047947 */ /* 0x000fec0003800000 */
.L_x_2882:
[----:B------:R-:W-:-:S07]  /*86d20*/  IMAD.MOV.U32 R104, RZ, RZ, 0x2 ;  /* 0x00000002ff687424 */ /* 0x000fce00078e00ff */
.L_x_2880:
[----:B------:R-:W-:Y:S05]  /*86d30*/  BSYNC.RECONVERGENT B4 ;  /* 0x0000000000047941 */ /* 0x000fea0003800200 */
.L_x_2878:
        /* <DEDUP_REMOVED lines=14> */
.L_x_2884:
[----:B------:R-:W-:-:S13]  /*86e20*/  ISETP.NE.AND P1, PT, R105, 0x47, PT ;  /* 0x000000476900780c */ /* 0x000fda0003f25270 */
[----:B------:R-:W-:Y:S05]  /*86e30*/  @!P1 BRA `(.L_x_2887) ;  /* 0x0000000000149947 */ /* 0x000fea0003800000 */
[----:B------:R-:W-:Y:S01]  /*86e40*/  ISETP.NE.AND P1, PT, R105, 0x54, PT ;  /* 0x000000546900780c */ /* 0x000fe20003f25270 */
[----:B------:R-:W-:-:S12]  /*86e50*/  IMAD.MOV.U32 R104, RZ, RZ, 0x3 ;  /* 0x00000003ff687424 */ /* 0x000fd800078e00ff */
[----:B------:R-:W-:Y:S05]  /*86e60*/  @!P1 BRA `(.L_x_2885) ;  /* 0x00000000000c9947 */ /* 0x000fea0003800000 */
.L_x_2886:
[----:B------:R-:W-:Y:S01]  /*86e70*/  IMAD.MOV.U32 R104, RZ, RZ, 0x4 ;  /* 0x00000004ff687424 */ /* 0x000fe200078e00ff */
[----:B------:R-:W-:Y:S06]  /*86e80*/  BRA `(.L_x_2885) ;  /* 0x0000000000047947 */ /* 0x000fec0003800000 */
.L_x_2887:
[----:B------:R-:W-:-:S07]  /*86e90*/  IMAD.MOV.U32 R104, RZ, RZ, 0x2 ;  /* 0x00000002ff687424 */ /* 0x000fce00078e00ff */
.L_x_2885:
[----:B------:R-:W-:Y:S05]  /*86ea0*/  BSYNC.RECONVERGENT B4 ;  /* 0x0000000000047941 */ /* 0x000fea0003800200 */
.L_x_2883:
        /* <DEDUP_REMOVED lines=14> */
.L_x_2889:
[----:B------:R-:W-:-:S13]  /*86f90*/  ISETP.NE.AND P1, PT, R109, 0x47, PT ;  /* 0x000000476d00780c */ /* 0x000fda0003f25270 */
[----:B------:R-:W-:Y:S05]  /*86fa0*/  @!P1 BRA `(.L_x_2892) ;  /* 0x0000000000149947 */ /* 0x000fea0003800000 */
[----:B------:R-:W-:Y:S01]  /*86fb0*/  ISETP.NE.AND P1, PT, R109, 0x54, PT ;  /* 0x000000546d00780c */ /* 0x000fe20003f25270 */
[----:B------:R-:W-:-:S12]  /*86fc0*/  IMAD.MOV.U32 R105, RZ, RZ, 0x3 ;  /* 0x00000003ff697424 */ /* 0x000fd800078e00ff */
[----:B------:R-:W-:Y:S05]  /*86fd0*/  @!P1 BRA `(.L_x_2890) ;  /* 0x00000000000c9947 */ /* 0x000fea0003800000 */
.L_x_2891:
[----:B------:R-:W-:Y:S01]  /*86fe0*/  IMAD.MOV.U32 R105, RZ, RZ, 0x4 ;  /* 0x00000004ff697424 */ /* 0x000fe200078e00ff */
[----:B------:R-:W-:Y:S06]  /*86ff0*/  BRA `(.L_x_2890) ;  /* 0x0000000000047947 */ /* 0x000fec0003800000 */
.L_x_2892:
[----:B------:R-:W-:-:S07]  /*87000*/  IMAD.MOV.U32 R105, RZ, RZ, 0x2 ;  /* 0x00000002ff697424 */ /* 0x000fce00078e00ff */
.L_x_2890:
[----:B------:R-:W-:Y:S05]  /*87010*/  BSYNC.RECONVERGENT B4 ;  /* 0x0000000000047941 */ /* 0x000fea0003800200 */
.L_x_2888:
[----:B------:R0:W-:Y:S01]  /*87020*/  STL.U8 [R106+0x27f6], R105 ;  /* 0x0027f6696a007387 */ /* 0x0001e20000100000 */
[----:B------:R-:W-:Y:S01]  /*87030*/  ISETP.NE.AND P1, PT, R104, R107, PT ;  /* 0x0000006b6800720c */ /* 0x000fe20003f25270 */
[----:B------:R-:W-:-:S12]  /*87040*/  VIADD R3, R3, 0x4 ;  /* 0x0000000403037836 */ /* 0x000fd80000000000 */
[----:B0-----:R-:W-:Y:S05]  /*87050*/  @P1 BRA `(.L_x_2893) ;  /* 0xfffffff800841947 */ /* 0x001fea000383ffff */
.L_x_2872:
[----:B------:R-:W-:Y:S05]  /*87060*/  BSYNC.RECONVERGENT B3 ;  /* 0x0000000000037941 */ /* 0x000fea0003800200 */
.L_x_2871:
        /* <DEDUP_REMOVED lines=14> */
.L_x_2895:
[----:B------:R-:W-:-:S13]  /*87150*/  ISETP.NE.AND P1, PT, R105, 0x47, PT ;  /* 0x000000476900780c */ /* 0x000fda0003f25270 */
[----:B------:R-:W-:Y:S05]  /*87160*/  @!P1 BRA `(.L_x_2898) ;  /* 0x0000000000149947 */ /* 0x000fea0003800000 */
[----:B------:R-:W-:Y:S01]  /*87170*/  ISETP.NE.AND P1, PT, R105, 0x54, PT ;  /* 0x000000546900780c */ /* 0x000fe20003f25270 */
[----:B------:R-:W-:-:S12]  /*87180*/  IMAD.MOV.U32 R104, RZ, RZ, 0x3 ;  /* 0x00000003ff687424 */ /* 0x000fd800078e00ff */
[----:B------:R-:W-:Y:S05]  /*87190*/  @!P1 BRA `(.L_x_2896) ;  /* 0x00000000000c9947 */ /* 0x000fea0003800000 */
.L_x_2897:
[----:B------:R-:W-:Y:S01]  /*871a0*/  IMAD.MOV.U32 R104, RZ, RZ, 0x4 ;  /* 0x00000004ff687424 */ /* 0x000fe200078e00ff */
[----:B------:R-:W-:Y:S06]  /*871b0*/  BRA `(.L_x_2896) ;  /* 0x0000000000047947 */ /* 0x000fec0003800000 */
.L_x_2898:
[----:B------:R-:W-:-:S07]  /*871c0*/  IMAD.MOV.U32 R104, RZ, RZ, 0x2 ;  /* 0x00000002ff687424 */ /* 0x000fce00078e00ff */
.L_x_2896:
[----:B------:R-:W-:Y:S05]  /*871d0*/  BSYNC.RECONVERGENT B3 ;  /* 0x0000000000037941 */ /* 0x000fea0003800200 */
.L_x_2894:
        /* <DEDUP_REMOVED lines=17> */
.L_x_2900:
[----:B------:R-:W-:-:S13]  /*872f0*/  ISETP.NE.AND P1, PT, R106, 0x47, PT ;  /* 0x000000476a00780c */ /* 0x000fda0003f25270 */
[----:B------:R-:W-:Y:S05]  /*87300*/  @!P1 BRA `(.L_x_2903) ;  /* 0x0000000000149947 */ /* 0x000fea0003800000 */
[----:B------:R-:W-:Y:S01]  /*87310*/  ISETP.NE.AND P1, PT, R106, 0x54, PT ;  /* 0x000000546a00780c */ /* 0x000fe20003f25270 */
[----:B------:R-:W-:-:S12]  /*87320*/  IMAD.MOV.U32 R104, RZ, RZ, 0x3 ;  /* 0x00000003ff687424 */ /* 0x000fd800078e00ff */
[----:B------:R-:W-:Y:S05]  /*87330*/  @!P1 BRA `(.L_x_2901) ;  /* 0x00000000000c9947 */ /* 0x000fea0003800000 */
.L_x_2902:
[----:B------:R-:W-:Y:S01]  /*87340*/  IMAD.MOV.U32 R104, RZ, RZ, 0x4 ;  /* 0x00000004ff687424 */ /* 0x000fe200078e00ff */
[----:B------:R-:W-:Y:S06]  /*87350*/  BRA `(.L_x_2901) ;  /* 0x0000000000047947 */ /* 0x000fec0003800000 */
.L_x_2903:
[----:B------:R-:W-:-:S07]  /*87360*/  IMAD.MOV.U32 R104, RZ, RZ, 0x2 ;  /* 0x00000002ff687424 */ /* 0x000fce00078e00ff */
.L_x_2901:
[----:B------:R-:W-:Y:S05]  /*87370*/  BSYNC.RECONVERGENT B3 ;  /* 0x0000000000037941 */ /* 0x000fea0003800200 */
.L_x_2899:
        /* <DEDUP_REMOVED lines=16> */
.L_x_2905:
[----:B------:R-:W-:-:S13]  /*87480*/  ISETP.NE.AND P1, PT, R104, 0x47, PT ;  /* 0x000000476800780c */ /* 0x000fda0003f25270 */
[----:B------:R-:W-:Y:S05]  /*87490*/  @!P1 BRA `(.L_x_2908) ;  /* 0x0000000000149947 */ /* 0x000fea0003800000 */
[----:B------:R-:W-:Y:S01]  /*874a0*/  ISETP.NE.AND P1, PT, R104, 0x54, PT ;  /* 0x000000546800780c */ /* 0x000fe20003f25270 */
[----:B------:R-:W-:-:S12]  /*874b0*/  HFMA2 R3, -RZ, RZ, 0, 1.78813934326171875e-07 ;  /* 0x00000003ff037431 */ /* 0x000fd800000001ff */
[----:B------:R-:W-:Y:S05]  /*874c0*/  @!P1 BRA `(.L_x_2906) ;  /* 0x00000000000c9947 */ /* 0x000fea0003800000 */
.L_x_2907:
[----:B------:R-:W-:Y:S01]  /*874d0*/  IMAD.MOV.U32 R3, RZ, RZ, 0x4 ;  /* 0x00000004ff037424 */ /* 0x000fe200078e00ff */
[----:B------:R-:W-:Y:S06]  /*874e0*/  BRA `(.L_x_2906) ;  /* 0x0000000000047947 */ /* 0x000fec0003800000 */
.L_x_2908:
[----:B------:R-:W-:-:S07]  /*874f0*/  IMAD.MOV.U32 R3, RZ, RZ, 0x2 ;  /* 0x00000002ff037424 */ /* 0x000fce00078e00ff */
.L_x_2906:
[----:B------:R-:W-:Y:S05]  /*87500*/  BSYNC.RECONVERGENT B3 ;  /* 0x0000000000037941 */ /* 0x000fea0003800200 */
.L_x_2904:
[----:B------:R2:W-:Y:S02]  /*87510*/  STL.U8 [R105+0x27f5], R3 ;  /* 0x0027f50369007387 */ /* 0x0005e40000100000 */
.L_x_2870:
[----:B------:R-:W-:Y:S05]  /*87520*/  BSYNC.RECONVERGENT B2 ;  /* 0x0000000000027941 */ /* 0x000fea0003800200 */
.L_x_2869:
        /* <DEDUP_REMOVED lines=13> */
.L_x_2917:
        /* <DEDUP_REMOVED lines=13> */
.L_x_2916:
        /* <DEDUP_REMOVED lines=66> */
.L_x_2915:
[----:B------:R-:W-:Y:S05]  /*87af0*/  BSYNC.RECONVERGENT B5 ;  /* 0x0000000000057941 */ /* 0x000fea0003800200 */
.L_x_2914:
        /* <DEDUP_REMOVED lines=50> */
.L_x_2913:
[----:B------:R-:W-:Y:S05]  /*87e20*/  BSYNC.RECONVERGENT B3 ;  /* 0x0000000000037941 */ /* 0x000fea0003800200 */
.L_x_2912:
[C---:B------:R-:W-:Y:S01]  /*87e30*/  ISETP.NE.AND P0, PT, R3.reuse, R2, PT ;  /* 0x000000020300720c */ /* 0x040fe20003f05270 */
[----:B------:R-:W-:-:S12]  /*87e40*/  VIADD R3, R3, 0x1 ;  /* 0x0000000103037836 */ /* 0x000fd80000000000 */
[----:B------:R-:W-:Y:S05]  /*87e50*/  @P0 BRA `(.L_x_2917) ;  /* 0xfffffff400e80947 */ /* 0x000fea000383ffff */
[----:B------:R-:W-:Y:S05]  /*87e60*/  BSYNC.RECONVERGENT B2 ;  /* 0x0000000000027941 */ /* 0x000fea0003800200 */
.L_x_2911:
[----:B------:R-:W-:-:S07]  /*87e70*/  IMAD.MOV.U32 R143, RZ, RZ, 0x1 ;  /* 0x00000001ff8f7424 */ /* 0x000fce00078e00ff */
.L_x_2982:
[----:B------:R-:W-:Y:S04]  /*87e80*/  BSSY.RECONVERGENT B3, `(.L_x_2918) ;  /* 0x000045b000037945 */ /* 0x000fe80003800200 */
[----:B01----:R-:W-:Y:S05]  /*87e90*/  @!P4 BRA `(.L_x_2919) ;  /* 0x000000440064c947 */ /* 0x003fea0003800000 */
[----:B------:R-:W-:-:S07]  /*87ea0*/  IMAD.MOV.U32 R142, RZ, RZ, 0x1 ;  /* 0x00000001ff8e7424 */ /* 0x000fce00078e00ff */
.L_x_2981:
        /* <DEDUP_REMOVED lines=130> */
.L_x_2928:
[----:B------:R-:W-:Y:S05]  /*886d0*/  BSYNC.RECONVERGENT B9 ;  /* 0x0000000000097941 */ /* 0x000fea0003800200 */
.L_x_2927:
        /* <DEDUP_REMOVED lines=36> */
.L_x_2931:
[----:B------:R-:W-:Y:S05]  /*88920*/  BSYNC.RECONVERGENT B9 ;  /* 0x0000000000097941 */ /* 0x000fea0003800200 */
.L_x_2930:
        /* <DEDUP_REMOVED lines=9> */
.L_x_2926:
        /* <DEDUP_REMOVED lines=47> */
.L_x_2933:
[----:B------:R-:W-:Y:S05]  /*88cb0*/  BSYNC.RECONVERGENT B9 ;  /* 0x0000000000097941 */ /* 0x000fea0003800200 */
.L_x_2932:
        /* <DEDUP_REMOVED lines=38> */
.L_x_2935:
[----:B------:R-:W-:Y:S05]  /*88f20*/  BSYNC.RECONVERGENT B9 ;  /* 0x0000000000097941 */ /* 0x000fea0003800200 */
.L_x_2934:
        /* <DEDUP_REMOVED lines=9> */
.L_x_2925:
        /* <DEDUP_REMOVED lines=56> */
.L_x_2937:
[----:B------:R-:W-:Y:S05]  /*89340*/  BSYNC.RECONVERGENT B9 ;  /* 0x0000000000097941 */ /* 0x000fea0003800200 */
.L_x_2936:
        /* <DEDUP_REMOVED lines=38> */
.L_x_2939:
[----:B------:R-:W-:Y:S05]  /*895b0*/  BSYNC.RECONVERGENT B9 ;  /* 0x0000000000097941 */ /* 0x000fea0003800200 */
.L_x_2938:
        /* <DEDUP_REMOVED lines=8> */
.L_x_2929:
[----:B------:R-:W-:Y:S05]  /*89640*/  BSYNC.RECONVERGENT B5 ;  /* 0x0000000000057941 */ /* 0x000fea0003800200 */
.L_x_2924:
        /* <DEDUP_REMOVED lines=35> */
.L_x_2941:
[----:B------:R-:W-:Y:S05]  /*89880*/  BSYNC.RECONVERGENT B5 ;  /* 0x0000000000057941 */ /* 0x000fea0003800200 */
.L_x_2940:
[----:B------:R-:W-:-:S06]  /*89890*/  DSETP.GEU.AND P0, PT, R30, R120, PT ;  /* 0x000000781e00722a */ /* 0x000fcc0003f0e000 */
[----:B------:R-:W-:Y:S02]  /*898a0*/  FSEL R108, R108, R140, !P0 ;  /* 0x0000008c6c6c7208 */ /* 0x000fe40004000000 */
[----:B------:R-:W-:Y:S02]  /*898b0*/  FSEL R109, R109, R141, !P0 ;  /* 0x0000008d6d6d7208 */ /* 0x000fe40004000000 */
[----:B------:R-:W-:Y:S02]  /*898c0*/  FSEL R106, R106, R138, !P0 ;  /* 0x0000008a6a6a7208 */ /* 0x000fe40004000000 */
[----:B------:R-:W-:-:S07]  /*898d0*/  FSEL R107, R107, R139, !P0 ;  /* 0x0000008b6b6b7208 */ /* 0x000fce0004000000 */
.L_x_2923:
[----:B------:R-:W-:Y:S05]  /*898e0*/  BSYNC.RECONVERGENT B6 ;  /* 0x0000000000067941 */ /* 0x000fea0003800200 */
.L_x_2922:
        /* <DEDUP_REMOVED lines=15> */
[----:B------:R-:W-:Y:S01]  /*899e0*/  BSSY.RECONVERGENT B5, `(.L_x_2942) ;  /* 0x000001e000057945 */ /* 0x000fe20003800200 */
[----:B------:R-:W-:Y:S02]  /*899f0*/  IMAD.MOV.U32 R126, RZ, RZ, 0x0 ;  /* 0x00000000ff7e7424 */ /* 0x000fe400078e00ff */
[----:B------:R-:W-:-:S06]  /*89a00*/  IMAD.MOV.U32 R127, RZ, RZ, -0x40100000 ;  /* 0xbff00000ff7f7424 */ /* 0x000fcc00078e00ff */
        /* <DEDUP_REMOVED lines=15> */
[----:B------:R-:W-:-:S07]  /*89b00*/  IMAD.MOV.U32 R111, RZ, RZ, 0x7ff00000 ;  /* 0x7ff00000ff6f7424 */ /* 0x000fce00078e00ff */
        /* <DEDUP_REMOVED lines=11> */
.L_x_2943:
[----:B------:R-:W-:Y:S05]  /*89bc0*/  BSYNC.RECONVERGENT B5 ;  /* 0x0000000000057941 */ /* 0x000fea0003800200 */
.L_x_2942:
        /* <DEDUP_REMOVED lines=32> */
.L_x_2945:
[----:B------:R-:W-:Y:S05]  /*89dd0*/  BSYNC.RECONVERGENT B5 ;  /* 0x0000000000057941 */ /* 0x000fea0003800200 */
.L_x_2944:
        /* <DEDUP_REMOVED lines=30> */
.L_x_2947:
[----:B------:R-:W-:Y:S05]  /*89fc0*/  BSYNC.RECONVERGENT B5 ;  /* 0x0000000000057941 */ /* 0x000fea0003800200 */
.L_x_2946:
        /* <DEDUP_REMOVED lines=27> */
.L_x_2950:
[----:B------:R-:W-:Y:S05]  /*8a180*/  BSYNC.RELIABLE B6 ;  /* 0x0000000000067941 */ /* 0x000fea0003800100 */
.L_x_2949:
[----:B------:R1:W-:Y:S01]  /*8a190*/  STL.64 [R144], R118 ;  /* 0x0000007690007387 */ /* 0x0003e20000100a00 */
[----:B------:R-:W-:Y:S02]  /*8a1a0*/  IMAD.MOV.U32 R108, RZ, RZ, R118 ;  /* 0x000000ffff6c7224 */ /* 0x000fe400078e0076 */
[----:B------:R-:W-:Y:S01]  /*8a1b0*/  IMAD.MOV.U32 R109, RZ, RZ, R119 ;  /* 0x000000ffff6d7224 */ /* 0x000fe200078e0077 */
[----:B------:R1:W-:Y:S01]  /*8a1c0*/  STL.64 [R149], R110 ;  /* 0x0000006e95007387 */ /* 0x0003e20000100a00 */
[----:B------:R-:W-:Y:S02]  /*8a1d0*/  IMAD.MOV.U32 R104, RZ, RZ, R110 ;  /* 0x000000ffff687224 */ /* 0x000fe400078e006e */
[----:B------:R-:W-:-:S07]  /*8a1e0*/  IMAD.MOV.U32 R105, RZ, RZ, R111 ;  /* 0x000000ffff697224 */ /* 0x000fce00078e006f */
.L_x_2951:
[----:B------:R-:W-:Y:S05]  /*8a1f0*/  BSYNC.RECONVERGENT B5 ;  /* 0x0000000000057941 */ /* 0x000fea0003800200 */
.L_x_2948:
[----:B------:R-:W-:-:S07]  /*8a200*/  IMAD.MOV.U32 R141, RZ, RZ, 0x3 ;  /* 0x00000003ff8d7424 */ /* 0x000fce00078e00ff */
.L_x_2980:
        /* <DEDUP_REMOVED lines=12> */
.L_x_2979:
[----:B------:R-:W-:Y:S02]  /*8a2d0*/  IMAD.MOV.U32 R138, RZ, RZ, R140 ;  /* 0x000000ffff8a7224 */ /* 0x000fe400078e008c */
[----:B------:R-:W-:-:S04]  /*8a2e0*/  VIADD R140, R140, 0xffffffff ;  /* 0xffffffff8c8c7836 */ /* 0x000fc80000000000 */
[----:B------:R-:W-:-:S04]  /*8a2f0*/  IMAD R3, R140, R148, R139 ;  /* 0x000000948c037224 */ /* 0x000fc800078e028b */
[----:B------:R-:W-:-:S05]  /*8a300*/  VIADD R3, R3, 0xffffffff ;  /* 0xffffffff03037836 */ /* 0x000fca0000000000 */
[----:B-1----:R-:W-:-:S06]  /*8a310*/  LEA R110, R3, R1, 0x3 ;  /* 0x00000001036e7211 */ /* 0x002fcc00078e18ff */
        /* <DEDUP_REMOVED lines=8> */
[----:B------:R-:W-:-:S03]  /*8a3a0*/  LOP3.LUT R122, RZ, R139, RZ, 0x33, !PT ;  /* 0x0000008bff7a7212 */ /* 0x000fc600078e33ff */
        /* <DEDUP_REMOVED lines=11> */
[C---:B0-----:R-:W-:Y:S01]  /*8a460*/  IMAD.IADD R120, R1.reuse, 0x1, R138 ;  /* 0x0000000101787824 */ /* 0x041fe200078e028a */
        /* <DEDUP_REMOVED lines=88> */
.L_x_2960:
[----:B------:R-:W-:Y:S05]  /*8a9f0*/  BSYNC.RECONVERGENT B10 ;  /* 0x00000000000a7941 */ /* 0x000fea0003800200 */
.L_x_2959:
        /* <DEDUP_REMOVED lines=30> */
.L_x_2962:
[----:B------:R-:W-:Y:S05]  /*8abe0*/  BSYNC.RECONVERGENT B10 ;  /* 0x00000000000a7941 */ /* 0x000fea0003800200 */
.L_x_2961:
[----:B------:R-:W-:-:S06]  /*8abf0*/  DSETP.GT.AND P0, PT, R106, R122, PT ;  /* 0x0000007a6a00722a */ /* 0x000fcc0003f04000 */
[----:B------:R-:W-:Y:S02]  /*8ac00*/  FSEL R118, R110, RZ, P0 ;  /* 0x000000ff6e767208 */ /* 0x000fe40000000000 */
[----:B------:R-:W-:Y:S02]  /*8ac10*/  FSEL R119, R111, +QNAN , P0 ;  /* 0x7ff000006f777808 */ /* 0x000fe40000000000 */
[----:B------:R-:W-:Y:S02]  /*8ac20*/  FSEL R120, R126, RZ, P0 ;  /* 0x000000ff7e787208 */ /* 0x000fe40000000000 */
[----:B------:R-:W-:Y:S01]  /*8ac30*/  FSEL R121, R127, -1.875, P0 ;  /* 0xbff000007f797808 */ /* 0x000fe20000000000 */
[----:B------:R-:W-:Y:S06]  /*8ac40*/  BRA `(.L_x_2963) ;  /* 0x0000001400907947 */ /* 0x000fec0003800000 */
.L_x_2958:
[C---:B------:R-:W-:Y:S01]  /*8ac50*/  IMAD.IADD R123, R1.reuse, 0x1, R138 ;  /* 0x00000001017b7824 */ /* 0x040fe200078e028a */
[----:B------:R-:W2:Y:S01]  /*8ac60*/  LDL.U8 R122, [R147+0x27f2] ;  /* 0x0027f200937a7983 */ /* 0x000ea20000100000 */
[C---:B0-----:R-:W-:Y:S01]  /*8ac70*/  IMAD.IADD R120, R1.reuse, 0x1, R139 ;  /* 0x0000000101787824 */ /* 0x041fe200078e028b */
        /* <DEDUP_REMOVED lines=72> */
.L_x_2965:
[----:B------:R-:W-:Y:S05]  /*8b100*/  BSYNC.RECONVERGENT B10 ;  /* 0x00000000000a7941 */ /* 0x000fea0003800200 */
.L_x_2964:
        /* <DEDUP_REMOVED lines=30> */
.L_x_2967:
[----:B------:R-:W-:Y:S05]  /*8b2f0*/  BSYNC.RECONVERGENT B10 ;  /* 0x00000000000a7941 */ /* 0x000fea0003800200 */
.L_x_2966:
        /* <DEDUP_REMOVED lines=15> */
.L_x_2957:
[----:B------:R-:W-:Y:S02]  /*8b3f0*/  ISETP.NE.AND P0, PT, R151, 0x1, PT ;  /* 0x000000019700780c */ /* 0x000fe40003f05270 */
[C---:B------:R-:W-:Y:S02]  /*8b400*/  ISETP.NE.AND P1, PT, R150.reuse, 0x1, PT ;  /* 0x000000019600780c */ /* 0x040fe40003f25270 */
[----:B------:R-:W-:-:S13]  /*8b410*/  ISETP.EQ.OR P2, PT, R150, 0x1, !P0 ;  /* 0x000000019600780c */ /* 0x000fda0004742670 */
[----:B------:R-:W-:Y:S05]  /*8b420*/  @P2 BRA `(.L_x_2968) ;  /* 0x0000000400d42947 */ /* 0x000fea0003800000 */
[C---:B------:R-:W-:Y:S01]  /*8b430*/  IMAD.IADD R118, R1.reuse, 0x1, R139 ;  /* 0x0000000101767824 */ /* 0x040fe200078e028b */
[----:B------:R-:W1:Y:S01]  /*8b440*/  LDCU.64 UR4, c[0x0][0x3d0] ;  /* 0x00007a00ff0477ac */ /* 0x000e620008000a00 */
[----:B0-----:R-:W-:Y:S01]  /*8b450*/  IMAD.IADD R124, R1, 0x1, R138 ;  /* 0x00000001017c7824 */ /* 0x001fe200078e028a */
[----:B------:R-:W-:Y:S01]  /*8b460*/  IADD3 R150, PT, PT, R150, R142, R122 ;  /* 0x0000008e96967210 */ /* 0x000fe20007ffe07a */
[----:B------:R-:W0:Y:S02]  /*8b470*/  LDC.64 R120, c[0x0][0x3d0] ;  /* 0x0000f400ff787b82 */ /* 0x000e240000000a00 */
        /* <DEDUP_REMOVED lines=12> */
[----:B0-----:R-:W-:Y:S01]  /*8b540*/  IMAD.WIDE R120, R150, 0x8, R120 ;  /* 0x0000000896787825 */ /* 0x001fe200078e0278 */
        /* <DEDUP_REMOVED lines=61> */
.L_x_2970:
[----:B------:R-:W-:Y:S05]  /*8b920*/  BSYNC.RECONVERGENT B10 ;  /* 0x00000000000a7941 */ /* 0x000fea0003800200 */
.L_x_2969:
        /* <DEDUP_REMOVED lines=30> */
.L_x_2972:
[----:B------:R-:W-:Y:S05]  /*8bb10*/  BSYNC.RECONVERGENT B10 ;  /* 0x00000000000a7941 */ /* 0x000fea0003800200 */
.L_x_2971:
[----:B------:R-:W-:-:S06]  /*8bb20*/  DSETP.GT.AND P0, PT, R106, R122, PT ;  /* 0x0000007a6a00722a */ /* 0x000fcc0003f04000 */
[----:B------:R-:W-:Y:S02]  /*8bb30*/  FSEL R118, R110, RZ, P0 ;  /* 0x000000ff6e767208 */ /* 0x000fe40000000000 */
[----:B------:R-:W-:Y:S02]  /*8bb40*/  FSEL R119, R111, +QNAN , P0 ;  /* 0x7ff000006f777808 */ /* 0x000fe40000000000 */
[----:B------:R-:W-:Y:S02]  /*8bb50*/  FSEL R120, R126, RZ, P0 ;  /* 0x000000ff7e787208 */ /* 0x000fe40000000000 */
[----:B------:R-:W-:Y:S01]  /*8bb60*/  FSEL R121, R127, -1.875, P0 ;  /* 0xbff000007f797808 */ /* 0x000fe20000000000 */
[----:B------:R-:W-:Y:S06]  /*8bb70*/  BRA `(.L_x_2963) ;  /* 0x0000000400c47947 */ /* 0x000fec0003800000 */
.L_x_2968:
[----:B------:R-:W-:Y:S01]  /*8bb80*/  ISETP.EQ.AND P1, PT, R151, RZ, !P1 ;  /* 0x000000ff9700720c */ /* 0x000fe20004f22270 */
[----:B------:R-:W-:Y:S01]  /*8bb90*/  BSSY.RECONVERGENT B7, `(.L_x_2973) ;  /* 0x0000023000077945 */ /* 0x000fe20003800200 */
[----:B------:R-:W-:Y:S02]  /*8bba0*/  ISETP.EQ.AND P0, PT, R150, RZ, !P0 ;  /* 0x000000ff9600720c */ /* 0x000fe40004702270 */
[----:B0-----:R-:W-:Y:S01]  /*8bbb0*/  CS2R R120, SRZ ;  /* 0x0000000000787805 */ /* 0x001fe2000001ff00 */
        /* <DEDUP_REMOVED lines=32> */
.L_x_2974:
[----:B------:R-:W-:Y:S05]  /*8bdc0*/  BSYNC.RECONVERGENT B7 ;  /* 0x0000000000077941 */ /* 0x000fea0003800200 */
.L_x_2973:
        /* <DEDUP_REMOVED lines=39> */
.L_x_2976:
[----:B------:R-:W-:Y:S05]  /*8c040*/  BSYNC.RECONVERGENT B10 ;  /* 0x00000000000a7941 */ /* 0x000fea0003800200 */
.L_x_2975:
        /* <DEDUP_REMOVED lines=30> */
.L_x_2978:
[----:B------:R-:W-:Y:S05]  /*8c230*/  BSYNC.RECONVERGENT B10 ;  /* 0x00000000000a7941 */ /* 0x000fea0003800200 */
.L_x_2977:
[----:B------:R-:W-:-:S06]  /*8c240*/  DSETP.GT.AND P0, PT, R106, R122, PT ;  /* 0x0000007a6a00722a */ /* 0x000fcc0003f04000 */
[----:B------:R-:W-:Y:S02]  /*8c250*/  FSEL R118, R110, RZ, P0 ;  /* 0x000000ff6e767208 */ /* 0x000fe40000000000 */
[----:B------:R-:W-:Y:S02]  /*8c260*/  FSEL R119, R111, +QNAN , P0 ;  /* 0x7ff000006f777808 */ /* 0x000fe40000000000 */
[----:B------:R-:W-:Y:S02]  /*8c270*/  FSEL R120, R126, RZ, P0 ;  /* 0x000000ff7e787208 */ /* 0x000fe40000000000 */
[----:B------:R-:W-:-:S07]  /*8c280*/  FSEL R121, R127, -1.875, P0 ;  /* 0xbff000007f797808 */ /* 0x000fce0000000000 */
.L_x_2963:
[----:B------:R-:W-:Y:S05]  /*8c290*/  BSYNC.RECONVERGENT B5 ;  /* 0x0000000000057941 */ /* 0x000fea0003800200 */
.L_x_2956:
        /* <DEDUP_REMOVED lines=14> */
.L_x_2955:
[----:B------:R-:W-:Y:S05]  /*8c380*/  BSYNC.RECONVERGENT B6 ;  /* 0x0000000000067941 */ /* 0x000fea0003800200 */
.L_x_2954:
[----:B------:R-:W-:Y:S01]  /*8c390*/  VIADD R139, R139, 0x1 ;  /* 0x000000018b8b7836 */ /* 0x000fe20000000000 */
[----:B------:R-:W-:-:S04]  /*8c3a0*/  ISETP.GT.U32.AND P1, PT, R138, 0x1, PT ;  /* 0x000000018a00780c */ /* 0x000fc80003f24070 */
[----:B------:R-:W-:-:S13]  /*8c3b0*/  ISETP.GE.AND P0, PT, R139, R142, PT ;  /* 0x0000008e8b00720c */ /* 0x000fda0003f06270 */
[----:B------:R-:W-:Y:S05]  /*8c3c0*/  @!P0 BRA P1, `(.L_x_2979) ;  /* 0xffffffdc00c08947 */ /* 0x000fea000083ffff */
.L_x_2953:
[----:B------:R-:W-:Y:S05]  /*8c3d0*/  BSYNC.RECONVERGENT B9 ;  /* 0x0000000000097941 */ /* 0x000fea0003800200 */
.L_x_2952:
[----:B------:R-:W-:Y:S05]  /*8c3e0*/  @P3 BRA `(.L_x_2980) ;  /* 0xffffffdc00883947 */ /* 0x000fea000383ffff */
.L_x_2921:
[----:B------:R-:W-:Y:S05]  /*8c3f0*/  BSYNC.RECONVERGENT B2 ;  /* 0x0000000000027941 */ /* 0x000fea0003800200 */
.L_x_2920:
[C---:B------:R-:W-:Y:S01]  /*8c400*/  ISETP.NE.AND P0, PT, R142.reuse, R148, PT ;  /* 0x000000948e00720c */ /* 0x040fe20003f05270 */
[----:B------:R-:W-:-:S12]  /*8c410*/  VIADD R142, R142, 0x1 ;  /* 0x000000018e8e7836 */ /* 0x000fd80000000000 */
[----:B------:R-:W-:Y:S05]  /*8c420*/  @P0 BRA `(.L_x_2981) ;  /* 0xffffffb800a00947 */ /* 0x000fea000383ffff */
.L_x_2919:
[----:B------:R-:W-:Y:S05]  /*8c430*/  BSYNC.RECONVERGENT B3 ;  /* 0x0000000000037941 */ /* 0x000fea0003800200 */
.L_x_2918:
[C---:B------:R-:W-:Y:S01]  /*8c440*/  ISETP.NE.AND P0, PT, R143.reuse, R2, PT ;  /* 0x000000028f00720c */ /* 0x040fe20003f05270 */
[----:B------:R-:W-:-:S12]  /*8c450*/  VIADD R143, R143, 0x1 ;  /* 0x000000018f8f7836 */ /* 0x000fd80000000000 */
[----:B------:R-:W-:Y:S05]  /*8c460*/  @P0 BRA `(.L_x_2982) ;  /* 0xffffffb800840947 */ /* 0x000fea000383ffff */
.L_x_2910:
[----:B------:R-:W-:Y:S05]  /*8c470*/  BSYNC.RECONVERGENT B4 ;  /* 0x0000000000047941 */ /* 0x000fea0003800200 */
.L_x_2909:
        /* <DEDUP_REMOVED lines=13> */
.L_x_3009:
        /* <DEDUP_REMOVED lines=116> */
.L_x_2990:
[----:B------:R-:W-:Y:S05]  /*8cc90*/  BSYNC.RECONVERGENT B5 ;  /* 0x0000000000057941 */ /* 0x000fea0003800200 */
.L_x_2989:
        /* <DEDUP_REMOVED lines=35> */
.L_x_2992:
[----:B------:R-:W-:Y:S05]  /*8ced0*/  BSYNC.RECONVERGENT B5 ;  /* 0x0000000000057941 */ /* 0x000fea0003800200 */
.L_x_2991:
        /* <DEDUP_REMOVED lines=11> */
.L_x_2988:
[----:B------:R-:W-:Y:S05]  /*8cf90*/  BSYNC.RECONVERGENT B4 ;  /* 0x0000000000047941 */ /* 0x000fea0003800200 */
.L_x_2987:
        /* <DEDUP_REMOVED lines=49> */
.L_x_2996:
[----:B------:R-:W-:Y:S05]  /*8d2b0*/  BSYNC.RECONVERGENT B5 ;  /* 0x0000000000057941 */ /* 0x000fea0003800200 */
.L_x_2995:
        /* <DEDUP_REMOVED lines=36> */
.L_x_2998:
[----:B------:R-:W-:Y:S05]  /*8d500*/  BSYNC.RECONVERGENT B5 ;  /* 0x0000000000057941 */ /* 0x000fea0003800200 */
.L_x_2997:
        /* <DEDUP_REMOVED lines=11> */
.L_x_2994:
[----:B------:R-:W-:Y:S05]  /*8d5c0*/  BSYNC.RECONVERGENT B4 ;  /* 0x0000000000047941 */ /* 0x000fea0003800200 */
.L_x_2993:
        /* <DEDUP_REMOVED lines=51> */
[----:B------:R-:W-:Y:S01]  /*8d900*/  MOV R118, R136 ;  /* 0x0000008800767202 */ /* 0x000fe20000000f00 */
[----:B------:R-:W-:-:S07]  /*8d910*/  IMAD.MOV.U32 R119, RZ, RZ, R137 ;  /* 0x000000ffff777224 */ /* 0x000fce00078e0089 */
.L_x_3002:
[----:B------:R-:W-:Y:S05]  /*8d920*/  BSYNC.RECONVERGENT B5 ;  /* 0x0000000000057941 */ /* 0x000fea0003800200 */
.L_x_3001:
        /* <DEDUP_REMOVED lines=36> */
.L_x_3004:
[----:B------:R-:W-:Y:S05]  /*8db70*/  BSYNC.RECONVERGENT B5 ;  /* 0x0000000000057941 */ /* 0x000fea0003800200 */
.L_x_3003:
        /* <DEDUP_REMOVED lines=11> */
.L_x_3000:
[----:B------:R-:W-:Y:S05]  /*8dc30*/  BSYNC.RECONVERGENT B4 ;  /* 0x0000000000047941 */ /* 0x000fea0003800200 */
.L_x_2999:
        /* <DEDUP_REMOVED lines=35> */
.L_x_3006:
[----:B------:R-:W-:Y:S05]  /*8de70*/  BSYNC.RECONVERGENT B4 ;  /* 0x0000000000047941 */ /* 0x000fea0003800200 */
.L_x_3005:
        /* <DEDUP_REMOVED lines=8> */
.L_x_2986:
[----:B------:R-:W-:Y:S05]  /*8df00*/  BSYNC.RECONVERGENT B2 ;  /* 0x0000000000027941 */ /* 0x000fea0003800200 */
.L_x_2985:
        /* <DEDUP_REMOVED lines=43> */
.L_x_3008:
[----:B------:R-:W-:Y:S05]  /*8e1c0*/  BSYNC.RECONVERGENT B2 ;  /* 0x0000000000027941 */ /* 0x000fea0003800200 */
.L_x_3007:
        /* <DEDUP_REMOVED lines=14> */
.L_x_2984:
[----:B------:R-:W-:Y:S05]  /*8e2b0*/  BSYNC.RECONVERGENT B3 ;  /* 0x0000000000037941 */ /* 0x000fea0003800200 */
.L_x_2983:
[----:B------:R-:W-:Y:S02]  /*8e2c0*/  IMAD.MOV.U32 R122, RZ, RZ, -0x800000 ;  /* 0xff800000ff7a7424 */ /* 0x000fe400078e00ff */
[----:B------:R-:W-:-:S06]  /*8e2d0*/  IMAD.MOV.U32 R123, RZ, RZ, 0x41cdcd64 ;  /* 0x41cdcd64ff7b7424 */ /* 0x000fcc00078e00ff */
[----:B------:R-:W-:-:S06]  /*8e2e0*/  DSETP.GT.AND P4, PT, |R140|, R122, PT ;  /* 0x0000007a8c00722a */ /* 0x000fcc0003f84200 */
[----:B------:R-:W-:Y:S02]  /*8e2f0*/  SEL R151, R151, 0x1, !P4 ;  /* 0x0000000197977807 */ /* 0x000fe40006000000 */
[----:B------:R-:W-:-:S03]  /*8e300*/  SEL R140, R2, 0x1, !P4 ;  /* 0x00000001028c7807 */ /* 0x000fc60006000000 */
[C---:B-1----:R-:W-:Y:S02]  /*8e310*/  IMAD.IADD R3, R1.reuse, 0x1, R151 ;  /* 0x0000000101037824 */ /* 0x042fe400078e0297 */
[----:B------:R-:W-:-:S03]  /*8e320*/  IMAD.IADD R109, R1, 0x1, R140 ;  /* 0x00000001016d7824 */ /* 0x000fc600078e028c */
[----:B------:R-:W2:Y:S04]  /*8e330*/  LDL.U8 R108, [R3+0x27f3] ;  /* 0x0027f300036c7983 */ /* 0x000ea80000100000 */
[----:B------:R-:W3:Y:S01]  /*8e340*/  LDL.U8 R110, [R109+0x27d8] ;  /* 0x0027d8006d6e7983 */ /* 0x000ee20000100000 */
[----:B------:R-:W-:Y:S01]  /*8e350*/  BSSY.RECONVERGENT B2, `(.L_x_3010) ;  /* 0x000019b000027945 */ /* 0x000fe20003800200 */
[----:B------:R-:W-:Y:S02]  /*8e360*/  IMAD.MOV.U32 R146, RZ, RZ, 0x0 ;  /* 0x00000000ff927424 */ /* 0x000fe400078e00ff */
[----:B------:R-:W-:Y:S02]  /*8e370*/  IMAD.MOV.U32 R147, RZ, RZ, -0x40100000 ;  /* 0xbff00000ff937424 */ /* 0x000fe400078e00ff */
[----:B0-----:R-:W-:-:S02]  /*8e380*/  IMAD.MOV.U32 R144, RZ, RZ, 0x0 ;  /* 0x00000000ff907424 */ /* 0x001fc400078e00ff */
        /* <DEDUP_REMOVED lines=116> */
.L_x_3015:
[----:B------:R-:W-:Y:S05]  /*8ead0*/  BSYNC.RECONVERGENT B4 ;  /* 0x0000000000047941 */ /* 0x000fea0003800200 */
.L_x_3014:
        /* <DEDUP_REMOVED lines=35> */
.L_x_3017:
[----:B------:R-:W-:Y:S05]  /*8ed10*/  BSYNC.RECONVERGENT B4 ;  /* 0x0000000000047941 */ /* 0x000fea0003800200 */
.L_x_3016:
        /* <DEDUP_REMOVED lines=11> */
.L_x_3013:
[----:B------:R-:W-:Y:S05]  /*8edd0*/  BSYNC.RECONVERGENT B3 ;  /* 0x0000000000037941 */ /* 0x000fea0003800200 */
.L_x_3012:
        /* <DEDUP_REMOVED lines=48> */
.L_x_3021:
[----:B------:R-:W-:Y:S05]  /*8f0e0*/  BSYNC.RECONVERGENT B4 ;  /* 0x0000000000047941 */ /* 0x000fea0003800200 */
.L_x_3020:
        /* <DEDUP_REMOVED lines=35> */
.L_x_3023:
[----:B------:R-:W-:Y:S05]  /*8f320*/  BSYNC.RECONVERGENT B4 ;  /* 0x0000000000047941 */ /* 0x000fea0003800200 */
.L_x_3022:
        /* <DEDUP_REMOVED lines=11> */
.L_x_3019:
[----:B------:R-:W-:Y:S05]  /*8f3e0*/  BSYNC.RECONVERGENT B3 ;  /* 0x0000000000037941 */ /* 0x000fea0003800200 */
.L_x_3018:
        /* <DEDUP_REMOVED lines=52> */
.L_x_3027:
[----:B------:R-:W-:Y:S05]  /*8f730*/  BSYNC.RECONVERGENT B4 ;  /* 0x0000000000047941 */ /* 0x000fea0003800200 */
.L_x_3026:
        /* <DEDUP_REMOVED lines=35> */
.L_x_3029:
[----:B------:R-:W-:Y:S05]  /*8f970*/  BSYNC.RECONVERGENT B4 ;  /* 0x0000000000047941 */ /* 0x000fea0003800200 */
.L_x_3028:
        /* <DEDUP_REMOVED lines=11> */
.L_x_3025:
[----:B------:R-:W-:Y:S05]  /*8fa30*/  BSYNC.RECONVERGENT B3 ;  /* 0x0000000000037941 */ /* 0x000fea0003800200 */
.L_x_3024:
        /* <DEDUP_REMOVED lines=35> */
.L_x_3031:
[----:B------:R-:W-:Y:S05]  /*8fc70*/  BSYNC.RECONVERGENT B3 ;  /* 0x0000000000037941 */ /* 0x000fea0003800200 */
.L_x_3030:
        /* <DEDUP_REMOVED lines=8> */
.L_x_3011:
[----:B------:R-:W-:Y:S05]  /*8fd00*/  BSYNC.RECONVERGENT B2 ;  /* 0x0000000000027941 */ /* 0x000fea0003800200 */
.L_x_3010:
        /* <DEDUP_REMOVED lines=11> */
.L_x_3036:
        /* <DEDUP_REMOVED lines=9> */
.L_x_3035:
[----:B------:R-:W-:Y:S05]  /*8fe50*/  BSYNC.RECONVERGENT B3 ;  /* 0x0000000000037941 */ /* 0x000fea0003800200 */
.L_x_3034:
        /* <DEDUP_REMOVED lines=24> */
.L_x_3033:
[----:B------:R-:W-:Y:S05]  /*8ffe0*/  BSYNC.RECONVERGENT B2 ;  /* 0x0000000000027941 */ /* 0x000fea0003800200 */
.L_x_3032:
        /* <DEDUP_REMOVED lines=10> */
.L_x_3041:
        /* <DEDUP_REMOVED lines=20> */
.L_x_3040:
[----:B------:R-:W-:Y:S05]  /*901d0*/  BSYNC.RECONVERGENT B3 ;  /* 0x0000000000037941 */ /* 0x000fea0003800200 */
.L_x_3039:
        /* <DEDUP_REMOVED lines=16> */
.L_x_3043:
[----:B------:R-:W-:Y:S05]  /*902e0*/  BSYNC.RECONVERGENT B3 ;  /* 0x0000000000037941 */ /* 0x000fea0003800200 */
.L_x_3042:
        /* <DEDUP_REMOVED lines=18> */
.L_x_3038:
[----:B------:R-:W-:Y:S05]  /*90410*/  BSYNC.RECONVERGENT B2 ;  /* 0x0000000000027941 */ /* 0x000fea0003800200 */
.L_x_3037:
        /* <DEDUP_REMOVED lines=17> */
.L_x_3093:
        /* <DEDUP_REMOVED lines=22> */
.L_x_3048:
        /* <DEDUP_REMOVED lines=102> */
.L_x_3054:
[----:B------:R-:W-:Y:S05]  /*90cf0*/  BSYNC.RECONVERGENT B6 ;  /* 0x0000000000067941 */ /* 0x000fea0003800200 */
.L_x_3053:
        /* <DEDUP_REMOVED lines=35> */
.L_x_3057:
[----:B------:R-:W-:Y:S05]  /*90f30*/  BSYNC.RECONVERGENT B6 ;  /* 0x0000000000067941 */ /* 0x000fea0003800200 */
.L_x_3056:
        /* <DEDUP_REMOVED lines=13> */
.L_x_3052:
        /* <DEDUP_REMOVED lines=46> */
.L_x_3059:
[----:B------:R-:W-:Y:S05]  /*912f0*/  BSYNC.RECONVERGENT B6 ;  /* 0x0000000000067941 */ /* 0x000fea0003800200 */
.L_x_3058:
        /* <DEDUP_REMOVED lines=37> */
.L_x_3061:
[----:B------:R-:W-:Y:S05]  /*91550*/  BSYNC.RECONVERGENT B6 ;  /* 0x0000000000067941 */ /* 0x000fea0003800200 */
.L_x_3060:
        /* <DEDUP_REMOVED lines=13> */
.L_x_3051:
        /* <DEDUP_REMOVED lines=56> */
.L_x_3063:
[----:B------:R-:W-:Y:S05]  /*919b0*/  BSYNC.RECONVERGENT B6 ;  /* 0x0000000000067941 */ /* 0x000fea0003800200 */
.L_x_3062:
        /* <DEDUP_REMOVED lines=37> */
.L_x_3065:
[----:B------:R-:W-:Y:S05]  /*91c10*/  BSYNC.RECONVERGENT B6 ;  /* 0x0000000000067941 */ /* 0x000fea0003800200 */
.L_x_3064:
        /* <DEDUP_REMOVED lines=12> */
.L_x_3055:
[----:B------:R-:W-:Y:S05]  /*91ce0*/  BSYNC.RECONVERGENT B4 ;  /* 0x0000000000047941 */ /* 0x000fea0003800200 */
.L_x_3050:
        /* <DEDUP_REMOVED lines=35> */
.L_x_3067:
[----:B------:R-:W-:Y:S05]  /*91f20*/  BSYNC.RECONVERGENT B4 ;  /* 0x0000000000047941 */ /* 0x000fea0003800200 */
.L_x_3066:
[----:B------:R-:W2:Y:S02]  /*91f30*/  LDL.64 R108, [R1+0x52f0] ;  /* 0x0052f000016c7983 */ /* 0x000ea40000100a00 */
[----:B--2---:R-:W-:-:S06]  /*91f40*/  DSETP.GEU.AND P0, PT, R108, R118, PT ;  /* 0x000000766c00722a */ /* 0x004fcc0003f0e000 */
[----:B------:R-:W-:Y:S02]  /*91f50*/  FSEL R106, R106, R138, !P0 ;  /* 0x0000008a6a6a7208 */ /* 0x000fe40004000000 */
[----:B------:R-:W-:Y:S02]  /*91f60*/  FSEL R107, R107, R139, !P0 ;  /* 0x0000008b6b6b7208 */ /* 0x000fe40004000000 */
[----:B------:R-:W-:Y:S02]  /*91f70*/  FSEL R104, R104, R126, !P0 ;  /* 0x0000007e68687208 */ /* 0x000fe40004000000 */
[----:B------:R-:W-:-:S07]  /*91f80*/  FSEL R105, R105, R127, !P0 ;  /* 0x0000007f69697208 */ /* 0x000fce0004000000 */
.L_x_3049:
[----:B------:R-:W-:Y:S05]  /*91f90*/  BSYNC.RECONVERGENT B5 ;  /* 0x0000000000057941 */ /* 0x000fea0003800200 */
.L_x_3047:
        /* <DEDUP_REMOVED lines=40> */
.L_x_3069:
[----:B------:R-:W-:Y:S05]  /*92220*/  BSYNC.RELIABLE B4 ;  /* 0x0000000000047941 */ /* 0x000fea0003800100 */
.L_x_3068:
        /* <DEDUP_REMOVED lines=46> */
.L_x_3072:
[----:B------:R-:W-:Y:S05]  /*92510*/  BSYNC.RECONVERGENT B4 ;  /* 0x0000000000047941 */ /* 0x000fea0003800200 */
.L_x_3071:
[----:B------:R-:W-:Y:S04]  /*92520*/  BSSY.RECONVERGENT B6, `(.L_x_3073) ;  /* 0x0000196000067945 */ /* 0x000fe80003800200 */
[----:B------:R-:W-:Y:S05]  /*92530*/  @!P0 BRA `(.L_x_3074) ;  /* 0x0000001800508947 */ /* 0x000fea0003800000 */
[----:B------:R-:W-:-:S07]  /*92540*/  IMAD.MOV.U32 R142, RZ, RZ, 0x3 ;  /* 0x00000003ff8e7424 */ /* 0x000fce00078e00ff */
.L_x_3092:
        /* <DEDUP_REMOVED lines=21> */
.L_x_3091:
[----:B------:R-:W-:Y:S01]  /*926a0*/  LOP3.LUT R3, RZ, R139, RZ, 0x33, !PT ;  /* 0x0000008bff037212 */ /* 0x000fe200078e33ff */
[----:B------:R-:W-:Y:S01]  /*926b0*/  BSSY.RECONVERGENT B4, `(.L_x_3077) ;  /* 0x0000142000047945 */ /* 0x000fe20003800200 */
[----:B------:R-:W-:Y:S01]  /*926c0*/  LOP3.LUT R136, RZ, R138, RZ, 0x33, !PT ;  /* 0x0000008aff887212 */ /* 0x000fe200078e33ff */
[----:B------:R-:W-:Y:S01]  /*926d0*/  IMAD.IADD R108, R1, 0x1, R140 ;  /* 0x00000001016c7824 */ /* 0x000fe200078e028c */
[----:B------:R-:W-:-:S03]  /*926e0*/  IADD3 R3, PT, PT, R151, R3, RZ ;  /* 0x0000000397037210 */ /* 0x000fc60007ffe0ff */
[----:B------:R-:W-:Y:S01]  /*926f0*/  IMAD.IADD R136, R140, 0x1, R136 ;  /* 0x000000018c887824 */ /* 0x000fe200078e0288 */
        /* <DEDUP_REMOVED lines=39> */
[----:B---3--:R-:W-:Y:S02]  /*92970*/  PRMT R109, R118, 0x3340, R109 ;  /* 0x00003340766d7816 */ /* 0x008fe4000000006d */
[----:B--2---:R-:W-:Y:S02]  /*92980*/  PRMT R104, R105, 0x3340, R104 ;  /* 0x0000334069687816 */ /* 0x004fe40000000068 */
[----:B------:R-:W-:-:S02]  /*92990*/  PRMT R109, R109, 0x5410, R119 ;  /* 0x000054106d6d7816 */ /* 0x000fc40000000077 */
[----:B------:R-:W-:Y:S01]  /*929a0*/  PRMT R106, R106, 0x3340, RZ ;  /* 0x000033406a6a7816 */ /* 0x000fe200000000ff */
[----:B------:R-:W2:Y:S03]  /*929b0*/  LDG.E.64 R118, desc[UR10][R126.64+0x5ea8] ;  /* 0x005ea80a7e767981 */ /* 0x000ea6000c1e1b00 */
[----:B------:R-:W-:Y:S01]  /*929c0*/  PRMT R104, R104, 0x5410, R106 ;  /* 0x0000541068687816 */ /* 0x000fe2000000006a */
[----:B------:R-:W-:Y:S01]  /*929d0*/  IDP.4A.S8.U8 R107, R109, UR4, R107 ;  /* 0x000000046d6b7c26 */ /* 0x000fe2000800026b */
[----:B------:R-:W-:-:S03]  /*929e0*/  UMOV UR4, 0x57d19 ;  /* 0x00057d1900047882 */ /* 0x000fc60000000000 */
[----:B------:R-:W-:Y:S02]  /*929f0*/  IDP.4A.S8.U8 R104, R104, UR4, R108 ;  /* 0x0000000468687c26 */ /* 0x000fe4000800026c */
[--C-:B0-----:R-:W-:Y:S01]  /*92a00*/  IMAD.WIDE R106, R107, 0x8, R122.reuse ;  /* 0x000000086b6a7825 */ /* 0x101fe200078e027a */
        /* <DEDUP_REMOVED lines=27> */
.L_x_3079:
[C---:B------:R-:W-:Y:S01]  /*92bc0*/  IMAD.IADD R118, R1.reuse, 0x1, R138 ;  /* 0x0000000101767824 */ /* 0x040fe200078e028a */
[----:B------:R-:W2:Y:S04]  /*92bd0*/  LDL.U8 R105, [R141+0x27f3] ;  /* 0x0027f3008d697983 */ /* 0x000ea80000100000 */
[----:B------:R-:W3:Y:S01]  /*92be0*/  LDL.U8 R109, [R118+0x27d9] ;  /* 0x0027d900766d7983 */ /* 0x000ee20000100000 */
[----:B------:R-:W-:-:S03]  /*92bf0*/  IMAD.IADD R104, R1, 0x1, R139 ;  /* 0x0000000101687824 */ /* 0x000fc600078e028b */
[----:B------:R-:W2:Y:S04]  /*92c00*/  LDL.U8 R106, [R141+0x27f2] ;  /* 0x0027f2008d6a7983 */ /* 0x000ea80000100000 */
        /* <DEDUP_REMOVED lines=13> */
[----:B---3--:R-:W-:Y:S02]  /*92ce0*/  PRMT R109, R118, 0x3340, R109 ;  /* 0x00003340766d7816 */ /* 0x008fe4000000006d */
[----:B------:R-:W0:Y:S01]  /*92cf0*/  LDC.64 R118, c[0x0][0x3d0] ;  /* 0x0000f400ff767b82 */ /* 0x000e220000000a00 */
[----:B--2---:R-:W-:Y:S02]  /*92d00*/  PRMT R105, R106, 0x3340, R105 ;  /* 0x000033406a697816 */ /* 0x004fe40000000069 */
[----:B----4-:R-:W-:Y:S02]  /*92d10*/  PRMT R107, R107, 0x3340, RZ ;  /* 0x000033406b6b7816 */ /* 0x010fe400000000ff */
        /* <DEDUP_REMOVED lines=60> */
.L_x_3082:
[----:B------:R-:W-:Y:S05]  /*930e0*/  BSYNC.RECONVERGENT B9 ;  /* 0x0000000000097941 */ /* 0x000fea0003800200 */
.L_x_3081:
        /* <DEDUP_REMOVED lines=35> */
.L_x_3084:
[----:B------:R-:W-:Y:S05]  /*93320*/  BSYNC.RECONVERGENT B9 ;  /* 0x0000000000097941 */ /* 0x000fea0003800200 */
.L_x_3083:
[----:B------:R-:W-:-:S06]  /*93330*/  DSETP.GE.AND P0, PT, R104, R122, PT ;  /* 0x0000007a6800722a */ /* 0x000fcc0003f06000 */
[----:B------:R-:W-:Y:S02]  /*93340*/  FSEL R104, R106, RZ, P0 ;  /* 0x000000ff6a687208 */ /* 0x000fe40000000000 */
[----:B------:R-:W-:Y:S02]  /*93350*/  FSEL R105, R107, +QNAN , P0 ;  /* 0x7ff000006b697808 */ /* 0x000fe40000000000 */
[----:B------:R-:W-:Y:S02]  /*93360*/  FSEL R106, R108, RZ, P0 ;  /* 0x000000ff6c6a7208 */ /* 0x000fe40000000000 */
[----:B------:R-:W-:Y:S01]  /*93370*/  FSEL R107, R109, -1.875, P0 ;  /* 0xbff000006d6b7808 */ /* 0x000fe20000000000 */
[----:B------:R-:W-:Y:S06]  /*93380*/  BRA `(.L_x_3080) ;  /* 0x0000000400d07947 */ /* 0x000fec0003800000 */
.L_x_3078:
[----:B------:R-:W-:-:S04]  /*93390*/  ISETP.NE.AND P1, PT, R3, 0x1, PT ;  /* 0x000000010300780c */ /* 0x000fc80003f25270 */
[----:B------:R-:W-:-:S13]  /*933a0*/  ISETP.EQ.OR P2, PT, R136, 0x1, !P1 ;  /* 0x000000018800780c */ /* 0x000fda0004f42670 */
[----:B------:R-:W-:Y:S05]  /*933b0*/  @P2 BRA `(.L_x_3085) ;  /* 0x0000000000d42947 */ /* 0x000fea0003800000 */
[C---:B------:R-:W-:Y:S01]  /*933c0*/  IMAD.IADD R104, R1.reuse, 0x1, R139 ;  /* 0x0000000101687824 */ /* 0x040fe200078e028b */
[----:B------:R-:W2:Y:S01]  /*933d0*/  LDL.S8 R106, [R141+0x27f3] ;  /* 0x0027f3008d6a7983 */ /* 0x000ea20000100200 */
[----:B------:R-:W-:Y:S01]  /*933e0*/  IMAD.IADD R3, R1, 0x1, R138 ;  /* 0x0000000101037824 */ /* 0x000fe200078e028a */
[----:B------:R-:W0:Y:S02]  /*933f0*/  LDCU.64 UR4, c[0x0][0x3d0] ;  /* 0x00007a00ff0477ac */ /* 0x000e240008000a00 */
        /* <DEDUP_REMOVED lines=49> */
.L_x_3085:
        /* <DEDUP_REMOVED lines=26> */
[----:B--2---:R-:W-:Y:S02]  /*938b0*/  PRMT R104, R106, 0x3340, R104 ;  /* 0x000033406a687816 */ /* 0x004fe40000000068 */
        /* <DEDUP_REMOVED lines=17> */
.L_x_3087:
[----:B------:R-:W-:Y:S05]  /*939d0*/  BSYNC.RECONVERGENT B7 ;  /* 0x0000000000077941 */ /* 0x000fea0003800200 */
.L_x_3086:
        /* <DEDUP_REMOVED lines=15> */
.L_x_3080:
[----:B------:R-:W-:Y:S05]  /*93ad0*/  BSYNC.RECONVERGENT B4 ;  /* 0x0000000000047941 */ /* 0x000fea0003800200 */
.L_x_3077:
        /* <DEDUP_REMOVED lines=17> */
[----:B------:R-:W-:-:S05]  /*93bf0*/  IADD3 R3, PT, PT, R140, -0x1, RZ ;  /* 0xffffffff8c037810 */ /* 0x000fca0007ffe0ff */
        /* <DEDUP_REMOVED lines=18> */
.L_x_3089:
[----:B------:R-:W-:-:S13]  /*93d20*/  ISETP.GT.AND P0, PT, R138, 0x1, PT ;  /* 0x000000018a00780c */ /* 0x000fda0003f04270 */
[----:B------:R-:W-:Y:S05]  /*93d30*/  @!P0 BREAK.RELIABLE B4 ;  /* 0x0000000000048942 */ /* 0x000fea0003800100 */
[----:B------:R-:W-:Y:S05]  /*93d40*/  @!P0 BRA `(.L_x_3076) ;  /* 0x00000000003c8947 */ /* 0x000fea0003800000 */
[----:B------:R-:W-:Y:S05]  /*93d50*/  BSYNC.RELIABLE B4 ;  /* 0x0000000000047941 */ /* 0x000fea0003800100 */
.L_x_3088:
[----:B------:R-:W-:Y:S02]  /*93d60*/  VIADD R139, R139, 0x1 ;  /* 0x000000018b8b7836 */ /* 0x000fe40000000000 */
[----:B------:R-:W-:-:S03]  /*93d70*/  VIADD R138, R138, 0xffffffff ;  /* 0xffffffff8a8a7836 */ /* 0x000fc60000000000 */
[----:B------:R-:W-:-:S13]  /*93d80*/  ISETP.GE.AND P0, PT, R139, R151, PT ;  /* 0x000000978b00720c */ /* 0x000fda0003f06270 */
[----:B------:R-:W-:Y:S05]  /*93d90*/  @!P0 BRA `(.L_x_3091) ;  /* 0xffffffe800408947 */ /* 0x000fea000383ffff */
[----:B------:R-:W-:Y:S05]  /*93da0*/  BRA `(.L_x_3076) ;  /* 0x0000000000247947 */ /* 0x000fea0003800000 */
.L_x_3090:
        /* <DEDUP_REMOVED lines=9> */
.L_x_3076:
[----:B------:R-:W-:Y:S05]  /*93e40*/  BSYNC.RECONVERGENT B5 ;  /* 0x0000000000057941 */ /* 0x000fea0003800200 */
.L_x_3075:
[C---:B------:R-:W-:Y:S01]  /*93e50*/  ISETP.LT.U32.AND P0, PT, R142.reuse, 0x20, PT ;  /* 0x000000208e00780c */ /* 0x040fe20003f01070 */
[----:B------:R-:W-:-:S12]  /*93e60*/  VIADD R142, R142, 0x1 ;  /* 0x000000018e8e7836 */ /* 0x000fd80000000000 */
[----:B------:R-:W-:Y:S05]  /*93e70*/  @P3 BRA P0, `(.L_x_3092) ;  /* 0xffffffe400b43947 */ /* 0x000fea000003ffff */
.L_x_3074:
[----:B------:R-:W-:Y:S05]  /*93e80*/  BSYNC.RECONVERGENT B6 ;  /* 0x0000000000067941 */ /* 0x000fea0003800200 */
.L_x_3073:
[----:B------:R-:W-:-:S06]  /*93e90*/  IMAD.IADD R108, R1, 0x1, R151 ;  /* 0x00000001016c7824 */ /* 0x000fcc00078e0297 */
[----:B------:R-:W5:Y:S01]  /*93ea0*/  LDL.U8 R108, [R108+0x27f3] ;  /* 0x0027f3006c6c7983 */ /* 0x000f620000100000 */
[----:B------:R-:W-:Y:S05]  /*93eb0*/  BRA `(.L_x_3093) ;  /* 0xffffffc4009c7947 */ /* 0x000fea000383ffff */
.L_x_3070:
[----:B------:R-:W-:Y:S05]  /*93ec0*/  BSYNC.RECONVERGENT B3 ;  /* 0x0000000000037941 */ /* 0x000fea0003800200 */
.L_x_3046:
        /* <DEDUP_REMOVED lines=21> */
.L_x_3100:
        /* <DEDUP_REMOVED lines=46> */
[----:B------:R-:W-:Y:S02]  /*94300*/  @!P1 IADD3 R104, PT, PT, R105, RZ, RZ ;  /* 0x000000ff69689210 */ /* 0x000fe40007ffe0ff */
        /* <DEDUP_REMOVED lines=10> */
.L_x_3099:
[----:B------:R-:W-:Y:S05]  /*943b0*/  BSYNC.RECONVERGENT B5 ;  /* 0x0000000000057941 */ /* 0x000fea0003800200 */
.L_x_3098:
        /* <DEDUP_REMOVED lines=35> */
.L_x_3102:
[----:B------:R-:W-:Y:S05]  /*945f0*/  BSYNC.RECONVERGENT B5 ;  /* 0x0000000000057941 */ /* 0x000fea0003800200 */
.L_x_3101:
        /* <DEDUP_REMOVED lines=21> */
.L_x_3104:
[----:B------:R-:W-:Y:S05]  /*94750*/  BSYNC.RECONVERGENT B5 ;  /* 0x0000000000057941 */ /* 0x000fea0003800200 */
.L_x_3103:
        /* <DEDUP_REMOVED lines=19> */
.L_x_3097:
[----:B------:R-:W-:Y:S05]  /*94890*/  BSYNC.RECONVERGENT B4 ;  /* 0x0000000000047941 */ /* 0x000fea0003800200 */
.L_x_3096:
        /* <DEDUP_REMOVED lines=10> */
.L_x_3109:
        /* <DEDUP_REMOVED lines=12> */
[----:B------:R-:W-:Y:S02]  /*94a00*/  @!P1 IADD3 R119, PT, PT, R118, RZ, RZ ;  /* 0x000000ff76779210 */ /* 0x000fe40007ffe0ff */
[----:B-----5:R-:W-:Y:S02]  /*94a10*/  ISETP.GT.AND P1, PT, R108, RZ, PT ;  /* 0x000000ff6c00720c */ /* 0x020fe40003f24270 */
[----:B------:R-:W3:Y:S01]  /*94a20*/  LDL R108, [R106+0x20] ;  /* 0x000020006a6c7983 */ /* 0x000ee20000100800 */
        /* <DEDUP_REMOVED lines=53> */
.L_x_3108:
[----:B------:R-:W-:Y:S05]  /*94d80*/  BSYNC.RECONVERGENT B5 ;  /* 0x0000000000057941 */ /* 0x000fea0003800200 */
.L_x_3107:
        /* <DEDUP_REMOVED lines=40> */
.L_x_3111:
[----:B------:R-:W-:Y:S05]  /*95010*/  BSYNC.RECONVERGENT B5 ;  /* 0x0000000000057941 */ /* 0x000fea0003800200 */
.L_x_3110:
        /* <DEDUP_REMOVED lines=12> */
[----:B--2---:R-:W-:-:S02]  /*950e0*/  ISETP.GT.AND P0, PT, R2, RZ, PT ;  /* 0x000000ff0200720c */ /* 0x004fc40003f04270 */
[----:B------:R-:W-:Y:S02]  /*950f0*/  IADD3 R2, PT, PT, R118, 0x1, RZ ;  /* 0x0000000176027810 */ /* 0x000fe40007ffe0ff */
[----:B---3--:R-:W-:-:S09]  /*95100*/  ISETP.GT.AND P2, PT, R104, RZ, PT ;  /* 0x000000ff6800720c */ /* 0x008fd20003f44270 */
        /* <DEDUP_REMOVED lines=9> */
.L_x_3113:
[----:B------:R-:W-:Y:S05]  /*951a0*/  BSYNC.RECONVERGENT B5 ;  /* 0x0000000000057941 */ /* 0x000fea0003800200 */
.L_x_3112:
        /* <DEDUP_REMOVED lines=20> */
.L_x_3106:
[----:B------:R-:W-:Y:S05]  /*952f0*/  BSYNC.RECONVERGENT B4 ;  /* 0x0000000000047941 */ /* 0x000fea0003800200 */
.L_x_3105:
        /* <DEDUP_REMOVED lines=36> */
.L_x_3115:
[----:B------:R-:W-:Y:S05]  /*95540*/  BSYNC.RECONVERGENT B4 ;  /* 0x0000000000047941 */ /* 0x000fea0003800200 */
.L_x_3114:
[----:B------:R-:W-:Y:S01]  /*95550*/  UMOV UR4, 0x66666666 ;  /* 0x6666666600047882 */ /* 0x000fe20000000000 */
[----:B------:R-:W-:Y:S01]  /*95560*/  UMOV UR5, 0x40711266 ;  /* 0x4071126600057882 */ /* 0x000fe20000000000 */
[----:B------:R-:W-:Y:S01]  /*95570*/  IMAD.MOV.U32 R104, RZ, RZ, 0x0 ;  /* 0x00000000ff687424 */ /* 0x000fe200078e00ff */
[----:B------:R-:W-:Y:S01]  /*95580*/  DADD R2, R2, -UR4 ;  /* 0x8000000402027e29 */ /* 0x000fe20008000000 */
[----:B------:R-:W-:-:S07]  /*95590*/  IMAD.MOV.U32 R105, RZ, RZ, 0x40590000 ;  /* 0x40590000ff697424 */ /* 0x000fce00078e00ff */
[----:B------:R-:W-:-:S11]  /*955a0*/  DFMA R104, R2, R104, 0.5 ;  /* 0x3fe000000268742b */ /* 0x000fd60000000068 */
.L_x_3095:
[----:B------:R-:W-:Y:S05]  /*955b0*/  BSYNC.RECONVERGENT B3 ;  /* 0x0000000000037941 */ /* 0x000fea0003800200 */
.L_x_3094:
        /* <DEDUP_REMOVED lines=28> */
.L_x_3116:
[----:B------:R-:W-:Y:S05]  /*95780*/  BSYNC.RECONVERGENT B3 ;  /* 0x0000000000037941 */ /* 0x000fea0003800200 */
.L_x_3045:
[----:B------:R-:W-:Y:S05]  /*95790*/  BSYNC.RECONVERGENT B2 ;  /* 0x0000000000027941 */ /* 0x000fea0003800200 */
.L_x_3044:
[----:B------:R-:W1:Y:S02]  /*957a0*/  LDC R2, c[0x0][0x3c0] ;  /* 0x0000f000ff027b82 */ /* 0x000e640000000800 */
[----:B-1----:R-:W-:-:S06]  /*957b0*/  FADD R2, R2, -10 ;  /* 0xc120000002027421 */ /* 0x002fcc0000000000 */
[----:B------:R-:W1:Y:S02]  /*957c0*/  F2F.F64.F32 R2, R2 ;  /* 0x0000000200027310 */ /* 0x000e640000201800 */
[----:B-1----:R-:W-:-:S06]  /*957d0*/  DSETP.GT.AND P0, PT, R104, R2, PT ;  /* 0x000000026800722a */ /* 0x002fcc0003f04000 */
[----:B------:R-:W-:-:S08]  /*957e0*/  SEL R154, RZ, 0x1, P0 ;  /* 0x00000001ff9a7807 */ /* 0x000fd00000000000 */
.L_x_2813:
[----:B------:R-:W-:Y:S05]  /*957f0*/  BSYNC.RECONVERGENT B1 ;  /* 0x0000000000017941 */ /* 0x000fea0003800200 */
.L_x_2812:
        /* <DEDUP_REMOVED lines=17> */
.L_x_3119:
[----:B0-----:R-:W0:Y:S02]  /*95910*/  LDC R4, c[0x0][0x3c0] ;  /* 0x0000f000ff047b82 */ /* 0x001e240000000800 */
[----:B0-----:R-:W-:-:S06]  /*95920*/  FADD R4, R4, -10 ;  /* 0xc120000004047421 */ /* 0x001fcc0000000000 */
[----:B------:R-:W0:Y:S02]  /*95930*/  F2F.F64.F32 R4, R4 ;  /* 0x0000000400047310 */ /* 0x000e240000201800 */
[----:B0-----:R-:W-:-:S06]  /*95940*/  DSETP.GT.AND P0, PT, R2, R4, PT ;  /* 0x000000040200722a */ /* 0x001fcc0003f04000 */
[----:B------:R-:W-:-:S08]  /*95950*/  SEL R154, RZ, 0x1, P0 ;  /* 0x00000001ff9a7807 */ /* 0x000fd00000000000 */
.L_x_3118:
[----:B------:R-:W-:Y:S05]  /*95960*/  BSYNC.RECONVERGENT B11 ;  /* 0x00000000000b7941 */ /* 0x000fea0003800200 */
.L_x_3117:
        /* <DEDUP_REMOVED lines=9> */
.L_x_1562:
[----:B------:R-:W-:Y:S05]  /*95a00*/  BSYNC.RECONVERGENT B8 ;  /* 0x0000000000087941 */ /* 0x000fea0003800200 */
.L_x_1561:
        /* <DEDUP_REMOVED lines=111> */
[----:B------:R-:W0:Y:S01]  /*96100*/  MUFU.RCP64H R121, 20 ;  /* 0x4034000000797908 */ /* 0x000e220000001800 */
[----:B------:R-:W-:Y:S01]  /*96110*/  PRMT R119, R144, 0x7604, R127 ;  /* 0x0000760490777816 */ /* 0x000fe2000000007f */
[----:B------:R-:W-:Y:S01]  /*96120*/  IMAD.MOV.U32 R122, RZ, RZ, 0x0 ;  /* 0x00000000ff7a7424 */ /* 0x000fe200078e00ff */
[----:B------:R-:W-:Y:S01]  /*96130*/  PRMT R118, R118, 0x5410, R3 ;  /* 0x0000541076767816 */ /* 0x000fe20000000003 */
[----:B------:R-:W-:Y:S01]  /*96140*/  IMAD.MOV.U32 R123, RZ, RZ, 0x40340000 ;  /* 0x40340000ff7b7424 */ /* 0x000fe200078e00ff */
[----:B------:R-:W-:Y:S01]  /*96150*/  PRMT R3, R143, 0x7604, R140 ;  /* 0x000076048f037816 */ /* 0x000fe2000000008c */
[----:B------:R-:W-:Y:S01]  /*96160*/  STL.U8 [R1+0x2822], RZ ;  /* 0x002822ff01007387 */ /* 0x000fe20000100000 */
[----:B------:R-:W-:Y:S01]  /*96170*/  ISETP.NE.AND P1, PT, R108, 0x47, PT ;  /* 0x000000476c00780c */ /* 0x000fe20003f25270 */
[----:B------:R-:W-:Y:S01]  /*96180*/  BSSY.RECONVERGENT B1, `(.L_x_3120) ;  /* 0x0000077000017945 */ /* 0x000fe20003800200 */
[----:B------:R-:W-:-:S02]  /*96190*/  PRMT R119, R119, 0x5410, R3 ;  /* 0x0000541077777816 */ /* 0x000fc40000000003 */
[----:B------:R-:W-:Y:S02]  /*961a0*/  LOP3.LUT R3, R111, 0xfb, RZ, 0xc0, !PT ;  /* 0x000000fb6f037812 */ /* 0x000fe400078ec0ff */
[----:B------:R-:W-:Y:S01]  /*961b0*/  ISETP.NE.AND P5, PT, R108, 0x43, PT ;  /* 0x000000436c00780c */ /* 0x000fe20003fa5270 */
[----:B------:R1:W-:Y:S01]  /*961c0*/  STL.64 [R1+0x2810], R118 ;  /* 0x0028107601007387 */ /* 0x0003e20000100a00 */
[----:B------:R-:W-:Y:S02]  /*961d0*/  ISETP.NE.AND P0, PT, R3, 0x43, PT ;  /* 0x000000430300780c */ /* 0x000fe40003f05270 */
[----:B------:R-:W-:Y:S02]  /*961e0*/  PRMT R3, R141, 0x7604, R138 ;  /* 0x000076048d037816 */ /* 0x000fe4000000008a */
[----:B------:R-:W-:Y:S01]  /*961f0*/  ISETP.NE.AND P4, PT, R107, 0x43, PT ;  /* 0x000000436b00780c */ /* 0x000fe20003f85270 */
[----:B------:R-:W-:Y:S01]  /*96200*/  @P1 IMAD.MOV R120, RZ, RZ, 0x1 ;  /* 0x00000001ff781424 */ /* 0x000fe200078e02ff */
[----:B------:R-:W-:-:S02]  /*96210*/  ISETP.NE.AND P3, PT, R126, 0x43, PT ;  /* 0x000000437e00780c */ /* 0x000fc40003f65270 */
[----:B------:R-:W-:-:S04]  /*96220*/  ISETP.NE.AND P2, PT, R109, 0x43, PT ;  /* 0x000000436d00780c */ /* 0x000fc80003f45270 */
[----:B------:R-:W-:Y:S02]  /*96230*/  P2R R154, PR, RZ, 0x4 ;  /* 0x00000004ff9a7803 */ /* 0x000fe40000000000 */
[----:B------:R-:W-:Y:S02]  /*96240*/  ISETP.EQ.OR P2, PT, R109, 0x47, !P2 ;  /* 0x000000476d00780c */ /* 0x000fe40005742670 */
[----:B-1----:R-:W-:Y:S02]  /*96250*/  PRMT R118, R142, 0x7604, R139 ;  /* 0x000076048e767816 */ /* 0x002fe4000000008b */
[----:B------:R-:W-:Y:S02]  /*96260*/  PRMT R119, R105, 0x7604, R106 ;  /* 0x0000760469777816 */ /* 0x000fe4000000006a */
[----:B------:R-:W-:Y:S02]  /*96270*/  PRMT R118, R118, 0x5410, R3 ;  /* 0x0000541076767816 */ /* 0x000fe40000000003 */
[----:B------:R-:W-:-:S04]  /*96280*/  PRMT R3, R126, 0x7604, R107 ;  /* 0x000076047e037816 */ /* 0x000fc8000000006b */
[----:B------:R-:W-:Y:S02]  /*96290*/  PRMT R119, R119, 0x5410, R3 ;  /* 0x0000541077777816 */ /* 0x000fe40000000003 */
[----:B------:R-:W-:-:S03]  /*962a0*/  SEL R3, RZ, 0x1, P1 ;  /* 0x00000001ff037807 */ /* 0x000fc60000800000 */
[----:B------:R1:W-:Y:S02]  /*962b0*/  STL.64 [R1+0x2818], R118 ;  /* 0x0028187601007387 */ /* 0x0003e40000100a00 */
        /* <DEDUP_REMOVED lines=61> */
[----:B------:R-:W-:-:S03]  /*96690*/  ISETP.EQ.OR P1, PT, R126, 0x47, !P3 ;  /* 0x000000477e00780c */ /* 0x000fc60005f22670 */
[----:B------:R-:W-:Y:S02]  /*966a0*/  VIADD R120, R3, 0x1 ;  /* 0x0000000103787836 */ /* 0x000fe40000000000 */
[----:B------:R-:W-:Y:S01]  /*966b0*/  @!P0 IMAD.MOV R120, RZ, RZ, R3 ;  /* 0x000000ffff788224 */ /* 0x000fe200078e0203 */
[----:B------:R-:W-:-:S03]  /*966c0*/  ISETP.NE.AND P0, PT, R110, 0x47, PT ;  /* 0x000000476e00780c */ /* 0x000fc60003f05270 */
[----:B------:R-:W-:Y:S01]  /*966d0*/  VIADD R3, R120, 0x1 ;  /* 0x0000000178037836 */ /* 0x000fe20000000000 */
[----:B------:R-:W-:-:S03]  /*966e0*/  ISETP.EQ.OR P0, PT, R110, 0x43, !P0 ;  /* 0x000000436e00780c */ /* 0x000fc60004702670 */
[----:B------:R-:W-:Y:S02]  /*966f0*/  @!P1 IMAD.MOV R3, RZ, RZ, R120 ;  /* 0x000000ffff039224 */ /* 0x000fe400078e0278 */
[----:B------:R-:W-:Y:S02]  /*96700*/  IMAD.MOV.U32 R120, RZ, RZ, 0x1 ;  /* 0x00000001ff787424 */ /* 0x000fe400078e00ff */
[----:B-1----:R-:W-:Y:S02]  /*96710*/  VIADD R118, R3, 0x1 ;  /* 0x0000000103767836 */ /* 0x002fe40000000000 */
[----:B------:R-:W-:-:S04]  /*96720*/  @!P2 IMAD.MOV R118, RZ, RZ, R3 ;  /* 0x000000ffff76a224 */ /* 0x000fc800078e0203 */
[----:B------:R-:W-:Y:S02]  /*96730*/  VIADD R3, R118, 0x1 ;  /* 0x0000000176037836 */ /* 0x000fe40000000000 */
[----:B------:R-:W-:Y:S01]  /*96740*/  @!P0 IMAD.MOV R3, RZ, RZ, R118 ;  /* 0x000000ffff038224 */ /* 0x000fe200078e0276 */
[----:B0-----:R-:W-:-:S08]  /*96750*/  DFMA R118, R120, -R122, 1 ;  /* 0x3ff000007876742b */ /* 0x001fd0000000087a */
[----:B------:R-:W-:-:S08]  /*96760*/  DFMA R118, R118, R118, R118 ;  /* 0x000000767676722b */ /* 0x000fd00000000076 */
[----:B------:R-:W-:Y:S02]  /*96770*/  DFMA R120, R120, R118, R120 ;  /* 0x000000767878722b */ /* 0x000fe40000000078 */
[----:B------:R0:W1:Y:S06]  /*96780*/  I2F.F64.U32 R118, R3 ;  /* 0x0000000300767312 */ /* 0x00006c0000201800 */
[----:B------:R-:W-:Y:S01]  /*96790*/  DFMA R122, R120, -R122, 1 ;  /* 0x3ff00000787a742b */ /* 0x000fe2000000087a */
[----:B0-----:R-:W-:-:S05]  /*967a0*/  PRMT R3, R108, 0x7604, R111 ;  /* 0x000076046c037816 */ /* 0x001fca000000006f */
[----:B------:R0:W-:Y:S02]  /*967b0*/  STL.U16 [R1+0x280e], R3 ;  /* 0x00280e0301007387 */ /* 0x0001e40000100400 */
[----:B------:R-:W-:Y:S01]  /*967c0*/  DFMA R122, R120, R122, R120 ;  /* 0x0000007a787a722b */ /* 0x000fe20000000078 */
[----:B-1----:R-:W-:-:S07]  /*967d0*/  FSETP.GEU.AND P1, PT, |R119|, 6.5827683646048100446e-37, PT ;  /* 0x036000007700780b */ /* 0x002fce0003f2e200 */
[----:B------:R-:W-:Y:S01]  /*967e0*/  DMUL R120, R118, R122 ;  /* 0x0000007a76787228 */ /* 0x000fe20000000000 */
[----:B0-----:R-:W-:-:S05]  /*967f0*/  PRMT R3, R110, 0x7604, R109 ;  /* 0x000076046e037816 */ /* 0x001fca000000006d */
[----:B------:R0:W-:Y:S02]  /*96800*/  STL.U16 [R1+0x2820], R3 ;  /* 0x0028200301007387 */ /* 0x0001e40000100400 */
[----:B------:R-:W-:-:S08]  /*96810*/  DFMA R124, R120, -20, R118 ;  /* 0xc0340000787c782b */ /* 0x000fd00000000076 */
[----:B------:R-:W-:-:S10]  /*96820*/  DFMA R120, R122, R124, R120 ;  /* 0x0000007c7a78722b */ /* 0x000fd40000000078 */
[----:B0-----:R-:W-:-:S05]  /*96830*/  FFMA R3, RZ, 2.8125, R121 ;  /* 0x40340000ff037823 */ /* 0x001fca0000000079 */
        /* <DEDUP_REMOVED lines=11> */
.L_x_3121:
[----:B------:R-:W-:Y:S05]  /*968f0*/  BSYNC.RECONVERGENT B1 ;  /* 0x0000000000017941 */ /* 0x000fea0003800200 */
.L_x_3120:
        /* <DEDUP_REMOVED lines=25> */
.L_x_3125:
[----:B------:R-:W-:-:S07]  /*96a90*/  VIADD R3, R3, 0x1 ;  /* 0x0000000103037836 */ /* 0x000fce0000000000 */
.L_x_3126:
[----:B------:R-:W-:Y:S05]  /*96aa0*/  BSYNC.RELIABLE B1 ;  /* 0x0000000000017941 */ /* 0x000fea0003800100 */
.L_x_3124:
        /* <DEDUP_REMOVED lines=9> */
.L_x_3128:
[----:B------:R-:W-:Y:S01]  /*96b40*/  VIADD R3, R3, 0x1 ;  /* 0x0000000103037836 */ /* 0x000fe20000000000 */
[----:B------:R-:W-:-:S07]  /*96b50*/  PRMT R118, R127, 0x7610, R118 ;  /* 0x000076107f767816 */ /* 0x000fce0000000076 */
.L_x_3129:
[----:B------:R-:W-:Y:S05]  /*96b60*/  BSYNC.RELIABLE B1 ;  /* 0x0000000000017941 */ /* 0x000fea0003800100 */
.L_x_3127:
        /* <DEDUP_REMOVED lines=9> */
.L_x_3131:
[----:B------:R-:W-:-:S07]  /*96c00*/  VIADD R3, R3, 0x1 ;  /* 0x0000000103037836 */ /* 0x000fce0000000000 */
.L_x_3132:
[----:B------:R-:W-:Y:S05]  /*96c10*/  BSYNC.RELIABLE B1 ;  /* 0x0000000000017941 */ /* 0x000fea0003800100 */
.L_x_3130:
        /* <DEDUP_REMOVED lines=9> */
.L_x_3134:
[----:B------:R-:W-:Y:S01]  /*96cb0*/  VIADD R3, R3, 0x1 ;  /* 0x0000000103037836 */ /* 0x000fe20000000000 */
[----:B------:R-:W-:-:S07]  /*96cc0*/  PRMT R118, R140, 0x7610, R118 ;  /* 0x000076108c767816 */ /* 0x000fce0000000076 */
.L_x_3135:
[----:B------:R-:W-:Y:S05]  /*96cd0*/  BSYNC.RELIABLE B1 ;  /* 0x0000000000017941 */ /* 0x000fea0003800100 */
.L_x_3133:
        /* <DEDUP_REMOVED lines=9> */
.L_x_3137:
[----:B------:R-:W-:-:S07]  /*96d70*/  VIADD R3, R3, 0x1 ;  /* 0x0000000103037836 */ /* 0x000fce0000000000 */
.L_x_3138:
[----:B------:R-:W-:Y:S05]  /*96d80*/  BSYNC.RELIABLE B1 ;  /* 0x0000000000017941 */ /* 0x000fea0003800100 */
.L_x_3136:
        /* <DEDUP_REMOVED lines=9> */
.L_x_3140:
[----:B------:R-:W-:Y:S02]  /*96e20*/  IADD3 R3, PT, PT, R3, 0x1, RZ ;  /* 0x0000000103037810 */ /* 0x000fe40007ffe0ff */
[----:B------:R-:W-:-:S07]  /*96e30*/  PRMT R118, R139, 0x7610, R118 ;  /* 0x000076108b767816 */ /* 0x000fce0000000076 */
.L_x_3141:
[----:B------:R-:W-:Y:S05]  /*96e40*/  BSYNC.RELIABLE B1 ;  /* 0x0000000000017941 */ /* 0x000fea0003800100 */
.L_x_3139:
        /* <DEDUP_REMOVED lines=9> */
.L_x_3143:
[----:B------:R-:W-:-:S07]  /*96ee0*/  VIADD R3, R3, 0x1 ;  /* 0x0000000103037836 */ /* 0x000fce0000000000 */
.L_x_3144:
[----:B------:R-:W-:Y:S05]  /*96ef0*/  BSYNC.RELIABLE B1 ;  /* 0x0000000000017941 */ /* 0x000fea0003800100 */
.L_x_3142:
        /* <DEDUP_REMOVED lines=9> */
.L_x_3146:
[----:B------:R-:W-:Y:S01]  /*96f90*/  VIADD R3, R3, 0x1 ;  /* 0x0000000103037836 */ /* 0x000fe20000000000 */
[----:B------:R-:W-:-:S07]  /*96fa0*/  PRMT R118, R138, 0x7610, R118 ;  /* 0x000076108a767816 */ /* 0x000fce0000000076 */
.L_x_3147:
[----:B------:R-:W-:Y:S05]  /*96fb0*/  BSYNC.RELIABLE B1 ;  /* 0x0000000000017941 */ /* 0x000fea0003800100 */
.L_x_3145:
        /* <DEDUP_REMOVED lines=9> */
.L_x_3149:
[----:B------:R-:W-:-:S07]  /*97050*/  VIADD R3, R3, 0x1 ;  /* 0x0000000103037836 */ /* 0x000fce0000000000 */
.L_x_3150:
[----:B------:R-:W-:Y:S05]  /*97060*/  BSYNC.RELIABLE B1 ;  /* 0x0000000000017941 */ /* 0x000fea0003800100 */
.L_x_3148:
        /* <DEDUP_REMOVED lines=9> */
.L_x_3152:
[----:B------:R-:W-:Y:S01]  /*97100*/  VIADD R3, R3, 0x1 ;  /* 0x0000000103037836 */ /* 0x000fe20000000000 */
[----:B------:R-:W-:-:S07]  /*97110*/  PRMT R118, R106, 0x7610, R118 ;  /* 0x000076106a767816 */ /* 0x000fce0000000076 */
.L_x_3153:
[----:B------:R-:W-:Y:S05]  /*97120*/  BSYNC.RELIABLE B1 ;  /* 0x0000000000017941 */ /* 0x000fea0003800100 */
.L_x_3151:
        /* <DEDUP_REMOVED lines=9> */
.L_x_3155:
[----:B------:R-:W-:-:S07]  /*971c0*/  VIADD R3, R3, 0x1 ;  /* 0x0000000103037836 */ /* 0x000fce0000000000 */
.L_x_3156:
[----:B------:R-:W-:Y:S05]  /*971d0*/  BSYNC.RELIABLE B1 ;  /* 0x0000000000017941 */ /* 0x000fea0003800100 */
.L_x_3154:
        /* <DEDUP_REMOVED lines=9> */
.L_x_3158:
[----:B------:R-:W-:Y:S01]  /*97270*/  VIADD R3, R3, 0x1 ;  /* 0x0000000103037836 */ /* 0x000fe20000000000 */
[----:B------:R-:W-:-:S07]  /*97280*/  PRMT R118, R107, 0x7610, R118 ;  /* 0x000076106b767816 */ /* 0x000fce0000000076 */
.L_x_3159:
[----:B------:R-:W-:Y:S05]  /*97290*/  BSYNC.RELIABLE B1 ;  /* 0x0000000000017941 */ /* 0x000fea0003800100 */
.L_x_3157:
        /* <DEDUP_REMOVED lines=9> */
.L_x_3161:
[----:B------:R-:W-:-:S07]  /*97330*/  VIADD R3, R3, 0x1 ;  /* 0x0000000103037836 */ /* 0x000fce0000000000 */
.L_x_3162:
[----:B------:R-:W-:Y:S05]  /*97340*/  BSYNC.RELIABLE B1 ;  /* 0x0000000000017941 */ /* 0x000fea0003800100 */
.L_x_3160:
[----:B------:R-:W-:Y:S01]  /*97350*/  ISETP.NE.AND P0, PT, R110, R109, PT ;  /* 0x0000006d6e00720c */ /* 0x000fe20003f05270 */
[----:B------:R-:W-:-:S12]  /*97360*/  BSSY.RELIABLE B1, `(.L_x_3163) ;  /* 0x0000009000017945 */ /* 0x000fd80003800100 */
[----:B------:R-:W-:Y:S05]  /*97370*/  @!P0 BRA `(.L_x_3164) ;  /* 0x0000000000108947 */ /* 0x000fea0003800000 */
[----:B------:R-:W-:-:S13]  /*97380*/  ISETP.GT.U32.AND P0, PT, R3, 0x5, PT ;  /* 0x000000050300780c */ /* 0x000fda0003f04070 */
[----:B------:R-:W-:Y:S05]  /*97390*/  @P0 BREAK.RELIABLE B1 ;  /* 0x0000000000010942 */ /* 0x000fea0003800100 */
[----:B------:R-:W-:Y:S05]  /*973a0*/  @P0 BRA `(.L_x_3123) ;  /* 0x0000049400a40947 */ /* 0x000fea0003800000 */
[----:B------:R-:W-:Y:S05]  /*973b0*/  BRA `(.L_x_3165) ;  /* 0x00000000000c7947 */ /* 0x000fea0003800000 */
.L_x_3164:
[----:B------:R-:W-:-:S13]  /*973c0*/  ISETP.GT.U32.AND P0, PT, R3, 0x4, PT ;  /* 0x000000040300780c */ /* 0x000fda0003f04070 */
[----:B------:R-:W-:Y:S05]  /*973d0*/  @P0 BREAK.RELIABLE B1 ;  /* 0x0000000000010942 */ /* 0x000fea0003800100 */
[----:B------:R-:W-:Y:S05]  /*973e0*/  @P0 BRA `(.L_x_3123) ;  /* 0x0000049400940947 */ /* 0x000fea0003800000 */
.L_x_3165:
[----:B------:R-:W-:Y:S05]  /*973f0*/  BSYNC.RELIABLE B1 ;  /* 0x0000000000017941 */ /* 0x000fea0003800100 */
.L_x_3163:
        /* <DEDUP_REMOVED lines=9> */
.L_x_3167:
[----:B------:R-:W-:Y:S05]  /*97490*/  BSYNC.RECONVERGENT B1 ;  /* 0x0000000000017941 */ /* 0x000fea0003800200 */
.L_x_3166:
        /* <DEDUP_REMOVED lines=8> */
.L_x_3169:
[----:B------:R-:W-:Y:S05]  /*97520*/  BSYNC.RECONVERGENT B1 ;  /* 0x0000000000017941 */ /* 0x000fea0003800200 */
.L_x_3168:
        /* <DEDUP_REMOVED lines=13> */
[C---:B------:R-:W-:Y:S01]  /*97600*/  IMAD.X R125, R3.reuse, 0x1, R119, P1 ;  /* 0x00000001037d7824 */ /* 0x040fe200008e0677 */
[----:B-1----:R-:W-:Y:S01]  /*97610*/  IADD3 R122, P1, PT, R122, R120, RZ ;  /* 0x000000787a7a7210 */ /* 0x002fe20007f3e0ff */
[----:B------:R-:W-:Y:S03]  /*97620*/  BSSY.RECONVERGENT B1, `(.L_x_3170) ;  /* 0x000000b000017945 */ /* 0x000fe60003800200 */
[----:B------:R-:W5:Y:S01]  /*97630*/  LDG.E R145, desc[UR4][R124.64] ;  /* 0x000000047c917981 */ /* 0x000f62000c1e1900 */
[----:B------:R-:W-:Y:S01]  /*97640*/  IMAD.X R123, R3, 0x1, R121, P1 ;  /* 0x00000001037b7824 */ /* 0x000fe200008e0679 */
[----:B------:R-:W-:-:S04]  /*97650*/  ISETP.NE.AND P1, PT, R104, 0x41, PT ;  /* 0x000000416800780c */ /* 0x000fc80003f25270 */
[----:B------:R0:W5:Y:S02]  /*97660*/  LDG.E R136, desc[UR6][R122.64] ;  /* 0x000000067a887981 */ /* 0x000164000c1e1900 */
[----:B0-----:R-:W-:Y:S01]  /*97670*/  IMAD.MOV.U32 R122, RZ, RZ, RZ ;  /* 0x000000ffff7a7224 */ /* 0x001fe200078e00ff */
[----:B------:R-:W-:Y:S06]  /*97680*/  @!P2 BRA `(.L_x_3171) ;  /* 0x000000000010a947 */ /* 0x000fec0003800000 */
[----:B------:R-:W-:-:S13]  /*97690*/  ISETP.NE.AND P2, PT, R108, 0x54, PT ;  /* 0x000000546c00780c */ /* 0x000fda0003f45270 */
[----:B------:R-:W-:Y:S02]  /*976a0*/  @P2 IMAD.MOV.U32 R3, RZ, RZ, 0x8 ;  /* 0x00000008ff032424 */ /* 0x000fe400078e00ff */
[----:B------:R-:W-:-:S03]  /*976b0*/  @!P2 IMAD.MOV.U32 R122, RZ, RZ, 0x4 ;  /* 0x00000004ff7aa424 */ /* 0x000fc600078e00ff */
[----:B------:R-:W-:-:S07]  /*976c0*/  @P2 SEL R122, R3, 0xc, !P5 ;  /* 0x0000000c037a2807 */ /* 0x000fce0006800000 */
.L_x_3171:
[----:B------:R-:W-:Y:S05]  /*976d0*/  BSYNC.RECONVERGENT B1 ;  /* 0x0000000000017941 */ /* 0x000fea0003800200 */
.L_x_3170:
        /* <DEDUP_REMOVED lines=8> */
.L_x_3173:
[----:B------:R-:W-:Y:S05]  /*97760*/  BSYNC.RECONVERGENT B1 ;  /* 0x0000000000017941 */ /* 0x000fea0003800200 */
.L_x_3172:
        /* <DEDUP_REMOVED lines=25> */
.L_x_3175:
[----:B------:R-:W-:Y:S05]  /*97900*/  BSYNC.RECONVERGENT B1 ;  /* 0x0000000000017941 */ /* 0x000fea0003800200 */
.L_x_3174:
        /* <DEDUP_REMOVED lines=8> */
.L_x_3177:
[----:B------:R-:W-:Y:S05]  /*97990*/  BSYNC.RECONVERGENT B1 ;  /* 0x0000000000017941 */ /* 0x000fea0003800200 */
.L_x_3176:
        /* <DEDUP_REMOVED lines=15> */
[----:B------:R0:W5:Y:S01]  /*97a90*/  LDG.E R125, desc[UR4][R122.64] ;  /* 0x000000047a7d7981 */ /* 0x000162000c1e1900 */
[----:B------:R-:W-:Y:S01]  /*97aa0*/  MOV R3, RZ ;  /* 0x000000ff00037202 */ /* 0x000fe20000000f00 */
[----:B------:R-:W-:Y:S08]  /*97ab0*/  @!P2 BRA `(.L_x_3179) ;  /* 0x000000000014a947 */ /* 0x000ff00003800000 */
[----:B------:R-:W-:-:S13]  /*97ac0*/  ISETP.NE.AND P2, PT, R5, 0x54, PT ;  /* 0x000000540500780c */ /* 0x000fda0003f45270 */
[----:B0-----:R-:W-:Y:S01]  /*97ad0*/  @P2 IMAD.MOV.U32 R122, RZ, RZ, 0x8 ;  /* 0x00000008ff7a2424 */ /* 0x001fe200078e00ff */
[----:B------:R-:W-:Y:S01]  /*97ae0*/  @P2 ISETP.NE.AND P5, PT, R5, 0x43, PT ;  /* 0x000000430500280c */ /* 0x000fe20003fa5270 */
[----:B------:R-:W-:-:S03]  /*97af0*/  @!P2 IMAD.MOV.U32 R3, RZ, RZ, 0x4 ;  /* 0x00000004ff03a424 */ /* 0x000fc600078e00ff */
[----:B------:R-:W-:-:S09]  /*97b00*/  @P2 SEL R3, R122, 0xc, !P5 ;  /* 0x0000000c7a032807 */ /* 0x000fd20006800000 */
.L_x_3179:
[----:B------:R-:W-:Y:S05]  /*97b10*/  BSYNC.RECONVERGENT B1 ;  /* 0x0000000000017941 */ /* 0x000fea0003800200 */
.L_x_3178:
[----:B------:R-:W-:Y:S01]  /*97b20*/  BSSY.RECONVERGENT B1, `(.L_x_3180) ;  /* 0x0000008000017945 */ /* 0x000fe20003800200 */
[----:B0-----:R-:W-:-:S03]  /*97b30*/  IMAD.MOV.U32 R122, RZ, RZ, RZ ;  /* 0x000000ffff7a7224 */ /* 0x001fc600078e00ff */
[----:B------:R-:W-:Y:S05]  /*97b40*/  @!P1 BRA `(.L_x_3181) ;  /* 0x0000000000149947 */ /* 0x000fea0003800000 */
[----:B------:R-:W-:-:S13]  /*97b50*/  ISETP.NE.AND P2, PT, R4, 0x54, PT ;  /* 0x000000540400780c */ /* 0x000fda0003f45270 */
[----:B------:R-:W-:Y:S01]  /*97b60*/  @P2 IMAD.MOV.U32 R123, RZ, RZ, 0x2 ;  /* 0x00000002ff7b2424 */ /* 0x000fe200078e00ff */
[----:B------:R-:W-:Y:S01]  /*97b70*/  @P2 ISETP.NE.AND P5, PT, R4, 0x43, PT ;  /* 0x000000430400280c */ /* 0x000fe20003fa5270 */
[----:B------:R-:W-:-:S03]  /*97b80*/  @!P2 IMAD.MOV.U32 R122, RZ, RZ, 0x1 ;  /* 0x00000001ff7aa424 */ /* 0x000fc600078e00ff */
[----:B------:R-:W-:-:S09]  /*97b90*/  @P2 SEL R122, R123, 0x3, !P5 ;  /* 0x000000037b7a2807 */ /* 0x000fd20006800000 */
.L_x_3181:
[----:B------:R-:W-:Y:S05]  /*97ba0*/  BSYNC.RECONVERGENT B1 ;  /* 0x0000000000017941 */ /* 0x000fea0003800200 */
.L_x_3180:
[----:B------:R-:W-:Y:S01]  /*97bb0*/  IADD3 R3, P2, PT, R3, R122, RZ ;  /* 0x0000007a03037210 */ /* 0x000fe20007f5e0ff */
[----:B------:R-:W-:Y:S01]  /*97bc0*/  IMAD.MOV.U32 R137, RZ, RZ, RZ ;  /* 0x000000ffff897224 */ /* 0x000fe200078e00ff */
[----:B------:R-:W-:Y:S01]  /*97bd0*/  R2UR UR4, R6 ;  /* 0x00000000060472ca */ /* 0x000fe200000e0000 */
[----:B------:R-:W-:Y:S01]  /*97be0*/  IMAD.MOV.U32 R122, RZ, RZ, RZ ;  /* 0x000000ffff7a7224 */ /* 0x000fe200078e00ff */
[----:B------:R-:W-:Y:S01]  /*97bf0*/  R2UR UR5, R7 ;  /* 0x00000000070572ca */ /* 0x000fe200000e0000 */
[----:B------:R-:W-:Y:S02]  /*97c00*/  IMAD.SHL.U32 R146, R3, 0x4, RZ ;  /* 0x0000000403927824 */ /* 0x000fe400078e00ff */
[----:B------:R-:W-:-:S03]  /*97c10*/  IMAD.X R137, R137, 0x1, R122, P2 ;  /* 0x0000000189897824 */ /* 0x000fc600010e067a */
[----:B------:R-:W-:Y:S02]  /*97c20*/  IADD3 R122, P2, PT, R146, R118, RZ ;  /* 0x00000076927a7210 */ /* 0x000fe40007f5e0ff */
[----:B------:R-:W-:-:S05]  /*97c30*/  SHF.L.U64.HI R137, R3, 0x2, R137 ;  /* 0x0000000203897819 */ /* 0x000fca0000010289 */
        /* <DEDUP_REMOVED lines=14> */
.L_x_3183:
[----:B------:R-:W-:Y:S05]  /*97d20*/  BSYNC.RECONVERGENT B1 ;  /* 0x0000000000017941 */ /* 0x000fea0003800200 */
.L_x_3182:
        /* <DEDUP_REMOVED lines=8> */
.L_x_3185:
[----:B------:R-:W-:Y:S05]  /*97db0*/  BSYNC.RECONVERGENT B1 ;  /* 0x0000000000017941 */ /* 0x000fea0003800200 */
.L_x_3184:
        /* <DEDUP_REMOVED lines=12> */
[----:B------:R-:W-:Y:S02]  /*97e80*/  IMAD.X R123, R147, 0x1, R121, P1 ;  /* 0x00000001937b7824 */ /* 0x000fe400008e0679 */
[----:B-----5:R-:W-:Y:S01]  /*97e90*/  FADD R145, RZ, R145 ;  /* 0x00000091ff917221 */ /* 0x020fe20000000000 */
[----:B------:R-:W-:Y:S02]  /*97ea0*/  BSSY.RECONVERGENT B1, `(.L_x_3186) ;  /* 0x000000d000017945 */ /* 0x000fe40003800200 */
[----:B------:R0:W5:Y:S01]  /*97eb0*/  LDG.E R147, desc[UR4][R122.64] ;  /* 0x000000047a937981 */ /* 0x000162000c1e1900 */
[----:B------:R-:W-:Y:S01]  /*97ec0*/  ISETP.NE.AND P1, PT, R127, 0x41, PT ;  /* 0x000000417f00780c */ /* 0x000fe20003f25270 */
[----:B0-----:R-:W-:Y:S01]  /*97ed0*/  FADD R122, RZ, R136 ;  /* 0x00000088ff7a7221 */ /* 0x001fe20000000000 */
[----:B------:R-:W-:-:S03]  /*97ee0*/  FADD R136, R135, R145 ;  /* 0x0000009187887221 */ /* 0x000fc60000000000 */
[----:B------:R-:W-:Y:S01]  /*97ef0*/  FADD R124, R124, R122 ;  /* 0x0000007a7c7c7221 */ /* 0x000fe20000000000 */
[----:B------:R-:W-:Y:S01]  /*97f00*/  IMAD.MOV.U32 R122, RZ, RZ, RZ ;  /* 0x000000ffff7a7224 */ /* 0x000fe200078e00ff */
[----:B------:R-:W-:Y:S06]  /*97f10*/  @!P2 BRA `(.L_x_3187) ;  /* 0x000000000014a947 */ /* 0x000fec0003800000 */
[----:B------:R-:W-:-:S13]  /*97f20*/  ISETP.NE.AND P2, PT, R2, 0x54, PT ;  /* 0x000000540200780c */ /* 0x000fda0003f45270 */
[----:B------:R-:W-:Y:S01]  /*97f30*/  @P2 IMAD.MOV.U32 R123, RZ, RZ, 0x8 ;  /* 0x00000008ff7b2424 */ /* 0x000fe200078e00ff */
[----:B------:R-:W-:Y:S01]  /*97f40*/  @P2 ISETP.NE.AND P5, PT, R2, 0x43, PT ;  /* 0x000000430200280c */ /* 0x000fe20003fa5270 */
[----:B------:R-:W-:-:S03]  /*97f50*/  @!P2 IMAD.MOV.U32 R122, RZ, RZ, 0x4 ;  /* 0x00000004ff7aa424 */ /* 0x000fc600078e00ff */
[----:B------:R-:W-:-:S09]  /*97f60*/  @P2 SEL R122, R123, 0xc, !P5 ;  /* 0x0000000c7b7a2807 */ /* 0x000fd20006800000 */
.L_x_3187:
[----:B------:R-:W-:Y:S05]  /*97f70*/  BSYNC.RECONVERGENT B1 ;  /* 0x0000000000017941 */ /* 0x000fea0003800200 */
.L_x_3186:
        /* <DEDUP_REMOVED lines=8> */
.L_x_3189:
[----:B------:R-:W-:Y:S05]  /*98000*/  BSYNC.RECONVERGENT B1 ;  /* 0x0000000000017941 */ /* 0x000fea0003800200 */
.L_x_3188:
        /* <DEDUP_REMOVED lines=24> */
.L_x_3191:
[----:B------:R-:W-:Y:S05]  /*98190*/  BSYNC.RECONVERGENT B1 ;  /* 0x0000000000017941 */ /* 0x000fea0003800200 */
.L_x_3190:
        /* <DEDUP_REMOVED lines=8> */
.L_x_3193:
[----:B------:R-:W-:Y:S05]  /*98220*/  BSYNC.RECONVERGENT B1 ;  /* 0x0000000000017941 */ /* 0x000fea0003800200 */
.L_x_3192:
[----:B------:R-:W-:Y:S01]  /*98230*/  IADD3 R122, P1, PT, R122, R123, RZ ;  /* 0x0000007b7a7a7210 */ /* 0x000fe20007f3e0ff */
[----:B------:R-:W-:Y:S01]  /*98240*/  IMAD.MOV.U32 R123, RZ, RZ, RZ ;  /* 0x000000ffff7b7224 */ /* 0x000fe200078e00ff */
[C---:B------:R-:W-:Y:S01]  /*98250*/  R2UR UR4, R6.reuse ;  /* 0x00000000060472ca */ /* 0x040fe200000e0000 */
[----:B------:R-:W-:Y:S01]  /*98260*/  IMAD.MOV.U32 R127, RZ, RZ, RZ ;  /* 0x000000ffff7f7224 */ /* 0x000fe200078e00ff */
[----:B------:R-:W-:Y:S02]  /*98270*/  R2UR UR5, R7 ;  /* 0x00000000070572ca */ /* 0x000fe400000e0000 */
[----:B------:R-:W-:Y:S01]  /*98280*/  R2UR UR6, R6 ;  /* 0x00000000060672ca */ /* 0x000fe200000e0000 */
[----:B------:R-:W-:Y:S01]  /*98290*/  IMAD.X R123, R123, 0x1, R127, P1 ;  /* 0x000000017b7b7824 */ /* 0x000fe200008e067f */
[----:B------:R-:W-:Y:S01]  /*982a0*/  R2UR UR7, R7 ;  /* 0x00000000070772ca */ /* 0x000fe200000e0000 */
[----:B------:R-:W-:-:S03]  /*982b0*/  FADD R127, R124, R125 ;  /* 0x0000007d7c7f7221 */ /* 0x000fc60000000000 */
[C---:B------:R-:W-:Y:S01]  /*982c0*/  SHF.L.U64.HI R123, R122.reuse, 0x2, R123 ;  /* 0x000000027a7b7819 */ /* 0x040fe2000001027b */
[----:B------:R-:W-:-:S05]  /*982d0*/  IMAD.SHL.U32 R122, R122, 0x4, RZ ;  /* 0x000000047a7a7824 */ /* 0x000fca00078e00ff */
[C---:B------:R-:W-:Y:S02]  /*982e0*/  IADD3 R124, P1, PT, R122.reuse, R118, RZ ;  /* 0x000000767a7c7210 */ /* 0x040fe40007f3e0ff */
[----:B------:R-:W-:-:S03]  /*982f0*/  IADD3 R122, P5, PT, R122, R120, RZ ;  /* 0x000000787a7a7210 */ /* 0x000fc60007fbe0ff */
[C---:B------:R-:W-:Y:S01]  /*98300*/  IMAD.X R125, R123.reuse, 0x1, R119, P1 ;  /* 0x000000017b7d7824 */ /* 0x040fe200008e0677 */
[----:B------:R-:W-:Y:S01]  /*98310*/  BSSY.RECONVERGENT B1, `(.L_x_3194) ;  /* 0x000000c000017945 */ /* 0x000fe20003800200 */
[----:B------:R-:W-:Y:S01]  /*98320*/  IMAD.X R123, R123, 0x1, R121, P5 ;  /* 0x000000017b7b7824 */ /* 0x000fe200028e0679 */
[----:B------:R-:W-:Y:S02]  /*98330*/  ISETP.NE.AND P1, PT, R140, 0x41, PT ;  /* 0x000000418c00780c */ /* 0x000fe40003f25270 */
[----:B------:R-:W5:Y:S04]  /*98340*/  LDG.E R153, desc[UR4][R124.64] ;  /* 0x000000047c997981 */ /* 0x000f68000c1e1900 */
        /* <DEDUP_REMOVED lines=8> */
.L_x_3195:
[----:B------:R-:W-:Y:S05]  /*983d0*/  BSYNC.RECONVERGENT B1 ;  /* 0x0000000000017941 */ /* 0x000fea0003800200 */
.L_x_3194:
[----:B------:R-:W-:Y:S01]  /*983e0*/  BSSY.RECONVERGENT B1, `(.L_x_3196) ;  /* 0x0000008000017945 */ /* 0x000fe20003800200 */
[----:B------:R-:W-:-:S03]  /*983f0*/  HFMA2 R123, -RZ, RZ, 0, 0 ;  /* 0x00000000ff7b7431 */ /* 0x000fc600000001ff */
[----:B------:R-:W-:Y:S05]  /*98400*/  @!P1 BRA `(.L_x_3197) ;  /* 0x0000000000149947 */ /* 0x000fea0003800000 */
[----:B------:R-:W-:-:S13]  /*98410*/  ISETP.NE.AND P2, PT, R140, 0x54, PT ;  /* 0x000000548c00780c */ /* 0x000fda0003f45270 */
[----:B------:R-:W-:Y:S01]  /*98420*/  @P2 IMAD.MOV.U32 R124, RZ, RZ, 0x2 ;  /* 0x00000002ff7c2424 */ /* 0x000fe200078e00ff */
[----:B------:R-:W-:Y:S01]  /*98430*/  @P2 ISETP.NE.AND P5, PT, R140, 0x43, PT ;  /* 0x000000438c00280c */ /* 0x000fe20003fa5270 */
[----:B------:R-:W-:-:S03]  /*98440*/  @!P2 IMAD.MOV.U32 R123, RZ, RZ, 0x1 ;  /* 0x00000001ff7ba424 */ /* 0x000fc600078e00ff */
[----:B------:R-:W-:-:S09]  /*98450*/  @P2 SEL R123, R124, 0x3, !P5 ;  /* 0x000000037c7b2807 */ /* 0x000fd20006800000 */
.L_x_3197:
[----:B------:R-:W-:Y:S05]  /*98460*/  BSYNC.RECONVERGENT B1 ;  /* 0x0000000000017941 */ /* 0x000fea0003800200 */
.L_x_3196:
        /* <DEDUP_REMOVED lines=26> */
.L_x_3199:
[----:B------:R-:W-:Y:S05]  /*98610*/  BSYNC.RECONVERGENT B1 ;  /* 0x0000000000017941 */ /* 0x000fea0003800200 */
.L_x_3198:
        /* <DEDUP_REMOVED lines=8> */
.L_x_3201:
[----:B------:R-:W-:Y:S05]  /*986a0*/  BSYNC.RECONVERGENT B1 ;  /* 0x0000000000017941 */ /* 0x000fea0003800200 */
.L_x_3200:
        /* <DEDUP_REMOVED lines=26> */
.L_x_3203:
[----:B------:R-:W-:Y:S05]  /*98850*/  BSYNC.RECONVERGENT B1 ;  /* 0x0000000000017941 */ /* 0x000fea0003800200 */
.L_x_3202:
        /* <DEDUP_REMOVED lines=8> */
.L_x_3205:
[----:B------:R-:W-:Y:S05]  /*988e0*/  BSYNC.RECONVERGENT B1 ;  /* 0x0000000000017941 */ /* 0x000fea0003800200 */
.L_x_3204:
        /* <DEDUP_REMOVED lines=26> */
.L_x_3207:
[----:B------:R-:W-:Y:S05]  /*98a90*/  BSYNC.RECONVERGENT B1 ;  /* 0x0000000000017941 */ /* 0x000fea0003800200 */
.L_x_3206:
        /* <DEDUP_REMOVED lines=8> */
.L_x_3209:
[----:B------:R-:W-:Y:S05]  /*98b20*/  BSYNC.RECONVERGENT B1 ;  /* 0x0000000000017941 */ /* 0x000fea0003800200 */
.L_x_3208:
        /* <DEDUP_REMOVED lines=9> */
[----:B-----5:R-:W-:-:S03]  /*98bc0*/  FADD R127, R127, R147 ;  /* 0x000000937f7f7221 */ /* 0x020fc60000000000 */
        /* <DEDUP_REMOVED lines=16> */
.L_x_3211:
[----:B------:R-:W-:Y:S05]  /*98cd0*/  BSYNC.RECONVERGENT B1 ;  /* 0x0000000000017941 */ /* 0x000fea0003800200 */
.L_x_3210:
        /* <DEDUP_REMOVED lines=8> */
.L_x_3213:
[----:B------:R-:W-:Y:S05]  /*98d60*/  BSYNC.RECONVERGENT B1 ;  /* 0x0000000000017941 */ /* 0x000fea0003800200 */
.L_x_3212:
[----:B------:R-:W-:Y:S01]  /*98d70*/  IADD3 R122, P2, PT, R122, R123, RZ ;  /* 0x0000007b7a7a7210 */ /* 0x000fe20007f5e0ff */
[----:B------:R-:W-:Y:S01]  /*98d80*/  IMAD.MOV.U32 R123, RZ, RZ, RZ ;  /* 0x000000ffff7b7224 */ /* 0x000fe200078e00ff */
[----:B-1----:R-:W-:Y:S01]  /*98d90*/  MOV R125, RZ ;  /* 0x000000ff007d7202 */ /* 0x002fe20000000f00 */
[----:B------:R-:W-:Y:S01]  /*98da0*/  FADD R142, R127, R135 ;  /* 0x000000877f8e7221 */ /* 0x000fe20000000000 */
        /* <DEDUP_REMOVED lines=22> */
.L_x_3215:
[----:B------:R-:W-:Y:S05]  /*98f10*/  BSYNC.RECONVERGENT B1 ;  /* 0x0000000000017941 */ /* 0x000fea0003800200 */
.L_x_3214:
        /* <DEDUP_REMOVED lines=8> */
.L_x_3217:
[----:B------:R-:W-:Y:S05]  /*98fa0*/  BSYNC.RECONVERGENT B1 ;  /* 0x0000000000017941 */ /* 0x000fea0003800200 */
.L_x_3216:
        /* <DEDUP_REMOVED lines=23> */
.L_x_3219:
[----:B------:R-:W-:Y:S05]  /*99120*/  BSYNC.RECONVERGENT B1 ;  /* 0x0000000000017941 */ /* 0x000fea0003800200 */
.L_x_3218:
        /* <DEDUP_REMOVED lines=8> */
.L_x_3221:
[----:B------:R-:W-:Y:S05]  /*991b0*/  BSYNC.RECONVERGENT B1 ;  /* 0x0000000000017941 */ /* 0x000fea0003800200 */
.L_x_3220:
        /* <DEDUP_REMOVED lines=24> */
.L_x_3223:
[----:B------:R-:W-:Y:S05]  /*99340*/  BSYNC.RECONVERGENT B1 ;  /* 0x0000000000017941 */ /* 0x000fea0003800200 */
.L_x_3222:
        /* <DEDUP_REMOVED lines=11> */
.L_x_3225:
[----:B------:R-:W-:Y:S05]  /*99400*/  BSYNC.RECONVERGENT B1 ;  /* 0x0000000000017941 */ /* 0x000fea0003800200 */
.L_x_3224:
[----:B------:R-:W-:Y:S01]  /*99410*/  IADD3 R122, P2, PT, R122, R3, RZ ;  /* 0x000000037a7a7210 */ /* 0x000fe20007f5e0ff */
[----:B------:R-:W-:Y:S01]  /*99420*/  IMAD.MOV.U32 R3, RZ, RZ, RZ ;  /* 0x000000ffff037224 */ /* 0x000fe200078e00ff */
[----:B------:R-:W-:Y:S01]  /*99430*/  R2UR UR4, R6 ;  /* 0x00000000060472ca */ /* 0x000fe200000e0000 */
[----:B------:R-:W-:Y:S01]  /*99440*/  IMAD.MOV.U32 R123, RZ, RZ, RZ ;  /* 0x000000ffff7b7224 */ /* 0x000fe200078e00ff */
[----:B------:R-:W-:Y:S01]  /*99450*/  R2UR UR5, R7 ;  /* 0x00000000070572ca */ /* 0x000fe200000e0000 */
[----:B-1----:R-:W-:Y:S01]  /*99460*/  IMAD.SHL.U32 R124, R122, 0x4, RZ ;  /* 0x000000047a7c7824 */ /* 0x002fe200078e00ff */
[----:B------:R-:W-:Y:S01]  /*99470*/  R2UR UR6, R6 ;  /* 0x00000000060672ca */ /* 0x000fe200000e0000 */
[----:B------:R-:W-:Y:S01]  /*99480*/  IMAD.X R3, R3, 0x1, R123, P2 ;  /* 0x0000000103037824 */ /* 0x000fe200010e067b */
[----:B------:R-:W-:-:S04]  /*99490*/  R2UR UR7, R7 ;  /* 0x00000000070772ca */ /* 0x000fc800000e0000 */
[----:B------:R-:W-:Y:S02]  /*994a0*/  SHF.L.U64.HI R3, R122, 0x2, R3 ;  /* 0x000000027a037819 */ /* 0x000fe40000010203 */
[----:B------:R-:W-:-:S05]  /*994b0*/  IADD3 R122, P2, PT, R124, R118, RZ ;  /* 0x000000767c7a7210 */ /* 0x000fca0007f5e0ff */
        /* <DEDUP_REMOVED lines=13> */
.L_x_3227:
[----:B------:R-:W-:Y:S05]  /*99590*/  BSYNC.RECONVERGENT B1 ;  /* 0x0000000000017941 */ /* 0x000fea0003800200 */
.L_x_3226:
        /* <DEDUP_REMOVED lines=8> */
[----:B-1----:R-:W-:Y:S02]  /*99620*/  @P2 IMAD.MOV.U32 R124, RZ, RZ, 0x2 ;  /* 0x00000002ff7c2424 */ /* 0x002fe400078e00ff */
[----:B------:R-:W-:-:S03]  /*99630*/  @!P2 IMAD.MOV.U32 R123, RZ, RZ, 0x1 ;  /* 0x00000001ff7ba424 */ /* 0x000fc600078e00ff */
[----:B------:R-:W-:-:S07]  /*99640*/  @P2 SEL R123, R124, 0x3, !P4 ;  /* 0x000000037c7b2807 */ /* 0x000fce0006000000 */
.L_x_3229:
[----:B------:R-:W-:Y:S05]  /*99650*/  BSYNC.RECONVERGENT B1 ;  /* 0x0000000000017941 */ /* 0x000fea0003800200 */
.L_x_3228:
[----:B------:R-:W-:Y:S01]  /*99660*/  IADD3 R122, P2, PT, R122, R123, RZ ;  /* 0x0000007b7a7a7210 */ /* 0x000fe20007f5e0ff */
[----:B-1----:R-:W-:Y:S01]  /*99670*/  IMAD.MOV.U32 R125, RZ, RZ, RZ ;  /* 0x000000ffff7d7224 */ /* 0x002fe200078e00ff */
[----:B------:R-:W-:Y:S01]  /*99680*/  R2UR UR4, R6 ;  /* 0x00000000060472ca */ /* 0x000fe200000e0000 */
[----:B------:R-:W-:Y:S01]  /*99690*/  IMAD.MOV.U32 R123, RZ, RZ, RZ ;  /* 0x000000ffff7b7224 */ /* 0x000fe200078e00ff */
[----:B------:R-:W-:Y:S01]  /*996a0*/  SHF.L.U32 R124, R122, 0x2, RZ ;  /* 0x000000027a7c7819 */ /* 0x000fe200000006ff */
[----:B------:R-:W-:Y:S01]  /*996b0*/  FADD R140, R142, R140 ;  /* 0x0000008c8e8c7221 */ /* 0x000fe20000000000 */
[----:B------:R-:W-:Y:S01]  /*996c0*/  R2UR UR5, R7 ;  /* 0x00000000070572ca */ /* 0x000fe200000e0000 */
[----:B------:R-:W-:Y:S01]  /*996d0*/  IMAD.X R125, R125, 0x1, R123, P2 ;  /* 0x000000017d7d7824 */ /* 0x000fe200010e067b */
[----:B------:R-:W-:Y:S01]  /*996e0*/  R2UR UR6, R6 ;  /* 0x00000000060672ca */ /* 0x000fe200000e0000 */
[----:B-----5:R-:W-:Y:S01]  /*996f0*/  FADD R141, R140, R136 ;  /* 0x000000888c8d7221 */ /* 0x020fe20000000000 */
[----:B------:R-:W-:-:S02]  /*99700*/  R2UR UR7, R7 ;  /* 0x00000000070772ca */ /* 0x000fc400000e0000 */
[----:B------:R-:W-:Y:S02]  /*99710*/  SHF.L.U64.HI R125, R122, 0x2, R125 ;  /* 0x000000027a7d7819 */ /* 0x000fe4000001027d */
[----:B------:R-:W-:Y:S02]  /*99720*/  IADD3 R122, P2, PT, R124, R118, RZ ;  /* 0x000000767c7a7210 */ /* 0x000fe40007f5e0ff */
[----:B------:R-:W-:-:S03]  /*99730*/  ISETP.NE.AND P5, PT, R126, 0x41, PT ;  /* 0x000000417e00780c */ /* 0x000fc60003fa5270 */
        /* <DEDUP_REMOVED lines=9> */
[----:B------:R-:W-:Y:S02]  /*997d0*/  @P1 IMAD.MOV.U32 R123, RZ, RZ, 0x8 ;  /* 0x00000008ff7b1424 */ /* 0x000fe400078e00ff */
[----:B------:R-:W-:-:S03]  /*997e0*/  @!P1 IMAD.MOV.U32 R122, RZ, RZ, 0x4 ;  /* 0x00000004ff7a9424 */ /* 0x000fc600078e00ff */
[----:B------:R-:W-:-:S07]  /*997f0*/  @P1 SEL R122, R123, 0xc, !P4 ;  /* 0x0000000c7b7a1807 */ /* 0x000fce0006000000 */
.L_x_3231:
[----:B------:R-:W-:Y:S05]  /*99800*/  BSYNC.RECONVERGENT B1 ;  /* 0x0000000000017941 */ /* 0x000fea0003800200 */
.L_x_3230:
[----:B------:R-:W-:Y:S01]  /*99810*/  BSSY.RECONVERGENT B1, `(.L_x_3232) ;  /* 0x0000007000017945 */ /* 0x000fe20003800200 */
[----:B------:R-:W-:-:S03]  /*99820*/  IMAD.MOV.U32 R123, RZ, RZ, RZ ;  /* 0x000000ffff7b7224 */ /* 0x000fc600078e00ff */
[----:B------:R-:W-:Y:S05]  /*99830*/  @!P5 BRA `(.L_x_3233) ;  /* 0x000000000010d947 */ /* 0x000fea0003800000 */
[----:B------:R-:W-:-:S13]  /*99840*/  ISETP.NE.AND P1, PT, R126, 0x54, PT ;  /* 0x000000547e00780c */ /* 0x000fda0003f25270 */
[----:B-1----:R-:W-:Y:S02]  /*99850*/  @P1 IMAD.MOV.U32 R124, RZ, RZ, 0x2 ;  /* 0x00000002ff7c1424 */ /* 0x002fe400078e00ff */
[----:B------:R-:W-:-:S03]  /*99860*/  @!P1 IMAD.MOV.U32 R123, RZ, RZ, 0x1 ;  /* 0x00000001ff7b9424 */ /* 0x000fc600078e00ff */
[----:B------:R-:W-:-:S07]  /*99870*/  @P1 SEL R123, R124, 0x3, !P3 ;  /* 0x000000037c7b1807 */ /* 0x000fce0005800000 */
.L_x_3233:
[----:B------:R-:W-:Y:S05]  /*99880*/  BSYNC.RECONVERGENT B1 ;  /* 0x0000000000017941 */ /* 0x000fea0003800200 */
.L_x_3232:
[----:B------:R-:W-:Y:S01]  /*99890*/  IADD3 R122, P1, PT, R122, R123, RZ ;  /* 0x0000007b7a7a7210 */ /* 0x000fe20007f3e0ff */
[----:B------:R-:W-:Y:S01]  /*998a0*/  IMAD.MOV.U32 R123, RZ, RZ, RZ ;  /* 0x000000ffff7b7224 */ /* 0x000fe200078e00ff */
[C---:B------:R-:W-:Y:S01]  /*998b0*/  R2UR UR4, R6.reuse ;  /* 0x00000000060472ca */ /* 0x040fe200000e0000 */
        /* <DEDUP_REMOVED lines=23> */
.L_x_3235:
[----:B------:R-:W-:Y:S05]  /*99a30*/  BSYNC.RECONVERGENT B1 ;  /* 0x0000000000017941 */ /* 0x000fea0003800200 */
.L_x_3234:
[----:B------:R-:W-:Y:S01]  /*99a40*/  BSSY.RECONVERGENT B1, `(.L_x_3236) ;  /* 0x0000008000017945 */ /* 0x000fe20003800200 */
[----:B------:R-:W-:-:S03]  /*99a50*/  IMAD.MOV.U32 R123, RZ, RZ, RZ ;  /* 0x000000ffff7b7224 */ /* 0x000fc600078e00ff */
[----:B------:R-:W-:Y:S05]  /*99a60*/  @!P4 BRA `(.L_x_3237) ;  /* 0x000000000014c947 */ /* 0x000fea0003800000 */
[----:B------:R-:W-:Y:S02]  /*99a70*/  ISETP.NE.AND P1, PT, R109, 0x54, PT ;  /* 0x000000546d00780c */ /* 0x000fe40003f25270 */
[----:B------:R-:W-:-:S11]  /*99a80*/  ISETP.NE.AND P2, PT, R154, RZ, PT ;  /* 0x000000ff9a00720c */ /* 0x000fd60003f45270 */
[----:B-1----:R-:W-:Y:S02]  /*99a90*/  @P1 IMAD.MOV.U32 R124, RZ, RZ, 0x2 ;  /* 0x00000002ff7c1424 */ /* 0x002fe400078e00ff */
[----:B------:R-:W-:-:S03]  /*99aa0*/  @!P1 IMAD.MOV.U32 R123, RZ, RZ, 0x1 ;  /* 0x00000001ff7b9424 */ /* 0x000fc600078e00ff */
[----:B------:R-:W-:-:S07]  /*99ab0*/  @P1 SEL R123, R124, 0x3, !P2 ;  /* 0x000000037c7b1807 */ /* 0x000fce0005000000 */
.L_x_3237:
[----:B------:R-:W-:Y:S05]  /*99ac0*/  BSYNC.RECONVERGENT B1 ;  /* 0x0000000000017941 */ /* 0x000fea0003800200 */
.L_x_3236:
        /* <DEDUP_REMOVED lines=23> */
[----:B-1----:R-:W-:Y:S01]  /*99c40*/  @P1 IMAD.MOV.U32 R125, RZ, RZ, 0x8 ;  /* 0x00000008ff7d1424 */ /* 0x002fe200078e00ff */
[----:B------:R-:W-:Y:S01]  /*99c50*/  @P1 ISETP.NE.AND P2, PT, R109, 0x43, PT ;  /* 0x000000436d00180c */ /* 0x000fe20003f45270 */
[----:B------:R-:W-:-:S03]  /*99c60*/  @!P1 IMAD.MOV.U32 R123, RZ, RZ, 0x4 ;  /* 0x00000004ff7b9424 */ /* 0x000fc600078e00ff */
[----:B------:R-:W-:-:S09]  /*99c70*/  @P1 SEL R123, R125, 0xc, !P2 ;  /* 0x0000000c7d7b1807 */ /* 0x000fd20005000000 */
.L_x_3239:
[----:B------:R-:W-:Y:S05]  /*99c80*/  BSYNC.RECONVERGENT B1 ;  /* 0x0000000000017941 */ /* 0x000fea0003800200 */
.L_x_3238:
[----:B------:R-:W-:Y:S01]  /*99c90*/  BSSY.RECONVERGENT B1, `(.L_x_3240) ;  /* 0x0000008000017945 */ /* 0x000fe20003800200 */
[----:B-1----:R-:W-:-:S03]  /*99ca0*/  IMAD.MOV.U32 R125, RZ, RZ, RZ ;  /* 0x000000ffff7d7224 */ /* 0x002fc600078e00ff */
[----:B------:R-:W-:Y:S05]  /*99cb0*/  @!P3 BRA `(.L_x_3241) ;  /* 0x000000000014b947 */ /* 0x000fea0003800000 */
[----:B------:R-:W-:-:S13]  /*99cc0*/  ISETP.NE.AND P1, PT, R110, 0x54, PT ;  /* 0x000000546e00780c */ /* 0x000fda0003f25270 */
[----:B------:R-:W-:Y:S01]  /*99cd0*/  @P1 IMAD.MOV.U32 R142, RZ, RZ, 0x2 ;  /* 0x00000002ff8e1424 */ /* 0x000fe200078e00ff */
[----:B------:R-:W-:Y:S01]  /*99ce0*/  @P1 ISETP.NE.AND P2, PT, R110, 0x43, PT ;  /* 0x000000436e00180c */ /* 0x000fe20003f45270 */
[----:B------:R-:W-:-:S03]  /*99cf0*/  @!P1 IMAD.MOV.U32 R125, RZ, RZ, 0x1 ;  /* 0x00000001ff7d9424 */ /* 0x000fc600078e00ff */
[----:B------:R-:W-:-:S09]  /*99d00*/  @P1 SEL R125, R142, 0x3, !P2 ;  /* 0x000000038e7d1807 */ /* 0x000fd20005000000 */
.L_x_3241:
[----:B------:R-:W-:Y:S05]  /*99d10*/  BSYNC.RECONVERGENT B1 ;  /* 0x0000000000017941 */ /* 0x000fea0003800200 */
.L_x_3240:
        /* <DEDUP_REMOVED lines=28> */
[----:B------:R-:W-:-:S02]  /*99ee0*/  @!P0 IMAD.MOV.U32 R121, RZ, RZ, -0x3ff9999a ;  /* 0xc0066666ff798424 */ /* 0x000fc400078e00ff */
[----:B------:R-:W-:Y:S01]  /*99ef0*/  FADD R124, R134, R124 ;  /* 0x0000007c867c7221 */ /* 0x000fe20000000000 */
[----:B------:R-:W-:Y:S02]  /*99f00*/  FADD R137, R139, R137 ;  /* 0x000000898b897221 */ /* 0x000fe40000000000 */
[----:B------:R-:W-:Y:S02]  /*99f10*/  @P1 IMAD.MOV.U32 R125, RZ, RZ, 0x40106666 ;  /* 0x40106666ff7d1424 */ /* 0x000fe400078e00ff */
[----:B------:R-:W-:-:S04]  /*99f20*/  FADD R3, R137, R3 ;  /* 0x0000000389037221 */ /* 0x000fc80000000000 */
[----:B------:R-:W-:-:S04]  /*99f30*/  FADD R136, R3, R136 ;  /* 0x0000008803887221 */ /* 0x000fc80000000000 */
        /* <DEDUP_REMOVED lines=14> */
[----:B------:R-:W1:Y:S01]  /*9a020*/  F2F.F32.F64 R118, R118 ;  /* 0x0000007600767310 */ /* 0x000e620000301000 */
[----:B0-----:R-:W-:Y:S01]  /*9a030*/  DADD R120, -R120, R122 ;  /* 0x0000000078787229 */ /* 0x001fe2000000017a */
[----:B------:R-:W-:Y:S02]  /*9a040*/  @!P1 IMAD.MOV.U32 R122, RZ, RZ, 0x66666666 ;  /* 0x66666666ff7a9424 */ /* 0x000fe400078e00ff */
[----:B------:R-:W-:-:S04]  /*9a050*/  @!P1 IMAD.MOV.U32 R123, RZ, RZ, 0x40066666 ;  /* 0x40066666ff7b9424 */ /* 0x000fc800078e00ff */
[----:B-1----:R-:W0:Y:S02]  /*9a060*/  F2F.F64.F32 R118, R118 ;  /* 0x0000007600767310 */ /* 0x002e240000201800 */
[C---:B0-----:R-:W-:Y:S02]  /*9a070*/  @!P1 DADD R122, R118.reuse, -R122 ;  /* 0x00000000767a9229 */ /* 0x041fe4000000087a */
[----:B------:R-:W-:-:S04]  /*9a080*/  @P1 DADD R122, R118, R124 ;  /* 0x00000000767a1229 */ /* 0x000fc8000000007c */
[----:B------:R0:W1:Y:S08]  /*9a090*/  F2F.F32.F64 R118, R120 ;  /* 0x0000007800767310 */ /* 0x0000700000301000 */
[----:B------:R2:W3:Y:S01]  /*9a0a0*/  F2F.F32.F64 R122, R122 ;  /* 0x0000007a007a7310 */ /* 0x0004e20000301000 */
[----:B0-----:R-:W-:Y:S01]  /*9a0b0*/  @!P1 MOV R120, 0x9999999a ;  /* 0x9999999a00789802 */ /* 0x001fe20000000f00 */
[----:B------:R-:W-:-:S06]  /*9a0c0*/  @!P1 IMAD.MOV.U32 R121, RZ, RZ, 0x3fb99999 ;  /* 0x3fb99999ff799424 */ /* 0x000fcc00078e00ff */
        /* <DEDUP_REMOVED lines=35> */
.L_x_3243:
[----:B------:R-:W-:Y:S05]  /*9a300*/  BSYNC.RECONVERGENT B1 ;  /* 0x0000000000017941 */ /* 0x000fea0003800200 */
.L_x_3242:
        /* <DEDUP_REMOVED lines=16> */
[----:B------:R-:W-:Y:S01]  /*9a410*/  @P1 IMAD.MOV.U32 R3, RZ, RZ, 0x2 ;  /* 0x00000002ff031424 */ /* 0x000fe200078e00ff */
[----:B------:R-:W-:Y:S01]  /*9a420*/  @P1 ISETP.NE.AND P2, PT, R106, 0x43, PT ;  /* 0x000000436a00180c */ /* 0x000fe20003f45270 */
[----:B------:R-:W-:-:S03]  /*9a430*/  @!P1 IMAD.MOV.U32 R118, RZ, RZ, 0x1 ;  /* 0x00000001ff769424 */ /* 0x000fc600078e00ff */
[----:B------:R-:W-:Y:S01]  /*9a440*/  @P1 SEL R118, R3, 0x3, !P2 ;  /* 0x0000000303761807 */ /* 0x000fe20005000000 */
[----:B------:R-:W-:Y:S08]  /*9a450*/  BRA `(.L_x_3246) ;  /* 0x00000000001c7947 */ /* 0x000ff00003800000 */
.L_x_3245:
[----:B------:R-:W-:-:S13]  /*9a460*/  ISETP.NE.AND P1, PT, R111, 0x41, PT ;  /* 0x000000416f00780c */ /* 0x000fda0003f25270 */
[----:B------:R-:W-:Y:S05]  /*9a470*/  @!P1 BRA `(.L_x_3246) ;  /* 0x0000000000149947 */ /* 0x000fea0003800000 */
[----:B------:R-:W-:-:S13]  /*9a480*/  ISETP.NE.AND P1, PT, R111, 0x54, PT ;  /* 0x000000546f00780c */ /* 0x000fda0003f25270 */
[----:B------:R-:W-:Y:S01]  /*9a490*/  @P1 IMAD.MOV.U32 R3, RZ, RZ, 0x2 ;  /* 0x00000002ff031424 */ /* 0x000fe200078e00ff */
[----:B------:R-:W-:Y:S01]  /*9a4a0*/  @P1 ISETP.NE.AND P2, PT, R111, 0x43, PT ;  /* 0x000000436f00180c */ /* 0x000fe20003f45270 */
[----:B------:R-:W-:-:S03]  /*9a4b0*/  @!P1 IMAD.MOV.U32 R118, RZ, RZ, 0x1 ;  /* 0x00000001ff769424 */ /* 0x000fc600078e00ff */
[----:B------:R-:W-:-:S09]  /*9a4c0*/  @P1 SEL R118, R3, 0x3, !P2 ;  /* 0x0000000303761807 */ /* 0x000fd20005000000 */
.L_x_3246:
[----:B------:R-:W-:Y:S05]  /*9a4d0*/  BSYNC.RECONVERGENT B1 ;  /* 0x0000000000017941 */ /* 0x000fea0003800200 */
.L_x_3244:
        /* <DEDUP_REMOVED lines=11> */
.L_x_3249:
[----:B------:R-:W-:Y:S05]  /*9a590*/  BSYNC.RECONVERGENT B1 ;  /* 0x0000000000017941 */ /* 0x000fea0003800200 */
.L_x_3248:
[----:B------:R-:W-:Y:S01]  /*9a5a0*/  LOP3.LUT R118, R118, R3, RZ, 0xfc, !PT ;  /* 0x0000000376767212 */ /* 0x000fe200078efcff */
[----:B------:R-:W-:Y:S06]  /*9a5b0*/  BRA `(.L_x_3250) ;  /* 0x0000000000307947 */ /* 0x000fec0003800000 */
.L_x_3247:
        /* <DEDUP_REMOVED lines=10> */
.L_x_3252:
[----:B------:R-:W-:Y:S05]  /*9a660*/  BSYNC.RECONVERGENT B1 ;  /* 0x0000000000017941 */ /* 0x000fea0003800200 */
.L_x_3251:
[----:B------:R-:W-:-:S07]  /*9a670*/  LOP3.LUT R118, R118, R3, RZ, 0xfc, !PT ;  /* 0x0000000376767212 */ /* 0x000fce00078efcff */
.L_x_3250:
        /* <DEDUP_REMOVED lines=11> */
.L_x_3255:
[----:B------:R-:W-:Y:S05]  /*9a730*/  BSYNC.RECONVERGENT B1 ;  /* 0x0000000000017941 */ /* 0x000fea0003800200 */
.L_x_3254:
[----:B------:R-:W-:Y:S01]  /*9a740*/  LOP3.LUT R118, R118, R3, RZ, 0xfc, !PT ;  /* 0x0000000376767212 */ /* 0x000fe200078efcff */
[----:B------:R-:W-:Y:S06]  /*9a750*/  BRA `(.L_x_3256) ;  /* 0x0000000000307947 */ /* 0x000fec0003800000 */
.L_x_3253:
        /* <DEDUP_REMOVED lines=10> */
.L_x_3258:
[----:B------:R-:W-:Y:S05]  /*9a800*/  BSYNC.RECONVERGENT B1 ;  /* 0x0000000000017941 */ /* 0x000fea0003800200 */
.L_x_3257:
[----:B------:R-:W-:-:S07]  /*9a810*/  LOP3.LUT R118, R118, R3, RZ, 0xfc, !PT ;  /* 0x0000000376767212 */ /* 0x000fce00078efcff */
.L_x_3256:
        /* <DEDUP_REMOVED lines=10> */
.L_x_3261:
[----:B------:R-:W-:Y:S05]  /*9a8c0*/  BSYNC.RECONVERGENT B1 ;  /* 0x0000000000017941 */ /* 0x000fea0003800200 */
.L_x_3260:
[----:B------:R-:W-:Y:S01]  /*9a8d0*/  LOP3.LUT R118, R118, R3, RZ, 0xfc, !PT ;  /* 0x0000000376767212 */ /* 0x000fe200078efcff */
[----:B------:R-:W-:Y:S06]  /*9a8e0*/  BRA `(.L_x_3262) ;  /* 0x0000000000307947 */ /* 0x000fec0003800000 */
.L_x_3259:
        /* <DEDUP_REMOVED lines=10> */
.L_x_3264:
[----:B------:R-:W-:Y:S05]  /*9a990*/  BSYNC.RECONVERGENT B1 ;  /* 0x0000000000017941 */ /* 0x000fea0003800200 */
.L_x_3263:
[----:B------:R-:W-:-:S07]  /*9a9a0*/  LOP3.LUT R118, R118, R3, RZ, 0xfc, !PT ;  /* 0x0000000376767212 */ /* 0x000fce00078efcff */
.L_x_3262:
        /* <DEDUP_REMOVED lines=10> */
.L_x_3267:
[----:B------:R-:W-:Y:S05]  /*9aa50*/  BSYNC.RECONVERGENT B1 ;  /* 0x0000000000017941 */ /* 0x000fea0003800200 */
.L_x_3266:
[----:B------:R-:W-:Y:S01]  /*9aa60*/  LOP3.LUT R3, R118, R3, RZ, 0xfc, !PT ;  /* 0x0000000376037212 */ /* 0x000fe200078efcff */
[----:B------:R-:W-:Y:S06]  /*9aa70*/  BRA `(.L_x_3268) ;  /* 0x0000000000307947 */ /* 0x000fec0003800000 */
.L_x_3265:
        /* <DEDUP_REMOVED lines=10> */
.L_x_3270:
[----:B------:R-:W-:Y:S05]  /*9ab20*/  BSYNC.RECONVERGENT B1 ;  /* 0x0000000000017941 */ /* 0x000fea0003800200 */
.L_x_3269:
[----:B------:R-:W-:-:S07]  /*9ab30*/  LOP3.LUT R3, R118, R3, RZ, 0xfc, !PT ;  /* 0x0000000376037212 */ /* 0x000fce00078efcff */
.L_x_3268:
        /* <DEDUP_REMOVED lines=10> */
.L_x_3273:
[----:B------:R-:W-:Y:S05]  /*9abe0*/  BSYNC.RECONVERGENT B1 ;  /* 0x0000000000017941 */ /* 0x000fea0003800200 */
.L_x_3272:
[----:B------:R-:W-:Y:S01]  /*9abf0*/  LOP3.LUT R118, R3, R118, RZ, 0xfc, !PT ;  /* 0x0000007603767212 */ /* 0x000fe200078efcff */
[----:B------:R-:W-:Y:S06]  /*9ac00*/  BRA `(.L_x_3274) ;  /* 0x0000000000307947 */ /* 0x000fec0003800000 */
.L_x_3271:
[----:B------:R-:W-:Y:S01]  /*9ac10*/  ISETP.NE.AND P0, PT, R2, 0x41, PT ;  /* 0x000000410200780c */ /* 0x000fe20003f05270 */
[----:B------:R-:W-:Y:S01]  /*9ac20*/  BSSY.RECONVERGENT B1, `(.L_x_3275) ;  /* 0x0000009000017945 */ /* 0x000fe20003800200 */
[----:B------:R-:W-:Y:S01]  /*9ac30*/  SHF.L.U32 R3, R3, 0x2, RZ ;  /* 0x0000000203037819 */ /* 0x000fe200000006ff */
[----:B------:R-:W-:-:S10]  /*9ac40*/  IMAD.MOV.U32 R118, RZ, RZ, RZ ;  /* 0x000000ffff767224 */ /* 0x000fd400078e00ff */
[----:B------:R-:W-:Y:S05]  /*9ac50*/  @!P0 BRA `(.L_x_3276) ;  /* 0x0000000000148947 */ /* 0x000fea0003800000 */
[----:B------:R-:W-:-:S13]  /*9ac60*/  ISETP.NE.AND P0, PT, R2, 0x54, PT ;  /* 0x000000540200780c */ /* 0x000fda0003f05270 */
[----:B------:R-:W-:Y:S01]  /*9ac70*/  @P0 IMAD.MOV.U32 R119, RZ, RZ, 0x2 ;  /* 0x00000002ff770424 */ /* 0x000fe200078e00ff */
[----:B------:R-:W-:Y:S01]  /*9ac80*/  @P0 ISETP.NE.AND P1, PT, R2, 0x43, PT ;  /* 0x000000430200080c */ /* 0x000fe20003f25270 */
[----:B------:R-:W-:-:S03]  /*9ac90*/  @!P0 IMAD.MOV.U32 R118, RZ, RZ, 0x1 ;  /* 0x00000001ff768424 */ /* 0x000fc600078e00ff */
[----:B------:R-:W-:-:S09]  /*9aca0*/  @P0 SEL R118, R119, 0x3, !P1 ;  /* 0x0000000377760807 */ /* 0x000fd20004800000 */
.L_x_3276:
[----:B------:R-:W-:Y:S05]  /*9acb0*/  BSYNC.RECONVERGENT B1 ;  /* 0x0000000000017941 */ /* 0x000fea0003800200 */
.L_x_3275:
[----:B------:R-:W-:-:S07]  /*9acc0*/  LOP3.LUT R118, R3, R118, RZ, 0xfc, !PT ;  /* 0x0000007603767212 */ /* 0x000fce00078efcff */
.L_x_3274:
        /* <DEDUP_REMOVED lines=21> */
.L_x_3280:
[----:B------:R-:W-:-:S13]  /*9ae20*/  ISETP.NE.AND P1, PT, R111, 0x41, PT ;  /* 0x000000416f00780c */ /* 0x000fda0003f25270 */
[----:B------:R-:W-:Y:S05]  /*9ae30*/  @!P1 BRA `(.L_x_3281) ;  /* 0x0000000000149947 */ /* 0x000fea0003800000 */
[----:B------:R-:W-:-:S13]  /*9ae40*/  ISETP.NE.AND P1, PT, R111, 0x54, PT ;  /* 0x000000546f00780c */ /* 0x000fda0003f25270 */
[----:B------:R-:W-:Y:S01]  /*9ae50*/  @P1 IMAD.MOV.U32 R106, RZ, RZ, 0x2 ;  /* 0x00000002ff6a1424 */ /* 0x000fe200078e00ff */
[----:B------:R-:W-:Y:S01]  /*9ae60*/  @P1 ISETP.NE.AND P2, PT, R111, 0x43, PT ;  /* 0x000000436f00180c */ /* 0x000fe20003f45270 */
[----:B------:R-:W-:-:S03]  /*9ae70*/  @!P1 IMAD.MOV.U32 R3, RZ, RZ, 0x1 ;  /* 0x00000001ff039424 */ /* 0x000fc600078e00ff */
[----:B------:R-:W-:-:S09]  /*9ae80*/  @P1 SEL R3, R106, 0x3, !P2 ;  /* 0x000000036a031807 */ /* 0x000fd20005000000 */
.L_x_3281:
[----:B------:R-:W-:Y:S05]  /*9ae90*/  BSYNC.RECONVERGENT B2 ;  /* 0x0000000000027941 */ /* 0x000fea0003800200 */
.L_x_3279:
        /* <DEDUP_REMOVED lines=10> */
.L_x_3284:
[----:B------:R-:W-:Y:S05]  /*9af40*/  BSYNC.RECONVERGENT B2 ;  /* 0x0000000000027941 */ /* 0x000fea0003800200 */
.L_x_3283:
[----:B------:R-:W-:-:S05]  /*9af50*/  IMAD.SHL.U32 R3, R3, 0x4, RZ ;  /* 0x0000000403037824 */ /* 0x000fca00078e00ff */
[----:B------:R-:W-:Y:S01]  /*9af60*/  LOP3.LUT R3, R3, R106, RZ, 0xfc, !PT ;  /* 0x0000006a03037212 */ /* 0x000fe200078efcff */
[----:B------:R-:W-:Y:S06]  /*9af70*/  BRA `(.L_x_3285) ;  /* 0x0000000000307947 */ /* 0x000fec0003800000 */
.L_x_3282:
        /* <DEDUP_REMOVED lines=9> */
.L_x_3287:
[----:B------:R-:W-:Y:S05]  /*9b010*/  BSYNC.RECONVERGENT B2 ;  /* 0x0000000000027941 */ /* 0x000fea0003800200 */
.L_x_3286:
[----:B------:R-:W-:-:S05]  /*9b020*/  IMAD.SHL.U32 R3, R3, 0x4, RZ ;  /* 0x0000000403037824 */ /* 0x000fca00078e00ff */
[----:B------:R-:W-:-:S07]  /*9b030*/  LOP3.LUT R3, R3, R105, RZ, 0xfc, !PT ;  /* 0x0000006903037212 */ /* 0x000fce00078efcff */
.L_x_3285:
        /* <DEDUP_REMOVED lines=10> */
.L_x_3290:
[----:B------:R-:W-:Y:S05]  /*9b0e0*/  BSYNC.RECONVERGENT B2 ;  /* 0x0000000000027941 */ /* 0x000fea0003800200 */
.L_x_3289:
[----:B------:R-:W-:-:S05]  /*9b0f0*/  IMAD.SHL.U32 R3, R3, 0x4, RZ ;  /* 0x0000000403037824 */ /* 0x000fca00078e00ff */
[----:B------:R-:W-:Y:S01]  /*9b100*/  LOP3.LUT R3, R3, R104, RZ, 0xfc, !PT ;  /* 0x0000006803037212 */ /* 0x000fe200078efcff */
[----:B------:R-:W-:Y:S06]  /*9b110*/  BRA `(.L_x_3291) ;  /* 0x0000000000307947 */ /* 0x000fec0003800000 */
.L_x_3288:
        /* <DEDUP_REMOVED lines=9> */
.L_x_3293:
[----:B------:R-:W-:Y:S05]  /*9b1b0*/  BSYNC.RECONVERGENT B2 ;  /* 0x0000000000027941 */ /* 0x000fea0003800200 */
.L_x_3292:
[----:B------:R-:W-:-:S05]  /*9b1c0*/  IMAD.SHL.U32 R3, R3, 0x4, RZ ;  /* 0x0000000403037824 */ /* 0x000fca00078e00ff */
[----:B------:R-:W-:-:S07]  /*9b1d0*/  LOP3.LUT R3, R3, R105, RZ, 0xfc, !PT ;  /* 0x0000006903037212 */ /* 0x000fce00078efcff */
.L_x_3291:
        /* <DEDUP_REMOVED lines=10> */
.L_x_3296:
[----:B------:R-:W-:Y:S05]  /*9b280*/  BSYNC.RECONVERGENT B2 ;  /* 0x0000000000027941 */ /* 0x000fea0003800200 */
.L_x_3295:
[----:B------:R-:W-:-:S05]  /*9b290*/  IMAD.SHL.U32 R3, R3, 0x4, RZ ;  /* 0x0000000403037824 */ /* 0x000fca00078e00ff */
[----:B------:R-:W-:Y:S01]  /*9b2a0*/  LOP3.LUT R3, R3, R5, RZ, 0xfc, !PT ;  /* 0x0000000503037212 */ /* 0x000fe200078efcff */
[----:B------:R-:W-:Y:S06]  /*9b2b0*/  BRA `(.L_x_3297) ;  /* 0x0000000000307947 */ /* 0x000fec0003800000 */
.L_x_3294:
        /* <DEDUP_REMOVED lines=9> */
.L_x_3299:
[----:B------:R-:W-:Y:S05]  /*9b350*/  BSYNC.RECONVERGENT B2 ;  /* 0x0000000000027941 */ /* 0x000fea0003800200 */
.L_x_3298:
[----:B------:R-:W-:-:S05]  /*9b360*/  IMAD.SHL.U32 R3, R3, 0x4, RZ ;  /* 0x0000000403037824 */ /* 0x000fca00078e00ff */
[----:B------:R-:W-:-:S07]  /*9b370*/  LOP3.LUT R3, R3, R104, RZ, 0xfc, !PT ;  /* 0x0000006803037212 */ /* 0x000fce00078efcff */
.L_x_3297:
        /* <DEDUP_REMOVED lines=10> */
.L_x_3302:
[----:B------:R-:W-:Y:S05]  /*9b420*/  BSYNC.RECONVERGENT B2 ;  /* 0x0000000000027941 */ /* 0x000fea0003800200 */
.L_x_3301:
[----:B------:R-:W-:-:S05]  /*9b430*/  IMAD.SHL.U32 R3, R3, 0x4, RZ ;  /* 0x0000000403037824 */ /* 0x000fca00078e00ff */
[----:B------:R-:W-:Y:S01]  /*9b440*/  LOP3.LUT R3, R3, R4, RZ, 0xfc, !PT ;  /* 0x0000000403037212 */ /* 0x000fe200078efcff */
[----:B------:R-:W-:Y:S06]  /*9b450*/  BRA `(.L_x_3303) ;  /* 0x0000000000307947 */ /* 0x000fec0003800000 */
.L_x_3300:
        /* <DEDUP_REMOVED lines=9> */
.L_x_3305:
[----:B------:R-:W-:Y:S05]  /*9b4f0*/  BSYNC.RECONVERGENT B2 ;  /* 0x0000000000027941 */ /* 0x000fea0003800200 */
.L_x_3304:
[----:B------:R-:W-:-:S05]  /*9b500*/  IMAD.SHL.U32 R3, R3, 0x4, RZ ;  /* 0x0000000403037824 */ /* 0x000fca00078e00ff */
[----:B------:R-:W-:-:S07]  /*9b510*/  LOP3.LUT R3, R3, R5, RZ, 0xfc, !PT ;  /* 0x0000000503037212 */ /* 0x000fce00078efcff */
.L_x_3303:
        /* <DEDUP_REMOVED lines=10> */
.L_x_3308:
[----:B------:R-:W-:Y:S05]  /*9b5c0*/  BSYNC.RECONVERGENT B2 ;  /* 0x0000000000027941 */ /* 0x000fea0003800200 */
.L_x_3307:
[----:B------:R-:W-:-:S05]  /*9b5d0*/  IMAD.SHL.U32 R3, R3, 0x4, RZ ;  /* 0x0000000403037824 */ /* 0x000fca00078e00ff */
[----:B------:R-:W-:Y:S01]  /*9b5e0*/  LOP3.LUT R3, R3, R2, RZ, 0xfc, !PT ;  /* 0x0000000203037212 */ /* 0x000fe200078efcff */
[----:B------:R-:W-:Y:S06]  /*9b5f0*/  BRA `(.L_x_3309) ;  /* 0x0000000000307947 */ /* 0x000fec0003800000 */
.L_x_3306:
        /* <DEDUP_REMOVED lines=9> */
.L_x_3311:
[----:B------:R-:W-:Y:S05]  /*9b690*/  BSYNC.RECONVERGENT B2 ;  /* 0x0000000000027941 */ /* 0x000fea0003800200 */
.L_x_3310:
[----:B------:R-:W-:-:S05]  /*9b6a0*/  IMAD.SHL.U32 R3, R3, 0x4, RZ ;  /* 0x0000000403037824 */ /* 0x000fca00078e00ff */
[----:B------:R-:W-:-:S07]  /*9b6b0*/  LOP3.LUT R3, R3, R4, RZ, 0xfc, !PT ;  /* 0x0000000403037212 */ /* 0x000fce00078efcff */
.L_x_3309:
[----:B------:R-:W-:Y:S01]  /*9b6c0*/  R2UR UR4, R6 ;  /* 0x00000000060472ca */ /* 0x000fe200000e0000 */
[----:B------:R-:W-:Y:S01]  /*9b6d0*/  IMAD.WIDE.U32 R120, R3, 0x4, R120 ;  /* 0x0000000403787825 */ /* 0x000fe200078e0078 */
[----:B------:R-:W-:-:S13]  /*9b6e0*/  R2UR UR5, R7 ;  /* 0x00000000070572ca */ /* 0x000fda00000e0000 */
[----:B------:R-:W2:Y:S02]  /*9b6f0*/  LDG.E R120, desc[UR4][R120.64] ;  /* 0x0000000478787981 */ /* 0x000ea4000c1e1900 */
[----:B--2---:R-:W-:-:S13]  /*9b700*/  FSETP.GEU.AND P0, PT, R120, 3, PT ;  /* 0x404000007800780b */ /* 0x004fda0003f0e000 */
.L_x_3278:
[----:B------:R-:W-:Y:S05]  /*9b710*/  BSYNC.RECONVERGENT B1 ;  /* 0x0000000000017941 */ /* 0x000fea0003800200 */
.L_x_3277:
[----:B------:R-:W0:Y:S01]  /*9b720*/  LDCU UR4, c[0x0][0x3c8] ;  /* 0x00007900ff0477ac */ /* 0x000e220008000800 */
[----:B------:R-:W-:Y:S01]  /*9b730*/  BSSY.RECONVERGENT B10, `(.L_x_3312) ;  /* 0x00010780000a7945 */ /* 0x000fe20003800200 */
[----:B------:R-:W-:Y:S02]  /*9b740*/  SEL R154, RZ, 0x1, !P0 ;  /* 0x00000001ff9a7807 */ /* 0x000fe40004000000 */
[----:B0-----:R-:W-:-:S13]  /*9b750*/  ISETP.EQ.OR P1, PT, RZ, UR4, !P0 ;  /* 0x00000004ff007c0c */ /* 0x001fda000c722670 */
[----:B------:R-:W-:Y:S05]  /*9b760*/  @P1 BRA `(.L_x_3313) ;  /* 0x0000010400d01947 */ /* 0x000fea0003800000 */
[----:B------:R-:W-:Y:S01]  /*9b770*/  BSSY.RECONVERGENT B1, `(.L_x_3314) ;  /* 0x0000008000017945 */ /* 0x000fe20003800200 */
[----:B------:R-:W-:-:S07]  /*9b780*/  IMAD.MOV.U32 R2, RZ, RZ, RZ ;  /* 0x000000ffff027224 */ /* 0x000fce00078e00ff */
.L_x_3315:
[----:B------:R-:W-:-:S05]  /*9b790*/  IMAD.IADD R3, R1, 0x1, R2 ;  /* 0x0000000101037824 */ /* 0x000fca00078e0202 */
[----:B------:R-:W2:Y:S02]  /*9b7a0*/  LDL.U8 R4, [R3+0x280e] ;  /* 0x00280e0003047983 */ /* 0x000ea40000100000 */
[----:B--2---:R-:W-:Y:S02]  /*9b7b0*/  ISETP.NE.AND P0, PT, R4, RZ, PT ;  /* 0x000000ff0400720c */ /* 0x004fe40003f05270 */
[----:B------:R-:W-:Y:S01]  /*9b7c0*/  MOV R4, R2 ;  /* 0x0000000200047202 */ /* 0x000fe20000000f00 */
[----:B------:R-:W-:-:S10]  /*9b7d0*/  VIADD R2, R2, 0x1 ;  /* 0x0000000102027836 */ /* 0x000fd40000000000 */
[----:B------:R-:W-:Y:S05]  /*9b7e0*/  @P0 BRA `(.L_x_3315) ;  /* 0xfffffffc00e80947 */ /* 0x000fea000383ffff */
[----:B------:R-:W-:Y:S05]  /*9b7f0*/  BSYNC.RECONVERGENT B1 ;  /* 0x0000000000017941 */ /* 0x000fea0003800200 */
.L_x_3314:
        /* <DEDUP_REMOVED lines=9> */
.L_x_3319:
        /* <DEDUP_REMOVED lines=27> */
.L_x_3318:
[----:B------:R-:W-:Y:S01]  /*9ba40*/  BSSY.RECONVERGENT B2, `(.L_x_3320) ;  /* 0x0000008000027945 */ /* 0x000fe20003800200 */
[----:B------:R-:W-:-:S07]  /*9ba50*/  IMAD.MOV.U32 R2, RZ, RZ, RZ ;  /* 0x000000ffff027224 */ /* 0x000fce00078e00ff */
.L_x_3321:
[----:B------:R-:W-:-:S05]  /*9ba60*/  IMAD.IADD R3, R1, 0x1, R2 ;  /* 0x0000000101037824 */ /* 0x000fca00078e0202 */
[----:B------:R-:W2:Y:S02]  /*9ba70*/  LDL.U8 R4, [R3+0x280e] ;  /* 0x00280e0003047983 */ /* 0x000ea40000100000 */
[----:B--2---:R-:W-:Y:S01]  /*9ba80*/  ISETP.NE.AND P0, PT, R4, RZ, PT ;  /* 0x000000ff0400720c */ /* 0x004fe20003f05270 */
[----:B------:R-:W-:Y:S02]  /*9ba90*/  IMAD.MOV.U32 R4, RZ, RZ, R2 ;  /* 0x000000ffff047224 */ /* 0x000fe400078e0002 */
[----:B------:R-:W-:-:S10]  /*9baa0*/  VIADD R2, R2, 0x1 ;  /* 0x0000000102027836 */ /* 0x000fd40000000000 */
[----:B------:R-:W-:Y:S05]  /*9bab0*/  @P0 BRA `(.L_x_3321) ;  /* 0xfffffffc00e80947 */ /* 0x000fea000383ffff */
[----:B------:R-:W-:Y:S05]  /*9bac0*/  BSYNC.RECONVERGENT B2 ;  /* 0x0000000000027941 */ /* 0x000fea0003800200 */
.L_x_3320:
        /* <DEDUP_REMOVED lines=8> */
.L_x_3323:
        /* <DEDUP_REMOVED lines=27> */
.L_x_3322:
        /* <DEDUP_REMOVED lines=56> */
.L_x_3317:
        /* <DEDUP_REMOVED lines=55> */
.L_x_3324:
[----:B------:R-:W-:Y:S05]  /*9c3f0*/  BSYNC.RECONVERGENT B1 ;  /* 0x0000000000017941 */ /* 0x000fea0003800200 */
.L_x_3316:
[----:B------:R-:W-:Y:S01]  /*9c400*/  BSSY.RECONVERGENT B1, `(.L_x_3325) ;  /* 0x0000008000017945 */ /* 0x000fe20003800200 */
[----:B------:R-:W-:-:S07]  /*9c410*/  IMAD.MOV.U32 R3, RZ, RZ, RZ ;  /* 0x000000ffff037224 */ /* 0x000fce00078e00ff */
.L_x_3326:
[----:B------:R-:W-:-:S06]  /*9c420*/  IMAD.IADD R2, R1, 0x1, R3 ;  /* 0x0000000101027824 */ /* 0x000fcc00078e0203 */
[----:B------:R-:W2:Y:S02]  /*9c430*/  LDL.U8 R2, [R2+0x280e] ;  /* 0x00280e0002027983 */ /* 0x000ea40000100000 */
[----:B--2---:R-:W-:Y:S01]  /*9c440*/  ISETP.NE.AND P0, PT, R2, RZ, PT ;  /* 0x000000ff0200720c */ /* 0x004fe20003f05270 */
[----:B------:R-:W-:Y:S02]  /*9c450*/  IMAD.MOV.U32 R2, RZ, RZ, R3 ;  /* 0x000000ffff027224 */ /* 0x000fe400078e0003 */
[----:B------:R-:W-:-:S10]  /*9c460*/  VIADD R3, R3, 0x1 ;  /* 0x0000000103037836 */ /* 0x000fd40000000000 */
[----:B------:R-:W-:Y:S05]  /*9c470*/  @P0 BRA `(.L_x_3326) ;  /* 0xfffffffc00e80947 */ /* 0x000fea000383ffff */
[----:B------:R-:W-:Y:S05]  /*9c480*/  BSYNC.RECONVERGENT B1 ;  /* 0x0000000000017941 */ /* 0x000fea0003800200 */
.L_x_3325:
[----:B------:R-:W-:Y:S01]  /*9c490*/  BSSY.RECONVERGENT B1, `(.L_x_3327) ;  /* 0x0000008000017945 */ /* 0x000fe20003800200 */
[----:B------:R-:W-:-:S07]  /*9c4a0*/  IMAD.MOV.U32 R3, RZ, RZ, RZ ;  /* 0x000000ffff037224 */ /* 0x000fce00078e00ff */
.L_x_3328:
[----:B------:R-:W-:-:S06]  /*9c4b0*/  IMAD.IADD R4, R1, 0x1, R3 ;  /* 0x0000000101047824 */ /* 0x000fcc00078e0203 */
[----:B------:R-:W2:Y:S01]  /*9c4c0*/  LDL.U8 R4, [R4+0x280e] ;  /* 0x00280e0004047983 */ /* 0x000ea20000100000 */
[----:B------:R-:W-:Y:S02]  /*9c4d0*/  IMAD.MOV.U32 R148, RZ, RZ, R3 ;  /* 0x000000ffff947224 */ /* 0x000fe400078e0003 */
[----:B------:R-:W-:Y:S01]  /*9c4e0*/  VIADD R3, R3, 0x1 ;  /* 0x0000000103037836 */ /* 0x000fe20000000000 */
[----:B--2---:R-:W-:-:S13]  /*9c4f0*/  ISETP.NE.AND P0, PT, R4, RZ, PT ;  /* 0x000000ff0400720c */ /* 0x004fda0003f05270 */
[----:B------:R-:W-:Y:S05]  /*9c500*/  @P0 BRA `(.L_x_3328) ;  /* 0xfffffffc00e80947 */ /* 0x000fea000383ffff */
[----:B------:R-:W-:Y:S05]  /*9c510*/  BSYNC.RECONVERGENT B1 ;  /* 0x0000000000017941 */ /* 0x000fea0003800200 */
.L_x_3327:
        /* <DEDUP_REMOVED lines=10> */
.L_x_3353:
        /* <DEDUP_REMOVED lines=12> */
.L_x_3334:
[----:B------:R-:W-:-:S13]  /*9c680*/  ISETP.NE.AND P1, PT, R106, 0x47, PT ;  /* 0x000000476a00780c */ /* 0x000fda0003f25270 */
[----:B------:R-:W-:Y:S05]  /*9c690*/  @!P1 BRA `(.L_x_3337) ;  /* 0x0000000000149947 */ /* 0x000fea0003800000 */
[----:B------:R-:W-:Y:S01]  /*9c6a0*/  ISETP.NE.AND P1, PT, R106, 0x54, PT ;  /* 0x000000546a00780c */ /* 0x000fe20003f25270 */
[----:B------:R-:W-:-:S12]  /*9c6b0*/  IMAD.MOV.U32 R4, RZ, RZ, 0x3 ;  /* 0x00000003ff047424 */ /* 0x000fd800078e00ff */
[----:B------:R-:W-:Y:S05]  /*9c6c0*/  @!P1 BRA `(.L_x_3335) ;  /* 0x00000000000c9947 */ /* 0x000fea0003800000 */
.L_x_3336:
[----:B------:R-:W-:Y:S01]  /*9c6d0*/  IMAD.MOV.U32 R4, RZ, RZ, 0x4 ;  /* 0x00000004ff047424 */ /* 0x000fe200078e00ff */
[----:B------:R-:W-:Y:S06]  /*9c6e0*/  BRA `(.L_x_3335) ;  /* 0x0000000000047947 */ /* 0x000fec0003800000 */
.L_x_3337:
[----:B------:R-:W-:-:S07]  /*9c6f0*/  IMAD.MOV.U32 R4, RZ, RZ, 0x2 ;  /* 0x00000002ff047424 */ /* 0x000fce00078e00ff */
.L_x_3335:
[----:B------:R-:W-:Y:S05]  /*9c700*/  BSYNC.RECONVERGENT B3 ;  /* 0x0000000000037941 */ /* 0x000fea0003800200 */
.L_x_3333:
        /* <DEDUP_REMOVED lines=10> */
[----:B------:R-:W-:Y:S01]  /*9c7b0*/  MOV R4, 0x1 ;  /* 0x0000000100047802 */ /* 0x000fe20000000f00 */
[----:B------:R-:W-:Y:S06]  /*9c7c0*/  BRA `(.L_x_3340) ;  /* 0x0000000000207947 */ /* 0x000fec0003800000 */
.L_x_3339:
[----:B------:R-:W-:-:S13]  /*9c7d0*/  ISETP.NE.AND P1, PT, R106, 0x47, PT ;  /* 0x000000476a00780c */ /* 0x000fda0003f25270 */
[----:B------:R-:W-:Y:S05]  /*9c7e0*/  @!P1 BRA `(.L_x_3342) ;  /* 0x0000000000149947 */ /* 0x000fea0003800000 */
[----:B------:R-:W-:Y:S01]  /*9c7f0*/  ISETP.NE.AND P1, PT, R106, 0x54, PT ;  /* 0x000000546a00780c */ /* 0x000fe20003f25270 */
[----:B------:R-:W-:-:S12]  /*9c800*/  IMAD.MOV.U32 R4, RZ, RZ, 0x3 ;  /* 0x00000003ff047424 */ /* 0x000fd800078e00ff */
[----:B------:R-:W-:Y:S05]  /*9c810*/  @!P1 BRA `(.L_x_3340) ;  /* 0x00000000000c9947 */ /* 0x000fea0003800000 */
.L_x_3341:
[----:B------:R-:W-:Y:S01]  /*9c820*/  IMAD.MOV.U32 R4, RZ, RZ, 0x4 ;  /* 0x00000004ff047424 */ /* 0x000fe200078e00ff */
[----:B------:R-:W-:Y:S06]  /*9c830*/  BRA `(.L_x_3340) ;  /* 0x0000000000047947 */ /* 0x000fec0003800000 */
.L_x_3342:
[----:B------:R-:W-:-:S07]  /*9c840*/  IMAD.MOV.U32 R4, RZ, RZ, 0x2 ;  /* 0x00000002ff047424 */ /* 0x000fce00078e00ff */
.L_x_3340:
[----:B------:R-:W-:Y:S05]  /*9c850*/  BSYNC.RECONVERGENT B3 ;  /* 0x0000000000037941 */ /* 0x000fea0003800200 */
.L_x_3338:
        /* <DEDUP_REMOVED lines=12> */
.L_x_3344:
[----:B------:R-:W-:-:S13]  /*9c920*/  ISETP.NE.AND P1, PT, R106, 0x47, PT ;  /* 0x000000476a00780c */ /* 0x000fda0003f25270 */
[----:B------:R-:W-:Y:S05]  /*9c930*/  @!P1 BRA `(.L_x_3347) ;  /* 0x0000000000149947 */ /* 0x000fea0003800000 */
[----:B------:R-:W-:Y:S01]  /*9c940*/  ISETP.NE.AND P1, PT, R106, 0x54, PT ;  /* 0x000000546a00780c */ /* 0x000fe20003f25270 */
[----:B------:R-:W-:-:S12]  /*9c950*/  IMAD.MOV.U32 R4, RZ, RZ, 0x3 ;  /* 0x00000003ff047424 */ /* 0x000fd800078e00ff */
[----:B------:R-:W-:Y:S05]  /*9c960*/  @!P1 BRA `(.L_x_3345) ;  /* 0x00000000000c9947 */ /* 0x000fea0003800000 */
.L_x_3346:
[----:B------:R-:W-:Y:S01]  /*9c970*/  IMAD.MOV.U32 R4, RZ, RZ, 0x4 ;  /* 0x00000004ff047424 */ /* 0x000fe200078e00ff */
[----:B------:R-:W-:Y:S06]  /*9c980*/  BRA `(.L_x_3345) ;  /* 0x0000000000047947 */ /* 0x000fec0003800000 */
.L_x_3347:
[----:B------:R-:W-:-:S07]  /*9c990*/  IMAD.MOV.U32 R4, RZ, RZ, 0x2 ;  /* 0x00000002ff047424 */ /* 0x000fce00078e00ff */
.L_x_3345:
[----:B------:R-:W-:Y:S05]  /*9c9a0*/  BSYNC.RECONVERGENT B3 ;  /* 0x0000000000037941 */ /* 0x000fea0003800200 */
.L_x_3343:
        /* <DEDUP_REMOVED lines=12> */
.L_x_3349:
[----:B------:R-:W-:-:S13]  /*9ca70*/  ISETP.NE.AND P1, PT, R106, 0x47, PT ;  /* 0x000000476a00780c */ /* 0x000fda0003f25270 */
[----:B------:R-:W-:Y:S05]  /*9ca80*/  @!P1 BRA `(.L_x_3352) ;  /* 0x0000000000149947 */ /* 0x000fea0003800000 */
[----:B------:R-:W-:Y:S01]  /*9ca90*/  ISETP.NE.AND P1, PT, R106, 0x54, PT ;  /* 0x000000546a00780c */ /* 0x000fe20003f25270 */
[----:B------:R-:W-:-:S12]  /*9caa0*/  IMAD.MOV.U32 R4, RZ, RZ, 0x3 ;  /* 0x00000003ff047424 */ /* 0x000fd800078e00ff */
[----:B------:R-:W-:Y:S05]  /*9cab0*/  @!P1 BRA `(.L_x_3350) ;  /* 0x00000000000c9947 */ /* 0x000fea0003800000 */
.L_x_3351:
[----:B------:R-:W-:Y:S01]  /*9cac0*/  IMAD.MOV.U32 R4, RZ, RZ, 0x4 ;  /* 0x00000004ff047424 */ /* 0x000fe200078e00ff */
[----:B------:R-:W-:Y:S06]  /*9cad0*/  BRA `(.L_x_3350) ;  /* 0x0000000000047947 */ /* 0x000fec0003800000 */
.L_x_3352:
[----:B------:R-:W-:-:S07]  /*9cae0*/  IMAD.MOV.U32 R4, RZ, RZ, 0x2 ;  /* 0x00000002ff047424 */ /* 0x000fce00078e00ff */
.L_x_3350:
[----:B------:R-:W-:Y:S05]  /*9caf0*/  BSYNC.RECONVERGENT B3 ;  /* 0x0000000000037941 */ /* 0x000fea0003800200 */
.L_x_3348:
[----:B------:R0:W-:Y:S02]  /*9cb00*/  STL.U8 [R5+0x27db], R4 ;  /* 0x0027db0405007387 */ /* 0x0001e40000100000 */
[C---:B0-----:R-:W-:Y:S02]  /*9cb10*/  VIADD R4, R3.reuse, 0x3 ;  /* 0x0000000303047836 */ /* 0x041fe40000000000 */
[----:B------:R-:W-:-:S03]  /*9cb20*/  VIADD R3, R3, 0x4 ;  /* 0x0000000403037836 */ /* 0x000fc60000000000 */
[----:B------:R-:W-:-:S13]  /*9cb30*/  ISETP.NE.AND P1, PT, R4, R104, PT ;  /* 0x000000680400720c */ /* 0x000fda0003f25270 */
[----:B------:R-:W-:Y:S05]  /*9cb40*/  @P1 BRA `(.L_x_3353) ;  /* 0xfffffff8009c1947 */ /* 0x000fea000383ffff */
.L_x_3332:
[----:B------:R-:W-:Y:S05]  /*9cb50*/  BSYNC.RECONVERGENT B2 ;  /* 0x0000000000027941 */ /* 0x000fea0003800200 */
.L_x_3331:
        /* <DEDUP_REMOVED lines=14> */
.L_x_3355:
[----:B------:R-:W-:-:S13]  /*9cc40*/  ISETP.NE.AND P1, PT, R104, 0x47, PT ;  /* 0x000000476800780c */ /* 0x000fda0003f25270 */
[----:B------:R-:W-:Y:S05]  /*9cc50*/  @!P1 BRA `(.L_x_3358) ;  /* 0x0000000000149947 */ /* 0x000fea0003800000 */
[----:B------:R-:W-:Y:S01]  /*9cc60*/  ISETP.NE.AND P1, PT, R104, 0x54, PT ;  /* 0x000000546800780c */ /* 0x000fe20003f25270 */
[----:B------:R-:W-:-:S12]  /*9cc70*/  IMAD.MOV.U32 R5, RZ, RZ, 0x3 ;  /* 0x00000003ff057424 */ /* 0x000fd800078e00ff */
[----:B------:R-:W-:Y:S05]  /*9cc80*/  @!P1 BRA `(.L_x_3356) ;  /* 0x00000000000c9947 */ /* 0x000fea0003800000 */
.L_x_3357:
[----:B------:R-:W-:Y:S01]  /*9cc90*/  IMAD.MOV.U32 R5, RZ, RZ, 0x4 ;  /* 0x00000004ff057424 */ /* 0x000fe200078e00ff */
[----:B------:R-:W-:Y:S06]  /*9cca0*/  BRA `(.L_x_3356) ;  /* 0x0000000000047947 */ /* 0x000fec0003800000 */
.L_x_3358:
[----:B------:R-:W-:-:S07]  /*9ccb0*/  IMAD.MOV.U32 R5, RZ, RZ, 0x2 ;  /* 0x00000002ff057424 */ /* 0x000fce00078e00ff */
.L_x_3356:
[----:B------:R-:W-:Y:S05]  /*9ccc0*/  BSYNC.RECONVERGENT B2 ;  /* 0x0000000000027941 */ /* 0x000fea0003800200 */
.L_x_3354:
        /* <DEDUP_REMOVED lines=14> */
.L_x_3360:
[----:B------:R-:W-:-:S13]  /*9cdb0*/  ISETP.NE.AND P1, PT, R104, 0x47, PT ;  /* 0x000000476800780c */ /* 0x000fda0003f25270 */
[----:B------:R-:W-:Y:S05]  /*9cdc0*/  @!P1 BRA `(.L_x_3363) ;  /* 0x0000000000149947 */ /* 0x000fea0003800000 */
[----:B------:R-:W-:Y:S01]  /*9cdd0*/  ISETP.NE.AND P1, PT, R104, 0x54, PT ;  /* 0x000000546800780c */ /* 0x000fe20003f25270 */
[----:B------:R-:W-:-:S12]  /*9cde0*/  IMAD.MOV.U32 R5, RZ, RZ, 0x3 ;  /* 0x00000003ff057424 */ /* 0x000fd800078e00ff */
[----:B------:R-:W-:Y:S05]  /*9cdf0*/  @!P1 BRA `(.L_x_3361) ;  /* 0x00000000000c9947 */ /* 0x000fea0003800000 */
.L_x_3362:
[----:B------:R-:W-:Y:S01]  /*9ce00*/  IMAD.MOV.U32 R5, RZ, RZ, 0x4 ;  /* 0x00000004ff057424 */ /* 0x000fe200078e00ff */
[----:B------:R-:W-:Y:S06]  /*9ce10*/  BRA `(.L_x_3361) ;  /* 0x0000000000047947 */ /* 0x000fec0003800000 */
.L_x_3363:
[----:B------:R-:W-:-:S07]  /*9ce20*/  IMAD.MOV.U32 R5, RZ, RZ, 0x2 ;  /* 0x00000002ff057424 */ /* 0x000fce00078e00ff */
.L_x_3361:
[----:B------:R-:W-:Y:S05]  /*9ce30*/  BSYNC.RECONVERGENT B2 ;  /* 0x0000000000027941 */ /* 0x000fea0003800200 */
.L_x_3359:
        /* <DEDUP_REMOVED lines=15> */
.L_x_3365:
[----:B------:R-:W-:-:S13]  /*9cf30*/  ISETP.NE.AND P1, PT, R5, 0x47, PT ;  /* 0x000000470500780c */ /* 0x000fda0003f25270 */
[----:B------:R-:W-:Y:S05]  /*9cf40*/  @!P1 BRA `(.L_x_3368) ;  /* 0x0000000000149947 */ /* 0x000fea0003800000 */
[----:B------:R-:W-:Y:S01]  /*9cf50*/  ISETP.NE.AND P1, PT, R5, 0x54, PT ;  /* 0x000000540500780c */ /* 0x000fe20003f25270 */
[----:B------:R-:W-:-:S12]  /*9cf60*/  IMAD.MOV.U32 R3, RZ, RZ, 0x3 ;  /* 0x00000003ff037424 */ /* 0x000fd800078e00ff */
[----:B------:R-:W-:Y:S05]  /*9cf70*/  @!P1 BRA `(.L_x_3366) ;  /* 0x00000000000c9947 */ /* 0x000fea0003800000 */
.L_x_3367:
[----:B------:R-:W-:Y:S01]  /*9cf80*/  IMAD.MOV.U32 R3, RZ, RZ, 0x4 ;  /* 0x00000004ff037424 */ /* 0x000fe200078e00ff */
[----:B------:R-:W-:Y:S06]  /*9cf90*/  BRA `(.L_x_3366) ;  /* 0x0000000000047947 */ /* 0x000fec0003800000 */
.L_x_3368:
[----:B------:R-:W-:-:S07]  /*9cfa0*/  IMAD.MOV.U32 R3, RZ, RZ, 0x2 ;  /* 0x00000002ff037424 */ /* 0x000fce00078e00ff */
.L_x_3366:
[----:B------:R-:W-:Y:S05]  /*9cfb0*/  BSYNC.RECONVERGENT B2 ;  /* 0x0000000000027941 */ /* 0x000fea0003800200 */
.L_x_3364:
[----:B------:R0:W-:Y:S02]  /*9cfc0*/  STL.U8 [R4+0x27da], R3 ;  /* 0x0027da0304007387 */ /* 0x0001e40000100000 */
.L_x_3330:
[----:B------:R-:W-:Y:S05]  /*9cfd0*/  BSYNC.RECONVERGENT B1 ;  /* 0x0000000000017941 */ /* 0x000fea0003800200 */
.L_x_3329:
        /* <DEDUP_REMOVED lines=10> */
.L_x_3393:
        /* <DEDUP_REMOVED lines=12> */
.L_x_3374:
[----:B------:R-:W-:-:S13]  /*9d140*/  ISETP.NE.AND P1, PT, R5, 0x47, PT ;  /* 0x000000470500780c */ /* 0x000fda0003f25270 */
[----:B------:R-:W-:Y:S05]  /*9d150*/  @!P1 BRA `(.L_x_3377) ;  /* 0x0000000000149947 */ /* 0x000fea0003800000 */
[----:B------:R-:W-:Y:S01]  /*9d160*/  ISETP.NE.AND P1, PT, R5, 0x54, PT ;  /* 0x000000540500780c */ /* 0x000fe20003f25270 */
[----:B------:R-:W-:-:S12]  /*9d170*/  IMAD.MOV.U32 R3, RZ, RZ, 0x3 ;  /* 0x00000003ff037424 */ /* 0x000fd800078e00ff */
[----:B------:R-:W-:Y:S05]  /*9d180*/  @!P1 BRA `(.L_x_3375) ;  /* 0x00000000000c9947 */ /* 0x000fea0003800000 */
.L_x_3376:
[----:B------:R-:W-:Y:S01]  /*9d190*/  IMAD.MOV.U32 R3, RZ, RZ, 0x4 ;  /* 0x00000004ff037424 */ /* 0x000fe200078e00ff */
[----:B------:R-:W-:Y:S06]  /*9d1a0*/  BRA `(.L_x_3375) ;  /* 0x0000000000047947 */ /* 0x000fec0003800000 */
.L_x_3377:
[----:B------:R-:W-:-:S07]  /*9d1b0*/  IMAD.MOV.U32 R3, RZ, RZ, 0x2 ;  /* 0x00000002ff037424 */ /* 0x000fce00078e00ff */
.L_x_3375:
[----:B------:R-:W-:Y:S05]  /*9d1c0*/  BSYNC.RECONVERGENT B3 ;  /* 0x0000000000037941 */ /* 0x000fea0003800200 */
.L_x_3373:
        /* <DEDUP_REMOVED lines=15> */
.L_x_3379:
[----:B------:R-:W-:-:S13]  /*9d2c0*/  ISETP.NE.AND P1, PT, R5, 0x47, PT ;  /* 0x000000470500780c */ /* 0x000fda0003f25270 */
[----:B------:R-:W-:Y:S05]  /*9d2d0*/  @!P1 BRA `(.L_x_3382) ;  /* 0x0000000000149947 */ /* 0x000fea0003800000 */
[----:B------:R-:W-:Y:S01]  /*9d2e0*/  ISETP.NE.AND P1, PT, R5, 0x54, PT ;  /* 0x000000540500780c */ /* 0x000fe20003f25270 */
[----:B------:R-:W-:-:S12]  /*9d2f0*/  IMAD.MOV.U32 R3, RZ, RZ, 0x3 ;  /* 0x00000003ff037424 */ /* 0x000fd800078e00ff */
[----:B------:R-:W-:Y:S05]  /*9d300*/  @!P1 BRA `(.L_x_3380) ;  /* 0x00000000000c9947 */ /* 0x000fea0003800000 */
.L_x_3381:
[----:B------:R-:W-:Y:S01]  /*9d310*/  IMAD.MOV.U32 R3, RZ, RZ, 0x4 ;  /* 0x00000004ff037424 */ /* 0x000fe200078e00ff */
[----:B------:R-:W-:Y:S06]  /*9d320*/  BRA `(.L_x_3380) ;  /* 0x0000000000047947 */ /* 0x000fec0003800000 */
.L_x_3382:
[----:B------:R-:W-:-:S07]  /*9d330*/  IMAD.MOV.U32 R3, RZ, RZ, 0x2 ;  /* 0x00000002ff037424 */ /* 0x000fce00078e00ff */
.L_x_3380:
[----:B------:R-:W-:Y:S05]  /*9d340*/  BSYNC.RECONVERGENT B3 ;  /* 0x0000000000037941 */ /* 0x000fea0003800200 */
.L_x_3378:
        /* <DEDUP_REMOVED lines=14> */
.L_x_3384:
[----:B------:R-:W-:-:S13]  /*9d430*/  ISETP.NE.AND P1, PT, R5, 0x47, PT ;  /* 0x000000470500780c */ /* 0x000fda0003f25270 */
[----:B------:R-:W-:Y:S05]  /*9d440*/  @!P1 BRA `(.L_x_3387) ;  /* 0x0000000000149947 */ /* 0x000fea0003800000 */
[----:B------:R-:W-:Y:S01]  /*9d450*/  ISETP.NE.AND P1, PT, R5, 0x54, PT ;  /* 0x000000540500780c */ /* 0x000fe20003f25270 */
[----:B------:R-:W-:-:S12]  /*9d460*/  IMAD.MOV.U32 R3, RZ, RZ, 0x3 ;  /* 0x00000003ff037424 */ /* 0x000fd800078e00ff */
[----:B------:R-:W-:Y:S05]  /*9d470*/  @!P1 BRA `(.L_x_3385) ;  /* 0x00000000000c9947 */ /* 0x000fea0003800000 */
.L_x_3386:
[----:B------:R-:W-:Y:S01]  /*9d480*/  IMAD.MOV.U32 R3, RZ, RZ, 0x4 ;  /* 0x00000004ff037424 */ /* 0x000fe200078e00ff */
[----:B------:R-:W-:Y:S06]  /*9d490*/  BRA `(.L_x_3385) ;  /* 0x0000000000047947 */ /* 0x000fec0003800000 */
.L_x_3387:
[----:B------:R-:W-:-:S07]  /*9d4a0*/  IMAD.MOV.U32 R3, RZ, RZ, 0x2 ;  /* 0x00000002ff037424 */ /* 0x000fce00078e00ff */
.L_x_3385:
[----:B------:R-:W-:Y:S05]  /*9d4b0*/  BSYNC.RECONVERGENT B3 ;  /* 0x0000000000037941 */ /* 0x000fea0003800200 */
.L_x_3383:
        /* <DEDUP_REMOVED lines=14> */
.L_x_3389:
[----:B------:R-:W-:-:S13]  /*9d5a0*/  ISETP.NE.AND P1, PT, R104, 0x47, PT ;  /* 0x000000476800780c */ /* 0x000fda0003f25270 */
[----:B------:R-:W-:Y:S05]  /*9d5b0*/  @!P1 BRA `(.L_x_3392) ;  /* 0x0000000000149947 */ /* 0x000fea0003800000 */
[----:B------:R-:W-:Y:S01]  /*9d5c0*/  ISETP.NE.AND P1, PT, R104, 0x54, PT ;  /* 0x000000546800780c */ /* 0x000fe20003f25270 */
[----:B------:R-:W-:-:S12]  /*9d5d0*/  IMAD.MOV.U32 R5, RZ, RZ, 0x3 ;  /* 0x00000003ff057424 */ /* 0x000fd800078e00ff */
[----:B------:R-:W-:Y:S05]  /*9d5e0*/  @!P1 BRA `(.L_x_3390) ;  /* 0x00000000000c9947 */ /* 0x000fea0003800000 */
.L_x_3391:
[----:B------:R-:W-:Y:S01]  /*9d5f0*/  IMAD.MOV.U32 R5, RZ, RZ, 0x4 ;  /* 0x00000004ff057424 */ /* 0x000fe200078e00ff */
[----:B------:R-:W-:Y:S06]  /*9d600*/  BRA `(.L_x_3390) ;  /* 0x0000000000047947 */ /* 0x000fec0003800000 */
.L_x_3392:
[----:B------:R-:W-:-:S07]  /*9d610*/  IMAD.MOV.U32 R5, RZ, RZ, 0x2 ;  /* 0x00000002ff057424 */ /* 0x000fce00078e00ff */
.L_x_3390:
[----:B------:R-:W-:Y:S05]  /*9d620*/  BSYNC.RECONVERGENT B3 ;  /* 0x0000000000037941 */ /* 0x000fea0003800200 */
.L_x_3388:
[----:B------:R0:W-:Y:S01]  /*9d630*/  STL.U8 [R105+0x27f6], R5 ;  /* 0x0027f60569007387 */ /* 0x0001e20000100000 */
[----:B------:R-:W-:Y:S01]  /*9d640*/  ISETP.NE.AND P1, PT, R3, R106, PT ;  /* 0x0000006a0300720c */ /* 0x000fe20003f25270 */
[----:B------:R-:W-:-:S12]  /*9d650*/  VIADD R4, R4, 0x4 ;  /* 0x0000000404047836 */ /* 0x000fd80000000000 */
[----:B0-----:R-:W-:Y:S05]  /*9d660*/  @P1 BRA `(.L_x_3393) ;  /* 0xfffffff800841947 */ /* 0x001fea000383ffff */
.L_x_3372:
[----:B------:R-:W-:Y:S05]  /*9d670*/  BSYNC.RECONVERGENT B2 ;  /* 0x0000000000027941 */ /* 0x000fea0003800200 */
.L_x_3371:
        /* <DEDUP_REMOVED lines=14> */
.L_x_3395:
[----:B------:R-:W-:-:S13]  /*9d760*/  ISETP.NE.AND P1, PT, R5, 0x47, PT ;  /* 0x000000470500780c */ /* 0x000fda0003f25270 */
[----:B------:R-:W-:Y:S05]  /*9d770*/  @!P1 BRA `(.L_x_3398) ;  /* 0x0000000000149947 */ /* 0x000fea0003800000 */
[----:B------:R-:W-:Y:S01]  /*9d780*/  ISETP.NE.AND P1, PT, R5, 0x54, PT ;  /* 0x000000540500780c */ /* 0x000fe20003f25270 */
[----:B------:R-:W-:-:S12]  /*9d790*/  IMAD.MOV.U32 R3, RZ, RZ, 0x3 ;  /* 0x00000003ff037424 */ /* 0x000fd800078e00ff */
[----:B------:R-:W-:Y:S05]  /*9d7a0*/  @!P1 BRA `(.L_x_3396) ;  /* 0x00000000000c9947 */ /* 0x000fea0003800000 */
.L_x_3397:
[----:B------:R-:W-:Y:S01]  /*9d7b0*/  HFMA2 R3, -RZ, RZ, 0, 2.384185791015625e-07 ;  /* 0x00000004ff037431 */ /* 0x000fe200000001ff */
[----:B------:R-:W-:Y:S06]  /*9d7c0*/  BRA `(.L_x_3396) ;  /* 0x0000000000047947 */ /* 0x000fec0003800000 */
.L_x_3398:
[----:B------:R-:W-:-:S07]  /*9d7d0*/  IMAD.MOV.U32 R3, RZ, RZ, 0x2 ;  /* 0x00000002ff037424 */ /* 0x000fce00078e00ff */
.L_x_3396:
[----:B------:R-:W-:Y:S05]  /*9d7e0*/  BSYNC.RECONVERGENT B2 ;  /* 0x0000000000027941 */ /* 0x000fea0003800200 */
.L_x_3394:
        /* <DEDUP_REMOVED lines=17> */
.L_x_3400:
[----:B------:R-:W-:-:S13]  /*9d900*/  ISETP.NE.AND P1, PT, R5, 0x47, PT ;  /* 0x000000470500780c */ /* 0x000fda0003f25270 */
[----:B------:R-:W-:Y:S05]  /*9d910*/  @!P1 BRA `(.L_x_3403) ;  /* 0x0000000000149947 */ /* 0x000fea0003800000 */
[----:B------:R-:W-:Y:S01]  /*9d920*/  ISETP.NE.AND P1, PT, R5, 0x54, PT ;  /* 0x000000540500780c */ /* 0x000fe20003f25270 */
[----:B------:R-:W-:-:S12]  /*9d930*/  IMAD.MOV.U32 R3, RZ, RZ, 0x3 ;  /* 0x00000003ff037424 */ /* 0x000fd800078e00ff */
[----:B------:R-:W-:Y:S05]  /*9d940*/  @!P1 BRA `(.L_x_3401) ;  /* 0x00000000000c9947 */ /* 0x000fea0003800000 */
.L_x_3402:
[----:B------:R-:W-:Y:S01]  /*9d950*/  IMAD.MOV.U32 R3, RZ, RZ, 0x4 ;  /* 0x00000004ff037424 */ /* 0x000fe200078e00ff */
[----:B------:R-:W-:Y:S06]  /*9d960*/  BRA `(.L_x_3401) ;  /* 0x0000000000047947 */ /* 0x000fec0003800000 */
.L_x_3403:
[----:B------:R-:W-:-:S07]  /*9d970*/  IMAD.MOV.U32 R3, RZ, RZ, 0x2 ;  /* 0x00000002ff037424 */ /* 0x000fce00078e00ff */
.L_x_3401:
[----:B------:R-:W-:Y:S05]  /*9d980*/  BSYNC.RECONVERGENT B2 ;  /* 0x0000000000027941 */ /* 0x000fea0003800200 */
.L_x_3399:
        /* <DEDUP_REMOVED lines=16> */
.L_x_3405:
[----:B------:R-:W-:-:S13]  /*9da90*/  ISETP.NE.AND P1, PT, R4, 0x47, PT ;  /* 0x000000470400780c */ /* 0x000fda0003f25270 */
[----:B------:R-:W-:Y:S05]  /*9daa0*/  @!P1 BRA `(.L_x_3408) ;  /* 0x0000000000149947 */ /* 0x000fea0003800000 */
[----:B------:R-:W-:Y:S01]  /*9dab0*/  ISETP.NE.AND P1, PT, R4, 0x54, PT ;  /* 0x000000540400780c */ /* 0x000fe20003f25270 */
[----:B------:R-:W-:-:S12]  /*9dac0*/  IMAD.MOV.U32 R3, RZ, RZ, 0x3 ;  /* 0x00000003ff037424 */ /* 0x000fd800078e00ff */
[----:B------:R-:W-:Y:S05]  /*9dad0*/  @!P1 BRA `(.L_x_3406) ;  /* 0x00000000000c9947 */ /* 0x000fea0003800000 */
.L_x_3407:
[----:B------:R-:W-:Y:S01]  /*9dae0*/  IMAD.MOV.U32 R3, RZ, RZ, 0x4 ;  /* 0x00000004ff037424 */ /* 0x000fe200078e00ff */
[----:B------:R-:W-:Y:S06]  /*9daf0*/  BRA `(.L_x_3406) ;  /* 0x0000000000047947 */ /* 0x000fec0003800000 */
.L_x_3408:
[----:B------:R-:W-:-:S07]  /*9db00*/  IMAD.MOV.U32 R3, RZ, RZ, 0x2 ;  /* 0x00000002ff037424 */ /* 0x000fce00078e00ff */
.L_x_3406:
[----:B------:R-:W-:Y:S05]  /*9db10*/  BSYNC.RECONVERGENT B2 ;  /* 0x0000000000027941 */ /* 0x000fea0003800200 */
.L_x_3404:
[----:B------:R2:W-:Y:S02]  /*9db20*/  STL.U8 [R104+0x27f5], R3 ;  /* 0x0027f50368007387 */ /* 0x0005e40000100000 */
.L_x_3370:
[----:B------:R-:W-:Y:S05]  /*9db30*/  BSYNC.RECONVERGENT B1 ;  /* 0x0000000000017941 */ /* 0x000fea0003800200 */
.L_x_3369:
        /* <DEDUP_REMOVED lines=17> */
.L_x_3417:
        /* <DEDUP_REMOVED lines=13> */
.L_x_3416:
        /* <DEDUP_REMOVED lines=36> */
[C---:B------:R-:W-:Y:S01]  /*9df60*/  @P1 IMAD R118, R111.reuse, 0x8, R1 ;  /* 0x000000086f761824 */ /* 0x040fe200078e0201 */
[----:B------:R-:W-:Y:S01]  /*9df70*/  @!P1 LEA R111, R111, R1, 0x3 ;  /* 0x000000016f6f9211 */ /* 0x000fe200078e18ff */
[----:B------:R-:W-:Y:S02]  /*9df80*/  @P1 IMAD.MOV.U32 R108, RZ, RZ, 0x0 ;  /* 0x00000000ff6c1424 */ /* 0x000fe400078e00ff */
[----:B------:R-:W-:-:S05]  /*9df90*/  @P1 IMAD.MOV.U32 R109, RZ, RZ, 0x7ff00000 ;  /* 0x7ff00000ff6d1424 */ /* 0x000fca00078e00ff */
        /* <DEDUP_REMOVED lines=26> */
.L_x_3415:
[----:B------:R-:W-:Y:S05]  /*9e140*/  BSYNC.RECONVERGENT B3 ;  /* 0x0000000000037941 */ /* 0x000fea0003800200 */
.L_x_3414:
        /* <DEDUP_REMOVED lines=50> */
.L_x_3413:
[----:B------:R-:W-:Y:S05]  /*9e470*/  BSYNC.RECONVERGENT B2 ;  /* 0x0000000000027941 */ /* 0x000fea0003800200 */
.L_x_3412:
[C---:B------:R-:W-:Y:S01]  /*9e480*/  ISETP.NE.AND P0, PT, R3.reuse, R2, PT ;  /* 0x000000020300720c */ /* 0x040fe20003f05270 */
[----:B------:R-:W-:-:S12]  /*9e490*/  VIADD R3, R3, 0x1 ;  /* 0x0000000103037836 */ /* 0x000fd80000000000 */
[----:B------:R-:W-:Y:S05]  /*9e4a0*/  @P0 BRA `(.L_x_3417) ;  /* 0xfffffff400e80947 */ /* 0x000fea000383ffff */
[----:B------:R-:W-:Y:S05]  /*9e4b0*/  BSYNC.RECONVERGENT B1 ;  /* 0x0000000000017941 */ /* 0x000fea0003800200 */
.L_x_3411:
[----:B------:R-:W-:Y:S01]  /*9e4c0*/  BSSY.RECONVERGENT B6, `(.L_x_3418) ;  /* 0x0000463000067945 */ /* 0x000fe20003800200 */
[----:B------:R-:W-:-:S07]  /*9e4d0*/  IMAD.MOV.U32 R143, RZ, RZ, 0x1 ;  /* 0x00000001ff8f7424 */ /* 0x000fce00078e00ff */
.L_x_3483:
[----:B------:R-:W-:Y:S04]  /*9e4e0*/  BSSY.RECONVERGENT B5, `(.L_x_3419) ;  /* 0x000045d000057945 */ /* 0x000fe80003800200 */
[----:B01----:R-:W-:Y:S05]  /*9e4f0*/  @!P4 BRA `(.L_x_3420) ;  /* 0x00000044006cc947 */ /* 0x003fea0003800000 */
[----:B------:R-:W-:-:S07]  /*9e500*/  IMAD.MOV.U32 R142, RZ, RZ, 0x1 ;  /* 0x00000001ff8e7424 */ /* 0x000fce00078e00ff */
.L_x_3482:
        /* <DEDUP_REMOVED lines=17> */
[----:B---3--:R-:W-:-:S04]  /*9e620*/  PRMT R3, R145, 0x8880, RZ ;  /* 0x0000888091037816 */ /* 0x008fc800000000ff */
[----:B------:R-:W-:-:S04]  /*9e630*/  IADD3 R104, PT, PT, R108, R3, RZ ;  /* 0x000000036c687210 */ /* 0x000fc80007ffe0ff */
        /* <DEDUP_REMOVED lines=111> */
.L_x_3429:
[----:B------:R-:W-:Y:S05]  /*9ed30*/  BSYNC.RECONVERGENT B3 ;  /* 0x0000000000037941 */ /* 0x000fea0003800200 */
.L_x_3428:
        /* <DEDUP_REMOVED lines=36> */
.L_x_3432:
[----:B------:R-:W-:Y:S05]  /*9ef80*/  BSYNC.RECONVERGENT B3 ;  /* 0x0000000000037941 */ /* 0x000fea0003800200 */
.L_x_3431:
        /* <DEDUP_REMOVED lines=9> */
.L_x_3427:
        /* <DEDUP_REMOVED lines=47> */
.L_x_3434:
[----:B------:R-:W-:Y:S05]  /*9f310*/  BSYNC.RECONVERGENT B3 ;  /* 0x0000000000037941 */ /* 0x000fea0003800200 */
.L_x_3433:
        /* <DEDUP_REMOVED lines=38> */
.L_x_3436:
[----:B------:R-:W-:Y:S05]  /*9f580*/  BSYNC.RECONVERGENT B3 ;  /* 0x0000000000037941 */ /* 0x000fea0003800200 */
.L_x_3435:
        /* <DEDUP_REMOVED lines=9> */
.L_x_3426:
        /* <DEDUP_REMOVED lines=27> */
[----:B------:R-:W-:-:S04]  /*9f7d0*/  FSEL R122, R123, -1.875, !P0 ;  /* 0xbff000007b7a7808 */ /* 0x000fc80004000000 */
[----:B------:R-:W-:-:S06]  /*9f7e0*/  MOV R139, R122 ;  /* 0x0000007a008b7202 */ /* 0x000fcc0000000f00 */
        /* <DEDUP_REMOVED lines=27> */
.L_x_3438:
[----:B------:R-:W-:Y:S05]  /*9f9a0*/  BSYNC.RECONVERGENT B3 ;  /* 0x0000000000037941 */ /* 0x000fea0003800200 */
.L_x_3437:
        /* <DEDUP_REMOVED lines=38> */
.L_x_3440:
[----:B------:R-:W-:Y:S05]  /*9fc10*/  BSYNC.RECONVERGENT B3 ;  /* 0x0000000000037941 */ /* 0x000fea0003800200 */
.L_x_3439:
        /* <DEDUP_REMOVED lines=8> */
.L_x_3430:
[----:B------:R-:W-:Y:S05]  /*9fca0*/  BSYNC.RECONVERGENT B1 ;  /* 0x0000000000017941 */ /* 0x000fea0003800200 */
.L_x_3425:
        /* <DEDUP_REMOVED lines=35> */
.L_x_3442:
[----:B------:R-:W-:Y:S05]  /*9fee0*/  BSYNC.RECONVERGENT B1 ;  /* 0x0000000000017941 */ /* 0x000fea0003800200 */
.L_x_3441:
[----:B------:R-:W-:-:S06]  /*9fef0*/  DSETP.GEU.AND P0, PT, R32, R118, PT ;  /* 0x000000762000722a */ /* 0x000fcc0003f0e000 */
[----:B------:R-:W-:Y:S02]  /*9ff00*/  FSEL R104, R104, R138, !P0 ;  /* 0x0000008a68687208 */ /* 0x000fe40004000000 */
[----:B------:R-:W-:Y:S02]  /*9ff10*/  FSEL R105, R105, R139, !P0 ;  /* 0x0000008b69697208 */ /* 0x000fe40004000000 */
[----:B------:R-:W-:Y:S02]  /*9ff20*/  FSEL R106, R106, R140, !P0 ;  /* 0x0000008c6a6a7208 */ /* 0x000fe40004000000 */
[----:B------:R-:W-:-:S07]  /*9ff30*/  FSEL R107, R107, R141, !P0 ;  /* 0x0000008d6b6b7208 */ /* 0x000fce0004000000 */
.L_x_3424:
[----:B------:R-:W-:Y:S05]  /*9ff40*/  BSYNC.RECONVERGENT B2 ;  /* 0x0000000000027941 */ /* 0x000fea0003800200 */
.L_x_3423:
        /* <DEDUP_REMOVED lines=45> */
.L_x_3444:
[----:B------:R-:W-:Y:S05]  /*a0220*/  BSYNC.RECONVERGENT B1 ;  /* 0x0000000000017941 */ /* 0x000fea0003800200 */
.L_x_3443:
        /* <DEDUP_REMOVED lines=33> */
.L_x_3446:
[----:B------:R-:W-:Y:S05]  /*a0440*/  BSYNC.RECONVERGENT B1 ;  /* 0x0000000000017941 */ /* 0x000fea0003800200 */
.L_x_3445:
        /* <DEDUP_REMOVED lines=30> */
.L_x_3448:
[----:B------:R-:W-:Y:S05]  /*a0630*/  BSYNC.RECONVERGENT B1 ;  /* 0x0000000000017941 */ /* 0x000fea0003800200 */
.L_x_3447:
        /* <DEDUP_REMOVED lines=21> */
[----:B------:R-:W-:Y:S01]  /*a0790*/  IMAD.MOV.U32 R106, RZ, RZ, R120 ;  /* 0x000000ffff6a7224 */ /* 0x000fe200078e0078 */
[----:B------:R-:W-:Y:S01]  /*a07a0*/  MOV R107, R121 ;  /* 0x00000079006b7202 */ /* 0x000fe20000000f00 */
[----:B------:R-:W-:Y:S01]  /*a07b0*/  IMAD.MOV.U32 R4, RZ, RZ, R118 ;  /* 0x000000ffff047224 */ /* 0x000fe200078e0076 */
[----:B------:R0:W-:Y:S01]  /*a07c0*/  STL.64 [R149], R118 ;  /* 0x0000007695007387 */ /* 0x0001e20000100a00 */
[----:B------:R-:W-:Y:S01]  /*a07d0*/  IMAD.MOV.U32 R5, RZ, RZ, R119 ;  /* 0x000000ffff057224 */ /* 0x000fe200078e0077 */
[----:B------:R-:W-:Y:S06]  /*a07e0*/  BRA `(.L_x_3452) ;  /* 0x00000000001c7947 */ /* 0x000fec0003800000 */
.L_x_3451:
[----:B------:R-:W-:Y:S05]  /*a07f0*/  BSYNC.RELIABLE B2 ;  /* 0x0000000000027941 */ /* 0x000fea0003800100 */
.L_x_3450:
[----:B------:R1:W-:Y:S01]  /*a0800*/  STL.64 [R144], R110 ;  /* 0x0000006e90007387 */ /* 0x0003e20000100a00 */
[----:B------:R-:W-:Y:S02]  /*a0810*/  IMAD.MOV.U32 R106, RZ, RZ, R110 ;  /* 0x000000ffff6a7224 */ /* 0x000fe400078e006e */
[----:B------:R-:W-:Y:S01]  /*a0820*/  IMAD.MOV.U32 R107, RZ, RZ, R111 ;  /* 0x000000ffff6b7224 */ /* 0x000fe200078e006f */
[----:B------:R1:W-:Y:S01]  /*a0830*/  STL.64 [R149], R108 ;  /* 0x0000006c95007387 */ /* 0x0003e20000100a00 */
[----:B------:R-:W-:Y:S02]  /*a0840*/  IMAD.MOV.U32 R4, RZ, RZ, R108 ;  /* 0x000000ffff047224 */ /* 0x000fe400078e006c */
[----:B------:R-:W-:-:S07]  /*a0850*/  IMAD.MOV.U32 R5, RZ, RZ, R109 ;  /* 0x000000ffff057224 */ /* 0x000fce00078e006d */
.L_x_3452:
[----:B------:R-:W-:Y:S05]  /*a0860*/  BSYNC.RECONVERGENT B1 ;  /* 0x0000000000017941 */ /* 0x000fea0003800200 */
.L_x_3449:
[----:B------:R-:W-:-:S07]  /*a0870*/  IMAD.MOV.U32 R141, RZ, RZ, 0x3 ;  /* 0x00000003ff8d7424 */ /* 0x000fce00078e00ff */
.L_x_3481:
        /* <DEDUP_REMOVED lines=13> */
.L_x_3480:
[----:B------:R-:W-:Y:S02]  /*a0950*/  IMAD.MOV.U32 R138, RZ, RZ, R140 ;  /* 0x000000ffff8a7224 */ /* 0x000fe400078e008c */
[----:B------:R-:W-:-:S04]  /*a0960*/  VIADD R140, R140, 0xffffffff ;  /* 0xffffffff8c8c7836 */ /* 0x000fc80000000000 */
        /* <DEDUP_REMOVED lines=112> */
.L_x_3461:
[----:B------:R-:W-:Y:S05]  /*a1070*/  BSYNC.RECONVERGENT B11 ;  /* 0x00000000000b7941 */ /* 0x000fea0003800200 */
.L_x_3460:
        /* <DEDUP_REMOVED lines=30> */
.L_x_3463:
[----:B------:R-:W-:Y:S05]  /*a1260*/  BSYNC.RECONVERGENT B11 ;  /* 0x00000000000b7941 */ /* 0x000fea0003800200 */
.L_x_3462:
[----:B------:R-:W-:-:S06]  /*a1270*/  DSETP.GT.AND P0, PT, R104, R122, PT ;  /* 0x0000007a6800722a */ /* 0x000fcc0003f04000 */
[----:B------:R-:W-:Y:S02]  /*a1280*/  FSEL R118, R110, RZ, P0 ;  /* 0x000000ff6e767208 */ /* 0x000fe40000000000 */
[----:B------:R-:W-:Y:S02]  /*a1290*/  FSEL R119, R111, -1.875, P0 ;  /* 0xbff000006f777808 */ /* 0x000fe40000000000 */
[----:B------:R-:W-:Y:S02]  /*a12a0*/  FSEL R120, R108, RZ, P0 ;  /* 0x000000ff6c787208 */ /* 0x000fe40000000000 */
[----:B------:R-:W-:Y:S01]  /*a12b0*/  FSEL R121, R109, +QNAN , P0 ;  /* 0x7ff000006d797808 */ /* 0x000fe20000000000 */
[----:B------:R-:W-:Y:S06]  /*a12c0*/  BRA `(.L_x_3464) ;  /* 0x0000001400907947 */ /* 0x000fec0003800000 */
.L_x_3459:
        /* <DEDUP_REMOVED lines=75> */
.L_x_3466:
[----:B------:R-:W-:Y:S05]  /*a1780*/  BSYNC.RECONVERGENT B11 ;  /* 0x00000000000b7941 */ /* 0x000fea0003800200 */
.L_x_3465:
        /* <DEDUP_REMOVED lines=30> */
.L_x_3468:
[----:B------:R-:W-:Y:S05]  /*a1970*/  BSYNC.RECONVERGENT B11 ;  /* 0x00000000000b7941 */ /* 0x000fea0003800200 */
.L_x_3467:
        /* <DEDUP_REMOVED lines=15> */
.L_x_3458:
        /* <DEDUP_REMOVED lines=83> */
.L_x_3471:
[----:B------:R-:W-:Y:S05]  /*a1fa0*/  BSYNC.RECONVERGENT B11 ;  /* 0x00000000000b7941 */ /* 0x000fea0003800200 */
.L_x_3470:
        /* <DEDUP_REMOVED lines=30> */
.L_x_3473:
[----:B------:R-:W-:Y:S05]  /*a2190*/  BSYNC.RECONVERGENT B11 ;  /* 0x00000000000b7941 */ /* 0x000fea0003800200 */
.L_x_3472:
[----:B------:R-:W-:-:S06]  /*a21a0*/  DSETP.GT.AND P0, PT, R104, R122, PT ;  /* 0x0000007a6800722a */ /* 0x000fcc0003f04000 */
[----:B------:R-:W-:Y:S02]  /*a21b0*/  FSEL R118, R110, RZ, P0 ;  /* 0x000000ff6e767208 */ /* 0x000fe40000000000 */
[----:B------:R-:W-:Y:S02]  /*a21c0*/  FSEL R119, R111, -1.875, P0 ;  /* 0xbff000006f777808 */ /* 0x000fe40000000000 */
[----:B------:R-:W-:Y:S02]  /*a21d0*/  FSEL R120, R108, RZ, P0 ;  /* 0x000000ff6c787208 */ /* 0x000fe40000000000 */
[----:B------:R-:W-:Y:S01]  /*a21e0*/  FSEL R121, R109, +QNAN , P0 ;  /* 0x7ff000006d797808 */ /* 0x000fe20000000000 */
[----:B------:R-:W-:Y:S06]  /*a21f0*/  BRA `(.L_x_3464) ;  /* 0x0000000400c47947 */ /* 0x000fec0003800000 */
.L_x_3469:
        /* <DEDUP_REMOVED lines=36> */
.L_x_3475:
[----:B------:R-:W-:Y:S05]  /*a2440*/  BSYNC.RECONVERGENT B7 ;  /* 0x0000000000077941 */ /* 0x000fea0003800200 */
.L_x_3474:
        /* <DEDUP_REMOVED lines=39> */
.L_x_3477:
[----:B------:R-:W-:Y:S05]  /*a26c0*/  BSYNC.RECONVERGENT B11 ;  /* 0x00000000000b7941 */ /* 0x000fea0003800200 */
.L_x_3476:
        /* <DEDUP_REMOVED lines=30> */
.L_x_3479:
[----:B------:R-:W-:Y:S05]  /*a28b0*/  BSYNC.RECONVERGENT B11 ;  /* 0x00000000000b7941 */ /* 0x000fea0003800200 */
.L_x_3478:
[----:B------:R-:W-:-:S06]  /*a28c0*/  DSETP.GT.AND P0, PT, R104, R122, PT ;  /* 0x0000007a6800722a */ /* 0x000fcc0003f04000 */
[----:B------:R-:W-:Y:S02]  /*a28d0*/  FSEL R118, R110, RZ, P0 ;  /* 0x000000ff6e767208 */ /* 0x000fe40000000000 */
[----:B------:R-:W-:Y:S02]  /*a28e0*/  FSEL R119, R111, -1.875, P0 ;  /* 0xbff000006f777808 */ /* 0x000fe40000000000 */
[----:B------:R-:W-:Y:S02]  /*a28f0*/  FSEL R120, R108, RZ, P0 ;  /* 0x000000ff6c787208 */ /* 0x000fe40000000000 */
[----:B------:R-:W-:-:S07]  /*a2900*/  FSEL R121, R109, +QNAN , P0 ;  /* 0x7ff000006d797808 */ /* 0x000fce0000000000 */
.L_x_3464:
[----:B------:R-:W-:Y:S05]  /*a2910*/  BSYNC.RECONVERGENT B1 ;  /* 0x0000000000017941 */ /* 0x000fea0003800200 */
.L_x_3457:
        /* <DEDUP_REMOVED lines=14> */
.L_x_3456:
[----:B------:R-:W-:Y:S05]  /*a2a00*/  BSYNC.RECONVERGENT B2 ;  /* 0x0000000000027941 */ /* 0x000fea0003800200 */
.L_x_3455:
[----:B------:R-:W-:Y:S01]  /*a2a10*/  VIADD R139, R139, 0x1 ;  /* 0x000000018b8b7836 */ /* 0x000fe20000000000 */
[----:B------:R-:W-:-:S04]  /*a2a20*/  ISETP.GT.U32.AND P1, PT, R138, 0x1, PT ;  /* 0x000000018a00780c */ /* 0x000fc80003f24070 */
[----:B------:R-:W-:-:S13]  /*a2a30*/  ISETP.GE.AND P0, PT, R139, R142, PT ;  /* 0x0000008e8b00720c */ /* 0x000fda0003f06270 */
[----:B------:R-:W-:Y:S05]  /*a2a40*/  @!P0 BRA P1, `(.L_x_3480) ;  /* 0xffffffdc00c08947 */ /* 0x000fea000083ffff */
.L_x_3454:
[----:B------:R-:W-:Y:S05]  /*a2a50*/  BSYNC.RECONVERGENT B3 ;  /* 0x0000000000037941 */ /* 0x000fea0003800200 */
.L_x_3453:
[----:B------:R-:W-:Y:S05]  /*a2a60*/  @P3 BRA `(.L_x_3481) ;  /* 0xffffffdc00843947 */ /* 0x000fea000383ffff */
.L_x_3422:
[----:B------:R-:W-:Y:S05]  /*a2a70*/  BSYNC.RECONVERGENT B4 ;  /* 0x0000000000047941 */ /* 0x000fea0003800200 */
.L_x_3421:
[C---:B------:R-:W-:Y:S01]  /*a2a80*/  ISETP.NE.AND P0, PT, R142.reuse, R148, PT ;  /* 0x000000948e00720c */ /* 0x040fe20003f05270 */
[----:B------:R-:W-:-:S12]  /*a2a90*/  VIADD R142, R142, 0x1 ;  /* 0x000000018e8e7836 */ /* 0x000fd80000000000 */
[----:B------:R-:W-:Y:S05]  /*a2aa0*/  @P0 BRA `(.L_x_3482) ;  /* 0xffffffb800980947 */ /* 0x000fea000383ffff */
.L_x_3420:
[----:B------:R-:W-:Y:S05]  /*a2ab0*/  BSYNC.RECONVERGENT B5 ;  /* 0x0000000000057941 */ /* 0x000fea0003800200 */
.L_x_3419:
[C---:B------:R-:W-:Y:S01]  /*a2ac0*/  ISETP.NE.AND P0, PT, R143.reuse, R2, PT ;  /* 0x000000028f00720c */ /* 0x040fe20003f05270 */
[----:B------:R-:W-:-:S12]  /*a2ad0*/  VIADD R143, R143, 0x1 ;  /* 0x000000018f8f7836 */ /* 0x000fd80000000000 */
[----:B------:R-:W-:Y:S05]  /*a2ae0*/  @P0 BRA `(.L_x_3483) ;  /* 0xffffffb8007c0947 */ /* 0x000fea000383ffff */
[----:B------:R-:W-:Y:S05]  /*a2af0*/  BSYNC.RECONVERGENT B6 ;  /* 0x0000000000067941 */ /* 0x000fea0003800200 */
.L_x_3418:
[----:B------:R-:W-:Y:S01]  /*a2b00*/  IMAD.MOV.U32 R151, RZ, RZ, RZ ;  /* 0x000000ffff977224 */ /* 0x000fe200078e00ff */
[----:B------:R-:W-:Y:S01]  /*a2b10*/  MOV R5, 0xfff00000 ;  /* 0xfff0000000057802 */ /* 0x000fe20000000f00 */
[----:B------:R-:W-:Y:S02]  /*a2b20*/  IMAD.MOV.U32 R150, RZ, RZ, 0x1 ;  /* 0x00000001ff967424 */ /* 0x000fe400078e00ff */
[----:B------:R-:W-:Y:S02]  /*a2b30*/  IMAD.MOV.U32 R152, RZ, RZ, RZ ;  /* 0x000000ffff987224 */ /* 0x000fe400078e00ff */
[----:B-1----:R-:W-:-:S07]  /*a2b40*/  IMAD.MOV.U32 R4, RZ, RZ, 0x0 ;  /* 0x00000000ff047424 */ /* 0x002fce00078e00ff */
.L_x_3511:
[----:B------:R-:W-:Y:S01]  /*a2b50*/  ISETP.NE.AND P0, PT, R148, RZ, PT ;  /* 0x000000ff9400720c */ /* 0x000fe20003f05270 */
[----:B------:R-:W-:-:S12]  /*a2b60*/  BSSY.RECONVERGENT B2, `(.L_x_3484) ;  /* 0x00001d6000027945 */ /* 0x000fd80003800200 */
[----:B------:R-:W-:Y:S05]  /*a2b70*/  @!P0 BRA `(.L_x_3485) ;  /* 0x0000001c00508947 */ /* 0x000fea0003800000 */
[----:B------:R-:W-:-:S06]  /*a2b80*/  IMAD.IADD R153, R1, 0x1, R150 ;  /* 0x0000000101997824 */ /* 0x000fcc00078e0296 */
[----:B------:R-:W5:Y:S01]  /*a2b90*/  LDL.U8 R153, [R153+0x27d8] ;  /* 0x0027d80099997983 */ /* 0x000f620000100000 */
[----:B0-----:R-:W-:-:S07]  /*a2ba0*/  IMAD.MOV.U32 R149, RZ, RZ, 0x1 ;  /* 0x00000001ff957424 */ /* 0x001fce00078e00ff */
.L_x_3510:
        /* <DEDUP_REMOVED lines=124> */
.L_x_3491:
[----:B------:R-:W-:Y:S05]  /*a3370*/  BSYNC.RECONVERGENT B4 ;  /* 0x0000000000047941 */ /* 0x000fea0003800200 */
.L_x_3490:
        /* <DEDUP_REMOVED lines=36> */
.L_x_3493:
[----:B------:R-:W-:Y:S05]  /*a35c0*/  BSYNC.RECONVERGENT B4 ;  /* 0x0000000000047941 */ /* 0x000fea0003800200 */
.L_x_3492:
[----:B------:R-:W-:-:S06]  /*a35d0*/  DSETP.GEU.AND P0, PT, R122, R34, PT ;  /* 0x000000227a00722a */ /* 0x000fcc0003f0e000 */
[----:B------:R-:W-:Y:S02]  /*a35e0*/  FSEL R140, R140, R146, !P0 ;  /* 0x000000928c8c7208 */ /* 0x000fe40004000000 */
[----:B------:R-:W-:Y:S02]  /*a35f0*/  FSEL R141, R141, R147, !P0 ;  /* 0x000000938d8d7208 */ /* 0x000fe40004000000 */
[----:B------:R-:W-:Y:S02]  /*a3600*/  FSEL R142, R142, R144, !P0 ;  /* 0x000000908e8e7208 */ /* 0x000fe40004000000 */
[----:B------:R-:W-:Y:S02]  /*a3610*/  FSEL R143, R143, R145, !P0 ;  /* 0x000000918f8f7208 */ /* 0x000fe40004000000 */
[----:B------:R-:W-:Y:S02]  /*a3620*/  FSEL R34, R34, R122, !P0 ;  /* 0x0000007a22227208 */ /* 0x000fe40004000000 */
[----:B------:R-:W-:-:S07]  /*a3630*/  FSEL R35, R35, R123, !P0 ;  /* 0x0000007b23237208 */ /* 0x000fce0004000000 */
.L_x_3489:
[----:B------:R-:W-:Y:S05]  /*a3640*/  BSYNC.RECONVERGENT B3 ;  /* 0x0000000000037941 */ /* 0x000fea0003800200 */
.L_x_3488:
        /* <DEDUP_REMOVED lines=49> */
.L_x_3497:
[----:B------:R-:W-:Y:S05]  /*a3960*/  BSYNC.RECONVERGENT B4 ;  /* 0x0000000000047941 */ /* 0x000fea0003800200 */
.L_x_3496:
        /* <DEDUP_REMOVED lines=37> */
.L_x_3499:
[----:B------:R-:W-:Y:S05]  /*a3bc0*/  BSYNC.RECONVERGENT B4 ;  /* 0x0000000000047941 */ /* 0x000fea0003800200 */
.L_x_3498:
[----:B------:R-:W-:-:S06]  /*a3bd0*/  DSETP.GEU.AND P0, PT, R118, R34, PT ;  /* 0x000000227600722a */ /* 0x000fcc0003f0e000 */
[----:B------:R-:W-:Y:S02]  /*a3be0*/  FSEL R146, R146, R140, !P0 ;  /* 0x0000008c92927208 */ /* 0x000fe40004000000 */
[----:B------:R-:W-:Y:S02]  /*a3bf0*/  FSEL R147, R147, R141, !P0 ;  /* 0x0000008d93937208 */ /* 0x000fe40004000000 */
[----:B------:R-:W-:Y:S02]  /*a3c00*/  FSEL R144, R144, R142, !P0 ;  /* 0x0000008e90907208 */ /* 0x000fe40004000000 */
[----:B------:R-:W-:Y:S02]  /*a3c10*/  FSEL R145, R145, R143, !P0 ;  /* 0x0000008f91917208 */ /* 0x000fe40004000000 */
[----:B------:R-:W-:Y:S02]  /*a3c20*/  FSEL R34, R34, R118, !P0 ;  /* 0x0000007622227208 */ /* 0x000fe40004000000 */
[----:B------:R-:W-:-:S07]  /*a3c30*/  FSEL R35, R35, R119, !P0 ;  /* 0x0000007723237208 */ /* 0x000fce0004000000 */
.L_x_3495:
[----:B------:R-:W-:Y:S05]  /*a3c40*/  BSYNC.RECONVERGENT B3 ;  /* 0x0000000000037941 */ /* 0x000fea0003800200 */
.L_x_3494:
        /* <DEDUP_REMOVED lines=53> */
.L_x_3503:
[----:B------:R-:W-:Y:S05]  /*a3fa0*/  BSYNC.RECONVERGENT B4 ;  /* 0x0000000000047941 */ /* 0x000fea0003800200 */
.L_x_3502:
        /* <DEDUP_REMOVED lines=36> */
.L_x_3505:
[----:B------:R-:W-:Y:S05]  /*a41f0*/  BSYNC.RECONVERGENT B4 ;  /* 0x0000000000047941 */ /* 0x000fea0003800200 */
.L_x_3504:
[----:B------:R-:W-:-:S06]  /*a4200*/  DSETP.GEU.AND P0, PT, R122, R34, PT ;  /* 0x000000227a00722a */ /* 0x000fcc0003f0e000 */
[----:B------:R-:W-:Y:S02]  /*a4210*/  FSEL R104, R104, R146, !P0 ;  /* 0x0000009268687208 */ /* 0x000fe40004000000 */
[----:B------:R-:W-:Y:S02]  /*a4220*/  FSEL R105, R105, R147, !P0 ;  /* 0x0000009369697208 */ /* 0x000fe40004000000 */
[----:B------:R-:W-:Y:S02]  /*a4230*/  FSEL R106, R106, R144, !P0 ;  /* 0x000000906a6a7208 */ /* 0x000fe40004000000 */
[----:B------:R-:W-:Y:S02]  /*a4240*/  FSEL R107, R107, R145, !P0 ;  /* 0x000000916b6b7208 */ /* 0x000fe40004000000 */
[----:B------:R-:W-:Y:S02]  /*a4250*/  FSEL R34, R34, R122, !P0 ;  /* 0x0000007a22227208 */ /* 0x000fe40004000000 */
[----:B------:R-:W-:-:S07]  /*a4260*/  FSEL R35, R35, R123, !P0 ;  /* 0x0000007b23237208 */ /* 0x000fce0004000000 */
.L_x_3501:
[----:B------:R-:W-:Y:S05]  /*a4270*/  BSYNC.RECONVERGENT B3 ;  /* 0x0000000000037941 */ /* 0x000fea0003800200 */
.L_x_3500:
        /* <DEDUP_REMOVED lines=34> */
.L_x_3507:
[----:B------:R-:W-:Y:S05]  /*a44a0*/  BSYNC.RECONVERGENT B3 ;  /* 0x0000000000037941 */ /* 0x000fea0003800200 */
.L_x_3506:
[----:B------:R-:W-:-:S06]  /*a44b0*/  DSETP.GEU.AND P0, PT, R34, R122, PT ;  /* 0x0000007a2200722a */ /* 0x000fcc0003f0e000 */
[----:B------:R-:W-:Y:S02]  /*a44c0*/  FSEL R108, R108, R104, !P0 ;  /* 0x000000686c6c7208 */ /* 0x000fe40004000000 */
[----:B------:R-:W-:Y:S02]  /*a44d0*/  FSEL R110, R110, R106, !P0 ;  /* 0x0000006a6e6e7208 */ /* 0x000fe40004000000 */
[----:B------:R-:W-:Y:S02]  /*a44e0*/  FSEL R104, R109, R105, !P0 ;  /* 0x000000696d687208 */ /* 0x000fe40004000000 */
[----:B------:R-:W-:-:S03]  /*a44f0*/  FSEL R106, R111, R107, !P0 ;  /* 0x0000006b6f6a7208 */ /* 0x000fc60004000000 */
[----:B------:R-:W-:Y:S02]  /*a4500*/  IMAD.MOV.U32 R109, RZ, RZ, R104 ;  /* 0x000000ffff6d7224 */ /* 0x000fe400078e0068 */
[----:B------:R-:W-:-:S07]  /*a4510*/  IMAD.MOV.U32 R111, RZ, RZ, R106 ;  /* 0x000000ffff6f7224 */ /* 0x000fce00078e006a */
.L_x_3487:
[----:B------:R-:W-:Y:S05]  /*a4520*/  BSYNC.RECONVERGENT B1 ;  /* 0x0000000000017941 */ /* 0x000fea0003800200 */
.L_x_3486:
        /* <DEDUP_REMOVED lines=43> */
.L_x_3509:
[----:B------:R-:W-:Y:S05]  /*a47e0*/  BSYNC.RECONVERGENT B1 ;  /* 0x0000000000017941 */ /* 0x000fea0003800200 */
.L_x_3508:
        /* <DEDUP_REMOVED lines=13> */
.L_x_3485:
[----:B------:R-:W-:Y:S05]  /*a48c0*/  BSYNC.RECONVERGENT B2 ;  /* 0x0000000000027941 */ /* 0x000fea0003800200 */
.L_x_3484:
[C---:B------:R-:W-:Y:S01]  /*a48d0*/  ISETP.NE.AND P0, PT, R150.reuse, R2, PT ;  /* 0x000000029600720c */ /* 0x040fe20003f05270 */
[----:B------:R-:W-:-:S12]  /*a48e0*/  VIADD R150, R150, 0x1 ;  /* 0x0000000196967836 */ /* 0x000fd80000000000 */
[----:B------:R-:W-:Y:S05]  /*a48f0*/  @P0 BRA `(.L_x_3511) ;  /* 0xffffffe000940947 */ /* 0x000fea000383ffff */
.L_x_3410:
[----:B------:R-:W-:Y:S05]  /*a4900*/  BSYNC.RECONVERGENT B9 ;  /* 0x0000000000097941 */ /* 0x000fea0003800200 */
.L_x_3409:
        /* <DEDUP_REMOVED lines=10> */
[----:B------:R-:W-:Y:S01]  /*a49b0*/  IMAD.MOV.U32 R142, RZ, RZ, 0x0 ;  /* 0x00000000ff8e7424 */ /* 0x000fe200078e00ff */
[----:B------:R-:W-:Y:S01]  /*a49c0*/  MOV R143, 0x7ff00000 ;  /* 0x7ff00000008f7802 */ /* 0x000fe20000000f00 */
[----:B0-----:R-:W-:Y:S02]  /*a49d0*/  IMAD.MOV.U32 R144, RZ, RZ, 0x0 ;  /* 0x00000000ff907424 */ /* 0x001fe400078e00ff */
[----:B------:R-:W-:Y:S01]  /*a49e0*/  IMAD.MOV.U32 R145, RZ, RZ, -0x40100000 ;  /* 0xbff00000ff917424 */ /* 0x000fe200078e00ff */
[----:B--2---:R-:W-:-:S02]  /*a49f0*/  PRMT R5, R107, 0x8880, RZ ;  /* 0x000088806b057816 */ /* 0x004fc400000000ff */
        /* <DEDUP_REMOVED lines=117> */
.L_x_3517:
[----:B------:R-:W-:Y:S05]  /*a5150*/  BSYNC.RECONVERGENT B3 ;  /* 0x0000000000037941 */ /* 0x000fea0003800200 */
.L_x_3516:
        /* <DEDUP_REMOVED lines=35> */
.L_x_3519:
[----:B------:R-:W-:Y:S05]  /*a5390*/  BSYNC.RECONVERGENT B3 ;  /* 0x0000000000037941 */ /* 0x000fea0003800200 */
.L_x_3518:
        /* <DEDUP_REMOVED lines=11> */
.L_x_3515:
[----:B------:R-:W-:Y:S05]  /*a5450*/  BSYNC.RECONVERGENT B2 ;  /* 0x0000000000027941 */ /* 0x000fea0003800200 */
.L_x_3514:
        /* <DEDUP_REMOVED lines=48> */
.L_x_3523:
[----:B------:R-:W-:Y:S05]  /*a5760*/  BSYNC.RECONVERGENT B3 ;  /* 0x0000000000037941 */ /* 0x000fea0003800200 */
.L_x_3522:
        /* <DEDUP_REMOVED lines=35> */
.L_x_3525:
[----:B------:R-:W-:Y:S05]  /*a59a0*/  BSYNC.RECONVERGENT B3 ;  /* 0x0000000000037941 */ /* 0x000fea0003800200 */
.L_x_3524:
        /* <DEDUP_REMOVED lines=11> */
.L_x_3521:
[----:B------:R-:W-:Y:S05]  /*a5a60*/  BSYNC.RECONVERGENT B2 ;  /* 0x0000000000027941 */ /* 0x000fea0003800200 */
.L_x_3520:
        /* <DEDUP_REMOVED lines=52> */
.L_x_3529:
[----:B------:R-:W-:Y:S05]  /*a5db0*/  BSYNC.RECONVERGENT B3 ;  /* 0x0000000000037941 */ /* 0x000fea0003800200 */
.L_x_3528:
        /* <DEDUP_REMOVED lines=35> */
.L_x_3531:
[----:B------:R-:W-:Y:S05]  /*a5ff0*/  BSYNC.RECONVERGENT B3 ;  /* 0x0000000000037941 */ /* 0x000fea0003800200 */
.L_x_3530:
        /* <DEDUP_REMOVED lines=11> */
.L_x_3527:
[----:B------:R-:W-:Y:S05]  /*a60b0*/  BSYNC.RECONVERGENT B2 ;  /* 0x0000000000027941 */ /* 0x000fea0003800200 */
.L_x_3526:
        /* <DEDUP_REMOVED lines=35> */
.L_x_3533:
[----:B------:R-:W-:Y:S05]  /*a62f0*/  BSYNC.RECONVERGENT B2 ;  /* 0x0000000000027941 */ /* 0x000fea0003800200 */
.L_x_3532:
        /* <DEDUP_REMOVED lines=8> */
.L_x_3513:
[----:B------:R-:W-:Y:S05]  /*a6380*/  BSYNC.RECONVERGENT B1 ;  /* 0x0000000000017941 */ /* 0x000fea0003800200 */
.L_x_3512:
        /* <DEDUP_REMOVED lines=11> */
.L_x_3538:
        /* <DEDUP_REMOVED lines=9> */
.L_x_3537:
[----:B------:R-:W-:Y:S05]  /*a64d0*/  BSYNC.RECONVERGENT B2 ;  /* 0x0000000000027941 */ /* 0x000fea0003800200 */
.L_x_3536:
        /* <DEDUP_REMOVED lines=24> */
.L_x_3535:
[----:B------:R-:W-:Y:S05]  /*a6660*/  BSYNC.RECONVERGENT B1 ;  /* 0x0000000000017941 */ /* 0x000fea0003800200 */
.L_x_3534:
        /* <DEDUP_REMOVED lines=11> */
.L_x_3543:
        /* <DEDUP_REMOVED lines=20> */
.L_x_3542:
[----:B------:R-:W-:Y:S05]  /*a6860*/  BSYNC.RECONVERGENT B2 ;  /* 0x0000000000027941 */ /* 0x000fea0003800200 */
.L_x_3541:
        /* <DEDUP_REMOVED lines=16> */
.L_x_3545:
[----:B------:R-:W-:Y:S05]  /*a6970*/  BSYNC.RECONVERGENT B2 ;  /* 0x0000000000027941 */ /* 0x000fea0003800200 */
.L_x_3544:
        /* <DEDUP_REMOVED lines=18> */
.L_x_3540:
[----:B------:R-:W-:Y:S05]  /*a6aa0*/  BSYNC.RECONVERGENT B1 ;  /* 0x0000000000017941 */ /* 0x000fea0003800200 */
.L_x_3539:
        /* <DEDUP_REMOVED lines=17> */
.L_x_3595:
        /* <DEDUP_REMOVED lines=14> */
[----:B-----5:R-:W-:Y:S01]  /*a6ca0*/  IMAD.MOV.U32 R105, RZ, RZ, -0x40100000 ;  /* 0xbff00000ff697424 */ /* 0x020fe200078e00ff */
[----:B------:R-:W-:-:S05]  /*a6cb0*/  LEA R3, R3, R1, 0x3 ;  /* 0x0000000103037211 */ /* 0x000fca00078e18ff */
[----:B------:R0:W-:Y:S02]  /*a6cc0*/  STL.64 [R3+0x1388], R4 ;  /* 0x0013880403007387 */ /* 0x0001e40000100a00 */
[----:B0-----:R-:W-:-:S05]  /*a6cd0*/  IMAD.MOV.U32 R5, RZ, RZ, 0x7ff00000 ;  /* 0x7ff00000ff057424 */ /* 0x001fca00078e00ff */
[----:B------:R3:W-:Y:S01]  /*a6ce0*/  STL.64 [R3], R4 ;  /* 0x0000000403007387 */ /* 0x0007e20000100a00 */
[----:B------:R-:W-:Y:S05]  /*a6cf0*/  BRA `(.L_x_3551) ;  /* 0x00000018003c7947 */ /* 0x000fea0003800000 */
.L_x_3550:
        /* <DEDUP_REMOVED lines=103> */
.L_x_3556:
[----:B------:R-:W-:Y:S05]  /*a7370*/  BSYNC.RECONVERGENT B5 ;  /* 0x0000000000057941 */ /* 0x000fea0003800200 */
.L_x_3555:
        /* <DEDUP_REMOVED lines=35> */
.L_x_3559:
[----:B------:R-:W-:Y:S05]  /*a75b0*/  BSYNC.RECONVERGENT B5 ;  /* 0x0000000000057941 */ /* 0x000fea0003800200 */
.L_x_3558:
        /* <DEDUP_REMOVED lines=13> */
.L_x_3554:
        /* <DEDUP_REMOVED lines=45> */
.L_x_3561:
[----:B------:R-:W-:Y:S05]  /*a7960*/  BSYNC.RECONVERGENT B5 ;  /* 0x0000000000057941 */ /* 0x000fea0003800200 */
.L_x_3560:
        /* <DEDUP_REMOVED lines=37> */
.L_x_3563:
[----:B------:R-:W-:Y:S05]  /*a7bc0*/  BSYNC.RECONVERGENT B5 ;  /* 0x0000000000057941 */ /* 0x000fea0003800200 */
.L_x_3562:
        /* <DEDUP_REMOVED lines=13> */
.L_x_3553:
        /* <DEDUP_REMOVED lines=55> */
.L_x_3565:
[----:B------:R-:W-:Y:S05]  /*a8010*/  BSYNC.RECONVERGENT B5 ;  /* 0x0000000000057941 */ /* 0x000fea0003800200 */
.L_x_3564:
        /* <DEDUP_REMOVED lines=37> */
.L_x_3567:
[----:B------:R-:W-:Y:S05]  /*a8270*/  BSYNC.RECONVERGENT B5 ;  /* 0x0000000000057941 */ /* 0x000fea0003800200 */
.L_x_3566:
        /* <DEDUP_REMOVED lines=12> */
.L_x_3557:
[----:B------:R-:W-:Y:S05]  /*a8340*/  BSYNC.RECONVERGENT B3 ;  /* 0x0000000000037941 */ /* 0x000fea0003800200 */
.L_x_3552:
        /* <DEDUP_REMOVED lines=35> */
.L_x_3569:
[----:B------:R-:W-:Y:S05]  /*a8580*/  BSYNC.RECONVERGENT B3 ;  /* 0x0000000000037941 */ /* 0x000fea0003800200 */
.L_x_3568:
[----:B------:R-:W2:Y:S02]  /*a8590*/  LDL.64 R106, [R1+0x52e8] ;  /* 0x0052e800016a7983 */ /* 0x000ea40000100a00 */
[----:B--2---:R-:W-:-:S06]  /*a85a0*/  DSETP.GEU.AND P0, PT, R106, R118, PT ;  /* 0x000000766a00722a */ /* 0x004fcc0003f0e000 */
[----:B------:R-:W-:Y:S02]  /*a85b0*/  FSEL R104, R104, R110, !P0 ;  /* 0x0000006e68687208 */ /* 0x000fe40004000000 */
[----:B------:R-:W-:Y:S02]  /*a85c0*/  FSEL R105, R105, R111, !P0 ;  /* 0x0000006f69697208 */ /* 0x000fe40004000000 */
[----:B------:R-:W-:Y:S02]  /*a85d0*/  FSEL R4, R4, R138, !P0 ;  /* 0x0000008a04047208 */ /* 0x000fe40004000000 */
[----:B------:R-:W-:-:S07]  /*a85e0*/  FSEL R5, R5, R139, !P0 ;  /* 0x0000008b05057208 */ /* 0x000fce0004000000 */
.L_x_3551:
[----:B------:R-:W-:Y:S05]  /*a85f0*/  BSYNC.RECONVERGENT B4 ;  /* 0x0000000000047941 */ /* 0x000fea0003800200 */
.L_x_3549:
        /* <DEDUP_REMOVED lines=40> */
.L_x_3571:
[----:B------:R-:W-:Y:S05]  /*a8880*/  BSYNC.RELIABLE B3 ;  /* 0x0000000000037941 */ /* 0x000fea0003800100 */
.L_x_3570:
        /* <DEDUP_REMOVED lines=45> */
[----:B------:R-:W-:Y:S01]  /*a8b60*/  @!P1 IMAD.MOV.U32 R151, RZ, RZ, R3 ;  /* 0x000000ffff979224 */ /* 0x000fe200078e0003 */
[----:B------:R-:W-:-:S11]  /*a8b70*/  @!P1 MOV R152, R118 ;  /* 0x0000007600989202 */ /* 0x000fd60000000f00 */
.L_x_3574:
[----:B------:R-:W-:Y:S05]  /*a8b80*/  BSYNC.RECONVERGENT B3 ;  /* 0x0000000000037941 */ /* 0x000fea0003800200 */
.L_x_3573:
[----:B------:R-:W-:Y:S04]  /*a8b90*/  BSSY.RECONVERGENT B5, `(.L_x_3575) ;  /* 0x0000199000057945 */ /* 0x000fe80003800200 */
[----:B------:R-:W-:Y:S05]  /*a8ba0*/  @!P0 BRA `(.L_x_3576) ;  /* 0x00000018005c8947 */ /* 0x000fea0003800000 */
[----:B------:R-:W-:-:S07]  /*a8bb0*/  IMAD.MOV.U32 R140, RZ, RZ, 0x3 ;  /* 0x00000003ff8c7424 */ /* 0x000fce00078e00ff */
.L_x_3594:
        /* <DEDUP_REMOVED lines=20> */
.L_x_3593:
        /* <DEDUP_REMOVED lines=83> */
.L_x_3581:
        /* <DEDUP_REMOVED lines=83> */
.L_x_3584:
[----:B------:R-:W-:Y:S05]  /*a9760*/  BSYNC.RECONVERGENT B6 ;  /* 0x0000000000067941 */ /* 0x000fea0003800200 */
.L_x_3583:
        /* <DEDUP_REMOVED lines=35> */
.L_x_3586:
[----:B------:R-:W-:Y:S05]  /*a99a0*/  BSYNC.RECONVERGENT B6 ;  /* 0x0000000000067941 */ /* 0x000fea0003800200 */
.L_x_3585:
[----:B------:R-:W-:-:S06]  /*a99b0*/  DSETP.GE.AND P0, PT, R4, R122, PT ;  /* 0x0000007a0400722a */ /* 0x000fcc0003f06000 */
[----:B------:R-:W-:Y:S02]  /*a99c0*/  FSEL R106, R106, RZ, P0 ;  /* 0x000000ff6a6a7208 */ /* 0x000fe40000000000 */
[----:B------:R-:W-:Y:S02]  /*a99d0*/  FSEL R107, R107, -1.875, P0 ;  /* 0xbff000006b6b7808 */ /* 0x000fe40000000000 */
[----:B------:R-:W-:Y:S02]  /*a99e0*/  FSEL R4, R104, RZ, P0 ;  /* 0x000000ff68047208 */ /* 0x000fe40000000000 */
[----:B------:R-:W-:Y:S01]  /*a99f0*/  FSEL R5, R105, +QNAN , P0 ;  /* 0x7ff0000069057808 */ /* 0x000fe20000000000 */
[----:B------:R-:W-:Y:S06]  /*a9a00*/  BRA `(.L_x_3582) ;  /* 0x0000000400d87947 */ /* 0x000fec0003800000 */
.L_x_3580:
        /* <DEDUP_REMOVED lines=57> */
.L_x_3587:
        /* <DEDUP_REMOVED lines=16> */
[----:B------:R-:W-:-:S04]  /*a9ea0*/  IADD3 R104, PT, PT, R152, -R140, RZ ;  /* 0x8000008c98687210 */ /* 0x000fc80007ffe0ff */
        /* <DEDUP_REMOVED lines=28> */
.L_x_3589:
[----:B------:R-:W-:Y:S05]  /*aa070*/  BSYNC.RECONVERGENT B6 ;  /* 0x0000000000067941 */ /* 0x000fea0003800200 */
.L_x_3588:
        /* <DEDUP_REMOVED lines=15> */
.L_x_3582:
[----:B------:R-:W-:Y:S05]  /*aa170*/  BSYNC.RECONVERGENT B3 ;  /* 0x0000000000037941 */ /* 0x000fea0003800200 */
.L_x_3579:
        /* <DEDUP_REMOVED lines=36> */
.L_x_3591:
[----:B------:R-:W-:-:S13]  /*aa3c0*/  ISETP.GT.AND P0, PT, R138, 0x1, PT ;  /* 0x000000018a00780c */ /* 0x000fda0003f04270 */
[----:B------:R-:W-:Y:S05]  /*aa3d0*/  @!P0 BREAK.RELIABLE B3 ;  /* 0x0000000000038942 */ /* 0x000fea0003800100 */
[----:B------:R-:W-:Y:S05]  /*aa3e0*/  @!P0 BRA `(.L_x_3578) ;  /* 0x00000000003c8947 */ /* 0x000fea0003800000 */
[----:B------:R-:W-:Y:S05]  /*aa3f0*/  BSYNC.RELIABLE B3 ;  /* 0x0000000000037941 */ /* 0x000fea0003800100 */
.L_x_3590:
[----:B------:R-:W-:Y:S02]  /*aa400*/  VIADD R139, R139, 0x1 ;  /* 0x000000018b8b7836 */ /* 0x000fe40000000000 */
[----:B------:R-:W-:-:S03]  /*aa410*/  VIADD R138, R138, 0xffffffff ;  /* 0xffffffff8a8a7836 */ /* 0x000fc60000000000 */
[----:B------:R-:W-:-:S13]  /*aa420*/  ISETP.GE.AND P0, PT, R139, R152, PT ;  /* 0x000000988b00720c */ /* 0x000fda0003f06270 */
[----:B------:R-:W-:Y:S05]  /*aa430*/  @!P0 BRA `(.L_x_3593) ;  /* 0xffffffe800308947 */ /* 0x000fea000383ffff */
[----:B------:R-:W-:Y:S05]  /*aa440*/  BRA `(.L_x_3578) ;  /* 0x0000000000247947 */ /* 0x000fea0003800000 */
.L_x_3592:
        /* <DEDUP_REMOVED lines=9> */
.L_x_3578:
[----:B------:R-:W-:Y:S05]  /*aa4e0*/  BSYNC.RECONVERGENT B4 ;  /* 0x0000000000047941 */ /* 0x000fea0003800200 */
.L_x_3577:
[C---:B------:R-:W-:Y:S01]  /*aa4f0*/  ISETP.LT.U32.AND P0, PT, R140.reuse, 0x20, PT ;  /* 0x000000208c00780c */ /* 0x040fe20003f01070 */
[----:B------:R-:W-:-:S12]  /*aa500*/  VIADD R140, R140, 0x1 ;  /* 0x000000018c8c7836 */ /* 0x000fd80000000000 */
[----:B------:R-:W-:Y:S05]  /*aa510*/  @P3 BRA P0, `(.L_x_3594) ;  /* 0xffffffe400a83947 */ /* 0x000fea000003ffff */
.L_x_3576:
[----:B------:R-:W-:Y:S05]  /*aa520*/  BSYNC.RECONVERGENT B5 ;  /* 0x0000000000057941 */ /* 0x000fea0003800200 */
.L_x_3575:
[C---:B------:R-:W-:Y:S02]  /*aa530*/  IMAD.IADD R107, R1.reuse, 0x1, R151 ;  /* 0x00000001016b7824 */ /* 0x040fe400078e0297 */
[----:B------:R-:W-:-:S04]  /*aa540*/  IMAD.IADD R106, R1, 0x1, R152 ;  /* 0x00000001016a7824 */ /* 0x000fc800078e0298 */
[----:B------:R-:W5:Y:S04]  /*aa550*/  LDL.U8 R107, [R107+0x27d8] ;  /* 0x0027d8006b6b7983 */ /* 0x000f680000100000 */
[----:B------:R-:W5:Y:S01]  /*aa560*/  LDL.U8 R106, [R106+0x27f3] ;  /* 0x0027f3006a6a7983 */ /* 0x000f620000100000 */
[----:B------:R-:W-:Y:S05]  /*aa570*/  BRA `(.L_x_3595) ;  /* 0xffffffc400907947 */ /* 0x000fea000383ffff */
.L_x_3572:
[----:B------:R-:W-:Y:S05]  /*aa580*/  BSYNC.RECONVERGENT B2 ;  /* 0x0000000000027941 */ /* 0x000fea0003800200 */
.L_x_3548:
        /* <DEDUP_REMOVED lines=21> */
.L_x_3602:
        /* <DEDUP_REMOVED lines=57> */
.L_x_3601:
[----:B------:R-:W-:Y:S05]  /*aaa70*/  BSYNC.RECONVERGENT B4 ;  /* 0x0000000000047941 */ /* 0x000fea0003800200 */
.L_x_3600:
        /* <DEDUP_REMOVED lines=35> */
.L_x_3604:
[----:B------:R-:W-:Y:S05]  /*aacb0*/  BSYNC.RECONVERGENT B4 ;  /* 0x0000000000047941 */ /* 0x000fea0003800200 */
.L_x_3603:
        /* <DEDUP_REMOVED lines=21> */
.L_x_3606:
[----:B------:R-:W-:Y:S05]  /*aae10*/  BSYNC.RECONVERGENT B4 ;  /* 0x0000000000047941 */ /* 0x000fea0003800200 */
.L_x_3605:
[----:B------:R-:W-:Y:S05]  /*aae20*/  @!P1 BRA `(.L_x_3599) ;  /* 0x0000000000489947 */ /* 0x000fea0003800000 */
[----:B------:R-:W-:-:S05]  /*aae30*/  LEA R5, R3, R119, 0x2 ;  /* 0x0000007703057211 */ /* 0x000fca00078e10ff */
        /* <DEDUP_REMOVED lines=17> */
.L_x_3599:
[----:B------:R-:W-:Y:S05]  /*aaf50*/  BSYNC.RECONVERGENT B3 ;  /* 0x0000000000037941 */ /* 0x000fea0003800200 */
.L_x_3598:
        /* <DEDUP_REMOVED lines=10> */
.L_x_3611:
        /* <DEDUP_REMOVED lines=68> */
.L_x_3610:
[----:B------:R-:W-:Y:S05]  /*ab440*/  BSYNC.RECONVERGENT B4 ;  /* 0x0000000000047941 */ /* 0x000fea0003800200 */
.L_x_3609:
        /* <DEDUP_REMOVED lines=23> */
[----:B----4-:R-:W-:-:S04]  /*ab5c0*/  ISETP.GT.AND P2, PT, R105, RZ, PT ;  /* 0x000000ff6900720c */ /* 0x010fc80003f44270 */
        /* <DEDUP_REMOVED lines=16> */
.L_x_3613:
[----:B------:R-:W-:Y:S05]  /*ab6d0*/  BSYNC.RECONVERGENT B4 ;  /* 0x0000000000047941 */ /* 0x000fea0003800200 */
.L_x_3612:
        /* <DEDUP_REMOVED lines=24> */
.L_x_3615:
[----:B------:R-:W-:Y:S05]  /*ab860*/  BSYNC.RECONVERGENT B4 ;  /* 0x0000000000047941 */ /* 0x000fea0003800200 */
.L_x_3614:
        /* <DEDUP_REMOVED lines=20> */
.L_x_3608:
[----:B------:R-:W-:Y:S05]  /*ab9b0*/  BSYNC.RECONVERGENT B3 ;  /* 0x0000000000037941 */ /* 0x000fea0003800200 */
.L_x_3607:
        /* <DEDUP_REMOVED lines=36> */
.L_x_3617:
[----:B------:R-:W-:Y:S05]  /*abc00*/  BSYNC.RECONVERGENT B3 ;  /* 0x0000000000037941 */ /* 0x000fea0003800200 */
.L_x_3616:
[----:B------:R-:W-:Y:S01]  /*abc10*/  UMOV UR4, 0x66666666 ;  /* 0x6666666600047882 */ /* 0x000fe20000000000 */
[----:B------:R-:W-:Y:S01]  /*abc20*/  UMOV UR5, 0x40711266 ;  /* 0x4071126600057882 */ /* 0x000fe20000000000 */
[----:B------:R-:W-:Y:S01]  /*abc30*/  IMAD.MOV.U32 R4, RZ, RZ, 0x0 ;  /* 0x00000000ff047424 */ /* 0x000fe200078e00ff */
[----:B------:R-:W-:Y:S01]  /*abc40*/  DADD R2, R2, -UR4 ;  /* 0x8000000402027e29 */ /* 0x000fe20008000000 */
[----:B------:R-:W-:-:S07]  /*abc50*/  IMAD.MOV.U32 R5, RZ, RZ, 0x40590000 ;  /* 0x40590000ff057424 */ /* 0x000fce00078e00ff */
[----:B------:R-:W-:-:S11]  /*abc60*/  DFMA R4, R2, R4, 0.5 ;  /* 0x3fe000000204742b */ /* 0x000fd60000000004 */
.L_x_3597:
[----:B------:R-:W-:Y:S05]  /*abc70*/  BSYNC.RECONVERGENT B2 ;  /* 0x0000000000027941 */ /* 0x000fea0003800200 */
.L_x_3596:
        /* <DEDUP_REMOVED lines=28> */
.L_x_3618:
[----:B------:R-:W-:Y:S05]  /*abe40*/  BSYNC.RECONVERGENT B2 ;  /* 0x0000000000027941 */ /* 0x000fea0003800200 */
.L_x_3547:
[----:B------:R-:W-:Y:S05]  /*abe50*/  BSYNC.RECONVERGENT B1 ;  /* 0x0000000000017941 */ /* 0x000fea0003800200 */
.L_x_3546:
[----:B------:R-:W1:Y:S02]  /*abe60*/  LDC R2, c[0x0][0x3c0] ;  /* 0x0000f000ff027b82 */ /* 0x000e640000000800 */
[----:B-1----:R-:W-:-:S06]  /*abe70*/  FADD R2, R2, -10 ;  /* 0xc120000002027421 */ /* 0x002fcc0000000000 */
[----:B------:R-:W1:Y:S02]  /*abe80*/  F2F.F64.F32 R2, R2 ;  /* 0x0000000200027310 */ /* 0x000e640000201800 */
[----:B-1----:R-:W-:-:S06]  /*abe90*/  DSETP.GT.AND P0, PT, R4, R2, PT ;  /* 0x000000020400722a */ /* 0x002fcc0003f04000 */
[----:B------:R-:W-:-:S08]  /*abea0*/  SEL R154, R154, RZ, !P0 ;  /* 0x000000ff9a9a7207 */ /* 0x000fd00004000000 */
.L_x_3313:
[----:B------:R-:W-:Y:S05]  /*abeb0*/  BSYNC.RECONVERGENT B10 ;  /* 0x00000000000a7941 */ /* 0x000fea0003800200 */
.L_x_3312:
[----:B------:R-:W1:Y:S01]  /*abec0*/  LDCU UR4, c[0x0][0x3c8] ;  /* 0x00007900ff0477ac */ /* 0x000e620008000800 */
[----:B------:R-:W-:Y:S01]  /*abed0*/  ISETP.NE.AND P0, PT, R154, RZ, PT ;  /* 0x000000ff9a00720c */ /* 0x000fe20003f05270 */
[----:B------:R-:W-:Y:S03]  /*abee0*/  BSSY.RECONVERGENT B1, `(.L_x_3619) ;  /* 0x00010a9000017945 */ /* 0x000fe60003800200 */
[----:B-1----:R-:W-:-:S13]  /*abef0*/  ISETP.EQ.OR P0, PT, RZ, UR4, !P0 ;  /* 0x00000004ff007c0c */ /* 0x002fda000c702670 */
[----:B------:R-:W-:Y:S05]  /*abf00*/  @P0 BRA `(.L_x_3620) ;  /* 0x0000010800980947 */ /* 0x000fea0003800000 */
[----:B------:R-:W-:Y:S01]  /*abf10*/  BSSY.RECONVERGENT B2, `(.L_x_3621) ;  /* 0x0000008000027945 */ /* 0x000fe20003800200 */
[----:B------:R-:W-:-:S07]  /*abf20*/  MOV R2, RZ ;  /* 0x000000ff00027202 */ /* 0x000fce0000000f00 */
.L_x_3622:
[----:B------:R-:W-:-:S05]  /*abf30*/  IMAD.IADD R5, R1, 0x1, R2 ;  /* 0x0000000101057824 */ /* 0x000fca00078e0202 */
[----:B------:R-:W3:Y:S02]  /*abf40*/  LDL.U8 R3, [R5+0x280e] ;  /* 0x00280e0005037983 */ /* 0x000ee40000100000 */
[----:B---3--:R-:W-:Y:S01]  /*abf50*/  ISETP.NE.AND P0, PT, R3, RZ, PT ;  /* 0x000000ff0300720c */ /* 0x008fe20003f05270 */
[----:B------:R-:W-:Y:S02]  /*abf60*/  IMAD.MOV.U32 R3, RZ, RZ, R2 ;  /* 0x000000ffff037224 */ /* 0x000fe400078e0002 */
[----:B------:R-:W-:-:S10]  /*abf70*/  VIADD R2, R2, 0x1 ;  /* 0x0000000102027836 */ /* 0x000fd40000000000 */
[----:B------:R-:W-:Y:S05]  /*abf80*/  @P0 BRA `(.L_x_3622) ;  /* 0xfffffffc00e80947 */ /* 0x000fea000383ffff */
[----:B------:R-:W-:Y:S05]  /*abf90*/  BSYNC.RECONVERGENT B2 ;  /* 0x0000000000027941 */ /* 0x000fea0003800200 */
.L_x_3621:
        /* <DEDUP_REMOVED lines=9> */
.L_x_3626:
        /* <DEDUP_REMOVED lines=27> */
.L_x_3625:
[----:B------:R-:W-:Y:S01]  /*ac1e0*/  BSSY.RECONVERGENT B3, `(.L_x_3627) ;  /* 0x0000008000037945 */ /* 0x000fe20003800200 */
[----:B------:R-:W-:-:S07]  /*ac1f0*/  IMAD.MOV.U32 R2, RZ, RZ, RZ ;  /* 0x000000ffff027224 */ /* 0x000fce00078e00ff */
.L_x_3628:
[----:B------:R-:W-:-:S05]  /*ac200*/  IMAD.IADD R5, R1, 0x1, R2 ;  /* 0x0000000101057824 */ /* 0x000fca00078e0202 */
[----:B------:R-:W3:Y:S02]  /*ac210*/  LDL.U8 R3, [R5+0x280e] ;  /* 0x00280e0005037983 */ /* 0x000ee40000100000 */
[----:B---3--:R-:W-:Y:S01]  /*ac220*/  ISETP.NE.AND P0, PT, R3, RZ, PT ;  /* 0x000000ff0300720c */ /* 0x008fe20003f05270 */
[----:B------:R-:W-:Y:S02]  /*ac230*/  IMAD.MOV.U32 R3, RZ, RZ, R2 ;  /* 0x000000ffff037224 */ /* 0x000fe400078e0002 */
[----:B------:R-:W-:-:S10]  /*ac240*/  VIADD R2, R2, 0x1 ;  /* 0x0000000102027836 */ /* 0x000fd40000000000 */
[----:B------:R-:W-:Y:S05]  /*ac250*/  @P0 BRA `(.L_x_3628) ;  /* 0xfffffffc00e80947 */ /* 0x000fea000383ffff */
[----:B------:R-:W-:Y:S05]  /*ac260*/  BSYNC.RECONVERGENT B3 ;  /* 0x0000000000037941 */ /* 0x000fea0003800200 */
.L_x_3627:
        /* <DEDUP_REMOVED lines=8> */
.L_x_3630:
        /* <DEDUP_REMOVED lines=27> */
.L_x_3629:
        /* <DEDUP_REMOVED lines=56> */
.L_x_3624:
        /* <DEDUP_REMOVED lines=55> */
.L_x_3631:
[----:B------:R-:W-:Y:S05]  /*acb90*/  BSYNC.RECONVERGENT B2 ;  /* 0x0000000000027941 */ /* 0x000fea0003800200 */
.L_x_3623:
[----:B------:R-:W-:Y:S01]  /*acba0*/  BSSY.RECONVERGENT B2, `(.L_x_3632) ;  /* 0x0000008000027945 */ /* 0x000fe20003800200 */
[----:B------:R-:W-:-:S07]  /*acbb0*/  IMAD.MOV.U32 R2, RZ, RZ, RZ ;  /* 0x000000ffff027224 */ /* 0x000fce00078e00ff */
.L_x_3633:
[----:B------:R-:W-:-:S06]  /*acbc0*/  IMAD.IADD R3, R1, 0x1, R2 ;  /* 0x0000000101037824 */ /* 0x000fcc00078e0202 */
[----:B------:R-:W2:Y:S01]  /*acbd0*/  LDL.U8 R3, [R3+0x280e] ;  /* 0x00280e0003037983 */ /* 0x000ea20000100000 */
[----:B------:R-:W-:Y:S02]  /*acbe0*/  IMAD.MOV.U32 R148, RZ, RZ, R2 ;  /* 0x000000ffff947224 */ /* 0x000fe400078e0002 */
[----:B------:R-:W-:Y:S01]  /*acbf0*/  VIADD R2, R2, 0x1 ;  /* 0x0000000102027836 */ /* 0x000fe20000000000 */
[----:B--2---:R-:W-:-:S13]  /*acc00*/  ISETP.NE.AND P0, PT, R3, RZ, PT ;  /* 0x000000ff0300720c */ /* 0x004fda0003f05270 */
[----:B------:R-:W-:Y:S05]  /*acc10*/  @P0 BRA `(.L_x_3633) ;  /* 0xfffffffc00e80947 */ /* 0x000fea000383ffff */
[----:B------:R-:W-:Y:S05]  /*acc20*/  BSYNC.RECONVERGENT B2 ;  /* 0x0000000000027941 */ /* 0x000fea0003800200 */
.L_x_3632:
[----:B------:R-:W-:Y:S01]  /*acc30*/  BSSY.RECONVERGENT B2, `(.L_x_3634) ;  /* 0x0000008000027945 */ /* 0x000fe20003800200 */
[----:B------:R-:W-:-:S07]  /*acc40*/  IMAD.MOV.U32 R3, RZ, RZ, RZ ;  /* 0x000000ffff037224 */ /* 0x000fce00078e00ff */
.L_x_3635:
[----:B------:R-:W-:-:S06]  /*acc50*/  IMAD.IADD R2, R1, 0x1, R3 ;  /* 0x0000000101027824 */ /* 0x000fcc00078e0203 */
[----:B------:R-:W2:Y:S02]  /*acc60*/  LDL.U8 R2, [R2+0x280e] ;  /* 0x00280e0002027983 */ /* 0x000ea40000100000 */
[----:B--2---:R-:W-:Y:S01]  /*acc70*/  ISETP.NE.AND P0, PT, R2, RZ, PT ;  /* 0x000000ff0200720c */ /* 0x004fe20003f05270 */
[----:B------:R-:W-:Y:S02]  /*acc80*/  IMAD.MOV.U32 R2, RZ, RZ, R3 ;  /* 0x000000ffff027224 */ /* 0x000fe400078e0003 */
[----:B------:R-:W-:-:S10]  /*acc90*/  VIADD R3, R3, 0x1 ;  /* 0x0000000103037836 */ /* 0x000fd40000000000 */
[----:B------:R-:W-:Y:S05]  /*acca0*/  @P0 BRA `(.L_x_3635) ;  /* 0xfffffffc00e80947 */ /* 0x000fea000383ffff */
[----:B------:R-:W-:Y:S05]  /*accb0*/  BSYNC.RECONVERGENT B2 ;  /* 0x0000000000027941 */ /* 0x000fea0003800200 */
.L_x_3634:
        /* <DEDUP_REMOVED lines=10> */
.L_x_3660:
        /* <DEDUP_REMOVED lines=12> */
.L_x_3641:
[----:B------:R-:W-:-:S13]  /*ace20*/  ISETP.NE.AND P1, PT, R106, 0x47, PT ;  /* 0x000000476a00780c */ /* 0x000fda0003f25270 */
[----:B------:R-:W-:Y:S05]  /*ace30*/  @!P1 BRA `(.L_x_3644) ;  /* 0x0000000000149947 */ /* 0x000fea0003800000 */
[----:B------:R-:W-:Y:S01]  /*ace40*/  ISETP.NE.AND P1, PT, R106, 0x54, PT ;  /* 0x000000546a00780c */ /* 0x000fe20003f25270 */
[----:B------:R-:W-:-:S12]  /*ace50*/  IMAD.MOV.U32 R105, RZ, RZ, 0x3 ;  /* 0x00000003ff697424 */ /* 0x000fd800078e00ff */
[----:B------:R-:W-:Y:S05]  /*ace60*/  @!P1 BRA `(.L_x_3642) ;  /* 0x00000000000c9947 */ /* 0x000fea0003800000 */
.L_x_3643:
[----:B------:R-:W-:Y:S01]  /*ace70*/  MOV R105, 0x4 ;  /* 0x0000000400697802 */ /* 0x000fe20000000f00 */
[----:B------:R-:W-:Y:S06]  /*ace80*/  BRA `(.L_x_3642) ;  /* 0x0000000000047947 */ /* 0x000fec0003800000 */
.L_x_3644:
[----:B------:R-:W-:-:S07]  /*ace90*/  IMAD.MOV.U32 R105, RZ, RZ, 0x2 ;  /* 0x00000002ff697424 */ /* 0x000fce00078e00ff */
.L_x_3642:
[----:B------:R-:W-:Y:S05]  /*acea0*/  BSYNC.RECONVERGENT B4 ;  /* 0x0000000000047941 */ /* 0x000fea0003800200 */
.L_x_3640:
        /* <DEDUP_REMOVED lines=12> */
.L_x_3646:
[----:B------:R-:W-:-:S13]  /*acf70*/  ISETP.NE.AND P1, PT, R106, 0x47, PT ;  /* 0x000000476a00780c */ /* 0x000fda0003f25270 */
[----:B------:R-:W-:Y:S05]  /*acf80*/  @!P1 BRA `(.L_x_3649) ;  /* 0x0000000000149947 */ /* 0x000fea0003800000 */
[----:B------:R-:W-:Y:S01]  /*acf90*/  ISETP.NE.AND P1, PT, R106, 0x54, PT ;  /* 0x000000546a00780c */ /* 0x000fe20003f25270 */
[----:B------:R-:W-:-:S12]  /*acfa0*/  IMAD.MOV.U32 R105, RZ, RZ, 0x3 ;  /* 0x00000003ff697424 */ /* 0x000fd800078e00ff */
[----:B------:R-:W-:Y:S05]  /*acfb0*/  @!P1 BRA `(.L_x_3647) ;  /* 0x00000000000c9947 */ /* 0x000fea0003800000 */
.L_x_3648:
[----:B------:R-:W-:Y:S01]  /*acfc0*/  IMAD.MOV.U32 R105, RZ, RZ, 0x4 ;  /* 0x00000004ff697424 */ /* 0x000fe200078e00ff */
[----:B------:R-:W-:Y:S06]  /*acfd0*/  BRA `(.L_x_3647) ;  /* 0x0000000000047947 */ /* 0x000fec0003800000 */
.L_x_3649:
[----:B------:R-:W-:-:S07]  /*acfe0*/  IMAD.MOV.U32 R105, RZ, RZ, 0x2 ;  /* 0x00000002ff697424 */ /* 0x000fce00078e00ff */
.L_x_3647:
[----:B------:R-:W-:Y:S05]  /*acff0*/  BSYNC.RECONVERGENT B4 ;  /* 0x0000000000047941 */ /* 0x000fea0003800200 */
.L_x_3645:
        /* <DEDUP_REMOVED lines=12> */
.L_x_3651:
[----:B------:R-:W-:-:S13]  /*ad0c0*/  ISETP.NE.AND P1, PT, R106, 0x47, PT ;  /* 0x000000476a00780c */ /* 0x000fda0003f25270 */
[----:B------:R-:W-:Y:S05]  /*ad0d0*/  @!P1 BRA `(.L_x_3654) ;  /* 0x0000000000149947 */ /* 0x000fea0003800000 */
[----:B------:R-:W-:Y:S01]  /*ad0e0*/  ISETP.NE.AND P1, PT, R106, 0x54, PT ;  /* 0x000000546a00780c */ /* 0x000fe20003f25270 */
[----:B------:R-:W-:-:S12]  /*ad0f0*/  IMAD.MOV.U32 R105, RZ, RZ, 0x3 ;  /* 0x00000003ff697424 */ /* 0x000fd800078e00ff */
[----:B------:R-:W-:Y:S05]  /*ad100*/  @!P1 BRA `(.L_x_3652) ;  /* 0x00000000000c9947 */ /* 0x000fea0003800000 */
.L_x_3653:
[----:B------:R-:W-:Y:S01]  /*ad110*/  IMAD.MOV.U32 R105, RZ, RZ, 0x4 ;  /* 0x00000004ff697424 */ /* 0x000fe200078e00ff */
[----:B------:R-:W-:Y:S06]  /*ad120*/  BRA `(.L_x_3652) ;  /* 0x0000000000047947 */ /* 0x000fec0003800000 */
.L_x_3654:
[----:B------:R-:W-:-:S07]  /*ad130*/  IMAD.MOV.U32 R105, RZ, RZ, 0x2 ;  /* 0x00000002ff697424 */ /* 0x000fce00078e00ff */
.L_x_3652:
[----:B------:R-:W-:Y:S05]  /*ad140*/  BSYNC.RECONVERGENT B4 ;  /* 0x0000000000047941 */ /* 0x000fea0003800200 */
.L_x_3650:
        /* <DEDUP_REMOVED lines=12> */
.L_x_3656:
[----:B------:R-:W-:-:S13]  /*ad210*/  ISETP.NE.AND P1, PT, R106, 0x47, PT ;  /* 0x000000476a00780c */ /* 0x000fda0003f25270 */
[----:B------:R-:W-:Y:S05]  /*ad220*/  @!P1 BRA `(.L_x_3659) ;  /* 0x0000000000149947 */ /* 0x000fea0003800000 */
[----:B------:R-:W-:Y:S01]  /*ad230*/  ISETP.NE.AND P1, PT, R106, 0x54, PT ;  /* 0x000000546a00780c */ /* 0x000fe20003f25270 */
[----:B------:R-:W-:-:S12]  /*ad240*/  IMAD.MOV.U32 R105, RZ, RZ, 0x3 ;  /* 0x00000003ff697424 */ /* 0x000fd800078e00ff */
[----:B------:R-:W-:Y:S05]  /*ad250*/  @!P1 BRA `(.L_x_3657) ;  /* 0x00000000000c9947 */ /* 0x000fea0003800000 */
.L_x_3658:
[----:B------:R-:W-:Y:S01]  /*ad260*/  IMAD.MOV.U32 R105, RZ, RZ, 0x4 ;  /* 0x00000004ff697424 */ /* 0x000fe200078e00ff */
[----:B------:R-:W-:Y:S06]  /*ad270*/  BRA `(.L_x_3657) ;  /* 0x0000000000047947 */ /* 0x000fec0003800000 */
.L_x_3659:
[----:B------:R-:W-:-:S07]  /*ad280*/  IMAD.MOV.U32 R105, RZ, RZ, 0x2 ;  /* 0x00000002ff697424 */ /* 0x000fce00078e00ff */
.L_x_3657:
[----:B------:R-:W-:Y:S05]  /*ad290*/  BSYNC.RECONVERGENT B4 ;  /* 0x0000000000047941 */ /* 0x000fea0003800200 */
.L_x_3655:
[----:B------:R0:W-:Y:S02]  /*ad2a0*/  STL.U8 [R4+0x27db], R105 ;  /* 0x0027db6904007387 */ /* 0x0001e40000100000 */
[C---:B0-----:R-:W-:Y:S02]  /*ad2b0*/  VIADD R4, R3.reuse, 0x3 ;  /* 0x0000000303047836 */ /* 0x041fe40000000000 */
[----:B------:R-:W-:-:S03]  /*ad2c0*/  VIADD R3, R3, 0x4 ;  /* 0x0000000403037836 */ /* 0x000fc60000000000 */
[----:B------:R-:W-:-:S13]  /*ad2d0*/  ISETP.NE.AND P1, PT, R4, R5, PT ;  /* 0x000000050400720c */ /* 0x000fda0003f25270 */
[----:B------:R-:W-:Y:S05]  /*ad2e0*/  @P1 BRA `(.L_x_3660) ;  /* 0xfffffff8009c1947 */ /* 0x000fea000383ffff */
.L_x_3639:
[----:B------:R-:W-:Y:S05]  /*ad2f0*/  BSYNC.RECONVERGENT B3 ;  /* 0x0000000000037941 */ /* 0x000fea0003800200 */
.L_x_3638:
        /* <DEDUP_REMOVED lines=14> */
.L_x_3662:
[----:B------:R-:W-:-:S13]  /*ad3e0*/  ISETP.NE.AND P1, PT, R105, 0x47, PT ;  /* 0x000000476900780c */ /* 0x000fda0003f25270 */
[----:B------:R-:W-:Y:S05]  /*ad3f0*/  @!P1 BRA `(.L_x_3665) ;  /* 0x0000000000149947 */ /* 0x000fea0003800000 */
[----:B------:R-:W-:Y:S01]  /*ad400*/  ISETP.NE.AND P1, PT, R105, 0x54, PT ;  /* 0x000000546900780c */ /* 0x000fe20003f25270 */
[----:B------:R-:W-:-:S12]  /*ad410*/  IMAD.MOV.U32 R4, RZ, RZ, 0x3 ;  /* 0x00000003ff047424 */ /* 0x000fd800078e00ff */
[----:B------:R-:W-:Y:S05]  /*ad420*/  @!P1 BRA `(.L_x_3663) ;  /* 0x00000000000c9947 */ /* 0x000fea0003800000 */
.L_x_3664:
[----:B------:R-:W-:Y:S01]  /*ad430*/  IMAD.MOV.U32 R4, RZ, RZ, 0x4 ;  /* 0x00000004ff047424 */ /* 0x000fe200078e00ff */
[----:B------:R-:W-:Y:S06]  /*ad440*/  BRA `(.L_x_3663) ;  /* 0x0000000000047947 */ /* 0x000fec0003800000 */
.L_x_3665:
[----:B------:R-:W-:-:S07]  /*ad450*/  IMAD.MOV.U32 R4, RZ, RZ, 0x2 ;  /* 0x00000002ff047424 */ /* 0x000fce00078e00ff */
.L_x_3663:
[----:B------:R-:W-:Y:S05]  /*ad460*/  BSYNC.RECONVERGENT B3 ;  /* 0x0000000000037941 */ /* 0x000fea0003800200 */
.L_x_3661:
        /* <DEDUP_REMOVED lines=14> */
.L_x_3667:
[----:B------:R-:W-:-:S13]  /*ad550*/  ISETP.NE.AND P1, PT, R105, 0x47, PT ;  /* 0x000000476900780c */ /* 0x000fda0003f25270 */
[----:B------:R-:W-:Y:S05]  /*ad560*/  @!P1 BRA `(.L_x_3670) ;  /* 0x0000000000149947 */ /* 0x000fea0003800000 */
[----:B------:R-:W-:Y:S01]  /*ad570*/  ISETP.NE.AND P1, PT, R105, 0x54, PT ;  /* 0x000000546900780c */ /* 0x000fe20003f25270 */
[----:B------:R-:W-:-:S12]  /*ad580*/  IMAD.MOV.U32 R4, RZ, RZ, 0x3 ;  /* 0x00000003ff047424 */ /* 0x000fd800078e00ff */
[----:B------:R-:W-:Y:S05]  /*ad590*/  @!P1 BRA `(.L_x_3668) ;  /* 0x00000000000c9947 */ /* 0x000fea0003800000 */
.L_x_3669:
[----:B------:R-:W-:Y:S01]  /*ad5a0*/  IMAD.MOV.U32 R4, RZ, RZ, 0x4 ;  /* 0x00000004ff047424 */ /* 0x000fe200078e00ff */
[----:B------:R-:W-:Y:S06]  /*ad5b0*/  BRA `(.L_x_3668) ;  /* 0x0000000000047947 */ /* 0x000fec0003800000 */
.L_x_3670:
[----:B------:R-:W-:-:S07]  /*ad5c0*/  IMAD.MOV.U32 R4, RZ, RZ, 0x2 ;  /* 0x00000002ff047424 */ /* 0x000fce00078e00ff */
.L_x_3668:
[----:B------:R-:W-:Y:S05]  /*ad5d0*/  BSYNC.RECONVERGENT B3 ;  /* 0x0000000000037941 */ /* 0x000fea0003800200 */
.L_x_3666:
        /* <DEDUP_REMOVED lines=15> */
.L_x_3672:
[----:B------:R-:W-:-:S13]  /*ad6d0*/  ISETP.NE.AND P1, PT, R4, 0x47, PT ;  /* 0x000000470400780c */ /* 0x000fda0003f25270 */
[----:B------:R-:W-:Y:S05]  /*ad6e0*/  @!P1 BRA `(.L_x_3675) ;  /* 0x0000000000149947 */ /* 0x000fea0003800000 */
[----:B------:R-:W-:Y:S01]  /*ad6f0*/  ISETP.NE.AND P1, PT, R4, 0x54, PT ;  /* 0x000000540400780c */ /* 0x000fe20003f25270 */
[----:B------:R-:W-:-:S12]  /*ad700*/  IMAD.MOV.U32 R3, RZ, RZ, 0x3 ;  /* 0x00000003ff037424 */ /* 0x000fd800078e00ff */
[----:B------:R-:W-:Y:S05]  /*ad710*/  @!P1 BRA `(.L_x_3673) ;  /* 0x00000000000c9947 */ /* 0x000fea0003800000 */
.L_x_3674:
[----:B------:R-:W-:Y:S01]  /*ad720*/  IMAD.MOV.U32 R3, RZ, RZ, 0x4 ;  /* 0x00000004ff037424 */ /* 0x000fe200078e00ff */
[----:B------:R-:W-:Y:S06]  /*ad730*/  BRA `(.L_x_3673) ;  /* 0x0000000000047947 */ /* 0x000fec0003800000 */
.L_x_3675:
[----:B------:R-:W-:-:S07]  /*ad740*/  IMAD.MOV.U32 R3, RZ, RZ, 0x2 ;  /* 0x00000002ff037424 */ /* 0x000fce00078e00ff */
.L_x_3673:
[----:B------:R-:W-:Y:S05]  /*ad750*/  BSYNC.RECONVERGENT B3 ;  /* 0x0000000000037941 */ /* 0x000fea0003800200 */
.L_x_3671:
[----:B------:R0:W-:Y:S02]  /*ad760*/  STL.U8 [R5+0x27da], R3 ;  /* 0x0027da0305007387 */ /* 0x0001e40000100000 */
.L_x_3637:
[----:B------:R-:W-:Y:S05]  /*ad770*/  BSYNC.RECONVERGENT B2 ;  /* 0x0000000000027941 */ /* 0x000fea0003800200 */
.L_x_3636:
        /* <DEDUP_REMOVED lines=10> */
.L_x_3700:
        /* <DEDUP_REMOVED lines=12> */
.L_x_3681:
[----:B------:R-:W-:-:S13]  /*ad8e0*/  ISETP.NE.AND P1, PT, R5, 0x47, PT ;  /* 0x000000470500780c */ /* 0x000fda0003f25270 */
[----:B------:R-:W-:Y:S05]  /*ad8f0*/  @!P1 BRA `(.L_x_3684) ;  /* 0x0000000000149947 */ /* 0x000fea0003800000 */
[----:B------:R-:W-:Y:S01]  /*ad900*/  ISETP.NE.AND P1, PT, R5, 0x54, PT ;  /* 0x000000540500780c */ /* 0x000fe20003f25270 */
[----:B------:R-:W-:-:S12]  /*ad910*/  IMAD.MOV.U32 R4, RZ, RZ, 0x3 ;  /* 0x00000003ff047424 */ /* 0x000fd800078e00ff */
[----:B------:R-:W-:Y:S05]  /*ad920*/  @!P1 BRA `(.L_x_3682) ;  /* 0x00000000000c9947 */ /* 0x000fea0003800000 */
.L_x_3683:
[----:B------:R-:W-:Y:S01]  /*ad930*/  IMAD.MOV.U32 R4, RZ, RZ, 0x4 ;  /* 0x00000004ff047424 */ /* 0x000fe200078e00ff */
[----:B------:R-:W-:Y:S06]  /*ad940*/  BRA `(.L_x_3682) ;  /* 0x0000000000047947 */ /* 0x000fec0003800000 */
.L_x_3684:
[----:B------:R-:W-:-:S07]  /*ad950*/  IMAD.MOV.U32 R4, RZ, RZ, 0x2 ;  /* 0x00000002ff047424 */ /* 0x000fce00078e00ff */
.L_x_3682:
[----:B------:R-:W-:Y:S05]  /*ad960*/  BSYNC.RECONVERGENT B4 ;  /* 0x0000000000047941 */ /* 0x000fea0003800200 */
.L_x_3680:
        /* <DEDUP_REMOVED lines=15> */
.L_x_3686:
[----:B------:R-:W-:-:S13]  /*ada60*/  ISETP.NE.AND P1, PT, R5, 0x47, PT ;  /* 0x000000470500780c */ /* 0x000fda0003f25270 */
[----:B------:R-:W-:Y:S05]  /*ada70*/  @!P1 BRA `(.L_x_3689) ;  /* 0x0000000000149947 */ /* 0x000fea0003800000 */
[----:B------:R-:W-:Y:S01]  /*ada80*/  ISETP.NE.AND P1, PT, R5, 0x54, PT ;  /* 0x000000540500780c */ /* 0x000fe20003f25270 */
[----:B------:R-:W-:-:S12]  /*ada90*/  IMAD.MOV.U32 R4, RZ, RZ, 0x3 ;  /* 0x00000003ff047424 */ /* 0x000fd800078e00ff */
[----:B------:R-:W-:Y:S05]  /*adaa0*/  @!P1 BRA `(.L_x_3687) ;  /* 0x00000000000c9947 */ /* 0x000fea0003800000 */
.L_x_3688:
[----:B------:R-:W-:Y:S01]  /*adab0*/  IMAD.MOV.U32 R4, RZ, RZ, 0x4 ;  /* 0x00000004ff047424 */ /* 0x000fe200078e00ff */
[----:B------:R-:W-:Y:S06]  /*adac0*/  BRA `(.L_x_3687) ;  /* 0x0000000000047947 */ /* 0x000fec0003800000 */
.L_x_3689:
[----:B------:R-:W-:-:S07]  /*adad0*/  IMAD.MOV.U32 R4, RZ, RZ, 0x2 ;  /* 0x00000002ff047424 */ /* 0x000fce00078e00ff */
.L_x_3687:
[----:B------:R-:W-:Y:S05]  /*adae0*/  BSYNC.RECONVERGENT B4 ;  /* 0x0000000000047941 */ /* 0x000fea0003800200 */
.L_x_3685:
        /* <DEDUP_REMOVED lines=14> */
.L_x_3691:
[----:B------:R-:W-:-:S13]  /*adbd0*/  ISETP.NE.AND P1, PT, R5, 0x47, PT ;  /* 0x000000470500780c */ /* 0x000fda0003f25270 */
[----:B------:R-:W-:Y:S05]  /*adbe0*/  @!P1 BRA `(.L_x_3694) ;  /* 0x0000000000149947 */ /* 0x000fea0003800000 */
[----:B------:R-:W-:Y:S01]  /*adbf0*/  ISETP.NE.AND P1, PT, R5, 0x54, PT ;  /* 0x000000540500780c */ /* 0x000fe20003f25270 */
[----:B------:R-:W-:-:S12]  /*adc00*/  IMAD.MOV.U32 R4, RZ, RZ, 0x3 ;  /* 0x00000003ff047424 */ /* 0x000fd800078e00ff */
[----:B------:R-:W-:Y:S05]  /*adc10*/  @!P1 BRA `(.L_x_3692) ;  /* 0x00000000000c9947 */ /* 0x000fea0003800000 */
.L_x_3693:
[----:B------:R-:W-:Y:S01]  /*adc20*/  IMAD.MOV.U32 R4, RZ, RZ, 0x4 ;  /* 0x00000004ff047424 */ /* 0x000fe200078e00ff */
[----:B------:R-:W-:Y:S06]  /*adc30*/  BRA `(.L_x_3692) ;  /* 0x0000000000047947 */ /* 0x000fec0003800000 */
.L_x_3694:
[----:B------:R-:W-:-:S07]  /*adc40*/  IMAD.MOV.U32 R4, RZ, RZ, 0x2 ;  /* 0x00000002ff047424 */ /* 0x000fce00078e00ff */
.L_x_3692:
[----:B------:R-:W-:Y:S05]  /*adc50*/  BSYNC.RECONVERGENT B4 ;  /* 0x0000000000047941 */ /* 0x000fea0003800200 */
.L_x_3690:
        /* <DEDUP_REMOVED lines=14> */
.L_x_3696:
[----:B------:R-:W-:-:S13]  /*add40*/  ISETP.NE.AND P1, PT, R107, 0x47, PT ;  /* 0x000000476b00780c */ /* 0x000fda0003f25270 */
[----:B------:R-:W-:Y:S05]  /*add50*/  @!P1 BRA `(.L_x_3699) ;  /* 0x0000000000149947 */ /* 0x000fea0003800000 */
[----:B------:R-:W-:Y:S01]  /*add60*/  ISETP.NE.AND P1, PT, R107, 0x54, PT ;  /* 0x000000546b00780c */ /* 0x000fe20003f25270 */
[----:B------:R-:W-:-:S12]  /*add70*/  IMAD.MOV.U32 R5, RZ, RZ, 0x3 ;  /* 0x00000003ff057424 */ /* 0x000fd800078e00ff */
[----:B------:R-:W-:Y:S05]  /*add80*/  @!P1 BRA `(.L_x_3697) ;  /* 0x00000000000c9947 */ /* 0x000fea0003800000 */
.L_x_3698:
[----:B------:R-:W-:Y:S01]  /*add90*/  IMAD.MOV.U32 R5, RZ, RZ, 0x4 ;  /* 0x00000004ff057424 */ /* 0x000fe200078e00ff */
[----:B------:R-:W-:Y:S06]  /*adda0*/  BRA `(.L_x_3697) ;  /* 0x0000000000047947 */ /* 0x000fec0003800000 */
.L_x_3699:
[----:B------:R-:W-:-:S07]  /*addb0*/  IMAD.MOV.U32 R5, RZ, RZ, 0x2 ;  /* 0x00000002ff057424 */ /* 0x000fce00078e00ff */
.L_x_3697:
[----:B------:R-:W-:Y:S05]  /*addc0*/  BSYNC.RECONVERGENT B4 ;  /* 0x0000000000047941 */ /* 0x000fea0003800200 */
.L_x_3695:
[----:B------:R0:W-:Y:S01]  /*addd0*/  STL.U8 [R104+0x27f6], R5 ;  /* 0x0027f60568007387 */ /* 0x0001e20000100000 */
[----:B------:R-:W-:Y:S01]  /*adde0*/  ISETP.NE.AND P1, PT, R4, R105, PT ;  /* 0x000000690400720c */ /* 0x000fe20003f25270 */
[----:B------:R-:W-:-:S12]  /*addf0*/  VIADD R3, R3, 0x4 ;  /* 0x0000000403037836 */ /* 0x000fd80000000000 */
[----:B0-----:R-:W-:Y:S05]  /*ade00*/  @P1 BRA `(.L_x_3700) ;  /* 0xfffffff800841947 */ /* 0x001fea000383ffff */
.L_x_3679:
[----:B------:R-:W-:Y:S05]  /*ade10*/  BSYNC.RECONVERGENT B3 ;  /* 0x0000000000037941 */ /* 0x000fea0003800200 */
.L_x_3678:
        /* <DEDUP_REMOVED lines=12> */
[----:B------:R-:W-:Y:S01]  /*adee0*/  HFMA2 R4, -RZ, RZ, 0, 5.9604644775390625e-08 ;  /* 0x00000001ff047431 */ /* 0x000fe200000001ff */
[----:B------:R-:W-:Y:S06]  /*adef0*/  BRA `(.L_x_3703) ;  /* 0x0000000000207947 */ /* 0x000fec0003800000 */
.L_x_3702:
[----:B------:R-:W-:-:S13]  /*adf00*/  ISETP.NE.AND P1, PT, R5, 0x47, PT ;  /* 0x000000470500780c */ /* 0x000fda0003f25270 */
[----:B------:R-:W-:Y:S05]  /*adf10*/  @!P1 BRA `(.L_x_3705) ;  /* 0x0000000000149947 */ /* 0x000fea0003800000 */
[----:B------:R-:W-:Y:S01]  /*adf20*/  ISETP.NE.AND P1, PT, R5, 0x54, PT ;  /* 0x000000540500780c */ /* 0x000fe20003f25270 */
[----:B------:R-:W-:-:S12]  /*adf30*/  IMAD.MOV.U32 R4, RZ, RZ, 0x3 ;  /* 0x00000003ff047424 */ /* 0x000fd800078e00ff */
[----:B------:R-:W-:Y:S05]  /*adf40*/  @!P1 BRA `(.L_x_3703) ;  /* 0x00000000000c9947 */ /* 0x000fea0003800000 */
.L_x_3704:
[----:B------:R-:W-:Y:S01]  /*adf50*/  IMAD.MOV.U32 R4, RZ, RZ, 0x4 ;  /* 0x00000004ff047424 */ /* 0x000fe200078e00ff */
[----:B------:R-:W-:Y:S06]  /*adf60*/  BRA `(.L_x_3703) ;  /* 0x0000000000047947 */ /* 0x000fec0003800000 */
.L_x_3705:
[----:B------:R-:W-:-:S07]  /*adf70*/  IMAD.MOV.U32 R4, RZ, RZ, 0x2 ;  /* 0x00000002ff047424 */ /* 0x000fce00078e00ff */
.L_x_3703:
[----:B------:R-:W-:Y:S05]  /*adf80*/  BSYNC.RECONVERGENT B3 ;  /* 0x0000000000037941 */ /* 0x000fea0003800200 */
.L_x_3701:
        /* <DEDUP_REMOVED lines=17> */
.L_x_3707:
[----:B------:R-:W-:-:S13]  /*ae0a0*/  ISETP.NE.AND P1, PT, R104, 0x47, PT ;  /* 0x000000476800780c */ /* 0x000fda0003f25270 */
[----:B------:R-:W-:Y:S05]  /*ae0b0*/  @!P1 BRA `(.L_x_3710) ;  /* 0x0000000000149947 */ /* 0x000fea0003800000 */
[----:B------:R-:W-:Y:S01]  /*ae0c0*/  ISETP.NE.AND P1, PT, R104, 0x54, PT ;  /* 0x000000546800780c */ /* 0x000fe20003f25270 */
[----:B------:R-:W-:-:S12]  /*ae0d0*/  IMAD.MOV.U32 R4, RZ, RZ, 0x3 ;  /* 0x00000003ff047424 */ /* 0x000fd800078e00ff */
[----:B------:R-:W-:Y:S05]  /*ae0e0*/  @!P1 BRA `(.L_x_3708) ;  /* 0x00000000000c9947 */ /* 0x000fea0003800000 */
.L_x_3709:
[----:B------:R-:W-:Y:S01]  /*ae0f0*/  IMAD.MOV.U32 R4, RZ, RZ, 0x4 ;  /* 0x00000004ff047424 */ /* 0x000fe200078e00ff */
[----:B------:R-:W-:Y:S06]  /*ae100*/  BRA `(.L_x_3708) ;  /* 0x0000000000047947 */ /* 0x000fec0003800000 */
.L_x_3710:
[----:B------:R-:W-:-:S07]  /*ae110*/  IMAD.MOV.U32 R4, RZ, RZ, 0x2 ;  /* 0x00000002ff047424 */ /* 0x000fce00078e00ff */
.L_x_3708:
[----:B------:R-:W-:Y:S05]  /*ae120*/  BSYNC.RECONVERGENT B3 ;  /* 0x0000000000037941 */ /* 0x000fea0003800200 */
.L_x_3706:
        /* <DEDUP_REMOVED lines=16> */
.L_x_3712:
[----:B------:R-:W-:-:S13]  /*ae230*/  ISETP.NE.AND P1, PT, R4, 0x47, PT ;  /* 0x000000470400780c */ /* 0x000fda0003f25270 */
[----:B------:R-:W-:Y:S05]  /*ae240*/  @!P1 BRA `(.L_x_3715) ;  /* 0x0000000000149947 */ /* 0x000fea0003800000 */
[----:B------:R-:W-:Y:S01]  /*ae250*/  ISETP.NE.AND P1, PT, R4, 0x54, PT ;  /* 0x000000540400780c */ /* 0x000fe20003f25270 */
[----:B------:R-:W-:-:S12]  /*ae260*/  IMAD.MOV.U32 R3, RZ, RZ, 0x3 ;  /* 0x00000003ff037424 */ /* 0x000fd800078e00ff */
[----:B------:R-:W-:Y:S05]  /*ae270*/  @!P1 BRA `(.L_x_3713) ;  /* 0x00000000000c9947 */ /* 0x000fea0003800000 */
.L_x_3714:
[----:B------:R-:W-:Y:S01]  /*ae280*/  IMAD.MOV.U32 R3, RZ, RZ, 0x4 ;  /* 0x00000004ff037424 */ /* 0x000fe200078e00ff */
[----:B------:R-:W-:Y:S06]  /*ae290*/  BRA `(.L_x_3713) ;  /* 0x0000000000047947 */ /* 0x000fec0003800000 */
.L_x_3715:
[----:B------:R-:W-:-:S07]  /*ae2a0*/  IMAD.MOV.U32 R3, RZ, RZ, 0x2 ;  /* 0x00000002ff037424 */ /* 0x000fce00078e00ff */
.L_x_3713:
[----:B------:R-:W-:Y:S05]  /*ae2b0*/  BSYNC.RECONVERGENT B3 ;  /* 0x0000000000037941 */ /* 0x000fea0003800200 */
.L_x_3711:
[----:B------:R2:W-:Y:S02]  /*ae2c0*/  STL.U8 [R5+0x27f5], R3 ;  /* 0x0027f50305007387 */ /* 0x0005e40000100000 */
.L_x_3677:
[----:B------:R-:W-:Y:S05]  /*ae2d0*/  BSYNC.RECONVERGENT B2 ;  /* 0x0000000000027941 */ /* 0x000fea0003800200 */
.L_x_3676:
        /* <DEDUP_REMOVED lines=13> */
.L_x_3724:
        /* <DEDUP_REMOVED lines=13> */
.L_x_3723:
        /* <DEDUP_REMOVED lines=44> */
[----:B------:R-:W-:Y:S01]  /*ae740*/  @!P1 IMAD.MOV.U32 R108, RZ, RZ, 0x0 ;  /* 0x00000000ff6c9424 */ /* 0x000fe200078e00ff */
[----:B------:R-:W-:-:S05]  /*ae750*/  @!P1 MOV R109, 0xc0a93000 ;  /* 0xc0a93000006d9802 */ /* 0x000fca0000000f00 */
        /* <DEDUP_REMOVED lines=20> */
.L_x_3722:
[----:B------:R-:W-:Y:S05]  /*ae8a0*/  BSYNC.RECONVERGENT B5 ;  /* 0x0000000000057941 */ /* 0x000fea0003800200 */
.L_x_3721:
        /* <DEDUP_REMOVED lines=52> */
.L_x_3720:
[----:B------:R-:W-:Y:S05]  /*aebf0*/  BSYNC.RECONVERGENT B3 ;  /* 0x0000000000037941 */ /* 0x000fea0003800200 */
.L_x_3719:
[C---:B------:R-:W-:Y:S01]  /*aec00*/  ISETP.NE.AND P0, PT, R3.reuse, R148, PT ;  /* 0x000000940300720c */ /* 0x040fe20003f05270 */
[----:B------:R-:W-:-:S12]  /*aec10*/  VIADD R3, R3, 0x1 ;  /* 0x0000000103037836 */ /* 0x000fd80000000000 */
[----:B------:R-:W-:Y:S05]  /*aec20*/  @P0 BRA `(.L_x_3724) ;  /* 0xfffffff400e00947 */ /* 0x000fea000383ffff */
[----:B------:R-:W-:Y:S05]  /*aec30*/  BSYNC.RECONVERGENT B2 ;  /* 0x0000000000027941 */ /* 0x000fea0003800200 */
.L_x_3718:
[----:B------:R-:W-:-:S07]  /*aec40*/  IMAD.MOV.U32 R143, RZ, RZ, 0x1 ;  /* 0x00000001ff8f7424 */ /* 0x000fce00078e00ff */
.L_x_3789:
[----:B------:R-:W-:Y:S04]  /*aec50*/  BSSY.RECONVERGENT B3, `(.L_x_3725) ;  /* 0x000045b000037945 */ /* 0x000fe80003800200 */
[----:B01----:R-:W-:Y:S05]  /*aec60*/  @!P4 BRA `(.L_x_3726) ;  /* 0x000000440064c947 */ /* 0x003fea0003800000 */
[----:B------:R-:W-:-:S07]  /*aec70*/  IMAD.MOV.U32 R142, RZ, RZ, 0x1 ;  /* 0x00000001ff8e7424 */ /* 0x000fce00078e00ff */
.L_x_3788:
        /* <DEDUP_REMOVED lines=130> */
.L_x_3735:
[----:B------:R-:W-:Y:S05]  /*af4a0*/  BSYNC.RECONVERGENT B9 ;  /* 0x0000000000097941 */ /* 0x000fea0003800200 */
.L_x_3734:
        /* <DEDUP_REMOVED lines=36> */
.L_x_3738:
[----:B------:R-:W-:Y:S05]  /*af6f0*/  BSYNC.RECONVERGENT B9 ;  /* 0x0000000000097941 */ /* 0x000fea0003800200 */
.L_x_3737:
        /* <DEDUP_REMOVED lines=9> */
.L_x_3733:
        /* <DEDUP_REMOVED lines=47> */
.L_x_3740:
[----:B------:R-:W-:Y:S05]  /*afa80*/  BSYNC.RECONVERGENT B9 ;  /* 0x0000000000097941 */ /* 0x000fea0003800200 */
.L_x_3739:
        /* <DEDUP_REMOVED lines=38> */
.L_x_3742:
[----:B------:R-:W-:Y:S05]  /*afcf0*/  BSYNC.RECONVERGENT B9 ;  /* 0x0000000000097941 */ /* 0x000fea0003800200 */
.L_x_3741:
        /* <DEDUP_REMOVED lines=9> */
.L_x_3732:
        /* <DEDUP_REMOVED lines=56> */
.L_x_3744:
[----:B------:R-:W-:Y:S05]  /*b0110*/  BSYNC.RECONVERGENT B9 ;  /* 0x0000000000097941 */ /* 0x000fea0003800200 */
.L_x_3743:
        /* <DEDUP_REMOVED lines=38> */
.L_x_3746:
[----:B------:R-:W-:Y:S05]  /*b0380*/  BSYNC.RECONVERGENT B9 ;  /* 0x0000000000097941 */ /* 0x000fea0003800200 */
.L_x_3745:
        /* <DEDUP_REMOVED lines=8> */
.L_x_3736:
[----:B------:R-:W-:Y:S05]  /*b0410*/  BSYNC.RECONVERGENT B5 ;  /* 0x0000000000057941 */ /* 0x000fea0003800200 */
.L_x_3731:
        /* <DEDUP_REMOVED lines=35> */
.L_x_3748:
[----:B------:R-:W-:Y:S05]  /*b0650*/  BSYNC.RECONVERGENT B5 ;  /* 0x0000000000057941 */ /* 0x000fea0003800200 */
.L_x_3747:
[----:B------:R-:W-:-:S06]  /*b0660*/  DSETP.GEU.AND P0, PT, R36, R118, PT ;  /* 0x000000762400722a */ /* 0x000fcc0003f0e000 */
[----:B------:R-:W-:Y:S02]  /*b0670*/  FSEL R106, R106, R138, !P0 ;  /* 0x0000008a6a6a7208 */ /* 0x000fe40004000000 */
[----:B------:R-:W-:Y:S02]  /*b0680*/  FSEL R107, R107, R139, !P0 ;  /* 0x0000008b6b6b7208 */ /* 0x000fe40004000000 */
[----:B------:R-:W-:Y:S02]  /*b0690*/  FSEL R104, R104, R126, !P0 ;  /* 0x0000007e68687208 */ /* 0x000fe40004000000 */
[----:B------:R-:W-:-:S07]  /*b06a0*/  FSEL R105, R105, R127, !P0 ;  /* 0x0000007f69697208 */ /* 0x000fce0004000000 */
.L_x_3730:
[----:B------:R-:W-:Y:S05]  /*b06b0*/  BSYNC.RECONVERGENT B6 ;  /* 0x0000000000067941 */ /* 0x000fea0003800200 */
.L_x_3729:
        /* <DEDUP_REMOVED lines=45> */
.L_x_3750:
[----:B------:R-:W-:Y:S05]  /*b0990*/  BSYNC.RECONVERGENT B5 ;  /* 0x0000000000057941 */ /* 0x000fea0003800200 */
.L_x_3749:
        /* <DEDUP_REMOVED lines=32> */
.L_x_3752:
[----:B------:R-:W-:Y:S05]  /*b0ba0*/  BSYNC.RECONVERGENT B5 ;  /* 0x0000000000057941 */ /* 0x000fea0003800200 */
.L_x_3751:
        /* <DEDUP_REMOVED lines=30> */
.L_x_3754:
[----:B------:R-:W-:Y:S05]  /*b0d90*/  BSYNC.RECONVERGENT B5 ;  /* 0x0000000000057941 */ /* 0x000fea0003800200 */
.L_x_3753:
        /* <DEDUP_REMOVED lines=27> */
.L_x_3757:
[----:B------:R-:W-:Y:S05]  /*b0f50*/  BSYNC.RELIABLE B6 ;  /* 0x0000000000067941 */ /* 0x000fea0003800100 */
.L_x_3756:
[----:B------:R0:W-:Y:S01]  /*b0f60*/  STL.64 [R144], R110 ;  /* 0x0000006e90007387 */ /* 0x0001e20000100a00 */
[----:B------:R-:W-:Y:S02]  /*b0f70*/  IMAD.MOV.U32 R106, RZ, RZ, R110 ;  /* 0x000000ffff6a7224 */ /* 0x000fe400078e006e */
[----:B------:R-:W-:Y:S01]  /*b0f80*/  IMAD.MOV.U32 R107, RZ, RZ, R111 ;  /* 0x000000ffff6b7224 */ /* 0x000fe200078e006f */
[----:B------:R0:W-:Y:S01]  /*b0f90*/  STL.64 [R149], R108 ;  /* 0x0000006c95007387 */ /* 0x0001e20000100a00 */
[----:B------:R-:W-:Y:S02]  /*b0fa0*/  IMAD.MOV.U32 R4, RZ, RZ, R108 ;  /* 0x000000ffff047224 */ /* 0x000fe400078e006c */
[----:B------:R-:W-:-:S07]  /*b0fb0*/  IMAD.MOV.U32 R5, RZ, RZ, R109 ;  /* 0x000000ffff057224 */ /* 0x000fce00078e006d */
.L_x_3758:
[----:B------:R-:W-:Y:S05]  /*b0fc0*/  BSYNC.RECONVERGENT B5 ;  /* 0x0000000000057941 */ /* 0x000fea0003800200 */
.L_x_3755:
[----:B------:R-:W-:-:S07]  /*b0fd0*/  IMAD.MOV.U32 R139, RZ, RZ, 0x3 ;  /* 0x00000003ff8b7424 */ /* 0x000fce00078e00ff */
.L_x_3787:
        /* <DEDUP_REMOVED lines=11> */
[----:B0-----:R-:W-:Y:S05]  /*b1090*/  @P0 BRA `(.L_x_3760) ;  /* 0x0000002000400947 */ /* 0x001fea0003800000 */
.L_x_3786:
[----:B------:R-:W-:Y:S02]  /*b10a0*/  IMAD.MOV.U32 R126, RZ, RZ, R138 ;  /* 0x000000ffff7e7224 */ /* 0x000fe400078e008a */
        /* <DEDUP_REMOVED lines=113> */
.L_x_3767:
[----:B------:R-:W-:Y:S05]  /*b17c0*/  BSYNC.RECONVERGENT B10 ;  /* 0x00000000000a7941 */ /* 0x000fea0003800200 */
.L_x_3766:
        /* <DEDUP_REMOVED lines=30> */
.L_x_3769:
[----:B------:R-:W-:Y:S05]  /*b19b0*/  BSYNC.RECONVERGENT B10 ;  /* 0x00000000000a7941 */ /* 0x000fea0003800200 */
.L_x_3768:
[----:B------:R-:W-:-:S06]  /*b19c0*/  DSETP.GT.AND P0, PT, R104, R122, PT ;  /* 0x0000007a6800722a */ /* 0x000fcc0003f04000 */
[----:B------:R-:W-:Y:S02]  /*b19d0*/  FSEL R118, R108, RZ, P0 ;  /* 0x000000ff6c767208 */ /* 0x000fe40000000000 */
[----:B------:R-:W-:Y:S02]  /*b19e0*/  FSEL R119, R109, +QNAN , P0 ;  /* 0x7ff000006d777808 */ /* 0x000fe40000000000 */
[----:B------:R-:W-:Y:S02]  /*b19f0*/  FSEL R120, R110, RZ, P0 ;  /* 0x000000ff6e787208 */ /* 0x000fe40000000000 */
[----:B------:R-:W-:Y:S01]  /*b1a00*/  FSEL R121, R111, -1.875, P0 ;  /* 0xbff000006f797808 */ /* 0x000fe20000000000 */
[----:B------:R-:W-:Y:S06]  /*b1a10*/  BRA `(.L_x_3770) ;  /* 0x0000001400907947 */ /* 0x000fec0003800000 */
.L_x_3765:
        /* <DEDUP_REMOVED lines=75> */
.L_x_3772:
[----:B------:R-:W-:Y:S05]  /*b1ed0*/  BSYNC.RECONVERGENT B10 ;  /* 0x00000000000a7941 */ /* 0x000fea0003800200 */
.L_x_3771:
        /* <DEDUP_REMOVED lines=30> */
.L_x_3774:
[----:B------:R-:W-:Y:S05]  /*b20c0*/  BSYNC.RECONVERGENT B10 ;  /* 0x00000000000a7941 */ /* 0x000fea0003800200 */
.L_x_3773:
        /* <DEDUP_REMOVED lines=15> */
.L_x_3764:
        /* <DEDUP_REMOVED lines=83> */
.L_x_3777:
[----:B------:R-:W-:Y:S05]  /*b26f0*/  BSYNC.RECONVERGENT B10 ;  /* 0x00000000000a7941 */ /* 0x000fea0003800200 */
.L_x_3776:
        /* <DEDUP_REMOVED lines=30> */
.L_x_3779:
[----:B------:R-:W-:Y:S05]  /*b28e0*/  BSYNC.RECONVERGENT B10 ;  /* 0x00000000000a7941 */ /* 0x000fea0003800200 */
.L_x_3778:
[----:B------:R-:W-:-:S06]  /*b28f0*/  DSETP.GT.AND P0, PT, R104, R122, PT ;  /* 0x0000007a6800722a */ /* 0x000fcc0003f04000 */
[----:B------:R-:W-:Y:S02]  /*b2900*/  FSEL R118, R108, RZ, P0 ;  /* 0x000000ff6c767208 */ /* 0x000fe40000000000 */
[----:B------:R-:W-:Y:S02]  /*b2910*/  FSEL R119, R109, +QNAN , P0 ;  /* 0x7ff000006d777808 */ /* 0x000fe40000000000 */
[----:B------:R-:W-:Y:S02]  /*b2920*/  FSEL R120, R110, RZ, P0 ;  /* 0x000000ff6e787208 */ /* 0x000fe40000000000 */
[----:B------:R-:W-:Y:S01]  /*b2930*/  FSEL R121, R111, -1.875, P0 ;  /* 0xbff000006f797808 */ /* 0x000fe20000000000 */
[----:B------:R-:W-:Y:S06]  /*b2940*/  BRA `(.L_x_3770) ;  /* 0x0000000400c47947 */ /* 0x000fec0003800000 */
.L_x_3775:
        /* <DEDUP_REMOVED lines=36> */
.L_x_3781:
[----:B------:R-:W-:Y:S05]  /*b2b90*/  BSYNC.RECONVERGENT B7 ;  /* 0x0000000000077941 */ /* 0x000fea0003800200 */
.L_x_3780:
        /* <DEDUP_REMOVED lines=39> */
.L_x_3783:
[----:B------:R-:W-:Y:S05]  /*b2e10*/  BSYNC.RECONVERGENT B10 ;  /* 0x00000000000a7941 */ /* 0x000fea0003800200 */
.L_x_3782:
        /* <DEDUP_REMOVED lines=30> */
.L_x_3785:
[----:B------:R-:W-:Y:S05]  /*b3000*/  BSYNC.RECONVERGENT B10 ;  /* 0x00000000000a7941 */ /* 0x000fea0003800200 */
.L_x_3784:
[----:B------:R-:W-:-:S06]  /*b3010*/  DSETP.GT.AND P0, PT, R104, R122, PT ;  /* 0x0000007a6800722a */ /* 0x000fcc0003f04000 */
[----:B------:R-:W-:Y:S02]  /*b3020*/  FSEL R118, R108, RZ, P0 ;  /* 0x000000ff6c767208 */ /* 0x000fe40000000000 */
[----:B------:R-:W-:Y:S02]  /*b3030*/  FSEL R119, R109, +QNAN , P0 ;  /* 0x7ff000006d777808 */ /* 0x000fe40000000000 */
[----:B------:R-:W-:Y:S02]  /*b3040*/  FSEL R120, R110, RZ, P0 ;  /* 0x000000ff6e787208 */ /* 0x000fe40000000000 */
[----:B------:R-:W-:-:S07]  /*b3050*/  FSEL R121, R111, -1.875, P0 ;  /* 0xbff000006f797808 */ /* 0x000fce0000000000 */
.L_x_3770:
[----:B------:R-:W-:Y:S05]  /*b3060*/  BSYNC.RECONVERGENT B5 ;  /* 0x0000000000057941 */ /* 0x000fea0003800200 */
.L_x_3763:
        /* <DEDUP_REMOVED lines=14> */
.L_x_3762:
[----:B------:R-:W-:Y:S05]  /*b3150*/  BSYNC.RECONVERGENT B6 ;  /* 0x0000000000067941 */ /* 0x000fea0003800200 */
.L_x_3761:
[----:B------:R-:W-:Y:S01]  /*b3160*/  VIADD R127, R127, 0x1 ;  /* 0x000000017f7f7836 */ /* 0x000fe20000000000 */
[----:B------:R-:W-:-:S04]  /*b3170*/  ISETP.GT.U32.AND P1, PT, R126, 0x1, PT ;  /* 0x000000017e00780c */ /* 0x000fc80003f24070 */
[----:B------:R-:W-:-:S13]  /*b3180*/  ISETP.GE.AND P0, PT, R127, R142, PT ;  /* 0x0000008e7f00720c */ /* 0x000fda0003f06270 */
[----:B------:R-:W-:Y:S05]  /*b3190*/  @!P0 BRA P1, `(.L_x_3786) ;  /* 0xffffffdc00c08947 */ /* 0x000fea000083ffff */
.L_x_3760:
[----:B------:R-:W-:Y:S05]  /*b31a0*/  BSYNC.RECONVERGENT B9 ;  /* 0x0000000000097941 */ /* 0x000fea0003800200 */
.L_x_3759:
[----:B------:R-:W-:Y:S05]  /*b31b0*/  @P3 BRA `(.L_x_3787) ;  /* 0xffffffdc00883947 */ /* 0x000fea000383ffff */
.L_x_3728:
[----:B------:R-:W-:Y:S05]  /*b31c0*/  BSYNC.RECONVERGENT B2 ;  /* 0x0000000000027941 */ /* 0x000fea0003800200 */
.L_x_3727:
[C---:B------:R-:W-:Y:S01]  /*b31d0*/  ISETP.NE.AND P0, PT, R142.reuse, R2, PT ;  /* 0x000000028e00720c */ /* 0x040fe20003f05270 */
[----:B------:R-:W-:-:S12]  /*b31e0*/  VIADD R142, R142, 0x1 ;  /* 0x000000018e8e7836 */ /* 0x000fd80000000000 */
[----:B------:R-:W-:Y:S05]  /*b31f0*/  @P0 BRA `(.L_x_3788) ;  /* 0xffffffb800a00947 */ /* 0x000fea000383ffff */
.L_x_3726:
[----:B------:R-:W-:Y:S05]  /*b3200*/  BSYNC.RECONVERGENT B3 ;  /* 0x0000000000037941 */ /* 0x000fea0003800200 */
.L_x_3725:
[C---:B------:R-:W-:Y:S01]  /*b3210*/  ISETP.NE.AND P0, PT, R143.reuse, R148, PT ;  /* 0x000000948f00720c */ /* 0x040fe20003f05270 */
[----:B------:R-:W-:-:S12]  /*b3220*/  VIADD R143, R143, 0x1 ;  /* 0x000000018f8f7836 */ /* 0x000fd80000000000 */
[----:B------:R-:W-:Y:S05]  /*b3230*/  @P0 BRA `(.L_x_3789) ;  /* 0xffffffb800840947 */ /* 0x000fea000383ffff */
.L_x_3717:
[----:B------:R-:W-:Y:S05]  /*b3240*/  BSYNC.RECONVERGENT B4 ;  /* 0x0000000000047941 */ /* 0x000fea0003800200 */
.L_x_3716:
        /* <DEDUP_REMOVED lines=8> */
[----:B------:R-:W-:Y:S01]  /*b32d0*/  IMAD.MOV.U32 R151, RZ, RZ, RZ ;  /* 0x000000ffff977224 */ /* 0x000fe200078e00ff */
[----:B------:R-:W-:Y:S01]  /*b32e0*/  MOV R138, 0x0 ;  /* 0x00000000008a7802 */ /* 0x000fe20000000f00 */
[----:B01----:R-:W-:Y:S02]  /*b32f0*/  IMAD.MOV.U32 R149, RZ, RZ, 0x1 ;  /* 0x00000001ff957424 */ /* 0x003fe400078e00ff */
[----:B------:R-:W-:Y:S01]  /*b3300*/  IMAD.MOV.U32 R139, RZ, RZ, -0x100000 ;  /* 0xfff00000ff8b7424 */ /* 0x000fe200078e00ff */
[----:B--2---:R-:W-:-:S07]  /*b3310*/  PRMT R152, R150, 0x8880, RZ ;  /* 0x0000888096987816 */ /* 0x004fce00000000ff */
.L_x_3816:
        /* <DEDUP_REMOVED lines=116> */
.L_x_3797:
[----:B------:R-:W-:Y:S05]  /*b3a60*/  BSYNC.RECONVERGENT B5 ;  /* 0x0000000000057941 */ /* 0x000fea0003800200 */
.L_x_3796:
        /* <DEDUP_REMOVED lines=35> */
.L_x_3799:
[----:B------:R-:W-:Y:S05]  /*b3ca0*/  BSYNC.RECONVERGENT B5 ;  /* 0x0000000000057941 */ /* 0x000fea0003800200 */
.L_x_3798:
        /* <DEDUP_REMOVED lines=11> */
.L_x_3795:
[----:B------:R-:W-:Y:S05]  /*b3d60*/  BSYNC.RECONVERGENT B4 ;  /* 0x0000000000047941 */ /* 0x000fea0003800200 */
.L_x_3794:
        /* <DEDUP_REMOVED lines=49> */
.L_x_3803:
[----:B------:R-:W-:Y:S05]  /*b4080*/  BSYNC.RECONVERGENT B5 ;  /* 0x0000000000057941 */ /* 0x000fea0003800200 */
.L_x_3802:
        /* <DEDUP_REMOVED lines=36> */
.L_x_3805:
[----:B------:R-:W-:Y:S05]  /*b42d0*/  BSYNC.RECONVERGENT B5 ;  /* 0x0000000000057941 */ /* 0x000fea0003800200 */
.L_x_3804:
        /* <DEDUP_REMOVED lines=11> */
.L_x_3801:
[----:B------:R-:W-:Y:S05]  /*b4390*/  BSYNC.RECONVERGENT B4 ;  /* 0x0000000000047941 */ /* 0x000fea0003800200 */
.L_x_3800:
        /* <DEDUP_REMOVED lines=53> */
.L_x_3809:
[----:B------:R-:W-:Y:S05]  /*b46f0*/  BSYNC.RECONVERGENT B5 ;  /* 0x0000000000057941 */ /* 0x000fea0003800200 */
.L_x_3808:
        /* <DEDUP_REMOVED lines=36> */
.L_x_3811:
[----:B------:R-:W-:Y:S05]  /*b4940*/  BSYNC.RECONVERGENT B5 ;  /* 0x0000000000057941 */ /* 0x000fea0003800200 */
.L_x_3810:
        /* <DEDUP_REMOVED lines=11> */
.L_x_3807:
[----:B------:R-:W-:Y:S05]  /*b4a00*/  BSYNC.RECONVERGENT B4 ;  /* 0x0000000000047941 */ /* 0x000fea0003800200 */
.L_x_3806:
        /* <DEDUP_REMOVED lines=35> */
.L_x_3813:
[----:B------:R-:W-:Y:S05]  /*b4c40*/  BSYNC.RECONVERGENT B4 ;  /* 0x0000000000047941 */ /* 0x000fea0003800200 */
.L_x_3812:
        /* <DEDUP_REMOVED lines=8> */
.L_x_3793:
[----:B------:R-:W-:Y:S05]  /*b4cd0*/  BSYNC.RECONVERGENT B2 ;  /* 0x0000000000027941 */ /* 0x000fea0003800200 */
.L_x_3792:
        /* <DEDUP_REMOVED lines=44> */
.L_x_3815:
[----:B------:R-:W-:Y:S05]  /*b4fa0*/  BSYNC.RECONVERGENT B2 ;  /* 0x0000000000027941 */ /* 0x000fea0003800200 */
.L_x_3814:
        /* <DEDUP_REMOVED lines=14> */
.L_x_3791:
[----:B------:R-:W-:Y:S05]  /*b5090*/  BSYNC.RECONVERGENT B3 ;  /* 0x0000000000037941 */ /* 0x000fea0003800200 */
.L_x_3790:
        /* <DEDUP_REMOVED lines=15> */
[----:B---3--:R-:W-:-:S04]  /*b5190*/  PRMT R104, R108, 0x8880, RZ ;  /* 0x000088806c687816 */ /* 0x008fc800000000ff */
[----:B------:R-:W-:-:S04]  /*b51a0*/  IADD3 R4, PT, PT, R104, R4, RZ ;  /* 0x0000000468047210 */ /* 0x000fc80007ffe0ff */
        /* <DEDUP_REMOVED lines=112> */
.L_x_3822:
[----:B------:R-:W-:Y:S05]  /*b58b0*/  BSYNC.RECONVERGENT B4 ;  /* 0x0000000000047941 */ /* 0x000fea0003800200 */
.L_x_3821:
        /* <DEDUP_REMOVED lines=35> */
.L_x_3824:
[----:B------:R-:W-:Y:S05]  /*b5af0*/  BSYNC.RECONVERGENT B4 ;  /* 0x0000000000047941 */ /* 0x000fea0003800200 */
.L_x_3823:
        /* <DEDUP_REMOVED lines=11> */
.L_x_3820:
[----:B------:R-:W-:Y:S05]  /*b5bb0*/  BSYNC.RECONVERGENT B3 ;  /* 0x0000000000037941 */ /* 0x000fea0003800200 */
.L_x_3819:
        /* <DEDUP_REMOVED lines=48> */
.L_x_3828:
[----:B------:R-:W-:Y:S05]  /*b5ec0*/  BSYNC.RECONVERGENT B4 ;  /* 0x0000000000047941 */ /* 0x000fea0003800200 */
.L_x_3827:
        /* <DEDUP_REMOVED lines=35> */
.L_x_3830:
[----:B------:R-:W-:Y:S05]  /*b6100*/  BSYNC.RECONVERGENT B4 ;  /* 0x0000000000047941 */ /* 0x000fea0003800200 */
.L_x_3829:
        /* <DEDUP_REMOVED lines=11> */
.L_x_3826:
[----:B------:R-:W-:Y:S05]  /*b61c0*/  BSYNC.RECONVERGENT B3 ;  /* 0x0000000000037941 */ /* 0x000fea0003800200 */
.L_x_3825:
        /* <DEDUP_REMOVED lines=18> */
[----:B------:R-:W-:Y:S01]  /*b62f0*/  MOV R122, 0x1 ;  /* 0x00000001007a7802 */ /* 0x000fe20000000f00 */
        /* <DEDUP_REMOVED lines=33> */
.L_x_3834:
[----:B------:R-:W-:Y:S05]  /*b6510*/  BSYNC.RECONVERGENT B4 ;  /* 0x0000000000047941 */ /* 0x000fea0003800200 */
.L_x_3833:
        /* <DEDUP_REMOVED lines=35> */
.L_x_3836:
[----:B------:R-:W-:Y:S05]  /*b6750*/  BSYNC.RECONVERGENT B4 ;  /* 0x0000000000047941 */ /* 0x000fea0003800200 */
.L_x_3835:
        /* <DEDUP_REMOVED lines=11> */
.L_x_3832:
[----:B------:R-:W-:Y:S05]  /*b6810*/  BSYNC.RECONVERGENT B3 ;  /* 0x0000000000037941 */ /* 0x000fea0003800200 */
.L_x_3831:
        /* <DEDUP_REMOVED lines=35> */
.L_x_3838:
[----:B------:R-:W-:Y:S05]  /*b6a50*/  BSYNC.RECONVERGENT B3 ;  /* 0x0000000000037941 */ /* 0x000fea0003800200 */
.L_x_3837:
        /* <DEDUP_REMOVED lines=8> */
.L_x_3818:
[----:B------:R-:W-:Y:S05]  /*b6ae0*/  BSYNC.RECONVERGENT B2 ;  /* 0x0000000000027941 */ /* 0x000fea0003800200 */
.L_x_3817:
        /* <DEDUP_REMOVED lines=11> */
.L_x_3843:
        /* <DEDUP_REMOVED lines=22> */
.L_x_3842:
[----:B------:R-:W-:Y:S05]  /*b6d00*/  BSYNC.RECONVERGENT B3 ;  /* 0x0000000000037941 */ /* 0x000fea0003800200 */
.L_x_3841:
        /* <DEDUP_REMOVED lines=18> */
.L_x_3845:
[----:B------:R-:W-:Y:S05]  /*b6e30*/  BSYNC.RECONVERGENT B3 ;  /* 0x0000000000037941 */ /* 0x000fea0003800200 */
.L_x_3844:
        /* <DEDUP_REMOVED lines=18> */
.L_x_3840:
[----:B------:R-:W-:Y:S05]  /*b6f60*/  BSYNC.RECONVERGENT B2 ;  /* 0x0000000000027941 */ /* 0x000fea0003800200 */
.L_x_3839:
        /* <DEDUP_REMOVED lines=10> */
.L_x_3850:
        /* <DEDUP_REMOVED lines=20> */
.L_x_3849:
[----:B------:R-:W-:Y:S05]  /*b7150*/  BSYNC.RECONVERGENT B3 ;  /* 0x0000000000037941 */ /* 0x000fea0003800200 */
.L_x_3848:
        /* <DEDUP_REMOVED lines=16> */
.L_x_3852:
[----:B------:R-:W-:Y:S05]  /*b7260*/  BSYNC.RECONVERGENT B3 ;  /* 0x0000000000037941 */ /* 0x000fea0003800200 */
.L_x_3851:
        /* <DEDUP_REMOVED lines=18> */
.L_x_3847:
[----:B------:R-:W-:Y:S05]  /*b7390*/  BSYNC.RECONVERGENT B2 ;  /* 0x0000000000027941 */ /* 0x000fea0003800200 */
.L_x_3846:
        /* <DEDUP_REMOVED lines=18> */
.L_x_3902:
        /* <DEDUP_REMOVED lines=9> */
[----:B------:R-:W-:Y:S01]  /*b7550*/  VIADD R3, R138, 0xffffffff ;  /* 0xffffffff8a037836 */ /* 0x000fe20000000000 */
[----:B------:R-:W-:Y:S01]  /*b7560*/  MOV R4, 0x0 ;  /* 0x0000000000047802 */ /* 0x000fe20000000f00 */
[----:B------:R-:W-:Y:S02]  /*b7570*/  IMAD.MOV.U32 R5, RZ, RZ, -0x40100000 ;  /* 0xbff00000ff057424 */ /* 0x000fe400078e00ff */
[----:B------:R-:W-:Y:S02]  /*b7580*/  IMAD R3, R3, R2, R151 ;  /* 0x0000000203037224 */ /* 0x000fe400078e0297 */
[----:B-----5:R-:W-:Y:S02]  /*b7590*/  IMAD.MOV.U32 R105, RZ, RZ, 0x7ff00000 ;  /* 0x7ff00000ff697424 */ /* 0x020fe400078e00ff */
[----:B------:R-:W-:-:S04]  /*b75a0*/  VIADD R3, R3, 0xffffffff ;  /* 0xffffffff03037836 */ /* 0x000fc80000000000 */
        /* <DEDUP_REMOVED lines=8> */
.L_x_3857:
        /* <DEDUP_REMOVED lines=102> */
.L_x_3863:
[----:B------:R-:W-:Y:S05]  /*b7c90*/  BSYNC.RECONVERGENT B6 ;  /* 0x0000000000067941 */ /* 0x000fea0003800200 */
.L_x_3862:
        /* <DEDUP_REMOVED lines=35> */
.L_x_3866:
[----:B------:R-:W-:Y:S05]  /*b7ed0*/  BSYNC.RECONVERGENT B6 ;  /* 0x0000000000067941 */ /* 0x000fea0003800200 */
.L_x_3865:
        /* <DEDUP_REMOVED lines=13> */
.L_x_3861:
        /* <DEDUP_REMOVED lines=45> */
.L_x_3868:
[----:B------:R-:W-:Y:S05]  /*b8280*/  BSYNC.RECONVERGENT B6 ;  /* 0x0000000000067941 */ /* 0x000fea0003800200 */
.L_x_3867:
        /* <DEDUP_REMOVED lines=37> */
.L_x_3870:
[----:B------:R-:W-:Y:S05]  /*b84e0*/  BSYNC.RECONVERGENT B6 ;  /* 0x0000000000067941 */ /* 0x000fea0003800200 */
.L_x_3869:
        /* <DEDUP_REMOVED lines=13> */
.L_x_3860:
        /* <DEDUP_REMOVED lines=55> */
.L_x_3872:
[----:B------:R-:W-:Y:S05]  /*b8930*/  BSYNC.RECONVERGENT B6 ;  /* 0x0000000000067941 */ /* 0x000fea0003800200 */
.L_x_3871:
        /* <DEDUP_REMOVED lines=37> */
.L_x_3874:
[----:B------:R-:W-:Y:S05]  /*b8b90*/  BSYNC.RECONVERGENT B6 ;  /* 0x0000000000067941 */ /* 0x000fea0003800200 */
.L_x_3873:
        /* <DEDUP_REMOVED lines=12> */
.L_x_3864:
[----:B------:R-:W-:Y:S05]  /*b8c60*/  BSYNC.RECONVERGENT B4 ;  /* 0x0000000000047941 */ /* 0x000fea0003800200 */
.L_x_3859:
        /* <DEDUP_REMOVED lines=35> */
.L_x_3876:
[----:B------:R-:W-:Y:S05]  /*b8ea0*/  BSYNC.RECONVERGENT B4 ;  /* 0x0000000000047941 */ /* 0x000fea0003800200 */
.L_x_3875:
[----:B------:R-:W2:Y:S02]  /*b8eb0*/  LDL.64 R106, [R1+0x52d8] ;  /* 0x0052d800016a7983 */ /* 0x000ea40000100a00 */
[----:B--2---:R-:W-:-:S06]  /*b8ec0*/  DSETP.GEU.AND P0, PT, R106, R118, PT ;  /* 0x000000766a00722a */ /* 0x004fcc0003f0e000 */
[----:B------:R-:W-:Y:S02]  /*b8ed0*/  FSEL R104, R104, R126, !P0 ;  /* 0x0000007e68687208 */ /* 0x000fe40004000000 */
[----:B------:R-:W-:Y:S02]  /*b8ee0*/  FSEL R105, R105, R127, !P0 ;  /* 0x0000007f69697208 */ /* 0x000fe40004000000 */
[----:B------:R-:W-:Y:S02]  /*b8ef0*/  FSEL R4, R4, R110, !P0 ;  /* 0x0000006e04047208 */ /* 0x000fe40004000000 */
[----:B------:R-:W-:-:S07]  /*b8f00*/  FSEL R5, R5, R111, !P0 ;  /* 0x0000006f05057208 */ /* 0x000fce0004000000 */
.L_x_3858:
[----:B------:R-:W-:Y:S05]  /*b8f10*/  BSYNC.RECONVERGENT B5 ;  /* 0x0000000000057941 */ /* 0x000fea0003800200 */
.L_x_3856:
        /* <DEDUP_REMOVED lines=40> */
.L_x_3878:
[----:B------:R-:W-:Y:S05]  /*b91a0*/  BSYNC.RELIABLE B4 ;  /* 0x0000000000047941 */ /* 0x000fea0003800100 */
.L_x_3877:
        /* <DEDUP_REMOVED lines=47> */
.L_x_3881:
[----:B------:R-:W-:Y:S05]  /*b94a0*/  BSYNC.RECONVERGENT B4 ;  /* 0x0000000000047941 */ /* 0x000fea0003800200 */
.L_x_3880:
[----:B------:R-:W-:Y:S04]  /*b94b0*/  BSSY.RECONVERGENT B6, `(.L_x_3882) ;  /* 0x000019b000067945 */ /* 0x000fe80003800200 */
[----:B------:R-:W-:Y:S05]  /*b94c0*/  @!P0 BRA `(.L_x_3883) ;  /* 0x0000001800648947 */ /* 0x000fea0003800000 */
[----:B------:R-:W-:-:S07]  /*b94d0*/  IMAD.MOV.U32 R142, RZ, RZ, 0x3 ;  /* 0x00000003ff8e7424 */ /* 0x000fce00078e00ff */
.L_x_3901:
        /* <DEDUP_REMOVED lines=21> */
.L_x_3900:
        /* <DEDUP_REMOVED lines=83> */
.L_x_3888:
        /* <DEDUP_REMOVED lines=83> */
.L_x_3891:
[----:B------:R-:W-:Y:S05]  /*ba090*/  BSYNC.RECONVERGENT B9 ;  /* 0x0000000000097941 */ /* 0x000fea0003800200 */
.L_x_3890:
        /* <DEDUP_REMOVED lines=35> */
.L_x_3893:
[----:B------:R-:W-:Y:S05]  /*ba2d0*/  BSYNC.RECONVERGENT B9 ;  /* 0x0000000000097941 */ /* 0x000fea0003800200 */
.L_x_3892:
[----:B------:R-:W-:-:S06]  /*ba2e0*/  DSETP.GE.AND P0, PT, R4, R122, PT ;  /* 0x0000007a0400722a */ /* 0x000fcc0003f06000 */
[----:B------:R-:W-:Y:S02]  /*ba2f0*/  FSEL R4, R104, RZ, P0 ;  /* 0x000000ff68047208 */ /* 0x000fe40000000000 */
[----:B------:R-:W-:Y:S02]  /*ba300*/  FSEL R5, R105, +QNAN , P0 ;  /* 0x7ff0000069057808 */ /* 0x000fe40000000000 */
[----:B------:R-:W-:Y:S02]  /*ba310*/  FSEL R104, R106, RZ, P0 ;  /* 0x000000ff6a687208 */ /* 0x000fe40000000000 */
[----:B------:R-:W-:Y:S01]  /*ba320*/  FSEL R105, R107, -1.875, P0 ;  /* 0xbff000006b697808 */ /* 0x000fe20000000000 */
[----:B------:R-:W-:Y:S06]  /*ba330*/  BRA `(.L_x_3889) ;  /* 0x0000000400d87947 */ /* 0x000fec0003800000 */
.L_x_3887:
        /* <DEDUP_REMOVED lines=35> */
[----:B------:R-:W3:Y:S04]  /*ba570*/  LDG.E.64 R104, desc[UR6][R106.64+0xb248] ;  /* 0x00b248066a687981 */ /* 0x000ee8000c1e1b00 */
        /* <DEDUP_REMOVED lines=21> */
.L_x_3894:
        /* <DEDUP_REMOVED lines=27> */
[----:B------:R-:W-:Y:S02]  /*ba880*/  IABS R104, R105 ;  /* 0x0000006900687213 */ /* 0x000fe40000000000 */
[----:B------:R-:W-:-:S02]  /*ba890*/  IADD3 R105, PT, PT, R105, 0x1, RZ ;  /* 0x0000000169697810 */ /* 0x000fc40007ffe0ff */
[----:B----4-:R-:W-:Y:S02]  /*ba8a0*/  PRMT R5, R5, 0x3340, RZ ;  /* 0x0000334005057816 */ /* 0x010fe400000000ff */
        /* <DEDUP_REMOVED lines=14> */
.L_x_3896:
[----:B------:R-:W-:Y:S05]  /*ba990*/  BSYNC.RECONVERGENT B7 ;  /* 0x0000000000077941 */ /* 0x000fea0003800200 */
.L_x_3895:
        /* <DEDUP_REMOVED lines=16> */
.L_x_3889:
[----:B------:R-:W-:Y:S05]  /*baaa0*/  BSYNC.RECONVERGENT B4 ;  /* 0x0000000000047941 */ /* 0x000fea0003800200 */
.L_x_3886:
        /* <DEDUP_REMOVED lines=36> */
.L_x_3898:
[----:B------:R-:W-:-:S13]  /*bacf0*/  ISETP.GT.AND P0, PT, R126, 0x1, PT ;  /* 0x000000017e00780c */ /* 0x000fda0003f04270 */
[----:B------:R-:W-:Y:S05]  /*bad00*/  @!P0 BREAK.RELIABLE B4 ;  /* 0x0000000000048942 */ /* 0x000fea0003800100 */
[----:B------:R-:W-:Y:S05]  /*bad10*/  @!P0 BRA `(.L_x_3885) ;  /* 0x0000000000408947 */ /* 0x000fea0003800000 */
[----:B------:R-:W-:Y:S05]  /*bad20*/  BSYNC.RELIABLE B4 ;  /* 0x0000000000047941 */ /* 0x000fea0003800100 */
.L_x_3897:
[----:B------:R-:W-:Y:S02]  /*bad30*/  VIADD R127, R127, 0x1 ;  /* 0x000000017f7f7836 */ /* 0x000fe40000000000 */
[----:B------:R-:W-:-:S03]  /*bad40*/  VIADD R126, R126, 0xffffffff ;  /* 0xffffffff7e7e7836 */ /* 0x000fc60000000000 */
[----:B------:R-:W-:-:S13]  /*bad50*/  ISETP.GE.AND P0, PT, R127, R151, PT ;  /* 0x000000977f00720c */ /* 0x000fda0003f06270 */
[----:B------:R-:W-:Y:S05]  /*bad60*/  @!P0 BRA `(.L_x_3900) ;  /* 0xffffffe800308947 */ /* 0x000fea000383ffff */
[----:B------:R-:W-:Y:S05]  /*bad70*/  BRA `(.L_x_3885) ;  /* 0x0000000000287947 */ /* 0x000fea0003800000 */
.L_x_3899:
        /* <DEDUP_REMOVED lines=10> */
.L_x_3885:
[----:B------:R-:W-:Y:S05]  /*bae20*/  BSYNC.RECONVERGENT B5 ;  /* 0x0000000000057941 */ /* 0x000fea0003800200 */
.L_x_3884:
[C---:B------:R-:W-:Y:S01]  /*bae30*/  ISETP.LT.U32.AND P0, PT, R142.reuse, 0x20, PT ;  /* 0x000000208e00780c */ /* 0x040fe20003f01070 */
[----:B------:R-:W-:-:S12]  /*bae40*/  VIADD R142, R142, 0x1 ;  /* 0x000000018e8e7836 */ /* 0x000fd80000000000 */
[----:B------:R-:W-:Y:S05]  /*bae50*/  @P3 BRA P0, `(.L_x_3901) ;  /* 0xffffffe400a03947 */ /* 0x000fea000003ffff */
.L_x_3883:
[----:B------:R-:W-:Y:S05]  /*bae60*/  BSYNC.RECONVERGENT B6 ;  /* 0x0000000000067941 */ /* 0x000fea0003800200 */
.L_x_3882:
[----:B------:R-:W-:-:S06]  /*bae70*/  IMAD.IADD R106, R1, 0x1, R151 ;  /* 0x00000001016a7824 */ /* 0x000fcc00078e0297 */
[----:B------:R-:W5:Y:S01]  /*bae80*/  LDL.U8 R106, [R106+0x27f3] ;  /* 0x0027f3006a6a7983 */ /* 0x000f620000100000 */
[----:B------:R-:W-:Y:S05]  /*bae90*/  BRA `(.L_x_3902) ;  /* 0xffffffc400887947 */ /* 0x000fea000383ffff */
.L_x_3879:
[----:B------:R-:W-:Y:S05]  /*baea0*/  BSYNC.RECONVERGENT B3 ;  /* 0x0000000000037941 */ /* 0x000fea0003800200 */
.L_x_3855:
        /* <DEDUP_REMOVED lines=23> */
.L_x_3909:
        /* <DEDUP_REMOVED lines=32> */
[C---:B------:R-:W-:Y:S02]  /*bb220*/  VIADD R119, R120.reuse, 0x1 ;  /* 0x0000000178777836 */ /* 0x040fe40000000000 */
[----:B------:R-:W-:Y:S02]  /*bb230*/  @!P2 IADD3 R119, PT, PT, R120, RZ, RZ ;  /* 0x000000ff7877a210 */ /* 0x000fe40007ffe0ff */
        /* <DEDUP_REMOVED lines=36> */
.L_x_3908:
[----:B------:R-:W-:Y:S05]  /*bb480*/  BSYNC.RECONVERGENT B5 ;  /* 0x0000000000057941 */ /* 0x000fea0003800200 */
.L_x_3907:
        /* <DEDUP_REMOVED lines=42> */
.L_x_3911:
[----:B------:R-:W-:Y:S05]  /*bb730*/  BSYNC.RECONVERGENT B5 ;  /* 0x0000000000057941 */ /* 0x000fea0003800200 */
.L_x_3910:
        /* <DEDUP_REMOVED lines=24> */
.L_x_3913:
[----:B------:R-:W-:Y:S05]  /*bb8c0*/  BSYNC.RECONVERGENT B5 ;  /* 0x0000000000057941 */ /* 0x000fea0003800200 */
.L_x_3912:
[----:B------:R-:W-:Y:S05]  /*bb8d0*/  @!P1 BRA `(.L_x_3906) ;  /* 0x00000000004c9947 */ /* 0x000fea0003800000 */
[----:B------:R-:W-:-:S05]  /*bb8e0*/  IMAD R104, R104, 0x4, R119 ;  /* 0x0000000468687824 */ /* 0x000fca00078e0277 */
[----:B------:R-:W2:Y:S02]  /*bb8f0*/  LDL R3, [R104] ;  /* 0x0000000068037983 */ /* 0x000ea40000100800 */
[----:B--2---:R-:W-:Y:S02]  /*bb900*/  ISETP.GT.AND P0, PT, R3, RZ, PT ;  /* 0x000000ff0300720c */ /* 0x004fe40003f04270 */
[----:B------:R-:W-:-:S11]  /*bb910*/  IADD3 R3, PT, PT, R108, 0x1, RZ ;  /* 0x000000016c037810 */ /* 0x000fd60007ffe0ff */
        /* <DEDUP_REMOVED lines=15> */
.L_x_3906:
[----:B------:R-:W-:Y:S05]  /*bba10*/  BSYNC.RECONVERGENT B4 ;  /* 0x0000000000047941 */ /* 0x000fea0003800200 */
.L_x_3905:
        /* <DEDUP_REMOVED lines=10> */
.L_x_3918:
        /* <DEDUP_REMOVED lines=68> */
.L_x_3917:
[----:B------:R-:W-:Y:S05]  /*bbf00*/  BSYNC.RECONVERGENT B5 ;  /* 0x0000000000057941 */ /* 0x000fea0003800200 */
.L_x_3916:
        /* <DEDUP_REMOVED lines=33> */
[----:B------:R-:W-:-:S04]  /*bc120*/  @!P2 IMAD.MOV R106, RZ, RZ, R105 ;  /* 0x000000ffff6aa224 */ /* 0x000fc800078e0269 */
[----:B------:R-:W-:Y:S01]  /*bc130*/  VIADD R105, R106, 0x1 ;  /* 0x000000016a697836 */ /* 0x000fe20000000000 */
[----:B--2---:R-:W-:Y:S02]  /*bc140*/  ISETP.GT.AND P1, PT, R111, RZ, PT ;  /* 0x000000ff6f00720c */ /* 0x004fe40003f24270 */
[----:B------:R-:W-:-:S11]  /*bc150*/  ISETP.GT.AND P2, PT, R118, RZ, PT ;  /* 0x000000ff7600720c */ /* 0x000fd60003f44270 */
[----:B------:R-:W-:-:S04]  /*bc160*/  @!P1 IMAD.MOV R105, RZ, RZ, R106 ;  /* 0x000000ffff699224 */ /* 0x000fc800078e026a */
[----:B------:R-:W-:Y:S02]  /*bc170*/  VIADD R108, R105, 0x1 ;  /* 0x00000001696c7836 */ /* 0x000fe40000000000 */
[----:B------:R-:W-:-:S07]  /*bc180*/  @!P2 IMAD.MOV R108, RZ, RZ, R105 ;  /* 0x000000ffff6ca224 */ /* 0x000fce00078e0269 */
.L_x_3920:
[----:B------:R-:W-:Y:S05]  /*bc190*/  BSYNC.RECONVERGENT B5 ;  /* 0x0000000000057941 */ /* 0x000fea0003800200 */
.L_x_3919:
        /* <DEDUP_REMOVED lines=24> */
.L_x_3922:
[----:B------:R-:W-:Y:S05]  /*bc320*/  BSYNC.RECONVERGENT B5 ;  /* 0x0000000000057941 */ /* 0x000fea0003800200 */
.L_x_3921:
        /* <DEDUP_REMOVED lines=20> */
.L_x_3915:
[----:B------:R-:W-:Y:S05]  /*bc470*/  BSYNC.RECONVERGENT B4 ;  /* 0x0000000000047941 */ /* 0x000fea0003800200 */
.L_x_3914:
        /* <DEDUP_REMOVED lines=36> */
.L_x_3924:
[----:B------:R-:W-:Y:S05]  /*bc6c0*/  BSYNC.RECONVERGENT B4 ;  /* 0x0000000000047941 */ /* 0x000fea0003800200 */
.L_x_3923:
[----:B------:R-:W-:Y:S01]  /*bc6d0*/  UMOV UR4, 0x66666666 ;  /* 0x6666666600047882 */ /* 0x000fe20000000000 */
[----:B------:R-:W-:Y:S01]  /*bc6e0*/  UMOV UR5, 0x40711266 ;  /* 0x4071126600057882 */ /* 0x000fe20000000000 */
[----:B------:R-:W-:Y:S01]  /*bc6f0*/  IMAD.MOV.U32 R104, RZ, RZ, 0x0 ;  /* 0x00000000ff687424 */ /* 0x000fe200078e00ff */
[----:B------:R-:W-:Y:S01]  /*bc700*/  DADD R2, R2, -UR4 ;  /* 0x8000000402027e29 */ /* 0x000fe20008000000 */
[----:B------:R-:W-:-:S07]  /*bc710*/  IMAD.MOV.U32 R105, RZ, RZ, 0x40590000 ;  /* 0x40590000ff697424 */ /* 0x000fce00078e00ff */
[----:B------:R-:W-:-:S11]  /*bc720*/  DFMA R104, R2, R104, 0.5 ;  /* 0x3fe000000268742b */ /* 0x000fd60000000068 */
.L_x_3904:
[----:B------:R-:W-:Y:S05]  /*bc730*/  BSYNC.RECONVERGENT B3 ;  /* 0x0000000000037941 */ /* 0x000fea0003800200 */
.L_x_3903:
        /* <DEDUP_REMOVED lines=28> */
.L_x_3925:
[----:B------:R-:W-:Y:S05]  /*bc900*/  BSYNC.RECONVERGENT B3 ;  /* 0x0000000000037941 */ /* 0x000fea0003800200 */
.L_x_3854:
[----:B------:R-:W-:Y:S05]  /*bc910*/  BSYNC.RECONVERGENT B2 ;  /* 0x0000000000027941 */ /* 0x000fea0003800200 */
.L_x_3853:
[----:B------:R-:W0:Y:S02]  /*bc920*/  LDC R2, c[0x0][0x3c0] ;  /* 0x0000f000ff027b82 */ /* 0x000e240000000800 */
[----:B0-----:R-:W-:-:S06]  /*bc930*/  FADD R2, R2, -10 ;  /* 0xc120000002027421 */ /* 0x001fcc0000000000 */
[----:B------:R-:W0:Y:S02]  /*bc940*/  F2F.F64.F32 R2, R2 ;  /* 0x0000000200027310 */ /* 0x000e240000201800 */
[----:B0-----:R-:W-:-:S06]  /*bc950*/  DSETP.GT.AND P0, PT, R4, R2, PT ;  /* 0x000000020400722a */ /* 0x001fcc0003f04000 */
[----:B------:R-:W-:-:S08]  /*bc960*/  SEL R154, RZ, 0x1, P0 ;  /* 0x00000001ff9a7807 */ /* 0x000fd00000000000 */
.L_x_3620:
[----:B------:R-:W-:Y:S05]  /*bc970*/  BSYNC.RECONVERGENT B1 ;  /* 0x0000000000017941 */ /* 0x000fea0003800200 */
.L_x_3619:
        /* <DEDUP_REMOVED lines=17> */
.L_x_3928:
[----:B0-----:R-:W0:Y:S02]  /*bca90*/  LDC R4, c[0x0][0x3c0] ;  /* 0x0000f000ff047b82 */ /* 0x001e240000000800 */
[----:B0-----:R-:W-:-:S06]  /*bcaa0*/  FADD R4, R4, -10 ;  /* 0xc120000004047421 */ /* 0x001fcc0000000000 */
[----:B------:R-:W0:Y:S02]  /*bcab0*/  F2F.F64.F32 R4, R4 ;  /* 0x0000000400047310 */ /* 0x000e240000201800 */
[----:B0-----:R-:W-:-:S06]  /*bcac0*/  DSETP.GT.AND P0, PT, R2, R4, PT ;  /* 0x000000040200722a */ /* 0x001fcc0003f04000 */
[----:B------:R-:W-:-:S08]  /*bcad0*/  SEL R154, RZ, 0x1, P0 ;  /* 0x00000001ff9a7807 */ /* 0x000fd00000000000 */
.L_x_3927:
[----:B------:R-:W-:Y:S05]  /*bcae0*/  BSYNC.RECONVERGENT B11 ;  /* 0x00000000000b7941 */ /* 0x000fea0003800200 */
.L_x_3926:
[----:B------:R-:W3:Y:S01]  /*bcaf0*/  LDL R4, [R1+0x5364] ;  /* 0x0053640001047983 */ /* 0x000ee20000100800 */
[----:B------:R-:W-:-:S13]  /*bcb00*/  ISETP.NE.AND P0, PT, R154, RZ, PT ;  /* 0x000000ff9a00720c */ /* 0x000fda0003f05270 */
[----:B------:R-:W1:Y:S01]  /*bcb10*/  @P0 LDC.64 R2, c[0x0][0x390] ;  /* 0x0000e400ff020b82 */ /* 0x000e620000000a00 */
[----:B------:R-:W-:Y:S02]  /*bcb20*/  @P0 R2UR UR4, R6 ;  /* 0x00000000060402ca */ /* 0x000fe400000e0000 */
[----:B------:R-:W-:Y:S02]  /*bcb30*/  @P0 R2UR UR5, R7 ;  /* 0x00000000070502ca */ /* 0x000fe400000e0000 */
[----:B---3--:R-:W-:-:S05]  /*bcb40*/  @P0 SHF.L.U32 R4, R4, 0x3, RZ ;  /* 0x0000000304040819 */ /* 0x008fca00000006ff */
        /* <DEDUP_REMOVED lines=19> */
.L_x_3931:
[----:B------:R-:W-:Y:S02]  /*bcc80*/  IMAD.MOV.U32 R2, RZ, RZ, 0x47 ;  /* 0x00000047ff027424 */ /* 0x000fe400078e00ff */
[----:B------:R-:W-:Y:S02]  /*bcc90*/  IMAD.MOV.U32 R139, RZ, RZ, 0x47 ;  /* 0x00000047ff8b7424 */ /* 0x000fe400078e00ff */
[----:B------:R-:W-:Y:S01]  /*bcca0*/  IMAD.MOV.U32 R138, RZ, RZ, 0x3 ;  /* 0x00000003ff8a7424 */ /* 0x000fe200078e00ff */
[----:B------:R1:W-:Y:S01]  /*bccb0*/  STL.U8 [R1+0x282c], R2 ;  /* 0x00282c0201007387 */ /* 0x0003e20000100000 */
[----:B------:R-:W-:Y:S05]  /*bccc0*/  BRA `(.L_x_3932) ;  /* 0x0000000000107947 */ /* 0x000fea0003800000 */
.L_x_3930:
[----:B------:R-:W-:Y:S02]  /*bccd0*/  IMAD.MOV.U32 R2, RZ, RZ, 0x54 ;  /* 0x00000054ff027424 */ /* 0x000fe400078e00ff */
[----:B------:R-:W-:Y:S02]  /*bcce0*/  IMAD.MOV.U32 R139, RZ, RZ, 0x54 ;  /* 0x00000054ff8b7424 */ /* 0x000fe400078e00ff */
[----:B------:R-:W-:Y:S01]  /*bccf0*/  IMAD.MOV.U32 R138, RZ, RZ, 0x3 ;  /* 0x00000003ff8a7424 */ /* 0x000fe200078e00ff */
[----:B------:R1:W-:Y:S06]  /*bcd00*/  STL.U8 [R1+0x282c], R2 ;  /* 0x00282c0201007387 */ /* 0x0003ec0000100000 */
.L_x_3932:
[----:B------:R-:W-:Y:S05]  /*bcd10*/  BSYNC.RECONVERGENT B1 ;  /* 0x0000000000017941 */ /* 0x000fea0003800200 */
.L_x_3929:
        /* <DEDUP_REMOVED lines=16> */
.L_x_3935:
[----:B------:R-:W-:Y:S02]  /*bce20*/  IMAD.MOV.U32 R2, RZ, RZ, 0x47 ;  /* 0x00000047ff027424 */ /* 0x000fe400078e00ff */
[----:B------:R-:W-:Y:S02]  /*bce30*/  IMAD.MOV.U32 R137, RZ, RZ, 0x47 ;  /* 0x00000047ff897424 */ /* 0x000fe400078e00ff */
[----:B------:R-:W-:Y:S01]  /*bce40*/  IMAD.MOV.U32 R136, RZ, RZ, 0x3 ;  /* 0x00000003ff887424 */ /* 0x000fe200078e00ff */
[----:B------:R3:W-:Y:S01]  /*bce50*/  STL.U8 [R1+0x282d], R2 ;  /* 0x00282d0201007387 */ /* 0x0007e20000100000 */
[----:B------:R-:W-:Y:S05]  /*bce60*/  BRA `(.L_x_3936) ;  /* 0x0000000000107947 */ /* 0x000fea0003800000 */
.L_x_3934:
[----:B------:R-:W-:Y:S02]  /*bce70*/  IMAD.MOV.U32 R2, RZ, RZ, 0x54 ;  /* 0x00000054ff027424 */ /* 0x000fe400078e00ff */
[----:B------:R-:W-:Y:S02]  /*bce80*/  IMAD.MOV.U32 R137, RZ, RZ, 0x54 ;  /* 0x00000054ff897424 */ /* 0x000fe400078e00ff */
[----:B------:R-:W-:Y:S01]  /*bce90*/  IMAD.MOV.U32 R136, RZ, RZ, 0x3 ;  /* 0x00000003ff887424 */ /* 0x000fe200078e00ff */
[----:B------:R1:W-:Y:S06]  /*bcea0*/  STL.U8 [R1+0x282d], R2 ;  /* 0x00282d0201007387 */ /* 0x0003ec0000100000 */
.L_x_3936:
[----:B------:R-:W-:Y:S05]  /*bceb0*/  BSYNC.RECONVERGENT B1 ;  /* 0x0000000000017941 */ /* 0x000fea0003800200 */
.L_x_3933:
        /* <DEDUP_REMOVED lines=16> */
.L_x_3939:
[----:B------:R-:W-:Y:S02]  /*bcfc0*/  IMAD.MOV.U32 R2, RZ, RZ, 0x47 ;  /* 0x00000047ff027424 */ /* 0x000fe400078e00ff */
[----:B------:R-:W-:Y:S02]  /*bcfd0*/  IMAD.MOV.U32 R135, RZ, RZ, 0x47 ;  /* 0x00000047ff877424 */ /* 0x000fe400078e00ff */
[----:B------:R-:W-:Y:S01]  /*bcfe0*/  IMAD.MOV.U32 R134, RZ, RZ, 0x3 ;  /* 0x00000003ff867424 */ /* 0x000fe200078e00ff */
[----:B------:R3:W-:Y:S01]  /*bcff0*/  STL.U8 [R1+0x282e], R2 ;  /* 0x00282e0201007387 */ /* 0x0007e20000100000 */
[----:B------:R-:W-:Y:S05]  /*bd000*/  BRA `(.L_x_3940) ;  /* 0x0000000000107947 */ /* 0x000fea0003800000 */
.L_x_3938:
[----:B------:R-:W-:Y:S02]  /*bd010*/  IMAD.MOV.U32 R2, RZ, RZ, 0x54 ;  /* 0x00000054ff027424 */ /* 0x000fe400078e00ff */
[----:B------:R-:W-:Y:S02]  /*bd020*/  IMAD.MOV.U32 R135, RZ, RZ, 0x54 ;  /* 0x00000054ff877424 */ /* 0x000fe400078e00ff */
[----:B------:R-:W-:Y:S01]  /*bd030*/  IMAD.MOV.U32 R134, RZ, RZ, 0x3 ;  /* 0x00000003ff867424 */ /* 0x000fe200078e00ff */
[----:B------:R1:W-:Y:S06]  /*bd040*/  STL.U8 [R1+0x282e], R2 ;  /* 0x00282e0201007387 */ /* 0x0003ec0000100000 */
.L_x_3940:
[----:B------:R-:W-:Y:S05]  /*bd050*/  BSYNC.RECONVERGENT B1 ;  /* 0x0000000000017941 */ /* 0x000fea0003800200 */
.L_x_3937:
        /* <DEDUP_REMOVED lines=16> */
.L_x_3943:
[----:B------:R-:W-:Y:S02]  /*bd160*/  IMAD.MOV.U32 R2, RZ, RZ, 0x47 ;  /* 0x00000047ff027424 */ /* 0x000fe400078e00ff */
[----:B------:R-:W-:Y:S02]  /*bd170*/  IMAD.MOV.U32 R127, RZ, RZ, 0x47 ;  /* 0x00000047ff7f7424 */ /* 0x000fe400078e00ff */
[----:B------:R-:W-:Y:S01]  /*bd180*/  IMAD.MOV.U32 R126, RZ, RZ, 0x3 ;  /* 0x00000003ff7e7424 */ /* 0x000fe200078e00ff */
[----:B------:R1:W-:Y:S01]  /*bd190*/  STL.U8 [R1+0x282f], R2 ;  /* 0x00282f0201007387 */ /* 0x0003e20000100000 */
[----:B------:R-:W-:Y:S05]  /*bd1a0*/  BRA `(.L_x_3944) ;  /* 0x0000000000107947 */ /* 0x000fea0003800000 */
.L_x_3942:
[----:B------:R-:W-:Y:S02]  /*bd1b0*/  IMAD.MOV.U32 R2, RZ, RZ, 0x54 ;  /* 0x00000054ff027424 */ /* 0x000fe400078e00ff */
[----:B------:R-:W-:Y:S02]  /*bd1c0*/  IMAD.MOV.U32 R127, RZ, RZ, 0x54 ;  /* 0x00000054ff7f7424 */ /* 0x000fe400078e00ff */
[----:B------:R-:W-:Y:S01]  /*bd1d0*/  IMAD.MOV.U32 R126, RZ, RZ, 0x3 ;  /* 0x00000003ff7e7424 */ /* 0x000fe200078e00ff */
[----:B------:R1:W-:Y:S06]  /*bd1e0*/  STL.U8 [R1+0x282f], R2 ;  /* 0x00282f0201007387 */ /* 0x0003ec0000100000 */
.L_x_3944:
[----:B------:R-:W-:Y:S05]  /*bd1f0*/  BSYNC.RECONVERGENT B1 ;  /* 0x0000000000017941 */ /* 0x000fea0003800200 */
.L_x_3941:
        /* <DEDUP_REMOVED lines=16> */
.L_x_3947:
[----:B------:R-:W-:Y:S01]  /*bd300*/  MOV R2, 0x47 ;  /* 0x0000004700027802 */ /* 0x000fe20000000f00 */
[----:B------:R-:W-:Y:S02]  /*bd310*/  IMAD.MOV.U32 R125, RZ, RZ, 0x47 ;  /* 0x00000047ff7d7424 */ /* 0x000fe400078e00ff */
[----:B------:R-:W-:Y:S02]  /*bd320*/  IMAD.MOV.U32 R124, RZ, RZ, 0x3 ;  /* 0x00000003ff7c7424 */ /* 0x000fe400078e00ff */
[----:B------:R1:W-:Y:S01]  /*bd330*/  STL.U8 [R1+0x2830], R2 ;  /* 0x0028300201007387 */ /* 0x0003e20000100000 */
[----:B------:R-:W-:Y:S05]  /*bd340*/  BRA `(.L_x_3948) ;  /* 0x0000000000107947 */ /* 0x000fea0003800000 */
.L_x_3946:
[----:B------:R-:W-:Y:S02]  /*bd350*/  IMAD.MOV.U32 R2, RZ, RZ, 0x54 ;  /* 0x00000054ff027424 */ /* 0x000fe400078e00ff */
[----:B------:R-:W-:Y:S02]  /*bd360*/  IMAD.MOV.U32 R125, RZ, RZ, 0x54 ;  /* 0x00000054ff7d7424 */ /* 0x000fe400078e00ff */
[----:B------:R-:W-:Y:S01]  /*bd370*/  IMAD.MOV.U32 R124, RZ, RZ, 0x3 ;  /* 0x00000003ff7c7424 */ /* 0x000fe200078e00ff */
[----:B------:R1:W-:Y:S06]  /*bd380*/  STL.U8 [R1+0x2830], R2 ;  /* 0x0028300201007387 */ /* 0x0003ec0000100000 */
.L_x_3948:
[----:B------:R-:W-:Y:S05]  /*bd390*/  BSYNC.RECONVERGENT B1 ;  /* 0x0000000000017941 */ /* 0x000fea0003800200 */
.L_x_3945:
        /* <DEDUP_REMOVED lines=16> */
.L_x_3951:
[----:B------:R-:W-:Y:S02]  /*bd4a0*/  IMAD.MOV.U32 R2, RZ, RZ, 0x47 ;  /* 0x00000047ff027424 */ /* 0x000fe400078e00ff */
[----:B------:R-:W-:Y:S02]  /*bd4b0*/  IMAD.MOV.U32 R123, RZ, RZ, 0x47 ;  /* 0x00000047ff7b7424 */ /* 0x000fe400078e00ff */
[----:B------:R-:W-:Y:S01]  /*bd4c0*/  IMAD.MOV.U32 R122, RZ, RZ, 0x3 ;  /* 0x00000003ff7a7424 */ /* 0x000fe200078e00ff */
[----:B------:R3:W-:Y:S01]  /*bd4d0*/  STL.U8 [R1+0x2831], R2 ;  /* 0x0028310201007387 */ /* 0x0007e20000100000 */
[----:B------:R-:W-:Y:S05]  /*bd4e0*/  BRA `(.L_x_3952) ;  /* 0x0000000000107947 */ /* 0x000fea0003800000 */
.L_x_3950:
[----:B------:R-:W-:Y:S02]  /*bd4f0*/  IMAD.MOV.U32 R2, RZ, RZ, 0x54 ;  /* 0x00000054ff027424 */ /* 0x000fe400078e00ff */
[----:B------:R-:W-:Y:S02]  /*bd500*/  IMAD.MOV.U32 R123, RZ, RZ, 0x54 ;  /* 0x00000054ff7b7424 */ /* 0x000fe400078e00ff */
[----:B------:R-:W-:Y:S01]  /*bd510*/  IMAD.MOV.U32 R122, RZ, RZ, 0x3 ;  /* 0x00000003ff7a7424 */ /* 0x000fe200078e00ff */
[----:B------:R1:W-:Y:S06]  /*bd520*/  STL.U8 [R1+0x2831], R2 ;  /* 0x0028310201007387 */ /* 0x0003ec0000100000 */
.L_x_3952:
[----:B------:R-:W-:Y:S05]  /*bd530*/  BSYNC.RECONVERGENT B1 ;  /* 0x0000000000017941 */ /* 0x000fea0003800200 */
.L_x_3949:
        /* <DEDUP_REMOVED lines=12> */
.L_x_3955:
[----:B------:R-:W-:-:S05]  /*bd600*/  IMAD.MOV.U32 R2, RZ, RZ, 0x47 ;  /* 0x00000047ff027424 */ /* 0x000fca00078e00ff */
[----:B------:R3:W-:Y:S01]  /*bd610*/  STL.U8 [R1+0x2832], R2 ;  /* 0x0028320201007387 */ /* 0x0007e20000100000 */
[----:B------:R-:W-:Y:S05]  /*bd620*/  BRA `(.L_x_3956) ;  /* 0x0000000000087947 */ /* 0x000fea0003800000 */
.L_x_3954:
[----:B------:R-:W-:-:S05]  /*bd630*/  IMAD.MOV.U32 R2, RZ, RZ, 0x54 ;  /* 0x00000054ff027424 */ /* 0x000fca00078e00ff */
[----:B------:R1:W-:Y:S02]  /*bd640*/  STL.U8 [R1+0x2832], R2 ;  /* 0x0028320201007387 */ /* 0x0003e40000100000 */
.L_x_3956:
[----:B------:R-:W-:Y:S05]  /*bd650*/  BSYNC.RECONVERGENT B1 ;  /* 0x0000000000017941 */ /* 0x000fea0003800200 */
.L_x_3953:
        /* <DEDUP_REMOVED lines=12> */
.L_x_3959:
[----:B------:R-:W-:-:S05]  /*bd720*/  IMAD.MOV.U32 R2, RZ, RZ, 0x47 ;  /* 0x00000047ff027424 */ /* 0x000fca00078e00ff */
[----:B------:R1:W-:Y:S01]  /*bd730*/  STL.U8 [R1+0x2833], R2 ;  /* 0x0028330201007387 */ /* 0x0003e20000100000 */
[----:B------:R-:W-:Y:S05]  /*bd740*/  BRA `(.L_x_3960) ;  /* 0x0000000000087947 */ /* 0x000fea0003800000 */
.L_x_3958:
[----:B------:R-:W-:-:S05]  /*bd750*/  IMAD.MOV.U32 R2, RZ, RZ, 0x54 ;  /* 0x00000054ff027424 */ /* 0x000fca00078e00ff */
[----:B------:R1:W-:Y:S02]  /*bd760*/  STL.U8 [R1+0x2833], R2 ;  /* 0x0028330201007387 */ /* 0x0003e40000100000 */
.L_x_3960:
[----:B------:R-:W-:Y:S05]  /*bd770*/  BSYNC.RECONVERGENT B1 ;  /* 0x0000000000017941 */ /* 0x000fea0003800200 */
.L_x_3957:
        /* <DEDUP_REMOVED lines=12> */
.L_x_3963:
[----:B------:R-:W-:-:S05]  /*bd840*/  IMAD.MOV.U32 R2, RZ, RZ, 0x47 ;  /* 0x00000047ff027424 */ /* 0x000fca00078e00ff */
[----:B------:R1:W-:Y:S01]  /*bd850*/  STL.U8 [R1+0x2834], R2 ;  /* 0x0028340201007387 */ /* 0x0003e20000100000 */
[----:B------:R-:W-:Y:S05]  /*bd860*/  BRA `(.L_x_3964) ;  /* 0x0000000000087947 */ /* 0x000fea0003800000 */
.L_x_3962:
[----:B------:R-:W-:-:S05]  /*bd870*/  IMAD.MOV.U32 R2, RZ, RZ, 0x54 ;  /* 0x00000054ff027424 */ /* 0x000fca00078e00ff */
[----:B------:R1:W-:Y:S02]  /*bd880*/  STL.U8 [R1+0x2834], R2 ;  /* 0x0028340201007387 */ /* 0x0003e40000100000 */
.L_x_3964:
[----:B------:R-:W-:Y:S05]  /*bd890*/  BSYNC.RECONVERGENT B1 ;  /* 0x0000000000017941 */ /* 0x000fea0003800200 */
.L_x_3961:
        /* <DEDUP_REMOVED lines=12> */
.L_x_3967:
[----:B------:R-:W-:-:S05]  /*bd960*/  IMAD.MOV.U32 R2, RZ, RZ, 0x47 ;  /* 0x00000047ff027424 */ /* 0x000fca00078e00ff */
[----:B------:R3:W-:Y:S01]  /*bd970*/  STL.U8 [R1+0x2835], R2 ;  /* 0x0028350201007387 */ /* 0x0007e20000100000 */
[----:B------:R-:W-:Y:S05]  /*bd980*/  BRA `(.L_x_3968) ;  /* 0x0000000000087947 */ /* 0x000fea0003800000 */
.L_x_3966:
[----:B------:R-:W-:-:S05]  /*bd990*/  IMAD.MOV.U32 R2, RZ, RZ, 0x54 ;  /* 0x00000054ff027424 */ /* 0x000fca00078e00ff */
[----:B------:R1:W-:Y:S02]  /*bd9a0*/  STL.U8 [R1+0x2835], R2 ;  /* 0x0028350201007387 */ /* 0x0003e40000100000 */
.L_x_3968:
[----:B------:R-:W-:Y:S05]  /*bd9b0*/  BSYNC.RECONVERGENT B1 ;  /* 0x0000000000017941 */ /* 0x000fea0003800200 */
.L_x_3965:
        /* <DEDUP_REMOVED lines=12> */
.L_x_3971:
[----:B------:R-:W-:-:S05]  /*bda80*/  IMAD.MOV.U32 R2, RZ, RZ, 0x47 ;  /* 0x00000047ff027424 */ /* 0x000fca00078e00ff */
[----:B------:R3:W-:Y:S01]  /*bda90*/  STL.U8 [R1+0x2836], R2 ;  /* 0x0028360201007387 */ /* 0x0007e20000100000 */
[----:B------:R-:W-:Y:S05]  /*bdaa0*/  BRA `(.L_x_3972) ;  /* 0x0000000000087947 */ /* 0x000fea0003800000 */
.L_x_3970:
[----:B------:R-:W-:-:S05]  /*bdab0*/  IMAD.MOV.U32 R2, RZ, RZ, 0x54 ;  /* 0x00000054ff027424 */ /* 0x000fca00078e00ff */
[----:B------:R1:W-:Y:S02]  /*bdac0*/  STL.U8 [R1+0x2836], R2 ;  /* 0x0028360201007387 */ /* 0x0003e40000100000 */
.L_x_3972:
[----:B------:R-:W-:Y:S05]  /*bdad0*/  BSYNC.RECONVERGENT B1 ;  /* 0x0000000000017941 */ /* 0x000fea0003800200 */
.L_x_3969:
        /* <DEDUP_REMOVED lines=12> */
.L_x_3975:
[----:B------:R-:W-:-:S05]  /*bdba0*/  IMAD.MOV.U32 R2, RZ, RZ, 0x47 ;  /* 0x00000047ff027424 */ /* 0x000fca00078e00ff */
[----:B------:R1:W-:Y:S01]  /*bdbb0*/  STL.U8 [R1+0x2837], R2 ;  /* 0x0028370201007387 */ /* 0x0003e20000100000 */
[----:B------:R-:W-:Y:S05]  /*bdbc0*/  BRA `(.L_x_3976) ;  /* 0x0000000000087947 */ /* 0x000fea0003800000 */
.L_x_3974:
[----:B------:R-:W-:-:S05]  /*bdbd0*/  IMAD.MOV.U32 R2, RZ, RZ, 0x54 ;  /* 0x00000054ff027424 */ /* 0x000fca00078e00ff */
[----:B------:R1:W-:Y:S02]  /*bdbe0*/  STL.U8 [R1+0x2837], R2 ;  /* 0x0028370201007387 */ /* 0x0003e40000100000 */
.L_x_3976:
[----:B------:R-:W-:Y:S05]  /*bdbf0*/  BSYNC.RECONVERGENT B1 ;  /* 0x0000000000017941 */ /* 0x000fea0003800200 */
.L_x_3973:
        /* <DEDUP_REMOVED lines=12> */
.L_x_3979:
[----:B------:R-:W-:-:S05]  /*bdcc0*/  IMAD.MOV.U32 R2, RZ, RZ, 0x47 ;  /* 0x00000047ff027424 */ /* 0x000fca00078e00ff */
[----:B------:R1:W-:Y:S01]  /*bdcd0*/  STL.U8 [R1+0x2838], R2 ;  /* 0x0028380201007387 */ /* 0x0003e20000100000 */
[----:B------:R-:W-:Y:S05]  /*bdce0*/  BRA `(.L_x_3980) ;  /* 0x0000000000087947 */ /* 0x000fea0003800000 */
.L_x_3978:
[----:B------:R-:W-:-:S05]  /*bdcf0*/  IMAD.MOV.U32 R2, RZ, RZ, 0x54 ;  /* 0x00000054ff027424 */ /* 0x000fca00078e00ff */
[----:B------:R1:W-:Y:S02]  /*bdd00*/  STL.U8 [R1+0x2838], R2 ;  /* 0x0028380201007387 */ /* 0x0003e40000100000 */
.L_x_3980:
[----:B------:R-:W-:Y:S05]  /*bdd10*/  BSYNC.RECONVERGENT B1 ;  /* 0x0000000000017941 */ /* 0x000fea0003800200 */
.L_x_3977:
        /* <DEDUP_REMOVED lines=12> */
.L_x_3983:
[----:B------:R-:W-:-:S05]  /*bdde0*/  IMAD.MOV.U32 R2, RZ, RZ, 0x47 ;  /* 0x00000047ff027424 */ /* 0x000fca00078e00ff */
[----:B------:R3:W-:Y:S01]  /*bddf0*/  STL.U8 [R1+0x2839], R2 ;  /* 0x0028390201007387 */ /* 0x0007e20000100000 */
[----:B------:R-:W-:Y:S05]  /*bde00*/  BRA `(.L_x_3984) ;  /* 0x0000000000087947 */ /* 0x000fea0003800000 */
.L_x_3982:
[----:B------:R-:W-:-:S05]  /*bde10*/  IMAD.MOV.U32 R2, RZ, RZ, 0x54 ;  /* 0x00000054ff027424 */ /* 0x000fca00078e00ff */
[----:B------:R1:W-:Y:S02]  /*bde20*/  STL.U8 [R1+0x2839], R2 ;  /* 0x0028390201007387 */ /* 0x0003e40000100000 */
.L_x_3984:
[----:B------:R-:W-:Y:S05]  /*bde30*/  BSYNC.RECONVERGENT B1 ;  /* 0x0000000000017941 */ /* 0x000fea0003800200 */
.L_x_3981:
        /* <DEDUP_REMOVED lines=16> */
.L_x_3987:
[----:B------:R-:W-:Y:S02]  /*bdf40*/  IMAD.MOV.U32 R2, RZ, RZ, 0x47 ;  /* 0x00000047ff027424 */ /* 0x000fe400078e00ff */
[----:B------:R-:W-:Y:S02]  /*bdf50*/  IMAD.MOV.U32 R121, RZ, RZ, 0x47 ;  /* 0x00000047ff797424 */ /* 0x000fe400078e00ff */
[----:B------:R-:W-:Y:S01]  /*bdf60*/  IMAD.MOV.U32 R120, RZ, RZ, 0x3 ;  /* 0x00000003ff787424 */ /* 0x000fe200078e00ff */
[----:B------:R3:W-:Y:S01]  /*bdf70*/  STL.U8 [R1+0x283a], R2 ;  /* 0x00283a0201007387 */ /* 0x0007e20000100000 */
[----:B------:R-:W-:Y:S05]  /*bdf80*/  BRA `(.L_x_3988) ;  /* 0x0000000000107947 */ /* 0x000fea0003800000 */
.L_x_3986:
[----:B------:R-:W-:Y:S02]  /*bdf90*/  IMAD.MOV.U32 R2, RZ, RZ, 0x54 ;  /* 0x00000054ff027424 */ /* 0x000fe400078e00ff */
[----:B------:R-:W-:Y:S02]  /*bdfa0*/  IMAD.MOV.U32 R121, RZ, RZ, 0x54 ;  /* 0x00000054ff797424 */ /* 0x000fe400078e00ff */
[----:B------:R-:W-:Y:S01]  /*bdfb0*/  IMAD.MOV.U32 R120, RZ, RZ, 0x3 ;  /* 0x00000003ff787424 */ /* 0x000fe200078e00ff */
[----:B------:R1:W-:Y:S06]  /*bdfc0*/  STL.U8 [R1+0x283a], R2 ;  /* 0x00283a0201007387 */ /* 0x0003ec0000100000 */
.L_x_3988:
[----:B------:R-:W-:Y:S05]  /*bdfd0*/  BSYNC.RECONVERGENT B1 ;  /* 0x0000000000017941 */ /* 0x000fea0003800200 */
.L_x_3985:
        /* <DEDUP_REMOVED lines=16> */
.L_x_3991:
[----:B------:R-:W-:Y:S02]  /*be0e0*/  IMAD.MOV.U32 R2, RZ, RZ, 0x47 ;  /* 0x00000047ff027424 */ /* 0x000fe400078e00ff */
[----:B------:R-:W-:Y:S02]  /*be0f0*/  IMAD.MOV.U32 R119, RZ, RZ, 0x47 ;  /* 0x00000047ff777424 */ /* 0x000fe400078e00ff */
[----:B------:R-:W-:Y:S01]  /*be100*/  IMAD.MOV.U32 R118, RZ, RZ, 0x3 ;  /* 0x00000003ff767424 */ /* 0x000fe200078e00ff */
[----:B------:R1:W-:Y:S01]  /*be110*/  STL.U8 [R1+0x283b], R2 ;  /* 0x00283b0201007387 */ /* 0x0003e20000100000 */
[----:B------:R-:W-:Y:S05]  /*be120*/  BRA `(.L_x_3992) ;  /* 0x0000000000107947 */ /* 0x000fea0003800000 */
.L_x_3990:
[----:B------:R-:W-:Y:S02]  /*be130*/  IMAD.MOV.U32 R2, RZ, RZ, 0x54 ;  /* 0x00000054ff027424 */ /* 0x000fe400078e00ff */
[----:B------:R-:W-:Y:S02]  /*be140*/  IMAD.MOV.U32 R119, RZ, RZ, 0x54 ;  /* 0x00000054ff777424 */ /* 0x000fe400078e00ff */
[----:B------:R-:W-:Y:S01]  /*be150*/  IMAD.MOV.U32 R118, RZ, RZ, 0x3 ;  /* 0x00000003ff767424 */ /* 0x000fe200078e00ff */
[----:B------:R1:W-:Y:S06]  /*be160*/  STL.U8 [R1+0x283b], R2 ;  /* 0x00283b0201007387 */ /* 0x0003ec0000100000 */
.L_x_3992:
[----:B------:R-:W-:Y:S05]  /*be170*/  BSYNC.RECONVERGENT B1 ;  /* 0x0000000000017941 */ /* 0x000fea0003800200 */
.L_x_3989:
        /* <DEDUP_REMOVED lines=16> */
.L_x_3995:
[----:B------:R-:W-:Y:S02]  /*be280*/  IMAD.MOV.U32 R2, RZ, RZ, 0x47 ;  /* 0x00000047ff027424 */ /* 0x000fe400078e00ff */
[----:B------:R-:W-:Y:S02]  /*be290*/  IMAD.MOV.U32 R111, RZ, RZ, 0x47 ;  /* 0x00000047ff6f7424 */ /* 0x000fe400078e00ff */
[----:B------:R-:W-:Y:S01]  /*be2a0*/  IMAD.MOV.U32 R110, RZ, RZ, 0x3 ;  /* 0x00000003ff6e7424 */ /* 0x000fe200078e00ff */
[----:B------:R3:W-:Y:S01]  /*be2b0*/  STL.U8 [R1+0x283c], R2 ;  /* 0x00283c0201007387 */ /* 0x0007e20000100000 */
[----:B------:R-:W-:Y:S05]  /*be2c0*/  BRA `(.L_x_3996) ;  /* 0x0000000000107947 */ /* 0x000fea0003800000 */
.L_x_3994:
[----:B------:R-:W-:Y:S02]  /*be2d0*/  IMAD.MOV.U32 R2, RZ, RZ, 0x54 ;  /* 0x00000054ff027424 */ /* 0x000fe400078e00ff */
[----:B------:R-:W-:Y:S02]  /*be2e0*/  IMAD.MOV.U32 R111, RZ, RZ, 0x54 ;  /* 0x00000054ff6f7424 */ /* 0x000fe400078e00ff */
[----:B------:R-:W-:Y:S01]  /*be2f0*/  IMAD.MOV.U32 R110, RZ, RZ, 0x3 ;  /* 0x00000003ff6e7424 */ /* 0x000fe200078e00ff */
[----:B------:R1:W-:Y:S06]  /*be300*/  STL.U8 [R1+0x283c], R2 ;  /* 0x00283c0201007387 */ /* 0x0003ec0000100000 */
.L_x_3996:
[----:B------:R-:W-:Y:S05]  /*be310*/  BSYNC.RECONVERGENT B1 ;  /* 0x0000000000017941 */ /* 0x000fea0003800200 */
.L_x_3993:
        /* <DEDUP_REMOVED lines=16> */
.L_x_3999:
[----:B------:R-:W-:Y:S02]  /*be420*/  IMAD.MOV.U32 R2, RZ, RZ, 0x47 ;  /* 0x00000047ff027424 */ /* 0x000fe400078e00ff */
[----:B------:R-:W-:Y:S02]  /*be430*/  IMAD.MOV.U32 R109, RZ, RZ, 0x47 ;  /* 0x00000047ff6d7424 */ /* 0x000fe400078e00ff */
[----:B------:R-:W-:Y:S01]  /*be440*/  IMAD.MOV.U32 R108, RZ, RZ, 0x3 ;  /* 0x00000003ff6c7424 */ /* 0x000fe200078e00ff */
[----:B------:R3:W-:Y:S01]  /*be450*/  STL.U8 [R1+0x283d], R2 ;  /* 0x00283d0201007387 */ /* 0x0007e20000100000 */
[----:B------:R-:W-:Y:S05]  /*be460*/  BRA `(.L_x_4000) ;  /* 0x0000000000107947 */ /* 0x000fea0003800000 */
.L_x_3998:
[----:B------:R-:W-:Y:S02]  /*be470*/  IMAD.MOV.U32 R2, RZ, RZ, 0x54 ;  /* 0x00000054ff027424 */ /* 0x000fe400078e00ff */
[----:B------:R-:W-:Y:S02]  /*be480*/  IMAD.MOV.U32 R109, RZ, RZ, 0x54 ;  /* 0x00000054ff6d7424 */ /* 0x000fe400078e00ff */
[----:B------:R-:W-:Y:S01]  /*be490*/  IMAD.MOV.U32 R108, RZ, RZ, 0x3 ;  /* 0x00000003ff6c7424 */ /* 0x000fe200078e00ff */
[----:B------:R1:W-:Y:S06]  /*be4a0*/  STL.U8 [R1+0x283d], R2 ;  /* 0x00283d0201007387 */ /* 0x0003ec0000100000 */
.L_x_4000:
[----:B------:R-:W-:Y:S05]  /*be4b0*/  BSYNC.RECONVERGENT B1 ;  /* 0x0000000000017941 */ /* 0x000fea0003800200 */
.L_x_3997:
        /* <DEDUP_REMOVED lines=16> */
.L_x_4003:
[----:B------:R-:W-:Y:S02]  /*be5c0*/  IMAD.MOV.U32 R2, RZ, RZ, 0x47 ;  /* 0x00000047ff027424 */ /* 0x000fe400078e00ff */
[----:B------:R-:W-:Y:S02]  /*be5d0*/  IMAD.MOV.U32 R5, RZ, RZ, 0x47 ;  /* 0x00000047ff057424 */ /* 0x000fe400078e00ff */
[----:B------:R-:W-:Y:S01]  /*be5e0*/  IMAD.MOV.U32 R4, RZ, RZ, 0x3 ;  /* 0x00000003ff047424 */ /* 0x000fe200078e00ff */
[----:B------:R1:W-:Y:S01]  /*be5f0*/  STL.U8 [R1+0x283e], R2 ;  /* 0x00283e0201007387 */ /* 0x0003e20000100000 */
[----:B------:R-:W-:Y:S05]  /*be600*/  BRA `(.L_x_4004) ;  /* 0x0000000000107947 */ /* 0x000fea0003800000 */
.L_x_4002:
[----:B------:R-:W-:Y:S01]  /*be610*/  IMAD.MOV.U32 R2, RZ, RZ, 0x54 ;  /* 0x00000054ff027424 */ /* 0x000fe200078e00ff */
[----:B------:R-:W-:Y:S01]  /*be620*/  MOV R5, 0x54 ;  /* 0x0000005400057802 */ /* 0x000fe20000000f00 */
[----:B------:R-:W-:-:S03]  /*be630*/  IMAD.MOV.U32 R4, RZ, RZ, 0x3 ;  /* 0x00000003ff047424 */ /* 0x000fc600078e00ff */
[----:B------:R1:W-:Y:S04]  /*be640*/  STL.U8 [R1+0x283e], R2 ;  /* 0x00283e0201007387 */ /* 0x0003e80000100000 */
.L_x_4004:
[----:B------:R-:W-:Y:S05]  /*be650*/  BSYNC.RECONVERGENT B1 ;  /* 0x0000000000017941 */ /* 0x000fea0003800200 */
.L_x_4001:
        /* <DEDUP_REMOVED lines=16> */
.L_x_4007:
[----:B------:R-:W-:Y:S02]  /*be760*/  IMAD.MOV.U32 R2, RZ, RZ, 0x47 ;  /* 0x00000047ff027424 */ /* 0x000fe400078e00ff */
[----:B------:R-:W-:-:S03]  /*be770*/  IMAD.MOV.U32 R3, RZ, RZ, 0x47 ;  /* 0x00000047ff037424 */ /* 0x000fc600078e00ff */
[----:B------:R1:W-:Y:S02]  /*be780*/  STL.U8 [R1+0x283f], R2 ;  /* 0x00283f0201007387 */ /* 0x0003e40000100000 */
[----:B-1----:R-:W-:Y:S01]  /*be790*/  IMAD.MOV.U32 R2, RZ, RZ, 0x3 ;  /* 0x00000003ff027424 */ /* 0x002fe200078e00ff */
[----:B------:R-:W-:Y:S06]  /*be7a0*/  BRA `(.L_x_4008) ;  /* 0x0000000000107947 */ /* 0x000fec0003800000 */
.L_x_4006:
[----:B------:R-:W-:Y:S02]  /*be7b0*/  IMAD.MOV.U32 R2, RZ, RZ, 0x54 ;  /* 0x00000054ff027424 */ /* 0x000fe400078e00ff */
[----:B------:R-:W-:-:S03]  /*be7c0*/  IMAD.MOV.U32 R3, RZ, RZ, 0x54 ;  /* 0x00000054ff037424 */ /* 0x000fc600078e00ff */
[----:B------:R1:W-:Y:S02]  /*be7d0*/  STL.U8 [R1+0x283f], R2 ;  /* 0x00283f0201007387 */ /* 0x0003e40000100000 */
[----:B-1----:R-:W-:-:S07]  /*be7e0*/  IMAD.MOV.U32 R2, RZ, RZ, 0x3 ;  /* 0x00000003ff027424 */ /* 0x002fce00078e00ff */
.L_x_4008:
[----:B------:R-:W-:Y:S05]  /*be7f0*/  BSYNC.RECONVERGENT B1 ;  /* 0x0000000000017941 */ /* 0x000fea0003800200 */
.L_x_4005:
        /* <DEDUP_REMOVED lines=14> */
.L_x_4010:
[----:B-----5:R-:W-:-:S04]  /*be8e0*/  PRMT R105, R139, 0x9910, RZ ;  /* 0x000099108b697816 */ /* 0x020fc800000000ff */
[----:B------:R-:W-:-:S13]  /*be8f0*/  ISETP.NE.AND P1, PT, R105, 0x41, PT ;  /* 0x000000416900780c */ /* 0x000fda0003f25270 */
[----:B------:R-:W-:Y:S05]  /*be900*/  @!P1 BRA `(.L_x_4011) ;  /* 0x00000000000c9947 */ /* 0x000fea0003800000 */
[----:B------:R-:W-:-:S13]  /*be910*/  ISETP.NE.AND P1, PT, R105, 0x54, PT ;  /* 0x000000546900780c */ /* 0x000fda0003f25270 */
[----:B------:R-:W-:Y:S02]  /*be920*/  @!P1 IMAD.MOV.U32 R104, RZ, RZ, 0x1 ;  /* 0x00000001ff689424 */ /* 0x000fe400078e00ff */
[----:B------:R-:W-:-:S07]  /*be930*/  @P1 IMAD.MOV.U32 R104, RZ, RZ, R138 ;  /* 0x000000ffff681224 */ /* 0x000fce00078e008a */
.L_x_4011:
[----:B------:R-:W-:Y:S05]  /*be940*/  BSYNC.RECONVERGENT B1 ;  /* 0x0000000000017941 */ /* 0x000fea0003800200 */
.L_x_4009:
        /* <DEDUP_REMOVED lines=9> */
.L_x_4014:
[----:B------:R-:W-:Y:S05]  /*be9e0*/  BSYNC.RECONVERGENT B1 ;  /* 0x0000000000017941 */ /* 0x000fea0003800200 */
.L_x_4013:
[----:B------:R-:W-:-:S05]  /*be9f0*/  IMAD.SHL.U32 R104, R104, 0x4, RZ ;  /* 0x0000000468687824 */ /* 0x000fca00078e00ff */
[----:B------:R-:W-:Y:S01]  /*bea00*/  LOP3.LUT R104, R104, R105, RZ, 0xfc, !PT ;  /* 0x0000006968687212 */ /* 0x000fe200078efcff */
[----:B------:R-:W-:Y:S06]  /*bea10*/  BRA `(.L_x_4015) ;  /* 0x00000000002c7947 */ /* 0x000fec0003800000 */
.L_x_4012:
        /* <DEDUP_REMOVED lines=8> */
.L_x_4017:
[----:B------:R-:W-:Y:S05]  /*beaa0*/  BSYNC.RECONVERGENT B1 ;  /* 0x0000000000017941 */ /* 0x000fea0003800200 */
.L_x_4016:
[----:B------:R-:W-:-:S05]  /*beab0*/  IMAD.SHL.U32 R104, R104, 0x4, RZ ;  /* 0x0000000468687824 */ /* 0x000fca00078e00ff */
[----:B------:R-:W-:-:S07]  /*beac0*/  LOP3.LUT R104, R104, R105, RZ, 0xfc, !PT ;  /* 0x0000006968687212 */ /* 0x000fce00078efcff */
.L_x_4015:
        /* <DEDUP_REMOVED lines=9> */
.L_x_4020:
[----:B------:R-:W-:Y:S05]  /*beb60*/  BSYNC.RECONVERGENT B1 ;  /* 0x0000000000017941 */ /* 0x000fea0003800200 */
.L_x_4019:
[----:B------:R-:W-:-:S05]  /*beb70*/  IMAD.SHL.U32 R104, R104, 0x4, RZ ;  /* 0x0000000468687824 */ /* 0x000fca00078e00ff */
[----:B------:R-:W-:Y:S01]  /*beb80*/  LOP3.LUT R104, R104, R105, RZ, 0xfc, !PT ;  /* 0x0000006968687212 */ /* 0x000fe200078efcff */
[----:B------:R-:W-:Y:S06]  /*beb90*/  BRA `(.L_x_4021) ;  /* 0x00000000002c7947 */ /* 0x000fec0003800000 */
.L_x_4018:
        /* <DEDUP_REMOVED lines=8> */
.L_x_4023:
[----:B------:R-:W-:Y:S05]  /*bec20*/  BSYNC.RECONVERGENT B1 ;  /* 0x0000000000017941 */ /* 0x000fea0003800200 */
.L_x_4022:
[----:B------:R-:W-:-:S05]  /*bec30*/  IMAD.SHL.U32 R104, R104, 0x4, RZ ;  /* 0x0000000468687824 */ /* 0x000fca00078e00ff */
[----:B------:R-:W-:-:S07]  /*bec40*/  LOP3.LUT R104, R104, R105, RZ, 0xfc, !PT ;  /* 0x0000006968687212 */ /* 0x000fce00078efcff */
.L_x_4021:
        /* <DEDUP_REMOVED lines=9> */
.L_x_4026:
[----:B------:R-:W-:Y:S05]  /*bece0*/  BSYNC.RECONVERGENT B1 ;  /* 0x0000000000017941 */ /* 0x000fea0003800200 */
.L_x_4025:
[----:B------:R-:W-:-:S05]  /*becf0*/  IMAD.SHL.U32 R104, R104, 0x4, RZ ;  /* 0x0000000468687824 */ /* 0x000fca00078e00ff */
[----:B------:R-:W-:Y:S01]  /*bed00*/  LOP3.LUT R104, R104, R105, RZ, 0xfc, !PT ;  /* 0x0000006968687212 */ /* 0x000fe200078efcff */
[----:B------:R-:W-:Y:S06]  /*bed10*/  BRA `(.L_x_4027) ;  /* 0x00000000002c7947 */ /* 0x000fec0003800000 */
.L_x_4024:
        /* <DEDUP_REMOVED lines=8> */
.L_x_4029:
[----:B------:R-:W-:Y:S05]  /*beda0*/  BSYNC.RECONVERGENT B1 ;  /* 0x0000000000017941 */ /* 0x000fea0003800200 */
.L_x_4028:
[----:B------:R-:W-:-:S05]  /*bedb0*/  IMAD.SHL.U32 R104, R104, 0x4, RZ ;  /* 0x0000000468687824 */ /* 0x000fca00078e00ff */
[----:B------:R-:W-:-:S07]  /*bedc0*/  LOP3.LUT R104, R104, R105, RZ, 0xfc, !PT ;  /* 0x0000006968687212 */ /* 0x000fce00078efcff */
.L_x_4027:
        /* <DEDUP_REMOVED lines=9> */
.L_x_4032:
[----:B------:R-:W-:Y:S05]  /*bee60*/  BSYNC.RECONVERGENT B1 ;  /* 0x0000000000017941 */ /* 0x000fea0003800200 */
.L_x_4031:
[----:B------:R-:W-:-:S05]  /*bee70*/  IMAD.SHL.U32 R104, R104, 0x4, RZ ;  /* 0x0000000468687824 */ /* 0x000fca00078e00ff */
[----:B------:R-:W-:Y:S01]  /*bee80*/  LOP3.LUT R104, R104, R105, RZ, 0xfc, !PT ;  /* 0x0000006968687212 */ /* 0x000fe200078efcff */
[----:B------:R-:W-:Y:S06]  /*bee90*/  BRA `(.L_x_4033) ;  /* 0x00000000002c7947 */ /* 0x000fec0003800000 */
.L_x_4030:
        /* <DEDUP_REMOVED lines=8> */
.L_x_4035:
[----:B------:R-:W-:Y:S05]  /*bef20*/  BSYNC.RECONVERGENT B1 ;  /* 0x0000000000017941 */ /* 0x000fea0003800200 */
.L_x_4034:
[----:B------:R-:W-:-:S05]  /*bef30*/  IMAD.SHL.U32 R104, R104, 0x4, RZ ;  /* 0x0000000468687824 */ /* 0x000fca00078e00ff */
[----:B------:R-:W-:-:S07]  /*bef40*/  LOP3.LUT R104, R104, R105, RZ, 0xfc, !PT ;  /* 0x0000006968687212 */ /* 0x000fce00078efcff */
.L_x_4033:
[----:B------:R-:W-:Y:S05]  /*bef50*/  @!P0 BRA `(.L_x_4036) ;  /* 0x0000000000308947 */ /* 0x000fea0003800000 */
[----:B------:R-:W-:Y:S01]  /*bef60*/  PRMT R105, R3, 0x9910, RZ ;  /* 0x0000991003697816 */ /* 0x000fe200000000ff */
[----:B------:R-:W-:Y:S01]  /*bef70*/  BSSY.RECONVERGENT B1, `(.L_x_4037) ;  /* 0x0000007000017945 */ /* 0x000fe20003800200 */
[----:B------:R-:W-:Y:S02]  /*bef80*/  IMAD.MOV.U32 R106, RZ, RZ, RZ ;  /* 0x000000ffff6a7224 */ /* 0x000fe400078e00ff */
[----:B------:R-:W-:-:S13]  /*bef90*/  ISETP.NE.AND P0, PT, R105, 0x41, PT ;  /* 0x000000416900780c */ /* 0x000fda0003f05270 */
[----:B------:R-:W-:Y:S05]  /*befa0*/  @!P0 BRA `(.L_x_4038) ;  /* 0x00000000000c8947 */ /* 0x000fea0003800000 */
[----:B------:R-:W-:-:S13]  /*befb0*/  ISETP.NE.AND P0, PT, R105, 0x54, PT ;  /* 0x000000546900780c */ /* 0x000fda0003f05270 */
[----:B------:R-:W-:Y:S01]  /*befc0*/  @!P0 MOV R106, 0x1 ;  /* 0x00000001006a8802 */ /* 0x000fe20000000f00 */
[----:B------:R-:W-:-:S07]  /*befd0*/  @P0 IMAD.MOV.U32 R106, RZ, RZ, R2 ;  /* 0x000000ffff6a0224 */ /* 0x000fce00078e0002 */
.L_x_4038:
[----:B------:R-:W-:Y:S05]  /*befe0*/  BSYNC.RECONVERGENT B1 ;  /* 0x0000000000017941 */ /* 0x000fea0003800200 */
.L_x_4037:
[----:B------:R-:W-:-:S05]  /*beff0*/  IMAD.SHL.U32 R104, R104, 0x4, RZ ;  /* 0x0000000468687824 */ /* 0x000fca00078e00ff */
[----:B------:R-:W-:Y:S01]  /*bf000*/  LOP3.LUT R106, R104, R106, RZ, 0xfc, !PT ;  /* 0x0000006a686a7212 */ /* 0x000fe200078efcff */
[----:B------:R-:W-:Y:S06]  /*bf010*/  BRA `(.L_x_4039) ;  /* 0x00000000002c7947 */ /* 0x000fec0003800000 */
.L_x_4036:
        /* <DEDUP_REMOVED lines=8> */
.L_x_4041:
[----:B------:R-:W-:Y:S05]  /*bf0a0*/  BSYNC.RECONVERGENT B1 ;  /* 0x0000000000017941 */ /* 0x000fea0003800200 */
.L_x_4040:
[----:B------:R-:W-:-:S05]  /*bf0b0*/  IMAD.SHL.U32 R104, R104, 0x4, RZ ;  /* 0x0000000468687824 */ /* 0x000fca00078e00ff */
[----:B------:R-:W-:-:S07]  /*bf0c0*/  LOP3.LUT R106, R104, R105, RZ, 0xfc, !PT ;  /* 0x00000069686a7212 */ /* 0x000fce00078efcff */
.L_x_4039:
        /* <DEDUP_REMOVED lines=21> */
.L_x_4045:
[----:B------:R-:W-:-:S04]  /*bf220*/  PRMT R107, R139, 0x9910, RZ ;  /* 0x000099108b6b7816 */ /* 0x000fc800000000ff */
[----:B------:R-:W-:-:S13]  /*bf230*/  ISETP.NE.AND P1, PT, R107, 0x41, PT ;  /* 0x000000416b00780c */ /* 0x000fda0003f25270 */
[----:B------:R-:W-:Y:S05]  /*bf240*/  @!P1 BRA `(.L_x_4046) ;  /* 0x00000000000c9947 */ /* 0x000fea0003800000 */
[----:B------:R-:W-:-:S13]  /*bf250*/  ISETP.NE.AND P1, PT, R107, 0x54, PT ;  /* 0x000000546b00780c */ /* 0x000fda0003f25270 */
[----:B------:R-:W-:Y:S02]  /*bf260*/  @!P1 IMAD.MOV.U32 R106, RZ, RZ, 0x1 ;  /* 0x00000001ff6a9424 */ /* 0x000fe400078e00ff */
[----:B------:R-:W-:-:S07]  /*bf270*/  @P1 IMAD.MOV.U32 R106, RZ, RZ, R138 ;  /* 0x000000ffff6a1224 */ /* 0x000fce00078e008a */
.L_x_4046:
[----:B------:R-:W-:Y:S05]  /*bf280*/  BSYNC.RECONVERGENT B2 ;  /* 0x0000000000027941 */ /* 0x000fea0003800200 */
.L_x_4044:
        /* <DEDUP_REMOVED lines=9> */
.L_x_4049:
[----:B------:R-:W-:Y:S05]  /*bf320*/  BSYNC.RECONVERGENT B2 ;  /* 0x0000000000027941 */ /* 0x000fea0003800200 */
.L_x_4048:
[----:B------:R-:W-:-:S05]  /*bf330*/  IMAD.SHL.U32 R106, R106, 0x4, RZ ;  /* 0x000000046a6a7824 */ /* 0x000fca00078e00ff */
[----:B------:R-:W-:Y:S01]  /*bf340*/  LOP3.LUT R106, R106, R107, RZ, 0xfc, !PT ;  /* 0x0000006b6a6a7212 */ /* 0x000fe200078efcff */
[----:B------:R-:W-:Y:S06]  /*bf350*/  BRA `(.L_x_4050) ;  /* 0x00000000002c7947 */ /* 0x000fec0003800000 */
.L_x_4047:
        /* <DEDUP_REMOVED lines=8> */
.L_x_4052:
[----:B------:R-:W-:Y:S05]  /*bf3e0*/  BSYNC.RECONVERGENT B2 ;  /* 0x0000000000027941 */ /* 0x000fea0003800200 */
.L_x_4051:
[----:B------:R-:W-:-:S05]  /*bf3f0*/  IMAD.SHL.U32 R106, R106, 0x4, RZ ;  /* 0x000000046a6a7824 */ /* 0x000fca00078e00ff */
[----:B------:R-:W-:-:S07]  /*bf400*/  LOP3.LUT R106, R106, R107, RZ, 0xfc, !PT ;  /* 0x0000006b6a6a7212 */ /* 0x000fce00078efcff */
.L_x_4050:
        /* <DEDUP_REMOVED lines=9> */
.L_x_4055:
[----:B------:R-:W-:Y:S05]  /*bf4a0*/  BSYNC.RECONVERGENT B2 ;  /* 0x0000000000027941 */ /* 0x000fea0003800200 */
.L_x_4054:
[----:B------:R-:W-:-:S05]  /*bf4b0*/  IMAD.SHL.U32 R106, R106, 0x4, RZ ;  /* 0x000000046a6a7824 */ /* 0x000fca00078e00ff */
[----:B------:R-:W-:Y:S01]  /*bf4c0*/  LOP3.LUT R106, R106, R107, RZ, 0xfc, !PT ;  /* 0x0000006b6a6a7212 */ /* 0x000fe200078efcff */
[----:B------:R-:W-:Y:S06]  /*bf4d0*/  BRA `(.L_x_4056) ;  /* 0x00000000002c7947 */ /* 0x000fec0003800000 */
.L_x_4053:
        /* <DEDUP_REMOVED lines=8> */
.L_x_4058:
[----:B------:R-:W-:Y:S05]  /*bf560*/  BSYNC.RECONVERGENT B2 ;  /* 0x0000000000027941 */ /* 0x000fea0003800200 */
.L_x_4057:
[----:B------:R-:W-:-:S05]  /*bf570*/  IMAD.SHL.U32 R106, R106, 0x4, RZ ;  /* 0x000000046a6a7824 */ /* 0x000fca00078e00ff */
[----:B------:R-:W-:-:S07]  /*bf580*/  LOP3.LUT R106, R106, R107, RZ, 0xfc, !PT ;  /* 0x0000006b6a6a7212 */ /* 0x000fce00078efcff */
.L_x_4056:
        /* <DEDUP_REMOVED lines=9> */
.L_x_4061:
[----:B------:R-:W-:Y:S05]  /*bf620*/  BSYNC.RECONVERGENT B2 ;  /* 0x0000000000027941 */ /* 0x000fea0003800200 */
.L_x_4060:
[----:B------:R-:W-:-:S05]  /*bf630*/  IMAD.SHL.U32 R106, R106, 0x4, RZ ;  /* 0x000000046a6a7824 */ /* 0x000fca00078e00ff */
[----:B------:R-:W-:Y:S01]  /*bf640*/  LOP3.LUT R106, R106, R107, RZ, 0xfc, !PT ;  /* 0x0000006b6a6a7212 */ /* 0x000fe200078efcff */
[----:B------:R-:W-:Y:S06]  /*bf650*/  BRA `(.L_x_4062) ;  /* 0x00000000002c7947 */ /* 0x000fec0003800000 */
.L_x_4059:
        /* <DEDUP_REMOVED lines=8> */
.L_x_4064:
[----:B------:R-:W-:Y:S05]  /*bf6e0*/  BSYNC.RECONVERGENT B2 ;  /* 0x0000000000027941 */ /* 0x000fea0003800200 */
.L_x_4063:
[----:B------:R-:W-:-:S05]  /*bf6f0*/  IMAD.SHL.U32 R106, R106, 0x4, RZ ;  /* 0x000000046a6a7824 */ /* 0x000fca00078e00ff */
[----:B------:R-:W-:-:S07]  /*bf700*/  LOP3.LUT R106, R106, R107, RZ, 0xfc, !PT ;  /* 0x0000006b6a6a7212 */ /* 0x000fce00078efcff */
.L_x_4062:
        /* <DEDUP_REMOVED lines=9> */
.L_x_4067:
[----:B------:R-:W-:Y:S05]  /*bf7a0*/  BSYNC.RECONVERGENT B2 ;  /* 0x0000000000027941 */ /* 0x000fea0003800200 */
.L_x_4066:
[----:B------:R-:W-:-:S05]  /*bf7b0*/  IMAD.SHL.U32 R106, R106, 0x4, RZ ;  /* 0x000000046a6a7824 */ /* 0x000fca00078e00ff */
[----:B------:R-:W-:Y:S01]  /*bf7c0*/  LOP3.LUT R106, R106, R5, RZ, 0xfc, !PT ;  /* 0x000000056a6a7212 */ /* 0x000fe200078efcff */
[----:B------:R-:W-:Y:S06]  /*bf7d0*/  BRA `(.L_x_4068) ;  /* 0x00000000002c7947 */ /* 0x000fec0003800000 */
.L_x_4065:
        /* <DEDUP_REMOVED lines=8> */
.L_x_4070:
[----:B------:R-:W-:Y:S05]  /*bf860*/  BSYNC.RECONVERGENT B2 ;  /* 0x0000000000027941 */ /* 0x000fea0003800200 */
.L_x_4069:
[----:B------:R-:W-:-:S05]  /*bf870*/  IMAD.SHL.U32 R106, R106, 0x4, RZ ;  /* 0x000000046a6a7824 */ /* 0x000fca00078e00ff */
[----:B------:R-:W-:-:S07]  /*bf880*/  LOP3.LUT R106, R106, R4, RZ, 0xfc, !PT ;  /* 0x000000046a6a7212 */ /* 0x000fce00078efcff */
.L_x_4068:
        /* <DEDUP_REMOVED lines=9> */
.L_x_4073:
[----:B------:R-:W-:Y:S05]  /*bf920*/  BSYNC.RECONVERGENT B2 ;  /* 0x0000000000027941 */ /* 0x000fea0003800200 */
.L_x_4072:
[----:B------:R-:W-:-:S05]  /*bf930*/  IMAD.SHL.U32 R106, R106, 0x4, RZ ;  /* 0x000000046a6a7824 */ /* 0x000fca00078e00ff */
[----:B------:R-:W-:Y:S01]  /*bf940*/  LOP3.LUT R106, R106, R3, RZ, 0xfc, !PT ;  /* 0x000000036a6a7212 */ /* 0x000fe200078efcff */
[----:B------:R-:W-:Y:S06]  /*bf950*/  BRA `(.L_x_4074) ;  /* 0x00000000002c7947 */ /* 0x000fec0003800000 */
.L_x_4071:
        /* <DEDUP_REMOVED lines=8> */
.L_x_4076:
[----:B------:R-:W-:Y:S05]  /*bf9e0*/  BSYNC.RECONVERGENT B2 ;  /* 0x0000000000027941 */ /* 0x000fea0003800200 */
.L_x_4075:
[----:B------:R-:W-:-:S04]  /*bf9f0*/  SHF.L.U32 R106, R106, 0x2, RZ ;  /* 0x000000026a6a7819 */ /* 0x000fc800000006ff */
[----:B------:R-:W-:-:S07]  /*bfa00*/  LOP3.LUT R106, R106, R2, RZ, 0xfc, !PT ;  /* 0x000000026a6a7212 */ /* 0x000fce00078efcff */
.L_x_4074:
[----:B------:R-:W-:Y:S01]  /*bfa10*/  R2UR UR4, R6 ;  /* 0x00000000060472ca */ /* 0x000fe200000e0000 */
[----:B------:R-:W-:Y:S01]  /*bfa20*/  IMAD.WIDE.U32 R104, R106, 0x4, R104 ;  /* 0x000000046a687825 */ /* 0x000fe200078e0068 */
[----:B------:R-:W-:-:S13]  /*bfa30*/  R2UR UR5, R7 ;  /* 0x00000000070572ca */ /* 0x000fda00000e0000 */
[----:B------:R-:W2:Y:S02]  /*bfa40*/  LDG.E R104, desc[UR4][R104.64] ;  /* 0x0000000468687981 */ /* 0x000ea4000c1e1900 */
[----:B--2---:R-:W-:-:S13]  /*bfa50*/  FSETP.GEU.AND P0, PT, R104, 3, PT ;  /* 0x404000006800780b */ /* 0x004fda0003f0e000 */
.L_x_4043:
[----:B------:R-:W-:Y:S05]  /*bfa60*/  BSYNC.RECONVERGENT B1 ;  /* 0x0000000000017941 */ /* 0x000fea0003800200 */
.L_x_4042:
[----:B------:R-:W0:Y:S01]  /*bfa70*/  LDCU UR4, c[0x0][0x3c8] ;  /* 0x00007900ff0477ac */ /* 0x000e220008000800 */
[----:B------:R-:W-:Y:S01]  /*bfa80*/  BSSY.RECONVERGENT B10, `(.L_x_4077) ;  /* 0x000107a0000a7945 */ /* 0x000fe20003800200 */
[----:B------:R-:W-:Y:S02]  /*bfa90*/  SEL R154, RZ, 0x1, !P0 ;  /* 0x00000001ff9a7807 */ /* 0x000fe40004000000 */
[----:B0-----:R-:W-:-:S13]  /*bfaa0*/  ISETP.EQ.OR P1, PT, RZ, UR4, !P0 ;  /* 0x00000004ff007c0c */ /* 0x001fda000c722670 */
[----:B------:R-:W-:Y:S05]  /*bfab0*/  @P1 BRA `(.L_x_4078) ;  /* 0x0000010400d81947 */ /* 0x000fea0003800000 */
[----:B------:R-:W-:Y:S01]  /*bfac0*/  BSSY.RECONVERGENT B1, `(.L_x_4079) ;  /* 0x0000008000017945 */ /* 0x000fe20003800200 */
[----:B------:R-:W-:-:S07]  /*bfad0*/  IMAD.MOV.U32 R2, RZ, RZ, RZ ;  /* 0x000000ffff027224 */ /* 0x000fce00078e00ff */
.L_x_4080:
[----:B------:R-:W-:-:S05]  /*bfae0*/  IMAD.IADD R3, R1, 0x1, R2 ;  /* 0x0000000101037824 */ /* 0x000fca00078e0202 */
[----:B------:R-:W2:Y:S02]  /*bfaf0*/  LDL.U8 R4, [R3+0x282c] ;  /* 0x00282c0003047983 */ /* 0x000ea40000100000 */
[----:B--2---:R-:W-:Y:S01]  /*bfb00*/  ISETP.NE.AND P0, PT, R4, RZ, PT ;  /* 0x000000ff0400720c */ /* 0x004fe20003f05270 */
[----:B------:R-:W-:Y:S02]  /*bfb10*/  IMAD.MOV.U32 R4, RZ, RZ, R2 ;  /* 0x000000ffff047224 */ /* 0x000fe400078e0002 */
[----:B------:R-:W-:-:S10]  /*bfb20*/  VIADD R2, R2, 0x1 ;  /* 0x0000000102027836 */ /* 0x000fd40000000000 */
[----:B------:R-:W-:Y:S05]  /*bfb30*/  @P0 BRA `(.L_x_4080) ;  /* 0xfffffffc00e80947 */ /* 0x000fea000383ffff */
[----:B------:R-:W-:Y:S05]  /*bfb40*/  BSYNC.RECONVERGENT B1 ;  /* 0x0000000000017941 */ /* 0x000fea0003800200 */
.L_x_4079:
        /* <DEDUP_REMOVED lines=9> */
.L_x_4084:
        /* <DEDUP_REMOVED lines=27> */
.L_x_4083:
[----:B------:R-:W-:Y:S01]  /*bfd90*/  BSSY.RECONVERGENT B2, `(.L_x_4085) ;  /* 0x0000008000027945 */ /* 0x000fe20003800200 */
[----:B------:R-:W-:-:S07]  /*bfda0*/  IMAD.MOV.U32 R2, RZ, RZ, RZ ;  /* 0x000000ffff027224 */ /* 0x000fce00078e00ff */
.L_x_4086:
[----:B------:R-:W-:-:S05]  /*bfdb0*/  IMAD.IADD R3, R1, 0x1, R2 ;  /* 0x0000000101037824 */ /* 0x000fca00078e0202 */
[----:B------:R-:W2:Y:S02]  /*bfdc0*/  LDL.U8 R4, [R3+0x282c] ;  /* 0x00282c0003047983 */ /* 0x000ea40000100000 */
[----:B--2---:R-:W-:Y:S01]  /*bfdd0*/  ISETP.NE.AND P0, PT, R4, RZ, PT ;  /* 0x000000ff0400720c */ /* 0x004fe20003f05270 */
[----:B------:R-:W-:Y:S02]  /*bfde0*/  IMAD.MOV.U32 R4, RZ, RZ, R2 ;  /* 0x000000ffff047224 */ /* 0x000fe400078e0002 */
[----:B------:R-:W-:-:S10]  /*bfdf0*/  VIADD R2, R2, 0x1 ;  /* 0x0000000102027836 */ /* 0x000fd40000000000 */
[----:B------:R-:W-:Y:S05]  /*bfe00*/  @P0 BRA `(.L_x_4086) ;  /* 0xfffffffc00e80947 */ /* 0x000fea000383ffff */
[----:B------:R-:W-:Y:S05]  /*bfe10*/  BSYNC.RECONVERGENT B2 ;  /* 0x0000000000027941 */ /* 0x000fea0003800200 */
.L_x_4085:
        /* <DEDUP_REMOVED lines=8> */
.L_x_4088:
        /* <DEDUP_REMOVED lines=27> */
.L_x_4087:
        /* <DEDUP_REMOVED lines=56> */
.L_x_4082:
        /* <DEDUP_REMOVED lines=55> */
.L_x_4089:
[----:B------:R-:W-:Y:S05]  /*c0740*/  BSYNC.RECONVERGENT B1 ;  /* 0x0000000000017941 */ /* 0x000fea0003800200 */
.L_x_4081:
[----:B------:R-:W-:Y:S01]  /*c0750*/  BSSY.RECONVERGENT B1, `(.L_x_4090) ;  /* 0x0000008000017945 */ /* 0x000fe20003800200 */
[----:B------:R-:W-:-:S07]  /*c0760*/  IMAD.MOV.U32 R3, RZ, RZ, RZ ;  /* 0x000000ffff037224 */ /* 0x000fce00078e00ff */
.L_x_4091:
[----:B------:R-:W-:-:S06]  /*c0770*/  IMAD.IADD R2, R1, 0x1, R3 ;  /* 0x0000000101027824 */ /* 0x000fcc00078e0203 */
[----:B------:R-:W2:Y:S02]  /*c0780*/  LDL.U8 R2, [R2+0x282c] ;  /* 0x00282c0002027983 */ /* 0x000ea40000100000 */
[----:B--2---:R-:W-:Y:S01]  /*c0790*/  ISETP.NE.AND P0, PT, R2, RZ, PT ;  /* 0x000000ff0200720c */ /* 0x004fe20003f05270 */
[----:B------:R-:W-:Y:S02]  /*c07a0*/  IMAD.MOV.U32 R2, RZ, RZ, R3 ;  /* 0x000000ffff027224 */ /* 0x000fe400078e0003 */
[----:B------:R-:W-:-:S10]  /*c07b0*/  VIADD R3, R3, 0x1 ;  /* 0x0000000103037836 */ /* 0x000fd40000000000 */
[----:B------:R-:W-:Y:S05]  /*c07c0*/  @P0 BRA `(.L_x_4091) ;  /* 0xfffffffc00e80947 */ /* 0x000fea000383ffff */
[----:B------:R-:W-:Y:S05]  /*c07d0*/  BSYNC.RECONVERGENT B1 ;  /* 0x0000000000017941 */ /* 0x000fea0003800200 */
.L_x_4090:
[----:B------:R-:W-:Y:S01]  /*c07e0*/  BSSY.RECONVERGENT B1, `(.L_x_4092) ;  /* 0x0000008000017945 */ /* 0x000fe20003800200 */
[----:B------:R-:W-:-:S07]  /*c07f0*/  IMAD.MOV.U32 R3, RZ, RZ, RZ ;  /* 0x000000ffff037224 */ /* 0x000fce00078e00ff */
.L_x_4093:
[----:B------:R-:W-:-:S06]  /*c0800*/  IMAD.IADD R4, R1, 0x1, R3 ;  /* 0x0000000101047824 */ /* 0x000fcc00078e0203 */
[----:B------:R-:W2:Y:S01]  /*c0810*/  LDL.U8 R4, [R4+0x282c] ;  /* 0x00282c0004047983 */ /* 0x000ea20000100000 */
[----:B------:R-:W-:Y:S02]  /*c0820*/  IMAD.MOV.U32 R148, RZ, RZ, R3 ;  /* 0x000000ffff947224 */ /* 0x000fe400078e0003 */
[----:B------:R-:W-:Y:S01]  /*c0830*/  VIADD R3, R3, 0x1 ;  /* 0x0000000103037836 */ /* 0x000fe20000000000 */
[----:B--2---:R-:W-:-:S13]  /*c0840*/  ISETP.NE.AND P0, PT, R4, RZ, PT ;  /* 0x000000ff0400720c */ /* 0x004fda0003f05270 */
[----:B------:R-:W-:Y:S05]  /*c0850*/  @P0 BRA `(.L_x_4093) ;  /* 0xfffffffc00e80947 */ /* 0x000fea000383ffff */
[----:B------:R-:W-:Y:S05]  /*c0860*/  BSYNC.RECONVERGENT B1 ;  /* 0x0000000000017941 */ /* 0x000fea0003800200 */
.L_x_4092:
        /* <DEDUP_REMOVED lines=10> */
.L_x_4118:
        /* <DEDUP_REMOVED lines=12> */
.L_x_4099:
[----:B------:R-:W-:-:S13]  /*c09d0*/  ISETP.NE.AND P1, PT, R106, 0x47, PT ;  /* 0x000000476a00780c */ /* 0x000fda0003f25270 */
[----:B------:R-:W-:Y:S05]  /*c09e0*/  @!P1 BRA `(.L_x_4102) ;  /* 0x0000000000149947 */ /* 0x000fea0003800000 */
[----:B------:R-:W-:Y:S02]  /*c09f0*/  ISETP.NE.AND P1, PT, R106, 0x54, PT ;  /* 0x000000546a00780c */ /* 0x000fe40003f25270 */
[----:B------:R-:W-:-:S11]  /*c0a00*/  MOV R4, 0x3 ;  /* 0x0000000300047802 */ /* 0x000fd60000000f00 */
[----:B------:R-:W-:Y:S05]  /*c0a10*/  @!P1 BRA `(.L_x_4100) ;  /* 0x00000000000c9947 */ /* 0x000fea0003800000 */
.L_x_4101:
[----:B------:R-:W-:Y:S01]  /*c0a20*/  IMAD.MOV.U32 R4, RZ, RZ, 0x4 ;  /* 0x00000004ff047424 */ /* 0x000fe200078e00ff */
[----:B------:R-:W-:Y:S06]  /*c0a30*/  BRA `(.L_x_4100) ;  /* 0x0000000000047947 */ /* 0x000fec0003800000 */
.L_x_4102:
[----:B------:R-:W-:-:S07]  /*c0a40*/  IMAD.MOV.U32 R4, RZ, RZ, 0x2 ;  /* 0x00000002ff047424 */ /* 0x000fce00078e00ff */
.L_x_4100:
[----:B------:R-:W-:Y:S05]  /*c0a50*/  BSYNC.RECONVERGENT B3 ;  /* 0x0000000000037941 */ /* 0x000fea0003800200 */
.L_x_4098:
        /* <DEDUP_REMOVED lines=12> */
.L_x_4104:
[----:B------:R-:W-:-:S13]  /*c0b20*/  ISETP.NE.AND P1, PT, R106, 0x47, PT ;  /* 0x000000476a00780c */ /* 0x000fda0003f25270 */
[----:B------:R-:W-:Y:S05]  /*c0b30*/  @!P1 BRA `(.L_x_4107) ;  /* 0x0000000000149947 */ /* 0x000fea0003800000 */
[----:B------:R-:W-:Y:S01]  /*c0b40*/  ISETP.NE.AND P1, PT, R106, 0x54, PT ;  /* 0x000000546a00780c */ /* 0x000fe20003f25270 */
[----:B------:R-:W-:-:S12]  /*c0b50*/  IMAD.MOV.U32 R4, RZ, RZ, 0x3 ;  /* 0x00000003ff047424 */ /* 0x000fd800078e00ff */
[----:B------:R-:W-:Y:S05]  /*c0b60*/  @!P1 BRA `(.L_x_4105) ;  /* 0x00000000000c9947 */ /* 0x000fea0003800000 */
.L_x_4106:
[----:B------:R-:W-:Y:S01]  /*c0b70*/  IMAD.MOV.U32 R4, RZ, RZ, 0x4 ;  /* 0x00000004ff047424 */ /* 0x000fe200078e00ff */
[----:B------:R-:W-:Y:S06]  /*c0b80*/  BRA `(.L_x_4105) ;  /* 0x0000000000047947 */ /* 0x000fec0003800000 */
.L_x_4107:
[----:B------:R-:W-:-:S07]  /*c0b90*/  IMAD.MOV.U32 R4, RZ, RZ, 0x2 ;  /* 0x00000002ff047424 */ /* 0x000fce00078e00ff */
.L_x_4105:
[----:B------:R-:W-:Y:S05]  /*c0ba0*/  BSYNC.RECONVERGENT B3 ;  /* 0x0000000000037941 */ /* 0x000fea0003800200 */
.L_x_4103:
        /* <DEDUP_REMOVED lines=12> */
.L_x_4109:
[----:B------:R-:W-:-:S13]  /*c0c70*/  ISETP.NE.AND P1, PT, R106, 0x47, PT ;  /* 0x000000476a00780c */ /* 0x000fda0003f25270 */
[----:B------:R-:W-:Y:S05]  /*c0c80*/  @!P1 BRA `(.L_x_4112) ;  /* 0x0000000000149947 */ /* 0x000fea0003800000 */
[----:B------:R-:W-:Y:S01]  /*c0c90*/  ISETP.NE.AND P1, PT, R106, 0x54, PT ;  /* 0x000000546a00780c */ /* 0x000fe20003f25270 */
[----:B------:R-:W-:-:S12]  /*c0ca0*/  IMAD.MOV.U32 R4, RZ, RZ, 0x3 ;  /* 0x00000003ff047424 */ /* 0x000fd800078e00ff */
[----:B------:R-:W-:Y:S05]  /*c0cb0*/  @!P1 BRA `(.L_x_4110) ;  /* 0x00000000000c9947 */ /* 0x000fea0003800000 */
.L_x_4111:
[----:B------:R-:W-:Y:S01]  /*c0cc0*/  IMAD.MOV.U32 R4, RZ, RZ, 0x4 ;  /* 0x00000004ff047424 */ /* 0x000fe200078e00ff */
[----:B------:R-:W-:Y:S06]  /*c0cd0*/  BRA `(.L_x_4110) ;  /* 0x0000000000047947 */ /* 0x000fec0003800000 */
.L_x_4112:
[----:B------:R-:W-:-:S07]  /*c0ce0*/  IMAD.MOV.U32 R4, RZ, RZ, 0x2 ;  /* 0x00000002ff047424 */ /* 0x000fce00078e00ff */
.L_x_4110:
[----:B------:R-:W-:Y:S05]  /*c0cf0*/  BSYNC.RECONVERGENT B3 ;  /* 0x0000000000037941 */ /* 0x000fea0003800200 */
.L_x_4108:
        /* <DEDUP_REMOVED lines=12> */
.L_x_4114:
[----:B------:R-:W-:-:S13]  /*c0dc0*/  ISETP.NE.AND P1, PT, R106, 0x47, PT ;  /* 0x000000476a00780c */ /* 0x000fda0003f25270 */
[----:B------:R-:W-:Y:S05]  /*c0dd0*/  @!P1 BRA `(.L_x_4117) ;  /* 0x0000000000149947 */ /* 0x000fea0003800000 */
[----:B------:R-:W-:Y:S01]  /*c0de0*/  ISETP.NE.AND P1, PT, R106, 0x54, PT ;  /* 0x000000546a00780c */ /* 0x000fe20003f25270 */
[----:B------:R-:W-:-:S12]  /*c0df0*/  IMAD.MOV.U32 R4, RZ, RZ, 0x3 ;  /* 0x00000003ff047424 */ /* 0x000fd800078e00ff */
[----:B------:R-:W-:Y:S05]  /*c0e00*/  @!P1 BRA `(.L_x_4115) ;  /* 0x00000000000c9947 */ /* 0x000fea0003800000 */
.L_x_4116:
[----:B------:R-:W-:Y:S01]  /*c0e10*/  IMAD.MOV.U32 R4, RZ, RZ, 0x4 ;  /* 0x00000004ff047424 */ /* 0x000fe200078e00ff */
[----:B------:R-:W-:Y:S06]  /*c0e20*/  BRA `(.L_x_4115) ;  /* 0x0000000000047947 */ /* 0x000fec0003800000 */
.L_x_4117:
[----:B------:R-:W-:-:S07]  /*c0e30*/  IMAD.MOV.U32 R4, RZ, RZ, 0x2 ;  /* 0x00000002ff047424 */ /* 0x000fce00078e00ff */
.L_x_4115:
[----:B------:R-:W-:Y:S05]  /*c0e40*/  BSYNC.RECONVERGENT B3 ;  /* 0x0000000000037941 */ /* 0x000fea0003800200 */
.L_x_4113:
[----:B------:R0:W-:Y:S02]  /*c0e50*/  STL.U8 [R5+0x27db], R4 ;  /* 0x0027db0405007387 */ /* 0x0001e40000100000 */
[C---:B0-----:R-:W-:Y:S02]  /*c0e60*/  VIADD R4, R3.reuse, 0x3 ;  /* 0x0000000303047836 */ /* 0x041fe40000000000 */
[----:B------:R-:W-:-:S03]  /*c0e70*/  VIADD R3, R3, 0x4 ;  /* 0x0000000403037836 */ /* 0x000fc60000000000 */
[----:B------:R-:W-:-:S13]  /*c0e80*/  ISETP.NE.AND P1, PT, R4, R104, PT ;  /* 0x000000680400720c */ /* 0x000fda0003f25270 */
[----:B------:R-:W-:Y:S05]  /*c0e90*/  @P1 BRA `(.L_x_4118) ;  /* 0xfffffff8009c1947 */ /* 0x000fea000383ffff */
.L_x_4097:
[----:B------:R-:W-:Y:S05]  /*c0ea0*/  BSYNC.RECONVERGENT B2 ;  /* 0x0000000000027941 */ /* 0x000fea0003800200 */
.L_x_4096:
        /* <DEDUP_REMOVED lines=14> */
.L_x_4120:
[----:B------:R-:W-:-:S13]  /*c0f90*/  ISETP.NE.AND P1, PT, R104, 0x47, PT ;  /* 0x000000476800780c */ /* 0x000fda0003f25270 */
[----:B------:R-:W-:Y:S05]  /*c0fa0*/  @!P1 BRA `(.L_x_4123) ;  /* 0x0000000000149947 */ /* 0x000fea0003800000 */
[----:B------:R-:W-:Y:S01]  /*c0fb0*/  ISETP.NE.AND P1, PT, R104, 0x54, PT ;  /* 0x000000546800780c */ /* 0x000fe20003f25270 */
[----:B------:R-:W-:-:S12]  /*c0fc0*/  IMAD.MOV.U32 R5, RZ, RZ, 0x3 ;  /* 0x00000003ff057424 */ /* 0x000fd800078e00ff */
[----:B------:R-:W-:Y:S05]  /*c0fd0*/  @!P1 BRA `(.L_x_4121) ;  /* 0x00000000000c9947 */ /* 0x000fea0003800000 */
.L_x_4122:
[----:B------:R-:W-:Y:S01]  /*c0fe0*/  IMAD.MOV.U32 R5, RZ, RZ, 0x4 ;  /* 0x00000004ff057424 */ /* 0x000fe200078e00ff */
[----:B------:R-:W-:Y:S06]  /*c0ff0*/  BRA `(.L_x_4121) ;  /* 0x0000000000047947 */ /* 0x000fec0003800000 */
.L_x_4123:
[----:B------:R-:W-:-:S07]  /*c1000*/  IMAD.MOV.U32 R5, RZ, RZ, 0x2 ;  /* 0x00000002ff057424 */ /* 0x000fce00078e00ff */
.L_x_4121:
[----:B------:R-:W-:Y:S05]  /*c1010*/  BSYNC.RECONVERGENT B2 ;  /* 0x0000000000027941 */ /* 0x000fea0003800200 */
.L_x_4119:
        /* <DEDUP_REMOVED lines=14> */
.L_x_4125:
[----:B------:R-:W-:-:S13]  /*c1100*/  ISETP.NE.AND P1, PT, R104, 0x47, PT ;  /* 0x000000476800780c */ /* 0x000fda0003f25270 */
[----:B------:R-:W-:Y:S05]  /*c1110*/  @!P1 BRA `(.L_x_4128) ;  /* 0x0000000000149947 */ /* 0x000fea0003800000 */
[----:B------:R-:W-:Y:S01]  /*c1120*/  ISETP.NE.AND P1, PT, R104, 0x54, PT ;  /* 0x000000546800780c */ /* 0x000fe20003f25270 */
[----:B------:R-:W-:-:S12]  /*c1130*/  IMAD.MOV.U32 R5, RZ, RZ, 0x3 ;  /* 0x00000003ff057424 */ /* 0x000fd800078e00ff */
[----:B------:R-:W-:Y:S05]  /*c1140*/  @!P1 BRA `(.L_x_4126) ;  /* 0x00000000000c9947 */ /* 0x000fea0003800000 */
.L_x_4127:
[----:B------:R-:W-:Y:S01]  /*c1150*/  IMAD.MOV.U32 R5, RZ, RZ, 0x4 ;  /* 0x00000004ff057424 */ /* 0x000fe200078e00ff */
[----:B------:R-:W-:Y:S06]  /*c1160*/  BRA `(.L_x_4126) ;  /* 0x0000000000047947 */ /* 0x000fec0003800000 */
.L_x_4128:
[----:B------:R-:W-:-:S07]  /*c1170*/  IMAD.MOV.U32 R5, RZ, RZ, 0x2 ;  /* 0x00000002ff057424 */ /* 0x000fce00078e00ff */
.L_x_4126:
[----:B------:R-:W-:Y:S05]  /*c1180*/  BSYNC.RECONVERGENT B2 ;  /* 0x0000000000027941 */ /* 0x000fea0003800200 */
.L_x_4124:
        /* <DEDUP_REMOVED lines=15> */
.L_x_4130:
[----:B------:R-:W-:-:S13]  /*c1280*/  ISETP.NE.AND P1, PT, R5, 0x47, PT ;  /* 0x000000470500780c */ /* 0x000fda0003f25270 */
[----:B------:R-:W-:Y:S05]  /*c1290*/  @!P1 BRA `(.L_x_4133) ;  /* 0x0000000000149947 */ /* 0x000fea0003800000 */
[----:B------:R-:W-:Y:S01]  /*c12a0*/  ISETP.NE.AND P1, PT, R5, 0x54, PT ;  /* 0x000000540500780c */ /* 0x000fe20003f25270 */
[----:B------:R-:W-:-:S12]  /*c12b0*/  IMAD.MOV.U32 R3, RZ, RZ, 0x3 ;  /* 0x00000003ff037424 */ /* 0x000fd800078e00ff */
[----:B------:R-:W-:Y:S05]  /*c12c0*/  @!P1 BRA `(.L_x_4131) ;  /* 0x00000000000c9947 */ /* 0x000fea0003800000 */
.L_x_4132:
[----:B------:R-:W-:Y:S01]  /*c12d0*/  IMAD.MOV.U32 R3, RZ, RZ, 0x4 ;  /* 0x00000004ff037424 */ /* 0x000fe200078e00ff */
[----:B------:R-:W-:Y:S06]  /*c12e0*/  BRA `(.L_x_4131) ;  /* 0x0000000000047947 */ /* 0x000fec0003800000 */
.L_x_4133:
[----:B------:R-:W-:-:S07]  /*c12f0*/  IMAD.MOV.U32 R3, RZ, RZ, 0x2 ;  /* 0x00000002ff037424 */ /* 0x000fce00078e00ff */
.L_x_4131:
[----:B------:R-:W-:Y:S05]  /*c1300*/  BSYNC.RECONVERGENT B2 ;  /* 0x0000000000027941 */ /* 0x000fea0003800200 */
.L_x_4129:
[----:B------:R0:W-:Y:S02]  /*c1310*/  STL.U8 [R4+0x27da], R3 ;  /* 0x0027da0304007387 */ /* 0x0001e40000100000 */
.L_x_4095:
[----:B------:R-:W-:Y:S05]  /*c1320*/  BSYNC.RECONVERGENT B1 ;  /* 0x0000000000017941 */ /* 0x000fea0003800200 */
.L_x_4094:
        /* <DEDUP_REMOVED lines=10> */
.L_x_4158:
        /* <DEDUP_REMOVED lines=12> */
.L_x_4139:
[----:B------:R-:W-:-:S13]  /*c1490*/  ISETP.NE.AND P1, PT, R5, 0x47, PT ;  /* 0x000000470500780c */ /* 0x000fda0003f25270 */
[----:B------:R-:W-:Y:S05]  /*c14a0*/  @!P1 BRA `(.L_x_4142) ;  /* 0x0000000000149947 */ /* 0x000fea0003800000 */
[----:B------:R-:W-:Y:S01]  /*c14b0*/  ISETP.NE.AND P1, PT, R5, 0x54, PT ;  /* 0x000000540500780c */ /* 0x000fe20003f25270 */
[----:B------:R-:W-:-:S12]  /*c14c0*/  IMAD.MOV.U32 R3, RZ, RZ, 0x3 ;  /* 0x00000003ff037424 */ /* 0x000fd800078e00ff */
[----:B------:R-:W-:Y:S05]  /*c14d0*/  @!P1 BRA `(.L_x_4140) ;  /* 0x00000000000c9947 */ /* 0x000fea0003800000 */
.L_x_4141:
[----:B------:R-:W-:Y:S01]  /*c14e0*/  IMAD.MOV.U32 R3, RZ, RZ, 0x4 ;  /* 0x00000004ff037424 */ /* 0x000fe200078e00ff */
[----:B------:R-:W-:Y:S06]  /*c14f0*/  BRA `(.L_x_4140) ;  /* 0x0000000000047947 */ /* 0x000fec0003800000 */
.L_x_4142:
[----:B------:R-:W-:-:S07]  /*c1500*/  IMAD.MOV.U32 R3, RZ, RZ, 0x2 ;  /* 0x00000002ff037424 */ /* 0x000fce00078e00ff */
.L_x_4140:
[----:B------:R-:W-:Y:S05]  /*c1510*/  BSYNC.RECONVERGENT B3 ;  /* 0x0000000000037941 */ /* 0x000fea0003800200 */
.L_x_4138:
        /* <DEDUP_REMOVED lines=15> */
.L_x_4144:
[----:B------:R-:W-:-:S13]  /*c1610*/  ISETP.NE.AND P1, PT, R5, 0x47, PT ;  /* 0x000000470500780c */ /* 0x000fda0003f25270 */
[----:B------:R-:W-:Y:S05]  /*c1620*/  @!P1 BRA `(.L_x_4147) ;  /* 0x0000000000149947 */ /* 0x000fea0003800000 */
[----:B------:R-:W-:Y:S01]  /*c1630*/  ISETP.NE.AND P1, PT, R5, 0x54, PT ;  /* 0x000000540500780c */ /* 0x000fe20003f25270 */
[----:B------:R-:W-:-:S12]  /*c1640*/  IMAD.MOV.U32 R3, RZ, RZ, 0x3 ;  /* 0x00000003ff037424 */ /* 0x000fd800078e00ff */
[----:B------:R-:W-:Y:S05]  /*c1650*/  @!P1 BRA `(.L_x_4145) ;  /* 0x00000000000c9947 */ /* 0x000fea0003800000 */
.L_x_4146:
[----:B------:R-:W-:Y:S01]  /*c1660*/  IMAD.MOV.U32 R3, RZ, RZ, 0x4 ;  /* 0x00000004ff037424 */ /* 0x000fe200078e00ff */
[----:B------:R-:W-:Y:S06]  /*c1670*/  BRA `(.L_x_4145) ;  /* 0x0000000000047947 */ /* 0x000fec0003800000 */
.L_x_4147:
[----:B------:R-:W-:-:S07]  /*c1680*/  IMAD.MOV.U32 R3, RZ, RZ, 0x2 ;  /* 0x00000002ff037424 */ /* 0x000fce00078e00ff */
.L_x_4145:
[----:B------:R-:W-:Y:S05]  /*c1690*/  BSYNC.RECONVERGENT B3 ;  /* 0x0000000000037941 */ /* 0x000fea0003800200 */
.L_x_4143:
        /* <DEDUP_REMOVED lines=14> */
.L_x_4149:
[----:B------:R-:W-:-:S13]  /*c1780*/  ISETP.NE.AND P1, PT, R5, 0x47, PT ;  /* 0x000000470500780c */ /* 0x000fda0003f25270 */
[----:B------:R-:W-:Y:S05]  /*c1790*/  @!P1 BRA `(.L_x_4152) ;  /* 0x0000000000149947 */ /* 0x000fea0003800000 */
[----:B------:R-:W-:Y:S01]  /*c17a0*/  ISETP.NE.AND P1, PT, R5, 0x54, PT ;  /* 0x000000540500780c */ /* 0x000fe20003f25270 */
[----:B------:R-:W-:-:S12]  /*c17b0*/  IMAD.MOV.U32 R3, RZ, RZ, 0x3 ;  /* 0x00000003ff037424 */ /* 0x000fd800078e00ff */
[----:B------:R-:W-:Y:S05]  /*c17c0*/  @!P1 BRA `(.L_x_4150) ;  /* 0x00000000000c9947 */ /* 0x000fea0003800000 */
.L_x_4151:
[----:B------:R-:W-:Y:S01]  /*c17d0*/  IMAD.MOV.U32 R3, RZ, RZ, 0x4 ;  /* 0x00000004ff037424 */ /* 0x000fe200078e00ff */
[----:B------:R-:W-:Y:S06]  /*c17e0*/  BRA `(.L_x_4150) ;  /* 0x0000000000047947 */ /* 0x000fec0003800000 */
.L_x_4152:
[----:B------:R-:W-:-:S07]  /*c17f0*/  IMAD.MOV.U32 R3, RZ, RZ, 0x2 ;  /* 0x00000002ff037424 */ /* 0x000fce00078e00ff */
.L_x_4150:
[----:B------:R-:W-:Y:S05]  /*c1800*/  BSYNC.RECONVERGENT B3 ;  /* 0x0000000000037941 */ /* 0x000fea0003800200 */
.L_x_4148:
        /* <DEDUP_REMOVED lines=14> */
.L_x_4154:
[----:B------:R-:W-:-:S13]  /*c18f0*/  ISETP.NE.AND P1, PT, R104, 0x47, PT ;  /* 0x000000476800780c */ /* 0x000fda0003f25270 */
[----:B------:R-:W-:Y:S05]  /*c1900*/  @!P1 BRA `(.L_x_4157) ;  /* 0x0000000000149947 */ /* 0x000fea0003800000 */
[----:B------:R-:W-:Y:S01]  /*c1910*/  ISETP.NE.AND P1, PT, R104, 0x54, PT ;  /* 0x000000546800780c */ /* 0x000fe20003f25270 */
[----:B------:R-:W-:-:S12]  /*c1920*/  IMAD.MOV.U32 R5, RZ, RZ, 0x3 ;  /* 0x00000003ff057424 */ /* 0x000fd800078e00ff */
[----:B------:R-:W-:Y:S05]  /*c1930*/  @!P1 BRA `(.L_x_4155) ;  /* 0x00000000000c9947 */ /* 0x000fea0003800000 */
.L_x_4156:
[----:B------:R-:W-:Y:S01]  /*c1940*/  IMAD.MOV.U32 R5, RZ, RZ, 0x4 ;  /* 0x00000004ff057424 */ /* 0x000fe200078e00ff */
[----:B------:R-:W-:Y:S06]  /*c1950*/  BRA `(.L_x_4155) ;  /* 0x0000000000047947 */ /* 0x000fec0003800000 */
.L_x_4157:
[----:B------:R-:W-:-:S07]  /*c1960*/  IMAD.MOV.U32 R5, RZ, RZ, 0x2 ;  /* 0x00000002ff057424 */ /* 0x000fce00078e00ff */
.L_x_4155:
[----:B------:R-:W-:Y:S05]  /*c1970*/  BSYNC.RECONVERGENT B3 ;  /* 0x0000000000037941 */ /* 0x000fea0003800200 */
.L_x_4153:
[----:B------:R0:W-:Y:S01]  /*c1980*/  STL.U8 [R105+0x27f6], R5 ;  /* 0x0027f60569007387 */ /* 0x0001e20000100000 */
[----:B------:R-:W-:Y:S02]  /*c1990*/  ISETP.NE.AND P1, PT, R3, R106, PT ;  /* 0x0000006a0300720c */ /* 0x000fe40003f25270 */
[----:B------:R-:W-:-:S11]  /*c19a0*/  IADD3 R4, PT, PT, R4, 0x4, RZ ;  /* 0x0000000404047810 */ /* 0x000fd60007ffe0ff */
[----:B0-----:R-:W-:Y:S05]  /*c19b0*/  @P1 BRA `(.L_x_4158) ;  /* 0xfffffff800841947 */ /* 0x001fea000383ffff */
.L_x_4137:
[----:B------:R-:W-:Y:S05]  /*c19c0*/  BSYNC.RECONVERGENT B2 ;  /* 0x0000000000027941 */ /* 0x000fea0003800200 */
.L_x_4136:
        /* <DEDUP_REMOVED lines=14> */
.L_x_4160:
[----:B------:R-:W-:-:S13]  /*c1ab0*/  ISETP.NE.AND P1, PT, R5, 0x47, PT ;  /* 0x000000470500780c */ /* 0x000fda0003f25270 */
[----:B------:R-:W-:Y:S05]  /*c1ac0*/  @!P1 BRA `(.L_x_4163) ;  /* 0x0000000000149947 */ /* 0x000fea0003800000 */
[----:B------:R-:W-:Y:S01]  /*c1ad0*/  ISETP.NE.AND P1, PT, R5, 0x54, PT ;  /* 0x000000540500780c */ /* 0x000fe20003f25270 */
[----:B------:R-:W-:-:S12]  /*c1ae0*/  IMAD.MOV.U32 R3, RZ, RZ, 0x3 ;  /* 0x00000003ff037424 */ /* 0x000fd800078e00ff */
[----:B------:R-:W-:Y:S05]  /*c1af0*/  @!P1 BRA `(.L_x_4161) ;  /* 0x00000000000c9947 */ /* 0x000fea0003800000 */
.L_x_4162:
[----:B------:R-:W-:Y:S01]  /*c1b00*/  IMAD.MOV.U32 R3, RZ, RZ, 0x4 ;  /* 0x00000004ff037424 */ /* 0x000fe200078e00ff */
[----:B------:R-:W-:Y:S06]  /*c1b10*/  BRA `(.L_x_4161) ;  /* 0x0000000000047947 */ /* 0x000fec0003800000 */
.L_x_4163:
[----:B------:R-:W-:-:S07]  /*c1b20*/  IMAD.MOV.U32 R3, RZ, RZ, 0x2 ;  /* 0x00000002ff037424 */ /* 0x000fce00078e00ff */
.L_x_4161:
[----:B------:R-:W-:Y:S05]  /*c1b30*/  BSYNC.RECONVERGENT B2 ;  /* 0x0000000000027941 */ /* 0x000fea0003800200 */
.L_x_4159:
        /* <DEDUP_REMOVED lines=17> */
.L_x_4165:
[----:B------:R-:W-:-:S13]  /*c1c50*/  ISETP.NE.AND P1, PT, R5, 0x47, PT ;  /* 0x000000470500780c */ /* 0x000fda0003f25270 */
[----:B------:R-:W-:Y:S05]  /*c1c60*/  @!P1 BRA `(.L_x_4168) ;  /* 0x0000000000149947 */ /* 0x000fea0003800000 */
[----:B------:R-:W-:Y:S01]  /*c1c70*/  ISETP.NE.AND P1, PT, R5, 0x54, PT ;  /* 0x000000540500780c */ /* 0x000fe20003f25270 */
[----:B------:R-:W-:-:S12]  /*c1c80*/  IMAD.MOV.U32 R3, RZ, RZ, 0x3 ;  /* 0x00000003ff037424 */ /* 0x000fd800078e00ff */
[----:B------:R-:W-:Y:S05]  /*c1c90*/  @!P1 BRA `(.L_x_4166) ;  /* 0x00000000000c9947 */ /* 0x000fea0003800000 */
.L_x_4167:
[----:B------:R-:W-:Y:S01]  /*c1ca0*/  IMAD.MOV.U32 R3, RZ, RZ, 0x4 ;  /* 0x00000004ff037424 */ /* 0x000fe200078e00ff */
[----:B------:R-:W-:Y:S06]  /*c1cb0*/  BRA `(.L_x_4166) ;  /* 0x0000000000047947 */ /* 0x000fec0003800000 */
.L_x_4168:
[----:B------:R-:W-:-:S07]  /*c1cc0*/  IMAD.MOV.U32 R3, RZ, RZ, 0x2 ;  /* 0x00000002ff037424 */ /* 0x000fce00078e00ff */
.L_x_4166:
[----:B------:R-:W-:Y:S05]  /*c1cd0*/  BSYNC.RECONVERGENT B2 ;  /* 0x0000000000027941 */ /* 0x000fea0003800200 */
.L_x_4164:
        /* <DEDUP_REMOVED lines=16> */
.L_x_4170:
[----:B------:R-:W-:-:S13]  /*c1de0*/  ISETP.NE.AND P1, PT, R4, 0x47, PT ;  /* 0x000000470400780c */ /* 0x000fda0003f25270 */
[----:B------:R-:W-:Y:S05]  /*c1df0*/  @!P1 BRA `(.L_x_4173) ;  /* 0x0000000000149947 */ /* 0x000fea0003800000 */
[----:B------:R-:W-:Y:S01]  /*c1e00*/  ISETP.NE.AND P1, PT, R4, 0x54, PT ;  /* 0x000000540400780c */ /* 0x000fe20003f25270 */
[----:B------:R-:W-:-:S12]  /*c1e10*/  IMAD.MOV.U32 R3, RZ, RZ, 0x3 ;  /* 0x00000003ff037424 */ /* 0x000fd800078e00ff */
[----:B------:R-:W-:Y:S05]  /*c1e20*/  @!P1 BRA `(.L_x_4171) ;  /* 0x00000000000c9947 */ /* 0x000fea0003800000 */
.L_x_4172:
[----:B------:R-:W-:Y:S01]  /*c1e30*/  IMAD.MOV.U32 R3, RZ, RZ, 0x4 ;  /* 0x00000004ff037424 */ /* 0x000fe200078e00ff */
[----:B------:R-:W-:Y:S06]  /*c1e40*/  BRA `(.L_x_4171) ;  /* 0x0000000000047947 */ /* 0x000fec0003800000 */
.L_x_4173:
[----:B------:R-:W-:-:S07]  /*c1e50*/  IMAD.MOV.U32 R3, RZ, RZ, 0x2 ;  /* 0x00000002ff037424 */ /* 0x000fce00078e00ff */
.L_x_4171:
[----:B------:R-:W-:Y:S05]  /*c1e60*/  BSYNC.RECONVERGENT B2 ;  /* 0x0000000000027941 */ /* 0x000fea0003800200 */
.L_x_4169:
[----:B------:R2:W-:Y:S02]  /*c1e70*/  STL.U8 [R104+0x27f5], R3 ;  /* 0x0027f50368007387 */ /* 0x0005e40000100000 */
.L_x_4135:
[----:B------:R-:W-:Y:S05]  /*c1e80*/  BSYNC.RECONVERGENT B1 ;  /* 0x0000000000017941 */ /* 0x000fea0003800200 */
.L_x_4134:
        /* <DEDUP_REMOVED lines=17> */
.L_x_4182:
        /* <DEDUP_REMOVED lines=13> */
.L_x_4181:
        /* <DEDUP_REMOVED lines=36> */
[C-C-:B------:R-:W-:Y:S01]  /*c22b0*/  @P1 IMAD R118, R111.reuse, 0x8, R1.reuse ;  /* 0x000000086f761824 */ /* 0x140fe200078e0201 */
[----:B------:R-:W-:Y:S01]  /*c22c0*/  @P1 MOV R108, 0x0 ;  /* 0x00000000006c1802 */ /* 0x000fe20000000f00 */
        /* <DEDUP_REMOVED lines=28> */
.L_x_4180:
[----:B------:R-:W-:Y:S05]  /*c2490*/  BSYNC.RECONVERGENT B3 ;  /* 0x0000000000037941 */ /* 0x000fea0003800200 */
.L_x_4179:
        /* <DEDUP_REMOVED lines=50> */
.L_x_4178:
[----:B------:R-:W-:Y:S05]  /*c27c0*/  BSYNC.RECONVERGENT B2 ;  /* 0x0000000000027941 */ /* 0x000fea0003800200 */
.L_x_4177:
[C---:B------:R-:W-:Y:S01]  /*c27d0*/  ISETP.NE.AND P0, PT, R3.reuse, R2, PT ;  /* 0x000000020300720c */ /* 0x040fe20003f05270 */
[----:B------:R-:W-:-:S12]  /*c27e0*/  VIADD R3, R3, 0x1 ;  /* 0x0000000103037836 */ /* 0x000fd80000000000 */
[----:B------:R-:W-:Y:S05]  /*c27f0*/  @P0 BRA `(.L_x_4182) ;  /* 0xfffffff400e80947 */ /* 0x000fea000383ffff */
[----:B------:R-:W-:Y:S05]  /*c2800*/  BSYNC.RECONVERGENT B1 ;  /* 0x0000000000017941 */ /* 0x000fea0003800200 */
.L_x_4176:
[----:B------:R-:W-:Y:S01]  /*c2810*/  BSSY.RECONVERGENT B6, `(.L_x_4183) ;  /* 0x0000463000067945 */ /* 0x000fe20003800200 */
[----:B------:R-:W-:-:S07]  /*c2820*/  IMAD.MOV.U32 R143, RZ, RZ, 0x1 ;  /* 0x00000001ff8f7424 */ /* 0x000fce00078e00ff */
.L_x_4248:
[----:B------:R-:W-:Y:S04]  /*c2830*/  BSSY.RECONVERGENT B5, `(.L_x_4184) ;  /* 0x000045d000057945 */ /* 0x000fe80003800200 */
[----:B01----:R-:W-:Y:S05]  /*c2840*/  @!P4 BRA `(.L_x_4185) ;  /* 0x00000044006cc947 */ /* 0x003fea0003800000 */
[----:B------:R-:W-:-:S07]  /*c2850*/  IMAD.MOV.U32 R142, RZ, RZ, 0x1 ;  /* 0x00000001ff8e7424 */ /* 0x000fce00078e00ff */
.L_x_4247:
[----:B------:R-:W-:-:S04]  /*c2860*/  VIADD R3, R143, 0xffffffff ;  /* 0xffffffff8f037836 */ /* 0x000fc80000000000 */
[----:B------:R-:W-:-:S04]  /*c2870*/  IMAD R3, R3, R148, R142 ;  /* 0x0000009403037224 */ /* 0x000fc800078e028e */
[----:B01----:R-:W-:-:S04]  /*c2880*/  VIADD R144, R3, 0xffffffff ;  /* 0xffffffff03907836 */ /* 0x003fc80000000000 */
[----:B------:R-:W-:-:S05]  /*c2890*/  IMAD R149, R144, 0x8, R1 ;  /* 0x0000000890957824 */ /* 0x000fca00078e0201 */
[----:B-1----:R-:W2:Y:S01]  /*c28a0*/  LDL.64 R4, [R149] ;  /* 0x0000000095047983 */ /* 0x002ea20000100a00 */
[----:B------:R-:W-:Y:S02]  /*c28b0*/  HFMA2 R119, -RZ, RZ, 2.900390625, -21.5625 ;  /* 0x41cdcd64ff777431 */ /* 0x000fe400000001ff */
[----:B------:R-:W-:Y:S01]  /*c28c0*/  IMAD.MOV.U32 R118, RZ, RZ, -0x800000 ;  /* 0xff800000ff767424 */ /* 0x000fe200078e00ff */
[----:B------:R-:W-:Y:S05]  /*c28d0*/  BSSY.RECONVERGENT B4, `(.L_x_4186) ;  /* 0x000044f000047945 */ /* 0x000fea0003800200 */
        /* <DEDUP_REMOVED lines=122> */
.L_x_4194:
[----:B------:R-:W-:Y:S05]  /*c3080*/  BSYNC.RECONVERGENT B3 ;  /* 0x0000000000037941 */ /* 0x000fea0003800200 */
.L_x_4193:
        /* <DEDUP_REMOVED lines=36> */
.L_x_4197:
[----:B------:R-:W-:Y:S05]  /*c32d0*/  BSYNC.RECONVERGENT B3 ;  /* 0x0000000000037941 */ /* 0x000fea0003800200 */
.L_x_4196:
        /* <DEDUP_REMOVED lines=9> */
.L_x_4192:
        /* <DEDUP_REMOVED lines=47> */
.L_x_4199:
[----:B------:R-:W-:Y:S05]  /*c3660*/  BSYNC.RECONVERGENT B3 ;  /* 0x0000000000037941 */ /* 0x000fea0003800200 */
.L_x_4198:
        /* <DEDUP_REMOVED lines=38> */
.L_x_4201:
[----:B------:R-:W-:Y:S05]  /*c38d0*/  BSYNC.RECONVERGENT B3 ;  /* 0x0000000000037941 */ /* 0x000fea0003800200 */
.L_x_4200:
        /* <DEDUP_REMOVED lines=9> */
.L_x_4191:
        /* <DEDUP_REMOVED lines=8> */
[----:B------:R-:W-:Y:S01]  /*c39f0*/  IMAD.MOV.U32 R140, RZ, RZ, R108 ;  /* 0x000000ffff8c7224 */ /* 0x000fe200078e006c */
[----:B------:R-:W-:Y:S01]  /*c3a00*/  MOV R141, R109 ;  /* 0x0000006d008d7202 */ /* 0x000fe20000000f00 */
        /* <DEDUP_REMOVED lines=46> */
.L_x_4203:
[----:B------:R-:W-:Y:S05]  /*c3cf0*/  BSYNC.RECONVERGENT B3 ;  /* 0x0000000000037941 */ /* 0x000fea0003800200 */
.L_x_4202:
        /* <DEDUP_REMOVED lines=38> */
.L_x_4205:
[----:B------:R-:W-:Y:S05]  /*c3f60*/  BSYNC.RECONVERGENT B3 ;  /* 0x0000000000037941 */ /* 0x000fea0003800200 */
.L_x_4204:
        /* <DEDUP_REMOVED lines=8> */
.L_x_4195:
[----:B------:R-:W-:Y:S05]  /*c3ff0*/  BSYNC.RECONVERGENT B1 ;  /* 0x0000000000017941 */ /* 0x000fea0003800200 */
.L_x_4190:
        /* <DEDUP_REMOVED lines=35> */
.L_x_4207:
[----:B------:R-:W-:Y:S05]  /*c4230*/  BSYNC.RECONVERGENT B1 ;  /* 0x0000000000017941 */ /* 0x000fea0003800200 */
.L_x_4206:
[----:B------:R-:W-:-:S06]  /*c4240*/  DSETP.GEU.AND P0, PT, R38, R118, PT ;  /* 0x000000762600722a */ /* 0x000fcc0003f0e000 */
[----:B------:R-:W-:Y:S02]  /*c4250*/  FSEL R106, R106, R140, !P0 ;  /* 0x0000008c6a6a7208 */ /* 0x000fe40004000000 */
[----:B------:R-:W-:Y:S02]  /*c4260*/  FSEL R107, R107, R141, !P0 ;  /* 0x0000008d6b6b7208 */ /* 0x000fe40004000000 */
[----:B------:R-:W-:Y:S02]  /*c4270*/  FSEL R104, R104, R138, !P0 ;  /* 0x0000008a68687208 */ /* 0x000fe40004000000 */
[----:B------:R-:W-:-:S07]  /*c4280*/  FSEL R105, R105, R139, !P0 ;  /* 0x0000008b69697208 */ /* 0x000fce0004000000 */
.L_x_4189:
[----:B------:R-:W-:Y:S05]  /*c4290*/  BSYNC.RECONVERGENT B2 ;  /* 0x0000000000027941 */ /* 0x000fea0003800200 */
.L_x_4188:
        /* <DEDUP_REMOVED lines=45> */
.L_x_4209:
[----:B------:R-:W-:Y:S05]  /*c4570*/  BSYNC.RECONVERGENT B1 ;  /* 0x0000000000017941 */ /* 0x000fea0003800200 */
.L_x_4208:
        /* <DEDUP_REMOVED lines=33> */
.L_x_4211:
[----:B------:R-:W-:Y:S05]  /*c4790*/  BSYNC.RECONVERGENT B1 ;  /* 0x0000000000017941 */ /* 0x000fea0003800200 */
.L_x_4210:
        /* <DEDUP_REMOVED lines=28> */
[----:B------:R-:W-:Y:S01]  /*c4960*/  MOV R122, R136 ;  /* 0x00000088007a7202 */ /* 0x000fe20000000f00 */
[----:B------:R-:W-:-:S07]  /*c4970*/  IMAD.MOV.U32 R123, RZ, RZ, R137 ;  /* 0x000000ffff7b7224 */ /* 0x000fce00078e0089 */
.L_x_4213:
[----:B------:R-:W-:Y:S05]  /*c4980*/  BSYNC.RECONVERGENT B1 ;  /* 0x0000000000017941 */ /* 0x000fea0003800200 */
.L_x_4212:
        /* <DEDUP_REMOVED lines=27> */
.L_x_4216:
[----:B------:R-:W-:Y:S05]  /*c4b40*/  BSYNC.RELIABLE B2 ;  /* 0x0000000000027941 */ /* 0x000fea0003800100 */
.L_x_4215:
[----:B------:R0:W-:Y:S01]  /*c4b50*/  STL.64 [R144], R110 ;  /* 0x0000006e90007387 */ /* 0x0001e20000100a00 */
[----:B------:R-:W-:Y:S02]  /*c4b60*/  IMAD.MOV.U32 R106, RZ, RZ, R110 ;  /* 0x000000ffff6a7224 */ /* 0x000fe400078e006e */
[----:B------:R-:W-:Y:S01]  /*c4b70*/  IMAD.MOV.U32 R107, RZ, RZ, R111 ;  /* 0x000000ffff6b7224 */ /* 0x000fe200078e006f */
[----:B------:R0:W-:Y:S01]  /*c4b80*/  STL.64 [R149], R108 ;  /* 0x0000006c95007387 */ /* 0x0001e20000100a00 */
[----:B------:R-:W-:Y:S02]  /*c4b90*/  IMAD.MOV.U32 R4, RZ, RZ, R108 ;  /* 0x000000ffff047224 */ /* 0x000fe400078e006c */
[----:B------:R-:W-:-:S07]  /*c4ba0*/  IMAD.MOV.U32 R5, RZ, RZ, R109 ;  /* 0x000000ffff057224 */ /* 0x000fce00078e006d */
.L_x_4217:
[----:B------:R-:W-:Y:S05]  /*c4bb0*/  BSYNC.RECONVERGENT B1 ;  /* 0x0000000000017941 */ /* 0x000fea0003800200 */
.L_x_4214:
[----:B------:R-:W-:-:S07]  /*c4bc0*/  IMAD.MOV.U32 R141, RZ, RZ, 0x3 ;  /* 0x00000003ff8d7424 */ /* 0x000fce00078e00ff */
.L_x_4246:
        /* <DEDUP_REMOVED lines=13> */
.L_x_4245:
        /* <DEDUP_REMOVED lines=114> */
.L_x_4226:
[----:B------:R-:W-:Y:S05]  /*c53c0*/  BSYNC.RECONVERGENT B11 ;  /* 0x00000000000b7941 */ /* 0x000fea0003800200 */
.L_x_4225:
        /* <DEDUP_REMOVED lines=30> */
.L_x_4228:
[----:B------:R-:W-:Y:S05]  /*c55b0*/  BSYNC.RECONVERGENT B11 ;  /* 0x00000000000b7941 */ /* 0x000fea0003800200 */
.L_x_4227:
[----:B------:R-:W-:-:S06]  /*c55c0*/  DSETP.GT.AND P0, PT, R104, R122, PT ;  /* 0x0000007a6800722a */ /* 0x000fcc0003f04000 */
[----:B------:R-:W-:Y:S02]  /*c55d0*/  FSEL R118, R108, RZ, P0 ;  /* 0x000000ff6c767208 */ /* 0x000fe40000000000 */
[----:B------:R-:W-:Y:S02]  /*c55e0*/  FSEL R119, R109, +QNAN , P0 ;  /* 0x7ff000006d777808 */ /* 0x000fe40000000000 */
[----:B------:R-:W-:Y:S02]  /*c55f0*/  FSEL R120, R110, RZ, P0 ;  /* 0x000000ff6e787208 */ /* 0x000fe40000000000 */
[----:B------:R-:W-:Y:S01]  /*c5600*/  FSEL R121, R111, -1.875, P0 ;  /* 0xbff000006f797808 */ /* 0x000fe20000000000 */
[----:B------:R-:W-:Y:S06]  /*c5610*/  BRA `(.L_x_4229) ;  /* 0x0000001400907947 */ /* 0x000fec0003800000 */
.L_x_4224:
        /* <DEDUP_REMOVED lines=73> */
[----:B------:R-:W-:Y:S01]  /*c5ab0*/  IMAD.MOV.U32 R104, RZ, RZ, R136 ;  /* 0x000000ffff687224 */ /* 0x000fe200078e0088 */
[----:B------:R-:W-:-:S07]  /*c5ac0*/  MOV R105, R137 ;  /* 0x0000008900697202 */ /* 0x000fce0000000f00 */
.L_x_4231:
[----:B------:R-:W-:Y:S05]  /*c5ad0*/  BSYNC.RECONVERGENT B11 ;  /* 0x00000000000b7941 */ /* 0x000fea0003800200 */
.L_x_4230:
        /* <DEDUP_REMOVED lines=30> */
.L_x_4233:
[----:B------:R-:W-:Y:S05]  /*c5cc0*/  BSYNC.RECONVERGENT B11 ;  /* 0x00000000000b7941 */ /* 0x000fea0003800200 */
.L_x_4232:
        /* <DEDUP_REMOVED lines=15> */
.L_x_4223:
        /* <DEDUP_REMOVED lines=83> */
.L_x_4236:
[----:B------:R-:W-:Y:S05]  /*c62f0*/  BSYNC.RECONVERGENT B11 ;  /* 0x00000000000b7941 */ /* 0x000fea0003800200 */
.L_x_4235:
        /* <DEDUP_REMOVED lines=30> */
.L_x_4238:
[----:B------:R-:W-:Y:S05]  /*c64e0*/  BSYNC.RECONVERGENT B11 ;  /* 0x00000000000b7941 */ /* 0x000fea0003800200 */
.L_x_4237:
[----:B------:R-:W-:-:S06]  /*c64f0*/  DSETP.GT.AND P0, PT, R104, R122, PT ;  /* 0x0000007a6800722a */ /* 0x000fcc0003f04000 */
[----:B------:R-:W-:Y:S02]  /*c6500*/  FSEL R118, R108, RZ, P0 ;  /* 0x000000ff6c767208 */ /* 0x000fe40000000000 */
[----:B------:R-:W-:Y:S02]  /*c6510*/  FSEL R119, R109, +QNAN , P0 ;  /* 0x7ff000006d777808 */ /* 0x000fe40000000000 */
[----:B------:R-:W-:Y:S02]  /*c6520*/  FSEL R120, R110, RZ, P0 ;  /* 0x000000ff6e787208 */ /* 0x000fe40000000000 */
[----:B------:R-:W-:Y:S01]  /*c6530*/  FSEL R121, R111, -1.875, P0 ;  /* 0xbff000006f797808 */ /* 0x000fe20000000000 */
[----:B------:R-:W-:Y:S06]  /*c6540*/  BRA `(.L_x_4229) ;  /* 0x0000000400c47947 */ /* 0x000fec0003800000 */
.L_x_4234:
        /* <DEDUP_REMOVED lines=36> */
.L_x_4240:
[----:B------:R-:W-:Y:S05]  /*c6790*/  BSYNC.RECONVERGENT B7 ;  /* 0x0000000000077941 */ /* 0x000fea0003800200 */
.L_x_4239:
        /* <DEDUP_REMOVED lines=39> */
.L_x_4242:
[----:B------:R-:W-:Y:S05]  /*c6a10*/  BSYNC.RECONVERGENT B11 ;  /* 0x00000000000b7941 */ /* 0x000fea0003800200 */
.L_x_4241:
        /* <DEDUP_REMOVED lines=30> */
.L_x_4244:
[----:B------:R-:W-:Y:S05]  /*c6c00*/  BSYNC.RECONVERGENT B11 ;  /* 0x00000000000b7941 */ /* 0x000fea0003800200 */
.L_x_4243:
[----:B------:R-:W-:-:S06]  /*c6c10*/  DSETP.GT.AND P0, PT, R104, R122, PT ;  /* 0x0000007a6800722a */ /* 0x000fcc0003f04000 */
[----:B------:R-:W-:Y:S02]  /*c6c20*/  FSEL R118, R108, RZ, P0 ;  /* 0x000000ff6c767208 */ /* 0x000fe40000000000 */
[----:B------:R-:W-:Y:S02]  /*c6c30*/  FSEL R119, R109, +QNAN , P0 ;  /* 0x7ff000006d777808 */ /* 0x000fe40000000000 */
[----:B------:R-:W-:Y:S02]  /*c6c40*/  FSEL R120, R110, RZ, P0 ;  /* 0x000000ff6e787208 */ /* 0x000fe40000000000 */
[----:B------:R-:W-:-:S07]  /*c6c50*/  FSEL R121, R111, -1.875, P0 ;  /* 0xbff000006f797808 */ /* 0x000fce0000000000 */
.L_x_4229:
[----:B------:R-:W-:Y:S05]  /*c6c60*/  BSYNC.RECONVERGENT B1 ;  /* 0x0000000000017941 */ /* 0x000fea0003800200 */
.L_x_4222:
        /* <DEDUP_REMOVED lines=14> */
.L_x_4221:
[----:B------:R-:W-:Y:S05]  /*c6d50*/  BSYNC.RECONVERGENT B2 ;  /* 0x0000000000027941 */ /* 0x000fea0003800200 */
.L_x_4220:
[----:B------:R-:W-:Y:S01]  /*c6d60*/  VIADD R139, R139, 0x1 ;  /* 0x000000018b8b7836 */ /* 0x000fe20000000000 */
[----:B------:R-:W-:-:S04]  /*c6d70*/  ISETP.GT.U32.AND P1, PT, R138, 0x1, PT ;  /* 0x000000018a00780c */ /* 0x000fc80003f24070 */
[----:B------:R-:W-:-:S13]  /*c6d80*/  ISETP.GE.AND P0, PT, R139, R142, PT ;  /* 0x0000008e8b00720c */ /* 0x000fda0003f06270 */
[----:B------:R-:W-:Y:S05]  /*c6d90*/  @!P0 BRA P1, `(.L_x_4245) ;  /* 0xffffffdc00c08947 */ /* 0x000fea000083ffff */
.L_x_4219:
[----:B------:R-:W-:Y:S05]  /*c6da0*/  BSYNC.RECONVERGENT B3 ;  /* 0x0000000000037941 */ /* 0x000fea0003800200 */
.L_x_4218:
[----:B------:R-:W-:Y:S05]  /*c6db0*/  @P3 BRA `(.L_x_4246) ;  /* 0xffffffdc00843947 */ /* 0x000fea000383ffff */
.L_x_4187:
[----:B------:R-:W-:Y:S05]  /*c6dc0*/  BSYNC.RECONVERGENT B4 ;  /* 0x0000000000047941 */ /* 0x000fea0003800200 */
.L_x_4186:
[C---:B------:R-:W-:Y:S01]  /*c6dd0*/  ISETP.NE.AND P0, PT, R142.reuse, R148, PT ;  /* 0x000000948e00720c */ /* 0x040fe20003f05270 */
[----:B------:R-:W-:-:S12]  /*c6de0*/  VIADD R142, R142, 0x1 ;  /* 0x000000018e8e7836 */ /* 0x000fd80000000000 */
[----:B------:R-:W-:Y:S05]  /*c6df0*/  @P0 BRA `(.L_x_4247) ;  /* 0xffffffb800980947 */ /* 0x000fea000383ffff */
.L_x_4185:
[----:B------:R-:W-:Y:S05]  /*c6e00*/  BSYNC.RECONVERGENT B5 ;  /* 0x0000000000057941 */ /* 0x000fea0003800200 */
.L_x_4184:
[C---:B------:R-:W-:Y:S01]  /*c6e10*/  ISETP.NE.AND P0, PT, R143.reuse, R2, PT ;  /* 0x000000028f00720c */ /* 0x040fe20003f05270 */
[----:B------:R-:W-:-:S12]  /*c6e20*/  VIADD R143, R143, 0x1 ;  /* 0x000000018f8f7836 */ /* 0x000fd80000000000 */
[----:B------:R-:W-:Y:S05]  /*c6e30*/  @P0 BRA `(.L_x_4248) ;  /* 0xffffffb8007c0947 */ /* 0x000fea000383ffff */
[----:B------:R-:W-:Y:S05]  /*c6e40*/  BSYNC.RECONVERGENT B6 ;  /* 0x0000000000067941 */ /* 0x000fea0003800200 */
.L_x_4183:
[----:B------:R-:W-:Y:S01]  /*c6e50*/  IMAD.MOV.U32 R151, RZ, RZ, RZ ;  /* 0x000000ffff977224 */ /* 0x000fe200078e00ff */
[----:B------:R-:W-:Y:S01]  /*c6e60*/  MOV R150, 0x1 ;  /* 0x0000000100967802 */ /* 0x000fe20000000f00 */
[----:B------:R-:W-:Y:S02]  /*c6e70*/  IMAD.MOV.U32 R152, RZ, RZ, RZ ;  /* 0x000000ffff987224 */ /* 0x000fe400078e00ff */
[----:B-1----:R-:W-:Y:S02]  /*c6e80*/  IMAD.MOV.U32 R4, RZ, RZ, 0x0 ;  /* 0x00000000ff047424 */ /* 0x002fe400078e00ff */
[----:B------:R-:W-:-:S07]  /*c6e90*/  IMAD.MOV.U32 R5, RZ, RZ, -0x100000 ;  /* 0xfff00000ff057424 */ /* 0x000fce00078e00ff */
.L_x_4276:
[----:B------:R-:W-:Y:S01]  /*c6ea0*/  ISETP.NE.AND P0, PT, R148, RZ, PT ;  /* 0x000000ff9400720c */ /* 0x000fe20003f05270 */
[----:B------:R-:W-:-:S12]  /*c6eb0*/  BSSY.RECONVERGENT B2, `(.L_x_4249) ;  /* 0x00001d6000027945 */ /* 0x000fd80003800200 */
[----:B------:R-:W-:Y:S05]  /*c6ec0*/  @!P0 BRA `(.L_x_4250) ;  /* 0x0000001c00508947 */ /* 0x000fea0003800000 */
[----:B------:R-:W-:-:S06]  /*c6ed0*/  IMAD.IADD R153, R1, 0x1, R150 ;  /* 0x0000000101997824 */ /* 0x000fcc00078e0296 */
[----:B------:R-:W5:Y:S01]  /*c6ee0*/  LDL.U8 R153, [R153+0x27d8] ;  /* 0x0027d80099997983 */ /* 0x000f620000100000 */
[----:B0-----:R-:W-:-:S07]  /*c6ef0*/  IMAD.MOV.U32 R149, RZ, RZ, 0x1 ;  /* 0x00000001ff957424 */ /* 0x001fce00078e00ff */
.L_x_4275:
        /* <DEDUP_REMOVED lines=124> */
.L_x_4256:
[----:B------:R-:W-:Y:S05]  /*c76c0*/  BSYNC.RECONVERGENT B4 ;  /* 0x0000000000047941 */ /* 0x000fea0003800200 */
.L_x_4255:
        /* <DEDUP_REMOVED lines=36> */
.L_x_4258:
[----:B------:R-:W-:Y:S05]  /*c7910*/  BSYNC.RECONVERGENT B4 ;  /* 0x0000000000047941 */ /* 0x000fea0003800200 */
.L_x_4257:
[----:B------:R-:W-:-:S06]  /*c7920*/  DSETP.GEU.AND P0, PT, R122, R40, PT ;  /* 0x000000287a00722a */ /* 0x000fcc0003f0e000 */
[----:B------:R-:W-:Y:S02]  /*c7930*/  FSEL R140, R140, R146, !P0 ;  /* 0x000000928c8c7208 */ /* 0x000fe40004000000 */
[----:B------:R-:W-:Y:S02]  /*c7940*/  FSEL R141, R141, R147, !P0 ;  /* 0x000000938d8d7208 */ /* 0x000fe40004000000 */
[----:B------:R-:W-:Y:S02]  /*c7950*/  FSEL R142, R142, R144, !P0 ;  /* 0x000000908e8e7208 */ /* 0x000fe40004000000 */
[----:B------:R-:W-:Y:S02]  /*c7960*/  FSEL R143, R143, R145, !P0 ;  /* 0x000000918f8f7208 */ /* 0x000fe40004000000 */
[----:B------:R-:W-:Y:S02]  /*c7970*/  FSEL R40, R40, R122, !P0 ;  /* 0x0000007a28287208 */ /* 0x000fe40004000000 */
[----:B------:R-:W-:-:S07]  /*c7980*/  FSEL R41, R41, R123, !P0 ;  /* 0x0000007b29297208 */ /* 0x000fce0004000000 */
.L_x_4254:
[----:B------:R-:W-:Y:S05]  /*c7990*/  BSYNC.RECONVERGENT B3 ;  /* 0x0000000000037941 */ /* 0x000fea0003800200 */
.L_x_4253:
        /* <DEDUP_REMOVED lines=49> */
.L_x_4262:
[----:B------:R-:W-:Y:S05]  /*c7cb0*/  BSYNC.RECONVERGENT B4 ;  /* 0x0000000000047941 */ /* 0x000fea0003800200 */
.L_x_4261:
        /* <DEDUP_REMOVED lines=37> */
.L_x_4264:
[----:B------:R-:W-:Y:S05]  /*c7f10*/  BSYNC.RECONVERGENT B4 ;  /* 0x0000000000047941 */ /* 0x000fea0003800200 */
.L_x_4263:
[----:B------:R-:W-:-:S06]  /*c7f20*/  DSETP.GEU.AND P0, PT, R118, R40, PT ;  /* 0x000000287600722a */ /* 0x000fcc0003f0e000 */
[----:B------:R-:W-:Y:S02]  /*c7f30*/  FSEL R146, R146, R140, !P0 ;  /* 0x0000008c92927208 */ /* 0x000fe40004000000 */
[----:B------:R-:W-:Y:S02]  /*c7f40*/  FSEL R147, R147, R141, !P0 ;  /* 0x0000008d93937208 */ /* 0x000fe40004000000 */
[----:B------:R-:W-:Y:S02]  /*c7f50*/  FSEL R144, R144, R142, !P0 ;  /* 0x0000008e90907208 */ /* 0x000fe40004000000 */
[----:B------:R-:W-:Y:S02]  /*c7f60*/  FSEL R145, R145, R143, !P0 ;  /* 0x0000008f91917208 */ /* 0x000fe40004000000 */
[----:B------:R-:W-:Y:S02]  /*c7f70*/  FSEL R40, R40, R118, !P0 ;  /* 0x0000007628287208 */ /* 0x000fe40004000000 */
[----:B------:R-:W-:-:S07]  /*c7f80*/  FSEL R41, R41, R119, !P0 ;  /* 0x0000007729297208 */ /* 0x000fce0004000000 */
.L_x_4260:
[----:B------:R-:W-:Y:S05]  /*c7f90*/  BSYNC.RECONVERGENT B3 ;  /* 0x0000000000037941 */ /* 0x000fea0003800200 */
.L_x_4259:
        /* <DEDUP_REMOVED lines=53> */
.L_x_4268:
[----:B------:R-:W-:Y:S05]  /*c82f0*/  BSYNC.RECONVERGENT B4 ;  /* 0x0000000000047941 */ /* 0x000fea0003800200 */
.L_x_4267:
        /* <DEDUP_REMOVED lines=36> */
.L_x_4270:
[----:B------:R-:W-:Y:S05]  /*c8540*/  BSYNC.RECONVERGENT B4 ;  /* 0x0000000000047941 */ /* 0x000fea0003800200 */
.L_x_4269:
[----:B------:R-:W-:-:S06]  /*c8550*/  DSETP.GEU.AND P0, PT, R122, R40, PT ;  /* 0x000000287a00722a */ /* 0x000fcc0003f0e000 */
[----:B------:R-:W-:Y:S02]  /*c8560*/  FSEL R104, R104, R146, !P0 ;  /* 0x0000009268687208 */ /* 0x000fe40004000000 */
[----:B------:R-:W-:Y:S02]  /*c8570*/  FSEL R105, R105, R147, !P0 ;  /* 0x0000009369697208 */ /* 0x000fe40004000000 */
[----:B------:R-:W-:Y:S02]  /*c8580*/  FSEL R106, R106, R144, !P0 ;  /* 0x000000906a6a7208 */ /* 0x000fe40004000000 */
[----:B------:R-:W-:Y:S02]  /*c8590*/  FSEL R107, R107, R145, !P0 ;  /* 0x000000916b6b7208 */ /* 0x000fe40004000000 */
[----:B------:R-:W-:Y:S02]  /*c85a0*/  FSEL R40, R40, R122, !P0 ;  /* 0x0000007a28287208 */ /* 0x000fe40004000000 */
[----:B------:R-:W-:-:S07]  /*c85b0*/  FSEL R41, R41, R123, !P0 ;  /* 0x0000007b29297208 */ /* 0x000fce0004000000 */
.L_x_4266:
[----:B------:R-:W-:Y:S05]  /*c85c0*/  BSYNC.RECONVERGENT B3 ;  /* 0x0000000000037941 */ /* 0x000fea0003800200 */
.L_x_4265:
        /* <DEDUP_REMOVED lines=34> */
.L_x_4272:
[----:B------:R-:W-:Y:S05]  /*c87f0*/  BSYNC.RECONVERGENT B3 ;  /* 0x0000000000037941 */ /* 0x000fea0003800200 */
.L_x_4271:
[----:B------:R-:W-:-:S06]  /*c8800*/  DSETP.GEU.AND P0, PT, R40, R122, PT ;  /* 0x0000007a2800722a */ /* 0x000fcc0003f0e000 */
[----:B------:R-:W-:Y:S02]  /*c8810*/  FSEL R108, R108, R106, !P0 ;  /* 0x0000006a6c6c7208 */ /* 0x000fe40004000000 */
[----:B------:R-:W-:Y:S02]  /*c8820*/  FSEL R110, R110, R104, !P0 ;  /* 0x000000686e6e7208 */ /* 0x000fe40004000000 */
[----:B------:R-:W-:Y:S02]  /*c8830*/  FSEL R106, R109, R107, !P0 ;  /* 0x0000006b6d6a7208 */ /* 0x000fe40004000000 */
[----:B------:R-:W-:-:S03]  /*c8840*/  FSEL R104, R111, R105, !P0 ;  /* 0x000000696f687208 */ /* 0x000fc60004000000 */
[----:B------:R-:W-:Y:S02]  /*c8850*/  IMAD.MOV.U32 R109, RZ, RZ, R106 ;  /* 0x000000ffff6d7224 */ /* 0x000fe400078e006a */
[----:B------:R-:W-:-:S07]  /*c8860*/  IMAD.MOV.U32 R111, RZ, RZ, R104 ;  /* 0x000000ffff6f7224 */ /* 0x000fce00078e0068 */
.L_x_4252:
[----:B------:R-:W-:Y:S05]  /*c8870*/  BSYNC.RECONVERGENT B1 ;  /* 0x0000000000017941 */ /* 0x000fea0003800200 */
.L_x_4251:
        /* <DEDUP_REMOVED lines=43> */
.L_x_4274:
[----:B------:R-:W-:Y:S05]  /*c8b30*/  BSYNC.RECONVERGENT B1 ;  /* 0x0000000000017941 */ /* 0x000fea0003800200 */
.L_x_4273:
        /* <DEDUP_REMOVED lines=13> */
.L_x_4250:
[----:B------:R-:W-:Y:S05]  /*c8c10*/  BSYNC.RECONVERGENT B2 ;  /* 0x0000000000027941 */ /* 0x000fea0003800200 */
.L_x_4249:
[C---:B------:R-:W-:Y:S01]  /*c8c20*/  ISETP.NE.AND P0, PT, R150.reuse, R2, PT ;  /* 0x000000029600720c */ /* 0x040fe20003f05270 */
[----:B------:R-:W-:-:S12]  /*c8c30*/  VIADD R150, R150, 0x1 ;  /* 0x0000000196967836 */ /* 0x000fd80000000000 */
[----:B------:R-:W-:Y:S05]  /*c8c40*/  @P0 BRA `(.L_x_4276) ;  /* 0xffffffe000940947 */ /* 0x000fea000383ffff */
.L_x_4175:
[----:B------:R-:W-:Y:S05]  /*c8c50*/  BSYNC.RECONVERGENT B9 ;  /* 0x0000000000097941 */ /* 0x000fea0003800200 */
.L_x_4174:
[----:B------:R-:W-:Y:S02]  /*c8c60*/  IMAD.MOV.U32 R122, RZ, RZ, -0x800000 ;  /* 0xff800000ff7a7424 */ /* 0x000fe400078e00ff */
[----:B------:R-:W-:-:S06]  /*c8c70*/  IMAD.MOV.U32 R123, RZ, RZ, 0x41cdcd64 ;  /* 0x41cdcd64ff7b7424 */ /* 0x000fcc00078e00ff */
[----:B------:R-:W-:-:S06]  /*c8c80*/  DSETP.GT.AND P4, PT, |R4|, R122, PT ;  /* 0x0000007a0400722a */ /* 0x000fcc0003f84200 */
[----:B------:R-:W-:Y:S02]  /*c8c90*/  SEL R151, R151, 0x1, !P4 ;  /* 0x0000000197977807 */ /* 0x000fe40006000000 */
[----:B------:R-:W-:-:S03]  /*c8ca0*/  SEL R152, R152, 0x1, !P4 ;  /* 0x0000000198987807 */ /* 0x000fc60006000000 */
[C---:B0-----:R-:W-:Y:S01]  /*c8cb0*/  IMAD.IADD R108, R1.reuse, 0x1, R151 ;  /* 0x00000001016c7824 */ /* 0x041fe200078e0297 */
[----:B-1----:R-:W-:-:S04]  /*c8cc0*/  IADD3 R3, PT, PT, R1, R152, RZ ;  /* 0x0000009801037210 */ /* 0x002fc80007ffe0ff */
        /* <DEDUP_REMOVED lines=125> */
.L_x_4282:
[----:B------:R-:W-:Y:S05]  /*c94a0*/  BSYNC.RECONVERGENT B3 ;  /* 0x0000000000037941 */ /* 0x000fea0003800200 */
.L_x_4281:
        /* <DEDUP_REMOVED lines=35> */
.L_x_4284:
[----:B------:R-:W-:Y:S05]  /*c96e0*/  BSYNC.RECONVERGENT B3 ;  /* 0x0000000000037941 */ /* 0x000fea0003800200 */
.L_x_4283:
        /* <DEDUP_REMOVED lines=11> */
.L_x_4280:
[----:B------:R-:W-:Y:S05]  /*c97a0*/  BSYNC.RECONVERGENT B2 ;  /* 0x0000000000027941 */ /* 0x000fea0003800200 */
.L_x_4279:
        /* <DEDUP_REMOVED lines=48> */
.L_x_4288:
[----:B------:R-:W-:Y:S05]  /*c9ab0*/  BSYNC.RECONVERGENT B3 ;  /* 0x0000000000037941 */ /* 0x000fea0003800200 */
.L_x_4287:
        /* <DEDUP_REMOVED lines=35> */
.L_x_4290:
[----:B------:R-:W-:Y:S05]  /*c9cf0*/  BSYNC.RECONVERGENT B3 ;  /* 0x0000000000037941 */ /* 0x000fea0003800200 */
.L_x_4289:
        /* <DEDUP_REMOVED lines=11> */
.L_x_4286:
[----:B------:R-:W-:Y:S05]  /*c9db0*/  BSYNC.RECONVERGENT B2 ;  /* 0x0000000000027941 */ /* 0x000fea0003800200 */
.L_x_4285:
[----:B------:R-:W-:Y:S02]  /*c9dc0*/  R2UR UR4, R6 ;  /* 0x00000000060472ca */ /* 0x000fe400000e0000 */
[----:B------:R-:W-:-:S13]  /*c9dd0*/  R2UR UR5, R7 ;  /* 0x00000000070572ca */ /* 0x000fda00000e0000 */
[----:B------:R-:W2:Y:S01]  /*c9de0*/  LDG.E.64 R118, desc[UR4][R138.64+0x59d8] ;  /* 0x0059d8048a767981 */ /* 0x000ea2000c1e1b00 */
[----:B------:R-:W-:Y:S01]  /*c9df0*/  IMAD.MOV.U32 R120, RZ, RZ, -0x800000 ;  /* 0xff800000ff787424 */ /* 0x000fe200078e00ff */
[----:B------:R-:W-:Y:S01]  /*c9e00*/  BSSY.RECONVERGENT B2, `(.L_x_4291) ;  /* 0x0000060000027945 */ /* 0x000fe20003800200 */
[----:B------:R-:W-:Y:S01]  /*c9e10*/  IMAD.MOV.U32 R121, RZ, RZ, 0x41cdcd64 ;  /* 0x41cdcd64ff797424 */ /* 0x000fe200078e00ff */
[----:B0-----:R-:W-:Y:S01]  /*c9e20*/  MOV R4, R104 ;  /* 0x0000006800047202 */ /* 0x001fe20000000f00 */
        /* <DEDUP_REMOVED lines=45> */
.L_x_4294:
[----:B------:R-:W-:Y:S05]  /*ca100*/  BSYNC.RECONVERGENT B3 ;  /* 0x0000000000037941 */ /* 0x000fea0003800200 */
.L_x_4293:
        /* <DEDUP_REMOVED lines=35> */
.L_x_4296:
[----:B------:R-:W-:Y:S05]  /*ca340*/  BSYNC.RECONVERGENT B3 ;  /* 0x0000000000037941 */ /* 0x000fea0003800200 */
.L_x_4295:
        /* <DEDUP_REMOVED lines=11> */
.L_x_4292:
[----:B------:R-:W-:Y:S05]  /*ca400*/  BSYNC.RECONVERGENT B2 ;  /* 0x0000000000027941 */ /* 0x000fea0003800200 */
.L_x_4291:
        /* <DEDUP_REMOVED lines=35> */
.L_x_4298:
[----:B------:R-:W-:Y:S05]  /*ca640*/  BSYNC.RECONVERGENT B2 ;  /* 0x0000000000027941 */ /* 0x000fea0003800200 */
.L_x_4297:
        /* <DEDUP_REMOVED lines=8> */
.L_x_4278:
[----:B------:R-:W-:Y:S05]  /*ca6d0*/  BSYNC.RECONVERGENT B1 ;  /* 0x0000000000017941 */ /* 0x000fea0003800200 */
.L_x_4277:
        /* <DEDUP_REMOVED lines=11> */
.L_x_4303:
        /* <DEDUP_REMOVED lines=9> */
.L_x_4302:
[----:B------:R-:W-:Y:S05]  /*ca820*/  BSYNC.RECONVERGENT B2 ;  /* 0x0000000000027941 */ /* 0x000fea0003800200 */
.L_x_4301:
        /* <DEDUP_REMOVED lines=24> */
.L_x_4300:
[----:B------:R-:W-:Y:S05]  /*ca9b0*/  BSYNC.RECONVERGENT B1 ;  /* 0x0000000000017941 */ /* 0x000fea0003800200 */
.L_x_4299:
        /* <DEDUP_REMOVED lines=11> */
.L_x_4308:
        /* <DEDUP_REMOVED lines=20> */
.L_x_4307:
[----:B------:R-:W-:Y:S05]  /*cabb0*/  BSYNC.RECONVERGENT B2 ;  /* 0x0000000000027941 */ /* 0x000fea0003800200 */
.L_x_4306:
        /* <DEDUP_REMOVED lines=16> */
.L_x_4310:
[----:B------:R-:W-:Y:S05]  /*cacc0*/  BSYNC.RECONVERGENT B2 ;  /* 0x0000000000027941 */ /* 0x000fea0003800200 */
.L_x_4309:
        /* <DEDUP_REMOVED lines=18> */
.L_x_4305:
[----:B------:R-:W-:Y:S05]  /*cadf0*/  BSYNC.RECONVERGENT B1 ;  /* 0x0000000000017941 */ /* 0x000fea0003800200 */
.L_x_4304:
        /* <DEDUP_REMOVED lines=17> */
.L_x_4360:
[----:B-----5:R-:W-:Y:S01]  /*caf10*/  LOP3.LUT R107, R107, 0xffff, RZ, 0xc0, !PT ;  /* 0x0000ffff6b6b7812 */ /* 0x020fe200078ec0ff */
[----:B------:R-:W-:Y:S01]  /*caf20*/  BSSY.RECONVERGENT B4, `(.L_x_4314) ;  /* 0x00001a3000047945 */ /* 0x000fe20003800200 */
[----:B0-----:R-:W-:Y:S02]  /*caf30*/  LOP3.LUT R120, R106, 0xffff, RZ, 0xc0, !PT ;  /* 0x0000ffff6a787812 */ /* 0x001fe400078ec0ff */
[----:B------:R-:W-:Y:S02]  /*caf40*/  PRMT R122, R107, 0x8880, RZ ;  /* 0x000088806b7a7816 */ /* 0x000fe400000000ff */
[----:B0-----:R-:W-:-:S04]  /*caf50*/  PRMT R3, R120, 0x8880, RZ ;  /* 0x0000888078037816 */ /* 0x001fc800000000ff */
[----:B------:R-:W-:-:S04]  /*caf60*/  IADD3 R3, PT, PT, R122, R3, RZ ;  /* 0x000000037a037210 */ /* 0x000fc80007ffe0ff */
        /* <DEDUP_REMOVED lines=15> */
.L_x_4315:
        /* <DEDUP_REMOVED lines=103> */
.L_x_4321:
[----:B------:R-:W-:Y:S05]  /*cb6d0*/  BSYNC.RECONVERGENT B5 ;  /* 0x0000000000057941 */ /* 0x000fea0003800200 */
.L_x_4320:
        /* <DEDUP_REMOVED lines=35> */
.L_x_4324:
[----:B------:R-:W-:Y:S05]  /*cb910*/  BSYNC.RECONVERGENT B5 ;  /* 0x0000000000057941 */ /* 0x000fea0003800200 */
.L_x_4323:
        /* <DEDUP_REMOVED lines=13> */
.L_x_4319:
        /* <DEDUP_REMOVED lines=45> */
.L_x_4326:
[----:B------:R-:W-:Y:S05]  /*cbcc0*/  BSYNC.RECONVERGENT B5 ;  /* 0x0000000000057941 */ /* 0x000fea0003800200 */
.L_x_4325:
        /* <DEDUP_REMOVED lines=37> */
.L_x_4328:
[----:B------:R-:W-:Y:S05]  /*cbf20*/  BSYNC.RECONVERGENT B5 ;  /* 0x0000000000057941 */ /* 0x000fea0003800200 */
.L_x_4327:
        /* <DEDUP_REMOVED lines=13> */
.L_x_4318:
        /* <DEDUP_REMOVED lines=55> */
.L_x_4330:
[----:B------:R-:W-:Y:S05]  /*cc370*/  BSYNC.RECONVERGENT B5 ;  /* 0x0000000000057941 */ /* 0x000fea0003800200 */
.L_x_4329:
        /* <DEDUP_REMOVED lines=37> */
.L_x_4332:
[----:B------:R-:W-:Y:S05]  /*cc5d0*/  BSYNC.RECONVERGENT B5 ;  /* 0x0000000000057941 */ /* 0x000fea0003800200 */
.L_x_4331:
        /* <DEDUP_REMOVED lines=12> */
.L_x_4322:
[----:B------:R-:W-:Y:S05]  /*cc6a0*/  BSYNC.RECONVERGENT B3 ;  /* 0x0000000000037941 */ /* 0x000fea0003800200 */
.L_x_4317:
        /* <DEDUP_REMOVED lines=35> */
.L_x_4334:
[----:B------:R-:W-:Y:S05]  /*cc8e0*/  BSYNC.RECONVERGENT B3 ;  /* 0x0000000000037941 */ /* 0x000fea0003800200 */
.L_x_4333:
[----:B------:R-:W2:Y:S02]  /*cc8f0*/  LDL.64 R106, [R1+0x52d0] ;  /* 0x0052d000016a7983 */ /* 0x000ea40000100a00 */
[----:B--2---:R-:W-:-:S06]  /*cc900*/  DSETP.GEU.AND P0, PT, R106, R118, PT ;  /* 0x000000766a00722a */ /* 0x004fcc0003f0e000 */
[----:B------:R-:W-:Y:S02]  /*cc910*/  FSEL R104, R104, R138, !P0 ;  /* 0x0000008a68687208 */ /* 0x000fe40004000000 */
[----:B------:R-:W-:Y:S02]  /*cc920*/  FSEL R105, R105, R139, !P0 ;  /* 0x0000008b69697208 */ /* 0x000fe40004000000 */
[----:B------:R-:W-:Y:S02]  /*cc930*/  FSEL R4, R4, R110, !P0 ;  /* 0x0000006e04047208 */ /* 0x000fe40004000000 */
[----:B------:R-:W-:-:S07]  /*cc940*/  FSEL R5, R5, R111, !P0 ;  /* 0x0000006f05057208 */ /* 0x000fce0004000000 */
.L_x_4316:
[----:B------:R-:W-:Y:S05]  /*cc950*/  BSYNC.RECONVERGENT B4 ;  /* 0x0000000000047941 */ /* 0x000fea0003800200 */
.L_x_4314:
        /* <DEDUP_REMOVED lines=40> */
.L_x_4336:
[----:B------:R-:W-:Y:S05]  /*ccbe0*/  BSYNC.RELIABLE B3 ;  /* 0x0000000000037941 */ /* 0x000fea0003800100 */
.L_x_4335:
        /* <DEDUP_REMOVED lines=27> */
[----:B------:R-:W-:Y:S01]  /*ccda0*/  IADD3 R121, PT, PT, R1, 0x2710, RZ ;  /* 0x0000271001797810 */ /* 0x000fe20007ffe0ff */
        /* <DEDUP_REMOVED lines=20> */
.L_x_4339:
[----:B------:R-:W-:Y:S05]  /*ccef0*/  BSYNC.RECONVERGENT B3 ;  /* 0x0000000000037941 */ /* 0x000fea0003800200 */
.L_x_4338:
[----:B------:R-:W-:Y:S04]  /*ccf00*/  BSSY.RECONVERGENT B5, `(.L_x_4340) ;  /* 0x0000199000057945 */ /* 0x000fe80003800200 */
[----:B------:R-:W-:Y:S05]  /*ccf10*/  @!P0 BRA `(.L_x_4341) ;  /* 0x00000018005c8947 */ /* 0x000fea0003800000 */
[----:B------:R-:W-:-:S07]  /*ccf20*/  IMAD.MOV.U32 R140, RZ, RZ, 0x3 ;  /* 0x00000003ff8c7424 */ /* 0x000fce00078e00ff */
.L_x_4359:
        /* <DEDUP_REMOVED lines=20> */
.L_x_4358:
        /* <DEDUP_REMOVED lines=83> */
.L_x_4346:
        /* <DEDUP_REMOVED lines=83> */
.L_x_4349:
[----:B------:R-:W-:Y:S05]  /*cdad0*/  BSYNC.RECONVERGENT B6 ;  /* 0x0000000000067941 */ /* 0x000fea0003800200 */
.L_x_4348:
        /* <DEDUP_REMOVED lines=35> */
.L_x_4351:
[----:B------:R-:W-:Y:S05]  /*cdd10*/  BSYNC.RECONVERGENT B6 ;  /* 0x0000000000067941 */ /* 0x000fea0003800200 */
.L_x_4350:
[----:B------:R-:W-:-:S06]  /*cdd20*/  DSETP.GE.AND P0, PT, R4, R122, PT ;  /* 0x0000007a0400722a */ /* 0x000fcc0003f06000 */
[----:B------:R-:W-:Y:S02]  /*cdd30*/  FSEL R4, R104, RZ, P0 ;  /* 0x000000ff68047208 */ /* 0x000fe40000000000 */
[----:B------:R-:W-:Y:S02]  /*cdd40*/  FSEL R5, R105, +QNAN , P0 ;  /* 0x7ff0000069057808 */ /* 0x000fe40000000000 */
[----:B------:R-:W-:Y:S02]  /*cdd50*/  FSEL R104, R106, RZ, P0 ;  /* 0x000000ff6a687208 */ /* 0x000fe40000000000 */
[----:B------:R-:W-:Y:S01]  /*cdd60*/  FSEL R105, R107, -1.875, P0 ;  /* 0xbff000006b697808 */ /* 0x000fe20000000000 */
[----:B------:R-:W-:Y:S06]  /*cdd70*/  BRA `(.L_x_4347) ;  /* 0x0000000400d87947 */ /* 0x000fec0003800000 */
.L_x_4345:
        /* <DEDUP_REMOVED lines=57> */
.L_x_4352:
[C---:B------:R-:W-:Y:S01]  /*ce110*/  ISETP.EQ.AND P1, PT, R136.reuse, RZ, !P1 ;  /* 0x000000ff8800720c */ /* 0x040fe20004f22270 */
[----:B------:R-:W-:Y:S01]  /*ce120*/  BSSY.RECONVERGENT B6, `(.L_x_4353) ;  /* 0x000002c000067945 */ /* 0x000fe20003800200 */
[----:B------:R-:W-:Y:S02]  /*ce130*/  ISETP.EQ.AND P0, PT, R136, 0x1, !P0 ;  /* 0x000000018800780c */ /* 0x000fe40004702270 */
[----:B------:R-:W-:Y:S02]  /*ce140*/  CS2R R4, SRZ ;  /* 0x0000000000047805 */ /* 0x000fe4000001ff00 */
[----:B------:R-:W-:Y:S01]  /*ce150*/  MOV R104, 0x0 ;  /* 0x0000000000687802 */ /* 0x000fe20000000f00 */
[----:B------:R-:W-:Y:S01]  /*ce160*/  IMAD.MOV.U32 R105, RZ, RZ, -0x3f56d000 ;  /* 0xc0a93000ff697424 */ /* 0x000fe200078e00ff */
        /* <DEDUP_REMOVED lines=39> */
.L_x_4354:
[----:B------:R-:W-:Y:S05]  /*ce3e0*/  BSYNC.RECONVERGENT B6 ;  /* 0x0000000000067941 */ /* 0x000fea0003800200 */
.L_x_4353:
        /* <DEDUP_REMOVED lines=15> */
.L_x_4347:
[----:B------:R-:W-:Y:S05]  /*ce4e0*/  BSYNC.RECONVERGENT B3 ;  /* 0x0000000000037941 */ /* 0x000fea0003800200 */
.L_x_4344:
        /* <DEDUP_REMOVED lines=36> */
.L_x_4356:
[----:B------:R-:W-:-:S13]  /*ce730*/  ISETP.GT.AND P0, PT, R138, 0x1, PT ;  /* 0x000000018a00780c */ /* 0x000fda0003f04270 */
[----:B------:R-:W-:Y:S05]  /*ce740*/  @!P0 BREAK.RELIABLE B3 ;  /* 0x0000000000038942 */ /* 0x000fea0003800100 */
[----:B------:R-:W-:Y:S05]  /*ce750*/  @!P0 BRA `(.L_x_4343) ;  /* 0x00000000003c8947 */ /* 0x000fea0003800000 */
[----:B------:R-:W-:Y:S05]  /*ce760*/  BSYNC.RELIABLE B3 ;  /* 0x0000000000037941 */ /* 0x000fea0003800100 */
.L_x_4355:
[----:B------:R-:W-:Y:S02]  /*ce770*/  VIADD R139, R139, 0x1 ;  /* 0x000000018b8b7836 */ /* 0x000fe40000000000 */
[----:B------:R-:W-:-:S03]  /*ce780*/  VIADD R138, R138, 0xffffffff ;  /* 0xffffffff8a8a7836 */ /* 0x000fc60000000000 */
[----:B------:R-:W-:-:S13]  /*ce790*/  ISETP.GE.AND P0, PT, R139, R152, PT ;  /* 0x000000988b00720c */ /* 0x000fda0003f06270 */
[----:B------:R-:W-:Y:S05]  /*ce7a0*/  @!P0 BRA `(.L_x_4358) ;  /* 0xffffffe800308947 */ /* 0x000fea000383ffff */
[----:B------:R-:W-:Y:S05]  /*ce7b0*/  BRA `(.L_x_4343) ;  /* 0x0000000000247947 */ /* 0x000fea0003800000 */
.L_x_4357:
        /* <DEDUP_REMOVED lines=9> */
.L_x_4343:
[----:B------:R-:W-:Y:S05]  /*ce850*/  BSYNC.RECONVERGENT B4 ;  /* 0x0000000000047941 */ /* 0x000fea0003800200 */
.L_x_4342:
[C---:B------:R-:W-:Y:S01]  /*ce860*/  ISETP.LT.U32.AND P0, PT, R140.reuse, 0x20, PT ;  /* 0x000000208c00780c */ /* 0x040fe20003f01070 */
[----:B------:R-:W-:-:S12]  /*ce870*/  VIADD R140, R140, 0x1 ;  /* 0x000000018c8c7836 */ /* 0x000fd80000000000 */
[----:B------:R-:W-:Y:S05]  /*ce880*/  @P3 BRA P0, `(.L_x_4359) ;  /* 0xffffffe400a83947 */ /* 0x000fea000003ffff */
.L_x_4341:
[----:B------:R-:W-:Y:S05]  /*ce890*/  BSYNC.RECONVERGENT B5 ;  /* 0x0000000000057941 */ /* 0x000fea0003800200 */
.L_x_4340:
[C---:B------:R-:W-:Y:S02]  /*ce8a0*/  IMAD.IADD R107, R1.reuse, 0x1, R151 ;  /* 0x00000001016b7824 */ /* 0x040fe400078e0297 */
[----:B------:R-:W-:-:S04]  /*ce8b0*/  IMAD.IADD R106, R1, 0x1, R152 ;  /* 0x00000001016a7824 */ /* 0x000fc800078e0298 */
[----:B------:R-:W5:Y:S04]  /*ce8c0*/  LDL.U8 R107, [R107+0x27d8] ;  /* 0x0027d8006b6b7983 */ /* 0x000f680000100000 */
[----:B------:R-:W5:Y:S01]  /*ce8d0*/  LDL.U8 R106, [R106+0x27f3] ;  /* 0x0027f3006a6a7983 */ /* 0x000f620000100000 */
[----:B------:R-:W-:Y:S05]  /*ce8e0*/  BRA `(.L_x_4360) ;  /* 0xffffffc400887947 */ /* 0x000fea000383ffff */
.L_x_4337:
[----:B------:R-:W-:Y:S05]  /*ce8f0*/  BSYNC.RECONVERGENT B2 ;  /* 0x0000000000027941 */ /* 0x000fea0003800200 */
.L_x_4313:
        /* <DEDUP_REMOVED lines=21> */
.L_x_4367:
        /* <DEDUP_REMOVED lines=13> */
[----:B------:R-:W-:-:S05]  /*ceb20*/  @!P3 IMAD.MOV R104, RZ, RZ, R4 ;  /* 0x000000ffff68b224 */ /* 0x000fca00078e0204 */
[----:B------:R-:W-:Y:S01]  /*ceb30*/  IADD3 R4, PT, PT, R104, 0x1, RZ ;  /* 0x0000000168047810 */ /* 0x000fe20007ffe0ff */
        /* <DEDUP_REMOVED lines=42> */
.L_x_4366:
[----:B------:R-:W-:Y:S05]  /*cede0*/  BSYNC.RECONVERGENT B4 ;  /* 0x0000000000047941 */ /* 0x000fea0003800200 */
.L_x_4365:
        /* <DEDUP_REMOVED lines=35> */
.L_x_4369:
[----:B------:R-:W-:Y:S05]  /*cf020*/  BSYNC.RECONVERGENT B4 ;  /* 0x0000000000047941 */ /* 0x000fea0003800200 */
.L_x_4368:
        /* <DEDUP_REMOVED lines=16> */
[----:B------:R-:W-:-:S04]  /*cf130*/  ISETP.GT.AND P2, PT, R107, RZ, PT ;  /* 0x000000ff6b00720c */ /* 0x000fc80003f44270 */
[----:B------:R-:W-:-:S03]  /*cf140*/  IADD3 R2, PT, PT, R4, 0x1, RZ ;  /* 0x0000000104027810 */ /* 0x000fc60007ffe0ff */
[----:B------:R-:W-:-:S04]  /*cf150*/  @!P0 IMAD.MOV R2, RZ, RZ, R4 ;  /* 0x000000ffff028224 */ /* 0x000fc800078e0204 */
[----:B------:R-:W-:Y:S02]  /*cf160*/  VIADD R4, R2, 0x1 ;  /* 0x0000000102047836 */ /* 0x000fe40000000000 */
[----:B------:R-:W-:-:S07]  /*cf170*/  @!P2 IMAD.MOV R4, RZ, RZ, R2 ;  /* 0x000000ffff04a224 */ /* 0x000fce00078e0202 */
.L_x_4371:
[----:B------:R-:W-:Y:S05]  /*cf180*/  BSYNC.RECONVERGENT B4 ;  /* 0x0000000000047941 */ /* 0x000fea0003800200 */
.L_x_4370:
        /* <DEDUP_REMOVED lines=19> */
.L_x_4364:
[----:B------:R-:W-:Y:S05]  /*cf2c0*/  BSYNC.RECONVERGENT B3 ;  /* 0x0000000000037941 */ /* 0x000fea0003800200 */
.L_x_4363:
        /* <DEDUP_REMOVED lines=10> */
.L_x_4376:
        /* <DEDUP_REMOVED lines=68> */
.L_x_4375:
[----:B------:R-:W-:Y:S05]  /*cf7b0*/  BSYNC.RECONVERGENT B4 ;  /* 0x0000000000047941 */ /* 0x000fea0003800200 */
.L_x_4374:
        /* <DEDUP_REMOVED lines=40> */
.L_x_4378:
[----:B------:R-:W-:Y:S05]  /*cfa40*/  BSYNC.RECONVERGENT B4 ;  /* 0x0000000000047941 */ /* 0x000fea0003800200 */
.L_x_4377:
        /* <DEDUP_REMOVED lines=24> */
.L_x_4380:
[----:B------:R-:W-:Y:S05]  /*cfbd0*/  BSYNC.RECONVERGENT B4 ;  /* 0x0000000000047941 */ /* 0x000fea0003800200 */
.L_x_4379:
        /* <DEDUP_REMOVED lines=20> */
.L_x_4373:
[----:B------:R-:W-:Y:S05]  /*cfd20*/  BSYNC.RECONVERGENT B3 ;  /* 0x0000000000037941 */ /* 0x000fea0003800200 */
.L_x_4372:
        /* <DEDUP_REMOVED lines=36> */
.L_x_4382:
[----:B------:R-:W-:Y:S05]  /*cff70*/  BSYNC.RECONVERGENT B3 ;  /* 0x0000000000037941 */ /* 0x000fea0003800200 */
.L_x_4381:
[----:B------:R-:W-:Y:S01]  /*cff80*/  UMOV UR4, 0x66666666 ;  /* 0x6666666600047882 */ /* 0x000fe20000000000 */
[----:B------:R-:W-:Y:S01]  /*cff90*/  UMOV UR5, 0x40711266 ;  /* 0x4071126600057882 */ /* 0x000fe20000000000 */
[----:B------:R-:W-:Y:S01]  /*cffa0*/  IMAD.MOV.U32 R4, RZ, RZ, 0x0 ;  /* 0x00000000ff047424 */ /* 0x000fe200078e00ff */
[----:B------:R-:W-:Y:S01]  /*cffb0*/  DADD R2, R2, -UR4 ;  /* 0x8000000402027e29 */ /* 0x000fe20008000000 */
[----:B------:R-:W-:-:S07]  /*cffc0*/  IMAD.MOV.U32 R5, RZ, RZ, 0x40590000 ;  /* 0x40590000ff057424 */ /* 0x000fce00078e00ff */
[----:B------:R-:W-:-:S11]  /*cffd0*/  DFMA R4, R2, R4, 0.5 ;  /* 0x3fe000000204742b */ /* 0x000fd60000000004 */
.L_x_4362:
[----:B------:R-:W-:Y:S05]  /*cffe0*/  BSYNC.RECONVERGENT B2 ;  /* 0x0000000000027941 */ /* 0x000fea0003800200 */
.L_x_4361:
        /* <DEDUP_REMOVED lines=20> */
[----:B------:R-:W-:Y:S01]  /*d0130*/  MOV R125, R3 ;  /* 0x00000003007d7202 */ /* 0x000fe20000000f00 */
[----:B------:R-:W-:Y:S01]  /*d0140*/  IMAD.MOV.U32 R124, RZ, RZ, R2 ;  /* 0x000000ffff7c7224 */ /* 0x000fe200078e0002 */
[----:B------:R-:W-:Y:S01]  /*d0150*/  MOV R3, 0xd0190 ;  /* 0x000d019000037802 */ /* 0x000fe20000000f00 */
[----:B------:R-:W-:Y:S02]  /*d0160*/  IMAD.MOV.U32 R118, RZ, RZ, RZ ;  /* 0x000000ffff767224 */ /* 0x000fe400078e00ff */
[----:B------:R-:W-:-:S07]  /*d0170*/  IMAD.MOV.U32 R121, RZ, RZ, 0x40590000 ;  /* 0x40590000ff797424 */ /* 0x000fce00078e00ff */
[----:B----4-:R-:W-:Y:S05]  /*d0180*/  CALL.REL.NOINC `($__internal_0_$__cuda_sm20_div_rn_f64_full) ;  /* 0x00001be400dc7944 */ /* 0x010fea0003c00000 */
[----:B------:R-:W-:Y:S02]  /*d0190*/  IMAD.MOV.U32 R4, RZ, RZ, R136 ;  /* 0x000000ffff047224 */ /* 0x000fe400078e0088 */
[----:B------:R-:W-:-:S07]  /*d01a0*/  IMAD.MOV.U32 R5, RZ, RZ, R137 ;  /* 0x000000ffff057224 */ /* 0x000fce00078e0089 */
.L_x_4383:
[----:B------:R-:W-:Y:S05]  /*d01b0*/  BSYNC.RECONVERGENT B2 ;  /* 0x0000000000027941 */ /* 0x000fea0003800200 */
.L_x_4312:
[----:B------:R-:W-:Y:S05]  /*d01c0*/  BSYNC.RECONVERGENT B1 ;  /* 0x0000000000017941 */ /* 0x000fea0003800200 */
.L_x_4311:
[----:B------:R-:W1:Y:S02]  /*d01d0*/  LDC R2, c[0x0][0x3c0] ;  /* 0x0000f000ff027b82 */ /* 0x000e640000000800 */
[----:B-1----:R-:W-:-:S06]  /*d01e0*/  FADD R2, R2, -10 ;  /* 0xc120000002027421 */ /* 0x002fcc0000000000 */
[----:B------:R-:W1:Y:S02]  /*d01f0*/  F2F.F64.F32 R2, R2 ;  /* 0x0000000200027310 */ /* 0x000e640000201800 */
[----:B-1----:R-:W-:-:S06]  /*d0200*/  DSETP.GT.AND P0, PT, R4, R2, PT ;  /* 0x000000020400722a */ /* 0x002fcc0003f04000 */
[----:B------:R-:W-:-:S08]  /*d0210*/  SEL R154, R154, RZ, !P0 ;  /* 0x000000ff9a9a7207 */ /* 0x000fd00004000000 */
.L_x_4078:
[----:B------:R-:W-:Y:S05]  /*d0220*/  BSYNC.RECONVERGENT B10 ;  /* 0x00000000000a7941 */ /* 0x000fea0003800200 */
.L_x_4077:
[----:B------:R-:W1:Y:S01]  /*d0230*/  LDCU UR4, c[0x0][0x3c8] ;  /* 0x00007900ff0477ac */ /* 0x000e620008000800 */
[----:B------:R-:W-:Y:S01]  /*d0240*/  ISETP.NE.AND P0, PT, R154, RZ, PT ;  /* 0x000000ff9a00720c */ /* 0x000fe20003f05270 */
[----:B------:R-:W-:Y:S03]  /*d0250*/  BSSY.RECONVERGENT B1, `(.L_x_4384) ;  /* 0x000105e000017945 */ /* 0x000fe60003800200 */
[----:B-1----:R-:W-:-:S13]  /*d0260*/  ISETP.EQ.OR P0, PT, RZ, UR4, !P0 ;  /* 0x00000004ff007c0c */ /* 0x002fda000c702670 */
[----:B------:R-:W-:Y:S05]  /*d0270*/  @P0 BRA `(.L_x_4385) ;  /* 0x00000104006c0947 */ /* 0x000fea0003800000 */
[----:B------:R-:W-:Y:S01]  /*d0280*/  BSSY.RECONVERGENT B2, `(.L_x_4386) ;  /* 0x0000008000027945 */ /* 0x000fe20003800200 */
[----:B------:R-:W-:-:S07]  /*d0290*/  IMAD.MOV.U32 R2, RZ, RZ, RZ ;  /* 0x000000ffff027224 */ /* 0x000fce00078e00ff */
.L_x_4387:
[----:B------:R-:W-:-:S05]  /*d02a0*/  IMAD.IADD R5, R1, 0x1, R2 ;  /* 0x0000000101057824 */ /* 0x000fca00078e0202 */
[----:B------:R-:W3:Y:S02]  /*d02b0*/  LDL.U8 R3, [R5+0x282c] ;  /* 0x00282c0005037983 */ /* 0x000ee40000100000 */
[----:B---3--:R-:W-:Y:S01]  /*d02c0*/  ISETP.NE.AND P0, PT, R3, RZ, PT ;  /* 0x000000ff0300720c */ /* 0x008fe20003f05270 */
[----:B------:R-:W-:Y:S02]  /*d02d0*/  IMAD.MOV.U32 R3, RZ, RZ, R2 ;  /* 0x000000ffff037224 */ /* 0x000fe400078e0002 */
[----:B------:R-:W-:-:S10]  /*d02e0*/  VIADD R2, R2, 0x1 ;  /* 0x0000000102027836 */ /* 0x000fd40000000000 */
[----:B------:R-:W-:Y:S05]  /*d02f0*/  @P0 BRA `(.L_x_4387) ;  /* 0xfffffffc00e80947 */ /* 0x000fea000383ffff */
[----:B------:R-:W-:Y:S05]  /*d0300*/  BSYNC.RECONVERGENT B2 ;  /* 0x0000000000027941 */ /* 0x000fea0003800200 */
.L_x_4386:
        /* <DEDUP_REMOVED lines=9> */
.L_x_4391:
        /* <DEDUP_REMOVED lines=27> */
.L_x_4390:
[----:B------:R-:W-:Y:S01]  /*d0550*/  BSSY.RECONVERGENT B3, `(.L_x_4392) ;  /* 0x0000008000037945 */ /* 0x000fe20003800200 */
[----:B------:R-:W-:-:S07]  /*d0560*/  IMAD.MOV.U32 R2, RZ, RZ, RZ ;  /* 0x000000ffff027224 */ /* 0x000fce00078e00ff */
.L_x_4393:
[----:B------:R-:W-:-:S05]  /*d0570*/  IMAD.IADD R5, R1, 0x1, R2 ;  /* 0x0000000101057824 */ /* 0x000fca00078e0202 */
[----:B------:R-:W3:Y:S02]  /*d0580*/  LDL.U8 R3, [R5+0x282c] ;  /* 0x00282c0005037983 */ /* 0x000ee40000100000 */
[----:B---3--:R-:W-:Y:S01]  /*d0590*/  ISETP.NE.AND P0, PT, R3, RZ, PT ;  /* 0x000000ff0300720c */ /* 0x008fe20003f05270 */
[----:B------:R-:W-:Y:S02]  /*d05a0*/  IMAD.MOV.U32 R3, RZ, RZ, R2 ;  /* 0x000000ffff037224 */ /* 0x000fe400078e0002 */
[----:B------:R-:W-:-:S10]  /*d05b0*/  VIADD R2, R2, 0x1 ;  /* 0x0000000102027836 */ /* 0x000fd40000000000 */
[----:B------:R-:W-:Y:S05]  /*d05c0*/  @P0 BRA `(.L_x_4393) ;  /* 0xfffffffc00e80947 */ /* 0x000fea000383ffff */
[----:B------:R-:W-:Y:S05]  /*d05d0*/  BSYNC.RECONVERGENT B3 ;  /* 0x0000000000037941 */ /* 0x000fea0003800200 */
.L_x_4392:
        /* <DEDUP_REMOVED lines=8> */
.L_x_4395:
        /* <DEDUP_REMOVED lines=27> */
.L_x_4394:
        /* <DEDUP_REMOVED lines=56> */
.L_x_4389:
        /* <DEDUP_REMOVED lines=55> */
.L_x_4396:
[----:B------:R-:W-:Y:S05]  /*d0f00*/  BSYNC.RECONVERGENT B2 ;  /* 0x0000000000027941 */ /* 0x000fea0003800200 */
.L_x_4388:
[----:B------:R-:W-:Y:S01]  /*d0f10*/  BSSY.RECONVERGENT B2, `(.L_x_4397) ;  /* 0x0000008000027945 */ /* 0x000fe20003800200 */
[----:B------:R-:W-:-:S07]  /*d0f20*/  IMAD.MOV.U32 R3, RZ, RZ, RZ ;  /* 0x000000ffff037224 */ /* 0x000fce00078e00ff */
.L_x_4398:
[----:B------:R-:W-:-:S06]  /*d0f30*/  IMAD.IADD R2, R1, 0x1, R3 ;  /* 0x0000000101027824 */ /* 0x000fcc00078e0203 */
[----:B------:R-:W2:Y:S02]  /*d0f40*/  LDL.U8 R2, [R2+0x282c] ;  /* 0x00282c0002027983 */ /* 0x000ea40000100000 */
[----:B--2---:R-:W-:Y:S01]  /*d0f50*/  ISETP.NE.AND P0, PT, R2, RZ, PT ;  /* 0x000000ff0200720c */ /* 0x004fe20003f05270 */
[----:B------:R-:W-:Y:S02]  /*d0f60*/  IMAD.MOV.U32 R2, RZ, RZ, R3 ;  /* 0x000000ffff027224 */ /* 0x000fe400078e0003 */
[----:B------:R-:W-:-:S10]  /*d0f70*/  VIADD R3, R3, 0x1 ;  /* 0x0000000103037836 */ /* 0x000fd40000000000 */
[----:B------:R-:W-:Y:S05]  /*d0f80*/  @P0 BRA `(.L_x_4398) ;  /* 0xfffffffc00e80947 */ /* 0x000fea000383ffff */
[----:B------:R-:W-:Y:S05]  /*d0f90*/  BSYNC.RECONVERGENT B2 ;  /* 0x0000000000027941 */ /* 0x000fea0003800200 */
.L_x_4397:
[----:B------:R-:W-:Y:S01]  /*d0fa0*/  BSSY.RECONVERGENT B2, `(.L_x_4399) ;  /* 0x0000008000027945 */ /* 0x000fe20003800200 */
[----:B------:R-:W-:-:S07]  /*d0fb0*/  IMAD.MOV.U32 R3, RZ, RZ, RZ ;  /* 0x000000ffff037224 */ /* 0x000fce00078e00ff */
.L_x_4400:
[----:B------:R-:W-:-:S06]  /*d0fc0*/  IMAD.IADD R104, R1, 0x1, R3 ;  /* 0x0000000101687824 */ /* 0x000fcc00078e0203 */
[----:B------:R-:W2:Y:S01]  /*d0fd0*/  LDL.U8 R104, [R104+0x282c] ;  /* 0x00282c0068687983 */ /* 0x000ea20000100000 */
[----:B------:R-:W-:Y:S02]  /*d0fe0*/  IMAD.MOV.U32 R148, RZ, RZ, R3 ;  /* 0x000000ffff947224 */ /* 0x000fe400078e0003 */
[----:B------:R-:W-:Y:S01]  /*d0ff0*/  VIADD R3, R3, 0x1 ;  /* 0x0000000103037836 */ /* 0x000fe20000000000 */
[----:B--2---:R-:W-:-:S13]  /*d1000*/  ISETP.NE.AND P0, PT, R104, RZ, PT ;  /* 0x000000ff6800720c */ /* 0x004fda0003f05270 */
[----:B------:R-:W-:Y:S05]  /*d1010*/  @P0 BRA `(.L_x_4400) ;  /* 0xfffffffc00e80947 */ /* 0x000fea000383ffff */
[----:B------:R-:W-:Y:S05]  /*d1020*/  BSYNC.RECONVERGENT B2 ;  /* 0x0000000000027941 */ /* 0x000fea0003800200 */
.L_x_4399:
[----:B------:R-:W-:Y:S01]  /*d1030*/  ISETP.NE.AND P0, PT, R2, RZ, PT ;  /* 0x000000ff0200720c */ /* 0x000fe20003f05270 */
[----:B------:R-:W-:-:S12]  /*d1040*/  BSSY.RECONVERGENT B2, `(.L_x_4401) ;  /* 0x00000aa000027945 */ /* 0x000fd80003800200 */
[----:B------:R-:W-:Y:S05]  /*d1050*/  @!P0 BRA `(.L_x_4402) ;  /* 0x0000000800a08947 */ /* 0x000fea0003800000 */
[C---:B------:R-:W-:Y:S01]  /*d1060*/  ISETP.GE.U32.AND P1, PT, R2.reuse, 0x4, PT ;  /* 0x000000040200780c */ /* 0x040fe20003f26070 */
[----:B------:R-:W-:Y:S01]  /*d1070*/  BSSY.RECONVERGENT B3, `(.L_x_4403) ;  /* 0x000005f000037945 */ /* 0x000fe20003800200 */
[----:B------:R-:W-:Y:S02]  /*d1080*/  LOP3.LUT R106, R2, 0x3, RZ, 0xc0, !PT ;  /* 0x00000003026a7812 */ /* 0x000fe400078ec0ff */
[----:B------:R-:W-:-:S09]  /*d1090*/  MOV R3, 0x1 ;  /* 0x0000000100037802 */ /* 0x000fd20000000f00 */
[----:B------:R-:W-:Y:S05]  /*d10a0*/  @!P1 BRA `(.L_x_4404) ;  /* 0x00000004006c9947 */ /* 0x000fea0003800000 */
[----:B------:R-:W-:Y:S01]  /*d10b0*/  LOP3.LUT R105, R2, 0x7ffffffc, RZ, 0xc0, !PT ;  /* 0x7ffffffc02697812 */ /* 0x000fe200078ec0ff */
[----:B------:R-:W-:-:S07]  /*d10c0*/  IMAD.MOV.U32 R3, RZ, RZ, 0x1 ;  /* 0x00000001ff037424 */ /* 0x000fce00078e00ff */
.L_x_4425:
        /* <DEDUP_REMOVED lines=12> */
.L_x_4406:
[----:B------:R-:W-:-:S13]  /*d1190*/  ISETP.NE.AND P1, PT, R108, 0x47, PT ;  /* 0x000000476c00780c */ /* 0x000fda0003f25270 */
[----:B------:R-:W-:Y:S05]  /*d11a0*/  @!P1 BRA `(.L_x_4409) ;  /* 0x0000000000149947 */ /* 0x000fea0003800000 */
[----:B------:R-:W-:Y:S01]  /*d11b0*/  ISETP.NE.AND P1, PT, R108, 0x54, PT ;  /* 0x000000546c00780c */ /* 0x000fe20003f25270 */
[----:B------:R-:W-:-:S12]  /*d11c0*/  IMAD.MOV.U32 R107, RZ, RZ, 0x3 ;  /* 0x00000003ff6b7424 */ /* 0x000fd800078e00ff */
[----:B------:R-:W-:Y:S05]  /*d11d0*/  @!P1 BRA `(.L_x_4407) ;  /* 0x00000000000c9947 */ /* 0x000fea0003800000 */
.L_x_4408:
[----:B------:R-:W-:Y:S01]  /*d11e0*/  IMAD.MOV.U32 R107, RZ, RZ, 0x4 ;  /* 0x00000004ff6b7424 */ /* 0x000fe200078e00ff */
[----:B------:R-:W-:Y:S06]  /*d11f0*/  BRA `(.L_x_4407) ;  /* 0x0000000000047947 */ /* 0x000fec0003800000 */
.L_x_4409:
[----:B------:R-:W-:-:S07]  /*d1200*/  IMAD.MOV.U32 R107, RZ, RZ, 0x2 ;  /* 0x00000002ff6b7424 */ /* 0x000fce00078e00ff */
.L_x_4407:
[----:B------:R-:W-:Y:S05]  /*d1210*/  BSYNC.RECONVERGENT B4 ;  /* 0x0000000000047941 */ /* 0x000fea0003800200 */
.L_x_4405:
        /* <DEDUP_REMOVED lines=12> */
.L_x_4411:
[----:B------:R-:W-:-:S13]  /*d12e0*/  ISETP.NE.AND P1, PT, R108, 0x47, PT ;  /* 0x000000476c00780c */ /* 0x000fda0003f25270 */
[----:B------:R-:W-:Y:S05]  /*d12f0*/  @!P1 BRA `(.L_x_4414) ;  /* 0x0000000000149947 */ /* 0x000fea0003800000 */
[----:B------:R-:W-:Y:S01]  /*d1300*/  ISETP.NE.AND P1, PT, R108, 0x54, PT ;  /* 0x000000546c00780c */ /* 0x000fe20003f25270 */
[----:B------:R-:W-:-:S12]  /*d1310*/  IMAD.MOV.U32 R107, RZ, RZ, 0x3 ;  /* 0x00000003ff6b7424 */ /* 0x000fd800078e00ff */
[----:B------:R-:W-:Y:S05]  /*d1320*/  @!P1 BRA `(.L_x_4412) ;  /* 0x00000000000c9947 */ /* 0x000fea0003800000 */
.L_x_4413:
[----:B------:R-:W-:Y:S01]  /*d1330*/  IMAD.MOV.U32 R107, RZ, RZ, 0x4 ;  /* 0x00000004ff6b7424 */ /* 0x000fe200078e00ff */
[----:B------:R-:W-:Y:S06]  /*d1340*/  BRA `(.L_x_4412) ;  /* 0x0000000000047947 */ /* 0x000fec0003800000 */
.L_x_4414:
[----:B------:R-:W-:-:S07]  /*d1350*/  IMAD.MOV.U32 R107, RZ, RZ, 0x2 ;  /* 0x00000002ff6b7424 */ /* 0x000fce00078e00ff */
.L_x_4412:
[----:B------:R-:W-:Y:S05]  /*d1360*/  BSYNC.RECONVERGENT B4 ;  /* 0x0000000000047941 */ /* 0x000fea0003800200 */
.L_x_4410:
        /* <DEDUP_REMOVED lines=12> */
.L_x_4416:
[----:B------:R-:W-:-:S13]  /*d1430*/  ISETP.NE.AND P1, PT, R108, 0x47, PT ;  /* 0x000000476c00780c */ /* 0x000fda0003f25270 */
[----:B------:R-:W-:Y:S05]  /*d1440*/  @!P1 BRA `(.L_x_4419) ;  /* 0x0000000000149947 */ /* 0x000fea0003800000 */
[----:B------:R-:W-:Y:S01]  /*d1450*/  ISETP.NE.AND P1, PT, R108, 0x54, PT ;  /* 0x000000546c00780c */ /* 0x000fe20003f25270 */
[----:B------:R-:W-:-:S12]  /*d1460*/  IMAD.MOV.U32 R107, RZ, RZ, 0x3 ;  /* 0x00000003ff6b7424 */ /* 0x000fd800078e00ff */
[----:B------:R-:W-:Y:S05]  /*d1470*/  @!P1 BRA `(.L_x_4417) ;  /* 0x00000000000c9947 */ /* 0x000fea0003800000 */
.L_x_4418:
[----:B------:R-:W-:Y:S01]  /*d1480*/  IMAD.MOV.U32 R107, RZ, RZ, 0x4 ;  /* 0x00000004ff6b7424 */ /* 0x000fe200078e00ff */
[----:B------:R-:W-:Y:S06]  /*d1490*/  BRA `(.L_x_4417) ;  /* 0x0000000000047947 */ /* 0x000fec0003800000 */
.L_x_4419:
[----:B------:R-:W-:-:S07]  /*d14a0*/  IMAD.MOV.U32 R107, RZ, RZ, 0x2 ;  /* 0x00000002ff6b7424 */ /* 0x000fce00078e00ff */
.L_x_4417:
[----:B------:R-:W-:Y:S05]  /*d14b0*/  BSYNC.RECONVERGENT B4 ;  /* 0x0000000000047941 */ /* 0x000fea0003800200 */
.L_x_4415:
        /* <DEDUP_REMOVED lines=12> */
.L_x_4421:
[----:B------:R-:W-:-:S13]  /*d1580*/  ISETP.NE.AND P1, PT, R108, 0x47, PT ;  /* 0x000000476c00780c */ /* 0x000fda0003f25270 */
[----:B------:R-:W-:Y:S05]  /*d1590*/  @!P1 BRA `(.L_x_4424) ;  /* 0x0000000000149947 */ /* 0x000fea0003800000 */
[----:B------:R-:W-:Y:S01]  /*d15a0*/  ISETP.NE.AND P1, PT, R108, 0x54, PT ;  /* 0x000000546c00780c */ /* 0x000fe20003f25270 */
[----:B------:R-:W-:-:S12]  /*d15b0*/  IMAD.MOV.U32 R107, RZ, RZ, 0x3 ;  /* 0x00000003ff6b7424 */ /* 0x000fd800078e00ff */
[----:B------:R-:W-:Y:S05]  /*d15c0*/  @!P1 BRA `(.L_x_4422) ;  /* 0x00000000000c9947 */ /* 0x000fea0003800000 */
.L_x_4423:
[----:B------:R-:W-:Y:S01]  /*d15d0*/  IMAD.MOV.U32 R107, RZ, RZ, 0x4 ;  /* 0x00000004ff6b7424 */ /* 0x000fe200078e00ff */
[----:B------:R-:W-:Y:S06]  /*d15e0*/  BRA `(.L_x_4422) ;  /* 0x0000000000047947 */ /* 0x000fec0003800000 */
.L_x_4424:
[----:B------:R-:W-:-:S07]  /*d15f0*/  IMAD.MOV.U32 R107, RZ, RZ, 0x2 ;  /* 0x00000002ff6b7424 */ /* 0x000fce00078e00ff */
.L_x_4422:
[----:B------:R-:W-:Y:S05]  /*d1600*/  BSYNC.RECONVERGENT B4 ;  /* 0x0000000000047941 */ /* 0x000fea0003800200 */
.L_x_4420:
[----:B------:R0:W-:Y:S02]  /*d1610*/  STL.U8 [R104+0x27db], R107 ;  /* 0x0027db6b68007387 */ /* 0x0001e40000100000 */
[C---:B0-----:R-:W-:Y:S02]  /*d1620*/  VIADD R104, R3.reuse, 0x3 ;  /* 0x0000000303687836 */ /* 0x041fe40000000000 */
[----:B------:R-:W-:-:S03]  /*d1630*/  VIADD R3, R3, 0x4 ;  /* 0x0000000403037836 */ /* 0x000fc60000000000 */
[----:B------:R-:W-:-:S13]  /*d1640*/  ISETP.NE.AND P1, PT, R104, R105, PT ;  /* 0x000000696800720c */ /* 0x000fda0003f25270 */
[----:B------:R-:W-:Y:S05]  /*d1650*/  @P1 BRA `(.L_x_4425) ;  /* 0xfffffff8009c1947 */ /* 0x000fea000383ffff */
.L_x_4404:
[----:B------:R-:W-:Y:S05]  /*d1660*/  BSYNC.RECONVERGENT B3 ;  /* 0x0000000000037941 */ /* 0x000fea0003800200 */
.L_x_4403:
        /* <DEDUP_REMOVED lines=14> */
.L_x_4427:
[----:B------:R-:W-:-:S13]  /*d1750*/  ISETP.NE.AND P1, PT, R107, 0x47, PT ;  /* 0x000000476b00780c */ /* 0x000fda0003f25270 */
[----:B------:R-:W-:Y:S05]  /*d1760*/  @!P1 BRA `(.L_x_4430) ;  /* 0x0000000000149947 */ /* 0x000fea0003800000 */
[----:B------:R-:W-:Y:S01]  /*d1770*/  ISETP.NE.AND P1, PT, R107, 0x54, PT ;  /* 0x000000546b00780c */ /* 0x000fe20003f25270 */
[----:B------:R-:W-:-:S12]  /*d1780*/  IMAD.MOV.U32 R104, RZ, RZ, 0x3 ;  /* 0x00000003ff687424 */ /* 0x000fd800078e00ff */
[----:B------:R-:W-:Y:S05]  /*d1790*/  @!P1 BRA `(.L_x_4428) ;  /* 0x00000000000c9947 */ /* 0x000fea0003800000 */
.L_x_4429:
[----:B------:R-:W-:Y:S01]  /*d17a0*/  IMAD.MOV.U32 R104, RZ, RZ, 0x4 ;  /* 0x00000004ff687424 */ /* 0x000fe200078e00ff */
[----:B------:R-:W-:Y:S06]  /*d17b0*/  BRA `(.L_x_4428) ;  /* 0x0000000000047947 */ /* 0x000fec0003800000 */
.L_x_4430:
[----:B------:R-:W-:-:S07]  /*d17c0*/  IMAD.MOV.U32 R104, RZ, RZ, 0x2 ;  /* 0x00000002ff687424 */ /* 0x000fce00078e00ff */
.L_x_4428:
[----:B------:R-:W-:Y:S05]  /*d17d0*/  BSYNC.RECONVERGENT B3 ;  /* 0x0000000000037941 */ /* 0x000fea0003800200 */
.L_x_4426:
        /* <DEDUP_REMOVED lines=14> */
.L_x_4432:
[----:B------:R-:W-:-:S13]  /*d18c0*/  ISETP.NE.AND P1, PT, R107, 0x47, PT ;  /* 0x000000476b00780c */ /* 0x000fda0003f25270 */
[----:B------:R-:W-:Y:S05]  /*d18d0*/  @!P1 BRA `(.L_x_4435) ;  /* 0x0000000000149947 */ /* 0x000fea0003800000 */
[----:B------:R-:W-:Y:S01]  /*d18e0*/  ISETP.NE.AND P1, PT, R107, 0x54, PT ;  /* 0x000000546b00780c */ /* 0x000fe20003f25270 */
[----:B------:R-:W-:-:S12]  /*d18f0*/  IMAD.MOV.U32 R104, RZ, RZ, 0x3 ;  /* 0x00000003ff687424 */ /* 0x000fd800078e00ff */
[----:B------:R-:W-:Y:S05]  /*d1900*/  @!P1 BRA `(.L_x_4433) ;  /* 0x00000000000c9947 */ /* 0x000fea0003800000 */
.L_x_4434:
[----:B------:R-:W-:Y:S01]  /*d1910*/  IMAD.MOV.U32 R104, RZ, RZ, 0x4 ;  /* 0x00000004ff687424 */ /* 0x000fe200078e00ff */
[----:B------:R-:W-:Y:S06]  /*d1920*/  BRA `(.L_x_4433) ;  /* 0x0000000000047947 */ /* 0x000fec0003800000 */
.L_x_4435:
[----:B------:R-:W-:-:S07]  /*d1930*/  IMAD.MOV.U32 R104, RZ, RZ, 0x2 ;  /* 0x00000002ff687424 */ /* 0x000fce00078e00ff */
.L_x_4433:
[----:B------:R-:W-:Y:S05]  /*d1940*/  BSYNC.RECONVERGENT B3 ;  /* 0x0000000000037941 */ /* 0x000fea0003800200 */
.L_x_4431:
        /* <DEDUP_REMOVED lines=15> */
.L_x_4437:
[----:B------:R-:W-:-:S13]  /*d1a40*/  ISETP.NE.AND P1, PT, R104, 0x47, PT ;  /* 0x000000476800780c */ /* 0x000fda0003f25270 */
[----:B------:R-:W-:Y:S05]  /*d1a50*/  @!P1 BRA `(.L_x_4440) ;  /* 0x0000000000149947 */ /* 0x000fea0003800000 */
[----:B------:R-:W-:Y:S01]  /*d1a60*/  ISETP.NE.AND P1, PT, R104, 0x54, PT ;  /* 0x000000546800780c */ /* 0x000fe20003f25270 */
[----:B------:R-:W-:-:S12]  /*d1a70*/  IMAD.MOV.U32 R3, RZ, RZ, 0x3 ;  /* 0x00000003ff037424 */ /* 0x000fd800078e00ff */
[----:B------:R-:W-:Y:S05]  /*d1a80*/  @!P1 BRA `(.L_x_4438) ;  /* 0x00000000000c9947 */ /* 0x000fea0003800000 */
.L_x_4439:
[----:B------:R-:W-:Y:S01]  /*d1a90*/  IMAD.MOV.U32 R3, RZ, RZ, 0x4 ;  /* 0x00000004ff037424 */ /* 0x000fe200078e00ff */
[----:B------:R-:W-:Y:S06]  /*d1aa0*/  BRA `(.L_x_4438) ;  /* 0x0000000000047947 */ /* 0x000fec0003800000 */
.L_x_4440:
[----:B------:R-:W-:-:S07]  /*d1ab0*/  IMAD.MOV.U32 R3, RZ, RZ, 0x2 ;  /* 0x00000002ff037424 */ /* 0x000fce00078e00ff */
.L_x_4438:
[----:B------:R-:W-:Y:S05]  /*d1ac0*/  BSYNC.RECONVERGENT B3 ;  /* 0x0000000000037941 */ /* 0x000fea0003800200 */
.L_x_4436:
[----:B------:R0:W-:Y:S02]  /*d1ad0*/  STL.U8 [R105+0x27da], R3 ;  /* 0x0027da0369007387 */ /* 0x0001e40000100000 */
.L_x_4402:
[----:B------:R-:W-:Y:S05]  /*d1ae0*/  BSYNC.RECONVERGENT B2 ;  /* 0x0000000000027941 */ /* 0x000fea0003800200 */
.L_x_4401:
        /* <DEDUP_REMOVED lines=10> */
.L_x_4465:
        /* <DEDUP_REMOVED lines=12> */
.L_x_4446:
[----:B------:R-:W-:-:S13]  /*d1c50*/  ISETP.NE.AND P1, PT, R105, 0x47, PT ;  /* 0x000000476900780c */ /* 0x000fda0003f25270 */
[----:B------:R-:W-:Y:S05]  /*d1c60*/  @!P1 BRA `(.L_x_4449) ;  /* 0x0000000000149947 */ /* 0x000fea0003800000 */
[----:B------:R-:W-:Y:S01]  /*d1c70*/  ISETP.NE.AND P1, PT, R105, 0x54, PT ;  /* 0x000000546900780c */ /* 0x000fe20003f25270 */
[----:B------:R-:W-:-:S12]  /*d1c80*/  IMAD.MOV.U32 R104, RZ, RZ, 0x3 ;  /* 0x00000003ff687424 */ /* 0x000fd800078e00ff */
[----:B------:R-:W-:Y:S05]  /*d1c90*/  @!P1 BRA `(.L_x_4447) ;  /* 0x00000000000c9947 */ /* 0x000fea0003800000 */
.L_x_4448:
[----:B------:R-:W-:Y:S01]  /*d1ca0*/  IMAD.MOV.U32 R104, RZ, RZ, 0x4 ;  /* 0x00000004ff687424 */ /* 0x000fe200078e00ff */
[----:B------:R-:W-:Y:S06]  /*d1cb0*/  BRA `(.L_x_4447) ;  /* 0x0000000000047947 */ /* 0x000fec0003800000 */
.L_x_4449:
[----:B------:R-:W-:-:S07]  /*d1cc0*/  IMAD.MOV.U32 R104, RZ, RZ, 0x2 ;  /* 0x00000002ff687424 */ /* 0x000fce00078e00ff */
.L_x_4447:
[----:B------:R-:W-:Y:S05]  /*d1cd0*/  BSYNC.RECONVERGENT B4 ;  /* 0x0000000000047941 */ /* 0x000fea0003800200 */
.L_x_4445:
        /* <DEDUP_REMOVED lines=15> */
.L_x_4451:
[----:B------:R-:W-:-:S13]  /*d1dd0*/  ISETP.NE.AND P1, PT, R105, 0x47, PT ;  /* 0x000000476900780c */ /* 0x000fda0003f25270 */
[----:B------:R-:W-:Y:S05]  /*d1de0*/  @!P1 BRA `(.L_x_4454) ;  /* 0x0000000000149947 */ /* 0x000fea0003800000 */
[----:B------:R-:W-:Y:S01]  /*d1df0*/  ISETP.NE.AND P1, PT, R105, 0x54, PT ;  /* 0x000000546900780c */ /* 0x000fe20003f25270 */
[----:B------:R-:W-:-:S12]  /*d1e00*/  IMAD.MOV.U32 R104, RZ, RZ, 0x3 ;  /* 0x00000003ff687424 */ /* 0x000fd800078e00ff */
[----:B------:R-:W-:Y:S05]  /*d1e10*/  @!P1 BRA `(.L_x_4452) ;  /* 0x00000000000c9947 */ /* 0x000fea0003800000 */
.L_x_4453:
[----:B------:R-:W-:Y:S01]  /*d1e20*/  IMAD.MOV.U32 R104, RZ, RZ, 0x4 ;  /* 0x00000004ff687424 */ /* 0x000fe200078e00ff */
[----:B------:R-:W-:Y:S06]  /*d1e30*/  BRA `(.L_x_4452) ;  /* 0x0000000000047947 */ /* 0x000fec0003800000 */
.L_x_4454:
[----:B------:R-:W-:-:S07]  /*d1e40*/  IMAD.MOV.U32 R104, RZ, RZ, 0x2 ;  /* 0x00000002ff687424 */ /* 0x000fce00078e00ff */
.L_x_4452:
[----:B------:R-:W-:Y:S05]  /*d1e50*/  BSYNC.RECONVERGENT B4 ;  /* 0x0000000000047941 */ /* 0x000fea0003800200 */
.L_x_4450:
        /* <DEDUP_REMOVED lines=14> */
.L_x_4456:
[----:B------:R-:W-:-:S13]  /*d1f40*/  ISETP.NE.AND P1, PT, R105, 0x47, PT ;  /* 0x000000476900780c */ /* 0x000fda0003f25270 */
[----:B------:R-:W-:Y:S05]  /*d1f50*/  @!P1 BRA `(.L_x_4459) ;  /* 0x0000000000149947 */ /* 0x000fea0003800000 */
[----:B------:R-:W-:Y:S01]  /*d1f60*/  ISETP.NE.AND P1, PT, R105, 0x54, PT ;  /* 0x000000546900780c */ /* 0x000fe20003f25270 */
[----:B------:R-:W-:-:S12]  /*d1f70*/  IMAD.MOV.U32 R104, RZ, RZ, 0x3 ;  /* 0x00000003ff687424 */ /* 0x000fd800078e00ff */
[----:B------:R-:W-:Y:S05]  /*d1f80*/  @!P1 BRA `(.L_x_4457) ;  /* 0x00000000000c9947 */ /* 0x000fea0003800000 */
.L_x_4458:
[----:B------:R-:W-:Y:S01]  /*d1f90*/  IMAD.MOV.U32 R104, RZ, RZ, 0x4 ;  /* 0x00000004ff687424 */ /* 0x000fe200078e00ff */
[----:B------:R-:W-:Y:S06]  /*d1fa0*/  BRA `(.L_x_4457) ;  /* 0x0000000000047947 */ /* 0x000fec0003800000 */
.L_x_4459:
[----:B------:R-:W-:-:S07]  /*d1fb0*/  IMAD.MOV.U32 R104, RZ, RZ, 0x2 ;  /* 0x00000002ff687424 */ /* 0x000fce00078e00ff */
.L_x_4457:
[----:B------:R-:W-:Y:S05]  /*d1fc0*/  BSYNC.RECONVERGENT B4 ;  /* 0x0000000000047941 */ /* 0x000fea0003800200 */
.L_x_4455:
        /* <DEDUP_REMOVED lines=14> */
.L_x_4461:
[----:B------:R-:W-:-:S13]  /*d20b0*/  ISETP.NE.AND P1, PT, R109, 0x47, PT ;  /* 0x000000476d00780c */ /* 0x000fda0003f25270 */
[----:B------:R-:W-:Y:S05]  /*d20c0*/  @!P1 BRA `(.L_x_4464) ;  /* 0x0000000000149947 */ /* 0x000fea0003800000 */
[----:B------:R-:W-:Y:S01]  /*d20d0*/  ISETP.NE.AND P1, PT, R109, 0x54, PT ;  /* 0x000000546d00780c */ /* 0x000fe20003f25270 */
[----:B------:R-:W-:-:S12]  /*d20e0*/  IMAD.MOV.U32 R105, RZ, RZ, 0x3 ;  /* 0x00000003ff697424 */ /* 0x000fd800078e00ff */
[----:B------:R-:W-:Y:S05]  /*d20f0*/  @!P1 BRA `(.L_x_4462) ;  /* 0x00000000000c9947 */ /* 0x000fea0003800000 */
.L_x_4463:
[----:B------:R-:W-:Y:S01]  /*d2100*/  IMAD.MOV.U32 R105, RZ, RZ, 0x4 ;  /* 0x00000004ff697424 */ /* 0x000fe200078e00ff */
[----:B------:R-:W-:Y:S06]  /*d2110*/  BRA `(.L_x_4462) ;  /* 0x0000000000047947 */ /* 0x000fec0003800000 */
.L_x_4464:
[----:B------:R-:W-:-:S07]  /*d2120*/  IMAD.MOV.U32 R105, RZ, RZ, 0x2 ;  /* 0x00000002ff697424 */ /* 0x000fce00078e00ff */
.L_x_4462:
[----:B------:R-:W-:Y:S05]  /*d2130*/  BSYNC.RECONVERGENT B4 ;  /* 0x0000000000047941 */ /* 0x000fea0003800200 */
.L_x_4460:
[----:B------:R0:W-:Y:S01]  /*d2140*/  STL.U8 [R106+0x27f6], R105 ;  /* 0x0027f6696a007387 */ /* 0x0001e20000100000 */
[----:B------:R-:W-:Y:S01]  /*d2150*/  ISETP.NE.AND P1, PT, R104, R107, PT ;  /* 0x0000006b6800720c */ /* 0x000fe20003f25270 */
[----:B------:R-:W-:-:S12]  /*d2160*/  VIADD R3, R3, 0x4 ;  /* 0x0000000403037836 */ /* 0x000fd80000000000 */
[----:B0-----:R-:W-:Y:S05]  /*d2170*/  @P1 BRA `(.L_x_4465) ;  /* 0xfffffff800841947 */ /* 0x001fea000383ffff */
.L_x_4444:
[----:B------:R-:W-:Y:S05]  /*d2180*/  BSYNC.RECONVERGENT B3 ;  /* 0x0000000000037941 */ /* 0x000fea0003800200 */
.L_x_4443:
        /* <DEDUP_REMOVED lines=14> */
.L_x_4467:
[----:B------:R-:W-:-:S13]  /*d2270*/  ISETP.NE.AND P1, PT, R105, 0x47, PT ;  /* 0x000000476900780c */ /* 0x000fda0003f25270 */
[----:B------:R-:W-:Y:S05]  /*d2280*/  @!P1 BRA `(.L_x_4470) ;  /* 0x0000000000149947 */ /* 0x000fea0003800000 */
[----:B------:R-:W-:Y:S01]  /*d2290*/  ISETP.NE.AND P1, PT, R105, 0x54, PT ;  /* 0x000000546900780c */ /* 0x000fe20003f25270 */
[----:B------:R-:W-:-:S12]  /*d22a0*/  IMAD.MOV.U32 R104, RZ, RZ, 0x3 ;  /* 0x00000003ff687424 */ /* 0x000fd800078e00ff */
[----:B------:R-:W-:Y:S05]  /*d22b0*/  @!P1 BRA `(.L_x_4468) ;  /* 0x00000000000c9947 */ /* 0x000fea0003800000 */
.L_x_4469:
[----:B------:R-:W-:Y:S01]  /*d22c0*/  IMAD.MOV.U32 R104, RZ, RZ, 0x4 ;  /* 0x00000004ff687424 */ /* 0x000fe200078e00ff */
[----:B------:R-:W-:Y:S06]  /*d22d0*/  BRA `(.L_x_4468) ;  /* 0x0000000000047947 */ /* 0x000fec0003800000 */
.L_x_4470:
[----:B------:R-:W-:-:S07]  /*d22e0*/  IMAD.MOV.U32 R104, RZ, RZ, 0x2 ;  /* 0x00000002ff687424 */ /* 0x000fce00078e00ff */
.L_x_4468:
[----:B------:R-:W-:Y:S05]  /*d22f0*/  BSYNC.RECONVERGENT B3 ;  /* 0x0000000000037941 */ /* 0x000fea0003800200 */
.L_x_4466:
        /* <DEDUP_REMOVED lines=17> */
.L_x_4472:
[----:B------:R-:W-:-:S13]  /*d2410*/  ISETP.NE.AND P1, PT, R106, 0x47, PT ;  /* 0x000000476a00780c */ /* 0x000fda0003f25270 */
[----:B------:R-:W-:Y:S05]  /*d2420*/  @!P1 BRA `(.L_x_4475) ;  /* 0x0000000000149947 */ /* 0x000fea0003800000 */
[----:B------:R-:W-:Y:S01]  /*d2430*/  ISETP.NE.AND P1, PT, R106, 0x54, PT ;  /* 0x000000546a00780c */ /* 0x000fe20003f25270 */
[----:B------:R-:W-:-:S12]  /*d2440*/  IMAD.MOV.U32 R104, RZ, RZ, 0x3 ;  /* 0x00000003ff687424 */ /* 0x000fd800078e00ff */
[----:B------:R-:W-:Y:S05]  /*d2450*/  @!P1 BRA `(.L_x_4473) ;  /* 0x00000000000c9947 */ /* 0x000fea0003800000 */
.L_x_4474:
[----:B------:R-:W-:Y:S01]  /*d2460*/  IMAD.MOV.U32 R104, RZ, RZ, 0x4 ;  /* 0x00000004ff687424 */ /* 0x000fe200078e00ff */
[----:B------:R-:W-:Y:S06]  /*d2470*/  BRA `(.L_x_4473) ;  /* 0x0000000000047947 */ /* 0x000fec0003800000 */
.L_x_4475:
[----:B------:R-:W-:-:S07]  /*d2480*/  IMAD.MOV.U32 R104, RZ, RZ, 0x2 ;  /* 0x00000002ff687424 */ /* 0x000fce00078e00ff */
.L_x_4473:
[----:B------:R-:W-:Y:S05]  /*d2490*/  BSYNC.RECONVERGENT B3 ;  /* 0x0000000000037941 */ /* 0x000fea0003800200 */
.L_x_4471:
        /* <DEDUP_REMOVED lines=16> */
.L_x_4477:
[----:B------:R-:W-:-:S13]  /*d25a0*/  ISETP.NE.AND P1, PT, R104, 0x47, PT ;  /* 0x000000476800780c */ /* 0x000fda0003f25270 */
[----:B------:R-:W-:Y:S05]  /*d25b0*/  @!P1 BRA `(.L_x_4480) ;  /* 0x0000000000149947 */ /* 0x000fea0003800000 */
[----:B------:R-:W-:Y:S01]  /*d25c0*/  ISETP.NE.AND P1, PT, R104, 0x54, PT ;  /* 0x000000546800780c */ /* 0x000fe20003f25270 */
[----:B------:R-:W-:-:S12]  /*d25d0*/  IMAD.MOV.U32 R3, RZ, RZ, 0x3 ;  /* 0x00000003ff037424 */ /* 0x000fd800078e00ff */
[----:B------:R-:W-:Y:S05]  /*d25e0*/  @!P1 BRA `(.L_x_4478) ;  /* 0x00000000000c9947 */ /* 0x000fea0003800000 */
.L_x_4479:
[----:B------:R-:W-:Y:S01]  /*d25f0*/  IMAD.MOV.U32 R3, RZ, RZ, 0x4 ;  /* 0x00000004ff037424 */ /* 0x000fe200078e00ff */
[----:B------:R-:W-:Y:S06]  /*d2600*/  BRA `(.L_x_4478) ;  /* 0x0000000000047947 */ /* 0x000fec0003800000 */
.L_x_4480:
[----:B------:R-:W-:-:S07]  /*d2610*/  IMAD.MOV.U32 R3, RZ, RZ, 0x2 ;  /* 0x00000002ff037424 */ /* 0x000fce00078e00ff */
.L_x_4478:
[----:B------:R-:W-:Y:S05]  /*d2620*/  BSYNC.RECONVERGENT B3 ;  /* 0x0000000000037941 */ /* 0x000fea0003800200 */
.L_x_4476:
[----:B------:R2:W-:Y:S02]  /*d2630*/  STL.U8 [R105+0x27f5], R3 ;  /* 0x0027f50369007387 */ /* 0x0005e40000100000 */
.L_x_4442:
[----:B------:R-:W-:Y:S05]  /*d2640*/  BSYNC.RECONVERGENT B2 ;  /* 0x0000000000027941 */ /* 0x000fea0003800200 */
.L_x_4441:
        /* <DEDUP_REMOVED lines=13> */
.L_x_4489:
        /* <DEDUP_REMOVED lines=13> */
.L_x_4488:
        /* <DEDUP_REMOVED lines=66> */
.L_x_4487:
[----:B------:R-:W-:Y:S05]  /*d2c10*/  BSYNC.RECONVERGENT B5 ;  /* 0x0000000000057941 */ /* 0x000fea0003800200 */
.L_x_4486:
        /* <DEDUP_REMOVED lines=50> */
.L_x_4485:
[----:B------:R-:W-:Y:S05]  /*d2f40*/  BSYNC.RECONVERGENT B3 ;  /* 0x0000000000037941 */ /* 0x000fea0003800200 */
.L_x_4484:
[C---:B------:R-:W-:Y:S01]  /*d2f50*/  ISETP.NE.AND P0, PT, R3.reuse, R2, PT ;  /* 0x000000020300720c */ /* 0x040fe20003f05270 */
[----:B------:R-:W-:-:S12]  /*d2f60*/  VIADD R3, R3, 0x1 ;  /* 0x0000000103037836 */ /* 0x000fd80000000000 */
[----:B------:R-:W-:Y:S05]  /*d2f70*/  @P0 BRA `(.L_x_4489) ;  /* 0xfffffff400e80947 */ /* 0x000fea000383ffff */
[----:B------:R-:W-:Y:S05]  /*d2f80*/  BSYNC.RECONVERGENT B2 ;  /* 0x0000000000027941 */ /* 0x000fea0003800200 */
.L_x_4483:
[----:B------:R-:W-:-:S07]  /*d2f90*/  IMAD.MOV.U32 R143, RZ, RZ, 0x1 ;  /* 0x00000001ff8f7424 */ /* 0x000fce00078e00ff */
.L_x_4554:
[----:B------:R-:W-:Y:S04]  /*d2fa0*/  BSSY.RECONVERGENT B3, `(.L_x_4490) ;  /* 0x000045b000037945 */ /* 0x000fe80003800200 */
[----:B01----:R-:W-:Y:S05]  /*d2fb0*/  @!P4 BRA `(.L_x_4491) ;  /* 0x000000440064c947 */ /* 0x003fea0003800000 */
[----:B------:R-:W-:-:S07]  /*d2fc0*/  IMAD.MOV.U32 R142, RZ, RZ, 0x1 ;  /* 0x00000001ff8e7424 */ /* 0x000fce00078e00ff */
.L_x_4553:
        /* <DEDUP_REMOVED lines=130> */
.L_x_4500:
[----:B------:R-:W-:Y:S05]  /*d37f0*/  BSYNC.RECONVERGENT B9 ;  /* 0x0000000000097941 */ /* 0x000fea0003800200 */
.L_x_4499:
        /* <DEDUP_REMOVED lines=36> */
.L_x_4503:
[----:B------:R-:W-:Y:S05]  /*d3a40*/  BSYNC.RECONVERGENT B9 ;  /* 0x0000000000097941 */ /* 0x000fea0003800200 */
.L_x_4502:
        /* <DEDUP_REMOVED lines=9> */
.L_x_4498:
        /* <DEDUP_REMOVED lines=47> */
.L_x_4505:
[----:B------:R-:W-:Y:S05]  /*d3dd0*/  BSYNC.RECONVERGENT B9 ;  /* 0x0000000000097941 */ /* 0x000fea0003800200 */
.L_x_4504:
        /* <DEDUP_REMOVED lines=38> */
.L_x_4507:
[----:B------:R-:W-:Y:S05]  /*d4040*/  BSYNC.RECONVERGENT B9 ;  /* 0x0000000000097941 */ /* 0x000fea0003800200 */
.L_x_4506:
        /* <DEDUP_REMOVED lines=9> */
.L_x_4497:
        /* <DEDUP_REMOVED lines=56> */
.L_x_4509:
[----:B------:R-:W-:Y:S05]  /*d4460*/  BSYNC.RECONVERGENT B9 ;  /* 0x0000000000097941 */ /* 0x000fea0003800200 */
.L_x_4508:
        /* <DEDUP_REMOVED lines=38> */
.L_x_4511:
[----:B------:R-:W-:Y:S05]  /*d46d0*/  BSYNC.RECONVERGENT B9 ;  /* 0x0000000000097941 */ /* 0x000fea0003800200 */
.L_x_4510:
        /* <DEDUP_REMOVED lines=8> */
.L_x_4501:
[----:B------:R-:W-:Y:S05]  /*d4760*/  BSYNC.RECONVERGENT B5 ;  /* 0x0000000000057941 */ /* 0x000fea0003800200 */
.L_x_4496:
        /* <DEDUP_REMOVED lines=35> */
.L_x_4513:
[----:B------:R-:W-:Y:S05]  /*d49a0*/  BSYNC.RECONVERGENT B5 ;  /* 0x0000000000057941 */ /* 0x000fea0003800200 */
.L_x_4512:
[----:B------:R-:W-:-:S06]  /*d49b0*/  DSETP.GEU.AND P0, PT, R42, R120, PT ;  /* 0x000000782a00722a */ /* 0x000fcc0003f0e000 */
[----:B------:R-:W-:Y:S02]  /*d49c0*/  FSEL R108, R108, R140, !P0 ;  /* 0x0000008c6c6c7208 */ /* 0x000fe40004000000 */
[----:B------:R-:W-:Y:S02]  /*d49d0*/  FSEL R109, R109, R141, !P0 ;  /* 0x0000008d6d6d7208 */ /* 0x000fe40004000000 */
[----:B------:R-:W-:Y:S02]  /*d49e0*/  FSEL R106, R106, R138, !P0 ;  /* 0x0000008a6a6a7208 */ /* 0x000fe40004000000 */
[----:B------:R-:W-:-:S07]  /*d49f0*/  FSEL R107, R107, R139, !P0 ;  /* 0x0000008b6b6b7208 */ /* 0x000fce0004000000 */
.L_x_4495:
[----:B------:R-:W-:Y:S05]  /*d4a00*/  BSYNC.RECONVERGENT B6 ;  /* 0x0000000000067941 */ /* 0x000fea0003800200 */
.L_x_4494:
        /* <DEDUP_REMOVED lines=45> */
.L_x_4515:
[----:B------:R-:W-:Y:S05]  /*d4ce0*/  BSYNC.RECONVERGENT B5 ;  /* 0x0000000000057941 */ /* 0x000fea0003800200 */
.L_x_4514:
        /* <DEDUP_REMOVED lines=32> */
.L_x_4517:
[----:B------:R-:W-:Y:S05]  /*d4ef0*/  BSYNC.RECONVERGENT B5 ;  /* 0x0000000000057941 */ /* 0x000fea0003800200 */
.L_x_4516:
        /* <DEDUP_REMOVED lines=28> */
[----:B------:R-:W-:Y:S01]  /*d50c0*/  IMAD.MOV.U32 R122, RZ, RZ, R136 ;  /* 0x000000ffff7a7224 */ /* 0x000fe200078e0088 */
[----:B------:R-:W-:-:S07]  /*d50d0*/  MOV R123, R137 ;  /* 0x00000089007b7202 */ /* 0x000fce0000000f00 */
.L_x_4519:
[----:B------:R-:W-:Y:S05]  /*d50e0*/  BSYNC.RECONVERGENT B5 ;  /* 0x0000000000057941 */ /* 0x000fea0003800200 */
.L_x_4518:
        /* <DEDUP_REMOVED lines=27> */
.L_x_4522:
[----:B------:R-:W-:Y:S05]  /*d52a0*/  BSYNC.RELIABLE B6 ;  /* 0x0000000000067941 */ /* 0x000fea0003800100 */
.L_x_4521:
[----:B------:R1:W-:Y:S01]  /*d52b0*/  STL.64 [R144], R118 ;  /* 0x0000007690007387 */ /* 0x0003e20000100a00 */
[----:B------:R-:W-:Y:S02]  /*d52c0*/  IMAD.MOV.U32 R108, RZ, RZ, R118 ;  /* 0x000000ffff6c7224 */ /* 0x000fe400078e0076 */
[----:B------:R-:W-:Y:S01]  /*d52d0*/  IMAD.MOV.U32 R109, RZ, RZ, R119 ;  /* 0x000000ffff6d7224 */ /* 0x000fe200078e0077 */
[----:B------:R1:W-:Y:S01]  /*d52e0*/  STL.64 [R149], R110 ;  /* 0x0000006e95007387 */ /* 0x0003e20000100a00 */
[----:B------:R-:W-:Y:S02]  /*d52f0*/  IMAD.MOV.U32 R104, RZ, RZ, R110 ;  /* 0x000000ffff687224 */ /* 0x000fe400078e006e */
[----:B------:R-:W-:-:S07]  /*d5300*/  IMAD.MOV.U32 R105, RZ, RZ, R111 ;  /* 0x000000ffff697224 */ /* 0x000fce00078e006f */
.L_x_4523:
[----:B------:R-:W-:Y:S05]  /*d5310*/  BSYNC.RECONVERGENT B5 ;  /* 0x0000000000057941 */ /* 0x000fea0003800200 */
.L_x_4520:
[----:B------:R-:W-:-:S07]  /*d5320*/  IMAD.MOV.U32 R141, RZ, RZ, 0x3 ;  /* 0x00000003ff8d7424 */ /* 0x000fce00078e00ff */
.L_x_4552:
        /* <DEDUP_REMOVED lines=12> */
.L_x_4551:
        /* <DEDUP_REMOVED lines=114> */
.L_x_4532:
[----:B------:R-:W-:Y:S05]  /*d5b10*/  BSYNC.RECONVERGENT B10 ;  /* 0x00000000000a7941 */ /* 0x000fea0003800200 */
.L_x_4531:
        /* <DEDUP_REMOVED lines=30> */
.L_x_4534:
[----:B------:R-:W-:Y:S05]  /*d5d00*/  BSYNC.RECONVERGENT B10 ;  /* 0x00000000000a7941 */ /* 0x000fea0003800200 */
.L_x_4533:
[----:B------:R-:W-:-:S06]  /*d5d10*/  DSETP.GT.AND P0, PT, R106, R122, PT ;  /* 0x0000007a6a00722a */ /* 0x000fcc0003f04000 */
[----:B------:R-:W-:Y:S02]  /*d5d20*/  FSEL R118, R110, RZ, P0 ;  /* 0x000000ff6e767208 */ /* 0x000fe40000000000 */
[----:B------:R-:W-:Y:S02]  /*d5d30*/  FSEL R119, R111, +QNAN , P0 ;  /* 0x7ff000006f777808 */ /* 0x000fe40000000000 */
[----:B------:R-:W-:Y:S02]  /*d5d40*/  FSEL R120, R126, RZ, P0 ;  /* 0x000000ff7e787208 */ /* 0x000fe40000000000 */
[----:B------:R-:W-:Y:S01]  /*d5d50*/  FSEL R121, R127, -1.875, P0 ;  /* 0xbff000007f797808 */ /* 0x000fe20000000000 */
[----:B------:R-:W-:Y:S06]  /*d5d60*/  BRA `(.L_x_4535) ;  /* 0x0000001400907947 */ /* 0x000fec0003800000 */
.L_x_4530:
        /* <DEDUP_REMOVED lines=75> */
.L_x_4537:
[----:B------:R-:W-:Y:S05]  /*d6220*/  BSYNC.RECONVERGENT B10 ;  /* 0x00000000000a7941 */ /* 0x000fea0003800200 */
.L_x_4536:
        /* <DEDUP_REMOVED lines=30> */
.L_x_4539:
[----:B------:R-:W-:Y:S05]  /*d6410*/  BSYNC.RECONVERGENT B10 ;  /* 0x00000000000a7941 */ /* 0x000fea0003800200 */
.L_x_4538:
        /* <DEDUP_REMOVED lines=15> */
.L_x_4529:
        /* <DEDUP_REMOVED lines=83> */
.L_x_4542:
[----:B------:R-:W-:Y:S05]  /*d6a40*/  BSYNC.RECONVERGENT B10 ;  /* 0x00000000000a7941 */ /* 0x000fea0003800200 */
.L_x_4541:
        /* <DEDUP_REMOVED lines=30> */
.L_x_4544:
[----:B------:R-:W-:Y:S05]  /*d6c30*/  BSYNC.RECONVERGENT B10 ;  /* 0x00000000000a7941 */ /* 0x000fea0003800200 */
.L_x_4543:
[----:B------:R-:W-:-:S06]  /*d6c40*/  DSETP.GT.AND P0, PT, R106, R122, PT ;  /* 0x0000007a6a00722a */ /* 0x000fcc0003f04000 */
[----:B------:R-:W-:Y:S02]  /*d6c50*/  FSEL R118, R110, RZ, P0 ;  /* 0x000000ff6e767208 */ /* 0x000fe40000000000 */
[----:B------:R-:W-:Y:S02]  /*d6c60*/  FSEL R119, R111, +QNAN , P0 ;  /* 0x7ff000006f777808 */ /* 0x000fe40000000000 */
[----:B------:R-:W-:Y:S02]  /*d6c70*/  FSEL R120, R126, RZ, P0 ;  /* 0x000000ff7e787208 */ /* 0x000fe40000000000 */
[----:B------:R-:W-:Y:S01]  /*d6c80*/  FSEL R121, R127, -1.875, P0 ;  /* 0xbff000007f797808 */ /* 0x000fe20000000000 */
[----:B------:R-:W-:Y:S06]  /*d6c90*/  BRA `(.L_x_4535) ;  /* 0x0000000400c47947 */ /* 0x000fec0003800000 */
.L_x_4540:
        /* <DEDUP_REMOVED lines=36> */
.L_x_4546:
[----:B------:R-:W-:Y:S05]  /*d6ee0*/  BSYNC.RECONVERGENT B7 ;  /* 0x0000000000077941 */ /* 0x000fea0003800200 */
.L_x_4545:
        /* <DEDUP_REMOVED lines=39> */
.L_x_4548:
[----:B------:R-:W-:Y:S05]  /*d7160*/  BSYNC.RECONVERGENT B10 ;  /* 0x00000000000a7941 */ /* 0x000fea0003800200 */
.L_x_4547:
        /* <DEDUP_REMOVED lines=30> */
.L_x_4550:
[----:B------:R-:W-:Y:S05]  /*d7350*/  BSYNC.RECONVERGENT B10 ;  /* 0x00000000000a7941 */ /* 0x000fea0003800200 */
.L_x_4549:
[----:B------:R-:W-:-:S06]  /*d7360*/  DSETP.GT.AND P0, PT, R106, R122, PT ;  /* 0x0000007a6a00722a */ /* 0x000fcc0003f04000 */
[----:B------:R-:W-:Y:S02]  /*d7370*/  FSEL R118, R110, RZ, P0 ;  /* 0x000000ff6e767208 */ /* 0x000fe40000000000 */
[----:B------:R-:W-:Y:S02]  /*d7380*/  FSEL R119, R111, +QNAN , P0 ;  /* 0x7ff000006f777808 */ /* 0x000fe40000000000 */
[----:B------:R-:W-:Y:S02]  /*d7390*/  FSEL R120, R126, RZ, P0 ;  /* 0x000000ff7e787208 */ /* 0x000fe40000000000 */
[----:B------:R-:W-:-:S07]  /*d73a0*/  FSEL R121, R127, -1.875, P0 ;  /* 0xbff000007f797808 */ /* 0x000fce0000000000 */
.L_x_4535:
[----:B------:R-:W-:Y:S05]  /*d73b0*/  BSYNC.RECONVERGENT B5 ;  /* 0x0000000000057941 */ /* 0x000fea0003800200 */
.L_x_4528:
        /* <DEDUP_REMOVED lines=14> */
.L_x_4527:
[----:B------:R-:W-:Y:S05]  /*d74a0*/  BSYNC.RECONVERGENT B6 ;  /* 0x0000000000067941 */ /* 0x000fea0003800200 */
.L_x_4526:
[----:B------:R-:W-:Y:S01]  /*d74b0*/  VIADD R139, R139, 0x1 ;  /* 0x000000018b8b7836 */ /* 0x000fe20000000000 */
[----:B------:R-:W-:-:S04]  /*d74c0*/  ISETP.GT.U32.AND P1, PT, R138, 0x1, PT ;  /* 0x000000018a00780c */ /* 0x000fc80003f24070 */
[----:B------:R-:W-:-:S13]  /*d74d0*/  ISETP.GE.AND P0, PT, R139, R142, PT ;  /* 0x0000008e8b00720c */ /* 0x000fda0003f06270 */
[----:B------:R-:W-:Y:S05]  /*d74e0*/  @!P0 BRA P1, `(.L_x_4551) ;  /* 0xffffffdc00c08947 */ /* 0x000fea000083ffff */
.L_x_4525:
[----:B------:R-:W-:Y:S05]  /*d74f0*/  BSYNC.RECONVERGENT B9 ;  /* 0x0000000000097941 */ /* 0x000fea0003800200 */
.L_x_4524:
[----:B------:R-:W-:Y:S05]  /*d7500*/  @P3 BRA `(.L_x_4552) ;  /* 0xffffffdc00883947 */ /* 0x000fea000383ffff */
.L_x_4493:
[----:B------:R-:W-:Y:S05]  /*d7510*/  BSYNC.RECONVERGENT B2 ;  /* 0x0000000000027941 */ /* 0x000fea0003800200 */
.L_x_4492:
[C---:B------:R-:W-:Y:S01]  /*d7520*/  ISETP.NE.AND P0, PT, R142.reuse, R148, PT ;  /* 0x000000948e00720c */ /* 0x040fe20003f05270 */
[----:B------:R-:W-:-:S12]  /*d7530*/  VIADD R142, R142, 0x1 ;  /* 0x000000018e8e7836 */ /* 0x000fd80000000000 */
[----:B------:R-:W-:Y:S05]  /*d7540*/  @P0 BRA `(.L_x_4553) ;  /* 0xffffffb800a00947 */ /* 0x000fea000383ffff */
.L_x_4491:
[----:B------:R-:W-:Y:S05]  /*d7550*/  BSYNC.RECONVERGENT B3 ;  /* 0x0000000000037941 */ /* 0x000fea0003800200 */
.L_x_4490:
[C---:B------:R-:W-:Y:S01]  /*d7560*/  ISETP.NE.AND P0, PT, R143.reuse, R2, PT ;  /* 0x000000028f00720c */ /* 0x040fe20003f05270 */
[----:B------:R-:W-:-:S12]  /*d7570*/  VIADD R143, R143, 0x1 ;  /* 0x000000018f8f7836 */ /* 0x000fd80000000000 */
[----:B------:R-:W-:Y:S05]  /*d7580*/  @P0 BRA `(.L_x_4554) ;  /* 0xffffffb800840947 */ /* 0x000fea000383ffff */
.L_x_4482:
[----:B------:R-:W-:Y:S05]  /*d7590*/  BSYNC.RECONVERGENT B4 ;  /* 0x0000000000047941 */ /* 0x000fea0003800200 */
.L_x_4481:
[----:B------:R-:W-:Y:S01]  /*d75a0*/  ISETP.NE.AND P5, PT, R148, RZ, PT ;  /* 0x000000ff9400720c */ /* 0x000fe20003fa5270 */
[----:B------:R-:W-:Y:S01]  /*d75b0*/  BSSY.RECONVERGENT B3, `(.L_x_4555) ;  /* 0x00001db000037945 */ /* 0x000fe20003800200 */
[----:B------:R-:W-:Y:S02]  /*d75c0*/  IMAD.MOV.U32 R151, RZ, RZ, RZ ;  /* 0x000000ffff977224 */ /* 0x000fe400078e00ff */
[----:B------:R-:W-:Y:S02]  /*d75d0*/  IMAD.MOV.U32 R140, RZ, RZ, 0x0 ;  /* 0x00000000ff8c7424 */ /* 0x000fe400078e00ff */
[----:B------:R-:W-:-:S07]  /*d75e0*/  IMAD.MOV.U32 R141, RZ, RZ, -0x100000 ;  /* 0xfff00000ff8d7424 */ /* 0x000fce00078e00ff */
[----:B------:R-:W-:Y:S05]  /*d75f0*/  @!P5 BRA `(.L_x_4556) ;  /* 0x0000001c0058d947 */ /* 0x000fea0003800000 */
[----:B------:R-:W-:-:S06]  /*d7600*/  IADD3 R150, PT, PT, R1, R2, RZ ;  /* 0x0000000201967210 */ /* 0x000fcc0007ffe0ff */
[----:B------:R-:W2:Y:S01]  /*d7610*/  LDL.U8 R150, [R150+0x27d8] ;  /* 0x0027d80096967983 */ /* 0x000ea20000100000 */
[----:B------:R-:W-:Y:S02]  /*d7620*/  IMAD.MOV.U32 R151, RZ, RZ, RZ ;  /* 0x000000ffff977224 */ /* 0x000fe400078e00ff */
[----:B01----:R-:W-:Y:S02]  /*d7630*/  IMAD.MOV.U32 R149, RZ, RZ, 0x1 ;  /* 0x00000001ff957424 */ /* 0x003fe400078e00ff */
[----:B------:R-:W-:Y:S02]  /*d7640*/  IMAD.MOV.U32 R140, RZ, RZ, 0x0 ;  /* 0x00000000ff8c7424 */ /* 0x000fe400078e00ff */
[----:B------:R-:W-:Y:S01]  /*d7650*/  IMAD.MOV.U32 R141, RZ, RZ, -0x100000 ;  /* 0xfff00000ff8d7424 */ /* 0x000fe200078e00ff */
[----:B--2---:R-:W-:-:S07]  /*d7660*/  PRMT R152, R150, 0x8880, RZ ;  /* 0x0000888096987816 */ /* 0x004fce00000000ff */
.L_x_4581:
        /* <DEDUP_REMOVED lines=116> */
.L_x_4562:
[----:B------:R-:W-:Y:S05]  /*d7db0*/  BSYNC.RECONVERGENT B5 ;  /* 0x0000000000057941 */ /* 0x000fea0003800200 */
.L_x_4561:
        /* <DEDUP_REMOVED lines=36> */
.L_x_4564:
[----:B------:R-:W-:Y:S05]  /*d8000*/  BSYNC.RECONVERGENT B5 ;  /* 0x0000000000057941 */ /* 0x000fea0003800200 */
.L_x_4563:
        /* <DEDUP_REMOVED lines=8> */
.L_x_4560:
[----:B------:R-:W-:Y:S05]  /*d8090*/  BSYNC.RECONVERGENT B4 ;  /* 0x0000000000047941 */ /* 0x000fea0003800200 */
.L_x_4559:
        /* <DEDUP_REMOVED lines=49> */
.L_x_4568:
[----:B------:R-:W-:Y:S05]  /*d83b0*/  BSYNC.RECONVERGENT B5 ;  /* 0x0000000000057941 */ /* 0x000fea0003800200 */
.L_x_4567:
        /* <DEDUP_REMOVED lines=37> */
.L_x_4570:
[----:B------:R-:W-:Y:S05]  /*d8610*/  BSYNC.RECONVERGENT B5 ;  /* 0x0000000000057941 */ /* 0x000fea0003800200 */
.L_x_4569:
        /* <DEDUP_REMOVED lines=8> */
.L_x_4566:
[----:B------:R-:W-:Y:S05]  /*d86a0*/  BSYNC.RECONVERGENT B4 ;  /* 0x0000000000047941 */ /* 0x000fea0003800200 */
.L_x_4565:
        /* <DEDUP_REMOVED lines=53> */
.L_x_4574:
[----:B------:R-:W-:Y:S05]  /*d8a00*/  BSYNC.RECONVERGENT B5 ;  /* 0x0000000000057941 */ /* 0x000fea0003800200 */
.L_x_4573:
        /* <DEDUP_REMOVED lines=37> */
.L_x_4576:
[----:B------:R-:W-:Y:S05]  /*d8c60*/  BSYNC.RECONVERGENT B5 ;  /* 0x0000000000057941 */ /* 0x000fea0003800200 */
.L_x_4575:
        /* <DEDUP_REMOVED lines=8> */
.L_x_4572:
[----:B------:R-:W-:Y:S05]  /*d8cf0*/  BSYNC.RECONVERGENT B4 ;  /* 0x0000000000047941 */ /* 0x000fea0003800200 */
.L_x_4571:
[----:B------:R-:W-:Y:S01]  /*d8d00*/  UMOV UR6, 0xff800000 ;  /* 0xff80000000067882 */ /* 0x000fe20000000000 */
[----:B------:R-:W-:Y:S01]  /*d8d10*/  UMOV UR7, 0x41cdcd64 ;  /* 0x41cdcd6400077882 */ /* 0x000fe20000000000 */
[----:B------:R-:W-:Y:S01]  /*d8d20*/  UMOV UR4, 0xcccccccd ;  /* 0xcccccccd00047882 */ /* 0x000fe20000000000 */
[----:B------:R-:W-:Y:S01]  /*d8d30*/  DSETP.GEU.AND P0, PT, |R106|, UR6, PT ;  /* 0x000000066a007e2a */ /* 0x000fe2000bf0e200 */
[----:B------:R-:W-:Y:S02]  /*d8d40*/  UMOV UR5, 0x4016cccc ;  /* 0x4016cccc00057882 */ /* 0x000fe40000000000 */
[----:B------:R-:W-:Y:S01]  /*d8d50*/  DADD R108, R138, -UR4 ;  /* 0x800000048a6c7e29 */ /* 0x000fe20008000000 */
        /* <DEDUP_REMOVED lines=29> */
.L_x_4578:
[----:B------:R-:W-:Y:S05]  /*d8f30*/  BSYNC.RECONVERGENT B4 ;  /* 0x0000000000047941 */ /* 0x000fea0003800200 */
.L_x_4577:
[----:B------:R-:W-:-:S06]  /*d8f40*/  DSETP.GEU.AND P0, PT, R250, R118, PT ;  /* 0x00000076fa00722a */ /* 0x000fcc0003f0e000 */
[----:B------:R-:W-:Y:S02]  /*d8f50*/  FSEL R126, R126, R106, !P0 ;  /* 0x0000006a7e7e7208 */ /* 0x000fe40004000000 */
[----:B------:R-:W-:Y:S02]  /*d8f60*/  FSEL R138, R138, R104, !P0 ;  /* 0x000000688a8a7208 */ /* 0x000fe40004000000 */
[----:B------:R-:W-:Y:S02]  /*d8f70*/  FSEL R106, R127, R107, !P0 ;  /* 0x0000006b7f6a7208 */ /* 0x000fe40004000000 */
[----:B------:R-:W-:-:S03]  /*d8f80*/  FSEL R104, R139, R105, !P0 ;  /* 0x000000698b687208 */ /* 0x000fc60004000000 */
[----:B------:R-:W-:Y:S02]  /*d8f90*/  IMAD.MOV.U32 R127, RZ, RZ, R106 ;  /* 0x000000ffff7f7224 */ /* 0x000fe400078e006a */
[----:B------:R-:W-:-:S07]  /*d8fa0*/  IMAD.MOV.U32 R139, RZ, RZ, R104 ;  /* 0x000000ffff8b7224 */ /* 0x000fce00078e0068 */
.L_x_4558:
[----:B------:R-:W-:Y:S05]  /*d8fb0*/  BSYNC.RECONVERGENT B2 ;  /* 0x0000000000027941 */ /* 0x000fea0003800200 */
.L_x_4557:
        /* <DEDUP_REMOVED lines=43> */
.L_x_4580:
[----:B------:R-:W-:Y:S05]  /*d9270*/  BSYNC.RECONVERGENT B2 ;  /* 0x0000000000027941 */ /* 0x000fea0003800200 */
.L_x_4579:
        /* <DEDUP_REMOVED lines=11> */
[----:B------:R-:W-:Y:S01]  /*d9330*/  IMAD.MOV.U32 R149, RZ, RZ, R3 ;  /* 0x000000ffff957224 */ /* 0x000fe200078e0003 */
[----:B------:R-:W-:Y:S01]  /*d9340*/  MOV R141, R118 ;  /* 0x00000076008d7202 */ /* 0x000fe20000000f00 */
[----:B------:R-:W-:Y:S06]  /*d9350*/  @P1 BRA `(.L_x_4581) ;  /* 0xffffffe000c41947 */ /* 0x000fec000383ffff */
.L_x_4556:
[----:B------:R-:W-:Y:S05]  /*d9360*/  BSYNC.RECONVERGENT B3 ;  /* 0x0000000000037941 */ /* 0x000fea0003800200 */
.L_x_4555:
        /* <DEDUP_REMOVED lines=129> */
.L_x_4587:
[----:B------:R-:W-:Y:S05]  /*d9b80*/  BSYNC.RECONVERGENT B4 ;  /* 0x0000000000047941 */ /* 0x000fea0003800200 */
.L_x_4586:
        /* <DEDUP_REMOVED lines=35> */
.L_x_4589:
[----:B------:R-:W-:Y:S05]  /*d9dc0*/  BSYNC.RECONVERGENT B4 ;  /* 0x0000000000047941 */ /* 0x000fea0003800200 */
.L_x_4588:
        /* <DEDUP_REMOVED lines=11> */
.L_x_4585:
[----:B------:R-:W-:Y:S05]  /*d9e80*/  BSYNC.RECONVERGENT B3 ;  /* 0x0000000000037941 */ /* 0x000fea0003800200 */
.L_x_4584:
        /* <DEDUP_REMOVED lines=48> */
.L_x_4593:
[----:B------:R-:W-:Y:S05]  /*da190*/  BSYNC.RECONVERGENT B4 ;  /* 0x0000000000047941 */ /* 0x000fea0003800200 */
.L_x_4592:
        /* <DEDUP_REMOVED lines=35> */
.L_x_4595:
[----:B------:R-:W-:Y:S05]  /*da3d0*/  BSYNC.RECONVERGENT B4 ;  /* 0x0000000000047941 */ /* 0x000fea0003800200 */
.L_x_4594:
        /* <DEDUP_REMOVED lines=11> */
.L_x_4591:
[----:B------:R-:W-:Y:S05]  /*da490*/  BSYNC.RECONVERGENT B3 ;  /* 0x0000000000037941 */ /* 0x000fea0003800200 */
.L_x_4590:
[----:B------:R-:W-:Y:S02]  /*da4a0*/  R2UR UR4, R6 ;  /* 0x00000000060472ca */ /* 0x000fe400000e0000 */
[----:B------:R-:W-:-:S13]  /*da4b0*/  R2UR UR5, R7 ;  /* 0x00000000070572ca */ /* 0x000fda00000e0000 */
[----:B------:R-:W2:Y:S01]  /*da4c0*/  LDG.E.64 R118, desc[UR4][R138.64+0x59d8] ;  /* 0x0059d8048a767981 */ /* 0x000ea2000c1e1b00 */
[----:B------:R-:W-:Y:S01]  /*da4d0*/  IMAD.MOV.U32 R120, RZ, RZ, -0x800000 ;  /* 0xff800000ff787424 */ /* 0x000fe200078e00ff */
[----:B------:R-:W-:Y:S01]  /*da4e0*/  MOV R121, 0x41cdcd64 ;  /* 0x41cdcd6400797802 */ /* 0x000fe20000000f00 */
[----:B------:R-:W-:Y:S01]  /*da4f0*/  BSSY.RECONVERGENT B3, `(.L_x_4596) ;  /* 0x000005f000037945 */ /* 0x000fe20003800200 */
        /* <DEDUP_REMOVED lines=46> */
.L_x_4599:
[----:B------:R-:W-:Y:S05]  /*da7e0*/  BSYNC.RECONVERGENT B4 ;  /* 0x0000000000047941 */ /* 0x000fea0003800200 */
.L_x_4598:
        /* <DEDUP_REMOVED lines=35> */
.L_x_4601:
[----:B------:R-:W-:Y:S05]  /*daa20*/  BSYNC.RECONVERGENT B4 ;  /* 0x0000000000047941 */ /* 0x000fea0003800200 */
.L_x_4600:
        /* <DEDUP_REMOVED lines=11> */
.L_x_4597:
[----:B------:R-:W-:Y:S05]  /*daae0*/  BSYNC.RECONVERGENT B3 ;  /* 0x0000000000037941 */ /* 0x000fea0003800200 */
.L_x_4596:
        /* <DEDUP_REMOVED lines=35> */
.L_x_4603:
[----:B------:R-:W-:Y:S05]  /*dad20*/  BSYNC.RECONVERGENT B3 ;  /* 0x0000000000037941 */ /* 0x000fea0003800200 */
.L_x_4602:
        /* <DEDUP_REMOVED lines=8> */
.L_x_4583:
[----:B------:R-:W-:Y:S05]  /*dadb0*/  BSYNC.RECONVERGENT B2 ;  /* 0x0000000000027941 */ /* 0x000fea0003800200 */
.L_x_4582:
        /* <DEDUP_REMOVED lines=11> */
.L_x_4608:
        /* <DEDUP_REMOVED lines=9> */
.L_x_4607:
[----:B------:R-:W-:Y:S05]  /*daf00*/  BSYNC.RECONVERGENT B3 ;  /* 0x0000000000037941 */ /* 0x000fea0003800200 */
.L_x_4606:
        /* <DEDUP_REMOVED lines=24> */
.L_x_4605:
[----:B------:R-:W-:Y:S05]  /*db090*/  BSYNC.RECONVERGENT B2 ;  /* 0x0000000000027941 */ /* 0x000fea0003800200 */
.L_x_4604:
        /* <DEDUP_REMOVED lines=10> */
.L_x_4613:
        /* <DEDUP_REMOVED lines=20> */
.L_x_4612:
[----:B------:R-:W-:Y:S05]  /*db280*/  BSYNC.RECONVERGENT B3 ;  /* 0x0000000000037941 */ /* 0x000fea0003800200 */
.L_x_4611:
        /* <DEDUP_REMOVED lines=16> */
.L_x_4615:
[----:B------:R-:W-:Y:S05]  /*db390*/  BSYNC.RECONVERGENT B3 ;  /* 0x0000000000037941 */ /* 0x000fea0003800200 */
.L_x_4614:
        /* <DEDUP_REMOVED lines=18> */
.L_x_4610:
[----:B------:R-:W-:Y:S05]  /*db4c0*/  BSYNC.RECONVERGENT B2 ;  /* 0x0000000000027941 */ /* 0x000fea0003800200 */
.L_x_4609:
        /* <DEDUP_REMOVED lines=11> */
[----:B0-2---:R-:W-:Y:S01]  /*db580*/  IADD3 R106, PT, PT, R1, 0x2710, RZ ;  /* 0x00002710016a7810 */ /* 0x005fe20007ffe0ff */
[----:B------:R-:W-:Y:S01]  /*db590*/  IMAD R3, R3, 0x4, R252 ;  /* 0x0000000403037824 */ /* 0x000fe200078e02fc */
[----:B------:R-:W-:Y:S03]  /*db5a0*/  BSSY.RECONVERGENT B3, `(.L_x_4618) ;  /* 0x0000396000037945 */ /* 0x000fe60003800200 */
[----:B------:R-:W-:-:S05]  /*db5b0*/  IMAD R104, R140, 0x4, R106 ;  /* 0x000000048c687824 */ /* 0x000fca00078e026a */
[----:B------:R0:W-:Y:S04]  /*db5c0*/  STL [R104+-0x4], R151 ;  /* 0xfffffc9768007387 */ /* 0x0001e80000100800 */
[----:B------:R0:W-:Y:S02]  /*db5d0*/  STL [R3], R140 ;  /* 0x0000008c03007387 */ /* 0x0001e40000100800 */
.L_x_4665:
        /* <DEDUP_REMOVED lines=22> */
.L_x_4620:
        /* <DEDUP_REMOVED lines=102> */
.L_x_4626:
[----:B------:R-:W-:Y:S05]  /*dbda0*/  BSYNC.RECONVERGENT B6 ;  /* 0x0000000000067941 */ /* 0x000fea0003800200 */
.L_x_4625:
        /* <DEDUP_REMOVED lines=36> */
.L_x_4629:
[----:B------:R-:W-:Y:S05]  /*dbff0*/  BSYNC.RECONVERGENT B6 ;  /* 0x0000000000067941 */ /* 0x000fea0003800200 */
.L_x_4628:
[----:B------:R-:W-:-:S06]  /*dc000*/  DSETP.GEU.AND P0, PT, R122, R248, PT ;  /* 0x000000f87a00722a */ /* 0x000fcc0003f0e000 */
[----:B------:R-:W-:Y:S02]  /*dc010*/  FSEL R126, R126, R110, !P0 ;  /* 0x0000006e7e7e7208 */ /* 0x000fe40004000000 */
[----:B------:R-:W-:Y:S02]  /*dc020*/  FSEL R248, R248, R122, !P0 ;  /* 0x0000007af8f87208 */ /* 0x000fe40004000000 */
[----:B------:R-:W-:Y:S02]  /*dc030*/  FSEL R110, R127, R111, !P0 ;  /* 0x0000006f7f6e7208 */ /* 0x000fe40004000000 */
[----:B------:R-:W-:Y:S02]  /*dc040*/  FSEL R122, R249, R123, !P0 ;  /* 0x0000007bf97a7208 */ /* 0x000fe40004000000 */
[----:B------:R-:W-:Y:S01]  /*dc050*/  FSEL R138, R138, R108, !P0 ;  /* 0x0000006c8a8a7208 */ /* 0x000fe20004000000 */
[----:B------:R-:W-:Y:S01]  /*dc060*/  IMAD.MOV.U32 R127, RZ, RZ, R110 ;  /* 0x000000ffff7f7224 */ /* 0x000fe200078e006e */
[----:B------:R-:W-:Y:S01]  /*dc070*/  FSEL R139, R139, R109, !P0 ;  /* 0x0000006d8b8b7208 */ /* 0x000fe20004000000 */
[----:B------:R-:W-:Y:S01]  /*dc080*/  IMAD.MOV.U32 R249, RZ, RZ, R122 ;  /* 0x000000fffff97224 */ /* 0x000fe200078e007a */
[----:B------:R-:W-:Y:S06]  /*dc090*/  BRA `(.L_x_4627) ;  /* 0x0000000c00247947 */ /* 0x000fec0003800000 */
.L_x_4624:
        /* <DEDUP_REMOVED lines=46> */
.L_x_4631:
[----:B------:R-:W-:Y:S05]  /*dc380*/  BSYNC.RECONVERGENT B6 ;  /* 0x0000000000067941 */ /* 0x000fea0003800200 */
.L_x_4630:
        /* <DEDUP_REMOVED lines=38> */
.L_x_4633:
[----:B------:R-:W-:Y:S05]  /*dc5f0*/  BSYNC.RECONVERGENT B6 ;  /* 0x0000000000067941 */ /* 0x000fea0003800200 */
.L_x_4632:
[----:B------:R-:W-:-:S06]  /*dc600*/  DSETP.GEU.AND P0, PT, R122, R248, PT ;  /* 0x000000f87a00722a */ /* 0x000fcc0003f0e000 */
[----:B------:R-:W-:Y:S02]  /*dc610*/  FSEL R126, R126, R110, !P0 ;  /* 0x0000006e7e7e7208 */ /* 0x000fe40004000000 */
[----:B------:R-:W-:Y:S02]  /*dc620*/  FSEL R110, R127, R111, !P0 ;  /* 0x0000006f7f6e7208 */ /* 0x000fe40004000000 */
[----:B------:R-:W-:Y:S02]  /*dc630*/  FSEL R248, R248, R122, !P0 ;  /* 0x0000007af8f87208 */ /* 0x000fe40004000000 */
[----:B------:R-:W-:Y:S01]  /*dc640*/  FSEL R122, R249, R123, !P0 ;  /* 0x0000007bf97a7208 */ /* 0x000fe20004000000 */
[----:B------:R-:W-:Y:S01]  /*dc650*/  IMAD.MOV.U32 R127, RZ, RZ, R110 ;  /* 0x000000ffff7f7224 */ /* 0x000fe200078e006e */
[----:B------:R-:W-:Y:S02]  /*dc660*/  FSEL R138, R138, R108, !P0 ;  /* 0x0000006c8a8a7208 */ /* 0x000fe40004000000 */
[----:B------:R-:W-:-:S02]  /*dc670*/  FSEL R139, R139, R109, !P0 ;  /* 0x0000006d8b8b7208 */ /* 0x000fc40004000000 */
[----:B------:R-:W-:Y:S01]  /*dc680*/  MOV R249, R122 ;  /* 0x0000007a00f97202 */ /* 0x000fe20000000f00 */
[----:B------:R-:W-:Y:S06]  /*dc690*/  BRA `(.L_x_4627) ;  /* 0x0000000400a47947 */ /* 0x000fec0003800000 */
.L_x_4623:
        /* <DEDUP_REMOVED lines=56> */
.L_x_4635:
[----:B------:R-:W-:Y:S05]  /*dca20*/  BSYNC.RECONVERGENT B6 ;  /* 0x0000000000067941 */ /* 0x000fea0003800200 */
.L_x_4634:
        /* <DEDUP_REMOVED lines=38> */
.L_x_4637:
[----:B------:R-:W-:Y:S05]  /*dcc90*/  BSYNC.RECONVERGENT B6 ;  /* 0x0000000000067941 */ /* 0x000fea0003800200 */
.L_x_4636:
        /* <DEDUP_REMOVED lines=8> */
[----:B------:R-:W-:-:S07]  /*dcd20*/  IMAD.MOV.U32 R249, RZ, RZ, R122 ;  /* 0x000000fffff97224 */ /* 0x000fce00078e007a */
.L_x_4627:
[----:B------:R-:W-:Y:S05]  /*dcd30*/  BSYNC.RECONVERGENT B4 ;  /* 0x0000000000047941 */ /* 0x000fea0003800200 */
.L_x_4622:
        /* <DEDUP_REMOVED lines=35> */
.L_x_4639:
[----:B------:R-:W-:Y:S05]  /*dcf70*/  BSYNC.RECONVERGENT B4 ;  /* 0x0000000000047941 */ /* 0x000fea0003800200 */
.L_x_4638:
[----:B------:R-:W-:-:S06]  /*dcf80*/  DSETP.GEU.AND P0, PT, R248, R118, PT ;  /* 0x00000076f800722a */ /* 0x000fcc0003f0e000 */
[----:B------:R-:W-:Y:S02]  /*dcf90*/  FSEL R106, R106, R138, !P0 ;  /* 0x0000008a6a6a7208 */ /* 0x000fe40004000000 */
[----:B------:R-:W-:Y:S02]  /*dcfa0*/  FSEL R107, R107, R139, !P0 ;  /* 0x0000008b6b6b7208 */ /* 0x000fe40004000000 */
[----:B------:R-:W-:Y:S02]  /*dcfb0*/  FSEL R104, R104, R126, !P0 ;  /* 0x0000007e68687208 */ /* 0x000fe40004000000 */
[----:B------:R-:W-:-:S07]  /*dcfc0*/  FSEL R105, R105, R127, !P0 ;  /* 0x0000007f69697208 */ /* 0x000fce0004000000 */
.L_x_4621:
[----:B------:R-:W-:Y:S05]  /*dcfd0*/  BSYNC.RECONVERGENT B5 ;  /* 0x0000000000057941 */ /* 0x000fea0003800200 */
.L_x_4619:
[----:B------:R-:W-:Y:S02]  /*dcfe0*/  VIADD R3, R140, 0xffffffff ;  /* 0xffffffff8c037836 */ /* 0x000fe40000000000 */
[----:B------:R-:W-:Y:S02]  /*dcff0*/  VIADD R120, R151, 0xffffffff ;  /* 0xffffffff97787836 */ /* 0x000fe40000000000 */
        /* <DEDUP_REMOVED lines=38> */
.L_x_4641:
[----:B------:R-:W-:Y:S05]  /*dd260*/  BSYNC.RELIABLE B4 ;  /* 0x0000000000047941 */ /* 0x000fea0003800100 */
.L_x_4640:
[----:B------:R-:W-:Y:S01]  /*dd270*/  VIMNMX R106, PT, PT, R151, R140, PT ;  /* 0x0000008c976a7248 */ /* 0x000fe20003fe0100 */
[----:B------:R-:W-:Y:S01]  /*dd280*/  BSSY.RECONVERGENT B4, `(.L_x_4643) ;  /* 0x000002d000047945 */ /* 0x000fe20003800200 */
[----:B------:R-:W-:Y:S02]  /*dd290*/  PLOP3.LUT P0, PT, PT, PT, PT, 0x80, 0x8 ;  /* 0x000000000008781c */ /* 0x000fe40003f0f070 */
[----:B------:R-:W-:-:S13]  /*dd2a0*/  ISETP.GE.AND P1, PT, R106, 0x2, PT ;  /* 0x000000026a00780c */ /* 0x000fda0003f26270 */
[----:B------:R-:W-:Y:S05]  /*dd2b0*/  @!P1 BRA `(.L_x_4644) ;  /* 0x0000000000a49947 */ /* 0x000fea0003800000 */
[C---:B------:R-:W-:Y:S01]  /*dd2c0*/  IMAD.IADD R106, R1.reuse, 0x1, R3 ;  /* 0x00000001016a7824 */ /* 0x040fe200078e0203 */
[----:B------:R-:W-:-:S05]  /*dd2d0*/  IADD3 R110, PT, PT, R1, R120, RZ ;  /* 0x00000078016e7210 */ /* 0x000fca0007ffe0ff */
        /* <DEDUP_REMOVED lines=39> */
.L_x_4644:
[----:B------:R-:W-:Y:S05]  /*dd550*/  BSYNC.RECONVERGENT B4 ;  /* 0x0000000000047941 */ /* 0x000fea0003800200 */
.L_x_4643:
[----:B------:R-:W-:Y:S04]  /*dd560*/  BSSY.RECONVERGENT B6, `(.L_x_4645) ;  /* 0x0000196000067945 */ /* 0x000fe80003800200 */
[----:B------:R-:W-:Y:S05]  /*dd570*/  @!P0 BRA `(.L_x_4646) ;  /* 0x0000001800508947 */ /* 0x000fea0003800000 */
[----:B------:R-:W-:-:S07]  /*dd580*/  IMAD.MOV.U32 R142, RZ, RZ, 0x3 ;  /* 0x00000003ff8e7424 */ /* 0x000fce00078e00ff */
.L_x_4664:
        /* <DEDUP_REMOVED lines=21> */
.L_x_4663:
        /* <DEDUP_REMOVED lines=82> */
.L_x_4651:
        /* <DEDUP_REMOVED lines=82> */
.L_x_4654:
[----:B------:R-:W-:Y:S05]  /*de120*/  BSYNC.RECONVERGENT B9 ;  /* 0x0000000000097941 */ /* 0x000fea0003800200 */
.L_x_4653:
        /* <DEDUP_REMOVED lines=35> */
.L_x_4656:
[----:B------:R-:W-:Y:S05]  /*de360*/  BSYNC.RECONVERGENT B9 ;  /* 0x0000000000097941 */ /* 0x000fea0003800200 */
.L_x_4655:
[----:B------:R-:W-:-:S06]  /*de370*/  DSETP.GE.AND P0, PT, R104, R122, PT ;  /* 0x0000007a6800722a */ /* 0x000fcc0003f06000 */
[----:B------:R-:W-:Y:S02]  /*de380*/  FSEL R104, R106, RZ, P0 ;  /* 0x000000ff6a687208 */ /* 0x000fe40000000000 */
[----:B------:R-:W-:Y:S02]  /*de390*/  FSEL R105, R107, +QNAN , P0 ;  /* 0x7ff000006b697808 */ /* 0x000fe40000000000 */
[----:B------:R-:W-:Y:S02]  /*de3a0*/  FSEL R106, R108, RZ, P0 ;  /* 0x000000ff6c6a7208 */ /* 0x000fe40000000000 */
[----:B------:R-:W-:Y:S01]  /*de3b0*/  FSEL R107, R109, -1.875, P0 ;  /* 0xbff000006d6b7808 */ /* 0x000fe20000000000 */
[----:B------:R-:W-:Y:S06]  /*de3c0*/  BRA `(.L_x_4652) ;  /* 0x0000000400d07947 */ /* 0x000fec0003800000 */
.L_x_4650:
[----:B------:R-:W-:-:S04]  /*de3d0*/  ISETP.NE.AND P1, PT, R3, 0x1, PT ;  /* 0x000000010300780c */ /* 0x000fc80003f25270 */
[----:B------:R-:W-:-:S13]  /*de3e0*/  ISETP.EQ.OR P2, PT, R136, 0x1, !P1 ;  /* 0x000000018800780c */ /* 0x000fda0004f42670 */
[----:B------:R-:W-:Y:S05]  /*de3f0*/  @P2 BRA `(.L_x_4657) ;  /* 0x0000000000d42947 */ /* 0x000fea0003800000 */
[C---:B------:R-:W-:Y:S01]  /*de400*/  IADD3 R104, PT, PT, R1.reuse, R139, RZ ;  /* 0x0000008b01687210 */ /* 0x040fe20007ffe0ff */
        /* <DEDUP_REMOVED lines=52> */
.L_x_4657:
        /* <DEDUP_REMOVED lines=44> */
.L_x_4659:
[----:B------:R-:W-:Y:S05]  /*dea10*/  BSYNC.RECONVERGENT B7 ;  /* 0x0000000000077941 */ /* 0x000fea0003800200 */
.L_x_4658:
        /* <DEDUP_REMOVED lines=15> */
.L_x_4652:
[----:B------:R-:W-:Y:S05]  /*deb10*/  BSYNC.RECONVERGENT B4 ;  /* 0x0000000000047941 */ /* 0x000fea0003800200 */
.L_x_4649:
        /* <DEDUP_REMOVED lines=36> */
.L_x_4661:
[----:B------:R-:W-:-:S13]  /*ded60*/  ISETP.GT.AND P0, PT, R138, 0x1, PT ;  /* 0x000000018a00780c */ /* 0x000fda0003f04270 */
[----:B------:R-:W-:Y:S05]  /*ded70*/  @!P0 BREAK.RELIABLE B4 ;  /* 0x0000000000048942 */ /* 0x000fea0003800100 */
[----:B------:R-:W-:Y:S05]  /*ded80*/  @!P0 BRA `(.L_x_4648) ;  /* 0x00000000003c8947 */ /* 0x000fea0003800000 */
[----:B------:R-:W-:Y:S05]  /*ded90*/  BSYNC.RELIABLE B4 ;  /* 0x0000000000047941 */ /* 0x000fea0003800100 */
.L_x_4660:
[----:B------:R-:W-:Y:S02]  /*deda0*/  VIADD R139, R139, 0x1 ;  /* 0x000000018b8b7836 */ /* 0x000fe40000000000 */
[----:B------:R-:W-:-:S03]  /*dedb0*/  VIADD R138, R138, 0xffffffff ;  /* 0xffffffff8a8a7836 */ /* 0x000fc60000000000 */
[----:B------:R-:W-:-:S13]  /*dedc0*/  ISETP.GE.AND P0, PT, R139, R151, PT ;  /* 0x000000978b00720c */ /* 0x000fda0003f06270 */
[----:B------:R-:W-:Y:S05]  /*dedd0*/  @!P0 BRA `(.L_x_4663) ;  /* 0xffffffe800408947 */ /* 0x000fea000383ffff */
[----:B------:R-:W-:Y:S05]  /*dede0*/  BRA `(.L_x_4648) ;  /* 0x0000000000247947 */ /* 0x000fea0003800000 */
.L_x_4662:
        /* <DEDUP_REMOVED lines=9> */
.L_x_4648:
[----:B------:R-:W-:Y:S05]  /*dee80*/  BSYNC.RECONVERGENT B5 ;  /* 0x0000000000057941 */ /* 0x000fea0003800200 */
.L_x_4647:
[C---:B------:R-:W-:Y:S01]  /*dee90*/  ISETP.LT.U32.AND P0, PT, R142.reuse, 0x20, PT ;  /* 0x000000208e00780c */ /* 0x040fe20003f01070 */
[----:B------:R-:W-:-:S12]  /*deea0*/  VIADD R142, R142, 0x1 ;  /* 0x000000018e8e7836 */ /* 0x000fd80000000000 */
[----:B------:R-:W-:Y:S05]  /*deeb0*/  @P3 BRA P0, `(.L_x_4664) ;  /* 0xffffffe400b43947 */ /* 0x000fea000003ffff */
.L_x_4646:
[----:B------:R-:W-:Y:S05]  /*deec0*/  BSYNC.RECONVERGENT B6 ;  /* 0x0000000000067941 */ /* 0x000fea0003800200 */
.L_x_4645:
[----:B------:R-:W-:-:S06]  /*deed0*/  IMAD.IADD R108, R1, 0x1, R151 ;  /* 0x00000001016c7824 */ /* 0x000fcc00078e0297 */
[----:B------:R-:W5:Y:S01]  /*deee0*/  LDL.U8 R108, [R108+0x27f3] ;  /* 0x0027f3006c6c7983 */ /* 0x000f620000100000 */
[----:B------:R-:W-:Y:S05]  /*deef0*/  BRA `(.L_x_4665) ;  /* 0xffffffc400b87947 */ /* 0x000fea000383ffff */
.L_x_4642:
[----:B------:R-:W-:Y:S05]  /*def00*/  BSYNC.RECONVERGENT B3 ;  /* 0x0000000000037941 */ /* 0x000fea0003800200 */
.L_x_4618:
        /* <DEDUP_REMOVED lines=21> */
.L_x_4672:
        /* <DEDUP_REMOVED lines=10> */
[C---:B------:R-:W-:Y:S01]  /*df100*/  VIADD R109, R108.reuse, 0x1 ;  /* 0x000000016c6d7836 */ /* 0x040fe20000000000 */
[----:B------:R-:W-:-:S05]  /*df110*/  @!P2 IADD3 R109, PT, PT, R108, RZ, RZ ;  /* 0x000000ff6c6da210 */ /* 0x000fca0007ffe0ff */
        /* <DEDUP_REMOVED lines=45> */
.L_x_4671:
[----:B------:R-:W-:Y:S05]  /*df3f0*/  BSYNC.RECONVERGENT B5 ;  /* 0x0000000000057941 */ /* 0x000fea0003800200 */
.L_x_4670:
        /* <DEDUP_REMOVED lines=35> */
.L_x_4674:
[----:B------:R-:W-:Y:S05]  /*df630*/  BSYNC.RECONVERGENT B5 ;  /* 0x0000000000057941 */ /* 0x000fea0003800200 */
.L_x_4673:
        /* <DEDUP_REMOVED lines=12> */
[----:B------:R-:W-:Y:S02]  /*df700*/  @!P0 IADD3 R2, PT, PT, R118, RZ, RZ ;  /* 0x000000ff76028210 */ /* 0x000fe40007ffe0ff */
        /* <DEDUP_REMOVED lines=8> */
.L_x_4676:
[----:B------:R-:W-:Y:S05]  /*df790*/  BSYNC.RECONVERGENT B5 ;  /* 0x0000000000057941 */ /* 0x000fea0003800200 */
.L_x_4675:
        /* <DEDUP_REMOVED lines=19> */
.L_x_4669:
[----:B------:R-:W-:Y:S05]  /*df8d0*/  BSYNC.RECONVERGENT B4 ;  /* 0x0000000000047941 */ /* 0x000fea0003800200 */
.L_x_4668:
        /* <DEDUP_REMOVED lines=10> */
.L_x_4681:
        /* <DEDUP_REMOVED lines=36> */
[----:B------:R-:W-:Y:S02]  /*dfbc0*/  IADD3 R104, PT, PT, R104, 0x10, RZ ;  /* 0x0000001068687810 */ /* 0x000fe40007ffe0ff */
[----:B--2---:R-:W-:Y:S01]  /*dfbd0*/  ISETP.GT.AND P2, PT, R105, RZ, PT ;  /* 0x000000ff6900720c */ /* 0x004fe20003f44270 */
[----:B------:R-:W-:Y:S02]  /*dfbe0*/  VIADD R105, R119, 0x1 ;  /* 0x0000000177697836 */ /* 0x000fe40000000000 */
[----:B------:R-:W-:Y:S01]  /*dfbf0*/  @!P1 IMAD.MOV R105, RZ, RZ, R119 ;  /* 0x000000ffff699224 */ /* 0x000fe200078e0277 */
[----:B---3--:R-:W-:-:S03]  /*dfc00*/  ISETP.GT.AND P1, PT, R108, RZ, PT ;  /* 0x000000ff6c00720c */ /* 0x008fc60003f24270 */
[----:B------:R-:W-:-:S06]  /*dfc10*/  VIADD R108, R105, 0x1 ;  /* 0x00000001696c7836 */ /* 0x000fcc0000000000 */
        /* <DEDUP_REMOVED lines=26> */
.L_x_4680:
[----:B------:R-:W-:Y:S05]  /*dfdc0*/  BSYNC.RECONVERGENT B5 ;  /* 0x0000000000057941 */ /* 0x000fea0003800200 */
.L_x_4679:
        /* <DEDUP_REMOVED lines=40> */
.L_x_4683:
[----:B------:R-:W-:Y:S05]  /*e0050*/  BSYNC.RECONVERGENT B5 ;  /* 0x0000000000057941 */ /* 0x000fea0003800200 */
.L_x_4682:
        /* <DEDUP_REMOVED lines=24> */
.L_x_4685:
[----:B------:R-:W-:Y:S05]  /*e01e0*/  BSYNC.RECONVERGENT B5 ;  /* 0x0000000000057941 */ /* 0x000fea0003800200 */
.L_x_4684:
        /* <DEDUP_REMOVED lines=20> */
.L_x_4678:
[----:B------:R-:W-:Y:S05]  /*e0330*/  BSYNC.RECONVERGENT B4 ;  /* 0x0000000000047941 */ /* 0x000fea0003800200 */
.L_x_4677:
        /* <DEDUP_REMOVED lines=36> */
.L_x_4687:
[----:B------:R-:W-:Y:S05]  /*e0580*/  BSYNC.RECONVERGENT B4 ;  /* 0x0000000000047941 */ /* 0x000fea0003800200 */
.L_x_4686:
[----:B------:R-:W-:Y:S01]  /*e0590*/  UMOV UR4, 0x66666666 ;  /* 0x6666666600047882 */ /* 0x000fe20000000000 */
[----:B------:R-:W-:Y:S01]  /*e05a0*/  UMOV UR5, 0x40711266 ;  /* 0x4071126600057882 */ /* 0x000fe20000000000 */
[----:B------:R-:W-:Y:S01]  /*e05b0*/  IMAD.MOV.U32 R104, RZ, RZ, 0x0 ;  /* 0x00000000ff687424 */ /* 0x000fe200078e00ff */
[----:B------:R-:W-:Y:S01]  /*e05c0*/  DADD R2, R2, -UR4 ;  /* 0x8000000402027e29 */ /* 0x000fe20008000000 */
[----:B------:R-:W-:-:S07]  /*e05d0*/  IMAD.MOV.U32 R105, RZ, RZ, 0x40590000 ;  /* 0x40590000ff697424 */ /* 0x000fce00078e00ff */
[----:B------:R-:W-:-:S11]  /*e05e0*/  DFMA R104, R2, R104, 0.5 ;  /* 0x3fe000000268742b */ /* 0x000fd60000000068 */
.L_x_4667:
[----:B------:R-:W-:Y:S05]  /*e05f0*/  BSYNC.RECONVERGENT B3 ;  /* 0x0000000000037941 */ /* 0x000fea0003800200 */
.L_x_4666:
[----:B------:R-:W0:Y:S01]  /*e0600*/  MUFU.RCP64H R3, 100 ;  /* 0x4059000000037908 */ /* 0x000e220000001800 */
[----:B------:R-:W-:Y:S01]  /*e0610*/  IMAD.MOV.U32 R4, RZ, RZ, 0x0 ;  /* 0x00000000ff047424 */ /* 0x000fe200078e00ff */
[----:B------:R-:W-:Y:S01]  /*e0620*/  MOV R5, 0x40590000 ;  /* 0x4059000000057802 */ /* 0x000fe20000000f00 */
[----:B------:R-:W-:Y:S01]  /*e0630*/  IMAD.MOV.U32 R2, RZ, RZ, 0x1 ;  /* 0x00000001ff027424 */ /* 0x000fe200078e00ff */
[----:B------:R-:W-:Y:S04]  /*e0640*/  BSSY.RECONVERGENT B3, `(.L_x_4617) ;  /* 0x0000018000037945 */ /* 0x000fe80003800200 */
[----:B------:R0:W1:Y:S02]  /*e0650*/  F2I.F64.TRUNC R106, R104 ;  /* 0x00000068006a7311 */ /* 0x000064000030d100 */
        /* <DEDUP_REMOVED lines=22> */
.L_x_4688:
[----:B------:R-:W-:Y:S05]  /*e07c0*/  BSYNC.RECONVERGENT B3 ;  /* 0x0000000000037941 */ /* 0x000fea0003800200 */
.L_x_4617:
[----:B------:R-:W-:Y:S05]  /*e07d0*/  BSYNC.RECONVERGENT B2 ;  /* 0x0000000000027941 */ /* 0x000fea0003800200 */
.L_x_4616:
[----:B------:R-:W1:Y:S02]  /*e07e0*/  LDC R2, c[0x0][0x3c0] ;  /* 0x0000f000ff027b82 */ /* 0x000e640000000800 */
[----:B-1----:R-:W-:-:S06]  /*e07f0*/  FADD R2, R2, -10 ;  /* 0xc120000002027421 */ /* 0x002fcc0000000000 */
[----:B------:R-:W1:Y:S02]  /*e0800*/  F2F.F64.F32 R2, R2 ;  /* 0x0000000200027310 */ /* 0x000e640000201800 */
[----:B-1----:R-:W-:-:S06]  /*e0810*/  DSETP.GT.AND P0, PT, R104, R2, PT ;  /* 0x000000026800722a */ /* 0x002fcc0003f04000 */
[----:B------:R-:W-:-:S08]  /*e0820*/  SEL R154, RZ, 0x1, P0 ;  /* 0x00000001ff9a7807 */ /* 0x000fd00000000000 */
.L_x_4385:
[----:B------:R-:W-:Y:S05]  /*e0830*/  BSYNC.RECONVERGENT B1 ;  /* 0x0000000000017941 */ /* 0x000fea0003800200 */
.L_x_4384:
        /* <DEDUP_REMOVED lines=17> */
.L_x_4691:
[----:B0-----:R-:W0:Y:S02]  /*e0950*/  LDC R4, c[0x0][0x3c0] ;  /* 0x0000f000ff047b82 */ /* 0x001e240000000800 */
[----:B0-----:R-:W-:-:S06]  /*e0960*/  FADD R4, R4, -10 ;  /* 0xc120000004047421 */ /* 0x001fcc0000000000 */
[----:B------:R-:W0:Y:S02]  /*e0970*/  F2F.F64.F32 R4, R4 ;  /* 0x0000000400047310 */ /* 0x000e240000201800 */
[----:B0-----:R-:W-:-:S06]  /*e0980*/  DSETP.GT.AND P0, PT, R2, R4, PT ;  /* 0x000000040200722a */ /* 0x001fcc0003f04000 */
[----:B------:R-:W-:-:S08]  /*e0990*/  SEL R154, RZ, 0x1, P0 ;  /* 0x00000001ff9a7807 */ /* 0x000fd00000000000 */
.L_x_4690:
[----:B------:R-:W-:Y:S05]  /*e09a0*/  BSYNC.RECONVERGENT B11 ;  /* 0x00000000000b7941 */ /* 0x000fea0003800200 */
.L_x_4689:
        /* <DEDUP_REMOVED lines=9> */
.L_x_3123:
[----:B------:R-:W-:Y:S05]  /*e0a40*/  BSYNC.RECONVERGENT B8 ;  /* 0x0000000000087941 */ /* 0x000fea0003800200 */
.L_x_3122:
        /* <DEDUP_REMOVED lines=118> */
[----:B------:R-:W-:Y:S01]  /*e11b0*/  BSSY.RECONVERGENT B1, `(.L_x_4692) ;  /* 0x000007f000017945 */ /* 0x000fe20003800200 */
[----:B------:R-:W-:Y:S02]  /*e11c0*/  PRMT R118, R118, 0x5410, R3 ;  /* 0x0000541076767816 */ /* 0x000fe40000000003 */
[----:B------:R-:W-:Y:S02]  /*e11d0*/  PRMT R3, R144, 0x7604, R141 ;  /* 0x0000760490037816 */ /* 0x000fe4000000008d */
[----:B------:R-:W-:-:S02]  /*e11e0*/  ISETP.NE.AND P1, PT, R109, 0x47, PT ;  /* 0x000000476d00780c */ /* 0x000fc40003f25270 */
[----:B------:R-:W-:Y:S02]  /*e11f0*/  PRMT R119, R119, 0x5410, R3 ;  /* 0x0000541077777816 */ /* 0x000fe40000000003 */
[----:B------:R-:W-:Y:S02]  /*e1200*/  LOP3.LUT R3, R111, 0xfb, RZ, 0xc0, !PT ;  /* 0x000000fb6f037812 */ /* 0x000fe400078ec0ff */
[----:B------:R-:W-:Y:S01]  /*e1210*/  ISETP.NE.AND P5, PT, R109, 0x43, PT ;  /* 0x000000436d00780c */ /* 0x000fe20003fa5270 */
[----:B------:R0:W-:Y:S01]  /*e1220*/  STL.64 [R1+0x2810], R118 ;  /* 0x0028107601007387 */ /* 0x0001e20000100a00 */
[----:B------:R-:W-:Y:S02]  /*e1230*/  ISETP.NE.AND P0, PT, R3, 0x43, PT ;  /* 0x000000430300780c */ /* 0x000fe40003f05270 */
[----:B------:R-:W-:Y:S02]  /*e1240*/  PRMT R3, R142, 0x7604, R139 ;  /* 0x000076048e037816 */ /* 0x000fe4000000008b */
[----:B------:R-:W-:-:S02]  /*e1250*/  SEL R120, RZ, 0x1, P1 ;  /* 0x00000001ff787807 */ /* 0x000fc40000800000 */
[----:B------:R-:W-:Y:S02]  /*e1260*/  ISETP.NE.AND P4, PT, R107, 0x43, PT ;  /* 0x000000436b00780c */ /* 0x000fe40003f85270 */
[----:B------:R-:W-:Y:S02]  /*e1270*/  ISETP.NE.AND P3, PT, R126, 0x43, PT ;  /* 0x000000437e00780c */ /* 0x000fe40003f65270 */
[----:B------:R-:W-:Y:S02]  /*e1280*/  ISETP.NE.AND P6, PT, R106, 0x43, PT ;  /* 0x000000436a00780c */ /* 0x000fe40003fc5270 */
[----:B------:R-:W-:Y:S02]  /*e1290*/  ISETP.EQ.OR P2, PT, R126, 0x47, !P3 ;  /* 0x000000477e00780c */ /* 0x000fe40005f42670 */
[----:B0-----:R-:W-:Y:S02]  /*e12a0*/  PRMT R118, R143, 0x7604, R140 ;  /* 0x000076048f767816 */ /* 0x001fe4000000008c */
[----:B------:R-:W-:-:S02]  /*e12b0*/  PRMT R119, R108, 0x7604, R138 ;  /* 0x000076046c777816 */ /* 0x000fc4000000008a */
[----:B------:R-:W-:Y:S02]  /*e12c0*/  PRMT R118, R118, 0x5410, R3 ;  /* 0x0000541076767816 */ /* 0x000fe40000000003 */
[----:B------:R-:W-:-:S04]  /*e12d0*/  PRMT R3, R126, 0x7604, R107 ;  /* 0x000076047e037816 */ /* 0x000fc8000000006b */
[----:B------:R-:W-:Y:S01]  /*e12e0*/  PRMT R119, R119, 0x5410, R3 ;  /* 0x0000541077777816 */ /* 0x000fe20000000003 */
[----:B------:R-:W-:Y:S02]  /*e12f0*/  IMAD.MOV.U32 R3, RZ, RZ, 0x2 ;  /* 0x00000002ff037424 */ /* 0x000fe400078e00ff */
[----:B------:R-:W-:Y:S02]  /*e1300*/  @P1 IMAD.MOV R3, RZ, RZ, 0x1 ;  /* 0x00000001ff031424 */ /* 0x000fe400078e02ff */
[----:B------:R-:W-:Y:S01]  /*e1310*/  @P0 IMAD.MOV R3, RZ, RZ, R120 ;  /* 0x000000ffff030224 */ /* 0x000fe200078e0278 */
[----:B------:R0:W-:Y:S01]  /*e1320*/  STL.64 [R1+0x2818], R118 ;  /* 0x0028187601007387 */ /* 0x0001e20000100a00 */
[----:B------:R-:W-:-:S05]  /*e1330*/  IMAD.MOV.U32 R120, RZ, RZ, 0x1 ;  /* 0x00000001ff787424 */ /* 0x000fca00078e00ff */
[----:B------:R-:W-:Y:S01]  /*e1340*/  SEL R120, R120, 0x2, P0 ;  /* 0x0000000278787807 */ /* 0x000fe20000000000 */
[----:B------:R-:W-:Y:S01]  /*e1350*/  @P5 IMAD.MOV.U32 R120, RZ, RZ, R3 ;  /* 0x000000ffff785224 */ /* 0x000fe200078e0003 */
[----:B------:R-:W-:-:S04]  /*e1360*/  LOP3.LUT R3, R104, 0xfb, RZ, 0xc0, !PT ;  /* 0x000000fb68037812 */ /* 0x000fc800078ec0ff */
[----:B------:R-:W-:Y:S02]  /*e1370*/  ISETP.NE.AND P0, PT, R3, 0x43, PT ;  /* 0x000000430300780c */ /* 0x000fe40003f05270 */
[----:B------:R-:W-:Y:S02]  /*e1380*/  LOP3.LUT R3, R5, 0xfb, RZ, 0xc0, !PT ;  /* 0x000000fb05037812 */ /* 0x000fe400078ec0ff */
[----:B0-----:R-:W-:Y:S02]  /*e1390*/  PRMT R119, RZ, 0x7604, R110 ;  /* 0x00007604ff777816 */ /* 0x001fe4000000006e */
        /* <DEDUP_REMOVED lines=59> */
[----:B------:R-:W-:Y:S01]  /*e1750*/  ISETP.EQ.OR P0, PT, R105, 0x43, !P0 ;  /* 0x000000436900780c */ /* 0x000fe20004702670 */
[----:B------:R-:W-:-:S04]  /*e1760*/  @!P2 IMAD.MOV R120, RZ, RZ, R3 ;  /* 0x000000ffff78a224 */ /* 0x000fc800078e0203 */
[----:B------:R-:W-:Y:S02]  /*e1770*/  VIADD R3, R120, 0x1 ;  /* 0x0000000178037836 */ /* 0x000fe40000000000 */
[----:B------:R-:W-:-:S04]  /*e1780*/  @!P1 IMAD.MOV R3, RZ, RZ, R120 ;  /* 0x000000ffff039224 */ /* 0x000fc800078e0278 */
[C---:B------:R-:W-:Y:S02]  /*e1790*/  VIADD R118, R3.reuse, 0x1 ;  /* 0x0000000103767836 */ /* 0x040fe40000000000 */
[----:B------:R-:W-:Y:S02]  /*e17a0*/  @!P0 IADD3 R118, PT, PT, R3, RZ, RZ ;  /* 0x000000ff03768210 */ /* 0x000fe40007ffe0ff */
[C---:B------:R-:W-:Y:S02]  /*e17b0*/  ISETP.NE.AND P0, PT, R110.reuse, 0x47, PT ;  /* 0x000000476e00780c */ /* 0x040fe40003f05270 */
[----:B------:R-:W-:Y:S02]  /*e17c0*/  PRMT R3, R105, 0x7604, R106 ;  /* 0x0000760469037816 */ /* 0x000fe4000000006a */
[----:B------:R-:W-:Y:S02]  /*e17d0*/  ISETP.EQ.OR P0, PT, R110, 0x43, !P0 ;  /* 0x000000436e00780c */ /* 0x000fe40004702670 */
[----:B------:R-:W-:-:S02]  /*e17e0*/  PRMT R3, R3, 0x5410, R119 ;  /* 0x0000541003037816 */ /* 0x000fc40000000077 */
[----:B------:R-:W0:Y:S03]  /*e17f0*/  MUFU.RCP64H R119, 21 ;  /* 0x4035000000777908 */ /* 0x000e260000001800 */
[----:B------:R1:W-:Y:S02]  /*e1800*/  STL [R1+0x2820], R3 ;  /* 0x0028200301007387 */ /* 0x0003e40000100800 */
[----:B-1----:R-:W-:-:S04]  /*e1810*/  VIADD R3, R118, 0x1 ;  /* 0x0000000176037836 */ /* 0x002fc80000000000 */
[----:B------:R-:W-:Y:S02]  /*e1820*/  @!P0 IMAD.MOV R3, RZ, RZ, R118 ;  /* 0x000000ffff038224 */ /* 0x000fe400078e0276 */
[----:B------:R-:W-:-:S06]  /*e1830*/  IMAD.MOV.U32 R118, RZ, RZ, 0x1 ;  /* 0x00000001ff767424 */ /* 0x000fcc00078e00ff */
[----:B0-----:R-:W-:-:S08]  /*e1840*/  DFMA R120, R118, -R122, 1 ;  /* 0x3ff000007678742b */ /* 0x001fd0000000087a */
[----:B------:R-:W-:-:S08]  /*e1850*/  DFMA R120, R120, R120, R120 ;  /* 0x000000787878722b */ /* 0x000fd00000000078 */
[----:B------:R-:W-:-:S08]  /*e1860*/  DFMA R118, R118, R120, R118 ;  /* 0x000000787676722b */ /* 0x000fd00000000076 */
[----:B------:R-:W-:-:S08]  /*e1870*/  DFMA R120, R118, -R122, 1 ;  /* 0x3ff000007678742b */ /* 0x000fd0000000087a */
[----:B------:R-:W-:Y:S01]  /*e1880*/  DFMA R120, R118, R120, R118 ;  /* 0x000000787678722b */ /* 0x000fe20000000076 */
[----:B------:R0:W1:Y:S02]  /*e1890*/  I2F.F64.U32 R118, R3 ;  /* 0x0000000300767312 */ /* 0x0000640000201800 */
[----:B0-----:R-:W-:-:S05]  /*e18a0*/  PRMT R3, R109, 0x7604, R111 ;  /* 0x000076046d037816 */ /* 0x001fca000000006f */
[----:B------:R0:W-:Y:S01]  /*e18b0*/  STL.U16 [R1+0x280e], R3 ;  /* 0x00280e0301007387 */ /* 0x0001e20000100400 */
[----:B-1----:R-:W-:Y:S01]  /*e18c0*/  DMUL R136, R118, R120 ;  /* 0x0000007876887228 */ /* 0x002fe20000000000 */
[----:B------:R-:W-:-:S07]  /*e18d0*/  FSETP.GEU.AND P1, PT, |R119|, 6.5827683646048100446e-37, PT ;  /* 0x036000007700780b */ /* 0x000fce0003f2e200 */
[----:B------:R-:W-:-:S08]  /*e18e0*/  DFMA R122, R136, -21, R118 ;  /* 0xc0350000887a782b */ /* 0x000fd00000000076 */
[----:B------:R-:W-:-:S10]  /*e18f0*/  DFMA R136, R120, R122, R136 ;  /* 0x0000007a7888722b */ /* 0x000fd40000000088 */
[----:B0-----:R-:W-:-:S05]  /*e1900*/  FFMA R3, RZ, 2.828125, R137 ;  /* 0x40350000ff037823 */ /* 0x001fca0000000089 */
        /* <DEDUP_REMOVED lines=9> */
.L_x_4693:
[----:B------:R-:W-:Y:S05]  /*e19a0*/  BSYNC.RECONVERGENT B1 ;  /* 0x0000000000017941 */ /* 0x000fea0003800200 */
.L_x_4692:
        /* <DEDUP_REMOVED lines=25> */
.L_x_4697:
[----:B------:R-:W-:-:S07]  /*e1b40*/  VIADD R3, R3, 0x1 ;  /* 0x0000000103037836 */ /* 0x000fce0000000000 */
.L_x_4698:
[----:B------:R-:W-:Y:S05]  /*e1b50*/  BSYNC.RELIABLE B1 ;  /* 0x0000000000017941 */ /* 0x000fea0003800100 */
.L_x_4696:
        /* <DEDUP_REMOVED lines=9> */
.L_x_4700:
[----:B------:R-:W-:Y:S01]  /*e1bf0*/  VIADD R3, R3, 0x1 ;  /* 0x0000000103037836 */ /* 0x000fe20000000000 */
[----:B------:R-:W-:-:S07]  /*e1c00*/  PRMT R118, R127, 0x7610, R118 ;  /* 0x000076107f767816 */ /* 0x000fce0000000076 */
.L_x_4701:
[----:B------:R-:W-:Y:S05]  /*e1c10*/  BSYNC.RELIABLE B1 ;  /* 0x0000000000017941 */ /* 0x000fea0003800100 */
.L_x_4699:
        /* <DEDUP_REMOVED lines=9> */
.L_x_4703:
[----:B------:R-:W-:-:S07]  /*e1cb0*/  VIADD R3, R3, 0x1 ;  /* 0x0000000103037836 */ /* 0x000fce0000000000 */
.L_x_4704:
[----:B------:R-:W-:Y:S05]  /*e1cc0*/  BSYNC.RELIABLE B1 ;  /* 0x0000000000017941 */ /* 0x000fea0003800100 */
.L_x_4702:
        /* <DEDUP_REMOVED lines=9> */
.L_x_4706:
[----:B------:R-:W-:Y:S01]  /*e1d60*/  VIADD R3, R3, 0x1 ;  /* 0x0000000103037836 */ /* 0x000fe20000000000 */
[----:B------:R-:W-:-:S07]  /*e1d70*/  PRMT R118, R141, 0x7610, R118 ;  /* 0x000076108d767816 */ /* 0x000fce0000000076 */
.L_x_4707:
[----:B------:R-:W-:Y:S05]  /*e1d80*/  BSYNC.RELIABLE B1 ;  /* 0x0000000000017941 */ /* 0x000fea0003800100 */
.L_x_4705:
        /* <DEDUP_REMOVED lines=9> */
.L_x_4709:
[----:B------:R-:W-:-:S07]  /*e1e20*/  VIADD R3, R3, 0x1 ;  /* 0x0000000103037836 */ /* 0x000fce0000000000 */
.L_x_4710:
[----:B------:R-:W-:Y:S05]  /*e1e30*/  BSYNC.RELIABLE B1 ;  /* 0x0000000000017941 */ /* 0x000fea0003800100 */
.L_x_4708:
        /* <DEDUP_REMOVED lines=9> */
.L_x_4712:
[----:B------:R-:W-:Y:S01]  /*e1ed0*/  VIADD R3, R3, 0x1 ;  /* 0x0000000103037836 */ /* 0x000fe20000000000 */
[----:B------:R-:W-:-:S07]  /*e1ee0*/  PRMT R118, R140, 0x7610, R118 ;  /* 0x000076108c767816 */ /* 0x000fce0000000076 */
.L_x_4713:
[----:B------:R-:W-:Y:S05]  /*e1ef0*/  BSYNC.RELIABLE B1 ;  /* 0x0000000000017941 */ /* 0x000fea0003800100 */
.L_x_4711:
        /* <DEDUP_REMOVED lines=9> */
.L_x_4715:
[----:B------:R-:W-:-:S07]  /*e1f90*/  VIADD R3, R3, 0x1 ;  /* 0x0000000103037836 */ /* 0x000fce0000000000 */
.L_x_4716:
[----:B------:R-:W-:Y:S05]  /*e1fa0*/  BSYNC.RELIABLE B1 ;  /* 0x0000000000017941 */ /* 0x000fea0003800100 */
.L_x_4714:
        /* <DEDUP_REMOVED lines=9> */
.L_x_4718:
[----:B------:R-:W-:Y:S01]  /*e2040*/  VIADD R3, R3, 0x1 ;  /* 0x0000000103037836 */ /* 0x000fe20000000000 */
[----:B------:R-:W-:-:S07]  /*e2050*/  PRMT R118, R139, 0x7610, R118 ;  /* 0x000076108b767816 */ /* 0x000fce0000000076 */
.L_x_4719:
[----:B------:R-:W-:Y:S05]  /*e2060*/  BSYNC.RELIABLE B1 ;  /* 0x0000000000017941 */ /* 0x000fea0003800100 */
.L_x_4717:
        /* <DEDUP_REMOVED lines=9> */
.L_x_4721:
[----:B------:R-:W-:-:S07]  /*e2100*/  VIADD R3, R3, 0x1 ;  /* 0x0000000103037836 */ /* 0x000fce0000000000 */
.L_x_4722:
[----:B------:R-:W-:Y:S05]  /*e2110*/  BSYNC.RELIABLE B1 ;  /* 0x0000000000017941 */ /* 0x000fea0003800100 */
.L_x_4720:
        /* <DEDUP_REMOVED lines=9> */
.L_x_4724:
[----:B------:R-:W-:Y:S01]  /*e21b0*/  VIADD R3, R3, 0x1 ;  /* 0x0000000103037836 */ /* 0x000fe20000000000 */
[----:B------:R-:W-:-:S07]  /*e21c0*/  PRMT R118, R138, 0x7610, R118 ;  /* 0x000076108a767816 */ /* 0x000fce0000000076 */
.L_x_4725:
[----:B------:R-:W-:Y:S05]  /*e21d0*/  BSYNC.RELIABLE B1 ;  /* 0x0000000000017941 */ /* 0x000fea0003800100 */
.L_x_4723:
        /* <DEDUP_REMOVED lines=9> */
.L_x_4727:
[----:B------:R-:W-:-:S07]  /*e2270*/  VIADD R3, R3, 0x1 ;  /* 0x0000000103037836 */ /* 0x000fce0000000000 */
.L_x_4728:
[----:B------:R-:W-:Y:S05]  /*e2280*/  BSYNC.RELIABLE B1 ;  /* 0x0000000000017941 */ /* 0x000fea0003800100 */
.L_x_4726:
        /* <DEDUP_REMOVED lines=9> */
.L_x_4730:
[----:B------:R-:W-:Y:S01]  /*e2320*/  VIADD R3, R3, 0x1 ;  /* 0x0000000103037836 */ /* 0x000fe20000000000 */
[----:B------:R-:W-:-:S07]  /*e2330*/  PRMT R118, R107, 0x7610, R118 ;  /* 0x000076106b767816 */ /* 0x000fce0000000076 */
.L_x_4731:
[----:B------:R-:W-:Y:S05]  /*e2340*/  BSYNC.RELIABLE B1 ;  /* 0x0000000000017941 */ /* 0x000fea0003800100 */
.L_x_4729:
        /* <DEDUP_REMOVED lines=9> */
.L_x_4733:
[----:B------:R-:W-:-:S07]  /*e23e0*/  VIADD R3, R3, 0x1 ;  /* 0x0000000103037836 */ /* 0x000fce0000000000 */
.L_x_4734:
[----:B------:R-:W-:Y:S05]  /*e23f0*/  BSYNC.RELIABLE B1 ;  /* 0x0000000000017941 */ /* 0x000fea0003800100 */
.L_x_4732:
        /* <DEDUP_REMOVED lines=9> */
.L_x_4736:
[----:B------:R-:W-:Y:S01]  /*e2490*/  VIADD R3, R3, 0x1 ;  /* 0x0000000103037836 */ /* 0x000fe20000000000 */
[----:B------:R-:W-:-:S07]  /*e24a0*/  PRMT R118, R106, 0x7610, R118 ;  /* 0x000076106a767816 */ /* 0x000fce0000000076 */
.L_x_4737:
[----:B------:R-:W-:Y:S05]  /*e24b0*/  BSYNC.RELIABLE B1 ;  /* 0x0000000000017941 */ /* 0x000fea0003800100 */
.L_x_4735:
        /* <DEDUP_REMOVED lines=8> */
.L_x_4739:
[----:B------:R-:W-:-:S13]  /*e2540*/  ISETP.GT.U32.AND P0, PT, R3, 0x4, PT ;  /* 0x000000040300780c */ /* 0x000fda0003f04070 */
[----:B------:R-:W-:Y:S05]  /*e2550*/  @P0 BREAK.RELIABLE B1 ;  /* 0x0000000000010942 */ /* 0x000fea0003800100 */
[----:B------:R-:W-:Y:S05]  /*e2560*/  @P0 BRA `(.L_x_4695) ;  /* 0x0000049400f40947 */ /* 0x000fea0003800000 */
.L_x_4740:
[----:B------:R-:W-:Y:S05]  /*e2570*/  BSYNC.RELIABLE B1 ;  /* 0x0000000000017941 */ /* 0x000fea0003800100 */
.L_x_4738:
        /* <DEDUP_REMOVED lines=9> */
.L_x_4742:
[----:B------:R-:W-:Y:S05]  /*e2610*/  BSYNC.RECONVERGENT B1 ;  /* 0x0000000000017941 */ /* 0x000fea0003800200 */
.L_x_4741:
        /* <DEDUP_REMOVED lines=8> */
.L_x_4744:
[----:B------:R-:W-:Y:S05]  /*e26a0*/  BSYNC.RECONVERGENT B1 ;  /* 0x0000000000017941 */ /* 0x000fea0003800200 */
.L_x_4743:
        /* <DEDUP_REMOVED lines=20> */
[----:B0-----:R-:W-:Y:S01]  /*e27f0*/  MOV R122, RZ ;  /* 0x000000ff007a7202 */ /* 0x001fe20000000f00 */
[----:B------:R-:W-:Y:S06]  /*e2800*/  @!P2 BRA `(.L_x_4746) ;  /* 0x000000000010a947 */ /* 0x000fec0003800000 */
[----:B------:R-:W-:-:S13]  /*e2810*/  ISETP.NE.AND P2, PT, R109, 0x54, PT ;  /* 0x000000546d00780c */ /* 0x000fda0003f45270 */
[----:B------:R-:W-:Y:S02]  /*e2820*/  @P2 IMAD.MOV.U32 R3, RZ, RZ, 0x8 ;  /* 0x00000008ff032424 */ /* 0x000fe400078e00ff */
[----:B------:R-:W-:-:S03]  /*e2830*/  @!P2 IMAD.MOV.U32 R122, RZ, RZ, 0x4 ;  /* 0x00000004ff7aa424 */ /* 0x000fc600078e00ff */
[----:B------:R-:W-:-:S07]  /*e2840*/  @P2 SEL R122, R3, 0xc, !P5 ;  /* 0x0000000c037a2807 */ /* 0x000fce0006800000 */
.L_x_4746:
[----:B------:R-:W-:Y:S05]  /*e2850*/  BSYNC.RECONVERGENT B1 ;  /* 0x0000000000017941 */ /* 0x000fea0003800200 */
.L_x_4745:
        /* <DEDUP_REMOVED lines=8> */
.L_x_4748:
[----:B------:R-:W-:Y:S05]  /*e28e0*/  BSYNC.RECONVERGENT B1 ;  /* 0x0000000000017941 */ /* 0x000fea0003800200 */
.L_x_4747:
        /* <DEDUP_REMOVED lines=25> */
.L_x_4750:
[----:B------:R-:W-:Y:S05]  /*e2a80*/  BSYNC.RECONVERGENT B1 ;  /* 0x0000000000017941 */ /* 0x000fea0003800200 */
.L_x_4749:
        /* <DEDUP_REMOVED lines=8> */
.L_x_4752:
[----:B------:R-:W-:Y:S05]  /*e2b10*/  BSYNC.RECONVERGENT B1 ;  /* 0x0000000000017941 */ /* 0x000fea0003800200 */
.L_x_4751:
        /* <DEDUP_REMOVED lines=23> */
.L_x_4754:
[----:B------:R-:W-:Y:S05]  /*e2c90*/  BSYNC.RECONVERGENT B1 ;  /* 0x0000000000017941 */ /* 0x000fea0003800200 */
.L_x_4753:
        /* <DEDUP_REMOVED lines=8> */
.L_x_4756:
[----:B------:R-:W-:Y:S05]  /*e2d20*/  BSYNC.RECONVERGENT B1 ;  /* 0x0000000000017941 */ /* 0x000fea0003800200 */
.L_x_4755:
[----:B------:R-:W-:Y:S01]  /*e2d30*/  IADD3 R122, P1, PT, R122, R123, RZ ;  /* 0x0000007b7a7a7210 */ /* 0x000fe20007f3e0ff */
[----:B------:R-:W-:Y:S01]  /*e2d40*/  IMAD.MOV.U32 R123, RZ, RZ, RZ ;  /* 0x000000ffff7b7224 */ /* 0x000fe200078e00ff */
[C---:B------:R-:W-:Y:S01]  /*e2d50*/  R2UR UR4, R6.reuse ;  /* 0x00000000060472ca */ /* 0x040fe200000e0000 */
[----:B------:R-:W-:Y:S01]  /*e2d60*/  IMAD.MOV.U32 R124, RZ, RZ, RZ ;  /* 0x000000ffff7c7224 */ /* 0x000fe200078e00ff */
[----:B------:R-:W-:Y:S01]  /*e2d70*/  R2UR UR5, R7 ;  /* 0x00000000070572ca */ /* 0x000fe200000e0000 */
[----:B-----5:R-:W-:Y:S01]  /*e2d80*/  FADD R135, RZ, R135 ;  /* 0x00000087ff877221 */ /* 0x020fe20000000000 */
        /* <DEDUP_REMOVED lines=21> */
.L_x_4758:
[----:B------:R-:W-:Y:S05]  /*e2ee0*/  BSYNC.RECONVERGENT B1 ;  /* 0x0000000000017941 */ /* 0x000fea0003800200 */
.L_x_4757:
        /* <DEDUP_REMOVED lines=8> */
.L_x_4760:
[----:B------:R-:W-:Y:S05]  /*e2f70*/  BSYNC.RECONVERGENT B1 ;  /* 0x0000000000017941 */ /* 0x000fea0003800200 */
.L_x_4759:
        /* <DEDUP_REMOVED lines=26> */
.L_x_4762:
[----:B------:R-:W-:Y:S05]  /*e3120*/  BSYNC.RECONVERGENT B1 ;  /* 0x0000000000017941 */ /* 0x000fea0003800200 */
.L_x_4761:
        /* <DEDUP_REMOVED lines=8> */
.L_x_4764:
[----:B------:R-:W-:Y:S05]  /*e31b0*/  BSYNC.RECONVERGENT B1 ;  /* 0x0000000000017941 */ /* 0x000fea0003800200 */
.L_x_4763:
        /* <DEDUP_REMOVED lines=11> */
[----:B------:R-:W-:Y:S01]  /*e3270*/  ISETP.NE.AND P2, PT, R145, 0x41, PT ;  /* 0x000000419100780c */ /* 0x000fe20003f45270 */
[----:B-----5:R-:W-:Y:S01]  /*e3280*/  FADD R135, R135, R136 ;  /* 0x0000008887877221 */ /* 0x020fe20000000000 */
        /* <DEDUP_REMOVED lines=11> */
.L_x_4766:
[----:B------:R-:W-:Y:S05]  /*e3340*/  BSYNC.RECONVERGENT B1 ;  /* 0x0000000000017941 */ /* 0x000fea0003800200 */
.L_x_4765:
        /* <DEDUP_REMOVED lines=8> */
.L_x_4768:
[----:B------:R-:W-:Y:S05]  /*e33d0*/  BSYNC.RECONVERGENT B1 ;  /* 0x0000000000017941 */ /* 0x000fea0003800200 */
.L_x_4767:
[----:B------:R-:W-:Y:S01]  /*e33e0*/  IADD3 R122, P1, PT, R122, R123, RZ ;  /* 0x0000007b7a7a7210 */ /* 0x000fe20007f3e0ff */
[----:B------:R-:W-:Y:S01]  /*e33f0*/  IMAD.MOV.U32 R123, RZ, RZ, RZ ;  /* 0x000000ffff7b7224 */ /* 0x000fe200078e00ff */
[C---:B------:R-:W-:Y:S01]  /*e3400*/  R2UR UR4, R6.reuse ;  /* 0x00000000060472ca */ /* 0x040fe200000e0000 */
[----:B------:R-:W-:Y:S01]  /*e3410*/  IMAD.MOV.U32 R124, RZ, RZ, RZ ;  /* 0x000000ffff7c7224 */ /* 0x000fe200078e00ff */
[----:B------:R-:W-:Y:S01]  /*e3420*/  R2UR UR5, R7 ;  /* 0x00000000070572ca */ /* 0x000fe200000e0000 */
[----:B------:R-:W-:Y:S01]  /*e3430*/  FADD R135, R135, R147 ;  /* 0x0000009387877221 */ /* 0x000fe20000000000 */
[----:B------:R-:W-:Y:S01]  /*e3440*/  R2UR UR6, R6 ;  /* 0x00000000060672ca */ /* 0x000fe200000e0000 */
[----:B------:R-:W-:Y:S01]  /*e3450*/  IMAD.X R123, R123, 0x1, R124, P1 ;  /* 0x000000017b7b7824 */ /* 0x000fe200008e067c */
[----:B------:R-:W-:-:S04]  /*e3460*/  R2UR UR7, R7 ;  /* 0x00000000070772ca */ /* 0x000fc800000e0000 */
        /* <DEDUP_REMOVED lines=17> */
.L_x_4770:
[----:B------:R-:W-:Y:S05]  /*e3580*/  BSYNC.RECONVERGENT B1 ;  /* 0x0000000000017941 */ /* 0x000fea0003800200 */
.L_x_4769:
        /* <DEDUP_REMOVED lines=8> */
.L_x_4772:
[----:B------:R-:W-:Y:S05]  /*e3610*/  BSYNC.RECONVERGENT B1 ;  /* 0x0000000000017941 */ /* 0x000fea0003800200 */
.L_x_4771:
        /* <DEDUP_REMOVED lines=26> */
.L_x_4774:
[----:B------:R-:W-:Y:S05]  /*e37c0*/  BSYNC.RECONVERGENT B1 ;  /* 0x0000000000017941 */ /* 0x000fea0003800200 */
.L_x_4773:
        /* <DEDUP_REMOVED lines=8> */
.L_x_4776:
[----:B------:R-:W-:Y:S05]  /*e3850*/  BSYNC.RECONVERGENT B1 ;  /* 0x0000000000017941 */ /* 0x000fea0003800200 */
.L_x_4775:
        /* <DEDUP_REMOVED lines=24> */
.L_x_4778:
[----:B------:R-:W-:Y:S05]  /*e39e0*/  BSYNC.RECONVERGENT B1 ;  /* 0x0000000000017941 */ /* 0x000fea0003800200 */
.L_x_4777:
        /* <DEDUP_REMOVED lines=8> */
.L_x_4780:
[----:B------:R-:W-:Y:S05]  /*e3a70*/  BSYNC.RECONVERGENT B1 ;  /* 0x0000000000017941 */ /* 0x000fea0003800200 */
.L_x_4779:
[----:B------:R-:W-:Y:S01]  /*e3a80*/  IADD3 R122, P1, PT, R122, R123, RZ ;  /* 0x0000007b7a7a7210 */ /* 0x000fe20007f3e0ff */
[----:B------:R-:W-:Y:S01]  /*e3a90*/  IMAD.MOV.U32 R123, RZ, RZ, RZ ;  /* 0x000000ffff7b7224 */ /* 0x000fe200078e00ff */
[----:B------:R-:W-:Y:S01]  /*e3aa0*/  MOV R125, RZ ;  /* 0x000000ff007d7202 */ /* 0x000fe20000000f00 */
        /* <DEDUP_REMOVED lines=23> */
.L_x_4782:
[----:B------:R-:W-:Y:S05]  /*e3c20*/  BSYNC.RECONVERGENT B1 ;  /* 0x0000000000017941 */ /* 0x000fea0003800200 */
.L_x_4781:
        /* <DEDUP_REMOVED lines=8> */
.L_x_4784:
[----:B------:R-:W-:Y:S05]  /*e3cb0*/  BSYNC.RECONVERGENT B1 ;  /* 0x0000000000017941 */ /* 0x000fea0003800200 */
.L_x_4783:
        /* <DEDUP_REMOVED lines=26> */
.L_x_4786:
[----:B------:R-:W-:Y:S05]  /*e3e60*/  BSYNC.RECONVERGENT B1 ;  /* 0x0000000000017941 */ /* 0x000fea0003800200 */
.L_x_4785:
        /* <DEDUP_REMOVED lines=8> */
.L_x_4788:
[----:B------:R-:W-:Y:S05]  /*e3ef0*/  BSYNC.RECONVERGENT B1 ;  /* 0x0000000000017941 */ /* 0x000fea0003800200 */
.L_x_4787:
        /* <DEDUP_REMOVED lines=24> */
.L_x_4790:
[----:B------:R-:W-:Y:S05]  /*e4080*/  BSYNC.RECONVERGENT B1 ;  /* 0x0000000000017941 */ /* 0x000fea0003800200 */
.L_x_4789:
        /* <DEDUP_REMOVED lines=8> */
.L_x_4792:
[----:B------:R-:W-:Y:S05]  /*e4110*/  BSYNC.RECONVERGENT B1 ;  /* 0x0000000000017941 */ /* 0x000fea0003800200 */
.L_x_4791:
        /* <DEDUP_REMOVED lines=26> */
.L_x_4794:
[----:B------:R-:W-:Y:S05]  /*e42c0*/  BSYNC.RECONVERGENT B1 ;  /* 0x0000000000017941 */ /* 0x000fea0003800200 */
.L_x_4793:
        /* <DEDUP_REMOVED lines=8> */
.L_x_4796:
[----:B------:R-:W-:Y:S05]  /*e4350*/  BSYNC.RECONVERGENT B1 ;  /* 0x0000000000017941 */ /* 0x000fea0003800200 */
.L_x_4795:
        /* <DEDUP_REMOVED lines=14> */
[----:B------:R-:W-:Y:S01]  /*e4440*/  ISETP.NE.AND P5, PT, R108, 0x41, PT ;  /* 0x000000416c00780c */ /* 0x000fe20003fa5270 */
[----:B------:R-:W-:Y:S01]  /*e4450*/  IMAD.X R125, R125, 0x1, R121, P2 ;  /* 0x000000017d7d7824 */ /* 0x000fe200010e0679 */
[----:B------:R-:W-:Y:S02]  /*e4460*/  BSSY.RECONVERGENT B1, `(.L_x_4797) ;  /* 0x000000b000017945 */ /* 0x000fe40003800200 */
[----:B------:R0:W5:Y:S01]  /*e4470*/  LDG.E R136, desc[UR4][R122.64] ;  /* 0x000000047a887981 */ /* 0x000162000c1e1900 */
[----:B------:R-:W-:-:S03]  /*e4480*/  P2R R143, PR, RZ, 0x20 ;  /* 0x00000020ff8f7803 */ /* 0x000fc60000000000 */
        /* <DEDUP_REMOVED lines=8> */
.L_x_4798:
[----:B------:R-:W-:Y:S05]  /*e4510*/  BSYNC.RECONVERGENT B1 ;  /* 0x0000000000017941 */ /* 0x000fea0003800200 */
.L_x_4797:
        /* <DEDUP_REMOVED lines=8> */
.L_x_4800:
[----:B------:R-:W-:Y:S05]  /*e45a0*/  BSYNC.RECONVERGENT B1 ;  /* 0x0000000000017941 */ /* 0x000fea0003800200 */
.L_x_4799:
        /* <DEDUP_REMOVED lines=10> */
[----:B-1----:R0:W5:Y:S02]  /*e4650*/  LDG.E R125, desc[UR4][R122.64] ;  /* 0x000000047a7d7981 */ /* 0x002164000c1e1900 */
        /* <DEDUP_REMOVED lines=11> */
.L_x_4802:
[----:B------:R-:W-:Y:S05]  /*e4710*/  BSYNC.RECONVERGENT B1 ;  /* 0x0000000000017941 */ /* 0x000fea0003800200 */
.L_x_4801:
[----:B------:R-:W-:Y:S01]  /*e4720*/  ISETP.NE.AND P1, PT, R107, 0x41, PT ;  /* 0x000000416b00780c */ /* 0x000fe20003f25270 */
[----:B------:R-:W-:Y:S01]  /*e4730*/  FADD R134, RZ, R134 ;  /* 0x00000086ff867221 */ /* 0x000fe20000000000 */
[----:B------:R-:W-:Y:S01]  /*e4740*/  BSSY.RECONVERGENT B1, `(.L_x_4803) ;  /* 0x0000009000017945 */ /* 0x000fe20003800200 */
[----:B-----5:R-:W-:Y:S01]  /*e4750*/  FADD R127, R139, R127 ;  /* 0x0000007f8b7f7221 */ /* 0x020fe20000000000 */
[----:B------:R-:W-:Y:S02]  /*e4760*/  IMAD.MOV.U32 R123, RZ, RZ, RZ ;  /* 0x000000ffff7b7224 */ /* 0x000fe400078e00ff */
[----:B------:R-:W-:-:S07]  /*e4770*/  FADD R3, R3, R134 ;  /* 0x0000008603037221 */ /* 0x000fce0000000000 */
[----:B------:R-:W-:Y:S05]  /*e4780*/  @!P1 BRA `(.L_x_4804) ;  /* 0x0000000000109947 */ /* 0x000fea0003800000 */
[----:B------:R-:W-:-:S13]  /*e4790*/  ISETP.NE.AND P2, PT, R107, 0x54, PT ;  /* 0x000000546b00780c */ /* 0x000fda0003f45270 */
[----:B------:R-:W-:Y:S02]  /*e47a0*/  @P2 IMAD.MOV.U32 R134, RZ, RZ, 0x2 ;  /* 0x00000002ff862424 */ /* 0x000fe400078e00ff */
[----:B------:R-:W-:-:S03]  /*e47b0*/  @!P2 IMAD.MOV.U32 R123, RZ, RZ, 0x1 ;  /* 0x00000001ff7ba424 */ /* 0x000fc600078e00ff */
[----:B------:R-:W-:-:S07]  /*e47c0*/  @P2 SEL R123, R134, 0x3, !P4 ;  /* 0x00000003867b2807 */ /* 0x000fce0006000000 */
.L_x_4804:
[----:B------:R-:W-:Y:S05]  /*e47d0*/  BSYNC.RECONVERGENT B1 ;  /* 0x0000000000017941 */ /* 0x000fea0003800200 */
.L_x_4803:
[----:B------:R-:W-:Y:S01]  /*e47e0*/  IADD3 R122, P2, PT, R122, R123, RZ ;  /* 0x0000007b7a7a7210 */ /* 0x000fe20007f5e0ff */
[----:B------:R-:W-:Y:S02]  /*e47f0*/  IMAD.MOV.U32 R134, RZ, RZ, RZ ;  /* 0x000000ffff867224 */ /* 0x000fe400078e00ff */
[----:B------:R-:W-:Y:S01]  /*e4800*/  FADD R127, R127, R124 ;  /* 0x0000007c7f7f7221 */ /* 0x000fe20000000000 */
[----:B------:R-:W-:Y:S01]  /*e4810*/  IMAD.MOV.U32 R123, RZ, RZ, RZ ;  /* 0x000000ffff7b7224 */ /* 0x000fe200078e00ff */
[----:B------:R-:W-:Y:S01]  /*e4820*/  R2UR UR4, R6 ;  /* 0x00000000060472ca */ /* 0x000fe200000e0000 */
[----:B------:R-:W-:Y:S01]  /*e4830*/  IMAD.SHL.U32 R124, R122, 0x4, RZ ;  /* 0x000000047a7c7824 */ /* 0x000fe200078e00ff */
[----:B------:R-:W-:Y:S01]  /*e4840*/  R2UR UR5, R7 ;  /* 0x00000000070572ca */ /* 0x000fe200000e0000 */
[----:B------:R-:W-:Y:S01]  /*e4850*/  IMAD.X R134, R134, 0x1, R123, P2 ;  /* 0x0000000186867824 */ /* 0x000fe200010e067b */
[----:B------:R-:W-:Y:S01]  /*e4860*/  R2UR UR6, R6 ;  /* 0x00000000060672ca */ /* 0x000fe200000e0000 */
[----:B------:R-:W-:Y:S01]  /*e4870*/  FADD R127, R127, R125 ;  /* 0x0000007d7f7f7221 */ /* 0x000fe20000000000 */
[----:B------:R-:W-:-:S02]  /*e4880*/  R2UR UR7, R7 ;  /* 0x00000000070772ca */ /* 0x000fc400000e0000 */
[----:B------:R-:W-:Y:S02]  /*e4890*/  SHF.L.U64.HI R134, R122, 0x2, R134 ;  /* 0x000000027a867819 */ /* 0x000fe40000010286 */
[----:B------:R-:W-:Y:S02]  /*e48a0*/  IADD3 R122, P2, PT, R124, R118, RZ ;  /* 0x000000767c7a7210 */ /* 0x000fe40007f5e0ff */
[----:B------:R-:W-:-:S03]  /*e48b0*/  ISETP.NE.AND P5, PT, R126, 0x41, PT ;  /* 0x000000417e00780c */ /* 0x000fc60003fa5270 */
        /* <DEDUP_REMOVED lines=12> */
.L_x_4806:
[----:B------:R-:W-:Y:S05]  /*e4980*/  BSYNC.RECONVERGENT B1 ;  /* 0x0000000000017941 */ /* 0x000fea0003800200 */
.L_x_4805:
[----:B------:R-:W-:Y:S01]  /*e4990*/  BSSY.RECONVERGENT B1, `(.L_x_4807) ;  /* 0x0000007000017945 */ /* 0x000fe20003800200 */
[----:B------:R-:W-:-:S03]  /*e49a0*/  IMAD.MOV.U32 R123, RZ, RZ, RZ ;  /* 0x000000ffff7b7224 */ /* 0x000fc600078e00ff */
[----:B------:R-:W-:Y:S05]  /*e49b0*/  @!P5 BRA `(.L_x_4808) ;  /* 0x000000000010d947 */ /* 0x000fea0003800000 */
[----:B------:R-:W-:-:S13]  /*e49c0*/  ISETP.NE.AND P1, PT, R126, 0x54, PT ;  /* 0x000000547e00780c */ /* 0x000fda0003f25270 */
[----:B-1----:R-:W-:Y:S02]  /*e49d0*/  @P1 IMAD.MOV.U32 R125, RZ, RZ, 0x2 ;  /* 0x00000002ff7d1424 */ /* 0x002fe400078e00ff */
[----:B------:R-:W-:-:S03]  /*e49e0*/  @!P1 IMAD.MOV.U32 R123, RZ, RZ, 0x1 ;  /* 0x00000001ff7b9424 */ /* 0x000fc600078e00ff */
[----:B------:R-:W-:-:S07]  /*e49f0*/  @P1 SEL R123, R125, 0x3, !P3 ;  /* 0x000000037d7b1807 */ /* 0x000fce0005800000 */
.L_x_4808:
[----:B------:R-:W-:Y:S05]  /*e4a00*/  BSYNC.RECONVERGENT B1 ;  /* 0x0000000000017941 */ /* 0x000fea0003800200 */
.L_x_4807:
        /* <DEDUP_REMOVED lines=11> */
[----:B-----5:R-:W-:Y:S01]  /*e4ac0*/  FADD R124, R127, R124 ;  /* 0x0000007c7f7c7221 */ /* 0x020fe20000000000 */
[----:B------:R-:W-:Y:S01]  /*e4ad0*/  ISETP.NE.AND P4, PT, R106, 0x41, PT ;  /* 0x000000416a00780c */ /* 0x000fe20003f85270 */
[----:B------:R-:W-:Y:S01]  /*e4ae0*/  FADD R146, R3, R146 ;  /* 0x0000009203927221 */ /* 0x000fe20000000000 */
[----:B0-----:R-:W-:-:S05]  /*e4af0*/  IADD3 R122, P1, PT, R139, R118, RZ ;  /* 0x000000768b7a7210 */ /* 0x001fca0007f3e0ff */
[----:B------:R-:W-:Y:S01]  /*e4b00*/  IMAD.X R123, R125, 0x1, R119, P1 ;  /* 0x000000017d7b7824 */ /* 0x000fe200008e0677 */
[----:B------:R-:W-:Y:S04]  /*e4b10*/  BSSY.RECONVERGENT B1, `(.L_x_4809) ;  /* 0x0000008000017945 */ /* 0x000fe80003800200 */
[----:B------:R0:W5:Y:S02]  /*e4b20*/  LDG.E R127, desc[UR4][R122.64] ;  /* 0x000000047a7f7981 */ /* 0x000164000c1e1900 */
[----:B0-----:R-:W-:Y:S01]  /*e4b30*/  IMAD.MOV.U32 R122, RZ, RZ, RZ ;  /* 0x000000ffff7a7224 */ /* 0x001fe200078e00ff */
[----:B------:R-:W-:Y:S06]  /*e4b40*/  @!P5 BRA `(.L_x_4810) ;  /* 0x000000000010d947 */ /* 0x000fec0003800000 */
[----:B------:R-:W-:-:S13]  /*e4b50*/  ISETP.NE.AND P1, PT, R126, 0x54, PT ;  /* 0x000000547e00780c */ /* 0x000fda0003f25270 */
[----:B------:R-:W-:Y:S02]  /*e4b60*/  @P1 IMAD.MOV.U32 R3, RZ, RZ, 0x8 ;  /* 0x00000008ff031424 */ /* 0x000fe400078e00ff */
[----:B------:R-:W-:-:S03]  /*e4b70*/  @!P1 IMAD.MOV.U32 R122, RZ, RZ, 0x4 ;  /* 0x00000004ff7a9424 */ /* 0x000fc600078e00ff */
[----:B------:R-:W-:-:S07]  /*e4b80*/  @P1 SEL R122, R3, 0xc, !P3 ;  /* 0x0000000c037a1807 */ /* 0x000fce0005800000 */
.L_x_4810:
[----:B------:R-:W-:Y:S05]  /*e4b90*/  BSYNC.RECONVERGENT B1 ;  /* 0x0000000000017941 */ /* 0x000fea0003800200 */
.L_x_4809:
[----:B------:R-:W-:Y:S01]  /*e4ba0*/  BSSY.RECONVERGENT B1, `(.L_x_4811) ;  /* 0x0000007000017945 */ /* 0x000fe20003800200 */
[----:B------:R-:W-:-:S03]  /*e4bb0*/  IMAD.MOV.U32 R3, RZ, RZ, RZ ;  /* 0x000000ffff037224 */ /* 0x000fc600078e00ff */
[----:B------:R-:W-:Y:S05]  /*e4bc0*/  @!P4 BRA `(.L_x_4812) ;  /* 0x000000000010c947 */ /* 0x000fea0003800000 */
[----:B------:R-:W-:-:S13]  /*e4bd0*/  ISETP.NE.AND P1, PT, R106, 0x54, PT ;  /* 0x000000546a00780c */ /* 0x000fda0003f25270 */
[----:B------:R-:W-:Y:S02]  /*e4be0*/  @P1 IMAD.MOV.U32 R123, RZ, RZ, 0x2 ;  /* 0x00000002ff7b1424 */ /* 0x000fe400078e00ff */
[----:B------:R-:W-:-:S03]  /*e4bf0*/  @!P1 IMAD.MOV.U32 R3, RZ, RZ, 0x1 ;  /* 0x00000001ff039424 */ /* 0x000fc600078e00ff */
[----:B------:R-:W-:-:S07]  /*e4c00*/  @P1 SEL R3, R123, 0x3, !P6 ;  /* 0x000000037b031807 */ /* 0x000fce0007000000 */
.L_x_4812:
[----:B------:R-:W-:Y:S05]  /*e4c10*/  BSYNC.RECONVERGENT B1 ;  /* 0x0000000000017941 */ /* 0x000fea0003800200 */
.L_x_4811:
        /* <DEDUP_REMOVED lines=19> */
[----:B0-----:R-:W-:Y:S01]  /*e4d50*/  HFMA2 R122, -RZ, RZ, 0, 0 ;  /* 0x00000000ff7a7431 */ /* 0x001fe200000001ff */
[----:B------:R-:W-:Y:S06]  /*e4d60*/  @!P4 BRA `(.L_x_4814) ;  /* 0x000000000014c947 */ /* 0x000fec0003800000 */
[----:B------:R-:W-:-:S13]  /*e4d70*/  ISETP.NE.AND P1, PT, R106, 0x54, PT ;  /* 0x000000546a00780c */ /* 0x000fda0003f25270 */
[----:B------:R-:W-:Y:S01]  /*e4d80*/  @P1 IMAD.MOV.U32 R123, RZ, RZ, 0x8 ;  /* 0x00000008ff7b1424 */ /* 0x000fe200078e00ff */
[----:B------:R-:W-:Y:S01]  /*e4d90*/  @P1 ISETP.NE.AND P2, PT, R106, 0x43, PT ;  /* 0x000000436a00180c */ /* 0x000fe20003f45270 */
[----:B------:R-:W-:-:S03]  /*e4da0*/  @!P1 IMAD.MOV.U32 R122, RZ, RZ, 0x4 ;  /* 0x00000004ff7a9424 */ /* 0x000fc600078e00ff */
[----:B------:R-:W-:-:S09]  /*e4db0*/  @P1 SEL R122, R123, 0xc, !P2 ;  /* 0x0000000c7b7a1807 */ /* 0x000fd20005000000 */
.L_x_4814:
[----:B------:R-:W-:Y:S05]  /*e4dc0*/  BSYNC.RECONVERGENT B1 ;  /* 0x0000000000017941 */ /* 0x000fea0003800200 */
.L_x_4813:
        /* <DEDUP_REMOVED lines=8> */
.L_x_4816:
[----:B------:R-:W-:Y:S05]  /*e4e50*/  BSYNC.RECONVERGENT B1 ;  /* 0x0000000000017941 */ /* 0x000fea0003800200 */
.L_x_4815:
        /* <DEDUP_REMOVED lines=22> */
.L_x_4818:
[----:B------:R-:W-:Y:S05]  /*e4fc0*/  BSYNC.RECONVERGENT B1 ;  /* 0x0000000000017941 */ /* 0x000fea0003800200 */
.L_x_4817:
[----:B------:R-:W-:Y:S01]  /*e4fd0*/  ISETP.NE.AND P1, PT, R110, 0x41, PT ;  /* 0x000000416e00780c */ /* 0x000fe20003f25270 */
[----:B-----5:R-:W-:Y:S01]  /*e4fe0*/  FADD R138, R138, R125 ;  /* 0x0000007d8a8a7221 */ /* 0x020fe20000000000 */
[----:B------:R-:W-:Y:S01]  /*e4ff0*/  BSSY.RECONVERGENT B1, `(.L_x_4819) ;  /* 0x000000a000017945 */ /* 0x000fe20003800200 */
[----:B------:R-:W-:Y:S01]  /*e5000*/  FADD R125, R146, R148 ;  /* 0x00000094927d7221 */ /* 0x000fe20000000000 */
[----:B------:R-:W-:Y:S02]  /*e5010*/  IMAD.MOV.U32 R123, RZ, RZ, RZ ;  /* 0x000000ffff7b7224 */ /* 0x000fe400078e00ff */
[----:B------:R-:W-:-:S07]  /*e5020*/  FADD R139, R138, R139 ;  /* 0x0000008b8a8b7221 */ /* 0x000fce0000000000 */
[----:B------:R-:W-:Y:S05]  /*e5030*/  @!P1 BRA `(.L_x_4820) ;  /* 0x0000000000149947 */ /* 0x000fea0003800000 */
[----:B------:R-:W-:-:S13]  /*e5040*/  ISETP.NE.AND P2, PT, R110, 0x54, PT ;  /* 0x000000546e00780c */ /* 0x000fda0003f45270 */
[----:B------:R-:W-:Y:S01]  /*e5050*/  @P2 IMAD.MOV.U32 R138, RZ, RZ, 0x2 ;  /* 0x00000002ff8a2424 */ /* 0x000fe200078e00ff */
[----:B------:R-:W-:Y:S01]  /*e5060*/  @P2 ISETP.NE.AND P6, PT, R110, 0x43, PT ;  /* 0x000000436e00280c */ /* 0x000fe20003fc5270 */
[----:B------:R-:W-:-:S03]  /*e5070*/  @!P2 IMAD.MOV.U32 R123, RZ, RZ, 0x1 ;  /* 0x00000001ff7ba424 */ /* 0x000fc600078e00ff */
[----:B------:R-:W-:-:S09]  /*e5080*/  @P2 SEL R123, R138, 0x3, !P6 ;  /* 0x000000038a7b2807 */ /* 0x000fd20007000000 */
.L_x_4820:
[----:B------:R-:W-:Y:S05]  /*e5090*/  BSYNC.RECONVERGENT B1 ;  /* 0x0000000000017941 */ /* 0x000fea0003800200 */
.L_x_4819:
        /* <DEDUP_REMOVED lines=13> */
[----:B------:R2:W5:Y:S01]  /*e5170*/  LDG.E R138, desc[UR4][R118.64] ;  /* 0x00000004768a7981 */ /* 0x000562000c1e1900 */
[----:B------:R-:W-:Y:S01]  /*e5180*/  ISETP.EQ.OR P0, PT, R111, 0x54, !P0 ;  /* 0x000000546f00780c */ /* 0x000fe20004702670 */
[----:B------:R-:W-:Y:S01]  /*e5190*/  FADD R125, R125, R151 ;  /* 0x000000977d7d7221 */ /* 0x000fe20000000000 */
[----:B0-----:R-:W-:Y:S01]  /*e51a0*/  IMAD.MOV.U32 R121, RZ, RZ, 0x40106666 ;  /* 0x40106666ff797424 */ /* 0x001fe200078e00ff */
[----:B------:R-:W-:Y:S01]  /*e51b0*/  ISETP.EQ.OR P1, PT, R110, 0x54, !P1 ;  /* 0x000000546e00780c */ /* 0x000fe20004f22670 */
[----:B------:R-:W-:Y:S01]  /*e51c0*/  UMOV UR4, 0xcc63f141 ;  /* 0xcc63f14100047882 */ /* 0x000fe20000000000 */
[----:B------:R-:W-:Y:S01]  /*e51d0*/  FADD R125, R125, R150 ;  /* 0x000000967d7d7221 */ /* 0x000fe20000000000 */
[----:B------:R-:W-:Y:S01]  /*e51e0*/  UMOV UR5, 0x4024cb5d ;  /* 0x4024cb5d00057882 */ /* 0x000fe20000000000 */
[----:B------:R-:W-:Y:S02]  /*e51f0*/  BSSY.RECONVERGENT B1, `(.L_x_4821) ;  /* 0x000004a000017945 */ /* 0x000fe40003800200 */
[----:B------:R-:W-:-:S04]  /*e5200*/  FADD R125, R125, R149 ;  /* 0x000000957d7d7221 */ /* 0x000fc80000000000 */
[----:B------:R-:W-:Y:S02]  /*e5210*/  @!P0 IMAD.MOV.U32 R121, RZ, RZ, -0x3ff9999a ;  /* 0xc0066666ff798424 */ /* 0x000fe400078e00ff */
[----:B------:R-:W-:Y:S01]  /*e5220*/  FADD R125, R125, R147 ;  /* 0x000000937d7d7221 */ /* 0x000fe20000000000 */
[----:B------:R-:W-:-:S03]  /*e5230*/  @P1 IMAD.MOV.U32 R122, RZ, RZ, 0x66666666 ;  /* 0x66666666ff7a1424 */ /* 0x000fc600078e00ff */
[----:B------:R-:W-:Y:S01]  /*e5240*/  FADD R125, R125, R145 ;  /* 0x000000917d7d7221 */ /* 0x000fe20000000000 */
[----:B------:R-:W-:-:S03]  /*e5250*/  @P1 IMAD.MOV.U32 R123, RZ, RZ, 0x40106666 ;  /* 0x40106666ff7b1424 */ /* 0x000fc600078e00ff */
[----:B------:R-:W-:-:S04]  /*e5260*/  FADD R125, R125, R144 ;  /* 0x000000907d7d7221 */ /* 0x000fc80000000000 */
[----:B------:R-:W-:-:S04]  /*e5270*/  FADD R125, R125, R141 ;  /* 0x0000008d7d7d7221 */ /* 0x000fc80000000000 */
[----:B------:R-:W-:-:S04]  /*e5280*/  FADD R125, R125, R140 ;  /* 0x0000008c7d7d7221 */ /* 0x000fc80000000000 */
[----:B------:R-:W-:-:S04]  /*e5290*/  FADD R125, R125, R137 ;  /* 0x000000897d7d7221 */ /* 0x000fc80000000000 */
[----:B------:R-:W-:-:S04]  /*e52a0*/  FADD R125, R125, R136 ;  /* 0x000000887d7d7221 */ /* 0x000fc80000000000 */
[----:B------:R-:W-:Y:S01]  /*e52b0*/  FADD R125, R125, R135 ;  /* 0x000000877d7d7221 */ /* 0x000fe20000000000 */
[----:B------:R-:W-:-:S03]  /*e52c0*/  @P1 IMAD.MOV.U32 R135, RZ, RZ, 0x40026666 ;  /* 0x40026666ff871424 */ /* 0x000fc600078e00ff */
[----:B------:R-:W-:Y:S01]  /*e52d0*/  FADD R125, R125, R134 ;  /* 0x000000867d7d7221 */ /* 0x000fe20000000000 */
[----:B------:R-:W-:-:S03]  /*e52e0*/  @P1 IMAD.MOV.U32 R134, RZ, RZ, 0x66666666 ;  /* 0x66666666ff861424 */ /* 0x000fc600078e00ff */
[----:B------:R-:W-:-:S04]  /*e52f0*/  FADD R125, R125, R127 ;  /* 0x0000007f7d7d7221 */ /* 0x000fc80000000000 */
[----:B------:R-:W-:-:S04]  /*e5300*/  FADD R3, R125, R3 ;  /* 0x000000037d037221 */ /* 0x000fc80000000000 */
[----:B------:R-:W-:Y:S01]  /*e5310*/  FADD R3, R3, R124 ;  /* 0x0000007c03037221 */ /* 0x000fe20000000000 */
[----:B------:R-:W-:Y:S02]  /*e5320*/  IMAD.MOV.U32 R124, RZ, RZ, 0x1 ;  /* 0x00000001ff7c7424 */ /* 0x000fe400078e00ff */
[----:B--2---:R-:W-:Y:S01]  /*e5330*/  FADD R118, R139, R120 ;  /* 0x000000788b767221 */ /* 0x004fe20000000000 */
[----:B------:R-:W-:Y:S02]  /*e5340*/  IMAD.MOV.U32 R120, RZ, RZ, 0x66666666 ;  /* 0x66666666ff787424 */ /* 0x000fe400078e00ff */
[----:B------:R-:W-:-:S03]  /*e5350*/  @!P0 IMAD.MOV.U32 R120, RZ, RZ, 0x66666666 ;  /* 0x66666666ff788424 */ /* 0x000fc600078e00ff */
[----:B------:R-:W0:Y:S01]  /*e5360*/  F2F.F64.F32 R118, R118 ;  /* 0x0000007600767310 */ /* 0x000e220000201800 */
[----:B-----5:R-:W-:Y:S02]  /*e5370*/  FADD R3, R3, R138 ;  /* 0x0000008a03037221 */ /* 0x020fe40000000000 */
[----:B0-----:R-:W-:-:S10]  /*e5380*/  DADD R118, -R118, R120 ;  /* 0x0000000076767229 */ /* 0x001fd40000000178 */
[----:B------:R0:W1:Y:S02]  /*e5390*/  F2F.F32.F64 R118, R118 ;  /* 0x0000007600767310 */ /* 0x0000640000301000 */
[----:B0-----:R-:W-:-:S06]  /*e53a0*/  @!P1 IMAD.MOV.U32 R119, RZ, RZ, 0x40066666 ;  /* 0x40066666ff779424 */ /* 0x001fcc00078e00ff */
[----:B-1----:R0:W1:Y:S02]  /*e53b0*/  F2F.F64.F32 R120, R118 ;  /* 0x0000007600787310 */ /* 0x0020640000201800 */
[----:B0-----:R-:W-:-:S06]  /*e53c0*/  @!P1 IMAD.MOV.U32 R118, RZ, RZ, 0x66666666 ;  /* 0x66666666ff769424 */ /* 0x001fcc00078e00ff */
[C---:B-1----:R-:W-:Y:S02]  /*e53d0*/  @!P1 DADD R118, R120.reuse, -R118 ;  /* 0x0000000078769229 */ /* 0x042fe40000000876 */
[----:B------:R-:W-:Y:S01]  /*e53e0*/  @P1 DADD R118, R120, R122 ;  /* 0x0000000078761229 */ /* 0x000fe2000000007a */
[----:B------:R-:W0:Y:S01]  /*e53f0*/  F2F.F64.F32 R120, R3 ;  /* 0x0000000300787310 */ /* 0x000e220000201800 */
[----:B------:R-:W-:Y:S02]  /*e5400*/  IMAD.MOV.U32 R122, RZ, RZ, 0x66666666 ;  /* 0x66666666ff7a7424 */ /* 0x000fe400078e00ff */
[----:B------:R-:W-:Y:S02]  /*e5410*/  IMAD.MOV.U32 R123, RZ, RZ, 0x40026666 ;  /* 0x40026666ff7b7424 */ /* 0x000fe400078e00ff */
[----:B------:R-:W-:Y:S02]  /*e5420*/  @!P0 IMAD.MOV.U32 R122, RZ, RZ, -0x66666666 ;  /* 0x9999999aff7a8424 */ /* 0x000fe400078e00ff */
[----:B------:R-:W-:-:S02]  /*e5430*/  @!P0 IMAD.MOV.U32 R123, RZ, RZ, 0x3fb99999 ;  /* 0x3fb99999ff7b8424 */ /* 0x000fc400078e00ff */
[----:B------:R-:W1:Y:S04]  /*e5440*/  F2F.F32.F64 R118, R118 ;  /* 0x0000007600767310 */ /* 0x000e680000301000 */
[----:B0-----:R-:W-:Y:S01]  /*e5450*/  DADD R120, -R120, R122 ;  /* 0x0000000078787229 */ /* 0x001fe2000000017a */
[----:B------:R-:W-:Y:S02]  /*e5460*/  @!P1 IMAD.MOV.U32 R122, RZ, RZ, -0x66666666 ;  /* 0x9999999aff7a9424 */ /* 0x000fe400078e00ff */
[----:B------:R-:W-:Y:S01]  /*e5470*/  @!P1 IMAD.MOV.U32 R123, RZ, RZ, 0x3fb99999 ;  /* 0x3fb99999ff7b9424 */ /* 0x000fe200078e00ff */
[----:B-1----:R-:W0:Y:S08]  /*e5480*/  F2F.F64.F32 R118, R118 ;  /* 0x0000007600767310 */ /* 0x002e300000201800 */
[----:B------:R-:W1:Y:S01]  /*e5490*/  F2F.F32.F64 R120, R120 ;  /* 0x0000007800787310 */ /* 0x000e620000301000 */
[----:B0-----:R-:W-:Y:S01]  /*e54a0*/  DADD R118, R118, -UR4 ;  /* 0x8000000476767e29 */ /* 0x001fe20008000000 */
[----:B------:R-:W-:Y:S01]  /*e54b0*/  UMOV UR4, 0x72324c83 ;  /* 0x72324c8300047882 */ /* 0x000fe20000000000 */
[----:B------:R-:W-:-:S06]  /*e54c0*/  UMOV UR5, 0x40425a16 ;  /* 0x40425a1600057882 */ /* 0x000fcc0000000000 */
[----:B------:R-:W-:Y:S01]  /*e54d0*/  DADD R118, R118, -UR4 ;  /* 0x8000000476767e29 */ /* 0x000fe20008000000 */
[----:B-1----:R-:W0:Y:S08]  /*e54e0*/  F2F.F64.F32 R120, R120 ;  /* 0x0000007800787310 */ /* 0x002e300000201800 */
[----:B------:R-:W1:Y:S01]  /*e54f0*/  MUFU.RCP64H R125, R119 ;  /* 0x00000077007d7308 */ /* 0x000e620000001800 */
[----:B0-----:R-:W-:-:S02]  /*e5500*/  @!P1 DADD R122, R120, R122 ;  /* 0x00000000787a9229 */ /* 0x001fc4000000007a */
[----:B------:R-:W-:-:S06]  /*e5510*/  @P1 DADD R122, R120, R134 ;  /* 0x00000000787a1229 */ /* 0x000fcc0000000086 */
[----:B------:R0:W2:Y:S01]  /*e5520*/  F2F.F32.F64 R3, R122 ;  /* 0x0000007a00037310 */ /* 0x0000a20000301000 */
[----:B-1----:R-:W-:-:S08]  /*e5530*/  DFMA R120, -R118, R124, 1 ;  /* 0x3ff000007678742b */ /* 0x002fd0000000017c */
[----:B0-----:R-:W-:-:S08]  /*e5540*/  DFMA R122, R120, R120, R120 ;  /* 0x00000078787a722b */ /* 0x001fd00000000078 */
[----:B------:R-:W-:Y:S01]  /*e5550*/  DFMA R122, R124, R122, R124 ;  /* 0x0000007a7c7a722b */ /* 0x000fe2000000007c */
[----:B--2---:R-:W0:Y:S07]  /*e5560*/  F2F.F64.F32 R124, R3 ;  /* 0x00000003007c7310 */ /* 0x004e2e0000201800 */
        /* <DEDUP_REMOVED lines=15> */
[----:B---34-:R-:W-:Y:S05]  /*e5660*/  CALL.REL.NOINC `($__internal_0_$__cuda_sm20_div_rn_f64_full) ;  /* 0x00001a9000a47944 */ /* 0x018fea0003c00000 */
[----:B------:R-:W-:Y:S02]  /*e5670*/  IMAD.MOV.U32 R122, RZ, RZ, R136 ;  /* 0x000000ffff7a7224 */ /* 0x000fe400078e0088 */
[----:B------:R-:W-:-:S07]  /*e5680*/  IMAD.MOV.U32 R123, RZ, RZ, R137 ;  /* 0x000000ffff7b7224 */ /* 0x000fce00078e0089 */
.L_x_4822:
[----:B------:R-:W-:Y:S05]  /*e5690*/  BSYNC.RECONVERGENT B1 ;  /* 0x0000000000017941 */ /* 0x000fea0003800200 */
.L_x_4821:
        /* <DEDUP_REMOVED lines=14> */
[----:B------:R-:W-:-:S13]  /*e5780*/  ISETP.NE.AND P1, PT, R143, RZ, PT ;  /* 0x000000ff8f00720c */ /* 0x000fda0003f25270 */
[----:B------:R-:W-:Y:S05]  /*e5790*/  @!P1 BRA `(.L_x_4825) ;  /* 0x0000000000349947 */ /* 0x000fea0003800000 */
[----:B------:R-:W-:-:S13]  /*e57a0*/  ISETP.NE.AND P1, PT, R108, 0x54, PT ;  /* 0x000000546c00780c */ /* 0x000fda0003f25270 */
[----:B------:R-:W-:Y:S01]  /*e57b0*/  @P1 IMAD.MOV.U32 R3, RZ, RZ, 0x2 ;  /* 0x00000002ff031424 */ /* 0x000fe200078e00ff */
[----:B------:R-:W-:Y:S01]  /*e57c0*/  @P1 ISETP.NE.AND P2, PT, R108, 0x43, PT ;  /* 0x000000436c00180c */ /* 0x000fe20003f45270 */
[----:B------:R-:W-:-:S03]  /*e57d0*/  @!P1 IMAD.MOV.U32 R118, RZ, RZ, 0x1 ;  /* 0x00000001ff769424 */ /* 0x000fc600078e00ff */
[----:B------:R-:W-:Y:S01]  /*e57e0*/  @P1 SEL R118, R3, 0x3, !P2 ;  /* 0x0000000303761807 */ /* 0x000fe20005000000 */
[----:B------:R-:W-:Y:S08]  /*e57f0*/  BRA `(.L_x_4825) ;  /* 0x00000000001c7947 */ /* 0x000ff00003800000 */
.L_x_4824:
[----:B------:R-:W-:-:S13]  /*e5800*/  ISETP.NE.AND P1, PT, R111, 0x41, PT ;  /* 0x000000416f00780c */ /* 0x000fda0003f25270 */
[----:B------:R-:W-:Y:S05]  /*e5810*/  @!P1 BRA `(.L_x_4825) ;  /* 0x0000000000149947 */ /* 0x000fea0003800000 */
[----:B------:R-:W-:-:S13]  /*e5820*/  ISETP.NE.AND P1, PT, R111, 0x54, PT ;  /* 0x000000546f00780c */ /* 0x000fda0003f25270 */
[----:B------:R-:W-:Y:S01]  /*e5830*/  @P1 IMAD.MOV.U32 R3, RZ, RZ, 0x2 ;  /* 0x00000002ff031424 */ /* 0x000fe200078e00ff */
[----:B------:R-:W-:Y:S01]  /*e5840*/  @P1 ISETP.NE.AND P2, PT, R111, 0x43, PT ;  /* 0x000000436f00180c */ /* 0x000fe20003f45270 */
[----:B------:R-:W-:-:S03]  /*e5850*/  @!P1 IMAD.MOV.U32 R118, RZ, RZ, 0x1 ;  /* 0x00000001ff769424 */ /* 0x000fc600078e00ff */
[----:B------:R-:W-:-:S09]  /*e5860*/  @P1 SEL R118, R3, 0x3, !P2 ;  /* 0x0000000303761807 */ /* 0x000fd20005000000 */
.L_x_4825:
[----:B------:R-:W-:Y:S05]  /*e5870*/  BSYNC.RECONVERGENT B1 ;  /* 0x0000000000017941 */ /* 0x000fea0003800200 */
.L_x_4823:
[----:B------:R-:W-:Y:S05]  /*e5880*/  @!P0 BRA `(.L_x_4826) ;  /* 0x0000000000348947 */ /* 0x000fea0003800000 */
        /* <DEDUP_REMOVED lines=10> */
.L_x_4828:
[----:B------:R-:W-:Y:S05]  /*e5930*/  BSYNC.RECONVERGENT B1 ;  /* 0x0000000000017941 */ /* 0x000fea0003800200 */
.L_x_4827:
[----:B------:R-:W-:Y:S01]  /*e5940*/  LOP3.LUT R118, R118, R3, RZ, 0xfc, !PT ;  /* 0x0000000376767212 */ /* 0x000fe200078efcff */
[----:B------:R-:W-:Y:S06]  /*e5950*/  BRA `(.L_x_4829) ;  /* 0x0000000000307947 */ /* 0x000fec0003800000 */
.L_x_4826:
        /* <DEDUP_REMOVED lines=10> */
.L_x_4831:
[----:B------:R-:W-:Y:S05]  /*e5a00*/  BSYNC.RECONVERGENT B1 ;  /* 0x0000000000017941 */ /* 0x000fea0003800200 */
.L_x_4830:
[----:B------:R-:W-:-:S07]  /*e5a10*/  LOP3.LUT R118, R118, R3, RZ, 0xfc, !PT ;  /* 0x0000000376767212 */ /* 0x000fce00078efcff */
.L_x_4829:
        /* <DEDUP_REMOVED lines=10> */
.L_x_4834:
[----:B------:R-:W-:Y:S05]  /*e5ac0*/  BSYNC.RECONVERGENT B1 ;  /* 0x0000000000017941 */ /* 0x000fea0003800200 */
.L_x_4833:
[----:B------:R-:W-:Y:S01]  /*e5ad0*/  LOP3.LUT R118, R118, R3, RZ, 0xfc, !PT ;  /* 0x0000000376767212 */ /* 0x000fe200078efcff */
[----:B------:R-:W-:Y:S06]  /*e5ae0*/  BRA `(.L_x_4835) ;  /* 0x0000000000307947 */ /* 0x000fec0003800000 */
.L_x_4832:
        /* <DEDUP_REMOVED lines=10> */
.L_x_4837:
[----:B------:R-:W-:Y:S05]  /*e5b90*/  BSYNC.RECONVERGENT B1 ;  /* 0x0000000000017941 */ /* 0x000fea0003800200 */
.L_x_4836:
[----:B------:R-:W-:-:S07]  /*e5ba0*/  LOP3.LUT R118, R118, R3, RZ, 0xfc, !PT ;  /* 0x0000000376767212 */ /* 0x000fce00078efcff */
.L_x_4835:
        /* <DEDUP_REMOVED lines=10> */
.L_x_4840:
[----:B------:R-:W-:Y:S05]  /*e5c50*/  BSYNC.RECONVERGENT B1 ;  /* 0x0000000000017941 */ /* 0x000fea0003800200 */
.L_x_4839:
[----:B------:R-:W-:Y:S01]  /*e5c60*/  LOP3.LUT R118, R118, R3, RZ, 0xfc, !PT ;  /* 0x0000000376767212 */ /* 0x000fe200078efcff */
[----:B------:R-:W-:Y:S06]  /*e5c70*/  BRA `(.L_x_4841) ;  /* 0x0000000000307947 */ /* 0x000fec0003800000 */
.L_x_4838:
        /* <DEDUP_REMOVED lines=10> */
.L_x_4843:
[----:B------:R-:W-:Y:S05]  /*e5d20*/  BSYNC.RECONVERGENT B1 ;  /* 0x0000000000017941 */ /* 0x000fea0003800200 */
.L_x_4842:
[----:B------:R-:W-:-:S07]  /*e5d30*/  LOP3.LUT R118, R118, R3, RZ, 0xfc, !PT ;  /* 0x0000000376767212 */ /* 0x000fce00078efcff */
.L_x_4841:
        /* <DEDUP_REMOVED lines=10> */
.L_x_4846:
[----:B------:R-:W-:Y:S05]  /*e5de0*/  BSYNC.RECONVERGENT B1 ;  /* 0x0000000000017941 */ /* 0x000fea0003800200 */
.L_x_4845:
[----:B------:R-:W-:Y:S01]  /*e5df0*/  LOP3.LUT R3, R118, R3, RZ, 0xfc, !PT ;  /* 0x0000000376037212 */ /* 0x000fe200078efcff */
[----:B------:R-:W-:Y:S06]  /*e5e00*/  BRA `(.L_x_4847) ;  /* 0x0000000000307947 */ /* 0x000fec0003800000 */
.L_x_4844:
        /* <DEDUP_REMOVED lines=10> */
.L_x_4849:
[----:B------:R-:W-:Y:S05]  /*e5eb0*/  BSYNC.RECONVERGENT B1 ;  /* 0x0000000000017941 */ /* 0x000fea0003800200 */
.L_x_4848:
[----:B------:R-:W-:-:S07]  /*e5ec0*/  LOP3.LUT R3, R118, R3, RZ, 0xfc, !PT ;  /* 0x0000000376037212 */ /* 0x000fce00078efcff */
.L_x_4847:
        /* <DEDUP_REMOVED lines=11> */
.L_x_4852:
[----:B------:R-:W-:Y:S05]  /*e5f80*/  BSYNC.RECONVERGENT B1 ;  /* 0x0000000000017941 */ /* 0x000fea0003800200 */
.L_x_4851:
[----:B------:R-:W-:Y:S01]  /*e5f90*/  LOP3.LUT R118, R3, R118, RZ, 0xfc, !PT ;  /* 0x0000007603767212 */ /* 0x000fe200078efcff */
[----:B------:R-:W-:Y:S06]  /*e5fa0*/  BRA `(.L_x_4853) ;  /* 0x0000000000307947 */ /* 0x000fec0003800000 */
.L_x_4850:
        /* <DEDUP_REMOVED lines=10> */
.L_x_4855:
[----:B------:R-:W-:Y:S05]  /*e6050*/  BSYNC.RECONVERGENT B1 ;  /* 0x0000000000017941 */ /* 0x000fea0003800200 */
.L_x_4854:
[----:B------:R-:W-:-:S07]  /*e6060*/  LOP3.LUT R118, R3, R118, RZ, 0xfc, !PT ;  /* 0x0000007603767212 */ /* 0x000fce00078efcff */
.L_x_4853:
        /* <DEDUP_REMOVED lines=21> */
.L_x_4859:
[----:B------:R-:W-:-:S13]  /*e61c0*/  ISETP.NE.AND P1, PT, R111, 0x41, PT ;  /* 0x000000416f00780c */ /* 0x000fda0003f25270 */
[----:B------:R-:W-:Y:S05]  /*e61d0*/  @!P1 BRA `(.L_x_4860) ;  /* 0x0000000000149947 */ /* 0x000fea0003800000 */
[----:B------:R-:W-:-:S13]  /*e61e0*/  ISETP.NE.AND P1, PT, R111, 0x54, PT ;  /* 0x000000546f00780c */ /* 0x000fda0003f25270 */
[----:B------:R-:W-:Y:S01]  /*e61f0*/  @P1 IMAD.MOV.U32 R108, RZ, RZ, 0x2 ;  /* 0x00000002ff6c1424 */ /* 0x000fe200078e00ff */
[----:B------:R-:W-:Y:S01]  /*e6200*/  @P1 ISETP.NE.AND P2, PT, R111, 0x43, PT ;  /* 0x000000436f00180c */ /* 0x000fe20003f45270 */
[----:B------:R-:W-:-:S03]  /*e6210*/  @!P1 IMAD.MOV.U32 R3, RZ, RZ, 0x1 ;  /* 0x00000001ff039424 */ /* 0x000fc600078e00ff */
[----:B------:R-:W-:-:S09]  /*e6220*/  @P1 SEL R3, R108, 0x3, !P2 ;  /* 0x000000036c031807 */ /* 0x000fd20005000000 */
.L_x_4860:
[----:B------:R-:W-:Y:S05]  /*e6230*/  BSYNC.RECONVERGENT B2 ;  /* 0x0000000000027941 */ /* 0x000fea0003800200 */
.L_x_4858:
        /* <DEDUP_REMOVED lines=10> */
.L_x_4863:
[----:B------:R-:W-:Y:S05]  /*e62e0*/  BSYNC.RECONVERGENT B2 ;  /* 0x0000000000027941 */ /* 0x000fea0003800200 */
.L_x_4862:
[----:B------:R-:W-:-:S05]  /*e62f0*/  IMAD.SHL.U32 R3, R3, 0x4, RZ ;  /* 0x0000000403037824 */ /* 0x000fca00078e00ff */
[----:B------:R-:W-:Y:S01]  /*e6300*/  LOP3.LUT R3, R3, R108, RZ, 0xfc, !PT ;  /* 0x0000006c03037212 */ /* 0x000fe200078efcff */
[----:B------:R-:W-:Y:S06]  /*e6310*/  BRA `(.L_x_4864) ;  /* 0x0000000000307947 */ /* 0x000fec0003800000 */
.L_x_4861:
[----:B------:R-:W-:Y:S01]  /*e6320*/  ISETP.NE.AND P1, PT, R109, 0x41, PT ;  /* 0x000000416d00780c */ /* 0x000fe20003f25270 */
[----:B------:R-:W-:Y:S01]  /*e6330*/  BSSY.RECONVERGENT B2, `(.L_x_4865) ;  /* 0x0000008000027945 */ /* 0x000fe20003800200 */
[----:B------:R-:W-:-:S11]  /*e6340*/  IMAD.MOV.U32 R107, RZ, RZ, RZ ;  /* 0x000000ffff6b7224 */ /* 0x000fd600078e00ff */
[----:B------:R-:W-:Y:S05]  /*e6350*/  @!P1 BRA `(.L_x_4866) ;  /* 0x0000000000149947 */ /* 0x000fea0003800000 */
[----:B------:R-:W-:-:S13]  /*e6360*/  ISETP.NE.AND P1, PT, R109, 0x54, PT ;  /* 0x000000546d00780c */ /* 0x000fda0003f25270 */
[----:B------:R-:W-:Y:S01]  /*e6370*/  @P1 ISETP.NE.AND P2, PT, R109, 0x43, PT ;  /* 0x000000436d00180c */ /* 0x000fe20003f45270 */
[----:B------:R-:W-:Y:S01]  /*e6380*/  @!P1 IMAD.MOV.U32 R107, RZ, RZ, 0x1 ;  /* 0x00000001ff6b9424 */ /* 0x000fe200078e00ff */
[----:B------:R-:W-:-:S04]  /*e6390*/  @P1 MOV R108, 0x2 ;  /* 0x00000002006c1802 */ /* 0x000fc80000000f00 */
[----:B------:R-:W-:-:S07]  /*e63a0*/  @P1 SEL R107, R108, 0x3, !P2 ;  /* 0x000000036c6b1807 */ /* 0x000fce0005000000 */
.L_x_4866:
[----:B------:R-:W-:Y:S05]  /*e63b0*/  BSYNC.RECONVERGENT B2 ;  /* 0x0000000000027941 */ /* 0x000fea0003800200 */
.L_x_4865:
[----:B------:R-:W-:-:S05]  /*e63c0*/  IMAD.SHL.U32 R3, R3, 0x4, RZ ;  /* 0x0000000403037824 */ /* 0x000fca00078e00ff */
[----:B------:R-:W-:-:S07]  /*e63d0*/  LOP3.LUT R3, R3, R107, RZ, 0xfc, !PT ;  /* 0x0000006b03037212 */ /* 0x000fce00078efcff */
.L_x_4864:
        /* <DEDUP_REMOVED lines=10> */
.L_x_4869:
[----:B------:R-:W-:Y:S05]  /*e6480*/  BSYNC.RECONVERGENT B2 ;  /* 0x0000000000027941 */ /* 0x000fea0003800200 */
.L_x_4868:
[----:B------:R-:W-:-:S05]  /*e6490*/  IMAD.SHL.U32 R3, R3, 0x4, RZ ;  /* 0x0000000403037824 */ /* 0x000fca00078e00ff */
[----:B------:R-:W-:Y:S01]  /*e64a0*/  LOP3.LUT R3, R3, R104, RZ, 0xfc, !PT ;  /* 0x0000006803037212 */ /* 0x000fe200078efcff */
[----:B------:R-:W-:Y:S06]  /*e64b0*/  BRA `(.L_x_4870) ;  /* 0x0000000000307947 */ /* 0x000fec0003800000 */
.L_x_4867:
        /* <DEDUP_REMOVED lines=9> */
.L_x_4872:
[----:B------:R-:W-:Y:S05]  /*e6550*/  BSYNC.RECONVERGENT B2 ;  /* 0x0000000000027941 */ /* 0x000fea0003800200 */
.L_x_4871:
[----:B------:R-:W-:-:S05]  /*e6560*/  IMAD.SHL.U32 R3, R3, 0x4, RZ ;  /* 0x0000000403037824 */ /* 0x000fca00078e00ff */
[----:B------:R-:W-:-:S07]  /*e6570*/  LOP3.LUT R3, R3, R107, RZ, 0xfc, !PT ;  /* 0x0000006b03037212 */ /* 0x000fce00078efcff */
.L_x_4870:
        /* <DEDUP_REMOVED lines=10> */
.L_x_4875:
[----:B------:R-:W-:Y:S05]  /*e6620*/  BSYNC.RECONVERGENT B2 ;  /* 0x0000000000027941 */ /* 0x000fea0003800200 */
.L_x_4874:
[----:B------:R-:W-:-:S05]  /*e6630*/  IMAD.SHL.U32 R3, R3, 0x4, RZ ;  /* 0x0000000403037824 */ /* 0x000fca00078e00ff */
[----:B------:R-:W-:Y:S01]  /*e6640*/  LOP3.LUT R3, R3, R5, RZ, 0xfc, !PT ;  /* 0x0000000503037212 */ /* 0x000fe200078efcff */
[----:B------:R-:W-:Y:S06]  /*e6650*/  BRA `(.L_x_4876) ;  /* 0x0000000000307947 */ /* 0x000fec0003800000 */
.L_x_4873:
        /* <DEDUP_REMOVED lines=9> */
.L_x_4878:
[----:B------:R-:W-:Y:S05]  /*e66f0*/  BSYNC.RECONVERGENT B2 ;  /* 0x0000000000027941 */ /* 0x000fea0003800200 */
.L_x_4877:
[----:B------:R-:W-:-:S05]  /*e6700*/  IMAD.SHL.U32 R3, R3, 0x4, RZ ;  /* 0x0000000403037824 */ /* 0x000fca00078e00ff */
[----:B------:R-:W-:-:S07]  /*e6710*/  LOP3.LUT R3, R3, R104, RZ, 0xfc, !PT ;  /* 0x0000006803037212 */ /* 0x000fce00078efcff */
.L_x_4876:
        /* <DEDUP_REMOVED lines=10> */
.L_x_4881:
[----:B------:R-:W-:Y:S05]  /*e67c0*/  BSYNC.RECONVERGENT B2 ;  /* 0x0000000000027941 */ /* 0x000fea0003800200 */
.L_x_4880:
[----:B------:R-:W-:-:S05]  /*e67d0*/  IMAD.SHL.U32 R3, R3, 0x4, RZ ;  /* 0x0000000403037824 */ /* 0x000fca00078e00ff */
[----:B------:R-:W-:Y:S01]  /*e67e0*/  LOP3.LUT R3, R3, R4, RZ, 0xfc, !PT ;  /* 0x0000000403037212 */ /* 0x000fe200078efcff */
[----:B------:R-:W-:Y:S06]  /*e67f0*/  BRA `(.L_x_4882) ;  /* 0x0000000000307947 */ /* 0x000fec0003800000 */
.L_x_4879:
        /* <DEDUP_REMOVED lines=9> */
.L_x_4884:
[----:B------:R-:W-:Y:S05]  /*e6890*/  BSYNC.RECONVERGENT B2 ;  /* 0x0000000000027941 */ /* 0x000fea0003800200 */
.L_x_4883:
[----:B------:R-:W-:-:S05]  /*e68a0*/  IMAD.SHL.U32 R3, R3, 0x4, RZ ;  /* 0x0000000403037824 */ /* 0x000fca00078e00ff */
[----:B------:R-:W-:-:S07]  /*e68b0*/  LOP3.LUT R3, R3, R5, RZ, 0xfc, !PT ;  /* 0x0000000503037212 */ /* 0x000fce00078efcff */
.L_x_4882:
        /* <DEDUP_REMOVED lines=10> */
.L_x_4887:
[----:B------:R-:W-:Y:S05]  /*e6960*/  BSYNC.RECONVERGENT B2 ;  /* 0x0000000000027941 */ /* 0x000fea0003800200 */
.L_x_4886:
[----:B------:R-:W-:-:S05]  /*e6970*/  IMAD.SHL.U32 R3, R3, 0x4, RZ ;  /* 0x0000000403037824 */ /* 0x000fca00078e00ff */
[----:B------:R-:W-:Y:S01]  /*e6980*/  LOP3.LUT R3, R3, R2, RZ, 0xfc, !PT ;  /* 0x0000000203037212 */ /* 0x000fe200078efcff */
[----:B------:R-:W-:Y:S06]  /*e6990*/  BRA `(.L_x_4888) ;  /* 0x0000000000307947 */ /* 0x000fec0003800000 */
.L_x_4885:
        /* <DEDUP_REMOVED lines=9> */
.L_x_4890:
[----:B------:R-:W-:Y:S05]  /*e6a30*/  BSYNC.RECONVERGENT B2 ;  /* 0x0000000000027941 */ /* 0x000fea0003800200 */
.L_x_4889:
[----:B------:R-:W-:-:S05]  /*e6a40*/  IMAD.SHL.U32 R3, R3, 0x4, RZ ;  /* 0x0000000403037824 */ /* 0x000fca00078e00ff */
[----:B------:R-:W-:-:S07]  /*e6a50*/  LOP3.LUT R3, R3, R4, RZ, 0xfc, !PT ;  /* 0x0000000403037212 */ /* 0x000fce00078efcff */
.L_x_4888:
[----:B------:R-:W-:Y:S01]  /*e6a60*/  R2UR UR4, R6 ;  /* 0x00000000060472ca */ /* 0x000fe200000e0000 */
[----:B------:R-:W-:Y:S01]  /*e6a70*/  IMAD.WIDE.U32 R120, R3, 0x4, R120 ;  /* 0x0000000403787825 */ /* 0x000fe200078e0078 */
[----:B------:R-:W-:-:S13]  /*e6a80*/  R2UR UR5, R7 ;  /* 0x00000000070572ca */ /* 0x000fda00000e0000 */
[----:B------:R-:W2:Y:S02]  /*e6a90*/  LDG.E R120, desc[UR4][R120.64] ;  /* 0x0000000478787981 */ /* 0x000ea4000c1e1900 */
[----:B--2---:R-:W-:-:S13]  /*e6aa0*/  FSETP.GEU.AND P0, PT, R120, 3, PT ;  /* 0x404000007800780b */ /* 0x004fda0003f0e000 */
.L_x_4857:
[----:B------:R-:W-:Y:S05]  /*e6ab0*/  BSYNC.RECONVERGENT B1 ;  /* 0x0000000000017941 */ /* 0x000fea0003800200 */
.L_x_4856:
[----:B------:R-:W0:Y:S01]  /*e6ac0*/  LDCU UR4, c[0x0][0x3c8] ;  /* 0x00007900ff0477ac */ /* 0x000e220008000800 */
[----:B------:R-:W-:Y:S01]  /*e6ad0*/  BSSY.RECONVERGENT B10, `(.L_x_4891) ;  /* 0x00010710000a7945 */ /* 0x000fe20003800200 */
[----:B------:R-:W-:Y:S02]  /*e6ae0*/  SEL R154, RZ, 0x1, !P0 ;  /* 0x00000001ff9a7807 */ /* 0x000fe40004000000 */
[----:B0-----:R-:W-:-:S13]  /*e6af0*/  ISETP.EQ.OR P1, PT, RZ, UR4, !P0 ;  /* 0x00000004ff007c0c */ /* 0x001fda000c722670 */
[----:B------:R-:W-:Y:S05]  /*e6b00*/  @P1 BRA `(.L_x_4892) ;  /* 0x0000010400b41947 */ /* 0x000fea0003800000 */
[----:B------:R-:W-:Y:S01]  /*e6b10*/  BSSY.RECONVERGENT B1, `(.L_x_4893) ;  /* 0x0000008000017945 */ /* 0x000fe20003800200 */
[----:B------:R-:W-:-:S07]  /*e6b20*/  IMAD.MOV.U32 R2, RZ, RZ, RZ ;  /* 0x000000ffff027224 */ /* 0x000fce00078e00ff */
.L_x_4894:
[----:B------:R-:W-:-:S05]  /*e6b30*/  IMAD.IADD R3, R1, 0x1, R2 ;  /* 0x0000000101037824 */ /* 0x000fca00078e0202 */
[----:B------:R-:W2:Y:S02]  /*e6b40*/  LDL.U8 R4, [R3+0x280e] ;  /* 0x00280e0003047983 */ /* 0x000ea40000100000 */
[----:B--2---:R-:W-:Y:S01]  /*e6b50*/  ISETP.NE.AND P0, PT, R4, RZ, PT ;  /* 0x000000ff0400720c */ /* 0x004fe20003f05270 */
[----:B------:R-:W-:Y:S02]  /*e6b60*/  IMAD.MOV.U32 R4, RZ, RZ, R2 ;  /* 0x000000ffff047224 */ /* 0x000fe400078e0002 */
[----:B------:R-:W-:-:S10]  /*e6b70*/  VIADD R2, R2, 0x1 ;  /* 0x0000000102027836 */ /* 0x000fd40000000000 */
[----:B------:R-:W-:Y:S05]  /*e6b80*/  @P0 BRA `(.L_x_4894) ;  /* 0xfffffffc00e80947 */ /* 0x000fea000383ffff */
[----:B------:R-:W-:Y:S05]  /*e6b90*/  BSYNC.RECONVERGENT B1 ;  /* 0x0000000000017941 */ /* 0x000fea0003800200 */
.L_x_4893:
        /* <DEDUP_REMOVED lines=9> */
.L_x_4898:
[----:B------:R-:W-:Y:S01]  /*e6c30*/  LOP3.LUT R5, RZ, R2, RZ, 0x33, !PT ;  /* 0x00000002ff057212 */ /* 0x000fe200078e33ff */
[----:B------:R-:W-:-:S04]  /*e6c40*/  IMAD.IADD R104, R1, 0x1, R2 ;  /* 0x0000000101687824 */ /* 0x000fc800078e0202 */
[----:B------:R-:W-:Y:S02]  /*e6c50*/  IMAD.IADD R5, R5, 0x1, R3 ;  /* 0x0000000105057824 */ /* 0x000fe400078e0203 */
[----:B------:R-:W2:Y:S04]  /*e6c60*/  LDL.U8 R104, [R104+0x280e] ;  /* 0x00280e0068687983 */ /* 0x000ea80000100000 */
[----:B------:R-:W5:Y:S01]  /*e6c70*/  LDL.U8 R5, [R5+0x280e] ;  /* 0x00280e0005057983 */ /* 0x000f620000100000 */
[----:B--2---:R-:W-:Y:S02]  /*e6c80*/  ISETP.EQ.AND P1, PT, R104, 0x41, PT ;  /* 0x000000416800780c */ /* 0x004fe40003f22270 */
[----:B-----5:R-:W-:-:S13]  /*e6c90*/  ISETP.NE.AND P0, PT, R5, 0x54, PT ;  /* 0x000000540500780c */ /* 0x020fda0003f05270 */
        /* <DEDUP_REMOVED lines=20> */
.L_x_4897:
[----:B------:R-:W-:Y:S01]  /*e6de0*/  BSSY.RECONVERGENT B2, `(.L_x_4899) ;  /* 0x0000008000027945 */ /* 0x000fe20003800200 */
[----:B------:R-:W-:-:S07]  /*e6df0*/  IMAD.MOV.U32 R2, RZ, RZ, RZ ;  /* 0x000000ffff027224 */ /* 0x000fce00078e00ff */
.L_x_4900:
[----:B------:R-:W-:-:S05]  /*e6e00*/  IMAD.IADD R3, R1, 0x1, R2 ;  /* 0x0000000101037824 */ /* 0x000fca00078e0202 */
[----:B------:R-:W2:Y:S02]  /*e6e10*/  LDL.U8 R4, [R3+0x280e] ;  /* 0x00280e0003047983 */ /* 0x000ea40000100000 */
[----:B--2---:R-:W-:Y:S01]  /*e6e20*/  ISETP.NE.AND P0, PT, R4, RZ, PT ;  /* 0x000000ff0400720c */ /* 0x004fe20003f05270 */
[----:B------:R-:W-:Y:S02]  /*e6e30*/  IMAD.MOV.U32 R4, RZ, RZ, R2 ;  /* 0x000000ffff047224 */ /* 0x000fe400078e0002 */
[----:B------:R-:W-:-:S10]  /*e6e40*/  VIADD R2, R2, 0x1 ;  /* 0x0000000102027836 */ /* 0x000fd40000000000 */
[----:B------:R-:W-:Y:S05]  /*e6e50*/  @P0 BRA `(.L_x_4900) ;  /* 0xfffffffc00e80947 */ /* 0x000fea000383ffff */
[----:B------:R-:W-:Y:S05]  /*e6e60*/  BSYNC.RECONVERGENT B2 ;  /* 0x0000000000027941 */ /* 0x000fea0003800200 */
.L_x_4899:
        /* <DEDUP_REMOVED lines=8> */
.L_x_4902:
        /* <DEDUP_REMOVED lines=27> */
.L_x_4901:
[----:B------:R-:W0:Y:S01]  /*e70a0*/  MUFU.RCP64H R5, 2.2750682830810546875 ;  /* 0x4002335700057908 */ /* 0x000e220000001800 */
[----:B------:R-:W-:Y:S02]  /*e70b0*/  HFMA2 R3, -RZ, RZ, 2.00390625, 0.2293701171875 ;  /* 0x40023357ff037431 */ /* 0x000fe400000001ff */
        /* <DEDUP_REMOVED lines=54> */
.L_x_4896:
        /* <DEDUP_REMOVED lines=55> */
.L_x_4903:
[----:B------:R-:W-:Y:S05]  /*e7790*/  BSYNC.RECONVERGENT B1 ;  /* 0x0000000000017941 */ /* 0x000fea0003800200 */
.L_x_4895:
[----:B------:R-:W-:Y:S01]  /*e77a0*/  BSSY.RECONVERGENT B1, `(.L_x_4904) ;  /* 0x0000008000017945 */ /* 0x000fe20003800200 */
[----:B------:R-:W-:-:S07]  /*e77b0*/  IMAD.MOV.U32 R3, RZ, RZ, RZ ;  /* 0x000000ffff037224 */ /* 0x000fce00078e00ff */
.L_x_4905:
[----:B------:R-:W-:-:S06]  /*e77c0*/  IMAD.IADD R2, R1, 0x1, R3 ;  /* 0x0000000101027824 */ /* 0x000fcc00078e0203 */
[----:B------:R-:W2:Y:S02]  /*e77d0*/  LDL.U8 R2, [R2+0x280e] ;  /* 0x00280e0002027983 */ /* 0x000ea40000100000 */
[----:B--2---:R-:W-:Y:S01]  /*e77e0*/  ISETP.NE.AND P0, PT, R2, RZ, PT ;  /* 0x000000ff0200720c */ /* 0x004fe20003f05270 */
[----:B------:R-:W-:Y:S02]  /*e77f0*/  IMAD.MOV.U32 R2, RZ, RZ, R3 ;  /* 0x000000ffff027224 */ /* 0x000fe400078e0003 */
[----:B------:R-:W-:-:S10]  /*e7800*/  VIADD R3, R3, 0x1 ;  /* 0x0000000103037836 */ /* 0x000fd40000000000 */
[----:B------:R-:W-:Y:S05]  /*e7810*/  @P0 BRA `(.L_x_4905) ;  /* 0xfffffffc00e80947 */ /* 0x000fea000383ffff */
[----:B------:R-:W-:Y:S05]  /*e7820*/  BSYNC.RECONVERGENT B1 ;  /* 0x0000000000017941 */ /* 0x000fea0003800200 */
.L_x_4904:
[----:B------:R-:W-:Y:S01]  /*e7830*/  BSSY.RECONVERGENT B1, `(.L_x_4906) ;  /* 0x0000008000017945 */ /* 0x000fe20003800200 */
[----:B------:R-:W-:-:S07]  /*e7840*/  IMAD.MOV.U32 R3, RZ, RZ, RZ ;  /* 0x000000ffff037224 */ /* 0x000fce00078e00ff */
.L_x_4907:
[----:B------:R-:W-:-:S06]  /*e7850*/  IMAD.IADD R4, R1, 0x1, R3 ;  /* 0x0000000101047824 */ /* 0x000fcc00078e0203 */
[----:B------:R-:W2:Y:S01]  /*e7860*/  LDL.U8 R4, [R4+0x280e] ;  /* 0x00280e0004047983 */ /* 0x000ea20000100000 */
[----:B------:R-:W-:Y:S02]  /*e7870*/  IMAD.MOV.U32 R148, RZ, RZ, R3 ;  /* 0x000000ffff947224 */ /* 0x000fe400078e0003 */
[----:B------:R-:W-:Y:S01]  /*e7880*/  VIADD R3, R3, 0x1 ;  /* 0x0000000103037836 */ /* 0x000fe20000000000 */
[----:B--2---:R-:W-:-:S13]  /*e7890*/  ISETP.NE.AND P0, PT, R4, RZ, PT ;  /* 0x000000ff0400720c */ /* 0x004fda0003f05270 */
[----:B------:R-:W-:Y:S05]  /*e78a0*/  @P0 BRA `(.L_x_4907) ;  /* 0xfffffffc00e80947 */ /* 0x000fea000383ffff */
[----:B------:R-:W-:Y:S05]  /*e78b0*/  BSYNC.RECONVERGENT B1 ;  /* 0x0000000000017941 */ /* 0x000fea0003800200 */
.L_x_4906:
        /* <DEDUP_REMOVED lines=10> */
.L_x_4932:
        /* <DEDUP_REMOVED lines=12> */
.L_x_4913:
[----:B------:R-:W-:-:S13]  /*e7a20*/  ISETP.NE.AND P1, PT, R106, 0x47, PT ;  /* 0x000000476a00780c */ /* 0x000fda0003f25270 */
[----:B------:R-:W-:Y:S05]  /*e7a30*/  @!P1 BRA `(.L_x_4916) ;  /* 0x0000000000149947 */ /* 0x000fea0003800000 */
[----:B------:R-:W-:Y:S01]  /*e7a40*/  ISETP.NE.AND P1, PT, R106, 0x54, PT ;  /* 0x000000546a00780c */ /* 0x000fe20003f25270 */
[----:B------:R-:W-:-:S12]  /*e7a50*/  IMAD.MOV.U32 R4, RZ, RZ, 0x3 ;  /* 0x00000003ff047424 */ /* 0x000fd800078e00ff */
[----:B------:R-:W-:Y:S05]  /*e7a60*/  @!P1 BRA `(.L_x_4914) ;  /* 0x00000000000c9947 */ /* 0x000fea0003800000 */
.L_x_4915:
[----:B------:R-:W-:Y:S01]  /*e7a70*/  IMAD.MOV.U32 R4, RZ, RZ, 0x4 ;  /* 0x00000004ff047424 */ /* 0x000fe200078e00ff */
[----:B------:R-:W-:Y:S06]  /*e7a80*/  BRA `(.L_x_4914) ;  /* 0x0000000000047947 */ /* 0x000fec0003800000 */
.L_x_4916:
[----:B------:R-:W-:-:S07]  /*e7a90*/  IMAD.MOV.U32 R4, RZ, RZ, 0x2 ;  /* 0x00000002ff047424 */ /* 0x000fce00078e00ff */
.L_x_4914:
[----:B------:R-:W-:Y:S05]  /*e7aa0*/  BSYNC.RECONVERGENT B3 ;  /* 0x0000000000037941 */ /* 0x000fea0003800200 */
.L_x_4912:
        /* <DEDUP_REMOVED lines=12> */
.L_x_4918:
[----:B------:R-:W-:-:S13]  /*e7b70*/  ISETP.NE.AND P1, PT, R106, 0x47, PT ;  /* 0x000000476a00780c */ /* 0x000fda0003f25270 */
[----:B------:R-:W-:Y:S05]  /*e7b80*/  @!P1 BRA `(.L_x_4921) ;  /* 0x0000000000149947 */ /* 0x000fea0003800000 */
[----:B------:R-:W-:Y:S01]  /*e7b90*/  ISETP.NE.AND P1, PT, R106, 0x54, PT ;  /* 0x000000546a00780c */ /* 0x000fe20003f25270 */
[----:B------:R-:W-:-:S12]  /*e7ba0*/  IMAD.MOV.U32 R4, RZ, RZ, 0x3 ;  /* 0x00000003ff047424 */ /* 0x000fd800078e00ff */
[----:B------:R-:W-:Y:S05]  /*e7bb0*/  @!P1 BRA `(.L_x_4919) ;  /* 0x00000000000c9947 */ /* 0x000fea0003800000 */
.L_x_4920:
[----:B------:R-:W-:Y:S01]  /*e7bc0*/  IMAD.MOV.U32 R4, RZ, RZ, 0x4 ;  /* 0x00000004ff047424 */ /* 0x000fe200078e00ff */
[----:B------:R-:W-:Y:S06]  /*e7bd0*/  BRA `(.L_x_4919) ;  /* 0x0000000000047947 */ /* 0x000fec0003800000 */
.L_x_4921:
[----:B------:R-:W-:-:S07]  /*e7be0*/  IMAD.MOV.U32 R4, RZ, RZ, 0x2 ;  /* 0x00000002ff047424 */ /* 0x000fce00078e00ff */
.L_x_4919:
[----:B------:R-:W-:Y:S05]  /*e7bf0*/  BSYNC.RECONVERGENT B3 ;  /* 0x0000000000037941 */ /* 0x000fea0003800200 */
.L_x_4917:
        /* <DEDUP_REMOVED lines=12> */
.L_x_4923:
[----:B------:R-:W-:-:S13]  /*e7cc0*/  ISETP.NE.AND P1, PT, R106, 0x47, PT ;  /* 0x000000476a00780c */ /* 0x000fda0003f25270 */
[----:B------:R-:W-:Y:S05]  /*e7cd0*/  @!P1 BRA `(.L_x_4926) ;  /* 0x0000000000149947 */ /* 0x000fea0003800000 */
[----:B------:R-:W-:Y:S01]  /*e7ce0*/  ISETP.NE.AND P1, PT, R106, 0x54, PT ;  /* 0x000000546a00780c */ /* 0x000fe20003f25270 */
[----:B------:R-:W-:-:S12]  /*e7cf0*/  IMAD.MOV.U32 R4, RZ, RZ, 0x3 ;  /* 0x00000003ff047424 */ /* 0x000fd800078e00ff */
[----:B------:R-:W-:Y:S05]  /*e7d00*/  @!P1 BRA `(.L_x_4924) ;  /* 0x00000000000c9947 */ /* 0x000fea0003800000 */
.L_x_4925:
[----:B------:R-:W-:Y:S01]  /*e7d10*/  IMAD.MOV.U32 R4, RZ, RZ, 0x4 ;  /* 0x00000004ff047424 */ /* 0x000fe200078e00ff */
[----:B------:R-:W-:Y:S06]  /*e7d20*/  BRA `(.L_x_4924) ;  /* 0x0000000000047947 */ /* 0x000fec0003800000 */
.L_x_4926:
[----:B------:R-:W-:-:S07]  /*e7d30*/  IMAD.MOV.U32 R4, RZ, RZ, 0x2 ;  /* 0x00000002ff047424 */ /* 0x000fce00078e00ff */
.L_x_4924:
[----:B------:R-:W-:Y:S05]  /*e7d40*/  BSYNC.RECONVERGENT B3 ;  /* 0x0000000000037941 */ /* 0x000fea0003800200 */
.L_x_4922:
        /* <DEDUP_REMOVED lines=12> */
.L_x_4928:
[----:B------:R-:W-:-:S13]  /*e7e10*/  ISETP.NE.AND P1, PT, R106, 0x47, PT ;  /* 0x000000476a00780c */ /* 0x000fda0003f25270 */
[----:B------:R-:W-:Y:S05]  /*e7e20*/  @!P1 BRA `(.L_x_4931) ;  /* 0x0000000000149947 */ /* 0x000fea0003800000 */
[----:B------:R-:W-:Y:S01]  /*e7e30*/  ISETP.NE.AND P1, PT, R106, 0x54, PT ;  /* 0x000000546a00780c */ /* 0x000fe20003f25270 */
[----:B------:R-:W-:-:S12]  /*e7e40*/  IMAD.MOV.U32 R4, RZ, RZ, 0x3 ;  /* 0x00000003ff047424 */ /* 0x000fd800078e00ff */
[----:B------:R-:W-:Y:S05]  /*e7e50*/  @!P1 BRA `(.L_x_4929) ;  /* 0x00000000000c9947 */ /* 0x000fea0003800000 */
.L_x_4930:
[----:B------:R-:W-:Y:S01]  /*e7e60*/  IMAD.MOV.U32 R4, RZ, RZ, 0x4 ;  /* 0x00000004ff047424 */ /* 0x000fe200078e00ff */
[----:B------:R-:W-:Y:S06]  /*e7e70*/  BRA `(.L_x_4929) ;  /* 0x0000000000047947 */ /* 0x000fec0003800000 */
.L_x_4931:
[----:B------:R-:W-:-:S07]  /*e7e80*/  IMAD.MOV.U32 R4, RZ, RZ, 0x2 ;  /* 0x00000002ff047424 */ /* 0x000fce00078e00ff */
.L_x_4929:
[----:B------:R-:W-:Y:S05]  /*e7e90*/  BSYNC.RECONVERGENT B3 ;  /* 0x0000000000037941 */ /* 0x000fea0003800200 */
.L_x_4927:
[----:B------:R0:W-:Y:S02]  /*e7ea0*/  STL.U8 [R5+0x27db], R4 ;  /* 0x0027db0405007387 */ /* 0x0001e40000100000 */
[C---:B0-----:R-:W-:Y:S02]  /*e7eb0*/  VIADD R4, R3.reuse, 0x3 ;  /* 0x0000000303047836 */ /* 0x041fe40000000000 */
[----:B------:R-:W-:-:S03]  /*e7ec0*/  VIADD R3, R3, 0x4 ;  /* 0x0000000403037836 */ /* 0x000fc60000000000 */
[----:B------:R-:W-:-:S13]  /*e7ed0*/  ISETP.NE.AND P1, PT, R4, R104, PT ;  /* 0x000000680400720c */ /* 0x000fda0003f25270 */
[----:B------:R-:W-:Y:S05]  /*e7ee0*/  @P1 BRA `(.L_x_4932) ;  /* 0xfffffff8009c1947 */ /* 0x000fea000383ffff */
.L_x_4911:
[----:B------:R-:W-:Y:S05]  /*e7ef0*/  BSYNC.RECONVERGENT B2 ;  /* 0x0000000000027941 */ /* 0x000fea0003800200 */
.L_x_4910:
        /* <DEDUP_REMOVED lines=12> */
[----:B------:R-:W-:Y:S01]  /*e7fc0*/  MOV R5, 0x1 ;  /* 0x0000000100057802 */ /* 0x000fe20000000f00 */
[----:B------:R-:W-:Y:S06]  /*e7fd0*/  BRA `(.L_x_4935) ;  /* 0x0000000000207947 */ /* 0x000fec0003800000 */
.L_x_4934:
[----:B------:R-:W-:-:S13]  /*e7fe0*/  ISETP.NE.AND P1, PT, R104, 0x47, PT ;  /* 0x000000476800780c */ /* 0x000fda0003f25270 */
[----:B------:R-:W-:Y:S05]  /*e7ff0*/  @!P1 BRA `(.L_x_4937) ;  /* 0x0000000000149947 */ /* 0x000fea0003800000 */
[----:B------:R-:W-:Y:S01]  /*e8000*/  ISETP.NE.AND P1, PT, R104, 0x54, PT ;  /* 0x000000546800780c */ /* 0x000fe20003f25270 */
[----:B------:R-:W-:-:S12]  /*e8010*/  IMAD.MOV.U32 R5, RZ, RZ, 0x3 ;  /* 0x00000003ff057424 */ /* 0x000fd800078e00ff */
[----:B------:R-:W-:Y:S05]  /*e8020*/  @!P1 BRA `(.L_x_4935) ;  /* 0x00000000000c9947 */ /* 0x000fea0003800000 */
.L_x_4936:
[----:B------:R-:W-:Y:S01]  /*e8030*/  IMAD.MOV.U32 R5, RZ, RZ, 0x4 ;  /* 0x00000004ff057424 */ /* 0x000fe200078e00ff */
[----:B------:R-:W-:Y:S06]  /*e8040*/  BRA `(.L_x_4935) ;  /* 0x0000000000047947 */ /* 0x000fec0003800000 */
.L_x_4937:
[----:B------:R-:W-:-:S07]  /*e8050*/  IMAD.MOV.U32 R5, RZ, RZ, 0x2 ;  /* 0x00000002ff057424 */ /* 0x000fce00078e00ff */
.L_x_4935:
[----:B------:R-:W-:Y:S05]  /*e8060*/  BSYNC.RECONVERGENT B2 ;  /* 0x0000000000027941 */ /* 0x000fea0003800200 */
.L_x_4933:
        /* <DEDUP_REMOVED lines=14> */
.L_x_4939:
[----:B------:R-:W-:-:S13]  /*e8150*/  ISETP.NE.AND P1, PT, R104, 0x47, PT ;  /* 0x000000476800780c */ /* 0x000fda0003f25270 */
[----:B------:R-:W-:Y:S05]  /*e8160*/  @!P1 BRA `(.L_x_4942) ;  /* 0x0000000000149947 */ /* 0x000fea0003800000 */
[----:B------:R-:W-:Y:S01]  /*e8170*/  ISETP.NE.AND P1, PT, R104, 0x54, PT ;  /* 0x000000546800780c */ /* 0x000fe20003f25270 */
[----:B------:R-:W-:-:S12]  /*e8180*/  IMAD.MOV.U32 R5, RZ, RZ, 0x3 ;  /* 0x00000003ff057424 */ /* 0x000fd800078e00ff */
[----:B------:R-:W-:Y:S05]  /*e8190*/  @!P1 BRA `(.L_x_4940) ;  /* 0x00000000000c9947 */ /* 0x000fea0003800000 */
.L_x_4941:
[----:B------:R-:W-:Y:S01]  /*e81a0*/  IMAD.MOV.U32 R5, RZ, RZ, 0x4 ;  /* 0x00000004ff057424 */ /* 0x000fe200078e00ff */
[----:B------:R-:W-:Y:S06]  /*e81b0*/  BRA `(.L_x_4940) ;  /* 0x0000000000047947 */ /* 0x000fec0003800000 */
.L_x_4942:
[----:B------:R-:W-:-:S07]  /*e81c0*/  IMAD.MOV.U32 R5, RZ, RZ, 0x2 ;  /* 0x00000002ff057424 */ /* 0x000fce00078e00ff */
.L_x_4940:
[----:B------:R-:W-:Y:S05]  /*e81d0*/  BSYNC.RECONVERGENT B2 ;  /* 0x0000000000027941 */ /* 0x000fea0003800200 */
.L_x_4938:
        /* <DEDUP_REMOVED lines=15> */
.L_x_4944:
[----:B------:R-:W-:-:S13]  /*e82d0*/  ISETP.NE.AND P1, PT, R5, 0x47, PT ;  /* 0x000000470500780c */ /* 0x000fda0003f25270 */
[----:B------:R-:W-:Y:S05]  /*e82e0*/  @!P1 BRA `(.L_x_4947) ;  /* 0x0000000000149947 */ /* 0x000fea0003800000 */
[----:B------:R-:W-:Y:S01]  /*e82f0*/  ISETP.NE.AND P1, PT, R5, 0x54, PT ;  /* 0x000000540500780c */ /* 0x000fe20003f25270 */
[----:B------:R-:W-:-:S12]  /*e8300*/  IMAD.MOV.U32 R3, RZ, RZ, 0x3 ;  /* 0x00000003ff037424 */ /* 0x000fd800078e00ff */
[----:B------:R-:W-:Y:S05]  /*e8310*/  @!P1 BRA `(.L_x_4945) ;  /* 0x00000000000c9947 */ /* 0x000fea0003800000 */
.L_x_4946:
[----:B------:R-:W-:Y:S01]  /*e8320*/  IMAD.MOV.U32 R3, RZ, RZ, 0x4 ;  /* 0x00000004ff037424 */ /* 0x000fe200078e00ff */
[----:B------:R-:W-:Y:S06]  /*e8330*/  BRA `(.L_x_4945) ;  /* 0x0000000000047947 */ /* 0x000fec0003800000 */
.L_x_4947:
[----:B------:R-:W-:-:S07]  /*e8340*/  IMAD.MOV.U32 R3, RZ, RZ, 0x2 ;  /* 0x00000002ff037424 */ /* 0x000fce00078e00ff */
.L_x_4945:
[----:B------:R-:W-:Y:S05]  /*e8350*/  BSYNC.RECONVERGENT B2 ;  /* 0x0000000000027941 */ /* 0x000fea0003800200 */
.L_x_4943:
[----:B------:R0:W-:Y:S02]  /*e8360*/  STL.U8 [R4+0x27da], R3 ;  /* 0x0027da0304007387 */ /* 0x0001e40000100000 */
.L_x_4909:
[----:B------:R-:W-:Y:S05]  /*e8370*/  BSYNC.RECONVERGENT B1 ;  /* 0x0000000000017941 */ /* 0x000fea0003800200 */
.L_x_4908:
        /* <DEDUP_REMOVED lines=10> */
.L_x_4972:
        /* <DEDUP_REMOVED lines=12> */
.L_x_4953:
[----:B------:R-:W-:-:S13]  /*e84e0*/  ISETP.NE.AND P1, PT, R5, 0x47, PT ;  /* 0x000000470500780c */ /* 0x000fda0003f25270 */
[----:B------:R-:W-:Y:S05]  /*e84f0*/  @!P1 BRA `(.L_x_4956) ;  /* 0x0000000000149947 */ /* 0x000fea0003800000 */
[----:B------:R-:W-:Y:S01]  /*e8500*/  ISETP.NE.AND P1, PT, R5, 0x54, PT ;  /* 0x000000540500780c */ /* 0x000fe20003f25270 */
[----:B------:R-:W-:-:S12]  /*e8510*/  IMAD.MOV.U32 R3, RZ, RZ, 0x3 ;  /* 0x00000003ff037424 */ /* 0x000fd800078e00ff */
[----:B------:R-:W-:Y:S05]  /*e8520*/  @!P1 BRA `(.L_x_4954) ;  /* 0x00000000000c9947 */ /* 0x000fea0003800000 */
.L_x_4955:
[----:B------:R-:W-:Y:S01]  /*e8530*/  IMAD.MOV.U32 R3, RZ, RZ, 0x4 ;  /* 0x00000004ff037424 */ /* 0x000fe200078e00ff */
[----:B------:R-:W-:Y:S06]  /*e8540*/  BRA `(.L_x_4954) ;  /* 0x0000000000047947 */ /* 0x000fec0003800000 */
.L_x_4956:
[----:B------:R-:W-:-:S07]  /*e8550*/  IMAD.MOV.U32 R3, RZ, RZ, 0x2 ;  /* 0x00000002ff037424 */ /* 0x000fce00078e00ff */
.L_x_4954:
[----:B------:R-:W-:Y:S05]  /*e8560*/  BSYNC.RECONVERGENT B3 ;  /* 0x0000000000037941 */ /* 0x000fea0003800200 */
.L_x_4952:
        /* <DEDUP_REMOVED lines=15> */
.L_x_4958:
[----:B------:R-:W-:-:S13]  /*e8660*/  ISETP.NE.AND P1, PT, R5, 0x47, PT ;  /* 0x000000470500780c */ /* 0x000fda0003f25270 */
[----:B------:R-:W-:Y:S05]  /*e8670*/  @!P1 BRA `(.L_x_4961) ;  /* 0x0000000000149947 */ /* 0x000fea0003800000 */
[----:B------:R-:W-:Y:S01]  /*e8680*/  ISETP.NE.AND P1, PT, R5, 0x54, PT ;  /* 0x000000540500780c */ /* 0x000fe20003f25270 */
[----:B------:R-:W-:-:S12]  /*e8690*/  IMAD.MOV.U32 R3, RZ, RZ, 0x3 ;  /* 0x00000003ff037424 */ /* 0x000fd800078e00ff */
[----:B------:R-:W-:Y:S05]  /*e86a0*/  @!P1 BRA `(.L_x_4959) ;  /* 0x00000000000c9947 */ /* 0x000fea0003800000 */
.L_x_4960:
[----:B------:R-:W-:Y:S01]  /*e86b0*/  IMAD.MOV.U32 R3, RZ, RZ, 0x4 ;  /* 0x00000004ff037424 */ /* 0x000fe200078e00ff */
[----:B------:R-:W-:Y:S06]  /*e86c0*/  BRA `(.L_x_4959) ;  /* 0x0000000000047947 */ /* 0x000fec0003800000 */
.L_x_4961:
[----:B------:R-:W-:-:S07]  /*e86d0*/  IMAD.MOV.U32 R3, RZ, RZ, 0x2 ;  /* 0x00000002ff037424 */ /* 0x000fce00078e00ff */
.L_x_4959:
[----:B------:R-:W-:Y:S05]  /*e86e0*/  BSYNC.RECONVERGENT B3 ;  /* 0x0000000000037941 */ /* 0x000fea0003800200 */
.L_x_4957:
        /* <DEDUP_REMOVED lines=14> */
.L_x_4963:
[----:B------:R-:W-:-:S13]  /*e87d0*/  ISETP.NE.AND P1, PT, R5, 0x47, PT ;  /* 0x000000470500780c */ /* 0x000fda0003f25270 */
[----:B------:R-:W-:Y:S05]  /*e87e0*/  @!P1 BRA `(.L_x_4966) ;  /* 0x0000000000149947 */ /* 0x000fea0003800000 */
[----:B------:R-:W-:Y:S01]  /*e87f0*/  ISETP.NE.AND P1, PT, R5, 0x54, PT ;  /* 0x000000540500780c */ /* 0x000fe20003f25270 */
[----:B------:R-:W-:-:S12]  /*e8800*/  IMAD.MOV.U32 R3, RZ, RZ, 0x3 ;  /* 0x00000003ff037424 */ /* 0x000fd800078e00ff */
[----:B------:R-:W-:Y:S05]  /*e8810*/  @!P1 BRA `(.L_x_4964) ;  /* 0x00000000000c9947 */ /* 0x000fea0003800000 */
.L_x_4965:
[----:B------:R-:W-:Y:S01]  /*e8820*/  IMAD.MOV.U32 R3, RZ, RZ, 0x4 ;  /* 0x00000004ff037424 */ /* 0x000fe200078e00ff */
[----:B------:R-:W-:Y:S06]  /*e8830*/  BRA `(.L_x_4964) ;  /* 0x0000000000047947 */ /* 0x000fec0003800000 */
.L_x_4966:
[----:B------:R-:W-:-:S07]  /*e8840*/  IMAD.MOV.U32 R3, RZ, RZ, 0x2 ;  /* 0x00000002ff037424 */ /* 0x000fce00078e00ff */
.L_x_4964:
[----:B------:R-:W-:Y:S05]  /*e8850*/  BSYNC.RECONVERGENT B3 ;  /* 0x0000000000037941 */ /* 0x000fea0003800200 */
.L_x_4962:
        /* <DEDUP_REMOVED lines=14> */
.L_x_4968:
[----:B------:R-:W-:-:S13]  /*e8940*/  ISETP.NE.AND P1, PT, R104, 0x47, PT ;  /* 0x000000476800780c */ /* 0x000fda0003f25270 */
[----:B------:R-:W-:Y:S05]  /*e8950*/  @!P1 BRA `(.L_x_4971) ;  /* 0x0000000000149947 */ /* 0x000fea0003800000 */
[----:B------:R-:W-:Y:S01]  /*e8960*/  ISETP.NE.AND P1, PT, R104, 0x54, PT ;  /* 0x000000546800780c */ /* 0x000fe20003f25270 */
[----:B------:R-:W-:-:S12]  /*e8970*/  IMAD.MOV.U32 R5, RZ, RZ, 0x3 ;  /* 0x00000003ff057424 */ /* 0x000fd800078e00ff */
[----:B------:R-:W-:Y:S05]  /*e8980*/  @!P1 BRA `(.L_x_4969) ;  /* 0x00000000000c9947 */ /* 0x000fea0003800000 */
.L_x_4970:
[----:B------:R-:W-:Y:S01]  /*e8990*/  IMAD.MOV.U32 R5, RZ, RZ, 0x4 ;  /* 0x00000004ff057424 */ /* 0x000fe200078e00ff */
[----:B------:R-:W-:Y:S06]  /*e89a0*/  BRA `(.L_x_4969) ;  /* 0x0000000000047947 */ /* 0x000fec0003800000 */
.L_x_4971:
[----:B------:R-:W-:-:S07]  /*e89b0*/  IMAD.MOV.U32 R5, RZ, RZ, 0x2 ;  /* 0x00000002ff057424 */ /* 0x000fce00078e00ff */
.L_x_4969:
[----:B------:R-:W-:Y:S05]  /*e89c0*/  BSYNC.RECONVERGENT B3 ;  /* 0x0000000000037941 */ /* 0x000fea0003800200 */
.L_x_4967:
[----:B------:R0:W-:Y:S01]  /*e89d0*/  STL.U8 [R105+0x27f6], R5 ;  /* 0x0027f60569007387 */ /* 0x0001e20000100000 */
[----:B------:R-:W-:Y:S01]  /*e89e0*/  ISETP.NE.AND P1, PT, R3, R106, PT ;  /* 0x0000006a0300720c */ /* 0x000fe20003f25270 */
[----:B------:R-:W-:-:S12]  /*e89f0*/  VIADD R4, R4, 0x4 ;  /* 0x0000000404047836 */ /* 0x000fd80000000000 */
[----:B0-----:R-:W-:Y:S05]  /*e8a00*/  @P1 BRA `(.L_x_4972) ;  /* 0xfffffff800841947 */ /* 0x001fea000383ffff */
.L_x_4951:
[----:B------:R-:W-:Y:S05]  /*e8a10*/  BSYNC.RECONVERGENT B2 ;  /* 0x0000000000027941 */ /* 0x000fea0003800200 */
.L_x_4950:
        /* <DEDUP_REMOVED lines=14> */
.L_x_4974:
[----:B------:R-:W-:-:S13]  /*e8b00*/  ISETP.NE.AND P1, PT, R5, 0x47, PT ;  /* 0x000000470500780c */ /* 0x000fda0003f25270 */
[----:B------:R-:W-:Y:S05]  /*e8b10*/  @!P1 BRA `(.L_x_4977) ;  /* 0x0000000000149947 */ /* 0x000fea0003800000 */
[----:B------:R-:W-:Y:S01]  /*e8b20*/  ISETP.NE.AND P1, PT, R5, 0x54, PT ;  /* 0x000000540500780c */ /* 0x000fe20003f25270 */
[----:B------:R-:W-:-:S12]  /*e8b30*/  IMAD.MOV.U32 R3, RZ, RZ, 0x3 ;  /* 0x00000003ff037424 */ /* 0x000fd800078e00ff */
[----:B------:R-:W-:Y:S05]  /*e8b40*/  @!P1 BRA `(.L_x_4975) ;  /* 0x00000000000c9947 */ /* 0x000fea0003800000 */
.L_x_4976:
[----:B------:R-:W-:Y:S01]  /*e8b50*/  IMAD.MOV.U32 R3, RZ, RZ, 0x4 ;  /* 0x00000004ff037424 */ /* 0x000fe200078e00ff */
[----:B------:R-:W-:Y:S06]  /*e8b60*/  BRA `(.L_x_4975) ;  /* 0x0000000000047947 */ /* 0x000fec0003800000 */
.L_x_4977:
[----:B------:R-:W-:-:S07]  /*e8b70*/  IMAD.MOV.U32 R3, RZ, RZ, 0x2 ;  /* 0x00000002ff037424 */ /* 0x000fce00078e00ff */
.L_x_4975:
[----:B------:R-:W-:Y:S05]  /*e8b80*/  BSYNC.RECONVERGENT B2 ;  /* 0x0000000000027941 */ /* 0x000fea0003800200 */
.L_x_4973:
        /* <DEDUP_REMOVED lines=17> */
.L_x_4979:
[----:B------:R-:W-:-:S13]  /*e8ca0*/  ISETP.NE.AND P1, PT, R5, 0x47, PT ;  /* 0x000000470500780c */ /* 0x000fda0003f25270 */
[----:B------:R-:W-:Y:S05]  /*e8cb0*/  @!P1 BRA `(.L_x_4982) ;  /* 0x0000000000149947 */ /* 0x000fea0003800000 */
[----:B------:R-:W-:Y:S01]  /*e8cc0*/  ISETP.NE.AND P1, PT, R5, 0x54, PT ;  /* 0x000000540500780c */ /* 0x000fe20003f25270 */
[----:B------:R-:W-:-:S12]  /*e8cd0*/  IMAD.MOV.U32 R3, RZ, RZ, 0x3 ;  /* 0x00000003ff037424 */ /* 0x000fd800078e00ff */
[----:B------:R-:W-:Y:S05]  /*e8ce0*/  @!P1 BRA `(.L_x_4980) ;  /* 0x00000000000c9947 */ /* 0x000fea0003800000 */
.L_x_4981:
[----:B------:R-:W-:Y:S01]  /*e8cf0*/  IMAD.MOV.U32 R3, RZ, RZ, 0x4 ;  /* 0x00000004ff037424 */ /* 0x000fe200078e00ff */
[----:B------:R-:W-:Y:S06]  /*e8d00*/  BRA `(.L_x_4980) ;  /* 0x0000000000047947 */ /* 0x000fec0003800000 */
.L_x_4982:
[----:B------:R-:W-:-:S07]  /*e8d10*/  IMAD.MOV.U32 R3, RZ, RZ, 0x2 ;  /* 0x00000002ff037424 */ /* 0x000fce00078e00ff */
.L_x_4980:
[----:B------:R-:W-:Y:S05]  /*e8d20*/  BSYNC.RECONVERGENT B2 ;  /* 0x0000000000027941 */ /* 0x000fea0003800200 */
.L_x_4978:
        /* <DEDUP_REMOVED lines=16> */
.L_x_4984:
[----:B------:R-:W-:-:S13]  /*e8e30*/  ISETP.NE.AND P1, PT, R4, 0x47, PT ;  /* 0x000000470400780c */ /* 0x000fda0003f25270 */
[----:B------:R-:W-:Y:S05]  /*e8e40*/  @!P1 BRA `(.L_x_4987) ;  /* 0x0000000000149947 */ /* 0x000fea0003800000 */
[----:B------:R-:W-:Y:S01]  /*e8e50*/  ISETP.NE.AND P1, PT, R4, 0x54, PT ;  /* 0x000000540400780c */ /* 0x000fe20003f25270 */
[----:B------:R-:W-:-:S12]  /*e8e60*/  IMAD.MOV.U32 R3, RZ, RZ, 0x3 ;  /* 0x00000003ff037424 */ /* 0x000fd800078e00ff */
[----:B------:R-:W-:Y:S05]  /*e8e70*/  @!P1 BRA `(.L_x_4985) ;  /* 0x00000000000c9947 */ /* 0x000fea0003800000 */
.L_x_4986:
[----:B------:R-:W-:Y:S01]  /*e8e80*/  IMAD.MOV.U32 R3, RZ, RZ, 0x4 ;  /* 0x00000004ff037424 */ /* 0x000fe200078e00ff */
[----:B------:R-:W-:Y:S06]  /*e8e90*/  BRA `(.L_x_4985) ;  /* 0x0000000000047947 */ /* 0x000fec0003800000 */
.L_x_4987:
[----:B------:R-:W-:-:S07]  /*e8ea0*/  IMAD.MOV.U32 R3, RZ, RZ, 0x2 ;  /* 0x00000002ff037424 */ /* 0x000fce00078e00ff */
.L_x_4985:
[----:B------:R-:W-:Y:S05]  /*e8eb0*/  BSYNC.RECONVERGENT B2 ;  /* 0x0000000000027941 */ /* 0x000fea0003800200 */
.L_x_4983:
[----:B------:R2:W-:Y:S02]  /*e8ec0*/  STL.U8 [R104+0x27f5], R3 ;  /* 0x0027f50368007387 */ /* 0x0005e40000100000 */
.L_x_4949:
[----:B------:R-:W-:Y:S05]  /*e8ed0*/  BSYNC.RECONVERGENT B1 ;  /* 0x0000000000017941 */ /* 0x000fea0003800200 */
.L_x_4948:
[----:B012---:R-:W-:Y:S01]  /*e8ee0*/  IMAD.MOV.U32 R3, RZ, RZ, 0x4 ;  /* 0x00000004ff037424 */ /* 0x007fe200078e00ff */
[----:B------:R-:W-:Y:S01]  /*e8ef0*/  BSSY.RECONVERGENT B9, `(.L_x_4988) ;  /* 0x00006db000097945 */ /* 0x000fe20003800200 */
[C---:B------:R-:W-:Y:S02]  /*e8f00*/  IMAD.IADD R4, R1.reuse, 0x1, R148 ;  /* 0x0000000101047824 */ /* 0x040fe400078e0294 */
[----:B------:R-:W-:Y:S02]  /*e8f10*/  HFMA2 R152, -RZ, RZ, 0, 0 ;  /* 0x00000000ff987431 */ /* 0x000fe400000001ff */
[----:B------:R-:W-:Y:S02]  /*e8f20*/  IMAD.MOV.U32 R151, RZ, RZ, RZ ;  /* 0x000000ffff977224 */ /* 0x000fe400078e00ff */
[----:B------:R-:W-:Y:S01]  /*e8f30*/  IMAD.MOV.U32 R5, RZ, RZ, -0x100000 ;  /* 0xfff00000ff057424 */ /* 0x000fe200078e00ff */
[----:B------:R0:W-:Y:S04]  /*e8f40*/  STL.U8 [R4+0x27f4], R3 ;  /* 0x0027f40304007387 */ /* 0x0001e80000100000 */
        /* <DEDUP_REMOVED lines=10> */
.L_x_4996:
        /* <DEDUP_REMOVED lines=13> */
.L_x_4995:
        /* <DEDUP_REMOVED lines=66> */
.L_x_4994:
[----:B------:R-:W-:Y:S05]  /*e94e0*/  BSYNC.RECONVERGENT B3 ;  /* 0x0000000000037941 */ /* 0x000fea0003800200 */
.L_x_4993:
[----:B------:R-:W-:Y:S05]  /*e94f0*/  @!P0 BRA `(.L_x_4992) ;  /* 0x0000000000c48947 */ /* 0x000fea0003800000 */
[----:B------:R-:W-:-:S05]  /*e9500*/  IMAD.IADD R110, R1, 0x1, R4 ;  /* 0x00000001016e7824 */ /* 0x000fca00078e0204 */
[----:B------:R-:W2:Y:S01]  /*e9510*/  LDL.S8 R108, [R110+0x27f3] ;  /* 0x0027f3006e6c7983 */ /* 0x000ea20000100200 */
[----:B------:R-:W-:Y:S01]  /*e9520*/  IMAD.IADD R111, R107, 0x1, R4 ;  /* 0x000000016b6f7824 */ /* 0x000fe200078e0204 */
[----:B--2--5:R-:W-:-:S04]  /*e9530*/  IADD3 R108, PT, PT, R105, R108, RZ ;  /* 0x0000006c696c7210 */ /* 0x024fc80007ffe0ff */
        /* <DEDUP_REMOVED lines=45> */
.L_x_4992:
[----:B------:R-:W-:Y:S05]  /*e9810*/  BSYNC.RECONVERGENT B2 ;  /* 0x0000000000027941 */ /* 0x000fea0003800200 */
.L_x_4991:
[C---:B------:R-:W-:Y:S01]  /*e9820*/  ISETP.NE.AND P0, PT, R3.reuse, R2, PT ;  /* 0x000000020300720c */ /* 0x040fe20003f05270 */
[----:B------:R-:W-:-:S12]  /*e9830*/  VIADD R3, R3, 0x1 ;  /* 0x0000000103037836 */ /* 0x000fd80000000000 */
[----:B------:R-:W-:Y:S05]  /*e9840*/  @P0 BRA `(.L_x_4996) ;  /* 0xfffffff400e80947 */ /* 0x000fea000383ffff */
[----:B------:R-:W-:Y:S05]  /*e9850*/  BSYNC.RECONVERGENT B1 ;  /* 0x0000000000017941 */ /* 0x000fea0003800200 */
.L_x_4990:
[----:B------:R-:W-:Y:S01]  /*e9860*/  BSSY.RECONVERGENT B6, `(.L_x_4997) ;  /* 0x0000463000067945 */ /* 0x000fe20003800200 */
[----:B------:R-:W-:-:S07]  /*e9870*/  IMAD.MOV.U32 R143, RZ, RZ, 0x1 ;  /* 0x00000001ff8f7424 */ /* 0x000fce00078e00ff */
.L_x_5062:
[----:B------:R-:W-:Y:S04]  /*e9880*/  BSSY.RECONVERGENT B5, `(.L_x_4998) ;  /* 0x000045d000057945 */ /* 0x000fe80003800200 */
[----:B01----:R-:W-:Y:S05]  /*e9890*/  @!P4 BRA `(.L_x_4999) ;  /* 0x00000044006cc947 */ /* 0x003fea0003800000 */
[----:B------:R-:W-:-:S07]  /*e98a0*/  IMAD.MOV.U32 R142, RZ, RZ, 0x1 ;  /* 0x00000001ff8e7424 */ /* 0x000fce00078e00ff */
.L_x_5061:
        /* <DEDUP_REMOVED lines=130> */
.L_x_5008:
[----:B------:R-:W-:Y:S05]  /*ea0d0*/  BSYNC.RECONVERGENT B3 ;  /* 0x0000000000037941 */ /* 0x000fea0003800200 */
.L_x_5007:
        /* <DEDUP_REMOVED lines=36> */
.L_x_5011:
[----:B------:R-:W-:Y:S05]  /*ea320*/  BSYNC.RECONVERGENT B3 ;  /* 0x0000000000037941 */ /* 0x000fea0003800200 */
.L_x_5010:
        /* <DEDUP_REMOVED lines=9> */
.L_x_5006:
        /* <DEDUP_REMOVED lines=47> */
.L_x_5013:
[----:B------:R-:W-:Y:S05]  /*ea6b0*/  BSYNC.RECONVERGENT B3 ;  /* 0x0000000000037941 */ /* 0x000fea0003800200 */
.L_x_5012:
        /* <DEDUP_REMOVED lines=38> */
.L_x_5015:
[----:B------:R-:W-:Y:S05]  /*ea920*/  BSYNC.RECONVERGENT B3 ;  /* 0x0000000000037941 */ /* 0x000fea0003800200 */
.L_x_5014:
        /* <DEDUP_REMOVED lines=9> */
.L_x_5005:
        /* <DEDUP_REMOVED lines=56> */
.L_x_5017:
[----:B------:R-:W-:Y:S05]  /*ead40*/  BSYNC.RECONVERGENT B3 ;  /* 0x0000000000037941 */ /* 0x000fea0003800200 */
.L_x_5016:
        /* <DEDUP_REMOVED lines=38> */
.L_x_5019:
[----:B------:R-:W-:Y:S05]  /*eafb0*/  BSYNC.RECONVERGENT B3 ;  /* 0x0000000000037941 */ /* 0x000fea0003800200 */
.L_x_5018:
        /* <DEDUP_REMOVED lines=8> */
.L_x_5009:
[----:B------:R-:W-:Y:S05]  /*eb040*/  BSYNC.RECONVERGENT B1 ;  /* 0x0000000000017941 */ /* 0x000fea0003800200 */
.L_x_5004:
        /* <DEDUP_REMOVED lines=35> */
.L_x_5021:
[----:B------:R-:W-:Y:S05]  /*eb280*/  BSYNC.RECONVERGENT B1 ;  /* 0x0000000000017941 */ /* 0x000fea0003800200 */
.L_x_5020:
[----:B------:R-:W-:-:S06]  /*eb290*/  DSETP.GEU.AND P0, PT, R44, R118, PT ;  /* 0x000000762c00722a */ /* 0x000fcc0003f0e000 */
[----:B------:R-:W-:Y:S02]  /*eb2a0*/  FSEL R104, R104, R138, !P0 ;  /* 0x0000008a68687208 */ /* 0x000fe40004000000 */
[----:B------:R-:W-:Y:S02]  /*eb2b0*/  FSEL R105, R105, R139, !P0 ;  /* 0x0000008b69697208 */ /* 0x000fe40004000000 */
[----:B------:R-:W-:Y:S02]  /*eb2c0*/  FSEL R106, R106, R140, !P0 ;  /* 0x0000008c6a6a7208 */ /* 0x000fe40004000000 */
[----:B------:R-:W-:-:S07]  /*eb2d0*/  FSEL R107, R107, R141, !P0 ;  /* 0x0000008d6b6b7208 */ /* 0x000fce0004000000 */
.L_x_5003:
[----:B------:R-:W-:Y:S05]  /*eb2e0*/  BSYNC.RECONVERGENT B2 ;  /* 0x0000000000027941 */ /* 0x000fea0003800200 */
.L_x_5002:
        /* <DEDUP_REMOVED lines=45> */
.L_x_5023:
[----:B------:R-:W-:Y:S05]  /*eb5c0*/  BSYNC.RECONVERGENT B1 ;  /* 0x0000000000017941 */ /* 0x000fea0003800200 */
.L_x_5022:
        /* <DEDUP_REMOVED lines=33> */
.L_x_5025:
[----:B------:R-:W-:Y:S05]  /*eb7e0*/  BSYNC.RECONVERGENT B1 ;  /* 0x0000000000017941 */ /* 0x000fea0003800200 */
.L_x_5024:
        /* <DEDUP_REMOVED lines=30> */
.L_x_5027:
[----:B------:R-:W-:Y:S05]  /*eb9d0*/  BSYNC.RECONVERGENT B1 ;  /* 0x0000000000017941 */ /* 0x000fea0003800200 */
.L_x_5026:
        /* <DEDUP_REMOVED lines=27> */
.L_x_5030:
[----:B------:R-:W-:Y:S05]  /*ebb90*/  BSYNC.RELIABLE B2 ;  /* 0x0000000000027941 */ /* 0x000fea0003800100 */
.L_x_5029:
[----:B------:R1:W-:Y:S01]  /*ebba0*/  STL.64 [R144], R110 ;  /* 0x0000006e90007387 */ /* 0x0003e20000100a00 */
[----:B------:R-:W-:Y:S02]  /*ebbb0*/  IMAD.MOV.U32 R106, RZ, RZ, R110 ;  /* 0x000000ffff6a7224 */ /* 0x000fe400078e006e */
[----:B------:R-:W-:Y:S01]  /*ebbc0*/  IMAD.MOV.U32 R107, RZ, RZ, R111 ;  /* 0x000000ffff6b7224 */ /* 0x000fe200078e006f */
[----:B------:R1:W-:Y:S01]  /*ebbd0*/  STL.64 [R149], R108 ;  /* 0x0000006c95007387 */ /* 0x0003e20000100a00 */
[----:B------:R-:W-:Y:S02]  /*ebbe0*/  IMAD.MOV.U32 R4, RZ, RZ, R108 ;  /* 0x000000ffff047224 */ /* 0x000fe400078e006c */
[----:B------:R-:W-:-:S07]  /*ebbf0*/  IMAD.MOV.U32 R5, RZ, RZ, R109 ;  /* 0x000000ffff057224 */ /* 0x000fce00078e006d */
.L_x_5031:
[----:B------:R-:W-:Y:S05]  /*ebc00*/  BSYNC.RECONVERGENT B1 ;  /* 0x0000000000017941 */ /* 0x000fea0003800200 */
.L_x_5028:
[----:B------:R-:W-:-:S07]  /*ebc10*/  IMAD.MOV.U32 R141, RZ, RZ, 0x3 ;  /* 0x00000003ff8d7424 */ /* 0x000fce00078e00ff */
.L_x_5060:
        /* <DEDUP_REMOVED lines=13> */
.L_x_5059:
        /* <DEDUP_REMOVED lines=114> */
.L_x_5040:
[----:B------:R-:W-:Y:S05]  /*ec410*/  BSYNC.RECONVERGENT B11 ;  /* 0x00000000000b7941 */ /* 0x000fea0003800200 */
.L_x_5039:
        /* <DEDUP_REMOVED lines=30> */
.L_x_5042:
[----:B------:R-:W-:Y:S05]  /*ec600*/  BSYNC.RECONVERGENT B11 ;  /* 0x00000000000b7941 */ /* 0x000fea0003800200 */
.L_x_5041:
[----:B------:R-:W-:-:S06]  /*ec610*/  DSETP.GT.AND P0, PT, R104, R122, PT ;  /* 0x0000007a6800722a */ /* 0x000fcc0003f04000 */
[----:B------:R-:W-:Y:S02]  /*ec620*/  FSEL R118, R110, RZ, P0 ;  /* 0x000000ff6e767208 */ /* 0x000fe40000000000 */
[----:B------:R-:W-:Y:S02]  /*ec630*/  FSEL R119, R111, -1.875, P0 ;  /* 0xbff000006f777808 */ /* 0x000fe40000000000 */
[----:B------:R-:W-:Y:S02]  /*ec640*/  FSEL R120, R108, RZ, P0 ;  /* 0x000000ff6c787208 */ /* 0x000fe40000000000 */
[----:B------:R-:W-:Y:S01]  /*ec650*/  FSEL R121, R109, +QNAN , P0 ;  /* 0x7ff000006d797808 */ /* 0x000fe20000000000 */
[----:B------:R-:W-:Y:S06]  /*ec660*/  BRA `(.L_x_5043) ;  /* 0x0000001400907947 */ /* 0x000fec0003800000 */
.L_x_5038:
        /* <DEDUP_REMOVED lines=75> */
.L_x_5045:
[----:B------:R-:W-:Y:S05]  /*ecb20*/  BSYNC.RECONVERGENT B11 ;  /* 0x00000000000b7941 */ /* 0x000fea0003800200 */
.L_x_5044:
        /* <DEDUP_REMOVED lines=30> */
.L_x_5047:
[----:B------:R-:W-:Y:S05]  /*ecd10*/  BSYNC.RECONVERGENT B11 ;  /* 0x00000000000b7941 */ /* 0x000fea0003800200 */
.L_x_5046:
        /* <DEDUP_REMOVED lines=15> */
.L_x_5037:
        /* <DEDUP_REMOVED lines=81> */
[----:B------:R-:W-:Y:S01]  /*ed320*/  MOV R104, R136 ;  /* 0x0000008800687202 */ /* 0x000fe20000000f00 */
[----:B------:R-:W-:-:S07]  /*ed330*/  IMAD.MOV.U32 R105, RZ, RZ, R137 ;  /* 0x000000ffff697224 */ /* 0x000fce00078e0089 */
.L_x_5050:
[----:B------:R-:W-:Y:S05]  /*ed340*/  BSYNC.RECONVERGENT B11 ;  /* 0x00000000000b7941 */ /* 0x000fea0003800200 */
.L_x_5049:
        /* <DEDUP_REMOVED lines=30> */
.L_x_5052:
[----:B------:R-:W-:Y:S05]  /*ed530*/  BSYNC.RECONVERGENT B11 ;  /* 0x00000000000b7941 */ /* 0x000fea0003800200 */
.L_x_5051:
[----:B------:R-:W-:-:S06]  /*ed540*/  DSETP.GT.AND P0, PT, R104, R122, PT ;  /* 0x0000007a6800722a */ /* 0x000fcc0003f04000 */
[----:B------:R-:W-:Y:S02]  /*ed550*/  FSEL R118, R110, RZ, P0 ;  /* 0x000000ff6e767208 */ /* 0x000fe40000000000 */
[----:B------:R-:W-:Y:S02]  /*ed560*/  FSEL R119, R111, -1.875, P0 ;  /* 0xbff000006f777808 */ /* 0x000fe40000000000 */
[----:B------:R-:W-:Y:S02]  /*ed570*/  FSEL R120, R108, RZ, P0 ;  /* 0x000000ff6c787208 */ /* 0x000fe40000000000 */
[----:B------:R-:W-:Y:S01]  /*ed580*/  FSEL R121, R109, +QNAN , P0 ;  /* 0x7ff000006d797808 */ /* 0x000fe20000000000 */
[----:B------:R-:W-:Y:S06]  /*ed590*/  BRA `(.L_x_5043) ;  /* 0x0000000400c47947 */ /* 0x000fec0003800000 */
.L_x_5048:
        /* <DEDUP_REMOVED lines=36> */
.L_x_5054:
[----:B------:R-:W-:Y:S05]  /*ed7e0*/  BSYNC.RECONVERGENT B7 ;  /* 0x0000000000077941 */ /* 0x000fea0003800200 */
.L_x_5053:
        /* <DEDUP_REMOVED lines=39> */
.L_x_5056:
[----:B------:R-:W-:Y:S05]  /*eda60*/  BSYNC.RECONVERGENT B11 ;  /* 0x00000000000b7941 */ /* 0x000fea0003800200 */
.L_x_5055:
        /* <DEDUP_REMOVED lines=30> */
.L_x_5058:
[----:B------:R-:W-:Y:S05]  /*edc50*/  BSYNC.RECONVERGENT B11 ;  /* 0x00000000000b7941 */ /* 0x000fea0003800200 */
.L_x_5057:
[----:B------:R-:W-:-:S06]  /*edc60*/  DSETP.GT.AND P0, PT, R104, R122, PT ;  /* 0x0000007a6800722a */ /* 0x000fcc0003f04000 */
[----:B------:R-:W-:Y:S02]  /*edc70*/  FSEL R118, R110, RZ, P0 ;  /* 0x000000ff6e767208 */ /* 0x000fe40000000000 */
[----:B------:R-:W-:Y:S02]  /*edc80*/  FSEL R119, R111, -1.875, P0 ;  /* 0xbff000006f777808 */ /* 0x000fe40000000000 */
[----:B------:R-:W-:Y:S02]  /*edc90*/  FSEL R120, R108, RZ, P0 ;  /* 0x000000ff6c787208 */ /* 0x000fe40000000000 */
[----:B------:R-:W-:-:S07]  /*edca0*/  FSEL R121, R109, +QNAN , P0 ;  /* 0x7ff000006d797808 */ /* 0x000fce0000000000 */
.L_x_5043:
[----:B------:R-:W-:Y:S05]  /*edcb0*/  BSYNC.RECONVERGENT B1 ;  /* 0x0000000000017941 */ /* 0x000fea0003800200 */
.L_x_5036:
        /* <DEDUP_REMOVED lines=14> */
.L_x_5035:
[----:B------:R-:W-:Y:S05]  /*edda0*/  BSYNC.RECONVERGENT B2 ;  /* 0x0000000000027941 */ /* 0x000fea0003800200 */
.L_x_5034:
[----:B------:R-:W-:Y:S01]  /*eddb0*/  VIADD R139, R139, 0x1 ;  /* 0x000000018b8b7836 */ /* 0x000fe20000000000 */
[----:B------:R-:W-:-:S04]  /*eddc0*/  ISETP.GT.U32.AND P1, PT, R138, 0x1, PT ;  /* 0x000000018a00780c */ /* 0x000fc80003f24070 */
[----:B------:R-:W-:-:S13]  /*eddd0*/  ISETP.GE.AND P0, PT, R139, R142, PT ;  /* 0x0000008e8b00720c */ /* 0x000fda0003f06270 */
[----:B------:R-:W-:Y:S05]  /*edde0*/  @!P0 BRA P1, `(.L_x_5059) ;  /* 0xffffffdc00c08947 */ /* 0x000fea000083ffff */
.L_x_5033:
[----:B------:R-:W-:Y:S05]  /*eddf0*/  BSYNC.RECONVERGENT B3 ;  /* 0x0000000000037941 */ /* 0x000fea0003800200 */
.L_x_5032:
[----:B------:R-:W-:Y:S05]  /*ede00*/  @P3 BRA `(.L_x_5060) ;  /* 0xffffffdc00843947 */ /* 0x000fea000383ffff */
.L_x_5001:
[----:B------:R-:W-:Y:S05]  /*ede10*/  BSYNC.RECONVERGENT B4 ;  /* 0x0000000000047941 */ /* 0x000fea0003800200 */
.L_x_5000:
[C---:B------:R-:W-:Y:S01]  /*ede20*/  ISETP.NE.AND P0, PT, R142.reuse, R148, PT ;  /* 0x000000948e00720c */ /* 0x040fe20003f05270 */
[----:B------:R-:W-:-:S12]  /*ede30*/  VIADD R142, R142, 0x1 ;  /* 0x000000018e8e7836 */ /* 0x000fd80000000000 */
[----:B------:R-:W-:Y:S05]  /*ede40*/  @P0 BRA `(.L_x_5061) ;  /* 0xffffffb800980947 */ /* 0x000fea000383ffff */
.L_x_4999:
[----:B------:R-:W-:Y:S05]  /*ede50*/  BSYNC.RECONVERGENT B5 ;  /* 0x0000000000057941 */ /* 0x000fea0003800200 */
.L_x_4998:
[C---:B------:R-:W-:Y:S01]  /*ede60*/  ISETP.NE.AND P0, PT, R143.reuse, R2, PT ;  /* 0x000000028f00720c */ /* 0x040fe20003f05270 */
[----:B------:R-:W-:-:S12]  /*ede70*/  VIADD R143, R143, 0x1 ;  /* 0x000000018f8f7836 */ /* 0x000fd80000000000 */
[----:B------:R-:W-:Y:S05]  /*ede80*/  @P0 BRA `(.L_x_5062) ;  /* 0xffffffb8007c0947 */ /* 0x000fea000383ffff */
[----:B------:R-:W-:Y:S05]  /*ede90*/  BSYNC.RECONVERGENT B6 ;  /* 0x0000000000067941 */ /* 0x000fea0003800200 */
.L_x_4997:
[----:B------:R-:W-:Y:S02]  /*edea0*/  IMAD.MOV.U32 R151, RZ, RZ, RZ ;  /* 0x000000ffff977224 */ /* 0x000fe400078e00ff */
[----:B------:R-:W-:Y:S02]  /*edeb0*/  IMAD.MOV.U32 R150, RZ, RZ, 0x1 ;  /* 0x00000001ff967424 */ /* 0x000fe400078e00ff */
[----:B------:R-:W-:Y:S02]  /*edec0*/  IMAD.MOV.U32 R152, RZ, RZ, RZ ;  /* 0x000000ffff987224 */ /* 0x000fe400078e00ff */
[----:B-1----:R-:W-:Y:S02]  /*eded0*/  IMAD.MOV.U32 R4, RZ, RZ, 0x0 ;  /* 0x00000000ff047424 */ /* 0x002fe400078e00ff */
[----:B------:R-:W-:-:S07]  /*edee0*/  IMAD.MOV.U32 R5, RZ, RZ, -0x100000 ;  /* 0xfff00000ff057424 */ /* 0x000fce00078e00ff */
.L_x_5090:
[----:B------:R-:W-:Y:S01]  /*edef0*/  ISETP.NE.AND P0, PT, R148, RZ, PT ;  /* 0x000000ff9400720c */ /* 0x000fe20003f05270 */
[----:B------:R-:W-:-:S12]  /*edf00*/  BSSY.RECONVERGENT B2, `(.L_x_5063) ;  /* 0x00001d6000027945 */ /* 0x000fd80003800200 */
[----:B------:R-:W-:Y:S05]  /*edf10*/  @!P0 BRA `(.L_x_5064) ;  /* 0x0000001c00508947 */ /* 0x000fea0003800000 */
[----:B------:R-:W-:-:S06]  /*edf20*/  IMAD.IADD R153, R1, 0x1, R150 ;  /* 0x0000000101997824 */ /* 0x000fcc00078e0296 */
[----:B------:R-:W5:Y:S01]  /*edf30*/  LDL.U8 R153, [R153+0x27d8] ;  /* 0x0027d80099997983 */ /* 0x000f620000100000 */
[----:B0-----:R-:W-:-:S07]  /*edf40*/  IMAD.MOV.U32 R149, RZ, RZ, 0x1 ;  /* 0x00000001ff957424 */ /* 0x001fce00078e00ff */
.L_x_5089:
        /* <DEDUP_REMOVED lines=16> */
[----:B------:R-:W5:Y:S01]  /*ee050*/  LDL.S8 R107, [R107+0x27d9] ;  /* 0x0027d9006b6b7983 */ /* 0x000f620000100200 */
        /* <DEDUP_REMOVED lines=14> */
[----:B-----5:R-:W-:-:S04]  /*ee140*/  LOP3.LUT R108, R107, 0xffff, RZ, 0xc0, !PT ;  /* 0x0000ffff6b6c7812 */ /* 0x020fc800078ec0ff */
        /* <DEDUP_REMOVED lines=13> */
[----:B------:R-:W5:Y:S04]  /*ee220*/  LDG.E.64 R104, desc[UR6][R106.64+0x5208] ;  /* 0x005208066a687981 */ /* 0x000f68000c1e1b00 */
        /* <DEDUP_REMOVED lines=37> */
[----:B------:R-:W5:Y:S01]  /*ee480*/  LDG.E.64 R46, desc[UR6][R138.64+0x55f0] ;  /* 0x0055f0068a2e7981 */ /* 0x000f62000c1e1b00 */
        /* <DEDUP_REMOVED lines=10> */
[----:B-----5:R-:W-:-:S10]  /*ee530*/  DADD R46, R122, R46 ;  /* 0x000000007a2e7229 */ /* 0x020fd4000000002e */
        /* <DEDUP_REMOVED lines=26> */
[----:B---34-:R-:W-:Y:S05]  /*ee6e0*/  CALL.REL.NOINC `($__internal_0_$__cuda_sm20_div_rn_f64_full) ;  /* 0x00001a0000847944 */ /* 0x018fea0003c00000 */
[----:B------:R-:W-:Y:S02]  /*ee6f0*/  IMAD.MOV.U32 R120, RZ, RZ, R136 ;  /* 0x000000ffff787224 */ /* 0x000fe400078e0088 */
[----:B------:R-:W-:-:S07]  /*ee700*/  IMAD.MOV.U32 R121, RZ, RZ, R137 ;  /* 0x000000ffff797224 */ /* 0x000fce00078e0089 */
.L_x_5070:
[----:B------:R-:W-:Y:S05]  /*ee710*/  BSYNC.RECONVERGENT B4 ;  /* 0x0000000000047941 */ /* 0x000fea0003800200 */
.L_x_5069:
        /* <DEDUP_REMOVED lines=36> */
.L_x_5072:
[----:B------:R-:W-:Y:S05]  /*ee960*/  BSYNC.RECONVERGENT B4 ;  /* 0x0000000000047941 */ /* 0x000fea0003800200 */
.L_x_5071:
[----:B------:R-:W-:-:S06]  /*ee970*/  DSETP.GEU.AND P0, PT, R122, R46, PT ;  /* 0x0000002e7a00722a */ /* 0x000fcc0003f0e000 */
[----:B------:R-:W-:Y:S02]  /*ee980*/  FSEL R140, R140, R146, !P0 ;  /* 0x000000928c8c7208 */ /* 0x000fe40004000000 */
[----:B------:R-:W-:Y:S02]  /*ee990*/  FSEL R141, R141, R147, !P0 ;  /* 0x000000938d8d7208 */ /* 0x000fe40004000000 */
[----:B------:R-:W-:Y:S02]  /*ee9a0*/  FSEL R142, R142, R144, !P0 ;  /* 0x000000908e8e7208 */ /* 0x000fe40004000000 */
[----:B------:R-:W-:Y:S02]  /*ee9b0*/  FSEL R143, R143, R145, !P0 ;  /* 0x000000918f8f7208 */ /* 0x000fe40004000000 */
[----:B------:R-:W-:Y:S02]  /*ee9c0*/  FSEL R46, R46, R122, !P0 ;  /* 0x0000007a2e2e7208 */ /* 0x000fe40004000000 */
[----:B------:R-:W-:-:S07]  /*ee9d0*/  FSEL R47, R47, R123, !P0 ;  /* 0x0000007b2f2f7208 */ /* 0x000fce0004000000 */
.L_x_5068:
[----:B------:R-:W-:Y:S05]  /*ee9e0*/  BSYNC.RECONVERGENT B3 ;  /* 0x0000000000037941 */ /* 0x000fea0003800200 */
.L_x_5067:
        /* <DEDUP_REMOVED lines=49> */
.L_x_5076:
[----:B------:R-:W-:Y:S05]  /*eed00*/  BSYNC.RECONVERGENT B4 ;  /* 0x0000000000047941 */ /* 0x000fea0003800200 */
.L_x_5075:
        /* <DEDUP_REMOVED lines=37> */
.L_x_5078:
[----:B------:R-:W-:Y:S05]  /*eef60*/  BSYNC.RECONVERGENT B4 ;  /* 0x0000000000047941 */ /* 0x000fea0003800200 */
.L_x_5077:
[----:B------:R-:W-:-:S06]  /*eef70*/  DSETP.GEU.AND P0, PT, R118, R46, PT ;  /* 0x0000002e7600722a */ /* 0x000fcc0003f0e000 */
[----:B------:R-:W-:Y:S02]  /*eef80*/  FSEL R146, R146, R140, !P0 ;  /* 0x0000008c92927208 */ /* 0x000fe40004000000 */
[----:B------:R-:W-:Y:S02]  /*eef90*/  FSEL R147, R147, R141, !P0 ;  /* 0x0000008d93937208 */ /* 0x000fe40004000000 */
[----:B------:R-:W-:Y:S02]  /*eefa0*/  FSEL R144, R144, R142, !P0 ;  /* 0x0000008e90907208 */ /* 0x000fe40004000000 */
[----:B------:R-:W-:Y:S02]  /*eefb0*/  FSEL R145, R145, R143, !P0 ;  /* 0x0000008f91917208 */ /* 0x000fe40004000000 */
[----:B------:R-:W-:Y:S02]  /*eefc0*/  FSEL R46, R46, R118, !P0 ;  /* 0x000000762e2e7208 */ /* 0x000fe40004000000 */
[----:B------:R-:W-:-:S07]  /*eefd0*/  FSEL R47, R47, R119, !P0 ;  /* 0x000000772f2f7208 */ /* 0x000fce0004000000 */
.L_x_5074:
[----:B------:R-:W-:Y:S05]  /*eefe0*/  BSYNC.RECONVERGENT B3 ;  /* 0x0000000000037941 */ /* 0x000fea0003800200 */
.L_x_5073:
        /* <DEDUP_REMOVED lines=51> */
[----:B------:R-:W-:Y:S01]  /*ef320*/  MOV R120, R136 ;  /* 0x0000008800787202 */ /* 0x000fe20000000f00 */
[----:B------:R-:W-:-:S07]  /*ef330*/  IMAD.MOV.U32 R121, RZ, RZ, R137 ;  /* 0x000000ffff797224 */ /* 0x000fce00078e0089 */
.L_x_5082:
[----:B------:R-:W-:Y:S05]  /*ef340*/  BSYNC.RECONVERGENT B4 ;  /* 0x0000000000047941 */ /* 0x000fea0003800200 */
.L_x_5081:
        /* <DEDUP_REMOVED lines=36> */
.L_x_5084:
[----:B------:R-:W-:Y:S05]  /*ef590*/  BSYNC.RECONVERGENT B4 ;  /* 0x0000000000047941 */ /* 0x000fea0003800200 */
.L_x_5083:
[----:B------:R-:W-:-:S06]  /*ef5a0*/  DSETP.GEU.AND P0, PT, R122, R46, PT ;  /* 0x0000002e7a00722a */ /* 0x000fcc0003f0e000 */
[----:B------:R-:W-:Y:S02]  /*ef5b0*/  FSEL R104, R104, R146, !P0 ;  /* 0x0000009268687208 */ /* 0x000fe40004000000 */
[----:B------:R-:W-:Y:S02]  /*ef5c0*/  FSEL R105, R105, R147, !P0 ;  /* 0x0000009369697208 */ /* 0x000fe40004000000 */
[----:B------:R-:W-:Y:S02]  /*ef5d0*/  FSEL R106, R106, R144, !P0 ;  /* 0x000000906a6a7208 */ /* 0x000fe40004000000 */
[----:B------:R-:W-:Y:S02]  /*ef5e0*/  FSEL R107, R107, R145, !P0 ;  /* 0x000000916b6b7208 */ /* 0x000fe40004000000 */
[----:B------:R-:W-:Y:S02]  /*ef5f0*/  FSEL R46, R46, R122, !P0 ;  /* 0x0000007a2e2e7208 */ /* 0x000fe40004000000 */
[----:B------:R-:W-:-:S07]  /*ef600*/  FSEL R47, R47, R123, !P0 ;  /* 0x0000007b2f2f7208 */ /* 0x000fce0004000000 */
.L_x_5080:
[----:B------:R-:W-:Y:S05]  /*ef610*/  BSYNC.RECONVERGENT B3 ;  /* 0x0000000000037941 */ /* 0x000fea0003800200 */
.L_x_5079:
        /* <DEDUP_REMOVED lines=34> */
.L_x_5086:
[----:B------:R-:W-:Y:S05]  /*ef840*/  BSYNC.RECONVERGENT B3 ;  /* 0x0000000000037941 */ /* 0x000fea0003800200 */
.L_x_5085:
[----:B------:R-:W-:-:S06]  /*ef850*/  DSETP.GEU.AND P0, PT, R46, R122, PT ;  /* 0x0000007a2e00722a */ /* 0x000fcc0003f0e000 */
[----:B------:R-:W-:Y:S02]  /*ef860*/  FSEL R108, R108, R104, !P0 ;  /* 0x000000686c6c7208 */ /* 0x000fe40004000000 */
[----:B------:R-:W-:Y:S02]  /*ef870*/  FSEL R110, R110, R106, !P0 ;  /* 0x0000006a6e6e7208 */ /* 0x000fe40004000000 */
[----:B------:R-:W-:Y:S02]  /*ef880*/  FSEL R104, R109, R105, !P0 ;  /* 0x000000696d687208 */ /* 0x000fe40004000000 */
[----:B------:R-:W-:-:S03]  /*ef890*/  FSEL R106, R111, R107, !P0 ;  /* 0x0000006b6f6a7208 */ /* 0x000fc60004000000 */
[----:B------:R-:W-:Y:S02]  /*ef8a0*/  IMAD.MOV.U32 R109, RZ, RZ, R104 ;  /* 0x000000ffff6d7224 */ /* 0x000fe400078e0068 */
[----:B------:R-:W-:-:S07]  /*ef8b0*/  IMAD.MOV.U32 R111, RZ, RZ, R106 ;  /* 0x000000ffff6f7224 */ /* 0x000fce00078e006a */
.L_x_5066:
[----:B------:R-:W-:Y:S05]  /*ef8c0*/  BSYNC.RECONVERGENT B1 ;  /* 0x0000000000017941 */ /* 0x000fea0003800200 */
.L_x_5065:
[----:B------:R-:W-:-:S04]  /*ef8d0*/  VIADD R3, R150, 0xffffffff ;  /* 0xffffffff96037836 */ /* 0x000fc80000000000 */
[----:B------:R-:W-:-:S04]  /*ef8e0*/  IMAD R3, R3, R148, R149 ;  /* 0x0000009403037224 */ /* 0x000fc800078e0295 */
[----:B------:R-:W-:-:S04]  /*ef8f0*/  VIADD R106, R3, 0xffffffff ;  /* 0xffffffff036a7836 */ /* 0x000fc80000000000 */
[----:B------:R-:W-:-:S05]  /*ef900*/  IMAD R106, R106, 0x8, R1 ;  /* 0x000000086a6a7824 */ /* 0x000fca00078e0201 */
[----:B------:R-:W2:Y:S04]  /*ef910*/  LDL.64 R104, [R106+0x1388] ;  /* 0x001388006a687983 */ /* 0x000ea80000100a00 */
[----:B------:R-:W5:Y:S01]  /*ef920*/  LDL.64 R106, [R106] ;  /* 0x000000006a6a7983 */ /* 0x000f620000100a00 */
        /* <DEDUP_REMOVED lines=12> */
[----:B-----5:R-:W-:-:S05]  /*ef9f0*/  DADD R106, R110, R106 ;  /* 0x000000006e6a7229 */ /* 0x020fca000000006a */
        /* <DEDUP_REMOVED lines=24> */
.L_x_5088:
[----:B------:R-:W-:Y:S05]  /*efb80*/  BSYNC.RECONVERGENT B1 ;  /* 0x0000000000017941 */ /* 0x000fea0003800200 */
.L_x_5087:
        /* <DEDUP_REMOVED lines=13> */
.L_x_5064:
[----:B------:R-:W-:Y:S05]  /*efc60*/  BSYNC.RECONVERGENT B2 ;  /* 0x0000000000027941 */ /* 0x000fea0003800200 */
.L_x_5063:
[C---:B------:R-:W-:Y:S01]  /*efc70*/  ISETP.NE.AND P0, PT, R150.reuse, R2, PT ;  /* 0x000000029600720c */ /* 0x040fe20003f05270 */
[----:B------:R-:W-:-:S12]  /*efc80*/  VIADD R150, R150, 0x1 ;  /* 0x0000000196967836 */ /* 0x000fd80000000000 */
[----:B------:R-:W-:Y:S05]  /*efc90*/  @P0 BRA `(.L_x_5090) ;  /* 0xffffffe000940947 */ /* 0x000fea000383ffff */
.L_x_4989:
[----:B------:R-:W-:Y:S05]  /*efca0*/  BSYNC.RECONVERGENT B9 ;  /* 0x0000000000097941 */ /* 0x000fea0003800200 */
.L_x_4988:
        /* <DEDUP_REMOVED lines=10> */
[----:B------:R-:W-:Y:S02]  /*efd50*/  IMAD.MOV.U32 R142, RZ, RZ, 0x0 ;  /* 0x00000000ff8e7424 */ /* 0x000fe400078e00ff */
[----:B------:R-:W-:Y:S02]  /*efd60*/  IMAD.MOV.U32 R143, RZ, RZ, 0x7ff00000 ;  /* 0x7ff00000ff8f7424 */ /* 0x000fe400078e00ff */
[----:B0-----:R-:W-:-:S02]  /*efd70*/  IMAD.MOV.U32 R144, RZ, RZ, 0x0 ;  /* 0x00000000ff907424 */ /* 0x001fc400078e00ff */
        /* <DEDUP_REMOVED lines=119> */
.L_x_5096:
[----:B------:R-:W-:Y:S05]  /*f04f0*/  BSYNC.RECONVERGENT B3 ;  /* 0x0000000000037941 */ /* 0x000fea0003800200 */
.L_x_5095:
        /* <DEDUP_REMOVED lines=35> */
.L_x_5098:
[----:B------:R-:W-:Y:S05]  /*f0730*/  BSYNC.RECONVERGENT B3 ;  /* 0x0000000000037941 */ /* 0x000fea0003800200 */
.L_x_5097:
        /* <DEDUP_REMOVED lines=11> */
.L_x_5094:
[----:B------:R-:W-:Y:S05]  /*f07f0*/  BSYNC.RECONVERGENT B2 ;  /* 0x0000000000027941 */ /* 0x000fea0003800200 */
.L_x_5093:
        /* <DEDUP_REMOVED lines=48> */
.L_x_5102:
[----:B------:R-:W-:Y:S05]  /*f0b00*/  BSYNC.RECONVERGENT B3 ;  /* 0x0000000000037941 */ /* 0x000fea0003800200 */
.L_x_5101:
        /* <DEDUP_REMOVED lines=35> */
.L_x_5104:
[----:B------:R-:W-:Y:S05]  /*f0d40*/  BSYNC.RECONVERGENT B3 ;  /* 0x0000000000037941 */ /* 0x000fea0003800200 */
.L_x_5103:
        /* <DEDUP_REMOVED lines=11> */
.L_x_5100:
[----:B------:R-:W-:Y:S05]  /*f0e00*/  BSYNC.RECONVERGENT B2 ;  /* 0x0000000000027941 */ /* 0x000fea0003800200 */
.L_x_5099:
        /* <DEDUP_REMOVED lines=52> */
.L_x_5108:
[----:B------:R-:W-:Y:S05]  /*f1150*/  BSYNC.RECONVERGENT B3 ;  /* 0x0000000000037941 */ /* 0x000fea0003800200 */
.L_x_5107:
        /* <DEDUP_REMOVED lines=35> */
.L_x_5110:
[----:B------:R-:W-:Y:S05]  /*f1390*/  BSYNC.RECONVERGENT B3 ;  /* 0x0000000000037941 */ /* 0x000fea0003800200 */
.L_x_5109:
        /* <DEDUP_REMOVED lines=11> */
.L_x_5106:
[----:B------:R-:W-:Y:S05]  /*f1450*/  BSYNC.RECONVERGENT B2 ;  /* 0x0000000000027941 */ /* 0x000fea0003800200 */
.L_x_5105:
        /* <DEDUP_REMOVED lines=35> */
.L_x_5112:
[----:B------:R-:W-:Y:S05]  /*f1690*/  BSYNC.RECONVERGENT B2 ;  /* 0x0000000000027941 */ /* 0x000fea0003800200 */
.L_x_5111:
        /* <DEDUP_REMOVED lines=8> */
.L_x_5092:
[----:B------:R-:W-:Y:S05]  /*f1720*/  BSYNC.RECONVERGENT B1 ;  /* 0x0000000000017941 */ /* 0x000fea0003800200 */
.L_x_5091:
        /* <DEDUP_REMOVED lines=11> */
.L_x_5117:
        /* <DEDUP_REMOVED lines=9> */
.L_x_5116:
[----:B------:R-:W-:Y:S05]  /*f1870*/  BSYNC.RECONVERGENT B2 ;  /* 0x0000000000027941 */ /* 0x000fea0003800200 */
.L_x_5115:
        /* <DEDUP_REMOVED lines=24> */
.L_x_5114:
[----:B------:R-:W-:Y:S05]  /*f1a00*/  BSYNC.RECONVERGENT B1 ;  /* 0x0000000000017941 */ /* 0x000fea0003800200 */
.L_x_5113:
        /* <DEDUP_REMOVED lines=11> */
.L_x_5122:
        /* <DEDUP_REMOVED lines=20> */
.L_x_5121:
[----:B------:R-:W-:Y:S05]  /*f1c00*/  BSYNC.RECONVERGENT B2 ;  /* 0x0000000000027941 */ /* 0x000fea0003800200 */
.L_x_5120:
        /* <DEDUP_REMOVED lines=16> */
.L_x_5124:
[----:B------:R-:W-:Y:S05]  /*f1d10*/  BSYNC.RECONVERGENT B2 ;  /* 0x0000000000027941 */ /* 0x000fea0003800200 */
.L_x_5123:
        /* <DEDUP_REMOVED lines=18> */
.L_x_5119:
[----:B------:R-:W-:Y:S05]  /*f1e40*/  BSYNC.RECONVERGENT B1 ;  /* 0x0000000000017941 */ /* 0x000fea0003800200 */
.L_x_5118:
        /* <DEDUP_REMOVED lines=17> */
.L_x_5174:
        /* <DEDUP_REMOVED lines=20> */
.L_x_5129:
        /* <DEDUP_REMOVED lines=103> */
.L_x_5135:
[----:B------:R-:W-:Y:S05]  /*f2710*/  BSYNC.RECONVERGENT B5 ;  /* 0x0000000000057941 */ /* 0x000fea0003800200 */
.L_x_5134:
        /* <DEDUP_REMOVED lines=36> */
.L_x_5138:
[----:B------:R-:W-:Y:S05]  /*f2960*/  BSYNC.RECONVERGENT B5 ;  /* 0x0000000000057941 */ /* 0x000fea0003800200 */
.L_x_5137:
        /* <DEDUP_REMOVED lines=10> */
.L_x_5133:
        /* <DEDUP_REMOVED lines=45> */
.L_x_5140:
[----:B------:R-:W-:Y:S05]  /*f2ce0*/  BSYNC.RECONVERGENT B5 ;  /* 0x0000000000057941 */ /* 0x000fea0003800200 */
.L_x_5139:
        /* <DEDUP_REMOVED lines=38> */
.L_x_5142:
[----:B------:R-:W-:Y:S05]  /*f2f50*/  BSYNC.RECONVERGENT B5 ;  /* 0x0000000000057941 */ /* 0x000fea0003800200 */
.L_x_5141:
        /* <DEDUP_REMOVED lines=10> */
.L_x_5132:
        /* <DEDUP_REMOVED lines=55> */
.L_x_5144:
[----:B------:R-:W-:Y:S05]  /*f3370*/  BSYNC.RECONVERGENT B5 ;  /* 0x0000000000057941 */ /* 0x000fea0003800200 */
.L_x_5143:
        /* <DEDUP_REMOVED lines=38> */
.L_x_5146:
[----:B------:R-:W-:Y:S05]  /*f35e0*/  BSYNC.RECONVERGENT B5 ;  /* 0x0000000000057941 */ /* 0x000fea0003800200 */
.L_x_5145:
        /* <DEDUP_REMOVED lines=9> */
.L_x_5136:
[----:B------:R-:W-:Y:S05]  /*f3680*/  BSYNC.RECONVERGENT B3 ;  /* 0x0000000000037941 */ /* 0x000fea0003800200 */
.L_x_5131:
[----:B------:R-:W-:Y:S01]  /*f3690*/  UMOV UR4, 0xff800000 ;  /* 0xff80000000047882 */ /* 0x000fe20000000000 */
[----:B------:R-:W-:Y:S02]  /*f36a0*/  UMOV UR5, 0x41cdcd64 ;  /* 0x41cdcd6400057882 */ /* 0x000fe40000000000 */
[----:B------:R-:W-:-:S14]  /*f36b0*/  DSETP.GEU.AND P0, PT, |R138|, UR4, PT ;  /* 0x000000048a007e2a */ /* 0x000fdc000bf0e200 */
        /* <DEDUP_REMOVED lines=32> */
.L_x_5148:
[----:B------:R-:W-:Y:S05]  /*f38c0*/  BSYNC.RECONVERGENT B3 ;  /* 0x0000000000037941 */ /* 0x000fea0003800200 */
.L_x_5147:
[----:B------:R-:W-:-:S06]  /*f38d0*/  DSETP.GEU.AND P0, PT, R246, R118, PT ;  /* 0x00000076f600722a */ /* 0x000fcc0003f0e000 */
[----:B------:R-:W-:Y:S02]  /*f38e0*/  FSEL R104, R104, R110, !P0 ;  /* 0x0000006e68687208 */ /* 0x000fe40004000000 */
[----:B------:R-:W-:Y:S02]  /*f38f0*/  FSEL R105, R105, R111, !P0 ;  /* 0x0000006f69697208 */ /* 0x000fe40004000000 */
[----:B------:R-:W-:Y:S02]  /*f3900*/  FSEL R4, R4, R138, !P0 ;  /* 0x0000008a04047208 */ /* 0x000fe40004000000 */
[----:B------:R-:W-:-:S07]  /*f3910*/  FSEL R5, R5, R139, !P0 ;  /* 0x0000008b05057208 */ /* 0x000fce0004000000 */
.L_x_5130:
[----:B------:R-:W-:Y:S05]  /*f3920*/  BSYNC.RECONVERGENT B4 ;  /* 0x0000000000047941 */ /* 0x000fea0003800200 */
.L_x_5128:
[----:B0-----:R-:W-:Y:S02]  /*f3930*/  VIADD R3, R151, 0xffffffff ;  /* 0xffffffff97037836 */ /* 0x001fe40000000000 */
        /* <DEDUP_REMOVED lines=39> */
.L_x_5150:
[----:B------:R-:W-:Y:S05]  /*f3bb0*/  BSYNC.RELIABLE B3 ;  /* 0x0000000000037941 */ /* 0x000fea0003800100 */
.L_x_5149:
        /* <DEDUP_REMOVED lines=47> */
.L_x_5153:
[----:B------:R-:W-:Y:S05]  /*f3eb0*/  BSYNC.RECONVERGENT B3 ;  /* 0x0000000000037941 */ /* 0x000fea0003800200 */
.L_x_5152:
[----:B------:R-:W-:Y:S04]  /*f3ec0*/  BSSY.RECONVERGENT B5, `(.L_x_5154) ;  /* 0x0000199000057945 */ /* 0x000fe80003800200 */
[----:B------:R-:W-:Y:S05]  /*f3ed0*/  @!P0 BRA `(.L_x_5155) ;  /* 0x00000018005c8947 */ /* 0x000fea0003800000 */
[----:B------:R-:W-:-:S07]  /*f3ee0*/  IMAD.MOV.U32 R140, RZ, RZ, 0x3 ;  /* 0x00000003ff8c7424 */ /* 0x000fce00078e00ff */
.L_x_5173:
        /* <DEDUP_REMOVED lines=20> */
.L_x_5172:
        /* <DEDUP_REMOVED lines=16> */
[C---:B------:R-:W-:Y:S01]  /*f4130*/  IADD3 R105, PT, PT, R1.reuse, R152, RZ ;  /* 0x0000009801697210 */ /* 0x040fe20007ffe0ff */
[----:B------:R-:W-:Y:S01]  /*f4140*/  IMAD.IADD R5, R1, 0x1, R139 ;  /* 0x0000000101057824 */ /* 0x000fe200078e028b */
[----:B------:R-:W2:Y:S01]  /*f4150*/  LDL.U8 R4, [R106+0x27d8] ;  /* 0x0027d8006a047983 */ /* 0x000ea20000100000 */
[----:B------:R-:W0:Y:S03]  /*f4160*/  LDC.64 R122, c[0x0][0x3d0] ;  /* 0x0000f400ff7a7b82 */ /* 0x000e260000000a00 */
        /* <DEDUP_REMOVED lines=63> */
.L_x_5160:
        /* <DEDUP_REMOVED lines=83> */
.L_x_5163:
[----:B------:R-:W-:Y:S05]  /*f4a90*/  BSYNC.RECONVERGENT B6 ;  /* 0x0000000000067941 */ /* 0x000fea0003800200 */
.L_x_5162:
        /* <DEDUP_REMOVED lines=35> */
.L_x_5165:
[----:B------:R-:W-:Y:S05]  /*f4cd0*/  BSYNC.RECONVERGENT B6 ;  /* 0x0000000000067941 */ /* 0x000fea0003800200 */
.L_x_5164:
[----:B------:R-:W-:-:S06]  /*f4ce0*/  DSETP.GE.AND P0, PT, R4, R122, PT ;  /* 0x0000007a0400722a */ /* 0x000fcc0003f06000 */
[----:B------:R-:W-:Y:S02]  /*f4cf0*/  FSEL R106, R106, RZ, P0 ;  /* 0x000000ff6a6a7208 */ /* 0x000fe40000000000 */
[----:B------:R-:W-:Y:S02]  /*f4d00*/  FSEL R107, R107, -1.875, P0 ;  /* 0xbff000006b6b7808 */ /* 0x000fe40000000000 */
[----:B------:R-:W-:Y:S02]  /*f4d10*/  FSEL R4, R104, RZ, P0 ;  /* 0x000000ff68047208 */ /* 0x000fe40000000000 */
[----:B------:R-:W-:Y:S01]  /*f4d20*/  FSEL R5, R105, +QNAN , P0 ;  /* 0x7ff0000069057808 */ /* 0x000fe20000000000 */
[----:B------:R-:W-:Y:S06]  /*f4d30*/  BRA `(.L_x_5161) ;  /* 0x0000000400d87947 */ /* 0x000fec0003800000 */
.L_x_5159:
        /* <DEDUP_REMOVED lines=57> */
.L_x_5166:
        /* <DEDUP_REMOVED lines=45> */
.L_x_5168:
[----:B------:R-:W-:Y:S05]  /*f53a0*/  BSYNC.RECONVERGENT B6 ;  /* 0x0000000000067941 */ /* 0x000fea0003800200 */
.L_x_5167:
        /* <DEDUP_REMOVED lines=15> */
.L_x_5161:
[----:B------:R-:W-:Y:S05]  /*f54a0*/  BSYNC.RECONVERGENT B3 ;  /* 0x0000000000037941 */ /* 0x000fea0003800200 */
.L_x_5158:
        /* <DEDUP_REMOVED lines=36> */
.L_x_5170:
[----:B------:R-:W-:-:S13]  /*f56f0*/  ISETP.GT.AND P0, PT, R138, 0x1, PT ;  /* 0x000000018a00780c */ /* 0x000fda0003f04270 */
[----:B------:R-:W-:Y:S05]  /*f5700*/  @!P0 BREAK.RELIABLE B3 ;  /* 0x0000000000038942 */ /* 0x000fea0003800100 */
[----:B------:R-:W-:Y:S05]  /*f5710*/  @!P0 BRA `(.L_x_5157) ;  /* 0x00000000003c8947 */ /* 0x000fea0003800000 */
[----:B------:R-:W-:Y:S05]  /*f5720*/  BSYNC.RELIABLE B3 ;  /* 0x0000000000037941 */ /* 0x000fea0003800100 */
.L_x_5169:
[----:B------:R-:W-:Y:S02]  /*f5730*/  VIADD R139, R139, 0x1 ;  /* 0x000000018b8b7836 */ /* 0x000fe40000000000 */
[----:B------:R-:W-:-:S03]  /*f5740*/  VIADD R138, R138, 0xffffffff ;  /* 0xffffffff8a8a7836 */ /* 0x000fc60000000000 */
[----:B------:R-:W-:-:S13]  /*f5750*/  ISETP.GE.AND P0, PT, R139, R152, PT ;  /* 0x000000988b00720c */ /* 0x000fda0003f06270 */
[----:B------:R-:W-:Y:S05]  /*f5760*/  @!P0 BRA `(.L_x_5172) ;  /* 0xffffffe800308947 */ /* 0x000fea000383ffff */
[----:B------:R-:W-:Y:S05]  /*f5770*/  BRA `(.L_x_5157) ;  /* 0x0000000000247947 */ /* 0x000fea0003800000 */
.L_x_5171:
        /* <DEDUP_REMOVED lines=9> */
.L_x_5157:
[----:B------:R-:W-:Y:S05]  /*f5810*/  BSYNC.RECONVERGENT B4 ;  /* 0x0000000000047941 */ /* 0x000fea0003800200 */
.L_x_5156:
[C---:B------:R-:W-:Y:S01]  /*f5820*/  ISETP.LT.U32.AND P0, PT, R140.reuse, 0x20, PT ;  /* 0x000000208c00780c */ /* 0x040fe20003f01070 */
[----:B------:R-:W-:-:S12]  /*f5830*/  VIADD R140, R140, 0x1 ;  /* 0x000000018c8c7836 */ /* 0x000fd80000000000 */
[----:B------:R-:W-:Y:S05]  /*f5840*/  @P3 BRA P0, `(.L_x_5173) ;  /* 0xffffffe400a83947 */ /* 0x000fea000003ffff */
.L_x_5155:
[----:B------:R-:W-:Y:S05]  /*f5850*/  BSYNC.RECONVERGENT B5 ;  /* 0x0000000000057941 */ /* 0x000fea0003800200 */
.L_x_5154:
[C---:B------:R-:W-:Y:S02]  /*f5860*/  IMAD.IADD R107, R1.reuse, 0x1, R151 ;  /* 0x00000001016b7824 */ /* 0x040fe400078e0297 */
[----:B------:R-:W-:-:S04]  /*f5870*/  IMAD.IADD R106, R1, 0x1, R152 ;  /* 0x00000001016a7824 */ /* 0x000fc800078e0298 */
[----:B------:R-:W5:Y:S04]  /*f5880*/  LDL.U8 R107, [R107+0x27d8] ;  /* 0x0027d8006b6b7983 */ /* 0x000f680000100000 */
[----:B------:R-:W5:Y:S01]  /*f5890*/  LDL.U8 R106, [R106+0x27f3] ;  /* 0x0027f3006a6a7983 */ /* 0x000f620000100000 */
[----:B------:R-:W-:Y:S05]  /*f58a0*/  BRA `(.L_x_5174) ;  /* 0xffffffc400ac7947 */ /* 0x000fea000383ffff */
.L_x_5151:
[----:B------:R-:W-:Y:S05]  /*f58b0*/  BSYNC.RECONVERGENT B2 ;  /* 0x0000000000027941 */ /* 0x000fea0003800200 */
.L_x_5127:
        /* <DEDUP_REMOVED lines=21> */
.L_x_5181:
        /* <DEDUP_REMOVED lines=57> */
.L_x_5180:
[----:B------:R-:W-:Y:S05]  /*f5da0*/  BSYNC.RECONVERGENT B4 ;  /* 0x0000000000047941 */ /* 0x000fea0003800200 */
.L_x_5179:
        /* <DEDUP_REMOVED lines=35> */
.L_x_5183:
[----:B------:R-:W-:Y:S05]  /*f5fe0*/  BSYNC.RECONVERGENT B4 ;  /* 0x0000000000047941 */ /* 0x000fea0003800200 */
.L_x_5182:
        /* <DEDUP_REMOVED lines=21> */
.L_x_5185:
[----:B------:R-:W-:Y:S05]  /*f6140*/  BSYNC.RECONVERGENT B4 ;  /* 0x0000000000047941 */ /* 0x000fea0003800200 */
.L_x_5184:
        /* <DEDUP_REMOVED lines=19> */
.L_x_5178:
[----:B------:R-:W-:Y:S05]  /*f6280*/  BSYNC.RECONVERGENT B3 ;  /* 0x0000000000037941 */ /* 0x000fea0003800200 */
.L_x_5177:
        /* <DEDUP_REMOVED lines=10> */
.L_x_5190:
        /* <DEDUP_REMOVED lines=68> */
.L_x_5189:
[----:B------:R-:W-:Y:S05]  /*f6770*/  BSYNC.RECONVERGENT B4 ;  /* 0x0000000000047941 */ /* 0x000fea0003800200 */
.L_x_5188:
        /* <DEDUP_REMOVED lines=40> */
.L_x_5192:
[----:B------:R-:W-:Y:S05]  /*f6a00*/  BSYNC.RECONVERGENT B4 ;  /* 0x0000000000047941 */ /* 0x000fea0003800200 */
.L_x_5191:
        /* <DEDUP_REMOVED lines=24> */
.L_x_5194:
[----:B------:R-:W-:Y:S05]  /*f6b90*/  BSYNC.RECONVERGENT B4 ;  /* 0x0000000000047941 */ /* 0x000fea0003800200 */
.L_x_5193:
        /* <DEDUP_REMOVED lines=20> */
.L_x_5187:
[----:B------:R-:W-:Y:S05]  /*f6ce0*/  BSYNC.RECONVERGENT B3 ;  /* 0x0000000000037941 */ /* 0x000fea0003800200 */
.L_x_5186:
        /* <DEDUP_REMOVED lines=36> */
.L_x_5196:
[----:B------:R-:W-:Y:S05]  /*f6f30*/  BSYNC.RECONVERGENT B3 ;  /* 0x0000000000037941 */ /* 0x000fea0003800200 */
.L_x_5195:
[----:B------:R-:W-:Y:S01]  /*f6f40*/  UMOV UR4, 0x66666666 ;  /* 0x6666666600047882 */ /* 0x000fe20000000000 */
[----:B------:R-:W-:Y:S01]  /*f6f50*/  UMOV UR5, 0x40711266 ;  /* 0x4071126600057882 */ /* 0x000fe20000000000 */
[----:B------:R-:W-:Y:S01]  /*f6f60*/  IMAD.MOV.U32 R4, RZ, RZ, 0x0 ;  /* 0x00000000ff047424 */ /* 0x000fe200078e00ff */
[----:B------:R-:W-:Y:S01]  /*f6f70*/  DADD R2, R2, -UR4 ;  /* 0x8000000402027e29 */ /* 0x000fe20008000000 */
[----:B------:R-:W-:-:S07]  /*f6f80*/  IMAD.MOV.U32 R5, RZ, RZ, 0x40590000 ;  /* 0x40590000ff057424 */ /* 0x000fce00078e00ff */
[----:B------:R-:W-:-:S11]  /*f6f90*/  DFMA R4, R2, R4, 0.5 ;  /* 0x3fe000000204742b */ /* 0x000fd60000000004 */
.L_x_5176:
[----:B------:R-:W-:Y:S05]  /*f6fa0*/  BSYNC.RECONVERGENT B2 ;  /* 0x0000000000027941 */ /* 0x000fea0003800200 */
.L_x_5175:
        /* <DEDUP_REMOVED lines=28> */
.L_x_5197:
[----:B------:R-:W-:Y:S05]  /*f7170*/  BSYNC.RECONVERGENT B2 ;  /* 0x0000000000027941 */ /* 0x000fea0003800200 */
.L_x_5126:
[----:B------:R-:W-:Y:S05]  /*f7180*/  BSYNC.RECONVERGENT B1 ;  /* 0x0000000000017941 */ /* 0x000fea0003800200 */
.L_x_5125:
[----:B------:R-:W1:Y:S02]  /*f7190*/  LDC R2, c[0x0][0x3c0] ;  /* 0x0000f000ff027b82 */ /* 0x000e640000000800 */
[----:B-1----:R-:W-:-:S06]  /*f71a0*/  FADD R2, R2, -10 ;  /* 0xc120000002027421 */ /* 0x002fcc0000000000 */
[----:B------:R-:W1:Y:S02]  /*f71b0*/  F2F.F64.F32 R2, R2 ;  /* 0x0000000200027310 */ /* 0x000e640000201800 */
[----:B-1----:R-:W-:-:S06]  /*f71c0*/  DSETP.GT.AND P0, PT, R4, R2, PT ;  /* 0x000000020400722a */ /* 0x002fcc0003f04000 */
[----:B------:R-:W-:-:S08]  /*f71d0*/  SEL R154, R154, RZ, !P0 ;  /* 0x000000ff9a9a7207 */ /* 0x000fd00004000000 */
.L_x_4892:
[----:B------:R-:W-:Y:S05]  /*f71e0*/  BSYNC.RECONVERGENT B10 ;  /* 0x00000000000a7941 */ /* 0x000fea0003800200 */
.L_x_4891:
[----:B------:R-:W1:Y:S01]  /*f71f0*/  LDCU UR4, c[0x0][0x3c8] ;  /* 0x00007900ff0477ac */ /* 0x000e620008000800 */
[----:B------:R-:W-:Y:S01]  /*f7200*/  ISETP.NE.AND P0, PT, R154, RZ, PT ;  /* 0x000000ff9a00720c */ /* 0x000fe20003f05270 */
[----:B------:R-:W-:Y:S03]  /*f7210*/  BSSY.RECONVERGENT B1, `(.L_x_5198) ;  /* 0x000109b000017945 */ /* 0x000fe60003800200 */
[----:B-1----:R-:W-:-:S13]  /*f7220*/  ISETP.EQ.OR P0, PT, RZ, UR4, !P0 ;  /* 0x00000004ff007c0c */ /* 0x002fda000c702670 */
[----:B------:R-:W-:Y:S05]  /*f7230*/  @P0 BRA `(.L_x_5199) ;  /* 0x0000010800600947 */ /* 0x000fea0003800000 */
[----:B------:R-:W-:Y:S01]  /*f7240*/  BSSY.RECONVERGENT B2, `(.L_x_5200) ;  /* 0x0000008000027945 */ /* 0x000fe20003800200 */
[----:B------:R-:W-:-:S07]  /*f7250*/  IMAD.MOV.U32 R2, RZ, RZ, RZ ;  /* 0x000000ffff027224 */ /* 0x000fce00078e00ff */
.L_x_5201:
[----:B------:R-:W-:-:S05]  /*f7260*/  IMAD.IADD R5, R1, 0x1, R2 ;  /* 0x0000000101057824 */ /* 0x000fca00078e0202 */
[----:B------:R-:W2:Y:S02]  /*f7270*/  LDL.U8 R3, [R5+0x280e] ;  /* 0x00280e0005037983 */ /* 0x000ea40000100000 */
[----:B--2---:R-:W-:Y:S01]  /*f7280*/  ISETP.NE.AND P0, PT, R3, RZ, PT ;  /* 0x000000ff0300720c */ /* 0x004fe20003f05270 */
[----:B------:R-:W-:Y:S02]  /*f7290*/  IMAD.MOV.U32 R3, RZ, RZ, R2 ;  /* 0x000000ffff037224 */ /* 0x000fe400078e0002 */
[----:B------:R-:W-:-:S10]  /*f72a0*/  VIADD R2, R2, 0x1 ;  /* 0x0000000102027836 */ /* 0x000fd40000000000 */
[----:B------:R-:W-:Y:S05]  /*f72b0*/  @P0 BRA `(.L_x_5201) ;  /* 0xfffffffc00e80947 */ /* 0x000fea000383ffff */
[----:B------:R-:W-:Y:S05]  /*f72c0*/  BSYNC.RECONVERGENT B2 ;  /* 0x0000000000027941 */ /* 0x000fea0003800200 */
.L_x_5200:
        /* <DEDUP_REMOVED lines=9> */
.L_x_5205:
[----:B0-----:R-:W-:Y:S01]  /*f7360*/  LOP3.LUT R104, RZ, R2, RZ, 0x33, !PT ;  /* 0x00000002ff687212 */ /* 0x001fe200078e33ff */
        /* <DEDUP_REMOVED lines=26> */
.L_x_5204:
[----:B------:R-:W-:Y:S01]  /*f7510*/  BSSY.RECONVERGENT B3, `(.L_x_5206) ;  /* 0x0000008000037945 */ /* 0x000fe20003800200 */
[----:B------:R-:W-:-:S07]  /*f7520*/  IMAD.MOV.U32 R2, RZ, RZ, RZ ;  /* 0x000000ffff027224 */ /* 0x000fce00078e00ff */
.L_x_5207:
[----:B------:R-:W-:-:S05]  /*f7530*/  IMAD.IADD R5, R1, 0x1, R2 ;  /* 0x0000000101057824 */ /* 0x000fca00078e0202 */
[----:B------:R-:W2:Y:S02]  /*f7540*/  LDL.U8 R3, [R5+0x280e] ;  /* 0x00280e0005037983 */ /* 0x000ea40000100000 */
[----:B--2---:R-:W-:Y:S01]  /*f7550*/  ISETP.NE.AND P0, PT, R3, RZ, PT ;  /* 0x000000ff0300720c */ /* 0x004fe20003f05270 */
[----:B------:R-:W-:Y:S02]  /*f7560*/  IMAD.MOV.U32 R3, RZ, RZ, R2 ;  /* 0x000000ffff037224 */ /* 0x000fe400078e0002 */
[----:B------:R-:W-:-:S10]  /*f7570*/  VIADD R2, R2, 0x1 ;  /* 0x0000000102027836 */ /* 0x000fd40000000000 */
[----:B------:R-:W-:Y:S05]  /*f7580*/  @P0 BRA `(.L_x_5207) ;  /* 0xfffffffc00e80947 */ /* 0x000fea000383ffff */
[----:B------:R-:W-:Y:S05]  /*f7590*/  BSYNC.RECONVERGENT B3 ;  /* 0x0000000000037941 */ /* 0x000fea0003800200 */
.L_x_5206:
        /* <DEDUP_REMOVED lines=8> */
.L_x_5209:
        /* <DEDUP_REMOVED lines=27> */
.L_x_5208:
        /* <DEDUP_REMOVED lines=17> */
[----:B0----5:R-:W-:-:S08]  /*f78e0*/  DMUL R104, R2, R2 ;  /* 0x0000000202687228 */ /* 0x021fd00000000000 */
        /* <DEDUP_REMOVED lines=38> */
.L_x_5203:
        /* <DEDUP_REMOVED lines=55> */
.L_x_5210:
[----:B------:R-:W-:Y:S05]  /*f7ec0*/  BSYNC.RECONVERGENT B2 ;  /* 0x0000000000027941 */ /* 0x000fea0003800200 */
.L_x_5202:
[----:B------:R-:W-:Y:S01]  /*f7ed0*/  BSSY.RECONVERGENT B2, `(.L_x_5211) ;  /* 0x0000008000027945 */ /* 0x000fe20003800200 */
[----:B------:R-:W-:-:S07]  /*f7ee0*/  IMAD.MOV.U32 R2, RZ, RZ, RZ ;  /* 0x000000ffff027224 */ /* 0x000fce00078e00ff */
.L_x_5212:
[----:B------:R-:W-:-:S06]  /*f7ef0*/  IMAD.IADD R3, R1, 0x1, R2 ;  /* 0x0000000101037824 */ /* 0x000fcc00078e0202 */
[----:B------:R-:W2:Y:S01]  /*f7f00*/  LDL.U8 R3, [R3+0x280e] ;  /* 0x00280e0003037983 */ /* 0x000ea20000100000 */
[----:B------:R-:W-:Y:S02]  /*f7f10*/  IMAD.MOV.U32 R148, RZ, RZ, R2 ;  /* 0x000000ffff947224 */ /* 0x000fe400078e0002 */
[----:B------:R-:W-:Y:S01]  /*f7f20*/  VIADD R2, R2, 0x1 ;  /* 0x0000000102027836 */ /* 0x000fe20000000000 */
[----:B--2---:R-:W-:-:S13]  /*f7f30*/  ISETP.NE.AND P0, PT, R3, RZ, PT ;  /* 0x000000ff0300720c */ /* 0x004fda0003f05270 */
[----:B------:R-:W-:Y:S05]  /*f7f40*/  @P0 BRA `(.L_x_5212) ;  /* 0xfffffffc00e80947 */ /* 0x000fea000383ffff */
[----:B------:R-:W-:Y:S05]  /*f7f50*/  BSYNC.RECONVERGENT B2 ;  /* 0x0000000000027941 */ /* 0x000fea0003800200 */
.L_x_5211:
[----:B------:R-:W-:Y:S01]  /*f7f60*/  BSSY.RECONVERGENT B2, `(.L_x_5213) ;  /* 0x0000008000027945 */ /* 0x000fe20003800200 */
[----:B------:R-:W-:-:S07]  /*f7f70*/  IMAD.MOV.U32 R3, RZ, RZ, RZ ;  /* 0x000000ffff037224 */ /* 0x000fce00078e00ff */
.L_x_5214:
[----:B------:R-:W-:-:S06]  /*f7f80*/  IMAD.IADD R2, R1, 0x1, R3 ;  /* 0x0000000101027824 */ /* 0x000fcc00078e0203 */
[----:B------:R-:W2:Y:S02]  /*f7f90*/  LDL.U8 R2, [R2+0x280e] ;  /* 0x00280e0002027983 */ /* 0x000ea40000100000 */
[----:B--2---:R-:W-:Y:S01]  /*f7fa0*/  ISETP.NE.AND P0, PT, R2, RZ, PT ;  /* 0x000000ff0200720c */ /* 0x004fe20003f05270 */
[----:B------:R-:W-:Y:S02]  /*f7fb0*/  IMAD.MOV.U32 R2, RZ, RZ, R3 ;  /* 0x000000ffff027224 */ /* 0x000fe400078e0003 */
[----:B------:R-:W-:-:S10]  /*f7fc0*/  VIADD R3, R3, 0x1 ;  /* 0x0000000103037836 */ /* 0x000fd40000000000 */
[----:B------:R-:W-:Y:S05]  /*f7fd0*/  @P0 BRA `(.L_x_5214) ;  /* 0xfffffffc00e80947 */ /* 0x000fea000383ffff */
[----:B------:R-:W-:Y:S05]  /*f7fe0*/  BSYNC.RECONVERGENT B2 ;  /* 0x0000000000027941 */ /* 0x000fea0003800200 */
.L_x_5213:
        /* <DEDUP_REMOVED lines=10> */
.L_x_5239:
        /* <DEDUP_REMOVED lines=12> */
.L_x_5220:
[----:B------:R-:W-:-:S13]  /*f8150*/  ISETP.NE.AND P1, PT, R106, 0x47, PT ;  /* 0x000000476a00780c */ /* 0x000fda0003f25270 */
[----:B------:R-:W-:Y:S05]  /*f8160*/  @!P1 BRA `(.L_x_5223) ;  /* 0x0000000000149947 */ /* 0x000fea0003800000 */
[----:B------:R-:W-:Y:S01]  /*f8170*/  ISETP.NE.AND P1, PT, R106, 0x54, PT ;  /* 0x000000546a00780c */ /* 0x000fe20003f25270 */
[----:B------:R-:W-:-:S12]  /*f8180*/  IMAD.MOV.U32 R105, RZ, RZ, 0x3 ;  /* 0x00000003ff697424 */ /* 0x000fd800078e00ff */
[----:B------:R-:W-:Y:S05]  /*f8190*/  @!P1 BRA `(.L_x_5221) ;  /* 0x00000000000c9947 */ /* 0x000fea0003800000 */
.L_x_5222:
[----:B------:R-:W-:Y:S01]  /*f81a0*/  IMAD.MOV.U32 R105, RZ, RZ, 0x4 ;  /* 0x00000004ff697424 */ /* 0x000fe200078e00ff */
[----:B------:R-:W-:Y:S06]  /*f81b0*/  BRA `(.L_x_5221) ;  /* 0x0000000000047947 */ /* 0x000fec0003800000 */
.L_x_5223:
[----:B------:R-:W-:-:S07]  /*f81c0*/  IMAD.MOV.U32 R105, RZ, RZ, 0x2 ;  /* 0x00000002ff697424 */ /* 0x000fce00078e00ff */
.L_x_5221:
[----:B------:R-:W-:Y:S05]  /*f81d0*/  BSYNC.RECONVERGENT B4 ;  /* 0x0000000000047941 */ /* 0x000fea0003800200 */
.L_x_5219:
        /* <DEDUP_REMOVED lines=12> */
.L_x_5225:
[----:B------:R-:W-:-:S13]  /*f82a0*/  ISETP.NE.AND P1, PT, R106, 0x47, PT ;  /* 0x000000476a00780c */ /* 0x000fda0003f25270 */
[----:B------:R-:W-:Y:S05]  /*f82b0*/  @!P1 BRA `(.L_x_5228) ;  /* 0x0000000000149947 */ /* 0x000fea0003800000 */
[----:B------:R-:W-:Y:S01]  /*f82c0*/  ISETP.NE.AND P1, PT, R106, 0x54, PT ;  /* 0x000000546a00780c */ /* 0x000fe20003f25270 */
[----:B------:R-:W-:-:S12]  /*f82d0*/  IMAD.MOV.U32 R105, RZ, RZ, 0x3 ;  /* 0x00000003ff697424 */ /* 0x000fd800078e00ff */
[----:B------:R-:W-:Y:S05]  /*f82e0*/  @!P1 BRA `(.L_x_5226) ;  /* 0x00000000000c9947 */ /* 0x000fea0003800000 */
.L_x_5227:
[----:B------:R-:W-:Y:S01]  /*f82f0*/  IMAD.MOV.U32 R105, RZ, RZ, 0x4 ;  /* 0x00000004ff697424 */ /* 0x000fe200078e00ff */
[----:B------:R-:W-:Y:S06]  /*f8300*/  BRA `(.L_x_5226) ;  /* 0x0000000000047947 */ /* 0x000fec0003800000 */
.L_x_5228:
[----:B------:R-:W-:-:S07]  /*f8310*/  IMAD.MOV.U32 R105, RZ, RZ, 0x2 ;  /* 0x00000002ff697424 */ /* 0x000fce00078e00ff */
.L_x_5226:
[----:B------:R-:W-:Y:S05]  /*f8320*/  BSYNC.RECONVERGENT B4 ;  /* 0x0000000000047941 */ /* 0x000fea0003800200 */
.L_x_5224:
        /* <DEDUP_REMOVED lines=12> */
.L_x_5230:
[----:B------:R-:W-:-:S13]  /*f83f0*/  ISETP.NE.AND P1, PT, R106, 0x47, PT ;  /* 0x000000476a00780c */ /* 0x000fda0003f25270 */
[----:B------:R-:W-:Y:S05]  /*f8400*/  @!P1 BRA `(.L_x_5233) ;  /* 0x0000000000149947 */ /* 0x000fea0003800000 */
[----:B------:R-:W-:Y:S01]  /*f8410*/  ISETP.NE.AND P1, PT, R106, 0x54, PT ;  /* 0x000000546a00780c */ /* 0x000fe20003f25270 */
[----:B------:R-:W-:-:S12]  /*f8420*/  IMAD.MOV.U32 R105, RZ, RZ, 0x3 ;  /* 0x00000003ff697424 */ /* 0x000fd800078e00ff */
[----:B------:R-:W-:Y:S05]  /*f8430*/  @!P1 BRA `(.L_x_5231) ;  /* 0x00000000000c9947 */ /* 0x000fea0003800000 */
.L_x_5232:
[----:B------:R-:W-:Y:S01]  /*f8440*/  IMAD.MOV.U32 R105, RZ, RZ, 0x4 ;  /* 0x00000004ff697424 */ /* 0x000fe200078e00ff */
[----:B------:R-:W-:Y:S06]  /*f8450*/  BRA `(.L_x_5231) ;  /* 0x0000000000047947 */ /* 0x000fec0003800000 */
.L_x_5233:
[----:B------:R-:W-:-:S07]  /*f8460*/  IMAD.MOV.U32 R105, RZ, RZ, 0x2 ;  /* 0x00000002ff697424 */ /* 0x000fce00078e00ff */
.L_x_5231:
[----:B------:R-:W-:Y:S05]  /*f8470*/  BSYNC.RECONVERGENT B4 ;  /* 0x0000000000047941 */ /* 0x000fea0003800200 */
.L_x_5229:
        /* <DEDUP_REMOVED lines=12> */
.L_x_5235:
[----:B------:R-:W-:-:S13]  /*f8540*/  ISETP.NE.AND P1, PT, R106, 0x47, PT ;  /* 0x000000476a00780c */ /* 0x000fda0003f25270 */
[----:B------:R-:W-:Y:S05]  /*f8550*/  @!P1 BRA `(.L_x_5238) ;  /* 0x0000000000149947 */ /* 0x000fea0003800000 */
[----:B------:R-:W-:Y:S01]  /*f8560*/  ISETP.NE.AND P1, PT, R106, 0x54, PT ;  /* 0x000000546a00780c */ /* 0x000fe20003f25270 */
[----:B------:R-:W-:-:S12]  /*f8570*/  IMAD.MOV.U32 R105, RZ, RZ, 0x3 ;  /* 0x00000003ff697424 */ /* 0x000fd800078e00ff */
[----:B------:R-:W-:Y:S05]  /*f8580*/  @!P1 BRA `(.L_x_5236) ;  /* 0x00000000000c9947 */ /* 0x000fea0003800000 */
.L_x_5237:
[----:B------:R-:W-:Y:S01]  /*f8590*/  MOV R105, 0x4 ;  /* 0x0000000400697802 */ /* 0x000fe20000000f00 */
[----:B------:R-:W-:Y:S06]  /*f85a0*/  BRA `(.L_x_5236) ;  /* 0x0000000000047947 */ /* 0x000fec0003800000 */
.L_x_5238:
[----:B------:R-:W-:-:S07]  /*f85b0*/  IMAD.MOV.U32 R105, RZ, RZ, 0x2 ;  /* 0x00000002ff697424 */ /* 0x000fce00078e00ff */
.L_x_5236:
[----:B------:R-:W-:Y:S05]  /*f85c0*/  BSYNC.RECONVERGENT B4 ;  /* 0x0000000000047941 */ /* 0x000fea0003800200 */
.L_x_5234:
[----:B------:R0:W-:Y:S02]  /*f85d0*/  STL.U8 [R4+0x27db], R105 ;  /* 0x0027db6904007387 */ /* 0x0001e40000100000 */
[C---:B0-----:R-:W-:Y:S02]  /*f85e0*/  VIADD R4, R3.reuse, 0x3 ;  /* 0x0000000303047836 */ /* 0x041fe40000000000 */
[----:B------:R-:W-:-:S03]  /*f85f0*/  VIADD R3, R3, 0x4 ;  /* 0x0000000403037836 */ /* 0x000fc60000000000 */
[----:B------:R-:W-:-:S13]  /*f8600*/  ISETP.NE.AND P1, PT, R4, R5, PT ;  /* 0x000000050400720c */ /* 0x000fda0003f25270 */
[----:B------:R-:W-:Y:S05]  /*f8610*/  @P1 BRA `(.L_x_5239) ;  /* 0xfffffff8009c1947 */ /* 0x000fea000383ffff */
.L_x_5218:
[----:B------:R-:W-:Y:S05]  /*f8620*/  BSYNC.RECONVERGENT B3 ;  /* 0x0000000000037941 */ /* 0x000fea0003800200 */
.L_x_5217:
        /* <DEDUP_REMOVED lines=14> */
.L_x_5241:
[----:B------:R-:W-:-:S13]  /*f8710*/  ISETP.NE.AND P1, PT, R105, 0x47, PT ;  /* 0x000000476900780c */ /* 0x000fda0003f25270 */
[----:B------:R-:W-:Y:S05]  /*f8720*/  @!P1 BRA `(.L_x_5244) ;  /* 0x0000000000149947 */ /* 0x000fea0003800000 */
[----:B------:R-:W-:Y:S01]  /*f8730*/  ISETP.NE.AND P1, PT, R105, 0x54, PT ;  /* 0x000000546900780c */ /* 0x000fe20003f25270 */
[----:B------:R-:W-:-:S12]  /*f8740*/  IMAD.MOV.U32 R4, RZ, RZ, 0x3 ;  /* 0x00000003ff047424 */ /* 0x000fd800078e00ff */
[----:B------:R-:W-:Y:S05]  /*f8750*/  @!P1 BRA `(.L_x_5242) ;  /* 0x00000000000c9947 */ /* 0x000fea0003800000 */
.L_x_5243:
[----:B------:R-:W-:Y:S01]  /*f8760*/  IMAD.MOV.U32 R4, RZ, RZ, 0x4 ;  /* 0x00000004ff047424 */ /* 0x000fe200078e00ff */
[----:B------:R-:W-:Y:S06]  /*f8770*/  BRA `(.L_x_5242) ;  /* 0x0000000000047947 */ /* 0x000fec0003800000 */
.L_x_5244:
[----:B------:R-:W-:-:S07]  /*f8780*/  IMAD.MOV.U32 R4, RZ, RZ, 0x2 ;  /* 0x00000002ff047424 */ /* 0x000fce00078e00ff */
.L_x_5242:
[----:B------:R-:W-:Y:S05]  /*f8790*/  BSYNC.RECONVERGENT B3 ;  /* 0x0000000000037941 */ /* 0x000fea0003800200 */
.L_x_5240:
        /* <DEDUP_REMOVED lines=14> */
.L_x_5246:
[----:B------:R-:W-:-:S13]  /*f8880*/  ISETP.NE.AND P1, PT, R105, 0x47, PT ;  /* 0x000000476900780c */ /* 0x000fda0003f25270 */
[----:B------:R-:W-:Y:S05]  /*f8890*/  @!P1 BRA `(.L_x_5249) ;  /* 0x0000000000149947 */ /* 0x000fea0003800000 */
[----:B------:R-:W-:Y:S01]  /*f88a0*/  ISETP.NE.AND P1, PT, R105, 0x54, PT ;  /* 0x000000546900780c */ /* 0x000fe20003f25270 */
[----:B------:R-:W-:-:S12]  /*f88b0*/  IMAD.MOV.U32 R4, RZ, RZ, 0x3 ;  /* 0x00000003ff047424 */ /* 0x000fd800078e00ff */
[----:B------:R-:W-:Y:S05]  /*f88c0*/  @!P1 BRA `(.L_x_5247) ;  /* 0x00000000000c9947 */ /* 0x000fea0003800000 */
.L_x_5248:
[----:B------:R-:W-:Y:S01]  /*f88d0*/  IMAD.MOV.U32 R4, RZ, RZ, 0x4 ;  /* 0x00000004ff047424 */ /* 0x000fe200078e00ff */
[----:B------:R-:W-:Y:S06]  /*f88e0*/  BRA `(.L_x_5247) ;  /* 0x0000000000047947 */ /* 0x000fec0003800000 */
.L_x_5249:
[----:B------:R-:W-:-:S07]  /*f88f0*/  IMAD.MOV.U32 R4, RZ, RZ, 0x2 ;  /* 0x00000002ff047424 */ /* 0x000fce00078e00ff */
.L_x_5247:
[----:B------:R-:W-:Y:S05]  /*f8900*/  BSYNC.RECONVERGENT B3 ;  /* 0x0000000000037941 */ /* 0x000fea0003800200 */
.L_x_5245:
        /* <DEDUP_REMOVED lines=15> */
.L_x_5251:
[----:B------:R-:W-:-:S13]  /*f8a00*/  ISETP.NE.AND P1, PT, R4, 0x47, PT ;  /* 0x000000470400780c */ /* 0x000fda0003f25270 */
[----:B------:R-:W-:Y:S05]  /*f8a10*/  @!P1 BRA `(.L_x_5254) ;  /* 0x0000000000149947 */ /* 0x000fea0003800000 */
[----:B------:R-:W-:Y:S01]  /*f8a20*/  ISETP.NE.AND P1, PT, R4, 0x54, PT ;  /* 0x000000540400780c */ /* 0x000fe20003f25270 */
[----:B------:R-:W-:-:S12]  /*f8a30*/  IMAD.MOV.U32 R3, RZ, RZ, 0x3 ;  /* 0x00000003ff037424 */ /* 0x000fd800078e00ff */
[----:B------:R-:W-:Y:S05]  /*f8a40*/  @!P1 BRA `(.L_x_5252) ;  /* 0x00000000000c9947 */ /* 0x000fea0003800000 */
.L_x_5253:
[----:B------:R-:W-:Y:S01]  /*f8a50*/  IMAD.MOV.U32 R3, RZ, RZ, 0x4 ;  /* 0x00000004ff037424 */ /* 0x000fe200078e00ff */
[----:B------:R-:W-:Y:S06]  /*f8a60*/  BRA `(.L_x_5252) ;  /* 0x0000000000047947 */ /* 0x000fec0003800000 */
.L_x_5254:
[----:B------:R-:W-:-:S07]  /*f8a70*/  IMAD.MOV.U32 R3, RZ, RZ, 0x2 ;  /* 0x00000002ff037424 */ /* 0x000fce00078e00ff */
.L_x_5252:
[----:B------:R-:W-:Y:S05]  /*f8a80*/  BSYNC.RECONVERGENT B3 ;  /* 0x0000000000037941 */ /* 0x000fea0003800200 */
.L_x_5250:
[----:B------:R0:W-:Y:S02]  /*f8a90*/  STL.U8 [R5+0x27da], R3 ;  /* 0x0027da0305007387 */ /* 0x0001e40000100000 */
.L_x_5216:
[----:B------:R-:W-:Y:S05]  /*f8aa0*/  BSYNC.RECONVERGENT B2 ;  /* 0x0000000000027941 */ /* 0x000fea0003800200 */
.L_x_5215:
        /* <DEDUP_REMOVED lines=10> */
.L_x_5279:
        /* <DEDUP_REMOVED lines=12> */
.L_x_5260:
[----:B------:R-:W-:-:S13]  /*f8c10*/  ISETP.NE.AND P1, PT, R5, 0x47, PT ;  /* 0x000000470500780c */ /* 0x000fda0003f25270 */
[----:B------:R-:W-:Y:S05]  /*f8c20*/  @!P1 BRA `(.L_x_5263) ;  /* 0x0000000000149947 */ /* 0x000fea0003800000 */
[----:B------:R-:W-:Y:S01]  /*f8c30*/  ISETP.NE.AND P1, PT, R5, 0x54, PT ;  /* 0x000000540500780c */ /* 0x000fe20003f25270 */
[----:B------:R-:W-:-:S12]  /*f8c40*/  IMAD.MOV.U32 R4, RZ, RZ, 0x3 ;  /* 0x00000003ff047424 */ /* 0x000fd800078e00ff */
[----:B------:R-:W-:Y:S05]  /*f8c50*/  @!P1 BRA `(.L_x_5261) ;  /* 0x00000000000c9947 */ /* 0x000fea0003800000 */
.L_x_5262:
[----:B------:R-:W-:Y:S01]  /*f8c60*/  IMAD.MOV.U32 R4, RZ, RZ, 0x4 ;  /* 0x00000004ff047424 */ /* 0x000fe200078e00ff */
[----:B------:R-:W-:Y:S06]  /*f8c70*/  BRA `(.L_x_5261) ;  /* 0x0000000000047947 */ /* 0x000fec0003800000 */
.L_x_5263:
[----:B------:R-:W-:-:S07]  /*f8c80*/  IMAD.MOV.U32 R4, RZ, RZ, 0x2 ;  /* 0x00000002ff047424 */ /* 0x000fce00078e00ff */
.L_x_5261:
[----:B------:R-:W-:Y:S05]  /*f8c90*/  BSYNC.RECONVERGENT B4 ;  /* 0x0000000000047941 */ /* 0x000fea0003800200 */
.L_x_5259:
        /* <DEDUP_REMOVED lines=15> */
.L_x_5265:
[----:B------:R-:W-:-:S13]  /*f8d90*/  ISETP.NE.AND P1, PT, R5, 0x47, PT ;  /* 0x000000470500780c */ /* 0x000fda0003f25270 */
[----:B------:R-:W-:Y:S05]  /*f8da0*/  @!P1 BRA `(.L_x_5268) ;  /* 0x0000000000149947 */ /* 0x000fea0003800000 */
[----:B------:R-:W-:Y:S01]  /*f8db0*/  ISETP.NE.AND P1, PT, R5, 0x54, PT ;  /* 0x000000540500780c */ /* 0x000fe20003f25270 */
[----:B------:R-:W-:-:S12]  /*f8dc0*/  IMAD.MOV.U32 R4, RZ, RZ, 0x3 ;  /* 0x00000003ff047424 */ /* 0x000fd800078e00ff */
[----:B------:R-:W-:Y:S05]  /*f8dd0*/  @!P1 BRA `(.L_x_5266) ;  /* 0x00000000000c9947 */ /* 0x000fea0003800000 */
.L_x_5267:
[----:B------:R-:W-:Y:S01]  /*f8de0*/  IMAD.MOV.U32 R4, RZ, RZ, 0x4 ;  /* 0x00000004ff047424 */ /* 0x000fe200078e00ff */
[----:B------:R-:W-:Y:S06]  /*f8df0*/  BRA `(.L_x_5266) ;  /* 0x0000000000047947 */ /* 0x000fec0003800000 */
.L_x_5268:
[----:B------:R-:W-:-:S07]  /*f8e00*/  IMAD.MOV.U32 R4, RZ, RZ, 0x2 ;  /* 0x00000002ff047424 */ /* 0x000fce00078e00ff */
.L_x_5266:
[----:B------:R-:W-:Y:S05]  /*f8e10*/  BSYNC.RECONVERGENT B4 ;  /* 0x0000000000047941 */ /* 0x000fea0003800200 */
.L_x_5264:
        /* <DEDUP_REMOVED lines=14> */
.L_x_5270:
[----:B------:R-:W-:-:S13]  /*f8f00*/  ISETP.NE.AND P1, PT, R5, 0x47, PT ;  /* 0x000000470500780c */ /* 0x000fda0003f25270 */
[----:B------:R-:W-:Y:S05]  /*f8f10*/  @!P1 BRA `(.L_x_5273) ;  /* 0x0000000000149947 */ /* 0x000fea0003800000 */
[----:B------:R-:W-:Y:S01]  /*f8f20*/  ISETP.NE.AND P1, PT, R5, 0x54, PT ;  /* 0x000000540500780c */ /* 0x000fe20003f25270 */
[----:B------:R-:W-:-:S12]  /*f8f30*/  IMAD.MOV.U32 R4, RZ, RZ, 0x3 ;  /* 0x00000003ff047424 */ /* 0x000fd800078e00ff */
[----:B------:R-:W-:Y:S05]  /*f8f40*/  @!P1 BRA `(.L_x_5271) ;  /* 0x00000000000c9947 */ /* 0x000fea0003800000 */
.L_x_5272:
[----:B------:R-:W-:Y:S01]  /*f8f50*/  IMAD.MOV.U32 R4, RZ, RZ, 0x4 ;  /* 0x00000004ff047424 */ /* 0x000fe200078e00ff */
[----:B------:R-:W-:Y:S06]  /*f8f60*/  BRA `(.L_x_5271) ;  /* 0x0000000000047947 */ /* 0x000fec0003800000 */
.L_x_5273:
[----:B------:R-:W-:-:S07]  /*f8f70*/  IMAD.MOV.U32 R4, RZ, RZ, 0x2 ;  /* 0x00000002ff047424 */ /* 0x000fce00078e00ff */
.L_x_5271:
[----:B------:R-:W-:Y:S05]  /*f8f80*/  BSYNC.RECONVERGENT B4 ;  /* 0x0000000000047941 */ /* 0x000fea0003800200 */
.L_x_5269:
        /* <DEDUP_REMOVED lines=14> */
.L_x_5275:
[----:B------:R-:W-:-:S13]  /*f9070*/  ISETP.NE.AND P1, PT, R107, 0x47, PT ;  /* 0x000000476b00780c */ /* 0x000fda0003f25270 */
[----:B------:R-:W-:Y:S05]  /*f9080*/  @!P1 BRA `(.L_x_5278) ;  /* 0x0000000000149947 */ /* 0x000fea0003800000 */
[----:B------:R-:W-:Y:S01]  /*f9090*/  ISETP.NE.AND P1, PT, R107, 0x54, PT ;  /* 0x000000546b00780c */ /* 0x000fe20003f25270 */
[----:B------:R-:W-:-:S12]  /*f90a0*/  IMAD.MOV.U32 R5, RZ, RZ, 0x3 ;  /* 0x00000003ff057424 */ /* 0x000fd800078e00ff */
[----:B------:R-:W-:Y:S05]  /*f90b0*/  @!P1 BRA `(.L_x_5276) ;  /* 0x00000000000c9947 */ /* 0x000fea0003800000 */
.L_x_5277:
[----:B------:R-:W-:Y:S01]  /*f90c0*/  IMAD.MOV.U32 R5, RZ, RZ, 0x4 ;  /* 0x00000004ff057424 */ /* 0x000fe200078e00ff */
[----:B------:R-:W-:Y:S06]  /*f90d0*/  BRA `(.L_x_5276) ;  /* 0x0000000000047947 */ /* 0x000fec0003800000 */
.L_x_5278:
[----:B------:R-:W-:-:S07]  /*f90e0*/  IMAD.MOV.U32 R5, RZ, RZ, 0x2 ;  /* 0x00000002ff057424 */ /* 0x000fce00078e00ff */
.L_x_5276:
[----:B------:R-:W-:Y:S05]  /*f90f0*/  BSYNC.RECONVERGENT B4 ;  /* 0x0000000000047941 */ /* 0x000fea0003800200 */
.L_x_5274:
[----:B------:R0:W-:Y:S01]  /*f9100*/  STL.U8 [R104+0x27f6], R5 ;  /* 0x0027f60568007387 */ /* 0x0001e20000100000 */
[----:B------:R-:W-:Y:S01]  /*f9110*/  ISETP.NE.AND P1, PT, R4, R105, PT ;  /* 0x000000690400720c */ /* 0x000fe20003f25270 */
[----:B------:R-:W-:-:S12]  /*f9120*/  VIADD R3, R3, 0x4 ;  /* 0x0000000403037836 */ /* 0x000fd80000000000 */
[----:B0-----:R-:W-:Y:S05]  /*f9130*/  @P1 BRA `(.L_x_5279) ;  /* 0xfffffff800841947 */ /* 0x001fea000383ffff */
.L_x_5258:
[----:B------:R-:W-:Y:S05]  /*f9140*/  BSYNC.RECONVERGENT B3 ;  /* 0x0000000000037941 */ /* 0x000fea0003800200 */
.L_x_5257:
        /* <DEDUP_REMOVED lines=14> */
.L_x_5281:
[----:B------:R-:W-:-:S13]  /*f9230*/  ISETP.NE.AND P1, PT, R5, 0x47, PT ;  /* 0x000000470500780c */ /* 0x000fda0003f25270 */
[----:B------:R-:W-:Y:S05]  /*f9240*/  @!P1 BRA `(.L_x_5284) ;  /* 0x0000000000149947 */ /* 0x000fea0003800000 */
[----:B------:R-:W-:Y:S01]  /*f9250*/  ISETP.NE.AND P1, PT, R5, 0x54, PT ;  /* 0x000000540500780c */ /* 0x000fe20003f25270 */
[----:B------:R-:W-:-:S12]  /*f9260*/  IMAD.MOV.U32 R4, RZ, RZ, 0x3 ;  /* 0x00000003ff047424 */ /* 0x000fd800078e00ff */
[----:B------:R-:W-:Y:S05]  /*f9270*/  @!P1 BRA `(.L_x_5282) ;  /* 0x00000000000c9947 */ /* 0x000fea0003800000 */
.L_x_5283:
[----:B------:R-:W-:Y:S01]  /*f9280*/  IMAD.MOV.U32 R4, RZ, RZ, 0x4 ;  /* 0x00000004ff047424 */ /* 0x000fe200078e00ff */
[----:B------:R-:W-:Y:S06]  /*f9290*/  BRA `(.L_x_5282) ;  /* 0x0000000000047947 */ /* 0x000fec0003800000 */
.L_x_5284:
[----:B------:R-:W-:-:S07]  /*f92a0*/  IMAD.MOV.U32 R4, RZ, RZ, 0x2 ;  /* 0x00000002ff047424 */ /* 0x000fce00078e00ff */
.L_x_5282:
[----:B------:R-:W-:Y:S05]  /*f92b0*/  BSYNC.RECONVERGENT B3 ;  /* 0x0000000000037941 */ /* 0x000fea0003800200 */
.L_x_5280:
        /* <DEDUP_REMOVED lines=17> */
.L_x_5286:
[----:B------:R-:W-:-:S13]  /*f93d0*/  ISETP.NE.AND P1, PT, R104, 0x47, PT ;  /* 0x000000476800780c */ /* 0x000fda0003f25270 */
[----:B------:R-:W-:Y:S05]  /*f93e0*/  @!P1 BRA `(.L_x_5289) ;  /* 0x0000000000149947 */ /* 0x000fea0003800000 */
[----:B------:R-:W-:Y:S01]  /*f93f0*/  ISETP.NE.AND P1, PT, R104, 0x54, PT ;  /* 0x000000546800780c */ /* 0x000fe20003f25270 */
[----:B------:R-:W-:-:S12]  /*f9400*/  IMAD.MOV.U32 R4, RZ, RZ, 0x3 ;  /* 0x00000003ff047424 */ /* 0x000fd800078e00ff */
[----:B------:R-:W-:Y:S05]  /*f9410*/  @!P1 BRA `(.L_x_5287) ;  /* 0x00000000000c9947 */ /* 0x000fea0003800000 */
.L_x_5288:
[----:B------:R-:W-:Y:S01]  /*f9420*/  IMAD.MOV.U32 R4, RZ, RZ, 0x4 ;  /* 0x00000004ff047424 */ /* 0x000fe200078e00ff */
[----:B------:R-:W-:Y:S06]  /*f9430*/  BRA `(.L_x_5287) ;  /* 0x0000000000047947 */ /* 0x000fec0003800000 */
.L_x_5289:
[----:B------:R-:W-:-:S07]  /*f9440*/  IMAD.MOV.U32 R4, RZ, RZ, 0x2 ;  /* 0x00000002ff047424 */ /* 0x000fce00078e00ff */
.L_x_5287:
[----:B------:R-:W-:Y:S05]  /*f9450*/  BSYNC.RECONVERGENT B3 ;  /* 0x0000000000037941 */ /* 0x000fea0003800200 */
.L_x_5285:
        /* <DEDUP_REMOVED lines=16> */
.L_x_5291:
[----:B------:R-:W-:-:S13]  /*f9560*/  ISETP.NE.AND P1, PT, R4, 0x47, PT ;  /* 0x000000470400780c */ /* 0x000fda0003f25270 */
[----:B------:R-:W-:Y:S05]  /*f9570*/  @!P1 BRA `(.L_x_5294) ;  /* 0x0000000000149947 */ /* 0x000fea0003800000 */
[----:B------:R-:W-:Y:S01]  /*f9580*/  ISETP.NE.AND P1, PT, R4, 0x54, PT ;  /* 0x000000540400780c */ /* 0x000fe20003f25270 */
[----:B------:R-:W-:-:S12]  /*f9590*/  IMAD.MOV.U32 R3, RZ, RZ, 0x3 ;  /* 0x00000003ff037424 */ /* 0x000fd800078e00ff */
[----:B------:R-:W-:Y:S05]  /*f95a0*/  @!P1 BRA `(.L_x_5292) ;  /* 0x00000000000c9947 */ /* 0x000fea0003800000 */
.L_x_5293:
[----:B------:R-:W-:Y:S01]  /*f95b0*/  HFMA2 R3, -RZ, RZ, 0, 2.384185791015625e-07 ;  /* 0x00000004ff037431 */ /* 0x000fe200000001ff */
[----:B------:R-:W-:Y:S06]  /*f95c0*/  BRA `(.L_x_5292) ;  /* 0x0000000000047947 */ /* 0x000fec0003800000 */
.L_x_5294:
[----:B------:R-:W-:-:S07]  /*f95d0*/  IMAD.MOV.U32 R3, RZ, RZ, 0x2 ;  /* 0x00000002ff037424 */ /* 0x000fce00078e00ff */
.L_x_5292:
[----:B------:R-:W-:Y:S05]  /*f95e0*/  BSYNC.RECONVERGENT B3 ;  /* 0x0000000000037941 */ /* 0x000fea0003800200 */
.L_x_5290:
[----:B------:R2:W-:Y:S02]  /*f95f0*/  STL.U8 [R5+0x27f5], R3 ;  /* 0x0027f50305007387 */ /* 0x0005e40000100000 */
.L_x_5256:
[----:B------:R-:W-:Y:S05]  /*f9600*/  BSYNC.RECONVERGENT B2 ;  /* 0x0000000000027941 */ /* 0x000fea0003800200 */
.L_x_5255:
        /* <DEDUP_REMOVED lines=13> */
.L_x_5303:
        /* <DEDUP_REMOVED lines=13> */
.L_x_5302:
        /* <DEDUP_REMOVED lines=66> */
.L_x_5301:
[----:B------:R-:W-:Y:S05]  /*f9bd0*/  BSYNC.RECONVERGENT B5 ;  /* 0x0000000000057941 */ /* 0x000fea0003800200 */
.L_x_5300:
        /* <DEDUP_REMOVED lines=52> */
.L_x_5299:
[----:B------:R-:W-:Y:S05]  /*f9f20*/  BSYNC.RECONVERGENT B3 ;  /* 0x0000000000037941 */ /* 0x000fea0003800200 */
.L_x_5298:
[C---:B------:R-:W-:Y:S01]  /*f9f30*/  ISETP.NE.AND P0, PT, R3.reuse, R148, PT ;  /* 0x000000940300720c */ /* 0x040fe20003f05270 */
[----:B------:R-:W-:-:S12]  /*f9f40*/  VIADD R3, R3, 0x1 ;  /* 0x0000000103037836 */ /* 0x000fd80000000000 */
[----:B------:R-:W-:Y:S05]  /*f9f50*/  @P0 BRA `(.L_x_5303) ;  /* 0xfffffff400e00947 */ /* 0x000fea000383ffff */
[----:B------:R-:W-:Y:S05]  /*f9f60*/  BSYNC.RECONVERGENT B2 ;  /* 0x0000000000027941 */ /* 0x000fea0003800200 */
.L_x_5297:
[----:B------:R-:W-:-:S07]  /*f9f70*/  IMAD.MOV.U32 R143, RZ, RZ, 0x1 ;  /* 0x00000001ff8f7424 */ /* 0x000fce00078e00ff */
.L_x_5368:
[----:B------:R-:W-:Y:S04]  /*f9f80*/  BSSY.RECONVERGENT B3, `(.L_x_5304) ;  /* 0x000045b000037945 */ /* 0x000fe80003800200 */
[----:B01----:R-:W-:Y:S05]  /*f9f90*/  @!P4 BRA `(.L_x_5305) ;  /* 0x000000440064c947 */ /* 0x003fea0003800000 */
[----:B------:R-:W-:-:S07]  /*f9fa0*/  IMAD.MOV.U32 R142, RZ, RZ, 0x1 ;  /* 0x00000001ff8e7424 */ /* 0x000fce00078e00ff */
.L_x_5367:
        /* <DEDUP_REMOVED lines=130> */
.L_x_5314:
[----:B------:R-:W-:Y:S05]  /*fa7d0*/  BSYNC.RECONVERGENT B9 ;  /* 0x0000000000097941 */ /* 0x000fea0003800200 */
.L_x_5313:
        /* <DEDUP_REMOVED lines=36> */
.L_x_5317:
[----:B------:R-:W-:Y:S05]  /*faa20*/  BSYNC.RECONVERGENT B9 ;  /* 0x0000000000097941 */ /* 0x000fea0003800200 */
.L_x_5316:
        /* <DEDUP_REMOVED lines=9> */
.L_x_5312:
        /* <DEDUP_REMOVED lines=47> */
.L_x_5319:
[----:B------:R-:W-:Y:S05]  /*fadb0*/  BSYNC.RECONVERGENT B9 ;  /* 0x0000000000097941 */ /* 0x000fea0003800200 */
.L_x_5318:
        /* <DEDUP_REMOVED lines=38> */
.L_x_5321:
[----:B------:R-:W-:Y:S05]  /*fb020*/  BSYNC.RECONVERGENT B9 ;  /* 0x0000000000097941 */ /* 0x000fea0003800200 */
.L_x_5320:
        /* <DEDUP_REMOVED lines=9> */
.L_x_5311:
        /* <DEDUP_REMOVED lines=56> */
.L_x_5323:
[----:B------:R-:W-:Y:S05]  /*fb440*/  BSYNC.RECONVERGENT B9 ;  /* 0x0000000000097941 */ /* 0x000fea0003800200 */
.L_x_5322:
        /* <DEDUP_REMOVED lines=38> */
.L_x_5325:
[----:B------:R-:W-:Y:S05]  /*fb6b0*/  BSYNC.RECONVERGENT B9 ;  /* 0x0000000000097941 */ /* 0x000fea0003800200 */
.L_x_5324:
        /* <DEDUP_REMOVED lines=8> */
.L_x_5315:
[----:B------:R-:W-:Y:S05]  /*fb740*/  BSYNC.RECONVERGENT B5 ;  /* 0x0000000000057941 */ /* 0x000fea0003800200 */
.L_x_5310:
        /* <DEDUP_REMOVED lines=35> */
.L_x_5327:
[----:B------:R-:W-:Y:S05]  /*fb980*/  BSYNC.RECONVERGENT B5 ;  /* 0x0000000000057941 */ /* 0x000fea0003800200 */
.L_x_5326:
[----:B------:R-:W-:-:S06]  /*fb990*/  DSETP.GEU.AND P0, PT, R48, R118, PT ;  /* 0x000000763000722a */ /* 0x000fcc0003f0e000 */
[----:B------:R-:W-:Y:S02]  /*fb9a0*/  FSEL R106, R106, R138, !P0 ;  /* 0x0000008a6a6a7208 */ /* 0x000fe40004000000 */
[----:B------:R-:W-:Y:S02]  /*fb9b0*/  FSEL R107, R107, R139, !P0 ;  /* 0x0000008b6b6b7208 */ /* 0x000fe40004000000 */
[----:B------:R-:W-:Y:S02]  /*fb9c0*/  FSEL R104, R104, R126, !P0 ;  /* 0x0000007e68687208 */ /* 0x000fe40004000000 */
[----:B------:R-:W-:-:S07]  /*fb9d0*/  FSEL R105, R105, R127, !P0 ;  /* 0x0000007f69697208 */ /* 0x000fce0004000000 */
.L_x_5309:
[----:B------:R-:W-:Y:S05]  /*fb9e0*/  BSYNC.RECONVERGENT B6 ;  /* 0x0000000000067941 */ /* 0x000fea0003800200 */
.L_x_5308:
        /* <DEDUP_REMOVED lines=45> */
.L_x_5329:
[----:B------:R-:W-:Y:S05]  /*fbcc0*/  BSYNC.RECONVERGENT B5 ;  /* 0x0000000000057941 */ /* 0x000fea0003800200 */
.L_x_5328:
        /* <DEDUP_REMOVED lines=32> */
.L_x_5331:
[----:B------:R-:W-:Y:S05]  /*fbed0*/  BSYNC.RECONVERGENT B5 ;  /* 0x0000000000057941 */ /* 0x000fea0003800200 */
.L_x_5330:
        /* <DEDUP_REMOVED lines=30> */
.L_x_5333:
[----:B------:R-:W-:Y:S05]  /*fc0c0*/  BSYNC.RECONVERGENT B5 ;  /* 0x0000000000057941 */ /* 0x000fea0003800200 */
.L_x_5332:
        /* <DEDUP_REMOVED lines=27> */
.L_x_5336:
[----:B------:R-:W-:Y:S05]  /*fc280*/  BSYNC.RELIABLE B6 ;  /* 0x0000000000067941 */ /* 0x000fea0003800100 */
.L_x_5335:
[----:B------:R1:W-:Y:S01]  /*fc290*/  STL.64 [R144], R110 ;  /* 0x0000006e90007387 */ /* 0x0003e20000100a00 */
[----:B------:R-:W-:Y:S02]  /*fc2a0*/  IMAD.MOV.U32 R106, RZ, RZ, R110 ;  /* 0x000000ffff6a7224 */ /* 0x000fe400078e006e */
[----:B------:R-:W-:Y:S01]  /*fc2b0*/  IMAD.MOV.U32 R107, RZ, RZ, R111 ;  /* 0x000000ffff6b7224 */ /* 0x000fe200078e006f */
[----:B------:R1:W-:Y:S01]  /*fc2c0*/  STL.64 [R149], R108 ;  /* 0x0000006c95007387 */ /* 0x0003e20000100a00 */
[----:B------:R-:W-:Y:S02]  /*fc2d0*/  IMAD.MOV.U32 R4, RZ, RZ, R108 ;  /* 0x000000ffff047224 */ /* 0x000fe400078e006c */
[----:B------:R-:W-:-:S07]  /*fc2e0*/  IMAD.MOV.U32 R5, RZ, RZ, R109 ;  /* 0x000000ffff057224 */ /* 0x000fce00078e006d */
.L_x_5337:
[----:B------:R-:W-:Y:S05]  /*fc2f0*/  BSYNC.RECONVERGENT B5 ;  /* 0x0000000000057941 */ /* 0x000fea0003800200 */
.L_x_5334:
[----:B------:R-:W-:-:S07]  /*fc300*/  IMAD.MOV.U32 R139, RZ, RZ, 0x3 ;  /* 0x00000003ff8b7424 */ /* 0x000fce00078e00ff */
.L_x_5366:
        /* <DEDUP_REMOVED lines=12> */
.L_x_5365:
        /* <DEDUP_REMOVED lines=114> */
.L_x_5346:
[----:B------:R-:W-:Y:S05]  /*fcaf0*/  BSYNC.RECONVERGENT B10 ;  /* 0x00000000000a7941 */ /* 0x000fea0003800200 */
.L_x_5345:
        /* <DEDUP_REMOVED lines=30> */
.L_x_5348:
[----:B------:R-:W-:Y:S05]  /*fcce0*/  BSYNC.RECONVERGENT B10 ;  /* 0x00000000000a7941 */ /* 0x000fea0003800200 */
.L_x_5347:
[----:B------:R-:W-:-:S06]  /*fccf0*/  DSETP.GT.AND P0, PT, R104, R122, PT ;  /* 0x0000007a6800722a */ /* 0x000fcc0003f04000 */
[----:B------:R-:W-:Y:S02]  /*fcd00*/  FSEL R118, R108, RZ, P0 ;  /* 0x000000ff6c767208 */ /* 0x000fe40000000000 */
[----:B------:R-:W-:Y:S02]  /*fcd10*/  FSEL R119, R109, +QNAN , P0 ;  /* 0x7ff000006d777808 */ /* 0x000fe40000000000 */
[----:B------:R-:W-:Y:S02]  /*fcd20*/  FSEL R120, R110, RZ, P0 ;  /* 0x000000ff6e787208 */ /* 0x000fe40000000000 */
[----:B------:R-:W-:Y:S01]  /*fcd30*/  FSEL R121, R111, -1.875, P0 ;  /* 0xbff000006f797808 */ /* 0x000fe20000000000 */
[----:B------:R-:W-:Y:S06]  /*fcd40*/  BRA `(.L_x_5349) ;  /* 0x0000001400907947 */ /* 0x000fec0003800000 */
.L_x_5344:
        /* <DEDUP_REMOVED lines=75> */
.L_x_5351:
[----:B------:R-:W-:Y:S05]  /*fd200*/  BSYNC.RECONVERGENT B10 ;  /* 0x00000000000a7941 */ /* 0x000fea0003800200 */
.L_x_5350:
        /* <DEDUP_REMOVED lines=30> */
.L_x_5353:
[----:B------:R-:W-:Y:S05]  /*fd3f0*/  BSYNC.RECONVERGENT B10 ;  /* 0x00000000000a7941 */ /* 0x000fea0003800200 */
.L_x_5352:
        /* <DEDUP_REMOVED lines=15> */
.L_x_5343:
        /* <DEDUP_REMOVED lines=83> */
.L_x_5356:
[----:B------:R-:W-:Y:S05]  /*fda20*/  BSYNC.RECONVERGENT B10 ;  /* 0x00000000000a7941 */ /* 0x000fea0003800200 */
.L_x_5355:
        /* <DEDUP_REMOVED lines=30> */
.L_x_5358:
[----:B------:R-:W-:Y:S05]  /*fdc10*/  BSYNC.RECONVERGENT B10 ;  /* 0x00000000000a7941 */ /* 0x000fea0003800200 */
.L_x_5357:
[----:B------:R-:W-:-:S06]  /*fdc20*/  DSETP.GT.AND P0, PT, R104, R122, PT ;  /* 0x0000007a6800722a */ /* 0x000fcc0003f04000 */
[----:B------:R-:W-:Y:S02]  /*fdc30*/  FSEL R118, R108, RZ, P0 ;  /* 0x000000ff6c767208 */ /* 0x000fe40000000000 */
[----:B------:R-:W-:Y:S02]  /*fdc40*/  FSEL R119, R109, +QNAN , P0 ;  /* 0x7ff000006d777808 */ /* 0x000fe40000000000 */
[----:B------:R-:W-:Y:S02]  /*fdc50*/  FSEL R120, R110, RZ, P0 ;  /* 0x000000ff6e787208 */ /* 0x000fe40000000000 */
[----:B------:R-:W-:Y:S01]  /*fdc60*/  FSEL R121, R111, -1.875, P0 ;  /* 0xbff000006f797808 */ /* 0x000fe20000000000 */
[----:B------:R-:W-:Y:S06]  /*fdc70*/  BRA `(.L_x_5349) ;  /* 0x0000000400c47947 */ /* 0x000fec0003800000 */
.L_x_5354:
        /* <DEDUP_REMOVED lines=36> */
.L_x_5360:
[----:B------:R-:W-:Y:S05]  /*fdec0*/  BSYNC.RECONVERGENT B7 ;  /* 0x0000000000077941 */ /* 0x000fea0003800200 */
.L_x_5359:
        /* <DEDUP_REMOVED lines=39> */
.L_x_5362:
[----:B------:R-:W-:Y:S05]  /*fe140*/  BSYNC.RECONVERGENT B10 ;  /* 0x00000000000a7941 */ /* 0x000fea0003800200 */
.L_x_5361:
        /* <DEDUP_REMOVED lines=30> */
.L_x_5364:
[----:B------:R-:W-:Y:S05]  /*fe330*/  BSYNC.RECONVERGENT B10 ;  /* 0x00000000000a7941 */ /* 0x000fea0003800200 */
.L_x_5363:
[----:B------:R-:W-:-:S06]  /*fe340*/  DSETP.GT.AND P0, PT, R104, R122, PT ;  /* 0x0000007a6800722a */ /* 0x000fcc0003f04000 */
[----:B------:R-:W-:Y:S02]  /*fe350*/  FSEL R118, R108, RZ, P0 ;  /* 0x000000ff6c767208 */ /* 0x000fe40000000000 */
[----:B------:R-:W-:Y:S02]  /*fe360*/  FSEL R119, R109, +QNAN , P0 ;  /* 0x7ff000006d777808 */ /* 0x000fe40000000000 */
[----:B------:R-:W-:Y:S02]  /*fe370*/  FSEL R120, R110, RZ, P0 ;  /* 0x000000ff6e787208 */ /* 0x000fe40000000000 */
[----:B------:R-:W-:-:S07]  /*fe380*/  FSEL R121, R111, -1.875, P0 ;  /* 0xbff000006f797808 */ /* 0x000fce0000000000 */
.L_x_5349:
[----:B------:R-:W-:Y:S05]  /*fe390*/  BSYNC.RECONVERGENT B5 ;  /* 0x0000000000057941 */ /* 0x000fea0003800200 */
.L_x_5342:
        /* <DEDUP_REMOVED lines=14> */
.L_x_5341:
[----:B------:R-:W-:Y:S05]  /*fe480*/  BSYNC.RECONVERGENT B6 ;  /* 0x0000000000067941 */ /* 0x000fea0003800200 */
.L_x_5340:
[----:B------:R-:W-:Y:S01]  /*fe490*/  VIADD R127, R127, 0x1 ;  /* 0x000000017f7f7836 */ /* 0x000fe20000000000 */
[----:B------:R-:W-:-:S04]  /*fe4a0*/  ISETP.GT.U32.AND P1, PT, R126, 0x1, PT ;  /* 0x000000017e00780c */ /* 0x000fc80003f24070 */
[----:B------:R-:W-:-:S13]  /*fe4b0*/  ISETP.GE.AND P0, PT, R127, R142, PT ;  /* 0x0000008e7f00720c */ /* 0x000fda0003f06270 */
[----:B------:R-:W-:Y:S05]  /*fe4c0*/  @!P0 BRA P1, `(.L_x_5365) ;  /* 0xffffffdc00c08947 */ /* 0x000fea000083ffff */
.L_x_5339:
[----:B------:R-:W-:Y:S05]  /*fe4d0*/  BSYNC.RECONVERGENT B9 ;  /* 0x0000000000097941 */ /* 0x000fea0003800200 */
.L_x_5338:
[----:B------:R-:W-:Y:S05]  /*fe4e0*/  @P3 BRA `(.L_x_5366) ;  /* 0xffffffdc00883947 */ /* 0x000fea000383ffff */
.L_x_5307:
[----:B------:R-:W-:Y:S05]  /*fe4f0*/  BSYNC.RECONVERGENT B2 ;  /* 0x0000000000027941 */ /* 0x000fea0003800200 */
.L_x_5306:
[C---:B------:R-:W-:Y:S01]  /*fe500*/  ISETP.NE.AND P0, PT, R142.reuse, R2, PT ;  /* 0x000000028e00720c */ /* 0x040fe20003f05270 */
[----:B------:R-:W-:-:S12]  /*fe510*/  VIADD R142, R142, 0x1 ;  /* 0x000000018e8e7836 */ /* 0x000fd80000000000 */
[----:B------:R-:W-:Y:S05]  /*fe520*/  @P0 BRA `(.L_x_5367) ;  /* 0xffffffb800a00947 */ /* 0x000fea000383ffff */
.L_x_5305:
[----:B------:R-:W-:Y:S05]  /*fe530*/  BSYNC.RECONVERGENT B3 ;  /* 0x0000000000037941 */ /* 0x000fea0003800200 */
.L_x_5304:
[C---:B------:R-:W-:Y:S01]  /*fe540*/  ISETP.NE.AND P0, PT, R143.reuse, R148, PT ;  /* 0x000000948f00720c */ /* 0x040fe20003f05270 */
[----:B------:R-:W-:-:S12]  /*fe550*/  VIADD R143, R143, 0x1 ;  /* 0x000000018f8f7836 */ /* 0x000fd80000000000 */
[----:B------:R-:W-:Y:S05]  /*fe560*/  @P0 BRA `(.L_x_5368) ;  /* 0xffffffb800840947 */ /* 0x000fea000383ffff */
.L_x_5296:
[----:B------:R-:W-:Y:S05]  /*fe570*/  BSYNC.RECONVERGENT B4 ;  /* 0x0000000000047941 */ /* 0x000fea0003800200 */
.L_x_5295:
        /* <DEDUP_REMOVED lines=13> */
.L_x_5395:
        /* <DEDUP_REMOVED lines=116> */
.L_x_5376:
[----:B------:R-:W-:Y:S05]  /*fed90*/  BSYNC.RECONVERGENT B5 ;  /* 0x0000000000057941 */ /* 0x000fea0003800200 */
.L_x_5375:
        /* <DEDUP_REMOVED lines=36> */
.L_x_5378:
[----:B------:R-:W-:Y:S05]  /*fefe0*/  BSYNC.RECONVERGENT B5 ;  /* 0x0000000000057941 */ /* 0x000fea0003800200 */
.L_x_5377:
        /* <DEDUP_REMOVED lines=8> */
.L_x_5374:
[----:B------:R-:W-:Y:S05]  /*ff070*/  BSYNC.RECONVERGENT B4 ;  /* 0x0000000000047941 */ /* 0x000fea0003800200 */
.L_x_5373:
        /* <DEDUP_REMOVED lines=49> */
.L_x_5382:
[----:B------:R-:W-:Y:S05]  /*ff390*/  BSYNC.RECONVERGENT B5 ;  /* 0x0000000000057941 */ /* 0x000fea0003800200 */
.L_x_5381:
        /* <DEDUP_REMOVED lines=37> */
.L_x_5384:
[----:B------:R-:W-:Y:S05]  /*ff5f0*/  BSYNC.RECONVERGENT B5 ;  /* 0x0000000000057941 */ /* 0x000fea0003800200 */
.L_x_5383:
        /* <DEDUP_REMOVED lines=8> */
.L_x_5380:
[----:B------:R-:W-:Y:S05]  /*ff680*/  BSYNC.RECONVERGENT B4 ;  /* 0x0000000000047941 */ /* 0x000fea0003800200 */
.L_x_5379:
        /* <DEDUP_REMOVED lines=53> */
.L_x_5388:
[----:B------:R-:W-:Y:S05]  /*ff9e0*/  BSYNC.RECONVERGENT B5 ;  /* 0x0000000000057941 */ /* 0x000fea0003800200 */
.L_x_5387:
        /* <DEDUP_REMOVED lines=37> */
.L_x_5390:
[----:B------:R-:W-:Y:S05]  /*ffc40*/  BSYNC.RECONVERGENT B5 ;  /* 0x0000000000057941 */ /* 0x000fea0003800200 */
.L_x_5389:
        /* <DEDUP_REMOVED lines=8> */
.L_x_5386:
[----:B------:R-:W-:Y:S05]  /*ffcd0*/  BSYNC.RECONVERGENT B4 ;  /* 0x0000000000047941 */ /* 0x000fea0003800200 */
.L_x_5385:
        /* <DEDUP_REMOVED lines=35> */
.L_x_5392:
[----:B------:R-:W-:Y:S05]  /*fff10*/  BSYNC.RECONVERGENT B4 ;  /* 0x0000000000047941 */ /* 0x000fea0003800200 */
.L_x_5391:
[----:B------:R-:W-:-:S06]  /*fff20*/  DSETP.GEU.AND P0, PT, R244, R118, PT ;  /* 0x00000076f400722a */ /* 0x000fcc0003f0e000 */
[----:B------:R-:W-:Y:S02]  /*fff30*/  FSEL R110, R110, R104, !P0 ;  /* 0x000000686e6e7208 */ /* 0x000fe40004000000 */
[----:B------:R-:W-:Y:S02]  /*fff40*/  FSEL R126, R126, R4, !P0 ;  /* 0x000000047e7e7208 */ /* 0x000fe40004000000 */
[----:B------:R-:W-:Y:S02]  /*fff50*/  FSEL R104, R111, R105, !P0 ;  /* 0x000000696f687208 */ /* 0x000fe40004000000 */
[----:B------:R-:W-:-:S03]  /*fff60*/  FSEL R4, R127, R5, !P0 ;  /* 0x000000057f047208 */ /* 0x000fc60004000000 */
[----:B------:R-:W-:Y:S02]  /*fff70*/  IMAD.MOV.U32 R111, RZ, RZ, R104 ;  /* 0x000000ffff6f7224 */ /* 0x000fe400078e0068 */
[----:B------:R-:W-:-:S07]  /*fff80*/  IMAD.MOV.U32 R127, RZ, RZ, R4 ;  /* 0x000000ffff7f7224 */ /* 0x000fce00078e0004 */
.L_x_5372:
[----:B------:R-:W-:Y:S05]  /*fff90*/  BSYNC.RECONVERGENT B2 ;  /* 0x0000000000027941 */ /* 0x000fea0003800200 */
.L_x_5371:
        /* <DEDUP_REMOVED lines=44> */
.L_x_5394:
[----:B------:R-:W-:Y:S05]  /*100260*/  BSYNC.RECONVERGENT B2 ;  /* 0x0000000000027941 */ /* 0x000fea0003800200 */
.L_x_5393:
        /* <DEDUP_REMOVED lines=14> */
.L_x_5370:
[----:B------:R-:W-:Y:S05]  /*100350*/  BSYNC.RECONVERGENT B3 ;  /* 0x0000000000037941 */ /* 0x000fea0003800200 */
.L_x_5369:
        /* <DEDUP_REMOVED lines=78> */
[----:B------:R-:W-:Y:S01]  /*100840*/  MOV R108, R110 ;  /* 0x0000006e006c7202 */ /* 0x000fe20000000f00 */
        /* <DEDUP_REMOVED lines=50> */
.L_x_5401:
[----:B------:R-:W-:Y:S05]  /*100b70*/  BSYNC.RECONVERGENT B4 ;  /* 0x0000000000047941 */ /* 0x000fea0003800200 */
.L_x_5400:
        /* <DEDUP_REMOVED lines=35> */
.L_x_5403:
[----:B------:R-:W-:Y:S05]  /*100db0*/  BSYNC.RECONVERGENT B4 ;  /* 0x0000000000047941 */ /* 0x000fea0003800200 */
.L_x_5402:
        /* <DEDUP_REMOVED lines=11> */
.L_x_5399:
[----:B------:R-:W-:Y:S05]  /*100e70*/  BSYNC.RECONVERGENT B3 ;  /* 0x0000000000037941 */ /* 0x000fea0003800200 */
.L_x_5398:
        /* <DEDUP_REMOVED lines=48> */
.L_x_5407:
[----:B------:R-:W-:Y:S05]  /*101180*/  BSYNC.RECONVERGENT B4 ;  /* 0x0000000000047941 */ /* 0x000fea0003800200 */
.L_x_5406:
        /* <DEDUP_REMOVED lines=35> */
.L_x_5409:
[----:B------:R-:W-:Y:S05]  /*1013c0*/  BSYNC.RECONVERGENT B4 ;  /* 0x0000000000047941 */ /* 0x000fea0003800200 */
.L_x_5408:
        /* <DEDUP_REMOVED lines=11> */
.L_x_5405:
[----:B------:R-:W-:Y:S05]  /*101480*/  BSYNC.RECONVERGENT B3 ;  /* 0x0000000000037941 */ /* 0x000fea0003800200 */
.L_x_5404:
        /* <DEDUP_REMOVED lines=52> */
.L_x_5413:
[----:B------:R-:W-:Y:S05]  /*1017d0*/  BSYNC.RECONVERGENT B4 ;  /* 0x0000000000047941 */ /* 0x000fea0003800200 */
.L_x_5412:
        /* <DEDUP_REMOVED lines=35> */
.L_x_5415:
[----:B------:R-:W-:Y:S05]  /*101a10*/  BSYNC.RECONVERGENT B4 ;  /* 0x0000000000047941 */ /* 0x000fea0003800200 */
.L_x_5414:
        /* <DEDUP_REMOVED lines=11> */
.L_x_5411:
[----:B------:R-:W-:Y:S05]  /*101ad0*/  BSYNC.RECONVERGENT B3 ;  /* 0x0000000000037941 */ /* 0x000fea0003800200 */
.L_x_5410:
        /* <DEDUP_REMOVED lines=35> */
.L_x_5417:
[----:B------:R-:W-:Y:S05]  /*101d10*/  BSYNC.RECONVERGENT B3 ;  /* 0x0000000000037941 */ /* 0x000fea0003800200 */
.L_x_5416:
        /* <DEDUP_REMOVED lines=8> */
.L_x_5397:
[----:B------:R-:W-:Y:S05]  /*101da0*/  BSYNC.RECONVERGENT B2 ;  /* 0x0000000000027941 */ /* 0x000fea0003800200 */
.L_x_5396:
        /* <DEDUP_REMOVED lines=11> */
.L_x_5422:
        /* <DEDUP_REMOVED lines=22> */
.L_x_5421:
[----:B------:R-:W-:Y:S05]  /*101fc0*/  BSYNC.RECONVERGENT B3 ;  /* 0x0000000000037941 */ /* 0x000fea0003800200 */
.L_x_5420:
        /* <DEDUP_REMOVED lines=18> */
.L_x_5424:
[----:B------:R-:W-:Y:S05]  /*1020f0*/  BSYNC.RECONVERGENT B3 ;  /* 0x0000000000037941 */ /* 0x000fea0003800200 */
.L_x_5423:
        /* <DEDUP_REMOVED lines=18> */
.L_x_5419:
[----:B------:R-:W-:Y:S05]  /*102220*/  BSYNC.RECONVERGENT B2 ;  /* 0x0000000000027941 */ /* 0x000fea0003800200 */
.L_x_5418:
        /* <DEDUP_REMOVED lines=10> */
.L_x_5429:
        /* <DEDUP_REMOVED lines=20> */
.L_x_5428:
[----:B------:R-:W-:Y:S05]  /*102410*/  BSYNC.RECONVERGENT B3 ;  /* 0x0000000000037941 */ /* 0x000fea0003800200 */
.L_x_5427:
        /* <DEDUP_REMOVED lines=16> */
.L_x_5431:
[----:B------:R-:W-:Y:S05]  /*102520*/  BSYNC.RECONVERGENT B3 ;  /* 0x0000000000037941 */ /* 0x000fea0003800200 */
.L_x_5430:
        /* <DEDUP_REMOVED lines=18> */
.L_x_5426:
[----:B------:R-:W-:Y:S05]  /*102650*/  BSYNC.RECONVERGENT B2 ;  /* 0x0000000000027941 */ /* 0x000fea0003800200 */
.L_x_5425:
        /* <DEDUP_REMOVED lines=18> */
.L_x_5481:
        /* <DEDUP_REMOVED lines=23> */
.L_x_5436:
        /* <DEDUP_REMOVED lines=37> */
[----:B------:R-:W-:Y:S01]  /*102b40*/  IMAD.MOV.U32 R118, RZ, RZ, -0x800000 ;  /* 0xff800000ff767424 */ /* 0x000fe200078e00ff */
[----:B------:R-:W-:Y:S01]  /*102b50*/  MOV R119, 0x41cdcd64 ;  /* 0x41cdcd6400777802 */ /* 0x000fe20000000f00 */
[----:B------:R-:W-:Y:S01]  /*102b60*/  BSSY.RECONVERGENT B4, `(.L_x_5438) ;  /* 0x0000136000047945 */ /* 0x000fe20003800200 */
[----:B------:R-:W-:-:S04]  /*102b70*/  PRMT R3, R3, 0x8880, RZ ;  /* 0x0000888003037816 */ /* 0x000fc800000000ff */
        /* <DEDUP_REMOVED lines=61> */
.L_x_5442:
[----:B------:R-:W-:Y:S05]  /*102f50*/  BSYNC.RECONVERGENT B6 ;  /* 0x0000000000067941 */ /* 0x000fea0003800200 */
.L_x_5441:
        /* <DEDUP_REMOVED lines=36> */
.L_x_5445:
[----:B------:R-:W-:Y:S05]  /*1031a0*/  BSYNC.RECONVERGENT B6 ;  /* 0x0000000000067941 */ /* 0x000fea0003800200 */
.L_x_5444:
        /* <DEDUP_REMOVED lines=10> */
.L_x_5440:
        /* <DEDUP_REMOVED lines=45> */
.L_x_5447:
[----:B------:R-:W-:Y:S05]  /*103520*/  BSYNC.RECONVERGENT B6 ;  /* 0x0000000000067941 */ /* 0x000fea0003800200 */
.L_x_5446:
        /* <DEDUP_REMOVED lines=38> */
.L_x_5449:
[----:B------:R-:W-:Y:S05]  /*103790*/  BSYNC.RECONVERGENT B6 ;  /* 0x0000000000067941 */ /* 0x000fea0003800200 */
.L_x_5448:
        /* <DEDUP_REMOVED lines=10> */
.L_x_5439:
        /* <DEDUP_REMOVED lines=55> */
.L_x_5451:
[----:B------:R-:W-:Y:S05]  /*103bb0*/  BSYNC.RECONVERGENT B6 ;  /* 0x0000000000067941 */ /* 0x000fea0003800200 */
.L_x_5450:
        /* <DEDUP_REMOVED lines=38> */
.L_x_5453:
[----:B------:R-:W-:Y:S05]  /*103e20*/  BSYNC.RECONVERGENT B6 ;  /* 0x0000000000067941 */ /* 0x000fea0003800200 */
.L_x_5452:
        /* <DEDUP_REMOVED lines=9> */
.L_x_5443:
[----:B------:R-:W-:Y:S05]  /*103ec0*/  BSYNC.RECONVERGENT B4 ;  /* 0x0000000000047941 */ /* 0x000fea0003800200 */
.L_x_5438:
        /* <DEDUP_REMOVED lines=35> */
.L_x_5455:
[----:B------:R-:W-:Y:S05]  /*104100*/  BSYNC.RECONVERGENT B4 ;  /* 0x0000000000047941 */ /* 0x000fea0003800200 */
.L_x_5454:
[----:B------:R-:W-:-:S06]  /*104110*/  DSETP.GEU.AND P0, PT, R242, R118, PT ;  /* 0x00000076f200722a */ /* 0x000fcc0003f0e000 */
[----:B------:R-:W-:Y:S02]  /*104120*/  FSEL R104, R104, R126, !P0 ;  /* 0x0000007e68687208 */ /* 0x000fe40004000000 */
[----:B------:R-:W-:Y:S02]  /*104130*/  FSEL R105, R105, R127, !P0 ;  /* 0x0000007f69697208 */ /* 0x000fe40004000000 */
[----:B------:R-:W-:Y:S02]  /*104140*/  FSEL R4, R4, R110, !P0 ;  /* 0x0000006e04047208 */ /* 0x000fe40004000000 */
[----:B------:R-:W-:-:S07]  /*104150*/  FSEL R5, R5, R111, !P0 ;  /* 0x0000006f05057208 */ /* 0x000fce0004000000 */
.L_x_5437:
[----:B------:R-:W-:Y:S05]  /*104160*/  BSYNC.RECONVERGENT B5 ;  /* 0x0000000000057941 */ /* 0x000fea0003800200 */
.L_x_5435:
        /* <DEDUP_REMOVED lines=40> */
.L_x_5457:
[----:B------:R-:W-:Y:S05]  /*1043f0*/  BSYNC.RELIABLE B4 ;  /* 0x0000000000047941 */ /* 0x000fea0003800100 */
.L_x_5456:
        /* <DEDUP_REMOVED lines=47> */
.L_x_5460:
[----:B------:R-:W-:Y:S05]  /*1046f0*/  BSYNC.RECONVERGENT B4 ;  /* 0x0000000000047941 */ /* 0x000fea0003800200 */
.L_x_5459:
[----:B------:R-:W-:Y:S04]  /*104700*/  BSSY.RECONVERGENT B6, `(.L_x_5461) ;  /* 0x000019b000067945 */ /* 0x000fe80003800200 */
[----:B------:R-:W-:Y:S05]  /*104710*/  @!P0 BRA `(.L_x_5462) ;  /* 0x0000001800648947 */ /* 0x000fea0003800000 */
[----:B------:R-:W-:-:S07]  /*104720*/  IMAD.MOV.U32 R142, RZ, RZ, 0x3 ;  /* 0x00000003ff8e7424 */ /* 0x000fce00078e00ff */
.L_x_5480:
        /* <DEDUP_REMOVED lines=13> */
[----:B------:R-:W-:Y:S01]  /*104800*/  IADD3 R4, PT, PT, R151, -0x1, RZ ;  /* 0xffffffff97047810 */ /* 0x000fe20007ffe0ff */
[----:B------:R-:W0:Y:S03]  /*104810*/  LDC.64 R110, c[0x0][0x3d0] ;  /* 0x0000f400ff6e7b82 */ /* 0x000e260000000a00 */
[----:B------:R-:W-:Y:S01]  /*104820*/  IADD3 R3, PT, PT, -R127, R4, R3 ;  /* 0x000000047f037210 */ /* 0x000fe20007ffe103 */
[----:B------:R-:W-:-:S04]  /*104830*/  IMAD R108, R108, R2, R4 ;  /* 0x000000026c6c7224 */ /* 0x000fc800078e0204 */
[----:B------:R-:W-:-:S06]  /*104840*/  IMAD R108, R108, 0x8, R130 ;  /* 0x000000086c6c7824 */ /* 0x000fcc00078e0282 */
[----:B------:R-:W5:Y:S01]  /*104850*/  LDL.64 R108, [R108] ;  /* 0x000000006c6c7983 */ /* 0x000f620000100a00 */
[----:B------:R-:W-:Y:S02]  /*104860*/  IMAD.IADD R139, R1, 0x1, R138 ;  /* 0x00000001018b7824 */ /* 0x000fe400078e028a */
[----:B0-----:R-:W-:-:S07]  /*104870*/  IMAD.WIDE R110, R3, 0x8, R110 ;  /* 0x00000008036e7825 */ /* 0x001fce00078e026e */
.L_x_5479:
        /* <DEDUP_REMOVED lines=83> */
.L_x_5467:
        /* <DEDUP_REMOVED lines=83> */
.L_x_5470:
[----:B------:R-:W-:Y:S05]  /*1052e0*/  BSYNC.RECONVERGENT B9 ;  /* 0x0000000000097941 */ /* 0x000fea0003800200 */
.L_x_5469:
        /* <DEDUP_REMOVED lines=35> */
.L_x_5472:
[----:B------:R-:W-:Y:S05]  /*105520*/  BSYNC.RECONVERGENT B9 ;  /* 0x0000000000097941 */ /* 0x000fea0003800200 */
.L_x_5471:
[----:B------:R-:W-:-:S06]  /*105530*/  DSETP.GE.AND P0, PT, R4, R122, PT ;  /* 0x0000007a0400722a */ /* 0x000fcc0003f06000 */
[----:B------:R-:W-:Y:S02]  /*105540*/  FSEL R4, R104, RZ, P0 ;  /* 0x000000ff68047208 */ /* 0x000fe40000000000 */
[----:B------:R-:W-:Y:S02]  /*105550*/  FSEL R5, R105, +QNAN , P0 ;  /* 0x7ff0000069057808 */ /* 0x000fe40000000000 */
[----:B------:R-:W-:Y:S02]  /*105560*/  FSEL R104, R106, RZ, P0 ;  /* 0x000000ff6a687208 */ /* 0x000fe40000000000 */
[----:B------:R-:W-:Y:S01]  /*105570*/  FSEL R105, R107, -1.875, P0 ;  /* 0xbff000006b697808 */ /* 0x000fe20000000000 */
[----:B------:R-:W-:Y:S06]  /*105580*/  BRA `(.L_x_5468) ;  /* 0x0000000400d87947 */ /* 0x000fec0003800000 */
.L_x_5466:
        /* <DEDUP_REMOVED lines=57> */
.L_x_5473:
        /* <DEDUP_REMOVED lines=44> */
.L_x_5475:
[----:B------:R-:W-:Y:S05]  /*105be0*/  BSYNC.RECONVERGENT B7 ;  /* 0x0000000000077941 */ /* 0x000fea0003800200 */
.L_x_5474:
        /* <DEDUP_REMOVED lines=16> */
.L_x_5468:
[----:B------:R-:W-:Y:S05]  /*105cf0*/  BSYNC.RECONVERGENT B4 ;  /* 0x0000000000047941 */ /* 0x000fea0003800200 */
.L_x_5465:
[C-C-:B-----5:R-:W-:Y:S01]  /*105d00*/  DSETP.MAX.AND P1, P2, |R108|.reuse, |R104|.reuse, PT ;  /* 0x400000686c00722a */ /* 0x160fe20003a2f200 */
[----:B------:R-:W-:Y:S01]  /*105d10*/  IMAD.MOV.U32 R3, RZ, RZ, R108 ;  /* 0x000000ffff037224 */ /* 0x000fe200078e006c */
[----:B------:R-:W-:Y:S01]  /*105d20*/  MOV R106, R104 ;  /* 0x00000068006a7202 */ /* 0x000fe20000000f00 */
[----:B------:R-:W-:Y:S01]  /*105d30*/  DADD R118, R108, -R104 ;  /* 0x000000006c767229 */ /* 0x000fe20000000868 */
[----:B------:R-:W-:Y:S01]  /*105d40*/  IMAD.MOV.U32 R107, RZ, RZ, R109 ;  /* 0x000000ffff6b7224 */ /* 0x000fe200078e006d */
[----:B------:R-:W-:Y:S01]  /*105d50*/  BSSY.RELIABLE B4, `(.L_x_5476) ;  /* 0x0000022000047945 */ /* 0x000fe20003800100 */
[----:B------:R-:W-:Y:S01]  /*105d60*/  SEL R106, R3, R106, P1 ;  /* 0x0000006a036a7207 */ /* 0x000fe20000800000 */
[----:B------:R-:W-:Y:S02]  /*105d70*/  IMAD.MOV.U32 R3, RZ, RZ, R105 ;  /* 0x000000ffff037224 */ /* 0x000fe400078e0069 */
[----:B------:R-:W-:Y:S02]  /*105d80*/  IMAD.MOV.U32 R104, RZ, RZ, -0x771c970f ;  /* 0x88e368f1ff687424 */ /* 0x000fe400078e00ff */
[----:B------:R-:W-:Y:S01]  /*105d90*/  IMAD.MOV.U32 R105, RZ, RZ, 0x3ee4f8b5 ;  /* 0x3ee4f8b5ff697424 */ /* 0x000fe200078e00ff */
[----:B------:R-:W-:-:S02]  /*105da0*/  FSEL R107, |R107|, |R3|, P1 ;  /* 0x400000036b6b7208 */ /* 0x000fc40000800200 */
[----:B------:R-:W-:-:S03]  /*105db0*/  @P2 LOP3.LUT R107, R3, 0x80000, RZ, 0xfc, !PT ;  /* 0x00080000036b2812 */ /* 0x000fc600078efcff */
        /* <DEDUP_REMOVED lines=24> */
.L_x_5477:
[----:B------:R-:W-:-:S13]  /*105f40*/  ISETP.GT.AND P0, PT, R126, 0x1, PT ;  /* 0x000000017e00780c */ /* 0x000fda0003f04270 */
[----:B------:R-:W-:Y:S05]  /*105f50*/  @!P0 BREAK.RELIABLE B4 ;  /* 0x0000000000048942 */ /* 0x000fea0003800100 */
[----:B------:R-:W-:Y:S05]  /*105f60*/  @!P0 BRA `(.L_x_5464) ;  /* 0x0000000000408947 */ /* 0x000fea0003800000 */
[----:B------:R-:W-:Y:S05]  /*105f70*/  BSYNC.RELIABLE B4 ;  /* 0x0000000000047941 */ /* 0x000fea0003800100 */
.L_x_5476:
[----:B------:R-:W-:Y:S02]  /*105f80*/  VIADD R127, R127, 0x1 ;  /* 0x000000017f7f7836 */ /* 0x000fe40000000000 */
[----:B------:R-:W-:-:S03]  /*105f90*/  VIADD R126, R126, 0xffffffff ;  /* 0xffffffff7e7e7836 */ /* 0x000fc60000000000 */
[----:B------:R-:W-:-:S13]  /*105fa0*/  ISETP.GE.AND P0, PT, R127, R151, PT ;  /* 0x000000977f00720c */ /* 0x000fda0003f06270 */
[----:B------:R-:W-:Y:S05]  /*105fb0*/  @!P0 BRA `(.L_x_5479) ;  /* 0xffffffe800308947 */ /* 0x000fea000383ffff */
[----:B------:R-:W-:Y:S05]  /*105fc0*/  BRA `(.L_x_5464) ;  /* 0x0000000000287947 */ /* 0x000fea0003800000 */
.L_x_5478:
        /* <DEDUP_REMOVED lines=10> */
.L_x_5464:
[----:B------:R-:W-:Y:S05]  /*106070*/  BSYNC.RECONVERGENT B5 ;  /* 0x0000000000057941 */ /* 0x000fea0003800200 */
.L_x_5463:
[C---:B------:R-:W-:Y:S01]  /*106080*/  ISETP.LT.U32.AND P0, PT, R142.reuse, 0x20, PT ;  /* 0x000000208e00780c */ /* 0x040fe20003f01070 */
[----:B------:R-:W-:-:S12]  /*106090*/  VIADD R142, R142, 0x1 ;  /* 0x000000018e8e7836 */ /* 0x000fd80000000000 */
[----:B------:R-:W-:Y:S05]  /*1060a0*/  @P3 BRA P0, `(.L_x_5480) ;  /* 0xffffffe400a03947 */ /* 0x000fea000003ffff */
.L_x_5462:
[----:B------:R-:W-:Y:S05]  /*1060b0*/  BSYNC.RECONVERGENT B6 ;  /* 0x0000000000067941 */ /* 0x000fea0003800200 */
.L_x_5461:
[----:B------:R-:W-:-:S06]  /*1060c0*/  IMAD.IADD R106, R1, 0x1, R151 ;  /* 0x00000001016a7824 */ /* 0x000fcc00078e0297 */
[----:B------:R-:W5:Y:S01]  /*1060d0*/  LDL.U8 R106, [R106+0x27f3] ;  /* 0x0027f3006a6a7983 */ /* 0x000f620000100000 */
[----:B------:R-:W-:Y:S05]  /*1060e0*/  BRA `(.L_x_5481) ;  /* 0xffffffc400a47947 */ /* 0x000fea000383ffff */
.L_x_5458:
[----:B------:R-:W-:Y:S05]  /*1060f0*/  BSYNC.RECONVERGENT B3 ;  /* 0x0000000000037941 */ /* 0x000fea0003800200 */
.L_x_5434:
        /* <DEDUP_REMOVED lines=23> */
.L_x_5488:
        /* <DEDUP_REMOVED lines=46> */
[C---:B------:R-:W-:Y:S01]  /*106550*/  VIADD R107, R108.reuse, 0x1 ;  /* 0x000000016c6b7836 */ /* 0x040fe20000000000 */
[----:B------:R-:W-:Y:S02]  /*106560*/  @!P1 IADD3 R107, PT, PT, R108, RZ, RZ ;  /* 0x000000ff6c6b9210 */ /* 0x000fe40007ffe0ff */
        /* <DEDUP_REMOVED lines=22> */
.L_x_5487:
[----:B------:R-:W-:Y:S05]  /*1066d0*/  BSYNC.RECONVERGENT B5 ;  /* 0x0000000000057941 */ /* 0x000fea0003800200 */
.L_x_5486:
        /* <DEDUP_REMOVED lines=42> */
.L_x_5490:
[----:B------:R-:W-:Y:S05]  /*106980*/  BSYNC.RECONVERGENT B5 ;  /* 0x0000000000057941 */ /* 0x000fea0003800200 */
.L_x_5489:
        /* <DEDUP_REMOVED lines=24> */
.L_x_5492:
[----:B------:R-:W-:Y:S05]  /*106b10*/  BSYNC.RECONVERGENT B5 ;  /* 0x0000000000057941 */ /* 0x000fea0003800200 */
.L_x_5491:
        /* <DEDUP_REMOVED lines=16> */
[----:B------:R-:W-:-:S05]  /*106c20*/  IMAD.MOV.U32 R108, RZ, RZ, R3 ;  /* 0x000000ffff6c7224 */ /* 0x000fca00078e0003 */
[----:B------:R-:W-:Y:S01]  /*106c30*/  @P1 IADD3 R3, PT, PT, R108, 0x1, RZ ;  /* 0x000000016c031810 */ /* 0x000fe20007ffe0ff */
[----:B------:R-:W-:-:S04]  /*106c40*/  @!P2 IMAD.MOV R3, RZ, RZ, R108 ;  /* 0x000000ffff03a224 */ /* 0x000fc800078e026c */
[----:B------:R-:W-:-:S07]  /*106c50*/  @P1 IMAD.MOV.U32 R108, RZ, RZ, R3 ;  /* 0x000000ffff6c1224 */ /* 0x000fce00078e0003 */
.L_x_5485:
[----:B------:R-:W-:Y:S05]  /*106c60*/  BSYNC.RECONVERGENT B4 ;  /* 0x0000000000047941 */ /* 0x000fea0003800200 */
.L_x_5484:
        /* <DEDUP_REMOVED lines=10> */
.L_x_5497:
        /* <DEDUP_REMOVED lines=68> */
.L_x_5496:
[----:B------:R-:W-:Y:S05]  /*107150*/  BSYNC.RECONVERGENT B5 ;  /* 0x0000000000057941 */ /* 0x000fea0003800200 */
.L_x_5495:
        /* <DEDUP_REMOVED lines=33> */
[----:B------:R-:W-:-:S05]  /*107370*/  @!P2 IADD3 R106, PT, PT, R105, RZ, RZ ;  /* 0x000000ff696aa210 */ /* 0x000fca0007ffe0ff */
[----:B------:R-:W-:Y:S01]  /*107380*/  VIADD R105, R106, 0x1 ;  /* 0x000000016a697836 */ /* 0x000fe20000000000 */
[----:B--2---:R-:W-:Y:S02]  /*107390*/  ISETP.GT.AND P1, PT, R111, RZ, PT ;  /* 0x000000ff6f00720c */ /* 0x004fe40003f24270 */
[----:B------:R-:W-:-:S11]  /*1073a0*/  ISETP.GT.AND P2, PT, R118, RZ, PT ;  /* 0x000000ff7600720c */ /* 0x000fd60003f44270 */
[----:B------:R-:W-:-:S04]  /*1073b0*/  @!P1 IMAD.MOV R105, RZ, RZ, R106 ;  /* 0x000000ffff699224 */ /* 0x000fc800078e026a */
[----:B------:R-:W-:Y:S02]  /*1073c0*/  VIADD R108, R105, 0x1 ;  /* 0x00000001696c7836 */ /* 0x000fe40000000000 */
[----:B------:R-:W-:-:S07]  /*1073d0*/  @!P2 IMAD.MOV R108, RZ, RZ, R105 ;  /* 0x000000ffff6ca224 */ /* 0x000fce00078e0269 */
.L_x_5499:
[----:B------:R-:W-:Y:S05]  /*1073e0*/  BSYNC.RECONVERGENT B5 ;  /* 0x0000000000057941 */ /* 0x000fea0003800200 */
.L_x_5498:
        /* <DEDUP_REMOVED lines=24> */
.L_x_5501:
[----:B------:R-:W-:Y:S05]  /*107570*/  BSYNC.RECONVERGENT B5 ;  /* 0x0000000000057941 */ /* 0x000fea0003800200 */
.L_x_5500:
        /* <DEDUP_REMOVED lines=20> */
.L_x_5494:
[----:B------:R-:W-:Y:S05]  /*1076c0*/  BSYNC.RECONVERGENT B4 ;  /* 0x0000000000047941 */ /* 0x000fea0003800200 */
.L_x_5493:
        /* <DEDUP_REMOVED lines=36> */
.L_x_5503:
[----:B------:R-:W-:Y:S05]  /*107910*/  BSYNC.RECONVERGENT B4 ;  /* 0x0000000000047941 */ /* 0x000fea0003800200 */
.L_x_5502:
[----:B------:R-:W-:Y:S01]  /*107920*/  UMOV UR4, 0x66666666 ;  /* 0x6666666600047882 */ /* 0x000fe20000000000 */
[----:B------:R-:W-:Y:S01]  /*107930*/  UMOV UR5, 0x40711266 ;  /* 0x4071126600057882 */ /* 0x000fe20000000000 */
[----:B------:R-:W-:Y:S01]  /*107940*/  IMAD.MOV.U32 R104, RZ, RZ, 0x0 ;  /* 0x00000000ff687424 */ /* 0x000fe200078e00ff */
[----:B------:R-:W-:Y:S01]  /*107950*/  DADD R2, R2, -UR4 ;  /* 0x8000000402027e29 */ /* 0x000fe20008000000 */
[----:B------:R-:W-:-:S07]  /*107960*/  IMAD.MOV.U32 R105, RZ, RZ, 0x40590000 ;  /* 0x40590000ff697424 */ /* 0x000fce00078e00ff */
[----:B------:R-:W-:-:S11]  /*107970*/  DFMA R104, R2, R104, 0.5 ;  /* 0x3fe000000268742b */ /* 0x000fd60000000068 */
.L_x_5483:
[----:B------:R-:W-:Y:S05]  /*107980*/  BSYNC.RECONVERGENT B3 ;  /* 0x0000000000037941 */ /* 0x000fea0003800200 */
.L_x_5482:
        /* <DEDUP_REMOVED lines=28> */
.L_x_5504:
[----:B------:R-:W-:Y:S05]  /*107b50*/  BSYNC.RECONVERGENT B3 ;  /* 0x0000000000037941 */ /* 0x000fea0003800200 */
.L_x_5433:
[----:B------:R-:W-:Y:S05]  /*107b60*/  BSYNC.RECONVERGENT B2 ;  /* 0x0000000000027941 */ /* 0x000fea0003800200 */
.L_x_5432:
[----:B------:R-:W0:Y:S02]  /*107b70*/  LDC R2, c[0x0][0x3c0] ;  /* 0x0000f000ff027b82 */ /* 0x000e240000000800 */
[----:B0-----:R-:W-:-:S06]  /*107b80*/  FADD R2, R2, -10 ;  /* 0xc120000002027421 */ /* 0x001fcc0000000000 */
[----:B------:R-:W0:Y:S02]  /*107b90*/  F2F.F64.F32 R2, R2 ;  /* 0x0000000200027310 */ /* 0x000e240000201800 */
[----:B0-----:R-:W-:-:S06]  /*107ba0*/  DSETP.GT.AND P0, PT, R4, R2, PT ;  /* 0x000000020400722a */ /* 0x001fcc0003f04000 */
[----:B------:R-:W-:-:S08]  /*107bb0*/  SEL R154, RZ, 0x1, P0 ;  /* 0x00000001ff9a7807 */ /* 0x000fd00000000000 */
.L_x_5199:
[----:B------:R-:W-:Y:S05]  /*107bc0*/  BSYNC.RECONVERGENT B1 ;  /* 0x0000000000017941 */ /* 0x000fea0003800200 */
.L_x_5198:
        /* <DEDUP_REMOVED lines=13> */
[----:B012345:R-:W-:Y:S05]  /*107ca0*/  CALL.REL.NOINC `($_Z16candidate_primerPcPiS0_S0_PfS1_S1_iffiiPdS_S0_$_Z4thalPcS_iPdS_Pi) ;  /* 0x0000153c00b87944 */ /* 0x03ffea0003c00000 */
[----:B------:R-:W2:Y:S02]  /*107cb0*/  LDL.LU R4, [R1+0x5470] ;  /* 0x0054700001047983 */ /* 0x000ea40000300800 */
[----:B--2---:R0:W-:Y:S05]  /*107cc0*/  BMOV.32 B10, R4 ;  /* 0x000000040a007356 */ /* 0x0041ea0000000000 */
[----:B------:R-:W-:Y:S05]  /*107cd0*/  BSYNC.RECONVERGENT B10 ;  /* 0x00000000000a7941 */ /* 0x000fea0003800200 */
.L_x_5507:
[----:B0-----:R-:W0:Y:S02]  /*107ce0*/  LDC R4, c[0x0][0x3c0] ;  /* 0x0000f000ff047b82 */ /* 0x001e240000000800 */
[----:B0-----:R-:W-:-:S06]  /*107cf0*/  FADD R4, R4, -10 ;  /* 0xc120000004047421 */ /* 0x001fcc0000000000 */
[----:B------:R-:W0:Y:S02]  /*107d00*/  F2F.F64.F32 R4, R4 ;  /* 0x0000000400047310 */ /* 0x000e240000201800 */
[----:B0-----:R-:W-:-:S06]  /*107d10*/  DSETP.GT.AND P0, PT, R2, R4, PT ;  /* 0x000000040200722a */ /* 0x001fcc0003f04000 */
[----:B------:R-:W-:-:S08]  /*107d20*/  SEL R154, RZ, 0x1, P0 ;  /* 0x00000001ff9a7807 */ /* 0x000fd00000000000 */
.L_x_5506:
[----:B------:R-:W-:Y:S05]  /*107d30*/  BSYNC.RECONVERGENT B11 ;  /* 0x00000000000b7941 */ /* 0x000fea0003800200 */
.L_x_5505:
[----:B------:R-:W2:Y:S01]  /*107d40*/  LDL R4, [R1+0x5364] ;  /* 0x0053640001047983 */ /* 0x000ea20000100800 */
[----:B------:R-:W-:-:S13]  /*107d50*/  ISETP.NE.AND P0, PT, R154, RZ, PT ;  /* 0x000000ff9a00720c */ /* 0x000fda0003f05270 */
[----:B------:R-:W1:Y:S01]  /*107d60*/  @P0 LDC.64 R2, c[0x0][0x390] ;  /* 0x0000e400ff020b82 */ /* 0x000e620000000a00 */
[----:B------:R-:W-:Y:S02]  /*107d70*/  @P0 R2UR UR4, R6 ;  /* 0x00000000060402ca */ /* 0x000fe400000e0000 */
[----:B------:R-:W-:Y:S01]  /*107d80*/  @P0 R2UR UR5, R7 ;  /* 0x00000000070502ca */ /* 0x000fe200000e0000 */
[----:B--2---:R-:W-:-:S04]  /*107d90*/  @P0 IMAD.SHL.U32 R4, R4, 0x8, RZ ;  /* 0x0000000804040824 */ /* 0x004fc800078e00ff */
[----:B-1----:R-:W-:-:S04]  /*107da0*/  @P0 IMAD.WIDE R2, R4, 0x4, R2 ;  /* 0x0000000404020825 */ /* 0x002fc800078e0202 */
[----:B------:R-:W-:-:S05]  /*107db0*/  @P0 IMAD.MOV.U32 R4, RZ, RZ, 0x1 ;  /* 0x00000001ff040424 */ /* 0x000fca00078e00ff */
[----:B------:R1:W-:Y:S04]  /*107dc0*/  @P0 STG.E desc[UR4][R2.64+0xc], R4 ;  /* 0x00000c0402000986 */ /* 0x0003e8000c101904 */
[----:B-1----:R-:W2:Y:S01]  /*107dd0*/  LDL.U8 R2, [R1+0x2822] ;  /* 0x0028220001027983 */ /* 0x002ea20000100000 */
[----:B------:R-:W-:Y:S01]  /*107de0*/  BSSY.RECONVERGENT B1, `(.L_x_5508) ;  /* 0x0000018000017945 */ /* 0x000fe20003800200 */
[----:B--2---:R-:W-:-:S13]  /*107df0*/  ISETP.NE.AND P0, PT, R2, 0x41, PT ;  /* 0x000000410200780c */ /* 0x004fda0003f05270 */
[----:B------:R-:W-:Y:S05]  /*107e00*/  @!P0 BRA `(.L_x_5509) ;  /* 0x0000000000448947 */ /* 0x000fea0003800000 */
[----:B------:R-:W-:-:S13]  /*107e10*/  ISETP.NE.AND P0, PT, R2, 0x43, PT ;  /* 0x000000430200780c */ /* 0x000fda0003f05270 */
[----:B------:R-:W-:Y:S05]  /*107e20*/  @!P0 BRA `(.L_x_5510) ;  /* 0x0000000000288947 */ /* 0x000fea0003800000 */
[----:B------:R-:W-:Y:S01]  /*107e30*/  ISETP.NE.AND P0, PT, R2, 0x54, PT ;  /* 0x000000540200780c */ /* 0x000fe20003f05270 */
[----:B------:R-:W-:Y:S02]  /*107e40*/  IMAD.MOV.U32 R2, RZ, RZ, 0x43 ;  /* 0x00000043ff027424 */ /* 0x000fe400078e00ff */
[----:B------:R-:W-:-:S10]  /*107e50*/  IMAD.MOV.U32 R139, RZ, RZ, 0x43 ;  /* 0x00000043ff8b7424 */ /* 0x000fd400078e00ff */
[----:B------:R1:W-:Y:S01]  /*107e60*/  @P0 STL.U8 [R1+0x282c], R2 ;  /* 0x00282c0201000387 */ /* 0x0003e20000100000 */
[----:B------:R-:W-:Y:S01]  /*107e70*/  @P0 IMAD.MOV.U32 R138, RZ, RZ, 0x2 ;  /* 0x00000002ff8a0424 */ /* 0x000fe200078e00ff */
[----:B------:R-:W-:Y:S01]  /*107e80*/  @!P0 MOV R138, 0x3 ;  /* 0x00000003008a8802 */ /* 0x000fe20000000f00 */
[----:B-1----:R-:W-:-:S05]  /*107e90*/  IMAD.MOV.U32 R2, RZ, RZ, 0x41 ;  /* 0x00000041ff027424 */ /* 0x002fca00078e00ff */
[----:B------:R1:W-:Y:S01]  /*107ea0*/  @!P0 STL.U8 [R1+0x282c], R2 ;  /* 0x00282c0201008387 */ /* 0x0003e20000100000 */
[----:B------:R-:W-:Y:S01]  /*107eb0*/  @!P0 PRMT R139, R2, 0x7610, R139 ;  /* 0x00007610028b8816 */ /* 0x000fe2000000008b */
[----:B------:R-:W-:Y:S06]  /*107ec0*/  BRA `(.L_x_5511) ;  /* 0x0000000000247947 */ /* 0x000fec0003800000 */
.L_x_5510:
[----:B------:R-:W-:Y:S02]  /*107ed0*/  IMAD.MOV.U32 R2, RZ, RZ, 0x47 ;  /* 0x00000047ff027424 */ /* 0x000fe400078e00ff */
[----:B------:R-:W-:Y:S02]  /*107ee0*/  IMAD.MOV.U32 R139, RZ, RZ, 0x47 ;  /* 0x00000047ff8b7424 */ /* 0x000fe400078e00ff */
[----:B------:R-:W-:Y:S01]  /*107ef0*/  IMAD.MOV.U32 R138, RZ, RZ, 0x3 ;  /* 0x00000003ff8a7424 */ /* 0x000fe200078e00ff */
[----:B------:R2:W-:Y:S01]  /*107f00*/  STL.U8 [R1+0x282c], R2 ;  /* 0x00282c0201007387 */ /* 0x0005e20000100000 */
[----:B------:R-:W-:Y:S05]  /*107f10*/  BRA `(.L_x_5511) ;  /* 0x0000000000107947 */ /* 0x000fea0003800000 */
.L_x_5509:
[----:B------:R-:W-:Y:S02]  /*107f20*/  IMAD.MOV.U32 R2, RZ, RZ, 0x54 ;  /* 0x00000054ff027424 */ /* 0x000fe400078e00ff */
[----:B------:R-:W-:Y:S02]  /*107f30*/  IMAD.MOV.U32 R139, RZ, RZ, 0x54 ;  /* 0x00000054ff8b7424 */ /* 0x000fe400078e00ff */
[----:B------:R-:W-:Y:S01]  /*107f40*/  IMAD.MOV.U32 R138, RZ, RZ, 0x3 ;  /* 0x00000003ff8a7424 */ /* 0x000fe200078e00ff */
[----:B------:R1:W-:Y:S06]  /*107f50*/  STL.U8 [R1+0x282c], R2 ;  /* 0x00282c0201007387 */ /* 0x0003ec0000100000 */
.L_x_5511:
[----:B------:R-:W-:Y:S05]  /*107f60*/  BSYNC.RECONVERGENT B1 ;  /* 0x0000000000017941 */ /* 0x000fea0003800200 */
.L_x_5508:
[----:B-12---:R-:W2:Y:S01]  /*107f70*/  LDL.U8 R2, [R1+0x2821] ;  /* 0x0028210001027983 */ /* 0x006ea20000100000 */
        /* <DEDUP_REMOVED lines=15> */
.L_x_5514:
[----:B------:R-:W-:Y:S02]  /*108070*/  IMAD.MOV.U32 R2, RZ, RZ, 0x47 ;  /* 0x00000047ff027424 */ /* 0x000fe400078e00ff */
[----:B------:R-:W-:Y:S02]  /*108080*/  IMAD.MOV.U32 R137, RZ, RZ, 0x47 ;  /* 0x00000047ff897424 */ /* 0x000fe400078e00ff */
[----:B------:R-:W-:Y:S01]  /*108090*/  IMAD.MOV.U32 R136, RZ, RZ, 0x3 ;  /* 0x00000003ff887424 */ /* 0x000fe200078e00ff */
[----:B------:R1:W-:Y:S01]  /*1080a0*/  STL.U8 [R1+0x282d], R2 ;  /* 0x00282d0201007387 */ /* 0x0003e20000100000 */
[----:B------:R-:W-:Y:S05]  /*1080b0*/  BRA `(.L_x_5515) ;  /* 0x0000000000107947 */ /* 0x000fea0003800000 */
.L_x_5513:
[----:B------:R-:W-:Y:S02]  /*1080c0*/  IMAD.MOV.U32 R2, RZ, RZ, 0x54 ;  /* 0x00000054ff027424 */ /* 0x000fe400078e00ff */
[----:B------:R-:W-:Y:S02]  /*1080d0*/  IMAD.MOV.U32 R137, RZ, RZ, 0x54 ;  /* 0x00000054ff897424 */ /* 0x000fe400078e00ff */
[----:B------:R-:W-:Y:S01]  /*1080e0*/  IMAD.MOV.U32 R136, RZ, RZ, 0x3 ;  /* 0x00000003ff887424 */ /* 0x000fe200078e00ff */
[----:B------:R1:W-:Y:S06]  /*1080f0*/  STL.U8 [R1+0x282d], R2 ;  /* 0x00282d0201007387 */ /* 0x0003ec0000100000 */
.L_x_5515:
[----:B------:R-:W-:Y:S05]  /*108100*/  BSYNC.RECONVERGENT B1 ;  /* 0x0000000000017941 */ /* 0x000fea0003800200 */
.L_x_5512:
        /* <DEDUP_REMOVED lines=16> */
.L_x_5518:
[----:B------:R-:W-:Y:S02]  /*108210*/  IMAD.MOV.U32 R2, RZ, RZ, 0x47 ;  /* 0x00000047ff027424 */ /* 0x000fe400078e00ff */
[----:B------:R-:W-:Y:S02]  /*108220*/  IMAD.MOV.U32 R135, RZ, RZ, 0x47 ;  /* 0x00000047ff877424 */ /* 0x000fe400078e00ff */
[----:B------:R-:W-:Y:S01]  /*108230*/  IMAD.MOV.U32 R134, RZ, RZ, 0x3 ;  /* 0x00000003ff867424 */ /* 0x000fe200078e00ff */
[----:B------:R2:W-:Y:S01]  /*108240*/  STL.U8 [R1+0x282e], R2 ;  /* 0x00282e0201007387 */ /* 0x0005e20000100000 */
[----:B------:R-:W-:Y:S05]  /*108250*/  BRA `(.L_x_5519) ;  /* 0x0000000000107947 */ /* 0x000fea0003800000 */
.L_x_5517:
[----:B------:R-:W-:Y:S02]  /*108260*/  IMAD.MOV.U32 R2, RZ, RZ, 0x54 ;  /* 0x00000054ff027424 */ /* 0x000fe400078e00ff */
[----:B------:R-:W-:Y:S02]  /*108270*/  IMAD.MOV.U32 R135, RZ, RZ, 0x54 ;  /* 0x00000054ff877424 */ /* 0x000fe400078e00ff */
[----:B------:R-:W-:Y:S01]  /*108280*/  IMAD.MOV.U32 R134, RZ, RZ, 0x3 ;  /* 0x00000003ff867424 */ /* 0x000fe200078e00ff */
[----:B------:R1:W-:Y:S06]  /*108290*/  STL.U8 [R1+0x282e], R2 ;  /* 0x00282e0201007387 */ /* 0x0003ec0000100000 */
.L_x_5519:
[----:B------:R-:W-:Y:S05]  /*1082a0*/  BSYNC.RECONVERGENT B1 ;  /* 0x0000000000017941 */ /* 0x000fea0003800200 */
.L_x_5516:
        /* <DEDUP_REMOVED lines=16> */
.L_x_5522:
[----:B------:R-:W-:Y:S02]  /*1083b0*/  IMAD.MOV.U32 R2, RZ, RZ, 0x47 ;  /* 0x00000047ff027424 */ /* 0x000fe400078e00ff */
[----:B------:R-:W-:Y:S02]  /*1083c0*/  IMAD.MOV.U32 R127, RZ, RZ, 0x47 ;  /* 0x00000047ff7f7424 */ /* 0x000fe400078e00ff */
[----:B------:R-:W-:Y:S01]  /*1083d0*/  IMAD.MOV.U32 R126, RZ, RZ, 0x3 ;  /* 0x00000003ff7e7424 */ /* 0x000fe200078e00ff */
[----:B------:R1:W-:Y:S01]  /*1083e0*/  STL.U8 [R1+0x282f], R2 ;  /* 0x00282f0201007387 */ /* 0x0003e20000100000 */
[----:B------:R-:W-:Y:S05]  /*1083f0*/  BRA `(.L_x_5523) ;  /* 0x0000000000107947 */ /* 0x000fea0003800000 */
.L_x_5521:
[----:B------:R-:W-:Y:S02]  /*108400*/  IMAD.MOV.U32 R2, RZ, RZ, 0x54 ;  /* 0x00000054ff027424 */ /* 0x000fe400078e00ff */
[----:B------:R-:W-:Y:S02]  /*108410*/  IMAD.MOV.U32 R127, RZ, RZ, 0x54 ;  /* 0x00000054ff7f7424 */ /* 0x000fe400078e00ff */
[----:B------:R-:W-:Y:S01]  /*108420*/  IMAD.MOV.U32 R126, RZ, RZ, 0x3 ;  /* 0x00000003ff7e7424 */ /* 0x000fe200078e00ff */
[----:B------:R1:W-:Y:S06]  /*108430*/  STL.U8 [R1+0x282f], R2 ;  /* 0x00282f0201007387 */ /* 0x0003ec0000100000 */
.L_x_5523:
[----:B------:R-:W-:Y:S05]  /*108440*/  BSYNC.RECONVERGENT B1 ;  /* 0x0000000000017941 */ /* 0x000fea0003800200 */
.L_x_5520:
        /* <DEDUP_REMOVED lines=16> */
.L_x_5526:
[----:B------:R-:W-:Y:S02]  /*108550*/  IMAD.MOV.U32 R2, RZ, RZ, 0x47 ;  /* 0x00000047ff027424 */ /* 0x000fe400078e00ff */
[----:B------:R-:W-:Y:S02]  /*108560*/  IMAD.MOV.U32 R125, RZ, RZ, 0x47 ;  /* 0x00000047ff7d7424 */ /* 0x000fe400078e00ff */
[----:B------:R-:W-:Y:S01]  /*108570*/  IMAD.MOV.U32 R124, RZ, RZ, 0x3 ;  /* 0x00000003ff7c7424 */ /* 0x000fe200078e00ff */
[----:B------:R2:W-:Y:S01]  /*108580*/  STL.U8 [R1+0x2830], R2 ;  /* 0x0028300201007387 */ /* 0x0005e20000100000 */
[----:B------:R-:W-:Y:S05]  /*108590*/  BRA `(.L_x_5527) ;  /* 0x0000000000107947 */ /* 0x000fea0003800000 */
.L_x_5525:
[----:B------:R-:W-:Y:S02]  /*1085a0*/  IMAD.MOV.U32 R2, RZ, RZ, 0x54 ;  /* 0x00000054ff027424 */ /* 0x000fe400078e00ff */
[----:B------:R-:W-:Y:S02]  /*1085b0*/  IMAD.MOV.U32 R125, RZ, RZ, 0x54 ;  /* 0x00000054ff7d7424 */ /* 0x000fe400078e00ff */
[----:B------:R-:W-:Y:S01]  /*1085c0*/  IMAD.MOV.U32 R124, RZ, RZ, 0x3 ;  /* 0x00000003ff7c7424 */ /* 0x000fe200078e00ff */
[----:B------:R1:W-:Y:S06]  /*1085d0*/  STL.U8 [R1+0x2830], R2 ;  /* 0x0028300201007387 */ /* 0x0003ec0000100000 */
.L_x_5527:
[----:B------:R-:W-:Y:S05]  /*1085e0*/  BSYNC.RECONVERGENT B1 ;  /* 0x0000000000017941 */ /* 0x000fea0003800200 */
.L_x_5524:
[----:B-12---:R-:W2:Y:S01]  /*1085f0*/  LDL.U8 R2, [R1+0x281d] ;  /* 0x00281d0001027983 */ /* 0x006ea20000100000 */
[----:B------:R-:W-:Y:S01]  /*108600*/  BSSY.RECONVERGENT B1, `(.L_x_5528) ;  /* 0x0000018000017945 */ /* 0x000fe20003800200 */
[----:B--2---:R-:W-:-:S13]  /*108610*/  ISETP.NE.AND P0, PT, R2, 0x41, PT ;  /* 0x000000410200780c */ /* 0x004fda0003f05270 */
[----:B------:R-:W-:Y:S05]  /*108620*/  @!P0 BRA `(.L_x_5529) ;  /* 0x0000000000448947 */ /* 0x000fea0003800000 */
[----:B------:R-:W-:-:S13]  /*108630*/  ISETP.NE.AND P0, PT, R2, 0x43, PT ;  /* 0x000000430200780c */ /* 0x000fda0003f05270 */
[----:B------:R-:W-:Y:S05]  /*108640*/  @!P0 BRA `(.L_x_5530) ;  /* 0x0000000000288947 */ /* 0x000fea0003800000 */
[----:B------:R-:W-:Y:S01]  /*108650*/  ISETP.NE.AND P0, PT, R2, 0x54, PT ;  /* 0x000000540200780c */ /* 0x000fe20003f05270 */
[----:B------:R-:W-:Y:S02]  /*108660*/  HFMA2 R2, -RZ, RZ, 0, 3.993511199951171875e-06 ;  /* 0x00000043ff027431 */ /* 0x000fe400000001ff */
        /* <DEDUP_REMOVED lines=8> */
.L_x_5530:
[----:B------:R-:W-:Y:S02]  /*1086f0*/  IMAD.MOV.U32 R2, RZ, RZ, 0x47 ;  /* 0x00000047ff027424 */ /* 0x000fe400078e00ff */
[----:B------:R-:W-:Y:S02]  /*108700*/  IMAD.MOV.U32 R123, RZ, RZ, 0x47 ;  /* 0x00000047ff7b7424 */ /* 0x000fe400078e00ff */
[----:B------:R-:W-:Y:S01]  /*108710*/  IMAD.MOV.U32 R122, RZ, RZ, 0x3 ;  /* 0x00000003ff7a7424 */ /* 0x000fe200078e00ff */
[----:B------:R1:W-:Y:S01]  /*108720*/  STL.U8 [R1+0x2831], R2 ;  /* 0x0028310201007387 */ /* 0x0003e20000100000 */
[----:B------:R-:W-:Y:S05]  /*108730*/  BRA `(.L_x_5531) ;  /* 0x0000000000107947 */ /* 0x000fea0003800000 */
.L_x_5529:
[----:B------:R-:W-:Y:S02]  /*108740*/  IMAD.MOV.U32 R2, RZ, RZ, 0x54 ;  /* 0x00000054ff027424 */ /* 0x000fe400078e00ff */
[----:B------:R-:W-:Y:S02]  /*108750*/  IMAD.MOV.U32 R123, RZ, RZ, 0x54 ;  /* 0x00000054ff7b7424 */ /* 0x000fe400078e00ff */
[----:B------:R-:W-:Y:S01]  /*108760*/  IMAD.MOV.U32 R122, RZ, RZ, 0x3 ;  /* 0x00000003ff7a7424 */ /* 0x000fe200078e00ff */
[----:B------:R1:W-:Y:S06]  /*108770*/  STL.U8 [R1+0x2831], R2 ;  /* 0x0028310201007387 */ /* 0x0003ec0000100000 */
.L_x_5531:
[----:B------:R-:W-:Y:S05]  /*108780*/  BSYNC.RECONVERGENT B1 ;  /* 0x0000000000017941 */ /* 0x000fea0003800200 */
.L_x_5528:
[----:B-12---:R-:W2:Y:S01]  /*108790*/  LDL.U8 R2, [R1+0x281c] ;  /* 0x00281c0001027983 */ /* 0x006ea20000100000 */
[----:B------:R-:W-:Y:S01]  /*1087a0*/  BSSY.RECONVERGENT B1, `(.L_x_5532) ;  /* 0x0000010000017945 */ /* 0x000fe20003800200 */
[----:B--2---:R-:W-:-:S13]  /*1087b0*/  ISETP.NE.AND P0, PT, R2, 0x41, PT ;  /* 0x000000410200780c */ /* 0x004fda0003f05270 */
        /* <DEDUP_REMOVED lines=9> */
.L_x_5534:
[----:B------:R-:W-:-:S05]  /*108850*/  IMAD.MOV.U32 R2, RZ, RZ, 0x47 ;  /* 0x00000047ff027424 */ /* 0x000fca00078e00ff */
[----:B------:R2:W-:Y:S01]  /*108860*/  STL.U8 [R1+0x2832], R2 ;  /* 0x0028320201007387 */ /* 0x0005e20000100000 */
[----:B------:R-:W-:Y:S05]  /*108870*/  BRA `(.L_x_5535) ;  /* 0x0000000000087947 */ /* 0x000fea0003800000 */
.L_x_5533:
[----:B------:R-:W-:-:S05]  /*108880*/  IMAD.MOV.U32 R2, RZ, RZ, 0x54 ;  /* 0x00000054ff027424 */ /* 0x000fca00078e00ff */
[----:B------:R1:W-:Y:S02]  /*108890*/  STL.U8 [R1+0x2832], R2 ;  /* 0x0028320201007387 */ /* 0x0003e40000100000 */
.L_x_5535:
[----:B------:R-:W-:Y:S05]  /*1088a0*/  BSYNC.RECONVERGENT B1 ;  /* 0x0000000000017941 */ /* 0x000fea0003800200 */
.L_x_5532:
        /* <DEDUP_REMOVED lines=12> */
.L_x_5538:
[----:B------:R-:W-:-:S05]  /*108970*/  IMAD.MOV.U32 R2, RZ, RZ, 0x47 ;  /* 0x00000047ff027424 */ /* 0x000fca00078e00ff */
[----:B------:R1:W-:Y:S01]  /*108980*/  STL.U8 [R1+0x2833], R2 ;  /* 0x0028330201007387 */ /* 0x0003e20000100000 */
[----:B------:R-:W-:Y:S05]  /*108990*/  BRA `(.L_x_5539) ;  /* 0x0000000000087947 */ /* 0x000fea0003800000 */
.L_x_5537:
[----:B------:R-:W-:-:S05]  /*1089a0*/  IMAD.MOV.U32 R2, RZ, RZ, 0x54 ;  /* 0x00000054ff027424 */ /* 0x000fca00078e00ff */
[----:B------:R1:W-:Y:S02]  /*1089b0*/  STL.U8 [R1+0x2833], R2 ;  /* 0x0028330201007387 */ /* 0x0003e40000100000 */
.L_x_5539:
[----:B------:R-:W-:Y:S05]  /*1089c0*/  BSYNC.RECONVERGENT B1 ;  /* 0x0000000000017941 */ /* 0x000fea0003800200 */
.L_x_5536:
        /* <DEDUP_REMOVED lines=12> */
.L_x_5542:
[----:B------:R-:W-:-:S05]  /*108a90*/  IMAD.MOV.U32 R2, RZ, RZ, 0x47 ;  /* 0x00000047ff027424 */ /* 0x000fca00078e00ff */
[----:B------:R2:W-:Y:S01]  /*108aa0*/  STL.U8 [R1+0x2834], R2 ;  /* 0x0028340201007387 */ /* 0x0005e20000100000 */
[----:B------:R-:W-:Y:S05]  /*108ab0*/  BRA `(.L_x_5543) ;  /* 0x0000000000087947 */ /* 0x000fea0003800000 */
.L_x_5541:
[----:B------:R-:W-:-:S05]  /*108ac0*/  IMAD.MOV.U32 R2, RZ, RZ, 0x54 ;  /* 0x00000054ff027424 */ /* 0x000fca00078e00ff */
[----:B------:R1:W-:Y:S02]  /*108ad0*/  STL.U8 [R1+0x2834], R2 ;  /* 0x0028340201007387 */ /* 0x0003e40000100000 */
.L_x_5543:
[----:B------:R-:W-:Y:S05]  /*108ae0*/  BSYNC.RECONVERGENT B1 ;  /* 0x0000000000017941 */ /* 0x000fea0003800200 */
.L_x_5540:
        /* <DEDUP_REMOVED lines=12> */
.L_x_5546:
[----:B------:R-:W-:-:S05]  /*108bb0*/  IMAD.MOV.U32 R2, RZ, RZ, 0x47 ;  /* 0x00000047ff027424 */ /* 0x000fca00078e00ff */
[----:B------:R1:W-:Y:S01]  /*108bc0*/  STL.U8 [R1+0x2835], R2 ;  /* 0x0028350201007387 */ /* 0x0003e20000100000 */
[----:B------:R-:W-:Y:S05]  /*108bd0*/  BRA `(.L_x_5547) ;  /* 0x0000000000087947 */ /* 0x000fea0003800000 */
.L_x_5545:
[----:B------:R-:W-:-:S05]  /*108be0*/  IMAD.MOV.U32 R2, RZ, RZ, 0x54 ;  /* 0x00000054ff027424 */ /* 0x000fca00078e00ff */
[----:B------:R1:W-:Y:S02]  /*108bf0*/  STL.U8 [R1+0x2835], R2 ;  /* 0x0028350201007387 */ /* 0x0003e40000100000 */
.L_x_5547:
[----:B------:R-:W-:Y:S05]  /*108c00*/  BSYNC.RECONVERGENT B1 ;  /* 0x0000000000017941 */ /* 0x000fea0003800200 */
.L_x_5544:
        /* <DEDUP_REMOVED lines=12> */
.L_x_5550:
[----:B------:R-:W-:-:S05]  /*108cd0*/  IMAD.MOV.U32 R2, RZ, RZ, 0x47 ;  /* 0x00000047ff027424 */ /* 0x000fca00078e00ff */
[----:B------:R2:W-:Y:S01]  /*108ce0*/  STL.U8 [R1+0x2836], R2 ;  /* 0x0028360201007387 */ /* 0x0005e20000100000 */
[----:B------:R-:W-:Y:S05]  /*108cf0*/  BRA `(.L_x_5551) ;  /* 0x0000000000087947 */ /* 0x000fea0003800000 */
.L_x_5549:
[----:B------:R-:W-:-:S05]  /*108d00*/  IMAD.MOV.U32 R2, RZ, RZ, 0x54 ;  /* 0x00000054ff027424 */ /* 0x000fca00078e00ff */
[----:B------:R1:W-:Y:S02]  /*108d10*/  STL.U8 [R1+0x2836], R2 ;  /* 0x0028360201007387 */ /* 0x0003e40000100000 */
.L_x_5551:
[----:B------:R-:W-:Y:S05]  /*108d20*/  BSYNC.RECONVERGENT B1 ;  /* 0x0000000000017941 */ /* 0x000fea0003800200 */
.L_x_5548:
        /* <DEDUP_REMOVED lines=12> */
.L_x_5554:
[----:B------:R-:W-:-:S05]  /*108df0*/  IMAD.MOV.U32 R2, RZ, RZ, 0x47 ;  /* 0x00000047ff027424 */ /* 0x000fca00078e00ff */
[----:B------:R1:W-:Y:S01]  /*108e00*/  STL.U8 [R1+0x2837], R2 ;  /* 0x0028370201007387 */ /* 0x0003e20000100000 */
[----:B------:R-:W-:Y:S05]  /*108e10*/  BRA `(.L_x_5555) ;  /* 0x0000000000087947 */ /* 0x000fea0003800000 */
.L_x_5553:
[----:B------:R-:W-:-:S05]  /*108e20*/  IMAD.MOV.U32 R2, RZ, RZ, 0x54 ;  /* 0x00000054ff027424 */ /* 0x000fca00078e00ff */
[----:B------:R1:W-:Y:S02]  /*108e30*/  STL.U8 [R1+0x2837], R2 ;  /* 0x0028370201007387 */ /* 0x0003e40000100000 */
.L_x_5555:
[----:B------:R-:W-:Y:S05]  /*108e40*/  BSYNC.RECONVERGENT B1 ;  /* 0x0000000000017941 */ /* 0x000fea0003800200 */
.L_x_5552:
        /* <DEDUP_REMOVED lines=12> */
.L_x_5558:
[----:B------:R-:W-:-:S05]  /*108f10*/  IMAD.MOV.U32 R2, RZ, RZ, 0x47 ;  /* 0x00000047ff027424 */ /* 0x000fca00078e00ff */
[----:B------:R2:W-:Y:S01]  /*108f20*/  STL.U8 [R1+0x2838], R2 ;  /* 0x0028380201007387 */ /* 0x0005e20000100000 */
[----:B------:R-:W-:Y:S05]  /*108f30*/  BRA `(.L_x_5559) ;  /* 0x0000000000087947 */ /* 0x000fea0003800000 */
.L_x_5557:
[----:B------:R-:W-:-:S05]  /*108f40*/  IMAD.MOV.U32 R2, RZ, RZ, 0x54 ;  /* 0x00000054ff027424 */ /* 0x000fca00078e00ff */
[----:B------:R1:W-:Y:S02]  /*108f50*/  STL.U8 [R1+0x2838], R2 ;  /* 0x0028380201007387 */ /* 0x0003e40000100000 */
.L_x_5559:
[----:B------:R-:W-:Y:S05]  /*108f60*/  BSYNC.RECONVERGENT B1 ;  /* 0x0000000000017941 */ /* 0x000fea0003800200 */
.L_x_5556:
        /* <DEDUP_REMOVED lines=12> */
.L_x_5562:
[----:B------:R-:W-:-:S05]  /*109030*/  IMAD.MOV.U32 R2, RZ, RZ, 0x47 ;  /* 0x00000047ff027424 */ /* 0x000fca00078e00ff */
[----:B------:R1:W-:Y:S01]  /*109040*/  STL.U8 [R1+0x2839], R2 ;  /* 0x0028390201007387 */ /* 0x0003e20000100000 */
[----:B------:R-:W-:Y:S05]  /*109050*/  BRA `(.L_x_5563) ;  /* 0x0000000000087947 */ /* 0x000fea0003800000 */
.L_x_5561:
[----:B------:R-:W-:-:S05]  /*109060*/  IMAD.MOV.U32 R2, RZ, RZ, 0x54 ;  /* 0x00000054ff027424 */ /* 0x000fca00078e00ff */
[----:B------:R1:W-:Y:S02]  /*109070*/  STL.U8 [R1+0x2839], R2 ;  /* 0x0028390201007387 */ /* 0x0003e40000100000 */
.L_x_5563:
[----:B------:R-:W-:Y:S05]  /*109080*/  BSYNC.RECONVERGENT B1 ;  /* 0x0000000000017941 */ /* 0x000fea0003800200 */
.L_x_5560:
        /* <DEDUP_REMOVED lines=12> */
.L_x_5566:
[----:B------:R-:W-:-:S05]  /*109150*/  IMAD.MOV.U32 R2, RZ, RZ, 0x47 ;  /* 0x00000047ff027424 */ /* 0x000fca00078e00ff */
[----:B------:R2:W-:Y:S01]  /*109160*/  STL.U8 [R1+0x283a], R2 ;  /* 0x00283a0201007387 */ /* 0x0005e20000100000 */
[----:B------:R-:W-:Y:S05]  /*109170*/  BRA `(.L_x_5567) ;  /* 0x0000000000087947 */ /* 0x000fea0003800000 */
.L_x_5565:
[----:B------:R-:W-:-:S05]  /*109180*/  IMAD.MOV.U32 R2, RZ, RZ, 0x54 ;  /* 0x00000054ff027424 */ /* 0x000fca00078e00ff */
[----:B------:R1:W-:Y:S02]  /*109190*/  STL.U8 [R1+0x283a], R2 ;  /* 0x00283a0201007387 */ /* 0x0003e40000100000 */
.L_x_5567:
[----:B------:R-:W-:Y:S05]  /*1091a0*/  BSYNC.RECONVERGENT B1 ;  /* 0x0000000000017941 */ /* 0x000fea0003800200 */
.L_x_5564:
        /* <DEDUP_REMOVED lines=16> */
.L_x_5570:
[----:B------:R-:W-:Y:S02]  /*1092b0*/  IMAD.MOV.U32 R2, RZ, RZ, 0x47 ;  /* 0x00000047ff027424 */ /* 0x000fe400078e00ff */
[----:B------:R-:W-:Y:S02]  /*1092c0*/  IMAD.MOV.U32 R121, RZ, RZ, 0x47 ;  /* 0x00000047ff797424 */ /* 0x000fe400078e00ff */
[----:B------:R-:W-:Y:S01]  /*1092d0*/  IMAD.MOV.U32 R120, RZ, RZ, 0x3 ;  /* 0x00000003ff787424 */ /* 0x000fe200078e00ff */
[----:B------:R1:W-:Y:S01]  /*1092e0*/  STL.U8 [R1+0x283b], R2 ;  /* 0x00283b0201007387 */ /* 0x0003e20000100000 */
[----:B------:R-:W-:Y:S05]  /*1092f0*/  BRA `(.L_x_5571) ;  /* 0x0000000000107947 */ /* 0x000fea0003800000 */
.L_x_5569:
[----:B------:R-:W-:Y:S02]  /*109300*/  IMAD.MOV.U32 R2, RZ, RZ, 0x54 ;  /* 0x00000054ff027424 */ /* 0x000fe400078e00ff */
[----:B------:R-:W-:Y:S02]  /*109310*/  IMAD.MOV.U32 R121, RZ, RZ, 0x54 ;  /* 0x00000054ff797424 */ /* 0x000fe400078e00ff */
[----:B------:R-:W-:Y:S01]  /*109320*/  IMAD.MOV.U32 R120, RZ, RZ, 0x3 ;  /* 0x00000003ff787424 */ /* 0x000fe200078e00ff */
[----:B------:R1:W-:Y:S06]  /*109330*/  STL.U8 [R1+0x283b], R2 ;  /* 0x00283b0201007387 */ /* 0x0003ec0000100000 */
.L_x_5571:
[----:B------:R-:W-:Y:S05]  /*109340*/  BSYNC.RECONVERGENT B1 ;  /* 0x0000000000017941 */ /* 0x000fea0003800200 */
.L_x_5568:
        /* <DEDUP_REMOVED lines=16> */
.L_x_5574:
[----:B------:R-:W-:Y:S02]  /*109450*/  IMAD.MOV.U32 R2, RZ, RZ, 0x47 ;  /* 0x00000047ff027424 */ /* 0x000fe400078e00ff */
[----:B------:R-:W-:Y:S02]  /*109460*/  IMAD.MOV.U32 R119, RZ, RZ, 0x47 ;  /* 0x00000047ff777424 */ /* 0x000fe400078e00ff */
[----:B------:R-:W-:Y:S01]  /*109470*/  IMAD.MOV.U32 R118, RZ, RZ, 0x3 ;  /* 0x00000003ff767424 */ /* 0x000fe200078e00ff */
[----:B------:R2:W-:Y:S01]  /*109480*/  STL.U8 [R1+0x283c], R2 ;  /* 0x00283c0201007387 */ /* 0x0005e20000100000 */
[----:B------:R-:W-:Y:S05]  /*109490*/  BRA `(.L_x_5575) ;  /* 0x0000000000107947 */ /* 0x000fea0003800000 */
.L_x_5573:
[----:B------:R-:W-:Y:S02]  /*1094a0*/  IMAD.MOV.U32 R2, RZ, RZ, 0x54 ;  /* 0x00000054ff027424 */ /* 0x000fe400078e00ff */
[----:B------:R-:W-:Y:S02]  /*1094b0*/  IMAD.MOV.U32 R119, RZ, RZ, 0x54 ;  /* 0x00000054ff777424 */ /* 0x000fe400078e00ff */
[----:B------:R-:W-:Y:S01]  /*1094c0*/  IMAD.MOV.U32 R118, RZ, RZ, 0x3 ;  /* 0x00000003ff767424 */ /* 0x000fe200078e00ff */
[----:B------:R1:W-:Y:S06]  /*1094d0*/  STL.U8 [R1+0x283c], R2 ;  /* 0x00283c0201007387 */ /* 0x0003ec0000100000 */
.L_x_5575:
[----:B------:R-:W-:Y:S05]  /*1094e0*/  BSYNC.RECONVERGENT B1 ;  /* 0x0000000000017941 */ /* 0x000fea0003800200 */
.L_x_5572:
        /* <DEDUP_REMOVED lines=16> */
.L_x_5578:
[----:B------:R-:W-:Y:S02]  /*1095f0*/  IMAD.MOV.U32 R2, RZ, RZ, 0x47 ;  /* 0x00000047ff027424 */ /* 0x000fe400078e00ff */
[----:B------:R-:W-:Y:S02]  /*109600*/  IMAD.MOV.U32 R111, RZ, RZ, 0x47 ;  /* 0x00000047ff6f7424 */ /* 0x000fe400078e00ff */
[----:B------:R-:W-:Y:S01]  /*109610*/  IMAD.MOV.U32 R110, RZ, RZ, 0x3 ;  /* 0x00000003ff6e7424 */ /* 0x000fe200078e00ff */
[----:B------:R1:W-:Y:S01]  /*109620*/  STL.U8 [R1+0x283d], R2 ;  /* 0x00283d0201007387 */ /* 0x0003e20000100000 */
[----:B------:R-:W-:Y:S05]  /*109630*/  BRA `(.L_x_5579) ;  /* 0x0000000000107947 */ /* 0x000fea0003800000 */
.L_x_5577:
[----:B------:R-:W-:Y:S02]  /*109640*/  IMAD.MOV.U32 R2, RZ, RZ, 0x54 ;  /* 0x00000054ff027424 */ /* 0x000fe400078e00ff */
[----:B------:R-:W-:Y:S02]  /*109650*/  IMAD.MOV.U32 R111, RZ, RZ, 0x54 ;  /* 0x00000054ff6f7424 */ /* 0x000fe400078e00ff */
[----:B------:R-:W-:Y:S01]  /*109660*/  IMAD.MOV.U32 R110, RZ, RZ, 0x3 ;  /* 0x00000003ff6e7424 */ /* 0x000fe200078e00ff */
[----:B------:R1:W-:Y:S06]  /*109670*/  STL.U8 [R1+0x283d], R2 ;  /* 0x00283d0201007387 */ /* 0x0003ec0000100000 */
.L_x_5579:
[----:B------:R-:W-:Y:S05]  /*109680*/  BSYNC.RECONVERGENT B1 ;  /* 0x0000000000017941 */ /* 0x000fea0003800200 */
.L_x_5576:
        /* <DEDUP_REMOVED lines=16> */
.L_x_5582:
[----:B------:R-:W-:Y:S02]  /*109790*/  IMAD.MOV.U32 R2, RZ, RZ, 0x47 ;  /* 0x00000047ff027424 */ /* 0x000fe400078e00ff */
[----:B------:R-:W-:Y:S02]  /*1097a0*/  IMAD.MOV.U32 R109, RZ, RZ, 0x47 ;  /* 0x00000047ff6d7424 */ /* 0x000fe400078e00ff */
[----:B------:R-:W-:Y:S01]  /*1097b0*/  IMAD.MOV.U32 R108, RZ, RZ, 0x3 ;  /* 0x00000003ff6c7424 */ /* 0x000fe200078e00ff */
[----:B------:R2:W-:Y:S01]  /*1097c0*/  STL.U8 [R1+0x283e], R2 ;  /* 0x00283e0201007387 */ /* 0x0005e20000100000 */
[----:B------:R-:W-:Y:S05]  /*1097d0*/  BRA `(.L_x_5583) ;  /* 0x0000000000107947 */ /* 0x000fea0003800000 */
.L_x_5581:
[----:B------:R-:W-:Y:S02]  /*1097e0*/  IMAD.MOV.U32 R2, RZ, RZ, 0x54 ;  /* 0x00000054ff027424 */ /* 0x000fe400078e00ff */
[----:B------:R-:W-:Y:S02]  /*1097f0*/  IMAD.MOV.U32 R109, RZ, RZ, 0x54 ;  /* 0x00000054ff6d7424 */ /* 0x000fe400078e00ff */
[----:B------:R-:W-:Y:S01]  /*109800*/  IMAD.MOV.U32 R108, RZ, RZ, 0x3 ;  /* 0x00000003ff6c7424 */ /* 0x000fe200078e00ff */
[----:B------:R1:W-:Y:S06]  /*109810*/  STL.U8 [R1+0x283e], R2 ;  /* 0x00283e0201007387 */ /* 0x0003ec0000100000 */
.L_x_5583:
[----:B------:R-:W-:Y:S05]  /*109820*/  BSYNC.RECONVERGENT B1 ;  /* 0x0000000000017941 */ /* 0x000fea0003800200 */
.L_x_5580:
        /* <DEDUP_REMOVED lines=16> */
.L_x_5586:
[----:B------:R-:W-:Y:S02]  /*109930*/  IMAD.MOV.U32 R2, RZ, RZ, 0x47 ;  /* 0x00000047ff027424 */ /* 0x000fe400078e00ff */
[----:B------:R-:W-:Y:S02]  /*109940*/  IMAD.MOV.U32 R5, RZ, RZ, 0x47 ;  /* 0x00000047ff057424 */ /* 0x000fe400078e00ff */
[----:B------:R-:W-:Y:S01]  /*109950*/  IMAD.MOV.U32 R4, RZ, RZ, 0x3 ;  /* 0x00000003ff047424 */ /* 0x000fe200078e00ff */
[----:B------:R1:W-:Y:S01]  /*109960*/  STL.U8 [R1+0x283f], R2 ;  /* 0x00283f0201007387 */ /* 0x0003e20000100000 */
[----:B------:R-:W-:Y:S05]  /*109970*/  BRA `(.L_x_5587) ;  /* 0x0000000000107947 */ /* 0x000fea0003800000 */
.L_x_5585:
[----:B------:R-:W-:Y:S02]  /*109980*/  IMAD.MOV.U32 R2, RZ, RZ, 0x54 ;  /* 0x00000054ff027424 */ /* 0x000fe400078e00ff */
[----:B------:R-:W-:Y:S02]  /*109990*/  IMAD.MOV.U32 R5, RZ, RZ, 0x54 ;  /* 0x00000054ff057424 */ /* 0x000fe400078e00ff */
[----:B------:R-:W-:Y:S01]  /*1099a0*/  IMAD.MOV.U32 R4, RZ, RZ, 0x3 ;  /* 0x00000003ff047424 */ /* 0x000fe200078e00ff */
[----:B------:R1:W-:Y:S06]  /*1099b0*/  STL.U8 [R1+0x283f], R2 ;  /* 0x00283f0201007387 */ /* 0x0003ec0000100000 */
.L_x_5587:
[----:B------:R-:W-:Y:S05]  /*1099c0*/  BSYNC.RECONVERGENT B1 ;  /* 0x0000000000017941 */ /* 0x000fea0003800200 */
.L_x_5584:
        /* <DEDUP_REMOVED lines=16> */
.L_x_5590:
[----:B------:R-:W-:Y:S02]  /*109ad0*/  IMAD.MOV.U32 R2, RZ, RZ, 0x47 ;  /* 0x00000047ff027424 */ /* 0x000fe400078e00ff */
[----:B------:R-:W-:-:S03]  /*109ae0*/  IMAD.MOV.U32 R3, RZ, RZ, 0x47 ;  /* 0x00000047ff037424 */ /* 0x000fc600078e00ff */
[----:B------:R1:W-:Y:S02]  /*109af0*/  STL.U8 [R1+0x2840], R2 ;  /* 0x0028400201007387 */ /* 0x0003e40000100000 */
[----:B-1----:R-:W-:Y:S01]  /*109b00*/  IMAD.MOV.U32 R2, RZ, RZ, 0x3 ;  /* 0x00000003ff027424 */ /* 0x002fe200078e00ff */
[----:B------:R-:W-:Y:S06]  /*109b10*/  BRA `(.L_x_5591) ;  /* 0x0000000000107947 */ /* 0x000fec0003800000 */
.L_x_5589:
[----:B------:R-:W-:Y:S02]  /*109b20*/  IMAD.MOV.U32 R2, RZ, RZ, 0x54 ;  /* 0x00000054ff027424 */ /* 0x000fe400078e00ff */
[----:B------:R-:W-:-:S03]  /*109b30*/  IMAD.MOV.U32 R3, RZ, RZ, 0x54 ;  /* 0x00000054ff037424 */ /* 0x000fc600078e00ff */
[----:B------:R1:W-:Y:S02]  /*109b40*/  STL.U8 [R1+0x2840], R2 ;  /* 0x0028400201007387 */ /* 0x0003e40000100000 */
[----:B-1----:R-:W-:-:S07]  /*109b50*/  IMAD.MOV.U32 R2, RZ, RZ, 0x3 ;  /* 0x00000003ff027424 */ /* 0x002fce00078e00ff */
.L_x_5591:
[----:B------:R-:W-:Y:S05]  /*109b60*/  BSYNC.RECONVERGENT B1 ;  /* 0x0000000000017941 */ /* 0x000fea0003800200 */
.L_x_5588:
[----:B------:R-:W1:Y:S01]  /*109b70*/  LDC R140, c[0x0][0x3b8] ;  /* 0x0000ee00ff8c7b82 */ /* 0x000e620000000800 */
[----:B------:R2:W-:Y:S01]  /*109b80*/  STL.U8 [R1+0x2841], RZ ;  /* 0x002841ff01007387 */ /* 0x0005e20000100000 */
[----:B------:R-:W-:Y:S01]  /*109b90*/  BSSY.RECONVERGENT B1, `(.L_x_5592) ;  /* 0x0000012000017945 */ /* 0x000fe20003800200 */
[----:B0-----:R-:W-:Y:S01]  /*109ba0*/  IMAD.MOV.U32 R104, RZ, RZ, RZ ;  /* 0x000000ffff687224 */ /* 0x001fe200078e00ff */
[----:B-1----:R-:W-:-:S13]  /*109bb0*/  ISETP.NE.AND P0, PT, R140, RZ, PT ;  /* 0x000000ff8c00720c */ /* 0x002fda0003f05270 */
[----:B--2---:R-:W-:Y:S05]  /*109bc0*/  @!P0 BRA `(.L_x_5593) ;  /* 0x0000000000208947 */ /* 0x004fea0003800000 */
        /* <DEDUP_REMOVED lines=8> */
.L_x_5593:
[----:B-----5:R-:W-:-:S04]  /*109c50*/  PRMT R105, R139, 0x9910, RZ ;  /* 0x000099108b697816 */ /* 0x020fc800000000ff */
[----:B------:R-:W-:-:S13]  /*109c60*/  ISETP.NE.AND P1, PT, R105, 0x41, PT ;  /* 0x000000416900780c */ /* 0x000fda0003f25270 */
[----:B------:R-:W-:Y:S05]  /*109c70*/  @!P1 BRA `(.L_x_5594) ;  /* 0x00000000000c9947 */ /* 0x000fea0003800000 */
[----:B------:R-:W-:-:S13]  /*109c80*/  ISETP.NE.AND P1, PT, R105, 0x54, PT ;  /* 0x000000546900780c */ /* 0x000fda0003f25270 */
[----:B------:R-:W-:Y:S02]  /*109c90*/  @!P1 IMAD.MOV.U32 R104, RZ, RZ, 0x1 ;  /* 0x00000001ff689424 */ /* 0x000fe400078e00ff */
[----:B------:R-:W-:-:S07]  /*109ca0*/  @P1 IMAD.MOV.U32 R104, RZ, RZ, R138 ;  /* 0x000000ffff681224 */ /* 0x000fce00078e008a */
.L_x_5594:
[----:B------:R-:W-:Y:S05]  /*109cb0*/  BSYNC.RECONVERGENT B1 ;  /* 0x0000000000017941 */ /* 0x000fea0003800200 */
.L_x_5592:
        /* <DEDUP_REMOVED lines=9> */
.L_x_5597:
[----:B------:R-:W-:Y:S05]  /*109d50*/  BSYNC.RECONVERGENT B1 ;  /* 0x0000000000017941 */ /* 0x000fea0003800200 */
.L_x_5596:
[----:B------:R-:W-:-:S05]  /*109d60*/  IMAD.SHL.U32 R104, R104, 0x4, RZ ;  /* 0x0000000468687824 */ /* 0x000fca00078e00ff */
[----:B------:R-:W-:Y:S01]  /*109d70*/  LOP3.LUT R104, R104, R105, RZ, 0xfc, !PT ;  /* 0x0000006968687212 */ /* 0x000fe200078efcff */
[----:B------:R-:W-:Y:S06]  /*109d80*/  BRA `(.L_x_5598) ;  /* 0x00000000002c7947 */ /* 0x000fec0003800000 */
.L_x_5595:
        /* <DEDUP_REMOVED lines=8> */
.L_x_5600:
[----:B------:R-:W-:Y:S05]  /*109e10*/  BSYNC.RECONVERGENT B1 ;  /* 0x0000000000017941 */ /* 0x000fea0003800200 */
.L_x_5599:
[----:B------:R-:W-:-:S05]  /*109e20*/  IMAD.SHL.U32 R104, R104, 0x4, RZ ;  /* 0x0000000468687824 */ /* 0x000fca00078e00ff */
[----:B------:R-:W-:-:S07]  /*109e30*/  LOP3.LUT R104, R104, R105, RZ, 0xfc, !PT ;  /* 0x0000006968687212 */ /* 0x000fce00078efcff */
.L_x_5598:
        /* <DEDUP_REMOVED lines=9> */
.L_x_5603:
[----:B------:R-:W-:Y:S05]  /*109ed0*/  BSYNC.RECONVERGENT B1 ;  /* 0x0000000000017941 */ /* 0x000fea0003800200 */
.L_x_5602:
[----:B------:R-:W-:-:S05]  /*109ee0*/  IMAD.SHL.U32 R104, R104, 0x4, RZ ;  /* 0x0000000468687824 */ /* 0x000fca00078e00ff */
[----:B------:R-:W-:Y:S01]  /*109ef0*/  LOP3.LUT R104, R104, R105, RZ, 0xfc, !PT ;  /* 0x0000006968687212 */ /* 0x000fe200078efcff */
[----:B------:R-:W-:Y:S06]  /*109f00*/  BRA `(.L_x_5604) ;  /* 0x00000000002c7947 */ /* 0x000fec0003800000 */
.L_x_5601:
        /* <DEDUP_REMOVED lines=8> */
.L_x_5606:
[----:B------:R-:W-:Y:S05]  /*109f90*/  BSYNC.RECONVERGENT B1 ;  /* 0x0000000000017941 */ /* 0x000fea0003800200 */
.L_x_5605:
[----:B------:R-:W-:-:S05]  /*109fa0*/  IMAD.SHL.U32 R104, R104, 0x4, RZ ;  /* 0x0000000468687824 */ /* 0x000fca00078e00ff */
[----:B------:R-:W-:-:S07]  /*109fb0*/  LOP3.LUT R104, R104, R105, RZ, 0xfc, !PT ;  /* 0x0000006968687212 */ /* 0x000fce00078efcff */
.L_x_5604:
        /* <DEDUP_REMOVED lines=9> */
.L_x_5609:
[----:B------:R-:W-:Y:S05]  /*10a050*/  BSYNC.RECONVERGENT B1 ;  /* 0x0000000000017941 */ /* 0x000fea0003800200 */
.L_x_5608:
[----:B------:R-:W-:-:S05]  /*10a060*/  IMAD.SHL.U32 R104, R104, 0x4, RZ ;  /* 0x0000000468687824 */ /* 0x000fca00078e00ff */
[----:B------:R-:W-:Y:S01]  /*10a070*/  LOP3.LUT R104, R104, R105, RZ, 0xfc, !PT ;  /* 0x0000006968687212 */ /* 0x000fe200078efcff */
[----:B------:R-:W-:Y:S06]  /*10a080*/  BRA `(.L_x_5610) ;  /* 0x00000000002c7947 */ /* 0x000fec0003800000 */
.L_x_5607:
        /* <DEDUP_REMOVED lines=8> */
.L_x_5612:
[----:B------:R-:W-:Y:S05]  /*10a110*/  BSYNC.RECONVERGENT B1 ;  /* 0x0000000000017941 */ /* 0x000fea0003800200 */
.L_x_5611:
[----:B------:R-:W-:-:S05]  /*10a120*/  IMAD.SHL.U32 R104, R104, 0x4, RZ ;  /* 0x0000000468687824 */ /* 0x000fca00078e00ff */
[----:B------:R-:W-:-:S07]  /*10a130*/  LOP3.LUT R104, R104, R105, RZ, 0xfc, !PT ;  /* 0x0000006968687212 */ /* 0x000fce00078efcff */
.L_x_5610:
        /* <DEDUP_REMOVED lines=9> */
.L_x_5615:
[----:B------:R-:W-:Y:S05]  /*10a1d0*/  BSYNC.RECONVERGENT B1 ;  /* 0x0000000000017941 */ /* 0x000fea0003800200 */
.L_x_5614:
[----:B------:R-:W-:-:S05]  /*10a1e0*/  IMAD.SHL.U32 R104, R104, 0x4, RZ ;  /* 0x0000000468687824 */ /* 0x000fca00078e00ff */
[----:B------:R-:W-:Y:S01]  /*10a1f0*/  LOP3.LUT R104, R104, R105, RZ, 0xfc, !PT ;  /* 0x0000006968687212 */ /* 0x000fe200078efcff */
[----:B------:R-:W-:Y:S06]  /*10a200*/  BRA `(.L_x_5616) ;  /* 0x00000000002c7947 */ /* 0x000fec0003800000 */
.L_x_5613:
        /* <DEDUP_REMOVED lines=8> */
.L_x_5618:
[----:B------:R-:W-:Y:S05]  /*10a290*/  BSYNC.RECONVERGENT B1 ;  /* 0x0000000000017941 */ /* 0x000fea0003800200 */
.L_x_5617:
[----:B------:R-:W-:-:S05]  /*10a2a0*/  IMAD.SHL.U32 R104, R104, 0x4, RZ ;  /* 0x0000000468687824 */ /* 0x000fca00078e00ff */
[----:B------:R-:W-:-:S07]  /*10a2b0*/  LOP3.LUT R104, R104, R105, RZ, 0xfc, !PT ;  /* 0x0000006968687212 */ /* 0x000fce00078efcff */
.L_x_5616:
        /* <DEDUP_REMOVED lines=9> */
.L_x_5621:
[----:B------:R-:W-:Y:S05]  /*10a350*/  BSYNC.RECONVERGENT B1 ;  /* 0x0000000000017941 */ /* 0x000fea0003800200 */
.L_x_5620:
[----:B------:R-:W-:-:S04]  /*10a360*/  SHF.L.U32 R104, R104, 0x2, RZ ;  /* 0x0000000268687819 */ /* 0x000fc800000006ff */
[----:B------:R-:W-:Y:S01]  /*10a370*/  LOP3.LUT R106, R104, R106, RZ, 0xfc, !PT ;  /* 0x0000006a686a7212 */ /* 0x000fe200078efcff */
[----:B------:R-:W-:Y:S06]  /*10a380*/  BRA `(.L_x_5622) ;  /* 0x00000000002c7947 */ /* 0x000fec0003800000 */
.L_x_5619:
        /* <DEDUP_REMOVED lines=8> */
.L_x_5624:
[----:B------:R-:W-:Y:S05]  /*10a410*/  BSYNC.RECONVERGENT B1 ;  /* 0x0000000000017941 */ /* 0x000fea0003800200 */
.L_x_5623:
[----:B------:R-:W-:-:S05]  /*10a420*/  IMAD.SHL.U32 R104, R104, 0x4, RZ ;  /* 0x0000000468687824 */ /* 0x000fca00078e00ff */
[----:B------:R-:W-:-:S07]  /*10a430*/  LOP3.LUT R106, R104, R105, RZ, 0xfc, !PT ;  /* 0x00000069686a7212 */ /* 0x000fce00078efcff */
.L_x_5622:
        /* <DEDUP_REMOVED lines=21> */
.L_x_5628:
[----:B------:R-:W-:-:S04]  /*10a590*/  PRMT R107, R139, 0x9910, RZ ;  /* 0x000099108b6b7816 */ /* 0x000fc800000000ff */
[----:B------:R-:W-:-:S13]  /*10a5a0*/  ISETP.NE.AND P1, PT, R107, 0x41, PT ;  /* 0x000000416b00780c */ /* 0x000fda0003f25270 */
[----:B------:R-:W-:Y:S05]  /*10a5b0*/  @!P1 BRA `(.L_x_5629) ;  /* 0x00000000000c9947 */ /* 0x000fea0003800000 */
[----:B------:R-:W-:-:S13]  /*10a5c0*/  ISETP.NE.AND P1, PT, R107, 0x54, PT ;  /* 0x000000546b00780c */ /* 0x000fda0003f25270 */
[----:B------:R-:W-:Y:S02]  /*10a5d0*/  @!P1 IMAD.MOV.U32 R106, RZ, RZ, 0x1 ;  /* 0x00000001ff6a9424 */ /* 0x000fe400078e00ff */
[----:B------:R-:W-:-:S07]  /*10a5e0*/  @P1 IMAD.MOV.U32 R106, RZ, RZ, R138 ;  /* 0x000000ffff6a1224 */ /* 0x000fce00078e008a */
.L_x_5629:
[----:B------:R-:W-:Y:S05]  /*10a5f0*/  BSYNC.RECONVERGENT B2 ;  /* 0x0000000000027941 */ /* 0x000fea0003800200 */
.L_x_5627:
        /* <DEDUP_REMOVED lines=9> */
.L_x_5632:
[----:B------:R-:W-:Y:S05]  /*10a690*/  BSYNC.RECONVERGENT B2 ;  /* 0x0000000000027941 */ /* 0x000fea0003800200 */
.L_x_5631:
[----:B------:R-:W-:-:S05]  /*10a6a0*/  IMAD.SHL.U32 R106, R106, 0x4, RZ ;  /* 0x000000046a6a7824 */ /* 0x000fca00078e00ff */
[----:B------:R-:W-:Y:S01]  /*10a6b0*/  LOP3.LUT R106, R106, R107, RZ, 0xfc, !PT ;  /* 0x0000006b6a6a7212 */ /* 0x000fe200078efcff */
[----:B------:R-:W-:Y:S06]  /*10a6c0*/  BRA `(.L_x_5633) ;  /* 0x00000000002c7947 */ /* 0x000fec0003800000 */
.L_x_5630:
        /* <DEDUP_REMOVED lines=8> */
.L_x_5635:
[----:B------:R-:W-:Y:S05]  /*10a750*/  BSYNC.RECONVERGENT B2 ;  /* 0x0000000000027941 */ /* 0x000fea0003800200 */
.L_x_5634:
[----:B------:R-:W-:-:S05]  /*10a760*/  IMAD.SHL.U32 R106, R106, 0x4, RZ ;  /* 0x000000046a6a7824 */ /* 0x000fca00078e00ff */
[----:B------:R-:W-:-:S07]  /*10a770*/  LOP3.LUT R106, R106, R107, RZ, 0xfc, !PT ;  /* 0x0000006b6a6a7212 */ /* 0x000fce00078efcff */
.L_x_5633:
        /* <DEDUP_REMOVED lines=9> */
.L_x_5638:
[----:B------:R-:W-:Y:S05]  /*10a810*/  BSYNC.RECONVERGENT B2 ;  /* 0x0000000000027941 */ /* 0x000fea0003800200 */
.L_x_5637:
[----:B------:R-:W-:-:S05]  /*10a820*/  IMAD.SHL.U32 R106, R106, 0x4, RZ ;  /* 0x000000046a6a7824 */ /* 0x000fca00078e00ff */
[----:B------:R-:W-:Y:S01]  /*10a830*/  LOP3.LUT R106, R106, R107, RZ, 0xfc, !PT ;  /* 0x0000006b6a6a7212 */ /* 0x000fe200078efcff */
[----:B------:R-:W-:Y:S06]  /*10a840*/  BRA `(.L_x_5639) ;  /* 0x00000000002c7947 */ /* 0x000fec0003800000 */
.L_x_5636:
        /* <DEDUP_REMOVED lines=8> */
.L_x_5641:
[----:B------:R-:W-:Y:S05]  /*10a8d0*/  BSYNC.RECONVERGENT B2 ;  /* 0x0000000000027941 */ /* 0x000fea0003800200 */
.L_x_5640:
[----:B------:R-:W-:-:S05]  /*10a8e0*/  IMAD.SHL.U32 R106, R106, 0x4, RZ ;  /* 0x000000046a6a7824 */ /* 0x000fca00078e00ff */
[----:B------:R-:W-:-:S07]  /*10a8f0*/  LOP3.LUT R106, R106, R107, RZ, 0xfc, !PT ;  /* 0x0000006b6a6a7212 */ /* 0x000fce00078efcff */
.L_x_5639:
        /* <DEDUP_REMOVED lines=9> */
.L_x_5644:
[----:B------:R-:W-:Y:S05]  /*10a990*/  BSYNC.RECONVERGENT B2 ;  /* 0x0000000000027941 */ /* 0x000fea0003800200 */
.L_x_5643:
[----:B------:R-:W-:-:S05]  /*10a9a0*/  IMAD.SHL.U32 R106, R106, 0x4, RZ ;  /* 0x000000046a6a7824 */ /* 0x000fca00078e00ff */
[----:B------:R-:W-:Y:S01]  /*10a9b0*/  LOP3.LUT R106, R106, R107, RZ, 0xfc, !PT ;  /* 0x0000006b6a6a7212 */ /* 0x000fe200078efcff */
[----:B------:R-:W-:Y:S06]  /*10a9c0*/  BRA `(.L_x_5645) ;  /* 0x00000000002c7947 */ /* 0x000fec0003800000 */
.L_x_5642:
        /* <DEDUP_REMOVED lines=8> */
.L_x_5647:
[----:B------:R-:W-:Y:S05]  /*10aa50*/  BSYNC.RECONVERGENT B2 ;  /* 0x0000000000027941 */ /* 0x000fea0003800200 */
.L_x_5646:
[----:B------:R-:W-:-:S05]  /*10aa60*/  IMAD.SHL.U32 R106, R106, 0x4, RZ ;  /* 0x000000046a6a7824 */ /* 0x000fca00078e00ff */
[----:B------:R-:W-:-:S07]  /*10aa70*/  LOP3.LUT R106, R106, R107, RZ, 0xfc, !PT ;  /* 0x0000006b6a6a7212 */ /* 0x000fce00078efcff */
.L_x_5645:
        /* <DEDUP_REMOVED lines=9> */
.L_x_5650:
[----:B------:R-:W-:Y:S05]  /*10ab10*/  BSYNC.RECONVERGENT B2 ;  /* 0x0000000000027941 */ /* 0x000fea0003800200 */
.L_x_5649:
[----:B------:R-:W-:-:S05]  /*10ab20*/  IMAD.SHL.U32 R106, R106, 0x4, RZ ;  /* 0x000000046a6a7824 */ /* 0x000fca00078e00ff */
[----:B------:R-:W-:Y:S01]  /*10ab30*/  LOP3.LUT R106, R106, R5, RZ, 0xfc, !PT ;  /* 0x000000056a6a7212 */ /* 0x000fe200078efcff */
[----:B------:R-:W-:Y:S06]  /*10ab40*/  BRA `(.L_x_5651) ;  /* 0x00000000002c7947 */ /* 0x000fec0003800000 */
.L_x_5648:
        /* <DEDUP_REMOVED lines=8> */
.L_x_5653:
[----:B------:R-:W-:Y:S05]  /*10abd0*/  BSYNC.RECONVERGENT B2 ;  /* 0x0000000000027941 */ /* 0x000fea0003800200 */
.L_x_5652:
[----:B------:R-:W-:-:S05]  /*10abe0*/  IMAD.SHL.U32 R106, R106, 0x4, RZ ;  /* 0x000000046a6a7824 */ /* 0x000fca00078e00ff */
[----:B------:R-:W-:-:S07]  /*10abf0*/  LOP3.LUT R106, R106, R4, RZ, 0xfc, !PT ;  /* 0x000000046a6a7212 */ /* 0x000fce00078efcff */
.L_x_5651:
        /* <DEDUP_REMOVED lines=9> */
.L_x_5656:
[----:B------:R-:W-:Y:S05]  /*10ac90*/  BSYNC.RECONVERGENT B2 ;  /* 0x0000000000027941 */ /* 0x000fea0003800200 */
.L_x_5655:
[----:B------:R-:W-:-:S05]  /*10aca0*/  IMAD.SHL.U32 R106, R106, 0x4, RZ ;  /* 0x000000046a6a7824 */ /* 0x000fca00078e00ff */
[----:B------:R-:W-:Y:S01]  /*10acb0*/  LOP3.LUT R106, R106, R3, RZ, 0xfc, !PT ;  /* 0x000000036a6a7212 */ /* 0x000fe200078efcff */
[----:B------:R-:W-:Y:S06]  /*10acc0*/  BRA `(.L_x_5657) ;  /* 0x00000000002c7947 */ /* 0x000fec0003800000 */
.L_x_5654:
        /* <DEDUP_REMOVED lines=8> */
.L_x_5659:
[----:B------:R-:W-:Y:S05]  /*10ad50*/  BSYNC.RECONVERGENT B2 ;  /* 0x0000000000027941 */ /* 0x000fea0003800200 */
.L_x_5658:
[----:B------:R-:W-:-:S05]  /*10ad60*/  IMAD.SHL.U32 R106, R106, 0x4, RZ ;  /* 0x000000046a6a7824 */ /* 0x000fca00078e00ff */
[----:B------:R-:W-:-:S07]  /*10ad70*/  LOP3.LUT R106, R106, R2, RZ, 0xfc, !PT ;  /* 0x000000026a6a7212 */ /* 0x000fce00078efcff */
.L_x_5657:
[----:B------:R-:W-:Y:S01]  /*10ad80*/  R2UR UR4, R6 ;  /* 0x00000000060472ca */ /* 0x000fe200000e0000 */
[----:B------:R-:W-:Y:S01]  /*10ad90*/  IMAD.WIDE.U32 R104, R106, 0x4, R104 ;  /* 0x000000046a687825 */ /* 0x000fe200078e0068 */
[----:B------:R-:W-:-:S13]  /*10ada0*/  R2UR UR5, R7 ;  /* 0x00000000070572ca */ /* 0x000fda00000e0000 */
[----:B------:R-:W2:Y:S02]  /*10adb0*/  LDG.E R104, desc[UR4][R104.64] ;  /* 0x0000000468687981 */ /* 0x000ea4000c1e1900 */
[----:B--2---:R-:W-:-:S13]  /*10adc0*/  FSETP.GEU.AND P0, PT, R104, 3, PT ;  /* 0x404000006800780b */ /* 0x004fda0003f0e000 */
.L_x_5626:
[----:B------:R-:W-:Y:S05]  /*10add0*/  BSYNC.RECONVERGENT B1 ;  /* 0x0000000000017941 */ /* 0x000fea0003800200 */
.L_x_5625:
[----:B------:R-:W0:Y:S01]  /*10ade0*/  LDCU UR4, c[0x0][0x3c8] ;  /* 0x00007900ff0477ac */ /* 0x000e220008000800 */
[----:B------:R-:W-:Y:S01]  /*10adf0*/  BSSY.RECONVERGENT B10, `(.L_x_5660) ;  /* 0x00010730000a7945 */ /* 0x000fe20003800200 */
[----:B------:R-:W-:Y:S02]  /*10ae00*/  SEL R154, RZ, 0x1, !P0 ;  /* 0x00000001ff9a7807 */ /* 0x000fe40004000000 */
[----:B0-----:R-:W-:-:S13]  /*10ae10*/  ISETP.EQ.OR P1, PT, RZ, UR4, !P0 ;  /* 0x00000004ff007c0c */ /* 0x001fda000c722670 */
[----:B------:R-:W-:Y:S05]  /*10ae20*/  @P1 BRA `(.L_x_5661) ;  /* 0x0000010400bc1947 */ /* 0x000fea0003800000 */
[----:B------:R-:W-:Y:S01]  /*10ae30*/  BSSY.RECONVERGENT B1, `(.L_x_5662) ;  /* 0x0000008000017945 */ /* 0x000fe20003800200 */
[----:B------:R-:W-:-:S07]  /*10ae40*/  IMAD.MOV.U32 R2, RZ, RZ, RZ ;  /* 0x000000ffff027224 */ /* 0x000fce00078e00ff */
.L_x_5663:
[----:B------:R-:W-:-:S05]  /*10ae50*/  IADD3 R3, PT, PT, R1, R2, RZ ;  /* 0x0000000201037210 */ /* 0x000fca0007ffe0ff */
[----:B------:R-:W2:Y:S02]  /*10ae60*/  LDL.U8 R4, [R3+0x282c] ;  /* 0x00282c0003047983 */ /* 0x000ea40000100000 */
[----:B--2---:R-:W-:Y:S01]  /*10ae70*/  ISETP.NE.AND P0, PT, R4, RZ, PT ;  /* 0x000000ff0400720c */ /* 0x004fe20003f05270 */
[----:B------:R-:W-:Y:S02]  /*10ae80*/  IMAD.MOV.U32 R4, RZ, RZ, R2 ;  /* 0x000000ffff047224 */ /* 0x000fe400078e0002 */
[----:B------:R-:W-:-:S10]  /*10ae90*/  VIADD R2, R2, 0x1 ;  /* 0x0000000102027836 */ /* 0x000fd40000000000 */
[----:B------:R-:W-:Y:S05]  /*10aea0*/  @P0 BRA `(.L_x_5663) ;  /* 0xfffffffc00e80947 */ /* 0x000fea000383ffff */
[----:B------:R-:W-:Y:S05]  /*10aeb0*/  BSYNC.RECONVERGENT B1 ;  /* 0x0000000000017941 */ /* 0x000fea0003800200 */
.L_x_5662:
        /* <DEDUP_REMOVED lines=9> */
.L_x_5667:
        /* <DEDUP_REMOVED lines=27> */
.L_x_5666:
[----:B------:R-:W-:Y:S01]  /*10b100*/  BSSY.RECONVERGENT B2, `(.L_x_5668) ;  /* 0x0000008000027945 */ /* 0x000fe20003800200 */
[----:B------:R-:W-:-:S07]  /*10b110*/  IMAD.MOV.U32 R2, RZ, RZ, RZ ;  /* 0x000000ffff027224 */ /* 0x000fce00078e00ff */
.L_x_5669:
[----:B------:R-:W-:-:S05]  /*10b120*/  IMAD.IADD R3, R1, 0x1, R2 ;  /* 0x0000000101037824 */ /* 0x000fca00078e0202 */
[----:B------:R-:W2:Y:S02]  /*10b130*/  LDL.U8 R4, [R3+0x282c] ;  /* 0x00282c0003047983 */ /* 0x000ea40000100000 */
[----:B--2---:R-:W-:Y:S01]  /*10b140*/  ISETP.NE.AND P0, PT, R4, RZ, PT ;  /* 0x000000ff0400720c */ /* 0x004fe20003f05270 */
[----:B------:R-:W-:Y:S02]  /*10b150*/  IMAD.MOV.U32 R4, RZ, RZ, R2 ;  /* 0x000000ffff047224 */ /* 0x000fe400078e0002 */
[----:B------:R-:W-:-:S10]  /*10b160*/  VIADD R2, R2, 0x1 ;  /* 0x0000000102027836 */ /* 0x000fd40000000000 */
[----:B------:R-:W-:Y:S05]  /*10b170*/  @P0 BRA `(.L_x_5669) ;  /* 0xfffffffc00e80947 */ /* 0x000fea000383ffff */
[----:B------:R-:W-:Y:S05]  /*10b180*/  BSYNC.RECONVERGENT B2 ;  /* 0x0000000000027941 */ /* 0x000fea0003800200 */
.L_x_5668:
        /* <DEDUP_REMOVED lines=8> */
.L_x_5671:
        /* <DEDUP_REMOVED lines=27> */
.L_x_5670:
        /* <DEDUP_REMOVED lines=56> */
.L_x_5665:
        /* <DEDUP_REMOVED lines=55> */
.L_x_5672:
[----:B------:R-:W-:Y:S05]  /*10bab0*/  BSYNC.RECONVERGENT B1 ;  /* 0x0000000000017941 */ /* 0x000fea0003800200 */
.L_x_5664:
[----:B------:R-:W-:Y:S01]  /*10bac0*/  BSSY.RECONVERGENT B1, `(.L_x_5673) ;  /* 0x0000008000017945 */ /* 0x000fe20003800200 */
[----:B------:R-:W-:-:S07]  /*10bad0*/  IMAD.MOV.U32 R3, RZ, RZ, RZ ;  /* 0x000000ffff037224 */ /* 0x000fce00078e00ff */
.L_x_5674:
[----:B------:R-:W-:-:S06]  /*10bae0*/  IMAD.IADD R2, R1, 0x1, R3 ;  /* 0x0000000101027824 */ /* 0x000fcc00078e0203 */
[----:B------:R-:W2:Y:S02]  /*10baf0*/  LDL.U8 R2, [R2+0x282c] ;  /* 0x00282c0002027983 */ /* 0x000ea40000100000 */
[----:B--2---:R-:W-:Y:S01]  /*10bb00*/  ISETP.NE.AND P0, PT, R2, RZ, PT ;  /* 0x000000ff0200720c */ /* 0x004fe20003f05270 */
[----:B------:R-:W-:Y:S02]  /*10bb10*/  IMAD.MOV.U32 R2, RZ, RZ, R3 ;  /* 0x000000ffff027224 */ /* 0x000fe400078e0003 */
[----:B------:R-:W-:-:S10]  /*10bb20*/  VIADD R3, R3, 0x1 ;  /* 0x0000000103037836 */ /* 0x000fd40000000000 */
[----:B------:R-:W-:Y:S05]  /*10bb30*/  @P0 BRA `(.L_x_5674) ;  /* 0xfffffffc00e80947 */ /* 0x000fea000383ffff */
[----:B------:R-:W-:Y:S05]  /*10bb40*/  BSYNC.RECONVERGENT B1 ;  /* 0x0000000000017941 */ /* 0x000fea0003800200 */
.L_x_5673:
[----:B------:R-:W-:Y:S01]  /*10bb50*/  BSSY.RECONVERGENT B1, `(.L_x_5675) ;  /* 0x0000008000017945 */ /* 0x000fe20003800200 */
[----:B------:R-:W-:-:S07]  /*10bb60*/  IMAD.MOV.U32 R3, RZ, RZ, RZ ;  /* 0x000000ffff037224 */ /* 0x000fce00078e00ff */
.L_x_5676:
[----:B------:R-:W-:-:S06]  /*10bb70*/  IMAD.IADD R4, R1, 0x1, R3 ;  /* 0x0000000101047824 */ /* 0x000fcc00078e0203 */
[----:B------:R-:W2:Y:S01]  /*10bb80*/  LDL.U8 R4, [R4+0x282c] ;  /* 0x00282c0004047983 */ /* 0x000ea20000100000 */
[----:B------:R-:W-:Y:S02]  /*10bb90*/  IMAD.MOV.U32 R148, RZ, RZ, R3 ;  /* 0x000000ffff947224 */ /* 0x000fe400078e0003 */
[----:B------:R-:W-:Y:S01]  /*10bba0*/  VIADD R3, R3, 0x1 ;  /* 0x0000000103037836 */ /* 0x000fe20000000000 */
[----:B--2---:R-:W-:-:S13]  /*10bbb0*/  ISETP.NE.AND P0, PT, R4, RZ, PT ;  /* 0x000000ff0400720c */ /* 0x004fda0003f05270 */
[----:B------:R-:W-:Y:S05]  /*10bbc0*/  @P0 BRA `(.L_x_5676) ;  /* 0xfffffffc00e80947 */ /* 0x000fea000383ffff */
[----:B------:R-:W-:Y:S05]  /*10bbd0*/  BSYNC.RECONVERGENT B1 ;  /* 0x0000000000017941 */ /* 0x000fea0003800200 */
.L_x_5675:
        /* <DEDUP_REMOVED lines=10> */
.L_x_5701:
        /* <DEDUP_REMOVED lines=12> */
.L_x_5682:
[----:B------:R-:W-:-:S13]  /*10bd40*/  ISETP.NE.AND P1, PT, R106, 0x47, PT ;  /* 0x000000476a00780c */ /* 0x000fda0003f25270 */
[----:B------:R-:W-:Y:S05]  /*10bd50*/  @!P1 BRA `(.L_x_5685) ;  /* 0x0000000000149947 */ /* 0x000fea0003800000 */
[----:B------:R-:W-:Y:S01]  /*10bd60*/  ISETP.NE.AND P1, PT, R106, 0x54, PT ;  /* 0x000000546a00780c */ /* 0x000fe20003f25270 */
[----:B------:R-:W-:-:S12]  /*10bd70*/  IMAD.MOV.U32 R4, RZ, RZ, 0x3 ;  /* 0x00000003ff047424 */ /* 0x000fd800078e00ff */
[----:B------:R-:W-:Y:S05]  /*10bd80*/  @!P1 BRA `(.L_x_5683) ;  /* 0x00000000000c9947 */ /* 0x000fea0003800000 */
.L_x_5684:
[----:B------:R-:W-:Y:S01]  /*10bd90*/  IMAD.MOV.U32 R4, RZ, RZ, 0x4 ;  /* 0x00000004ff047424 */ /* 0x000fe200078e00ff */
[----:B------:R-:W-:Y:S06]  /*10bda0*/  BRA `(.L_x_5683) ;  /* 0x0000000000047947 */ /* 0x000fec0003800000 */
.L_x_5685:
[----:B------:R-:W-:-:S07]  /*10bdb0*/  MOV R4, 0x2 ;  /* 0x0000000200047802 */ /* 0x000fce0000000f00 */
.L_x_5683:
[----:B------:R-:W-:Y:S05]  /*10bdc0*/  BSYNC.RECONVERGENT B3 ;  /* 0x0000000000037941 */ /* 0x000fea0003800200 */
.L_x_5681:
        /* <DEDUP_REMOVED lines=12> */
.L_x_5687:
[----:B------:R-:W-:-:S13]  /*10be90*/  ISETP.NE.AND P1, PT, R106, 0x47, PT ;  /* 0x000000476a00780c */ /* 0x000fda0003f25270 */
[----:B------:R-:W-:Y:S05]  /*10bea0*/  @!P1 BRA `(.L_x_5690) ;  /* 0x0000000000149947 */ /* 0x000fea0003800000 */
[----:B------:R-:W-:Y:S01]  /*10beb0*/  ISETP.NE.AND P1, PT, R106, 0x54, PT ;  /* 0x000000546a00780c */ /* 0x000fe20003f25270 */
[----:B------:R-:W-:-:S12]  /*10bec0*/  IMAD.MOV.U32 R4, RZ, RZ, 0x3 ;  /* 0x00000003ff047424 */ /* 0x000fd800078e00ff */
[----:B------:R-:W-:Y:S05]  /*10bed0*/  @!P1 BRA `(.L_x_5688) ;  /* 0x00000000000c9947 */ /* 0x000fea0003800000 */
.L_x_5689:
[----:B------:R-:W-:Y:S01]  /*10bee0*/  IMAD.MOV.U32 R4, RZ, RZ, 0x4 ;  /* 0x00000004ff047424 */ /* 0x000fe200078e00ff */
[----:B------:R-:W-:Y:S06]  /*10bef0*/  BRA `(.L_x_5688) ;  /* 0x0000000000047947 */ /* 0x000fec0003800000 */
.L_x_5690:
[----:B------:R-:W-:-:S07]  /*10bf00*/  IMAD.MOV.U32 R4, RZ, RZ, 0x2 ;  /* 0x00000002ff047424 */ /* 0x000fce00078e00ff */
.L_x_5688:
[----:B------:R-:W-:Y:S05]  /*10bf10*/  BSYNC.RECONVERGENT B3 ;  /* 0x0000000000037941 */ /* 0x000fea0003800200 */
.L_x_5686:
        /* <DEDUP_REMOVED lines=12> */
.L_x_5692:
[----:B------:R-:W-:-:S13]  /*10bfe0*/  ISETP.NE.AND P1, PT, R106, 0x47, PT ;  /* 0x000000476a00780c */ /* 0x000fda0003f25270 */
[----:B------:R-:W-:Y:S05]  /*10bff0*/  @!P1 BRA `(.L_x_5695) ;  /* 0x0000000000149947 */ /* 0x000fea0003800000 */
[----:B------:R-:W-:Y:S01]  /*10c000*/  ISETP.NE.AND P1, PT, R106, 0x54, PT ;  /* 0x000000546a00780c */ /* 0x000fe20003f25270 */
[----:B------:R-:W-:-:S12]  /*10c010*/  IMAD.MOV.U32 R4, RZ, RZ, 0x3 ;  /* 0x00000003ff047424 */ /* 0x000fd800078e00ff */
[----:B------:R-:W-:Y:S05]  /*10c020*/  @!P1 BRA `(.L_x_5693) ;  /* 0x00000000000c9947 */ /* 0x000fea0003800000 */
.L_x_5694:
[----:B------:R-:W-:Y:S01]  /*10c030*/  IMAD.MOV.U32 R4, RZ, RZ, 0x4 ;  /* 0x00000004ff047424 */ /* 0x000fe200078e00ff */
[----:B------:R-:W-:Y:S06]  /*10c040*/  BRA `(.L_x_5693) ;  /* 0x0000000000047947 */ /* 0x000fec0003800000 */
.L_x_5695:
[----:B------:R-:W-:-:S07]  /*10c050*/  IMAD.MOV.U32 R4, RZ, RZ, 0x2 ;  /* 0x00000002ff047424 */ /* 0x000fce00078e00ff */
.L_x_5693:
[----:B------:R-:W-:Y:S05]  /*10c060*/  BSYNC.RECONVERGENT B3 ;  /* 0x0000000000037941 */ /* 0x000fea0003800200 */
.L_x_5691:
        /* <DEDUP_REMOVED lines=12> */
.L_x_5697:
[----:B------:R-:W-:-:S13]  /*10c130*/  ISETP.NE.AND P1, PT, R106, 0x47, PT ;  /* 0x000000476a00780c */ /* 0x000fda0003f25270 */
[----:B------:R-:W-:Y:S05]  /*10c140*/  @!P1 BRA `(.L_x_5700) ;  /* 0x0000000000149947 */ /* 0x000fea0003800000 */
[----:B------:R-:W-:Y:S01]  /*10c150*/  ISETP.NE.AND P1, PT, R106, 0x54, PT ;  /* 0x000000546a00780c */ /* 0x000fe20003f25270 */
[----:B------:R-:W-:-:S12]  /*10c160*/  IMAD.MOV.U32 R4, RZ, RZ, 0x3 ;  /* 0x00000003ff047424 */ /* 0x000fd800078e00ff */
[----:B------:R-:W-:Y:S05]  /*10c170*/  @!P1 BRA `(.L_x_5698) ;  /* 0x00000000000c9947 */ /* 0x000fea0003800000 */
.L_x_5699:
[----:B------:R-:W-:Y:S01]  /*10c180*/  IMAD.MOV.U32 R4, RZ, RZ, 0x4 ;  /* 0x00000004ff047424 */ /* 0x000fe200078e00ff */
[----:B------:R-:W-:Y:S06]  /*10c190*/  BRA `(.L_x_5698) ;  /* 0x0000000000047947 */ /* 0x000fec0003800000 */
.L_x_5700:
[----:B------:R-:W-:-:S07]  /*10c1a0*/  IMAD.MOV.U32 R4, RZ, RZ, 0x2 ;  /* 0x00000002ff047424 */ /* 0x000fce00078e00ff */
.L_x_5698:
[----:B------:R-:W-:Y:S05]  /*10c1b0*/  BSYNC.RECONVERGENT B3 ;  /* 0x0000000000037941 */ /* 0x000fea0003800200 */
.L_x_5696:
[----:B------:R0:W-:Y:S02]  /*10c1c0*/  STL.U8 [R5+0x27db], R4 ;  /* 0x0027db0405007387 */ /* 0x0001e40000100000 */
[C---:B0-----:R-:W-:Y:S02]  /*10c1d0*/  VIADD R4, R3.reuse, 0x3 ;  /* 0x0000000303047836 */ /* 0x041fe40000000000 */
[----:B------:R-:W-:-:S03]  /*10c1e0*/  VIADD R3, R3, 0x4 ;  /* 0x0000000403037836 */ /* 0x000fc60000000000 */
[----:B------:R-:W-:-:S13]  /*10c1f0*/  ISETP.NE.AND P1, PT, R4, R104, PT ;  /* 0x000000680400720c */ /* 0x000fda0003f25270 */
[----:B------:R-:W-:Y:S05]  /*10c200*/  @P1 BRA `(.L_x_5701) ;  /* 0xfffffff8009c1947 */ /* 0x000fea000383ffff */
.L_x_5680:
[----:B------:R-:W-:Y:S05]  /*10c210*/  BSYNC.RECONVERGENT B2 ;  /* 0x0000000000027941 */ /* 0x000fea0003800200 */
.L_x_5679:
        /* <DEDUP_REMOVED lines=14> */
.L_x_5703:
[----:B------:R-:W-:-:S13]  /*10c300*/  ISETP.NE.AND P1, PT, R104, 0x47, PT ;  /* 0x000000476800780c */ /* 0x000fda0003f25270 */
[----:B------:R-:W-:Y:S05]  /*10c310*/  @!P1 BRA `(.L_x_5706) ;  /* 0x0000000000149947 */ /* 0x000fea0003800000 */
[----:B------:R-:W-:Y:S01]  /*10c320*/  ISETP.NE.AND P1, PT, R104, 0x54, PT ;  /* 0x000000546800780c */ /* 0x000fe20003f25270 */
[----:B------:R-:W-:-:S12]  /*10c330*/  IMAD.MOV.U32 R5, RZ, RZ, 0x3 ;  /* 0x00000003ff057424 */ /* 0x000fd800078e00ff */
[----:B------:R-:W-:Y:S05]  /*10c340*/  @!P1 BRA `(.L_x_5704) ;  /* 0x00000000000c9947 */ /* 0x000fea0003800000 */
.L_x_5705:
[----:B------:R-:W-:Y:S01]  /*10c350*/  IMAD.MOV.U32 R5, RZ, RZ, 0x4 ;  /* 0x00000004ff057424 */ /* 0x000fe200078e00ff */
[----:B------:R-:W-:Y:S06]  /*10c360*/  BRA `(.L_x_5704) ;  /* 0x0000000000047947 */ /* 0x000fec0003800000 */
.L_x_5706:
[----:B------:R-:W-:-:S07]  /*10c370*/  IMAD.MOV.U32 R5, RZ, RZ, 0x2 ;  /* 0x00000002ff057424 */ /* 0x000fce00078e00ff */
.L_x_5704:
[----:B------:R-:W-:Y:S05]  /*10c380*/  BSYNC.RECONVERGENT B2 ;  /* 0x0000000000027941 */ /* 0x000fea0003800200 */
.L_x_5702:
        /* <DEDUP_REMOVED lines=14> */
.L_x_5708:
[----:B------:R-:W-:-:S13]  /*10c470*/  ISETP.NE.AND P1, PT, R104, 0x47, PT ;  /* 0x000000476800780c */ /* 0x000fda0003f25270 */
[----:B------:R-:W-:Y:S05]  /*10c480*/  @!P1 BRA `(.L_x_5711) ;  /* 0x0000000000149947 */ /* 0x000fea0003800000 */
[----:B------:R-:W-:Y:S01]  /*10c490*/  ISETP.NE.AND P1, PT, R104, 0x54, PT ;  /* 0x000000546800780c */ /* 0x000fe20003f25270 */
[----:B------:R-:W-:-:S12]  /*10c4a0*/  IMAD.MOV.U32 R5, RZ, RZ, 0x3 ;  /* 0x00000003ff057424 */ /* 0x000fd800078e00ff */
[----:B------:R-:W-:Y:S05]  /*10c4b0*/  @!P1 BRA `(.L_x_5709) ;  /* 0x00000000000c9947 */ /* 0x000fea0003800000 */
.L_x_5710:
[----:B------:R-:W-:Y:S01]  /*10c4c0*/  IMAD.MOV.U32 R5, RZ, RZ, 0x4 ;  /* 0x00000004ff057424 */ /* 0x000fe200078e00ff */
[----:B------:R-:W-:Y:S06]  /*10c4d0*/  BRA `(.L_x_5709) ;  /* 0x0000000000047947 */ /* 0x000fec0003800000 */
.L_x_5711:
[----:B------:R-:W-:-:S07]  /*10c4e0*/  IMAD.MOV.U32 R5, RZ, RZ, 0x2 ;  /* 0x00000002ff057424 */ /* 0x000fce00078e00ff */
.L_x_5709:
[----:B------:R-:W-:Y:S05]  /*10c4f0*/  BSYNC.RECONVERGENT B2 ;  /* 0x0000000000027941 */ /* 0x000fea0003800200 */
.L_x_5707:
        /* <DEDUP_REMOVED lines=15> */
.L_x_5713:
[----:B------:R-:W-:-:S13]  /*10c5f0*/  ISETP.NE.AND P1, PT, R5, 0x47, PT ;  /* 0x000000470500780c */ /* 0x000fda0003f25270 */
[----:B------:R-:W-:Y:S05]  /*10c600*/  @!P1 BRA `(.L_x_5716) ;  /* 0x0000000000149947 */ /* 0x000fea0003800000 */
[----:B------:R-:W-:Y:S01]  /*10c610*/  ISETP.NE.AND P1, PT, R5, 0x54, PT ;  /* 0x000000540500780c */ /* 0x000fe20003f25270 */
[----:B------:R-:W-:-:S12]  /*10c620*/  IMAD.MOV.U32 R3, RZ, RZ, 0x3 ;  /* 0x00000003ff037424 */ /* 0x000fd800078e00ff */
[----:B------:R-:W-:Y:S05]  /*10c630*/  @!P1 BRA `(.L_x_5714) ;  /* 0x00000000000c9947 */ /* 0x000fea0003800000 */
.L_x_5715:
[----:B------:R-:W-:Y:S01]  /*10c640*/  IMAD.MOV.U32 R3, RZ, RZ, 0x4 ;  /* 0x00000004ff037424 */ /* 0x000fe200078e00ff */
[----:B------:R-:W-:Y:S06]  /*10c650*/  BRA `(.L_x_5714) ;  /* 0x0000000000047947 */ /* 0x000fec0003800000 */
.L_x_5716:
[----:B------:R-:W-:-:S07]  /*10c660*/  IMAD.MOV.U32 R3, RZ, RZ, 0x2 ;  /* 0x00000002ff037424 */ /* 0x000fce00078e00ff */
.L_x_5714:
[----:B------:R-:W-:Y:S05]  /*10c670*/  BSYNC.RECONVERGENT B2 ;  /* 0x0000000000027941 */ /* 0x000fea0003800200 */
.L_x_5712:
[----:B------:R0:W-:Y:S02]  /*10c680*/  STL.U8 [R4+0x27da], R3 ;  /* 0x0027da0304007387 */ /* 0x0001e40000100000 */
.L_x_5678:
[----:B------:R-:W-:Y:S05]  /*10c690*/  BSYNC.RECONVERGENT B1 ;  /* 0x0000000000017941 */ /* 0x000fea0003800200 */
.L_x_5677:
        /* <DEDUP_REMOVED lines=10> */
.L_x_5741:
        /* <DEDUP_REMOVED lines=12> */
.L_x_5722:
[----:B------:R-:W-:-:S13]  /*10c800*/  ISETP.NE.AND P1, PT, R5, 0x47, PT ;  /* 0x000000470500780c */ /* 0x000fda0003f25270 */
[----:B------:R-:W-:Y:S05]  /*10c810*/  @!P1 BRA `(.L_x_5725) ;  /* 0x0000000000149947 */ /* 0x000fea0003800000 */
[----:B------:R-:W-:Y:S01]  /*10c820*/  ISETP.NE.AND P1, PT, R5, 0x54, PT ;  /* 0x000000540500780c */ /* 0x000fe20003f25270 */
[----:B------:R-:W-:-:S12]  /*10c830*/  IMAD.MOV.U32 R3, RZ, RZ, 0x3 ;  /* 0x00000003ff037424 */ /* 0x000fd800078e00ff */
[----:B------:R-:W-:Y:S05]  /*10c840*/  @!P1 BRA `(.L_x_5723) ;  /* 0x00000000000c9947 */ /* 0x000fea0003800000 */
.L_x_5724:
[----:B------:R-:W-:Y:S01]  /*10c850*/  IMAD.MOV.U32 R3, RZ, RZ, 0x4 ;  /* 0x00000004ff037424 */ /* 0x000fe200078e00ff */
[----:B------:R-:W-:Y:S06]  /*10c860*/  BRA `(.L_x_5723) ;  /* 0x0000000000047947 */ /* 0x000fec0003800000 */
.L_x_5725:
[----:B------:R-:W-:-:S07]  /*10c870*/  IMAD.MOV.U32 R3, RZ, RZ, 0x2 ;  /* 0x00000002ff037424 */ /* 0x000fce00078e00ff */
.L_x_5723:
[----:B------:R-:W-:Y:S05]  /*10c880*/  BSYNC.RECONVERGENT B3 ;  /* 0x0000000000037941 */ /* 0x000fea0003800200 */
.L_x_5721:
        /* <DEDUP_REMOVED lines=15> */
.L_x_5727:
[----:B------:R-:W-:-:S13]  /*10c980*/  ISETP.NE.AND P1, PT, R5, 0x47, PT ;  /* 0x000000470500780c */ /* 0x000fda0003f25270 */
[----:B------:R-:W-:Y:S05]  /*10c990*/  @!P1 BRA `(.L_x_5730) ;  /* 0x0000000000149947 */ /* 0x000fea0003800000 */
[----:B------:R-:W-:Y:S01]  /*10c9a0*/  ISETP.NE.AND P1, PT, R5, 0x54, PT ;  /* 0x000000540500780c */ /* 0x000fe20003f25270 */
[----:B------:R-:W-:-:S12]  /*10c9b0*/  IMAD.MOV.U32 R3, RZ, RZ, 0x3 ;  /* 0x00000003ff037424 */ /* 0x000fd800078e00ff */
[----:B------:R-:W-:Y:S05]  /*10c9c0*/  @!P1 BRA `(.L_x_5728) ;  /* 0x00000000000c9947 */ /* 0x000fea0003800000 */
.L_x_5729:
[----:B------:R-:W-:Y:S01]  /*10c9d0*/  IMAD.MOV.U32 R3, RZ, RZ, 0x4 ;  /* 0x00000004ff037424 */ /* 0x000fe200078e00ff */
[----:B------:R-:W-:Y:S06]  /*10c9e0*/  BRA `(.L_x_5728) ;  /* 0x0000000000047947 */ /* 0x000fec0003800000 */
.L_x_5730:
[----:B------:R-:W-:-:S07]  /*10c9f0*/  IMAD.MOV.U32 R3, RZ, RZ, 0x2 ;  /* 0x00000002ff037424 */ /* 0x000fce00078e00ff */
.L_x_5728:
[----:B------:R-:W-:Y:S05]  /*10ca00*/  BSYNC.RECONVERGENT B3 ;  /* 0x0000000000037941 */ /* 0x000fea0003800200 */
.L_x_5726:
        /* <DEDUP_REMOVED lines=14> */
.L_x_5732:
[----:B------:R-:W-:-:S13]  /*10caf0*/  ISETP.NE.AND P1, PT, R5, 0x47, PT ;  /* 0x000000470500780c */ /* 0x000fda0003f25270 */
[----:B------:R-:W-:Y:S05]  /*10cb00*/  @!P1 BRA `(.L_x_5735) ;  /* 0x0000000000149947 */ /* 0x000fea0003800000 */
[----:B------:R-:W-:Y:S01]  /*10cb10*/  ISETP.NE.AND P1, PT, R5, 0x54, PT ;  /* 0x000000540500780c */ /* 0x000fe20003f25270 */
[----:B------:R-:W-:-:S12]  /*10cb20*/  IMAD.MOV.U32 R3, RZ, RZ, 0x3 ;  /* 0x00000003ff037424 */ /* 0x000fd800078e00ff */
[----:B------:R-:W-:Y:S05]  /*10cb30*/  @!P1 BRA `(.L_x_5733) ;  /* 0x00000000000c9947 */ /* 0x000fea0003800000 */
.L_x_5734:
[----:B------:R-:W-:Y:S01]  /*10cb40*/  IMAD.MOV.U32 R3, RZ, RZ, 0x4 ;  /* 0x00000004ff037424 */ /* 0x000fe200078e00ff */
[----:B------:R-:W-:Y:S06]  /*10cb50*/  BRA `(.L_x_5733) ;  /* 0x0000000000047947 */ /* 0x000fec0003800000 */
.L_x_5735:
[----:B------:R-:W-:-:S07]  /*10cb60*/  IMAD.MOV.U32 R3, RZ, RZ, 0x2 ;  /* 0x00000002ff037424 */ /* 0x000fce00078e00ff */
.L_x_5733:
[----:B------:R-:W-:Y:S05]  /*10cb70*/  BSYNC.RECONVERGENT B3 ;  /* 0x0000000000037941 */ /* 0x000fea0003800200 */
.L_x_5731:
        /* <DEDUP_REMOVED lines=14> */
.L_x_5737:
[----:B------:R-:W-:-:S13]  /*10cc60*/  ISETP.NE.AND P1, PT, R104, 0x47, PT ;  /* 0x000000476800780c */ /* 0x000fda0003f25270 */
[----:B------:R-:W-:Y:S05]  /*10cc70*/  @!P1 BRA `(.L_x_5740) ;  /* 0x0000000000149947 */ /* 0x000fea0003800000 */
[----:B------:R-:W-:Y:S01]  /*10cc80*/  ISETP.NE.AND P1, PT, R104, 0x54, PT ;  /* 0x000000546800780c */ /* 0x000fe20003f25270 */
[----:B------:R-:W-:-:S12]  /*10cc90*/  IMAD.MOV.U32 R5, RZ, RZ, 0x3 ;  /* 0x00000003ff057424 */ /* 0x000fd800078e00ff */
[----:B------:R-:W-:Y:S05]  /*10cca0*/  @!P1 BRA `(.L_x_5738) ;  /* 0x00000000000c9947 */ /* 0x000fea0003800000 */
.L_x_5739:
[----:B------:R-:W-:Y:S01]  /*10ccb0*/  IMAD.MOV.U32 R5, RZ, RZ, 0x4 ;  /* 0x00000004ff057424 */ /* 0x000fe200078e00ff */
[----:B------:R-:W-:Y:S06]  /*10ccc0*/  BRA `(.L_x_5738) ;  /* 0x0000000000047947 */ /* 0x000fec0003800000 */
.L_x_5740:
[----:B------:R-:W-:-:S07]  /*10ccd0*/  IMAD.MOV.U32 R5, RZ, RZ, 0x2 ;  /* 0x00000002ff057424 */ /* 0x000fce00078e00ff */
.L_x_5738:
[----:B------:R-:W-:Y:S05]  /*10cce0*/  BSYNC.RECONVERGENT B3 ;  /* 0x0000000000037941 */ /* 0x000fea0003800200 */
.L_x_5736:
[----:B------:R0:W-:Y:S01]  /*10ccf0*/  STL.U8 [R105+0x27f6], R5 ;  /* 0x0027f60569007387 */ /* 0x0001e20000100000 */
[----:B------:R-:W-:Y:S01]  /*10cd00*/  ISETP.NE.AND P1, PT, R3, R106, PT ;  /* 0x0000006a0300720c */ /* 0x000fe20003f25270 */
[----:B------:R-:W-:-:S12]  /*10cd10*/  VIADD R4, R4, 0x4 ;  /* 0x0000000404047836 */ /* 0x000fd80000000000 */
[----:B0-----:R-:W-:Y:S05]  /*10cd20*/  @P1 BRA `(.L_x_5741) ;  /* 0xfffffff800841947 */ /* 0x001fea000383ffff */
.L_x_5720:
[----:B------:R-:W-:Y:S05]  /*10cd30*/  BSYNC.RECONVERGENT B2 ;  /* 0x0000000000027941 */ /* 0x000fea0003800200 */
.L_x_5719:
        /* <DEDUP_REMOVED lines=14> */
.L_x_5743:
[----:B------:R-:W-:-:S13]  /*10ce20*/  ISETP.NE.AND P1, PT, R5, 0x47, PT ;  /* 0x000000470500780c */ /* 0x000fda0003f25270 */
[----:B------:R-:W-:Y:S05]  /*10ce30*/  @!P1 BRA `(.L_x_5746) ;  /* 0x0000000000149947 */ /* 0x000fea0003800000 */
[----:B------:R-:W-:Y:S01]  /*10ce40*/  ISETP.NE.AND P1, PT, R5, 0x54, PT ;  /* 0x000000540500780c */ /* 0x000fe20003f25270 */
[----:B------:R-:W-:-:S12]  /*10ce50*/  HFMA2 R3, -RZ, RZ, 0, 1.78813934326171875e-07 ;  /* 0x00000003ff037431 */ /* 0x000fd800000001ff */
[----:B------:R-:W-:Y:S05]  /*10ce60*/  @!P1 BRA `(.L_x_5744) ;  /* 0x00000000000c9947 */ /* 0x000fea0003800000 */
.L_x_5745:
[----:B------:R-:W-:Y:S01]  /*10ce70*/  IMAD.MOV.U32 R3, RZ, RZ, 0x4 ;  /* 0x00000004ff037424 */ /* 0x000fe200078e00ff */
[----:B------:R-:W-:Y:S06]  /*10ce80*/  BRA `(.L_x_5744) ;  /* 0x0000000000047947 */ /* 0x000fec0003800000 */
.L_x_5746:
[----:B------:R-:W-:-:S07]  /*10ce90*/  IMAD.MOV.U32 R3, RZ, RZ, 0x2 ;  /* 0x00000002ff037424 */ /* 0x000fce00078e00ff */
.L_x_5744:
[----:B------:R-:W-:Y:S05]  /*10cea0*/  BSYNC.RECONVERGENT B2 ;  /* 0x0000000000027941 */ /* 0x000fea0003800200 */
.L_x_5742:
        /* <DEDUP_REMOVED lines=17> */
.L_x_5748:
[----:B------:R-:W-:-:S13]  /*10cfc0*/  ISETP.NE.AND P1, PT, R5, 0x47, PT ;  /* 0x000000470500780c */ /* 0x000fda0003f25270 */
[----:B------:R-:W-:Y:S05]  /*10cfd0*/  @!P1 BRA `(.L_x_5751) ;  /* 0x0000000000149947 */ /* 0x000fea0003800000 */
[----:B------:R-:W-:Y:S01]  /*10cfe0*/  ISETP.NE.AND P1, PT, R5, 0x54, PT ;  /* 0x000000540500780c */ /* 0x000fe20003f25270 */
[----:B------:R-:W-:-:S12]  /*10cff0*/  IMAD.MOV.U32 R3, RZ, RZ, 0x3 ;  /* 0x00000003ff037424 */ /* 0x000fd800078e00ff */
[----:B------:R-:W-:Y:S05]  /*10d000*/  @!P1 BRA `(.L_x_5749) ;  /* 0x00000000000c9947 */ /* 0x000fea0003800000 */
.L_x_5750:
[----:B------:R-:W-:Y:S01]  /*10d010*/  IMAD.MOV.U32 R3, RZ, RZ, 0x4 ;  /* 0x00000004ff037424 */ /* 0x000fe200078e00ff */
[----:B------:R-:W-:Y:S06]  /*10d020*/  BRA `(.L_x_5749) ;  /* 0x0000000000047947 */ /* 0x000fec0003800000 */
.L_x_5751:
[----:B------:R-:W-:-:S07]  /*10d030*/  IMAD.MOV.U32 R3, RZ, RZ, 0x2 ;  /* 0x00000002ff037424 */ /* 0x000fce00078e00ff */
.L_x_5749:
[----:B------:R-:W-:Y:S05]  /*10d040*/  BSYNC.RECONVERGENT B2 ;  /* 0x0000000000027941 */ /* 0x000fea0003800200 */
.L_x_5747:
        /* <DEDUP_REMOVED lines=16> */
.L_x_5753:
[----:B------:R-:W-:-:S13]  /*10d150*/  ISETP.NE.AND P1, PT, R4, 0x47, PT ;  /* 0x000000470400780c */ /* 0x000fda0003f25270 */
[----:B------:R-:W-:Y:S05]  /*10d160*/  @!P1 BRA `(.L_x_5756) ;  /* 0x0000000000149947 */ /* 0x000fea0003800000 */
[----:B------:R-:W-:Y:S01]  /*10d170*/  ISETP.NE.AND P1, PT, R4, 0x54, PT ;  /* 0x000000540400780c */ /* 0x000fe20003f25270 */
[----:B------:R-:W-:-:S12]  /*10d180*/  IMAD.MOV.U32 R3, RZ, RZ, 0x3 ;  /* 0x00000003ff037424 */ /* 0x000fd800078e00ff */
[----:B------:R-:W-:Y:S05]  /*10d190*/  @!P1 BRA `(.L_x_5754) ;  /* 0x00000000000c9947 */ /* 0x000fea0003800000 */
.L_x_5755:
[----:B------:R-:W-:Y:S01]  /*10d1a0*/  IMAD.MOV.U32 R3, RZ, RZ, 0x4 ;  /* 0x00000004ff037424 */ /* 0x000fe200078e00ff */
[----:B------:R-:W-:Y:S06]  /*10d1b0*/  BRA `(.L_x_5754) ;  /* 0x0000000000047947 */ /* 0x000fec0003800000 */
.L_x_5756:
[----:B------:R-:W-:-:S07]  /*10d1c0*/  IMAD.MOV.U32 R3, RZ, RZ, 0x2 ;  /* 0x00000002ff037424 */ /* 0x000fce00078e00ff */
.L_x_5754:
[----:B------:R-:W-:Y:S05]  /*10d1d0*/  BSYNC.RECONVERGENT B2 ;  /* 0x0000000000027941 */ /* 0x000fea0003800200 */
.L_x_5752:
[----:B------:R2:W-:Y:S02]  /*10d1e0*/  STL.U8 [R104+0x27f5], R3 ;  /* 0x0027f50368007387 */ /* 0x0005e40000100000 */
.L_x_5718:
[----:B------:R-:W-:Y:S05]  /*10d1f0*/  BSYNC.RECONVERGENT B1 ;  /* 0x0000000000017941 */ /* 0x000fea0003800200 */
.L_x_5717:
        /* <DEDUP_REMOVED lines=17> */
.L_x_5765:
        /* <DEDUP_REMOVED lines=13> */
.L_x_5764:
        /* <DEDUP_REMOVED lines=41> */
[----:B0-----:R-:W-:-:S05]  /*10d670*/  @P1 MOV R109, 0xbff00000 ;  /* 0xbff00000006d1802 */ /* 0x001fca0000000f00 */
        /* <DEDUP_REMOVED lines=24> */
.L_x_5763:
[----:B------:R-:W-:Y:S05]  /*10d800*/  BSYNC.RECONVERGENT B3 ;  /* 0x0000000000037941 */ /* 0x000fea0003800200 */
.L_x_5762:
        /* <DEDUP_REMOVED lines=50> */
.L_x_5761:
[----:B------:R-:W-:Y:S05]  /*10db30*/  BSYNC.RECONVERGENT B2 ;  /* 0x0000000000027941 */ /* 0x000fea0003800200 */
.L_x_5760:
[C---:B------:R-:W-:Y:S01]  /*10db40*/  ISETP.NE.AND P0, PT, R3.reuse, R2, PT ;  /* 0x000000020300720c */ /* 0x040fe20003f05270 */
[----:B------:R-:W-:-:S12]  /*10db50*/  VIADD R3, R3, 0x1 ;  /* 0x0000000103037836 */ /* 0x000fd80000000000 */
[----:B------:R-:W-:Y:S05]  /*10db60*/  @P0 BRA `(.L_x_5765) ;  /* 0xfffffff400e80947 */ /* 0x000fea000383ffff */
[----:B------:R-:W-:Y:S05]  /*10db70*/  BSYNC.RECONVERGENT B1 ;  /* 0x0000000000017941 */ /* 0x000fea0003800200 */
.L_x_5759:
[----:B------:R-:W-:Y:S01]  /*10db80*/  BSSY.RECONVERGENT B6, `(.L_x_5766) ;  /* 0x0000463000067945 */ /* 0x000fe20003800200 */
[----:B------:R-:W-:-:S07]  /*10db90*/  IMAD.MOV.U32 R143, RZ, RZ, 0x1 ;  /* 0x00000001ff8f7424 */ /* 0x000fce00078e00ff */
.L_x_5831:
[----:B------:R-:W-:Y:S04]  /*10dba0*/  BSSY.RECONVERGENT B5, `(.L_x_5767) ;  /* 0x000045d000057945 */ /* 0x000fe80003800200 */
[----:B01----:R-:W-:Y:S05]  /*10dbb0*/  @!P4 BRA `(.L_x_5768) ;  /* 0x00000044006cc947 */ /* 0x003fea0003800000 */
[----:B------:R-:W-:-:S07]  /*10dbc0*/  IMAD.MOV.U32 R142, RZ, RZ, 0x1 ;  /* 0x00000001ff8e7424 */ /* 0x000fce00078e00ff */
.L_x_5830:
        /* <DEDUP_REMOVED lines=10> */
[C---:B------:R-:W-:Y:S01]  /*10dc70*/  IMAD.IADD R136, R1.reuse, 0x1, R143 ;  /* 0x0000000101887824 */ /* 0x040fe200078e028f */
[----:B------:R-:W-:-:S04]  /*10dc80*/  IADD3 R147, PT, PT, R1, R142, RZ ;  /* 0x0000008e01937210 */ /* 0x000fc80007ffe0ff */
        /* <DEDUP_REMOVED lines=118> */
.L_x_5777:
[----:B------:R-:W-:Y:S05]  /*10e3f0*/  BSYNC.RECONVERGENT B3 ;  /* 0x0000000000037941 */ /* 0x000fea0003800200 */
.L_x_5776:
        /* <DEDUP_REMOVED lines=36> */
.L_x_5780:
[----:B------:R-:W-:Y:S05]  /*10e640*/  BSYNC.RECONVERGENT B3 ;  /* 0x0000000000037941 */ /* 0x000fea0003800200 */
.L_x_5779:
        /* <DEDUP_REMOVED lines=9> */
.L_x_5775:
        /* <DEDUP_REMOVED lines=47> */
.L_x_5782:
[----:B------:R-:W-:Y:S05]  /*10e9d0*/  BSYNC.RECONVERGENT B3 ;  /* 0x0000000000037941 */ /* 0x000fea0003800200 */
.L_x_5781:
        /* <DEDUP_REMOVED lines=38> */
.L_x_5784:
[----:B------:R-:W-:Y:S05]  /*10ec40*/  BSYNC.RECONVERGENT B3 ;  /* 0x0000000000037941 */ /* 0x000fea0003800200 */
.L_x_5783:
        /* <DEDUP_REMOVED lines=9> */
.L_x_5774:
        /* <DEDUP_REMOVED lines=56> */
.L_x_5786:
[----:B------:R-:W-:Y:S05]  /*10f060*/  BSYNC.RECONVERGENT B3 ;  /* 0x0000000000037941 */ /* 0x000fea0003800200 */
.L_x_5785:
        /* <DEDUP_REMOVED lines=38> */
.L_x_5788:
[----:B------:R-:W-:Y:S05]  /*10f2d0*/  BSYNC.RECONVERGENT B3 ;  /* 0x0000000000037941 */ /* 0x000fea0003800200 */
.L_x_5787:
        /* <DEDUP_REMOVED lines=8> */
.L_x_5778:
[----:B------:R-:W-:Y:S05]  /*10f360*/  BSYNC.RECONVERGENT B1 ;  /* 0x0000000000017941 */ /* 0x000fea0003800200 */
.L_x_5773:
        /* <DEDUP_REMOVED lines=35> */
.L_x_5790:
[----:B------:R-:W-:Y:S05]  /*10f5a0*/  BSYNC.RECONVERGENT B1 ;  /* 0x0000000000017941 */ /* 0x000fea0003800200 */
.L_x_5789:
[----:B------:R-:W-:-:S06]  /*10f5b0*/  DSETP.GEU.AND P0, PT, R50, R118, PT ;  /* 0x000000763200722a */ /* 0x000fcc0003f0e000 */
[----:B------:R-:W-:Y:S02]  /*10f5c0*/  FSEL R106, R106, R140, !P0 ;  /* 0x0000008c6a6a7208 */ /* 0x000fe40004000000 */
[----:B------:R-:W-:Y:S02]  /*10f5d0*/  FSEL R107, R107, R141, !P0 ;  /* 0x0000008d6b6b7208 */ /* 0x000fe40004000000 */
[----:B------:R-:W-:Y:S02]  /*10f5e0*/  FSEL R104, R104, R138, !P0 ;  /* 0x0000008a68687208 */ /* 0x000fe40004000000 */
[----:B------:R-:W-:-:S07]  /*10f5f0*/  FSEL R105, R105, R139, !P0 ;  /* 0x0000008b69697208 */ /* 0x000fce0004000000 */
.L_x_5772:
[----:B------:R-:W-:Y:S05]  /*10f600*/  BSYNC.RECONVERGENT B2 ;  /* 0x0000000000027941 */ /* 0x000fea0003800200 */
.L_x_5771:
        /* <DEDUP_REMOVED lines=45> */
.L_x_5792:
[----:B------:R-:W-:Y:S05]  /*10f8e0*/  BSYNC.RECONVERGENT B1 ;  /* 0x0000000000017941 */ /* 0x000fea0003800200 */
.L_x_5791:
        /* <DEDUP_REMOVED lines=33> */
.L_x_5794:
[----:B------:R-:W-:Y:S05]  /*10fb00*/  BSYNC.RECONVERGENT B1 ;  /* 0x0000000000017941 */ /* 0x000fea0003800200 */
.L_x_5793:
        /* <DEDUP_REMOVED lines=30> */
.L_x_5796:
[----:B------:R-:W-:Y:S05]  /*10fcf0*/  BSYNC.RECONVERGENT B1 ;  /* 0x0000000000017941 */ /* 0x000fea0003800200 */
.L_x_5795:
        /* <DEDUP_REMOVED lines=21> */
[----:B------:R-:W-:Y:S01]  /*10fe50*/  MOV R106, R120 ;  /* 0x00000078006a7202 */ /* 0x000fe20000000f00 */
[----:B------:R-:W-:Y:S02]  /*10fe60*/  IMAD.MOV.U32 R107, RZ, RZ, R121 ;  /* 0x000000ffff6b7224 */ /* 0x000fe400078e0079 */
[----:B------:R0:W-:Y:S01]  /*10fe70*/  STL.64 [R149], R118 ;  /* 0x0000007695007387 */ /* 0x0001e20000100a00 */
[----:B------:R-:W-:Y:S02]  /*10fe80*/  IMAD.MOV.U32 R4, RZ, RZ, R118 ;  /* 0x000000ffff047224 */ /* 0x000fe400078e0076 */
[----:B------:R-:W-:Y:S01]  /*10fe90*/  IMAD.MOV.U32 R5, RZ, RZ, R119 ;  /* 0x000000ffff057224 */ /* 0x000fe200078e0077 */
[----:B------:R-:W-:Y:S06]  /*10fea0*/  BRA `(.L_x_5800) ;  /* 0x00000000001c7947 */ /* 0x000fec0003800000 */
.L_x_5799:
[----:B------:R-:W-:Y:S05]  /*10feb0*/  BSYNC.RELIABLE B2 ;  /* 0x0000000000027941 */ /* 0x000fea0003800100 */
.L_x_5798:
[----:B------:R1:W-:Y:S01]  /*10fec0*/  STL.64 [R144], R110 ;  /* 0x0000006e90007387 */ /* 0x0003e20000100a00 */
[----:B------:R-:W-:Y:S02]  /*10fed0*/  IMAD.MOV.U32 R106, RZ, RZ, R110 ;  /* 0x000000ffff6a7224 */ /* 0x000fe400078e006e */
[----:B------:R-:W-:Y:S01]  /*10fee0*/  IMAD.MOV.U32 R107, RZ, RZ, R111 ;  /* 0x000000ffff6b7224 */ /* 0x000fe200078e006f */
[----:B------:R1:W-:Y:S01]  /*10fef0*/  STL.64 [R149], R108 ;  /* 0x0000006c95007387 */ /* 0x0003e20000100a00 */
[----:B------:R-:W-:Y:S02]  /*10ff00*/  IMAD.MOV.U32 R4, RZ, RZ, R108 ;  /* 0x000000ffff047224 */ /* 0x000fe400078e006c */
[----:B------:R-:W-:-:S07]  /*10ff10*/  IMAD.MOV.U32 R5, RZ, RZ, R109 ;  /* 0x000000ffff057224 */ /* 0x000fce00078e006d */
.L_x_5800:
[----:B------:R-:W-:Y:S05]  /*10ff20*/  BSYNC.RECONVERGENT B1 ;  /* 0x0000000000017941 */ /* 0x000fea0003800200 */
.L_x_5797:
[----:B------:R-:W-:-:S07]  /*10ff30*/  IMAD.MOV.U32 R141, RZ, RZ, 0x3 ;  /* 0x00000003ff8d7424 */ /* 0x000fce00078e00ff */
.L_x_5829:
        /* <DEDUP_REMOVED lines=13> */
.L_x_5828:
        /* <DEDUP_REMOVED lines=114> */
.L_x_5809:
[----:B------:R-:W-:Y:S05]  /*110730*/  BSYNC.RECONVERGENT B11 ;  /* 0x00000000000b7941 */ /* 0x000fea0003800200 */
.L_x_5808:
        /* <DEDUP_REMOVED lines=30> */
.L_x_5811:
[----:B------:R-:W-:Y:S05]  /*110920*/  BSYNC.RECONVERGENT B11 ;  /* 0x00000000000b7941 */ /* 0x000fea0003800200 */
.L_x_5810:
[----:B------:R-:W-:-:S06]  /*110930*/  DSETP.GT.AND P0, PT, R104, R122, PT ;  /* 0x0000007a6800722a */ /* 0x000fcc0003f04000 */
[----:B------:R-:W-:Y:S02]  /*110940*/  FSEL R118, R108, RZ, P0 ;  /* 0x000000ff6c767208 */ /* 0x000fe40000000000 */
[----:B------:R-:W-:Y:S02]  /*110950*/  FSEL R119, R109, +QNAN , P0 ;  /* 0x7ff000006d777808 */ /* 0x000fe40000000000 */
[----:B------:R-:W-:Y:S02]  /*110960*/  FSEL R120, R110, RZ, P0 ;  /* 0x000000ff6e787208 */ /* 0x000fe40000000000 */
[----:B------:R-:W-:Y:S01]  /*110970*/  FSEL R121, R111, -1.875, P0 ;  /* 0xbff000006f797808 */ /* 0x000fe20000000000 */
[----:B------:R-:W-:Y:S06]  /*110980*/  BRA `(.L_x_5812) ;  /* 0x0000001400907947 */ /* 0x000fec0003800000 */
.L_x_5807:
        /* <DEDUP_REMOVED lines=75> */
.L_x_5814:
[----:B------:R-:W-:Y:S05]  /*110e40*/  BSYNC.RECONVERGENT B11 ;  /* 0x00000000000b7941 */ /* 0x000fea0003800200 */
.L_x_5813:
        /* <DEDUP_REMOVED lines=30> */
.L_x_5816:
[----:B------:R-:W-:Y:S05]  /*111030*/  BSYNC.RECONVERGENT B11 ;  /* 0x00000000000b7941 */ /* 0x000fea0003800200 */
.L_x_5815:
        /* <DEDUP_REMOVED lines=15> */
.L_x_5806:
        /* <DEDUP_REMOVED lines=83> */
.L_x_5819:
[----:B------:R-:W-:Y:S05]  /*111660*/  BSYNC.RECONVERGENT B11 ;  /* 0x00000000000b7941 */ /* 0x000fea0003800200 */
.L_x_5818:
        /* <DEDUP_REMOVED lines=30> */
.L_x_5821:
[----:B------:R-:W-:Y:S05]  /*111850*/  BSYNC.RECONVERGENT B11 ;  /* 0x00000000000b7941 */ /* 0x000fea0003800200 */
.L_x_5820:
[----:B------:R-:W-:-:S06]  /*111860*/  DSETP.GT.AND P0, PT, R104, R122, PT ;  /* 0x0000007a6800722a */ /* 0x000fcc0003f04000 */
[----:B------:R-:W-:Y:S02]  /*111870*/  FSEL R118, R108, RZ, P0 ;  /* 0x000000ff6c767208 */ /* 0x000fe40000000000 */
[----:B------:R-:W-:Y:S02]  /*111880*/  FSEL R119, R109, +QNAN , P0 ;  /* 0x7ff000006d777808 */ /* 0x000fe40000000000 */
[----:B------:R-:W-:Y:S02]  /*111890*/  FSEL R120, R110, RZ, P0 ;  /* 0x000000ff6e787208 */ /* 0x000fe40000000000 */
[----:B------:R-:W-:Y:S01]  /*1118a0*/  FSEL R121, R111, -1.875, P0 ;  /* 0xbff000006f797808 */ /* 0x000fe20000000000 */
[----:B------:R-:W-:Y:S06]  /*1118b0*/  BRA `(.L_x_5812) ;  /* 0x0000000400c47947 */ /* 0x000fec0003800000 */
.L_x_5817:
        /* <DEDUP_REMOVED lines=36> */
.L_x_5823:
[----:B------:R-:W-:Y:S05]  /*111b00*/  BSYNC.RECONVERGENT B7 ;  /* 0x0000000000077941 */ /* 0x000fea0003800200 */
.L_x_5822:
        /* <DEDUP_REMOVED lines=39> */
.L_x_5825:
[----:B------:R-:W-:Y:S05]  /*111d80*/  BSYNC.RECONVERGENT B11 ;  /* 0x00000000000b7941 */ /* 0x000fea0003800200 */
.L_x_5824:
        /* <DEDUP_REMOVED lines=30> */
.L_x_5827:
[----:B------:R-:W-:Y:S05]  /*111f70*/  BSYNC.RECONVERGENT B11 ;  /* 0x00000000000b7941 */ /* 0x000fea0003800200 */
.L_x_5826:
[----:B------:R-:W-:-:S06]  /*111f80*/  DSETP.GT.AND P0, PT, R104, R122, PT ;  /* 0x0000007a6800722a */ /* 0x000fcc0003f04000 */
[----:B------:R-:W-:Y:S02]  /*111f90*/  FSEL R118, R108, RZ, P0 ;  /* 0x000000ff6c767208 */ /* 0x000fe40000000000 */
[----:B------:R-:W-:Y:S02]  /*111fa0*/  FSEL R119, R109, +QNAN , P0 ;  /* 0x7ff000006d777808 */ /* 0x000fe40000000000 */
[----:B------:R-:W-:Y:S02]  /*111fb0*/  FSEL R120, R110, RZ, P0 ;  /* 0x000000ff6e787208 */ /* 0x000fe40000000000 */
[----:B------:R-:W-:-:S07]  /*111fc0*/  FSEL R121, R111, -1.875, P0 ;  /* 0xbff000006f797808 */ /* 0x000fce0000000000 */
.L_x_5812:
[----:B------:R-:W-:Y:S05]  /*111fd0*/  BSYNC.RECONVERGENT B1 ;  /* 0x0000000000017941 */ /* 0x000fea0003800200 */
.L_x_5805:
        /* <DEDUP_REMOVED lines=14> */
.L_x_5804:
[----:B------:R-:W-:Y:S05]  /*1120c0*/  BSYNC.RECONVERGENT B2 ;  /* 0x0000000000027941 */ /* 0x000fea0003800200 */
.L_x_5803:
[----:B------:R-:W-:Y:S01]  /*1120d0*/  VIADD R139, R139, 0x1 ;  /* 0x000000018b8b7836 */ /* 0x000fe20000000000 */
[----:B------:R-:W-:-:S04]  /*1120e0*/  ISETP.GT.U32.AND P1, PT, R138, 0x1, PT ;  /* 0x000000018a00780c */ /* 0x000fc80003f24070 */
[----:B------:R-:W-:-:S13]  /*1120f0*/  ISETP.GE.AND P0, PT, R139, R142, PT ;  /* 0x0000008e8b00720c */ /* 0x000fda0003f06270 */
[----:B------:R-:W-:Y:S05]  /*112100*/  @!P0 BRA P1, `(.L_x_5828) ;  /* 0xffffffdc00c08947 */ /* 0x000fea000083ffff */
.L_x_5802:
[----:B------:R-:W-:Y:S05]  /*112110*/  BSYNC.RECONVERGENT B3 ;  /* 0x0000000000037941 */ /* 0x000fea0003800200 */
.L_x_5801:
[----:B------:R-:W-:Y:S05]  /*112120*/  @P3 BRA `(.L_x_5829) ;  /* 0xffffffdc00843947 */ /* 0x000fea000383ffff */
.L_x_5770:
[----:B------:R-:W-:Y:S05]  /*112130*/  BSYNC.RECONVERGENT B4 ;  /* 0x0000000000047941 */ /* 0x000fea0003800200 */
.L_x_5769:
[C---:B------:R-:W-:Y:S01]  /*112140*/  ISETP.NE.AND P0, PT, R142.reuse, R148, PT ;  /* 0x000000948e00720c */ /* 0x040fe20003f05270 */
[----:B------:R-:W-:-:S12]  /*112150*/  VIADD R142, R142, 0x1 ;  /* 0x000000018e8e7836 */ /* 0x000fd80000000000 */
[----:B------:R-:W-:Y:S05]  /*112160*/  @P0 BRA `(.L_x_5830) ;  /* 0xffffffb800980947 */ /* 0x000fea000383ffff */
.L_x_5768:
[----:B------:R-:W-:Y:S05]  /*112170*/  BSYNC.RECONVERGENT B5 ;  /* 0x0000000000057941 */ /* 0x000fea0003800200 */
.L_x_5767:
[C---:B------:R-:W-:Y:S01]  /*112180*/  ISETP.NE.AND P0, PT, R143.reuse, R2, PT ;  /* 0x000000028f00720c */ /* 0x040fe20003f05270 */
[----:B------:R-:W-:-:S12]  /*112190*/  VIADD R143, R143, 0x1 ;  /* 0x000000018f8f7836 */ /* 0x000fd80000000000 */
[----:B------:R-:W-:Y:S05]  /*1121a0*/  @P0 BRA `(.L_x_5831) ;  /* 0xffffffb8007c0947 */ /* 0x000fea000383ffff */
[----:B------:R-:W-:Y:S05]  /*1121b0*/  BSYNC.RECONVERGENT B6 ;  /* 0x0000000000067941 */ /* 0x000fea0003800200 */
.L_x_5766:
[----:B------:R-:W-:Y:S01]  /*1121c0*/  IMAD.MOV.U32 R151, RZ, RZ, RZ ;  /* 0x000000ffff977224 */ /* 0x000fe200078e00ff */
[----:B-1----:R-:W-:Y:S01]  /*1121d0*/  MOV R4, 0x0 ;  /* 0x0000000000047802 */ /* 0x002fe20000000f00 */
[----:B------:R-:W-:Y:S02]  /*1121e0*/  IMAD.MOV.U32 R150, RZ, RZ, 0x1 ;  /* 0x00000001ff967424 */ /* 0x000fe400078e00ff */
[----:B------:R-:W-:Y:S02]  /*1121f0*/  IMAD.MOV.U32 R152, RZ, RZ, RZ ;  /* 0x000000ffff987224 */ /* 0x000fe400078e00ff */
[----:B------:R-:W-:-:S07]  /*112200*/  IMAD.MOV.U32 R5, RZ, RZ, -0x100000 ;  /* 0xfff00000ff057424 */ /* 0x000fce00078e00ff */
.L_x_5859:
[----:B------:R-:W-:Y:S01]  /*112210*/  ISETP.NE.AND P0, PT, R148, RZ, PT ;  /* 0x000000ff9400720c */ /* 0x000fe20003f05270 */
[----:B------:R-:W-:-:S12]  /*112220*/  BSSY.RECONVERGENT B2, `(.L_x_5832) ;  /* 0x00001d6000027945 */ /* 0x000fd80003800200 */
[----:B------:R-:W-:Y:S05]  /*112230*/  @!P0 BRA `(.L_x_5833) ;  /* 0x0000001c00508947 */ /* 0x000fea0003800000 */
[----:B------:R-:W-:-:S06]  /*112240*/  IMAD.IADD R153, R1, 0x1, R150 ;  /* 0x0000000101997824 */ /* 0x000fcc00078e0296 */
[----:B------:R-:W5:Y:S01]  /*112250*/  LDL.U8 R153, [R153+0x27d8] ;  /* 0x0027d80099997983 */ /* 0x000f620000100000 */
[----:B0-----:R-:W-:-:S07]  /*112260*/  IMAD.MOV.U32 R149, RZ, RZ, 0x1 ;  /* 0x00000001ff957424 */ /* 0x001fce00078e00ff */
.L_x_5858:
        /* <DEDUP_REMOVED lines=34> */
[----:B-----5:R-:W-:-:S04]  /*112490*/  LOP3.LUT R108, R107, 0xffff, RZ, 0xc0, !PT ;  /* 0x0000ffff6b6c7812 */ /* 0x020fc800078ec0ff */
        /* <DEDUP_REMOVED lines=9> */
[----:B------:R-:W5:Y:S05]  /*112530*/  LDG.E.64 R122, desc[UR8][R120.64+0x8a70] ;  /* 0x008a7008787a7981 */ /* 0x000f6a000c1e1b00 */
[----:B------:R-:W3:Y:S04]  /*112540*/  LDG.E.64 R104, desc[UR6][R106.64+0x5208] ;  /* 0x005208066a687981 */ /* 0x000ee8000c1e1b00 */
[----:B------:R-:W5:Y:S04]  /*112550*/  LDG.E.64 R110, desc[UR6][R110.64+0xb180] ;  /* 0x00b180066e6e7981 */ /* 0x000f68000c1e1b00 */
        /* <DEDUP_REMOVED lines=10> */
[----:B-----5:R-:W-:Y:S02]  /*112600*/  DADD R122, R110, R122 ;  /* 0x000000006e7a7229 */ /* 0x020fe4000000007a */
        /* <DEDUP_REMOVED lines=66> */
.L_x_5839:
[----:B------:R-:W-:Y:S05]  /*112a30*/  BSYNC.RECONVERGENT B4 ;  /* 0x0000000000047941 */ /* 0x000fea0003800200 */
.L_x_5838:
        /* <DEDUP_REMOVED lines=36> */
.L_x_5841:
[----:B------:R-:W-:Y:S05]  /*112c80*/  BSYNC.RECONVERGENT B4 ;  /* 0x0000000000047941 */ /* 0x000fea0003800200 */
.L_x_5840:
[----:B------:R-:W-:-:S06]  /*112c90*/  DSETP.GEU.AND P0, PT, R122, R52, PT ;  /* 0x000000347a00722a */ /* 0x000fcc0003f0e000 */
[----:B------:R-:W-:Y:S02]  /*112ca0*/  FSEL R140, R140, R146, !P0 ;  /* 0x000000928c8c7208 */ /* 0x000fe40004000000 */
[----:B------:R-:W-:Y:S02]  /*112cb0*/  FSEL R141, R141, R147, !P0 ;  /* 0x000000938d8d7208 */ /* 0x000fe40004000000 */
[----:B------:R-:W-:Y:S02]  /*112cc0*/  FSEL R142, R142, R144, !P0 ;  /* 0x000000908e8e7208 */ /* 0x000fe40004000000 */
[----:B------:R-:W-:Y:S02]  /*112cd0*/  FSEL R143, R143, R145, !P0 ;  /* 0x000000918f8f7208 */ /* 0x000fe40004000000 */
[----:B------:R-:W-:Y:S02]  /*112ce0*/  FSEL R52, R52, R122, !P0 ;  /* 0x0000007a34347208 */ /* 0x000fe40004000000 */
[----:B------:R-:W-:-:S07]  /*112cf0*/  FSEL R53, R53, R123, !P0 ;  /* 0x0000007b35357208 */ /* 0x000fce0004000000 */
.L_x_5837:
[----:B------:R-:W-:Y:S05]  /*112d00*/  BSYNC.RECONVERGENT B3 ;  /* 0x0000000000037941 */ /* 0x000fea0003800200 */
.L_x_5836:
        /* <DEDUP_REMOVED lines=49> */
.L_x_5845:
[----:B------:R-:W-:Y:S05]  /*113020*/  BSYNC.RECONVERGENT B4 ;  /* 0x0000000000047941 */ /* 0x000fea0003800200 */
.L_x_5844:
        /* <DEDUP_REMOVED lines=37> */
.L_x_5847:
[----:B------:R-:W-:Y:S05]  /*113280*/  BSYNC.RECONVERGENT B4 ;  /* 0x0000000000047941 */ /* 0x000fea0003800200 */
.L_x_5846:
[----:B------:R-:W-:-:S06]  /*113290*/  DSETP.GEU.AND P0, PT, R118, R52, PT ;  /* 0x000000347600722a */ /* 0x000fcc0003f0e000 */
[----:B------:R-:W-:Y:S02]  /*1132a0*/  FSEL R146, R146, R140, !P0 ;  /* 0x0000008c92927208 */ /* 0x000fe40004000000 */
[----:B------:R-:W-:Y:S02]  /*1132b0*/  FSEL R147, R147, R141, !P0 ;  /* 0x0000008d93937208 */ /* 0x000fe40004000000 */
[----:B------:R-:W-:Y:S02]  /*1132c0*/  FSEL R144, R144, R142, !P0 ;  /* 0x0000008e90907208 */ /* 0x000fe40004000000 */
[----:B------:R-:W-:Y:S02]  /*1132d0*/  FSEL R145, R145, R143, !P0 ;  /* 0x0000008f91917208 */ /* 0x000fe40004000000 */
[----:B------:R-:W-:Y:S02]  /*1132e0*/  FSEL R52, R52, R118, !P0 ;  /* 0x0000007634347208 */ /* 0x000fe40004000000 */
[----:B------:R-:W-:-:S07]  /*1132f0*/  FSEL R53, R53, R119, !P0 ;  /* 0x0000007735357208 */ /* 0x000fce0004000000 */
.L_x_5843:
[----:B------:R-:W-:Y:S05]  /*113300*/  BSYNC.RECONVERGENT B3 ;  /* 0x0000000000037941 */ /* 0x000fea0003800200 */
.L_x_5842:
        /* <DEDUP_REMOVED lines=53> */
.L_x_5851:
[----:B------:R-:W-:Y:S05]  /*113660*/  BSYNC.RECONVERGENT B4 ;  /* 0x0000000000047941 */ /* 0x000fea0003800200 */
.L_x_5850:
        /* <DEDUP_REMOVED lines=36> */
.L_x_5853:
[----:B------:R-:W-:Y:S05]  /*1138b0*/  BSYNC.RECONVERGENT B4 ;  /* 0x0000000000047941 */ /* 0x000fea0003800200 */
.L_x_5852:
[----:B------:R-:W-:-:S06]  /*1138c0*/  DSETP.GEU.AND P0, PT, R122, R52, PT ;  /* 0x000000347a00722a */ /* 0x000fcc0003f0e000 */
[----:B------:R-:W-:Y:S02]  /*1138d0*/  FSEL R104, R104, R146, !P0 ;  /* 0x0000009268687208 */ /* 0x000fe40004000000 */
[----:B------:R-:W-:Y:S02]  /*1138e0*/  FSEL R105, R105, R147, !P0 ;  /* 0x0000009369697208 */ /* 0x000fe40004000000 */
[----:B------:R-:W-:Y:S02]  /*1138f0*/  FSEL R106, R106, R144, !P0 ;  /* 0x000000906a6a7208 */ /* 0x000fe40004000000 */
[----:B------:R-:W-:Y:S02]  /*113900*/  FSEL R107, R107, R145, !P0 ;  /* 0x000000916b6b7208 */ /* 0x000fe40004000000 */
[----:B------:R-:W-:Y:S02]  /*113910*/  FSEL R52, R52, R122, !P0 ;  /* 0x0000007a34347208 */ /* 0x000fe40004000000 */
[----:B------:R-:W-:-:S07]  /*113920*/  FSEL R53, R53, R123, !P0 ;  /* 0x0000007b35357208 */ /* 0x000fce0004000000 */
.L_x_5849:
[----:B------:R-:W-:Y:S05]  /*113930*/  BSYNC.RECONVERGENT B3 ;  /* 0x0000000000037941 */ /* 0x000fea0003800200 */
.L_x_5848:
        /* <DEDUP_REMOVED lines=34> */
.L_x_5855:
[----:B------:R-:W-:Y:S05]  /*113b60*/  BSYNC.RECONVERGENT B3 ;  /* 0x0000000000037941 */ /* 0x000fea0003800200 */
.L_x_5854:
[----:B------:R-:W-:-:S06]  /*113b70*/  DSETP.GEU.AND P0, PT, R52, R122, PT ;  /* 0x0000007a3400722a */ /* 0x000fcc0003f0e000 */
[----:B------:R-:W-:Y:S02]  /*113b80*/  FSEL R108, R108, R106, !P0 ;  /* 0x0000006a6c6c7208 */ /* 0x000fe40004000000 */
[----:B------:R-:W-:Y:S02]  /*113b90*/  FSEL R110, R110, R104, !P0 ;  /* 0x000000686e6e7208 */ /* 0x000fe40004000000 */
[----:B------:R-:W-:Y:S02]  /*113ba0*/  FSEL R106, R109, R107, !P0 ;  /* 0x0000006b6d6a7208 */ /* 0x000fe40004000000 */
[----:B------:R-:W-:-:S03]  /*113bb0*/  FSEL R104, R111, R105, !P0 ;  /* 0x000000696f687208 */ /* 0x000fc60004000000 */
[----:B------:R-:W-:Y:S02]  /*113bc0*/  IMAD.MOV.U32 R109, RZ, RZ, R106 ;  /* 0x000000ffff6d7224 */ /* 0x000fe400078e006a */
[----:B------:R-:W-:-:S07]  /*113bd0*/  IMAD.MOV.U32 R111, RZ, RZ, R104 ;  /* 0x000000ffff6f7224 */ /* 0x000fce00078e0068 */
.L_x_5835:
[----:B------:R-:W-:Y:S05]  /*113be0*/  BSYNC.RECONVERGENT B1 ;  /* 0x0000000000017941 */ /* 0x000fea0003800200 */
.L_x_5834:
        /* <DEDUP_REMOVED lines=43> */
.L_x_5857:
[----:B------:R-:W-:Y:S05]  /*113ea0*/  BSYNC.RECONVERGENT B1 ;  /* 0x0000000000017941 */ /* 0x000fea0003800200 */
.L_x_5856:
        /* <DEDUP_REMOVED lines=13> */
.L_x_5833:
[----:B------:R-:W-:Y:S05]  /*113f80*/  BSYNC.RECONVERGENT B2 ;  /* 0x0000000000027941 */ /* 0x000fea0003800200 */
.L_x_5832:
[C---:B------:R-:W-:Y:S01]  /*113f90*/  ISETP.NE.AND P0, PT, R150.reuse, R2, PT ;  /* 0x000000029600720c */ /* 0x040fe20003f05270 */
[----:B------:R-:W-:-:S12]  /*113fa0*/  VIADD R150, R150, 0x1 ;  /* 0x0000000196967836 */ /* 0x000fd80000000000 */
[----:B------:R-:W-:Y:S05]  /*113fb0*/  @P0 BRA `(.L_x_5859) ;  /* 0xffffffe000940947 */ /* 0x000fea000383ffff */
.L_x_5758:
[----:B------:R-:W-:Y:S05]  /*113fc0*/  BSYNC.RECONVERGENT B9 ;  /* 0x0000000000097941 */ /* 0x000fea0003800200 */
.L_x_5757:
        /* <DEDUP_REMOVED lines=10> */
[----:B0-----:R-:W-:Y:S01]  /*114070*/  MOV R144, 0x0 ;  /* 0x0000000000907802 */ /* 0x001fe20000000f00 */
[----:B------:R-:W-:Y:S02]  /*114080*/  IMAD.MOV.U32 R145, RZ, RZ, -0x40100000 ;  /* 0xbff00000ff917424 */ /* 0x000fe400078e00ff */
[----:B------:R-:W-:Y:S02]  /*114090*/  IMAD.MOV.U32 R142, RZ, RZ, 0x0 ;  /* 0x00000000ff8e7424 */ /* 0x000fe400078e00ff */
[----:B------:R-:W-:Y:S01]  /*1140a0*/  IMAD.MOV.U32 R143, RZ, RZ, 0x7ff00000 ;  /* 0x7ff00000ff8f7424 */ /* 0x000fe200078e00ff */
        /* <DEDUP_REMOVED lines=118> */
.L_x_5865:
[----:B------:R-:W-:Y:S05]  /*114810*/  BSYNC.RECONVERGENT B3 ;  /* 0x0000000000037941 */ /* 0x000fea0003800200 */
.L_x_5864:
        /* <DEDUP_REMOVED lines=35> */
.L_x_5867:
[----:B------:R-:W-:Y:S05]  /*114a50*/  BSYNC.RECONVERGENT B3 ;  /* 0x0000000000037941 */ /* 0x000fea0003800200 */
.L_x_5866:
        /* <DEDUP_REMOVED lines=11> */
.L_x_5863:
[----:B------:R-:W-:Y:S05]  /*114b10*/  BSYNC.RECONVERGENT B2 ;  /* 0x0000000000027941 */ /* 0x000fea0003800200 */
.L_x_5862:
        /* <DEDUP_REMOVED lines=48> */
.L_x_5871:
[----:B------:R-:W-:Y:S05]  /*114e20*/  BSYNC.RECONVERGENT B3 ;  /* 0x0000000000037941 */ /* 0x000fea0003800200 */
.L_x_5870:
        /* <DEDUP_REMOVED lines=35> */
.L_x_5873:
[----:B------:R-:W-:Y:S05]  /*115060*/  BSYNC.RECONVERGENT B3 ;  /* 0x0000000000037941 */ /* 0x000fea0003800200 */
.L_x_5872:
        /* <DEDUP_REMOVED lines=11> */
.L_x_5869:
[----:B------:R-:W-:Y:S05]  /*115120*/  BSYNC.RECONVERGENT B2 ;  /* 0x0000000000027941 */ /* 0x000fea0003800200 */
.L_x_5868:
        /* <DEDUP_REMOVED lines=52> */
.L_x_5877:
[----:B------:R-:W-:Y:S05]  /*115470*/  BSYNC.RECONVERGENT B3 ;  /* 0x0000000000037941 */ /* 0x000fea0003800200 */
.L_x_5876:
        /* <DEDUP_REMOVED lines=35> */
.L_x_5879:
[----:B------:R-:W-:Y:S05]  /*1156b0*/  BSYNC.RECONVERGENT B3 ;  /* 0x0000000000037941 */ /* 0x000fea0003800200 */
.L_x_5878:
        /* <DEDUP_REMOVED lines=11> */
.L_x_5875:
[----:B------:R-:W-:Y:S05]  /*115770*/  BSYNC.RECONVERGENT B2 ;  /* 0x0000000000027941 */ /* 0x000fea0003800200 */
.L_x_5874:
        /* <DEDUP_REMOVED lines=35> */
.L_x_5881:
[----:B------:R-:W-:Y:S05]  /*1159b0*/  BSYNC.RECONVERGENT B2 ;  /* 0x0000000000027941 */ /* 0x000fea0003800200 */
.L_x_5880:
        /* <DEDUP_REMOVED lines=8> */
.L_x_5861:
[----:B------:R-:W-:Y:S05]  /*115a40*/  BSYNC.RECONVERGENT B1 ;  /* 0x0000000000017941 */ /* 0x000fea0003800200 */
.L_x_5860:
        /* <DEDUP_REMOVED lines=11> */
.L_x_5886:
        /* <DEDUP_REMOVED lines=9> */
.L_x_5885:
[----:B------:R-:W-:Y:S05]  /*115b90*/  BSYNC.RECONVERGENT B2 ;  /* 0x0000000000027941 */ /* 0x000fea0003800200 */
.L_x_5884:
        /* <DEDUP_REMOVED lines=24> */
.L_x_5883:
[----:B------:R-:W-:Y:S05]  /*115d20*/  BSYNC.RECONVERGENT B1 ;  /* 0x0000000000017941 */ /* 0x000fea0003800200 */
.L_x_5882:
        /* <DEDUP_REMOVED lines=11> */
.L_x_5891:
        /* <DEDUP_REMOVED lines=20> */
.L_x_5890:
[----:B------:R-:W-:Y:S05]  /*115f20*/  BSYNC.RECONVERGENT B2 ;  /* 0x0000000000027941 */ /* 0x000fea0003800200 */
.L_x_5889:
        /* <DEDUP_REMOVED lines=16> */
.L_x_5893:
[----:B------:R-:W-:Y:S05]  /*116030*/  BSYNC.RECONVERGENT B2 ;  /* 0x0000000000027941 */ /* 0x000fea0003800200 */
.L_x_5892:
        /* <DEDUP_REMOVED lines=18> */
.L_x_5888:
[----:B------:R-:W-:Y:S05]  /*116160*/  BSYNC.RECONVERGENT B1 ;  /* 0x0000000000017941 */ /* 0x000fea0003800200 */
.L_x_5887:
        /* <DEDUP_REMOVED lines=17> */
.L_x_5943:
        /* <DEDUP_REMOVED lines=12> */
[----:B------:R-:W-:Y:S01]  /*116340*/  IMAD.MOV.U32 R104, RZ, RZ, 0x0 ;  /* 0x00000000ff687424 */ /* 0x000fe200078e00ff */
[----:B------:R-:W-:Y:S01]  /*116350*/  IADD3 R3, PT, PT, R3, -0x1, RZ ;  /* 0xffffffff03037810 */ /* 0x000fe20007ffe0ff */
[----:B-----5:R-:W-:-:S04]  /*116360*/  IMAD.MOV.U32 R105, RZ, RZ, 0x7ff00000 ;  /* 0x7ff00000ff697424 */ /* 0x020fc800078e00ff */
[----:B------:R-:W-:-:S05]  /*116370*/  IMAD R3, R3, 0x8, R1 ;  /* 0x0000000803037824 */ /* 0x000fca00078e0201 */
[----:B------:R0:W-:Y:S02]  /*116380*/  STL.64 [R3+0x1388], R4 ;  /* 0x0013880403007387 */ /* 0x0001e40000100a00 */
[----:B0-----:R-:W-:-:S05]  /*116390*/  IMAD.MOV.U32 R5, RZ, RZ, 0x7ff00000 ;  /* 0x7ff00000ff057424 */ /* 0x001fca00078e00ff */
[----:B------:R0:W-:Y:S02]  /*1163a0*/  STL.64 [R3], R4 ;  /* 0x0000000403007387 */ /* 0x0001e40000100a00 */
[----:B0-----:R-:W-:Y:S01]  /*1163b0*/  IMAD.MOV.U32 R5, RZ, RZ, -0x40100000 ;  /* 0xbff00000ff057424 */ /* 0x001fe200078e00ff */
[----:B------:R-:W-:Y:S06]  /*1163c0*/  BRA `(.L_x_5899) ;  /* 0x0000001800207947 */ /* 0x000fec0003800000 */
.L_x_5898:
        /* <DEDUP_REMOVED lines=103> */
.L_x_5904:
[----:B------:R-:W-:Y:S05]  /*116a40*/  BSYNC.RECONVERGENT B5 ;  /* 0x0000000000057941 */ /* 0x000fea0003800200 */
.L_x_5903:
        /* <DEDUP_REMOVED lines=36> */
.L_x_5907:
[----:B------:R-:W-:Y:S05]  /*116c90*/  BSYNC.RECONVERGENT B5 ;  /* 0x0000000000057941 */ /* 0x000fea0003800200 */
.L_x_5906:
        /* <DEDUP_REMOVED lines=10> */
.L_x_5902:
        /* <DEDUP_REMOVED lines=45> */
.L_x_5909:
[----:B------:R-:W-:Y:S05]  /*117010*/  BSYNC.RECONVERGENT B5 ;  /* 0x0000000000057941 */ /* 0x000fea0003800200 */
.L_x_5908:
        /* <DEDUP_REMOVED lines=38> */
.L_x_5911:
[----:B------:R-:W-:Y:S05]  /*117280*/  BSYNC.RECONVERGENT B5 ;  /* 0x0000000000057941 */ /* 0x000fea0003800200 */
.L_x_5910:
        /* <DEDUP_REMOVED lines=10> */
.L_x_5901:
        /* <DEDUP_REMOVED lines=55> */
.L_x_5913:
[----:B------:R-:W-:Y:S05]  /*1176a0*/  BSYNC.RECONVERGENT B5 ;  /* 0x0000000000057941 */ /* 0x000fea0003800200 */
.L_x_5912:
        /* <DEDUP_REMOVED lines=38> */
.L_x_5915:
[----:B------:R-:W-:Y:S05]  /*117910*/  BSYNC.RECONVERGENT B5 ;  /* 0x0000000000057941 */ /* 0x000fea0003800200 */
.L_x_5914:
        /* <DEDUP_REMOVED lines=9> */
.L_x_5905:
[----:B------:R-:W-:Y:S05]  /*1179b0*/  BSYNC.RECONVERGENT B3 ;  /* 0x0000000000037941 */ /* 0x000fea0003800200 */
.L_x_5900:
        /* <DEDUP_REMOVED lines=35> */
.L_x_5917:
[----:B------:R-:W-:Y:S05]  /*117bf0*/  BSYNC.RECONVERGENT B3 ;  /* 0x0000000000037941 */ /* 0x000fea0003800200 */
.L_x_5916:
[----:B------:R-:W-:-:S06]  /*117c00*/  DSETP.GEU.AND P0, PT, R240, R118, PT ;  /* 0x00000076f000722a */ /* 0x000fcc0003f0e000 */
[----:B------:R-:W-:Y:S02]  /*117c10*/  FSEL R104, R104, R138, !P0 ;  /* 0x0000008a68687208 */ /* 0x000fe40004000000 */
[----:B------:R-:W-:Y:S02]  /*117c20*/  FSEL R105, R105, R139, !P0 ;  /* 0x0000008b69697208 */ /* 0x000fe40004000000 */
[----:B------:R-:W-:Y:S02]  /*117c30*/  FSEL R4, R4, R110, !P0 ;  /* 0x0000006e04047208 */ /* 0x000fe40004000000 */
[----:B------:R-:W-:-:S07]  /*117c40*/  FSEL R5, R5, R111, !P0 ;  /* 0x0000006f05057208 */ /* 0x000fce0004000000 */
.L_x_5899:
[----:B------:R-:W-:Y:S05]  /*117c50*/  BSYNC.RECONVERGENT B4 ;  /* 0x0000000000047941 */ /* 0x000fea0003800200 */
.L_x_5897:
        /* <DEDUP_REMOVED lines=40> */
.L_x_5919:
[----:B------:R-:W-:Y:S05]  /*117ee0*/  BSYNC.RELIABLE B3 ;  /* 0x0000000000037941 */ /* 0x000fea0003800100 */
.L_x_5918:
        /* <DEDUP_REMOVED lines=33> */
[----:B------:R-:W-:Y:S01]  /*118100*/  IMAD.MOV.U32 R5, RZ, RZ, R105 ;  /* 0x000000ffff057224 */ /* 0x000fe200078e0069 */
[----:B------:R-:W-:-:S04]  /*118110*/  MOV R105, R104 ;  /* 0x0000006800697202 */ /* 0x000fc80000000f00 */
        /* <DEDUP_REMOVED lines=13> */
.L_x_5922:
[----:B------:R-:W-:Y:S05]  /*1181f0*/  BSYNC.RECONVERGENT B3 ;  /* 0x0000000000037941 */ /* 0x000fea0003800200 */
.L_x_5921:
[----:B------:R-:W-:Y:S04]  /*118200*/  BSSY.RECONVERGENT B5, `(.L_x_5923) ;  /* 0x0000199000057945 */ /* 0x000fe80003800200 */
[----:B------:R-:W-:Y:S05]  /*118210*/  @!P0 BRA `(.L_x_5924) ;  /* 0x00000018005c8947 */ /* 0x000fea0003800000 */
[----:B------:R-:W-:-:S07]  /*118220*/  IMAD.MOV.U32 R140, RZ, RZ, 0x3 ;  /* 0x00000003ff8c7424 */ /* 0x000fce00078e00ff */
.L_x_5942:
        /* <DEDUP_REMOVED lines=20> */
.L_x_5941:
        /* <DEDUP_REMOVED lines=83> */
.L_x_5929:
        /* <DEDUP_REMOVED lines=83> */
.L_x_5932:
[----:B------:R-:W-:Y:S05]  /*118dd0*/  BSYNC.RECONVERGENT B6 ;  /* 0x0000000000067941 */ /* 0x000fea0003800200 */
.L_x_5931:
        /* <DEDUP_REMOVED lines=35> */
.L_x_5934:
[----:B------:R-:W-:Y:S05]  /*119010*/  BSYNC.RECONVERGENT B6 ;  /* 0x0000000000067941 */ /* 0x000fea0003800200 */
.L_x_5933:
[----:B------:R-:W-:-:S06]  /*119020*/  DSETP.GE.AND P0, PT, R4, R122, PT ;  /* 0x0000007a0400722a */ /* 0x000fcc0003f06000 */
[----:B------:R-:W-:Y:S02]  /*119030*/  FSEL R4, R104, RZ, P0 ;  /* 0x000000ff68047208 */ /* 0x000fe40000000000 */
[----:B------:R-:W-:Y:S02]  /*119040*/  FSEL R5, R105, +QNAN , P0 ;  /* 0x7ff0000069057808 */ /* 0x000fe40000000000 */
[----:B------:R-:W-:Y:S02]  /*119050*/  FSEL R104, R106, RZ, P0 ;  /* 0x000000ff6a687208 */ /* 0x000fe40000000000 */
[----:B------:R-:W-:Y:S01]  /*119060*/  FSEL R105, R107, -1.875, P0 ;  /* 0xbff000006b697808 */ /* 0x000fe20000000000 */
[----:B------:R-:W-:Y:S06]  /*119070*/  BRA `(.L_x_5930) ;  /* 0x0000000400d87947 */ /* 0x000fec0003800000 */
.L_x_5928:
        /* <DEDUP_REMOVED lines=36> */
[----:B------:R-:W3:Y:S03]  /*1192c0*/  LDG.E.64 R104, desc[UR6][R106.64+0xb248] ;  /* 0x00b248066a687981 */ /* 0x000ee6000c1e1b00 */
[----:B------:R-:W-:Y:S01]  /*1192d0*/  LEA R134, R134, R1, 0x3 ;  /* 0x0000000186867211 */ /* 0x000fe200078e18ff */
        /* <DEDUP_REMOVED lines=19> */
.L_x_5935:
        /* <DEDUP_REMOVED lines=45> */
.L_x_5937:
[----:B------:R-:W-:Y:S05]  /*1196e0*/  BSYNC.RECONVERGENT B6 ;  /* 0x0000000000067941 */ /* 0x000fea0003800200 */
.L_x_5936:
        /* <DEDUP_REMOVED lines=15> */
.L_x_5930:
[----:B------:R-:W-:Y:S05]  /*1197e0*/  BSYNC.RECONVERGENT B3 ;  /* 0x0000000000037941 */ /* 0x000fea0003800200 */
.L_x_5927:
        /* <DEDUP_REMOVED lines=36> */
.L_x_5939:
[----:B------:R-:W-:-:S13]  /*119a30*/  ISETP.GT.AND P0, PT, R138, 0x1, PT ;  /* 0x000000018a00780c */ /* 0x000fda0003f04270 */
[----:B------:R-:W-:Y:S05]  /*119a40*/  @!P0 BREAK.RELIABLE B3 ;  /* 0x0000000000038942 */ /* 0x000fea0003800100 */
[----:B------:R-:W-:Y:S05]  /*119a50*/  @!P0 BRA `(.L_x_5926) ;  /* 0x00000000003c8947 */ /* 0x000fea0003800000 */
[----:B------:R-:W-:Y:S05]  /*119a60*/  BSYNC.RELIABLE B3 ;  /* 0x0000000000037941 */ /* 0x000fea0003800100 */
.L_x_5938:
[----:B------:R-:W-:Y:S02]  /*119a70*/  VIADD R139, R139, 0x1 ;  /* 0x000000018b8b7836 */ /* 0x000fe40000000000 */
[----:B------:R-:W-:-:S03]  /*119a80*/  VIADD R138, R138, 0xffffffff ;  /* 0xffffffff8a8a7836 */ /* 0x000fc60000000000 */
[----:B------:R-:W-:-:S13]  /*119a90*/  ISETP.GE.AND P0, PT, R139, R152, PT ;  /* 0x000000988b00720c */ /* 0x000fda0003f06270 */
[----:B------:R-:W-:Y:S05]  /*119aa0*/  @!P0 BRA `(.L_x_5941) ;  /* 0xffffffe800308947 */ /* 0x000fea000383ffff */
[----:B------:R-:W-:Y:S05]  /*119ab0*/  BRA `(.L_x_5926) ;  /* 0x0000000000247947 */ /* 0x000fea0003800000 */
.L_x_5940:
        /* <DEDUP_REMOVED lines=9> */
.L_x_5926:
[----:B------:R-:W-:Y:S05]  /*119b50*/  BSYNC.RECONVERGENT B4 ;  /* 0x0000000000047941 */ /* 0x000fea0003800200 */
.L_x_5925:
[C---:B------:R-:W-:Y:S01]  /*119b60*/  ISETP.LT.U32.AND P0, PT, R140.reuse, 0x20, PT ;  /* 0x000000208c00780c */ /* 0x040fe20003f01070 */
[----:B------:R-:W-:-:S12]  /*119b70*/  VIADD R140, R140, 0x1 ;  /* 0x000000018c8c7836 */ /* 0x000fd80000000000 */
[----:B------:R-:W-:Y:S05]  /*119b80*/  @P3 BRA P0, `(.L_x_5942) ;  /* 0xffffffe400a83947 */ /* 0x000fea000003ffff */
.L_x_5924:
[----:B------:R-:W-:Y:S05]  /*119b90*/  BSYNC.RECONVERGENT B5 ;  /* 0x0000000000057941 */ /* 0x000fea0003800200 */
.L_x_5923:
[C---:B------:R-:W-:Y:S02]  /*119ba0*/  IMAD.IADD R107, R1.reuse, 0x1, R151 ;  /* 0x00000001016b7824 */ /* 0x040fe400078e0297 */
[----:B------:R-:W-:-:S04]  /*119bb0*/  IMAD.IADD R106, R1, 0x1, R152 ;  /* 0x00000001016a7824 */ /* 0x000fc800078e0298 */
[----:B------:R-:W5:Y:S04]  /*119bc0*/  LDL.U8 R107, [R107+0x27d8] ;  /* 0x0027d8006b6b7983 */ /* 0x000f680000100000 */
[----:B------:R-:W5:Y:S01]  /*119bd0*/  LDL.U8 R106, [R106+0x27f3] ;  /* 0x0027f3006a6a7983 */ /* 0x000f620000100000 */
[----:B------:R-:W-:Y:S05]  /*119be0*/  BRA `(.L_x_5943) ;  /* 0xffffffc400a47947 */ /* 0x000fea000383ffff */
.L_x_5920:
[----:B------:R-:W-:Y:S05]  /*119bf0*/  BSYNC.RECONVERGENT B2 ;  /* 0x0000000000027941 */ /* 0x000fea0003800200 */
.L_x_5896:
        /* <DEDUP_REMOVED lines=21> */
.L_x_5950:
        /* <DEDUP_REMOVED lines=12> */
[C---:B------:R-:W-:Y:S01]  /*119e10*/  VIADD R104, R4.reuse, 0x1 ;  /* 0x0000000104687836 */ /* 0x040fe20000000000 */
[----:B------:R-:W-:-:S05]  /*119e20*/  @!P3 IADD3 R104, PT, PT, R4, RZ, RZ ;  /* 0x000000ff0468b210 */ /* 0x000fca0007ffe0ff */
        /* <DEDUP_REMOVED lines=43> */
.L_x_5949:
[----:B------:R-:W-:Y:S05]  /*11a0e0*/  BSYNC.RECONVERGENT B4 ;  /* 0x0000000000047941 */ /* 0x000fea0003800200 */
.L_x_5948:
        /* <DEDUP_REMOVED lines=35> */
.L_x_5952:
[----:B------:R-:W-:Y:S05]  /*11a320*/  BSYNC.RECONVERGENT B4 ;  /* 0x0000000000047941 */ /* 0x000fea0003800200 */
.L_x_5951:
        /* <DEDUP_REMOVED lines=20> */
[----:B------:R-:W-:-:S07]  /*11a470*/  @!P2 IMAD.MOV R4, RZ, RZ, R2 ;  /* 0x000000ffff04a224 */ /* 0x000fce00078e0202 */
.L_x_5954:
[----:B------:R-:W-:Y:S05]  /*11a480*/  BSYNC.RECONVERGENT B4 ;  /* 0x0000000000047941 */ /* 0x000fea0003800200 */
.L_x_5953:
        /* <DEDUP_REMOVED lines=19> */
.L_x_5947:
[----:B------:R-:W-:Y:S05]  /*11a5c0*/  BSYNC.RECONVERGENT B3 ;  /* 0x0000000000037941 */ /* 0x000fea0003800200 */
.L_x_5946:
        /* <DEDUP_REMOVED lines=10> */
.L_x_5959:
        /* <DEDUP_REMOVED lines=66> */
[----:B------:R-:W-:Y:S01]  /*11aa90*/  @!P2 IADD3 R4, PT, PT, R104, RZ, RZ ;  /* 0x000000ff6804a210 */ /* 0x000fe20007ffe0ff */
[----:B------:R-:W-:Y:S06]  /*11aaa0*/  @P1 BRA `(.L_x_5959) ;  /* 0xfffffff800f01947 */ /* 0x000fec000383ffff */
.L_x_5958:
[----:B------:R-:W-:Y:S05]  /*11aab0*/  BSYNC.RECONVERGENT B4 ;  /* 0x0000000000047941 */ /* 0x000fea0003800200 */
.L_x_5957:
        /* <DEDUP_REMOVED lines=40> */
.L_x_5961:
[----:B------:R-:W-:Y:S05]  /*11ad40*/  BSYNC.RECONVERGENT B4 ;  /* 0x0000000000047941 */ /* 0x000fea0003800200 */
.L_x_5960:
        /* <DEDUP_REMOVED lines=24> */
.L_x_5963:
[----:B------:R-:W-:Y:S05]  /*11aed0*/  BSYNC.RECONVERGENT B4 ;  /* 0x0000000000047941 */ /* 0x000fea0003800200 */
.L_x_5962:
        /* <DEDUP_REMOVED lines=20> */
.L_x_5956:
[----:B------:R-:W-:Y:S05]  /*11b020*/  BSYNC.RECONVERGENT B3 ;  /* 0x0000000000037941 */ /* 0x000fea0003800200 */
.L_x_5955:
        /* <DEDUP_REMOVED lines=36> */
.L_x_5965:
[----:B------:R-:W-:Y:S05]  /*11b270*/  BSYNC.RECONVERGENT B3 ;  /* 0x0000000000037941 */ /* 0x000fea0003800200 */
.L_x_5964:
[----:B------:R-:W-:Y:S01]  /*11b280*/  UMOV UR4, 0x66666666 ;  /* 0x6666666600047882 */ /* 0x000fe20000000000 */
[----:B------:R-:W-:Y:S01]  /*11b290*/  UMOV UR5, 0x40711266 ;  /* 0x4071126600057882 */ /* 0x000fe20000000000 */
[----:B------:R-:W-:Y:S01]  /*11b2a0*/  IMAD.MOV.U32 R4, RZ, RZ, 0x0 ;  /* 0x00000000ff047424 */ /* 0x000fe200078e00ff */
[----:B------:R-:W-:Y:S01]  /*11b2b0*/  DADD R2, R2, -UR4 ;  /* 0x8000000402027e29 */ /* 0x000fe20008000000 */
[----:B------:R-:W-:-:S07]  /*11b2c0*/  IMAD.MOV.U32 R5, RZ, RZ, 0x40590000 ;  /* 0x40590000ff057424 */ /* 0x000fce00078e00ff */
[----:B------:R-:W-:-:S11]  /*11b2d0*/  DFMA R4, R2, R4, 0.5 ;  /* 0x3fe000000204742b */ /* 0x000fd60000000004 */
.L_x_5945:
[----:B------:R-:W-:Y:S05]  /*11b2e0*/  BSYNC.RECONVERGENT B2 ;  /* 0x0000000000027941 */ /* 0x000fea0003800200 */
.L_x_5944:
        /* <DEDUP_REMOVED lines=21> */
[----:B------:R-:W-:Y:S01]  /*11b440*/  MOV R124, R2 ;  /* 0x00000002007c7202 */ /* 0x000fe20000000f00 */
[----:B------:R-:W-:Y:S01]  /*11b450*/  IMAD.MOV.U32 R118, RZ, RZ, RZ ;  /* 0x000000ffff767224 */ /* 0x000fe200078e00ff */
[----:B------:R-:W-:Y:S01]  /*11b460*/  MOV R3, 0x11b490 ;  /* 0x0011b49000037802 */ /* 0x000fe20000000f00 */
[----:B------:R-:W-:-:S07]  /*11b470*/  IMAD.MOV.U32 R121, RZ, RZ, 0x40590000 ;  /* 0x40590000ff797424 */ /* 0x000fce00078e00ff */
[----:B----4-:R-:W-:Y:S05]  /*11b480*/  CALL.REL.NOINC `($__internal_0_$__cuda_sm20_div_rn_f64_full) ;  /* 0x00001734001c7944 */ /* 0x010fea0003c00000 */
[----:B------:R-:W-:Y:S02]  /*11b490*/  IMAD.MOV.U32 R4, RZ, RZ, R136 ;  /* 0x000000ffff047224 */ /* 0x000fe400078e0088 */
[----:B------:R-:W-:-:S07]  /*11b4a0*/  IMAD.MOV.U32 R5, RZ, RZ, R137 ;  /* 0x000000ffff057224 */ /* 0x000fce00078e0089 */
.L_x_5966:
[----:B------:R-:W-:Y:S05]  /*11b4b0*/  BSYNC.RECONVERGENT B2 ;  /* 0x0000000000027941 */ /* 0x000fea0003800200 */
.L_x_5895:
[----:B------:R-:W-:Y:S05]  /*11b4c0*/  BSYNC.RECONVERGENT B1 ;  /* 0x0000000000017941 */ /* 0x000fea0003800200 */
.L_x_5894:
[----:B------:R-:W1:Y:S02]  /*11b4d0*/  LDC R2, c[0x0][0x3c0] ;  /* 0x0000f000ff027b82 */ /* 0x000e640000000800 */
[----:B-1----:R-:W-:-:S06]  /*11b4e0*/  FADD R2, R2, -10 ;  /* 0xc120000002027421 */ /* 0x002fcc0000000000 */
[----:B------:R-:W1:Y:S02]  /*11b4f0*/  F2F.F64.F32 R2, R2 ;  /* 0x0000000200027310 */ /* 0x000e640000201800 */
[----:B-1----:R-:W-:-:S06]  /*11b500*/  DSETP.GT.AND P0, PT, R4, R2, PT ;  /* 0x000000020400722a */ /* 0x002fcc0003f04000 */
[----:B------:R-:W-:-:S08]  /*11b510*/  SEL R154, R154, RZ, !P0 ;  /* 0x000000ff9a9a7207 */ /* 0x000fd00004000000 */
.L_x_5661:
[----:B------:R-:W-:Y:S05]  /*11b520*/  BSYNC.RECONVERGENT B10 ;  /* 0x00000000000a7941 */ /* 0x000fea0003800200 */
.L_x_5660:
[----:B------:R-:W1:Y:S01]  /*11b530*/  LDCU UR4, c[0x0][0x3c8] ;  /* 0x00007900ff0477ac */ /* 0x000e620008000800 */
[----:B------:R-:W-:Y:S01]  /*11b540*/  ISETP.NE.AND P0, PT, R154, RZ, PT ;  /* 0x000000ff9a00720c */ /* 0x000fe20003f05270 */
[----:B------:R-:W-:Y:S03]  /*11b550*/  BSSY.RECONVERGENT B1, `(.L_x_5967) ;  /* 0x000105e000017945 */ /* 0x000fe60003800200 */
[----:B-1----:R-:W-:-:S13]  /*11b560*/  ISETP.EQ.OR P0, PT, RZ, UR4, !P0 ;  /* 0x00000004ff007c0c */ /* 0x002fda000c702670 */
[----:B------:R-:W-:Y:S05]  /*11b570*/  @P0 BRA `(.L_x_5968) ;  /* 0x00000104006c0947 */ /* 0x000fea0003800000 */
[----:B------:R-:W-:Y:S01]  /*11b580*/  BSSY.RECONVERGENT B2, `(.L_x_5969) ;  /* 0x0000008000027945 */ /* 0x000fe20003800200 */
[----:B------:R-:W-:-:S07]  /*11b590*/  IMAD.MOV.U32 R2, RZ, RZ, RZ ;  /* 0x000000ffff027224 */ /* 0x000fce00078e00ff */
.L_x_5970:
[----:B------:R-:W-:-:S05]  /*11b5a0*/  IMAD.IADD R5, R1, 0x1, R2 ;  /* 0x0000000101057824 */ /* 0x000fca00078e0202 */
[----:B------:R-:W2:Y:S02]  /*11b5b0*/  LDL.U8 R3, [R5+0x282c] ;  /* 0x00282c0005037983 */ /* 0x000ea40000100000 */
[----:B--2---:R-:W-:Y:S01]  /*11b5c0*/  ISETP.NE.AND P0, PT, R3, RZ, PT ;  /* 0x000000ff0300720c */ /* 0x004fe20003f05270 */
[----:B------:R-:W-:Y:S02]  /*11b5d0*/  IMAD.MOV.U32 R3, RZ, RZ, R2 ;  /* 0x000000ffff037224 */ /* 0x000fe400078e0002 */
[----:B------:R-:W-:-:S10]  /*11b5e0*/  VIADD R2, R2, 0x1 ;  /* 0x0000000102027836 */ /* 0x000fd40000000000 */
[----:B------:R-:W-:Y:S05]  /*11b5f0*/  @P0 BRA `(.L_x_5970) ;  /* 0xfffffffc00e80947 */ /* 0x000fea000383ffff */
[----:B------:R-:W-:Y:S05]  /*11b600*/  BSYNC.RECONVERGENT B2 ;  /* 0x0000000000027941 */ /* 0x000fea0003800200 */
.L_x_5969:
        /* <DEDUP_REMOVED lines=9> */
.L_x_5974:
        /* <DEDUP_REMOVED lines=27> */
.L_x_5973:
[----:B------:R-:W-:Y:S01]  /*11b850*/  BSSY.RECONVERGENT B3, `(.L_x_5975) ;  /* 0x0000008000037945 */ /* 0x000fe20003800200 */
[----:B------:R-:W-:-:S07]  /*11b860*/  IMAD.MOV.U32 R2, RZ, RZ, RZ ;  /* 0x000000ffff027224 */ /* 0x000fce00078e00ff */
.L_x_5976:
[----:B------:R-:W-:-:S05]  /*11b870*/  IMAD.IADD R5, R1, 0x1, R2 ;  /* 0x0000000101057824 */ /* 0x000fca00078e0202 */
[----:B------:R-:W2:Y:S02]  /*11b880*/  LDL.U8 R3, [R5+0x282c] ;  /* 0x00282c0005037983 */ /* 0x000ea40000100000 */
[----:B--2---:R-:W-:Y:S01]  /*11b890*/  ISETP.NE.AND P0, PT, R3, RZ, PT ;  /* 0x000000ff0300720c */ /* 0x004fe20003f05270 */
[----:B------:R-:W-:Y:S02]  /*11b8a0*/  IMAD.MOV.U32 R3, RZ, RZ, R2 ;  /* 0x000000ffff037224 */ /* 0x000fe400078e0002 */
[----:B------:R-:W-:-:S10]  /*11b8b0*/  VIADD R2, R2, 0x1 ;  /* 0x0000000102027836 */ /* 0x000fd40000000000 */
[----:B------:R-:W-:Y:S05]  /*11b8c0*/  @P0 BRA `(.L_x_5976) ;  /* 0xfffffffc00e80947 */ /* 0x000fea000383ffff */
[----:B------:R-:W-:Y:S05]  /*11b8d0*/  BSYNC.RECONVERGENT B3 ;  /* 0x0000000000037941 */ /* 0x000fea0003800200 */
.L_x_5975:
        /* <DEDUP_REMOVED lines=8> */
.L_x_5978:
        /* <DEDUP_REMOVED lines=27> */
.L_x_5977:
        /* <DEDUP_REMOVED lines=56> */
.L_x_5972:
        /* <DEDUP_REMOVED lines=55> */
.L_x_5979:
[----:B------:R-:W-:Y:S05]  /*11c200*/  BSYNC.RECONVERGENT B2 ;  /* 0x0000000000027941 */ /* 0x000fea0003800200 */
.L_x_5971:
[----:B------:R-:W-:Y:S01]  /*11c210*/  BSSY.RECONVERGENT B2, `(.L_x_5980) ;  /* 0x0000008000027945 */ /* 0x000fe20003800200 */
[----:B------:R-:W-:-:S07]  /*11c220*/  IMAD.MOV.U32 R3, RZ, RZ, RZ ;  /* 0x000000ffff037224 */ /* 0x000fce00078e00ff */
.L_x_5981:
[----:B------:R-:W-:-:S06]  /*11c230*/  IMAD.IADD R2, R1, 0x1, R3 ;  /* 0x0000000101027824 */ /* 0x000fcc00078e0203 */
[----:B------:R-:W2:Y:S02]  /*11c240*/  LDL.U8 R2, [R2+0x282c] ;  /* 0x00282c0002027983 */ /* 0x000ea40000100000 */
[----:B--2---:R-:W-:Y:S01]  /*11c250*/  ISETP.NE.AND P0, PT, R2, RZ, PT ;  /* 0x000000ff0200720c */ /* 0x004fe20003f05270 */
[----:B------:R-:W-:Y:S02]  /*11c260*/  IMAD.MOV.U32 R2, RZ, RZ, R3 ;  /* 0x000000ffff027224 */ /* 0x000fe400078e0003 */
[----:B------:R-:W-:-:S10]  /*11c270*/  VIADD R3, R3, 0x1 ;  /* 0x0000000103037836 */ /* 0x000fd40000000000 */
[----:B------:R-:W-:Y:S05]  /*11c280*/  @P0 BRA `(.L_x_5981) ;  /* 0xfffffffc00e80947 */ /* 0x000fea000383ffff */
[----:B------:R-:W-:Y:S05]  /*11c290*/  BSYNC.RECONVERGENT B2 ;  /* 0x0000000000027941 */ /* 0x000fea0003800200 */
.L_x_5980:
[----:B------:R-:W-:Y:S01]  /*11c2a0*/  BSSY.RECONVERGENT B2, `(.L_x_5982) ;  /* 0x0000008000027945 */ /* 0x000fe20003800200 */
[----:B------:R-:W-:-:S07]  /*11c2b0*/  IMAD.MOV.U32 R3, RZ, RZ, RZ ;  /* 0x000000ffff037224 */ /* 0x000fce00078e00ff */
.L_x_5983:
[----:B------:R-:W-:-:S06]  /*11c2c0*/  IMAD.IADD R104, R1, 0x1, R3 ;  /* 0x0000000101687824 */ /* 0x000fcc00078e0203 */
[----:B------:R-:W2:Y:S01]  /*11c2d0*/  LDL.U8 R104, [R104+0x282c] ;  /* 0x00282c0068687983 */ /* 0x000ea20000100000 */
[----:B------:R-:W-:Y:S01]  /*11c2e0*/  IMAD.MOV.U32 R148, RZ, RZ, R3 ;  /* 0x000000ffff947224 */ /* 0x000fe200078e0003 */
[----:B------:R-:W-:Y:S02]  /*11c2f0*/  IADD3 R3, PT, PT, R3, 0x1, RZ ;  /* 0x0000000103037810 */ /* 0x000fe40007ffe0ff */
[----:B--2---:R-:W-:-:S13]  /*11c300*/  ISETP.NE.AND P0, PT, R104, RZ, PT ;  /* 0x000000ff6800720c */ /* 0x004fda0003f05270 */
[----:B------:R-:W-:Y:S05]  /*11c310*/  @P0 BRA `(.L_x_5983) ;  /* 0xfffffffc00e80947 */ /* 0x000fea000383ffff */
[----:B------:R-:W-:Y:S05]  /*11c320*/  BSYNC.RECONVERGENT B2 ;  /* 0x0000000000027941 */ /* 0x000fea0003800200 */
.L_x_5982:
        /* <DEDUP_REMOVED lines=10> */
.L_x_6008:
        /* <DEDUP_REMOVED lines=12> */
.L_x_5989:
[----:B------:R-:W-:-:S13]  /*11c490*/  ISETP.NE.AND P1, PT, R108, 0x47, PT ;  /* 0x000000476c00780c */ /* 0x000fda0003f25270 */
[----:B------:R-:W-:Y:S05]  /*11c4a0*/  @!P1 BRA `(.L_x_5992) ;  /* 0x0000000000149947 */ /* 0x000fea0003800000 */
[----:B------:R-:W-:Y:S01]  /*11c4b0*/  ISETP.NE.AND P1, PT, R108, 0x54, PT ;  /* 0x000000546c00780c */ /* 0x000fe20003f25270 */
[----:B------:R-:W-:-:S12]  /*11c4c0*/  IMAD.MOV.U32 R107, RZ, RZ, 0x3 ;  /* 0x00000003ff6b7424 */ /* 0x000fd800078e00ff */
[----:B------:R-:W-:Y:S05]  /*11c4d0*/  @!P1 BRA `(.L_x_5990) ;  /* 0x00000000000c9947 */ /* 0x000fea0003800000 */
.L_x_5991:
[----:B------:R-:W-:Y:S01]  /*11c4e0*/  IMAD.MOV.U32 R107, RZ, RZ, 0x4 ;  /* 0x00000004ff6b7424 */ /* 0x000fe200078e00ff */
[----:B------:R-:W-:Y:S06]  /*11c4f0*/  BRA `(.L_x_5990) ;  /* 0x0000000000047947 */ /* 0x000fec0003800000 */
.L_x_5992:
[----:B------:R-:W-:-:S07]  /*11c500*/  IMAD.MOV.U32 R107, RZ, RZ, 0x2 ;  /* 0x00000002ff6b7424 */ /* 0x000fce00078e00ff */
.L_x_5990:
[----:B------:R-:W-:Y:S05]  /*11c510*/  BSYNC.RECONVERGENT B4 ;  /* 0x0000000000047941 */ /* 0x000fea0003800200 */
.L_x_5988:
        /* <DEDUP_REMOVED lines=12> */
.L_x_5994:
[----:B------:R-:W-:-:S13]  /*11c5e0*/  ISETP.NE.AND P1, PT, R108, 0x47, PT ;  /* 0x000000476c00780c */ /* 0x000fda0003f25270 */
[----:B------:R-:W-:Y:S05]  /*11c5f0*/  @!P1 BRA `(.L_x_5997) ;  /* 0x0000000000149947 */ /* 0x000fea0003800000 */
[----:B------:R-:W-:Y:S01]  /*11c600*/  ISETP.NE.AND P1, PT, R108, 0x54, PT ;  /* 0x000000546c00780c */ /* 0x000fe20003f25270 */
[----:B------:R-:W-:-:S12]  /*11c610*/  IMAD.MOV.U32 R107, RZ, RZ, 0x3 ;  /* 0x00000003ff6b7424 */ /* 0x000fd800078e00ff */
[----:B------:R-:W-:Y:S05]  /*11c620*/  @!P1 BRA `(.L_x_5995) ;  /* 0x00000000000c9947 */ /* 0x000fea0003800000 */
.L_x_5996:
[----:B------:R-:W-:Y:S01]  /*11c630*/  IMAD.MOV.U32 R107, RZ, RZ, 0x4 ;  /* 0x00000004ff6b7424 */ /* 0x000fe200078e00ff */
[----:B------:R-:W-:Y:S06]  /*11c640*/  BRA `(.L_x_5995) ;  /* 0x0000000000047947 */ /* 0x000fec0003800000 */
.L_x_5997:
[----:B------:R-:W-:-:S07]  /*11c650*/  IMAD.MOV.U32 R107, RZ, RZ, 0x2 ;  /* 0x00000002ff6b7424 */ /* 0x000fce00078e00ff */
.L_x_5995:
[----:B------:R-:W-:Y:S05]  /*11c660*/  BSYNC.RECONVERGENT B4 ;  /* 0x0000000000047941 */ /* 0x000fea0003800200 */
.L_x_5993:
        /* <DEDUP_REMOVED lines=12> */
.L_x_5999:
[----:B------:R-:W-:-:S13]  /*11c730*/  ISETP.NE.AND P1, PT, R108, 0x47, PT ;  /* 0x000000476c00780c */ /* 0x000fda0003f25270 */
[----:B------:R-:W-:Y:S05]  /*11c740*/  @!P1 BRA `(.L_x_6002) ;  /* 0x0000000000149947 */ /* 0x000fea0003800000 */
[----:B------:R-:W-:Y:S01]  /*11c750*/  ISETP.NE.AND P1, PT, R108, 0x54, PT ;  /* 0x000000546c00780c */ /* 0x000fe20003f25270 */
[----:B------:R-:W-:-:S12]  /*11c760*/  IMAD.MOV.U32 R107, RZ, RZ, 0x3 ;  /* 0x00000003ff6b7424 */ /* 0x000fd800078e00ff */
[----:B------:R-:W-:Y:S05]  /*11c770*/  @!P1 BRA `(.L_x_6000) ;  /* 0x00000000000c9947 */ /* 0x000fea0003800000 */
.L_x_6001:
[----:B------:R-:W-:Y:S01]  /*11c780*/  IMAD.MOV.U32 R107, RZ, RZ, 0x4 ;  /* 0x00000004ff6b7424 */ /* 0x000fe200078e00ff */
[----:B------:R-:W-:Y:S06]  /*11c790*/  BRA `(.L_x_6000) ;  /* 0x0000000000047947 */ /* 0x000fec0003800000 */
.L_x_6002:
[----:B------:R-:W-:-:S07]  /*11c7a0*/  IMAD.MOV.U32 R107, RZ, RZ, 0x2 ;  /* 0x00000002ff6b7424 */ /* 0x000fce00078e00ff */
.L_x_6000:
[----:B------:R-:W-:Y:S05]  /*11c7b0*/  BSYNC.RECONVERGENT B4 ;  /* 0x0000000000047941 */ /* 0x000fea0003800200 */
.L_x_5998:
        /* <DEDUP_REMOVED lines=12> */
.L_x_6004:
[----:B------:R-:W-:-:S13]  /*11c880*/  ISETP.NE.AND P1, PT, R108, 0x47, PT ;  /* 0x000000476c00780c */ /* 0x000fda0003f25270 */
[----:B------:R-:W-:Y:S05]  /*11c890*/  @!P1 BRA `(.L_x_6007) ;  /* 0x0000000000149947 */ /* 0x000fea0003800000 */
[----:B------:R-:W-:Y:S01]  /*11c8a0*/  ISETP.NE.AND P1, PT, R108, 0x54, PT ;  /* 0x000000546c00780c */ /* 0x000fe20003f25270 */
[----:B------:R-:W-:-:S12]  /*11c8b0*/  IMAD.MOV.U32 R107, RZ, RZ, 0x3 ;  /* 0x00000003ff6b7424 */ /* 0x000fd800078e00ff */
[----:B------:R-:W-:Y:S05]  /*11c8c0*/  @!P1 BRA `(.L_x_6005) ;  /* 0x00000000000c9947 */ /* 0x000fea0003800000 */
.L_x_6006:
[----:B------:R-:W-:Y:S01]  /*11c8d0*/  IMAD.MOV.U32 R107, RZ, RZ, 0x4 ;  /* 0x00000004ff6b7424 */ /* 0x000fe200078e00ff */
[----:B------:R-:W-:Y:S06]  /*11c8e0*/  BRA `(.L_x_6005) ;  /* 0x0000000000047947 */ /* 0x000fec0003800000 */
.L_x_6007:
[----:B------:R-:W-:-:S07]  /*11c8f0*/  IMAD.MOV.U32 R107, RZ, RZ, 0x2 ;  /* 0x00000002ff6b7424 */ /* 0x000fce00078e00ff */
.L_x_6005:
[----:B------:R-:W-:Y:S05]  /*11c900*/  BSYNC.RECONVERGENT B4 ;  /* 0x0000000000047941 */ /* 0x000fea0003800200 */
.L_x_6003:
[----:B------:R0:W-:Y:S02]  /*11c910*/  STL.U8 [R104+0x27db], R107 ;  /* 0x0027db6b68007387 */ /* 0x0001e40000100000 */
[C---:B0-----:R-:W-:Y:S02]  /*11c920*/  VIADD R104, R3.reuse, 0x3 ;  /* 0x0000000303687836 */ /* 0x041fe40000000000 */
[----:B------:R-:W-:-:S03]  /*11c930*/  VIADD R3, R3, 0x4 ;  /* 0x0000000403037836 */ /* 0x000fc60000000000 */
[----:B------:R-:W-:-:S13]  /*11c940*/  ISETP.NE.AND P1, PT, R104, R105, PT ;  /* 0x000000696800720c */ /* 0x000fda0003f25270 */
[----:B------:R-:W-:Y:S05]  /*11c950*/  @P1 BRA `(.L_x_6008) ;  /* 0xfffffff8009c1947 */ /* 0x000fea000383ffff */
.L_x_5987:
[----:B------:R-:W-:Y:S05]  /*11c960*/  BSYNC.RECONVERGENT B3 ;  /* 0x0000000000037941 */ /* 0x000fea0003800200 */
.L_x_5986:
        /* <DEDUP_REMOVED lines=14> */
.L_x_6010:
[----:B------:R-:W-:-:S13]  /*11ca50*/  ISETP.NE.AND P1, PT, R107, 0x47, PT ;  /* 0x000000476b00780c */ /* 0x000fda0003f25270 */
[----:B------:R-:W-:Y:S05]  /*11ca60*/  @!P1 BRA `(.L_x_6013) ;  /* 0x0000000000149947 */ /* 0x000fea0003800000 */
[----:B------:R-:W-:Y:S01]  /*11ca70*/  ISETP.NE.AND P1, PT, R107, 0x54, PT ;  /* 0x000000546b00780c */ /* 0x000fe20003f25270 */
[----:B------:R-:W-:-:S12]  /*11ca80*/  IMAD.MOV.U32 R104, RZ, RZ, 0x3 ;  /* 0x00000003ff687424 */ /* 0x000fd800078e00ff */
[----:B------:R-:W-:Y:S05]  /*11ca90*/  @!P1 BRA `(.L_x_6011) ;  /* 0x00000000000c9947 */ /* 0x000fea0003800000 */
.L_x_6012:
[----:B------:R-:W-:Y:S01]  /*11caa0*/  IMAD.MOV.U32 R104, RZ, RZ, 0x4 ;  /* 0x00000004ff687424 */ /* 0x000fe200078e00ff */
[----:B------:R-:W-:Y:S06]  /*11cab0*/  BRA `(.L_x_6011) ;  /* 0x0000000000047947 */ /* 0x000fec0003800000 */
.L_x_6013:
[----:B------:R-:W-:-:S07]  /*11cac0*/  IMAD.MOV.U32 R104, RZ, RZ, 0x2 ;  /* 0x00000002ff687424 */ /* 0x000fce00078e00ff */
.L_x_6011:
[----:B------:R-:W-:Y:S05]  /*11cad0*/  BSYNC.RECONVERGENT B3 ;  /* 0x0000000000037941 */ /* 0x000fea0003800200 */
.L_x_6009:
        /* <DEDUP_REMOVED lines=14> */
.L_x_6015:
[----:B------:R-:W-:-:S13]  /*11cbc0*/  ISETP.NE.AND P1, PT, R107, 0x47, PT ;  /* 0x000000476b00780c */ /* 0x000fda0003f25270 */
[----:B------:R-:W-:Y:S05]  /*11cbd0*/  @!P1 BRA `(.L_x_6018) ;  /* 0x0000000000149947 */ /* 0x000fea0003800000 */
[----:B------:R-:W-:Y:S01]  /*11cbe0*/  ISETP.NE.AND P1, PT, R107, 0x54, PT ;  /* 0x000000546b00780c */ /* 0x000fe20003f25270 */
[----:B------:R-:W-:-:S12]  /*11cbf0*/  IMAD.MOV.U32 R104, RZ, RZ, 0x3 ;  /* 0x00000003ff687424 */ /* 0x000fd800078e00ff */
[----:B------:R-:W-:Y:S05]  /*11cc00*/  @!P1 BRA `(.L_x_6016) ;  /* 0x00000000000c9947 */ /* 0x000fea0003800000 */
.L_x_6017:
[----:B------:R-:W-:Y:S01]  /*11cc10*/  IMAD.MOV.U32 R104, RZ, RZ, 0x4 ;  /* 0x00000004ff687424 */ /* 0x000fe200078e00ff */
[----:B------:R-:W-:Y:S06]  /*11cc20*/  BRA `(.L_x_6016) ;  /* 0x0000000000047947 */ /* 0x000fec0003800000 */
.L_x_6018:
[----:B------:R-:W-:-:S07]  /*11cc30*/  IMAD.MOV.U32 R104, RZ, RZ, 0x2 ;  /* 0x00000002ff687424 */ /* 0x000fce00078e00ff */
.L_x_6016:
[----:B------:R-:W-:Y:S05]  /*11cc40*/  BSYNC.RECONVERGENT B3 ;  /* 0x0000000000037941 */ /* 0x000fea0003800200 */
.L_x_6014:
        /* <DEDUP_REMOVED lines=15> */
.L_x_6020:
[----:B------:R-:W-:-:S13]  /*11cd40*/  ISETP.NE.AND P1, PT, R104, 0x47, PT ;  /* 0x000000476800780c */ /* 0x000fda0003f25270 */
[----:B------:R-:W-:Y:S05]  /*11cd50*/  @!P1 BRA `(.L_x_6023) ;  /* 0x0000000000149947 */ /* 0x000fea0003800000 */
[----:B------:R-:W-:Y:S01]  /*11cd60*/  ISETP.NE.AND P1, PT, R104, 0x54, PT ;  /* 0x000000546800780c */ /* 0x000fe20003f25270 */
[----:B------:R-:W-:-:S12]  /*11cd70*/  IMAD.MOV.U32 R3, RZ, RZ, 0x3 ;  /* 0x00000003ff037424 */ /* 0x000fd800078e00ff */
[----:B------:R-:W-:Y:S05]  /*11cd80*/  @!P1 BRA `(.L_x_6021) ;  /* 0x00000000000c9947 */ /* 0x000fea0003800000 */
.L_x_6022:
[----:B------:R-:W-:Y:S01]  /*11cd90*/  IMAD.MOV.U32 R3, RZ, RZ, 0x4 ;  /* 0x00000004ff037424 */ /* 0x000fe200078e00ff */
[----:B------:R-:W-:Y:S06]  /*11cda0*/  BRA `(.L_x_6021) ;  /* 0x0000000000047947 */ /* 0x000fec0003800000 */
.L_x_6023:
[----:B------:R-:W-:-:S07]  /*11cdb0*/  IMAD.MOV.U32 R3, RZ, RZ, 0x2 ;  /* 0x00000002ff037424 */ /* 0x000fce00078e00ff */
.L_x_6021:
[----:B------:R-:W-:Y:S05]  /*11cdc0*/  BSYNC.RECONVERGENT B3 ;  /* 0x0000000000037941 */ /* 0x000fea0003800200 */
.L_x_6019:
[----:B------:R0:W-:Y:S02]  /*11cdd0*/  STL.U8 [R105+0x27da], R3 ;  /* 0x0027da0369007387 */ /* 0x0001e40000100000 */
.L_x_5985:
[----:B------:R-:W-:Y:S05]  /*11cde0*/  BSYNC.RECONVERGENT B2 ;  /* 0x0000000000027941 */ /* 0x000fea0003800200 */
.L_x_5984:
        /* <DEDUP_REMOVED lines=10> */
.L_x_6048:
        /* <DEDUP_REMOVED lines=12> */
.L_x_6029:
[----:B------:R-:W-:-:S13]  /*11cf50*/  ISETP.NE.AND P1, PT, R105, 0x47, PT ;  /* 0x000000476900780c */ /* 0x000fda0003f25270 */
[----:B------:R-:W-:Y:S05]  /*11cf60*/  @!P1 BRA `(.L_x_6032) ;  /* 0x0000000000149947 */ /* 0x000fea0003800000 */
[----:B------:R-:W-:Y:S01]  /*11cf70*/  ISETP.NE.AND P1, PT, R105, 0x54, PT ;  /* 0x000000546900780c */ /* 0x000fe20003f25270 */
[----:B------:R-:W-:-:S12]  /*11cf80*/  IMAD.MOV.U32 R104, RZ, RZ, 0x3 ;  /* 0x00000003ff687424 */ /* 0x000fd800078e00ff */
[----:B------:R-:W-:Y:S05]  /*11cf90*/  @!P1 BRA `(.L_x_6030) ;  /* 0x00000000000c9947 */ /* 0x000fea0003800000 */
.L_x_6031:
[----:B------:R-:W-:Y:S01]  /*11cfa0*/  IMAD.MOV.U32 R104, RZ, RZ, 0x4 ;  /* 0x00000004ff687424 */ /* 0x000fe200078e00ff */
[----:B------:R-:W-:Y:S06]  /*11cfb0*/  BRA `(.L_x_6030) ;  /* 0x0000000000047947 */ /* 0x000fec0003800000 */
.L_x_6032:
[----:B------:R-:W-:-:S07]  /*11cfc0*/  IMAD.MOV.U32 R104, RZ, RZ, 0x2 ;  /* 0x00000002ff687424 */ /* 0x000fce00078e00ff */
.L_x_6030:
[----:B------:R-:W-:Y:S05]  /*11cfd0*/  BSYNC.RECONVERGENT B4 ;  /* 0x0000000000047941 */ /* 0x000fea0003800200 */
.L_x_6028:
        /* <DEDUP_REMOVED lines=15> */
.L_x_6034:
[----:B------:R-:W-:-:S13]  /*11d0d0*/  ISETP.NE.AND P1, PT, R105, 0x47, PT ;  /* 0x000000476900780c */ /* 0x000fda0003f25270 */
[----:B------:R-:W-:Y:S05]  /*11d0e0*/  @!P1 BRA `(.L_x_6037) ;  /* 0x0000000000149947 */ /* 0x000fea0003800000 */
[----:B------:R-:W-:Y:S01]  /*11d0f0*/  ISETP.NE.AND P1, PT, R105, 0x54, PT ;  /* 0x000000546900780c */ /* 0x000fe20003f25270 */
[----:B------:R-:W-:-:S12]  /*11d100*/  IMAD.MOV.U32 R104, RZ, RZ, 0x3 ;  /* 0x00000003ff687424 */ /* 0x000fd800078e00ff */
[----:B------:R-:W-:Y:S05]  /*11d110*/  @!P1 BRA `(.L_x_6035) ;  /* 0x00000000000c9947 */ /* 0x000fea0003800000 */
.L_x_6036:
[----:B------:R-:W-:Y:S01]  /*11d120*/  IMAD.MOV.U32 R104, RZ, RZ, 0x4 ;  /* 0x00000004ff687424 */ /* 0x000fe200078e00ff */
[----:B------:R-:W-:Y:S06]  /*11d130*/  BRA `(.L_x_6035) ;  /* 0x0000000000047947 */ /* 0x000fec0003800000 */
.L_x_6037:
[----:B------:R-:W-:-:S07]  /*11d140*/  IMAD.MOV.U32 R104, RZ, RZ, 0x2 ;  /* 0x00000002ff687424 */ /* 0x000fce00078e00ff */
.L_x_6035:
[----:B------:R-:W-:Y:S05]  /*11d150*/  BSYNC.RECONVERGENT B4 ;  /* 0x0000000000047941 */ /* 0x000fea0003800200 */
.L_x_6033:
        /* <DEDUP_REMOVED lines=14> */
.L_x_6039:
[----:B------:R-:W-:-:S13]  /*11d240*/  ISETP.NE.AND P1, PT, R105, 0x47, PT ;  /* 0x000000476900780c */ /* 0x000fda0003f25270 */
[----:B------:R-:W-:Y:S05]  /*11d250*/  @!P1 BRA `(.L_x_6042) ;  /* 0x0000000000149947 */ /* 0x000fea0003800000 */
[----:B------:R-:W-:Y:S01]  /*11d260*/  ISETP.NE.AND P1, PT, R105, 0x54, PT ;  /* 0x000000546900780c */ /* 0x000fe20003f25270 */
[----:B------:R-:W-:-:S12]  /*11d270*/  IMAD.MOV.U32 R104, RZ, RZ, 0x3 ;  /* 0x00000003ff687424 */ /* 0x000fd800078e00ff */
[----:B------:R-:W-:Y:S05]  /*11d280*/  @!P1 BRA `(.L_x_6040) ;  /* 0x00000000000c9947 */ /* 0x000fea0003800000 */
.L_x_6041:
[----:B------:R-:W-:Y:S01]  /*11d290*/  IMAD.MOV.U32 R104, RZ, RZ, 0x4 ;  /* 0x00000004ff687424 */ /* 0x000fe200078e00ff */
[----:B------:R-:W-:Y:S06]  /*11d2a0*/  BRA `(.L_x_6040) ;  /* 0x0000000000047947 */ /* 0x000fec0003800000 */
.L_x_6042:
[----:B------:R-:W-:-:S07]  /*11d2b0*/  IMAD.MOV.U32 R104, RZ, RZ, 0x2 ;  /* 0x00000002ff687424 */ /* 0x000fce00078e00ff */
.L_x_6040:
[----:B------:R-:W-:Y:S05]  /*11d2c0*/  BSYNC.RECONVERGENT B4 ;  /* 0x0000000000047941 */ /* 0x000fea0003800200 */
.L_x_6038:
[----:B------:R0:W-:Y:S02]  /*11d2d0*/  STL.U8 [R106+0x27f5], R104 ;  /* 0x0027f5686a007387 */ /* 0x0001e40000100000 */
[----:B0-----:R-:W-:-:S04]  /*11d2e0*/  IADD3 R104, PT, PT, R3, 0x3, RZ ;  /* 0x0000000303687810 */ /* 0x001fc80007ffe0ff */
        /* <DEDUP_REMOVED lines=12> */
.L_x_6044:
[----:B------:R-:W-:-:S13]  /*11d3b0*/  ISETP.NE.AND P1, PT, R109, 0x47, PT ;  /* 0x000000476d00780c */ /* 0x000fda0003f25270 */
[----:B------:R-:W-:Y:S05]  /*11d3c0*/  @!P1 BRA `(.L_x_6047) ;  /* 0x0000000000149947 */ /* 0x000fea0003800000 */
[----:B------:R-:W-:Y:S01]  /*11d3d0*/  ISETP.NE.AND P1, PT, R109, 0x54, PT ;  /* 0x000000546d00780c */ /* 0x000fe20003f25270 */
[----:B------:R-:W-:-:S12]  /*11d3e0*/  IMAD.MOV.U32 R105, RZ, RZ, 0x3 ;  /* 0x00000003ff697424 */ /* 0x000fd800078e00ff */
[----:B------:R-:W-:Y:S05]  /*11d3f0*/  @!P1 BRA `(.L_x_6045) ;  /* 0x00000000000c9947 */ /* 0x000fea0003800000 */
.L_x_6046:
[----:B------:R-:W-:Y:S01]  /*11d400*/  IMAD.MOV.U32 R105, RZ, RZ, 0x4 ;  /* 0x00000004ff697424 */ /* 0x000fe200078e00ff */
[----:B------:R-:W-:Y:S06]  /*11d410*/  BRA `(.L_x_6045) ;  /* 0x0000000000047947 */ /* 0x000fec0003800000 */
.L_x_6047:
[----:B------:R-:W-:-:S07]  /*11d420*/  IMAD.MOV.U32 R105, RZ, RZ, 0x2 ;  /* 0x00000002ff697424 */ /* 0x000fce00078e00ff */
.L_x_6045:
[----:B------:R-:W-:Y:S05]  /*11d430*/  BSYNC.RECONVERGENT B4 ;  /* 0x0000000000047941 */ /* 0x000fea0003800200 */
.L_x_6043:
[----:B------:R0:W-:Y:S01]  /*11d440*/  STL.U8 [R106+0x27f6], R105 ;  /* 0x0027f6696a007387 */ /* 0x0001e20000100000 */
[----:B------:R-:W-:Y:S01]  /*11d450*/  ISETP.NE.AND P1, PT, R104, R107, PT ;  /* 0x0000006b6800720c */ /* 0x000fe20003f25270 */
[----:B------:R-:W-:-:S12]  /*11d460*/  VIADD R3, R3, 0x4 ;  /* 0x0000000403037836 */ /* 0x000fd80000000000 */
[----:B0-----:R-:W-:Y:S05]  /*11d470*/  @P1 BRA `(.L_x_6048) ;  /* 0xfffffff800841947 */ /* 0x001fea000383ffff */
.L_x_6027:
[----:B------:R-:W-:Y:S05]  /*11d480*/  BSYNC.RECONVERGENT B3 ;  /* 0x0000000000037941 */ /* 0x000fea0003800200 */
.L_x_6026:
        /* <DEDUP_REMOVED lines=14> */
.L_x_6050:
[----:B------:R-:W-:-:S13]  /*11d570*/  ISETP.NE.AND P1, PT, R105, 0x47, PT ;  /* 0x000000476900780c */ /* 0x000fda0003f25270 */
[----:B------:R-:W-:Y:S05]  /*11d580*/  @!P1 BRA `(.L_x_6053) ;  /* 0x0000000000149947 */ /* 0x000fea0003800000 */
[----:B------:R-:W-:Y:S01]  /*11d590*/  ISETP.NE.AND P1, PT, R105, 0x54, PT ;  /* 0x000000546900780c */ /* 0x000fe20003f25270 */
[----:B------:R-:W-:-:S12]  /*11d5a0*/  IMAD.MOV.U32 R104, RZ, RZ, 0x3 ;  /* 0x00000003ff687424 */ /* 0x000fd800078e00ff */
[----:B------:R-:W-:Y:S05]  /*11d5b0*/  @!P1 BRA `(.L_x_6051) ;  /* 0x00000000000c9947 */ /* 0x000fea0003800000 */
.L_x_6052:
[----:B------:R-:W-:Y:S01]  /*11d5c0*/  IMAD.MOV.U32 R104, RZ, RZ, 0x4 ;  /* 0x00000004ff687424 */ /* 0x000fe200078e00ff */
[----:B------:R-:W-:Y:S06]  /*11d5d0*/  BRA `(.L_x_6051) ;  /* 0x0000000000047947 */ /* 0x000fec0003800000 */
.L_x_6053:
[----:B------:R-:W-:-:S07]  /*11d5e0*/  IMAD.MOV.U32 R104, RZ, RZ, 0x2 ;  /* 0x00000002ff687424 */ /* 0x000fce00078e00ff */
.L_x_6051:
[----:B------:R-:W-:Y:S05]  /*11d5f0*/  BSYNC.RECONVERGENT B3 ;  /* 0x0000000000037941 */ /* 0x000fea0003800200 */
.L_x_6049:
        /* <DEDUP_REMOVED lines=17> */
.L_x_6055:
[----:B------:R-:W-:-:S13]  /*11d710*/  ISETP.NE.AND P1, PT, R106, 0x47, PT ;  /* 0x000000476a00780c */ /* 0x000fda0003f25270 */
[----:B------:R-:W-:Y:S05]  /*11d720*/  @!P1 BRA `(.L_x_6058) ;  /* 0x0000000000149947 */ /* 0x000fea0003800000 */
[----:B------:R-:W-:Y:S01]  /*11d730*/  ISETP.NE.AND P1, PT, R106, 0x54, PT ;  /* 0x000000546a00780c */ /* 0x000fe20003f25270 */
[----:B------:R-:W-:-:S12]  /*11d740*/  IMAD.MOV.U32 R104, RZ, RZ, 0x3 ;  /* 0x00000003ff687424 */ /* 0x000fd800078e00ff */
[----:B------:R-:W-:Y:S05]  /*11d750*/  @!P1 BRA `(.L_x_6056) ;  /* 0x00000000000c9947 */ /* 0x000fea0003800000 */
.L_x_6057:
[----:B------:R-:W-:Y:S01]  /*11d760*/  IMAD.MOV.U32 R104, RZ, RZ, 0x4 ;  /* 0x00000004ff687424 */ /* 0x000fe200078e00ff */
[----:B------:R-:W-:Y:S06]  /*11d770*/  BRA `(.L_x_6056) ;  /* 0x0000000000047947 */ /* 0x000fec0003800000 */
.L_x_6058:
[----:B------:R-:W-:-:S07]  /*11d780*/  IMAD.MOV.U32 R104, RZ, RZ, 0x2 ;  /* 0x00000002ff687424 */ /* 0x000fce00078e00ff */
.L_x_6056:
[----:B------:R-:W-:Y:S05]  /*11d790*/  BSYNC.RECONVERGENT B3 ;  /* 0x0000000000037941 */ /* 0x000fea0003800200 */
.L_x_6054:
        /* <DEDUP_REMOVED lines=16> */
.L_x_6060:
[----:B------:R-:W-:-:S13]  /*11d8a0*/  ISETP.NE.AND P1, PT, R104, 0x47, PT ;  /* 0x000000476800780c */ /* 0x000fda0003f25270 */
[----:B------:R-:W-:Y:S05]  /*11d8b0*/  @!P1 BRA `(.L_x_6063) ;  /* 0x0000000000149947 */ /* 0x000fea0003800000 */
[----:B------:R-:W-:Y:S01]  /*11d8c0*/  ISETP.NE.AND P1, PT, R104, 0x54, PT ;  /* 0x000000546800780c */ /* 0x000fe20003f25270 */
[----:B------:R-:W-:-:S12]  /*11d8d0*/  IMAD.MOV.U32 R3, RZ, RZ, 0x3 ;  /* 0x00000003ff037424 */ /* 0x000fd800078e00ff */
[----:B------:R-:W-:Y:S05]  /*11d8e0*/  @!P1 BRA `(.L_x_6061) ;  /* 0x00000000000c9947 */ /* 0x000fea0003800000 */
.L_x_6062:
[----:B------:R-:W-:Y:S01]  /*11d8f0*/  IMAD.MOV.U32 R3, RZ, RZ, 0x4 ;  /* 0x00000004ff037424 */ /* 0x000fe200078e00ff */
[----:B------:R-:W-:Y:S06]  /*11d900*/  BRA `(.L_x_6061) ;  /* 0x0000000000047947 */ /* 0x000fec0003800000 */
.L_x_6063:
[----:B------:R-:W-:-:S07]  /*11d910*/  IMAD.MOV.U32 R3, RZ, RZ, 0x2 ;  /* 0x00000002ff037424 */ /* 0x000fce00078e00ff */
.L_x_6061:
[----:B------:R-:W-:Y:S05]  /*11d920*/  BSYNC.RECONVERGENT B3 ;  /* 0x0000000000037941 */ /* 0x000fea0003800200 */
.L_x_6059:
[----:B------:R2:W-:Y:S02]  /*11d930*/  STL.U8 [R105+0x27f5], R3 ;  /* 0x0027f50369007387 */ /* 0x0005e40000100000 */
.L_x_6025:
[----:B------:R-:W-:Y:S05]  /*11d940*/  BSYNC.RECONVERGENT B2 ;  /* 0x0000000000027941 */ /* 0x000fea0003800200 */
.L_x_6024:
        /* <DEDUP_REMOVED lines=13> */
.L_x_6072:
        /* <DEDUP_REMOVED lines=13> */
.L_x_6071:
        /* <DEDUP_REMOVED lines=36> */
[C---:B------:R-:W-:Y:S01]  /*11dd30*/  @P1 LEA R120, R119.reuse, R1, 0x3 ;  /* 0x0000000177781211 */ /* 0x040fe200078e18ff */
        /* <DEDUP_REMOVED lines=29> */
.L_x_6070:
[----:B------:R-:W-:Y:S05]  /*11df10*/  BSYNC.RECONVERGENT B5 ;  /* 0x0000000000057941 */ /* 0x000fea0003800200 */
.L_x_6069:
        /* <DEDUP_REMOVED lines=50> */
.L_x_6068:
[----:B------:R-:W-:Y:S05]  /*11e240*/  BSYNC.RECONVERGENT B3 ;  /* 0x0000000000037941 */ /* 0x000fea0003800200 */
.L_x_6067:
[C---:B------:R-:W-:Y:S01]  /*11e250*/  ISETP.NE.AND P0, PT, R3.reuse, R2, PT ;  /* 0x000000020300720c */ /* 0x040fe20003f05270 */
[----:B------:R-:W-:-:S12]  /*11e260*/  VIADD R3, R3, 0x1 ;  /* 0x0000000103037836 */ /* 0x000fd80000000000 */
[----:B------:R-:W-:Y:S05]  /*11e270*/  @P0 BRA `(.L_x_6072) ;  /* 0xfffffff400e80947 */ /* 0x000fea000383ffff */
[----:B------:R-:W-:Y:S05]  /*11e280*/  BSYNC.RECONVERGENT B2 ;  /* 0x0000000000027941 */ /* 0x000fea0003800200 */
.L_x_6066:
[----:B------:R-:W-:-:S07]  /*11e290*/  IMAD.MOV.U32 R143, RZ, RZ, 0x1 ;  /* 0x00000001ff8f7424 */ /* 0x000fce00078e00ff */
.L_x_6137:
[----:B------:R-:W-:Y:S04]  /*11e2a0*/  BSSY.RECONVERGENT B3, `(.L_x_6073) ;  /* 0x000045b000037945 */ /* 0x000fe80003800200 */
[----:B01----:R-:W-:Y:S05]  /*11e2b0*/  @!P4 BRA `(.L_x_6074) ;  /* 0x000000440064c947 */ /* 0x003fea0003800000 */
[----:B------:R-:W-:-:S07]  /*11e2c0*/  IMAD.MOV.U32 R142, RZ, RZ, 0x1 ;  /* 0x00000001ff8e7424 */ /* 0x000fce00078e00ff */
.L_x_6136:
[----:B------:R-:W-:-:S04]  /*11e2d0*/  VIADD R3, R143, 0xffffffff ;  /* 0xffffffff8f037836 */ /* 0x000fc80000000000 */
[----:B------:R-:W-:-:S04]  /*11e2e0*/  IMAD R3, R3, R148, R142 ;  /* 0x0000009403037224 */ /* 0x000fc800078e028e */
[----:B01----:R-:W-:-:S04]  /*11e2f0*/  VIADD R144, R3, 0xffffffff ;  /* 0xffffffff03907836 */ /* 0x003fc80000000000 */
[----:B------:R-:W-:-:S05]  /*11e300*/  IMAD R149, R144, 0x8, R1 ;  /* 0x0000000890957824 */ /* 0x000fca00078e0201 */
[----:B-1----:R-:W2:Y:S01]  /*11e310*/  LDL.64 R104, [R149] ;  /* 0x0000000095687983 */ /* 0x002ea20000100a00 */
[----:B------:R-:W-:Y:S01]  /*11e320*/  MOV R118, 0xff800000 ;  /* 0xff80000000767802 */ /* 0x000fe20000000f00 */
[----:B------:R-:W-:Y:S01]  /*11e330*/  IMAD.MOV.U32 R119, RZ, RZ, 0x41cdcd64 ;  /* 0x41cdcd64ff777424 */ /* 0x000fe200078e00ff */
        /* <DEDUP_REMOVED lines=123> */
.L_x_6083:
[----:B------:R-:W-:Y:S05]  /*11eaf0*/  BSYNC.RECONVERGENT B9 ;  /* 0x0000000000097941 */ /* 0x000fea0003800200 */
.L_x_6082:
        /* <DEDUP_REMOVED lines=36> */
.L_x_6086:
[----:B------:R-:W-:Y:S05]  /*11ed40*/  BSYNC.RECONVERGENT B9 ;  /* 0x0000000000097941 */ /* 0x000fea0003800200 */
.L_x_6085:
        /* <DEDUP_REMOVED lines=9> */
.L_x_6081:
        /* <DEDUP_REMOVED lines=47> */
.L_x_6088:
[----:B------:R-:W-:Y:S05]  /*11f0d0*/  BSYNC.RECONVERGENT B9 ;  /* 0x0000000000097941 */ /* 0x000fea0003800200 */
.L_x_6087:
        /* <DEDUP_REMOVED lines=38> */
.L_x_6090:
[----:B------:R-:W-:Y:S05]  /*11f340*/  BSYNC.RECONVERGENT B9 ;  /* 0x0000000000097941 */ /* 0x000fea0003800200 */
.L_x_6089:
        /* <DEDUP_REMOVED lines=9> */
.L_x_6080:
        /* <DEDUP_REMOVED lines=8> */
[----:B------:R-:W-:Y:S01]  /*11f460*/  MOV R140, R110 ;  /* 0x0000006e008c7202 */ /* 0x000fe20000000f00 */
        /* <DEDUP_REMOVED lines=47> */
.L_x_6092:
[----:B------:R-:W-:Y:S05]  /*11f760*/  BSYNC.RECONVERGENT B9 ;  /* 0x0000000000097941 */ /* 0x000fea0003800200 */
.L_x_6091:
        /* <DEDUP_REMOVED lines=38> */
.L_x_6094:
[----:B------:R-:W-:Y:S05]  /*11f9d0*/  BSYNC.RECONVERGENT B9 ;  /* 0x0000000000097941 */ /* 0x000fea0003800200 */
.L_x_6093:
        /* <DEDUP_REMOVED lines=8> */
.L_x_6084:
[----:B------:R-:W-:Y:S05]  /*11fa60*/  BSYNC.RECONVERGENT B5 ;  /* 0x0000000000057941 */ /* 0x000fea0003800200 */
.L_x_6079:
        /* <DEDUP_REMOVED lines=35> */
.L_x_6096:
[----:B------:R-:W-:Y:S05]  /*11fca0*/  BSYNC.RECONVERGENT B5 ;  /* 0x0000000000057941 */ /* 0x000fea0003800200 */
.L_x_6095:
[----:B------:R-:W-:-:S06]  /*11fcb0*/  DSETP.GEU.AND P0, PT, R54, R120, PT ;  /* 0x000000783600722a */ /* 0x000fcc0003f0e000 */
[----:B------:R-:W-:Y:S02]  /*11fcc0*/  FSEL R108, R108, R140, !P0 ;  /* 0x0000008c6c6c7208 */ /* 0x000fe40004000000 */
[----:B------:R-:W-:Y:S02]  /*11fcd0*/  FSEL R109, R109, R141, !P0 ;  /* 0x0000008d6d6d7208 */ /* 0x000fe40004000000 */
[----:B------:R-:W-:Y:S02]  /*11fce0*/  FSEL R106, R106, R138, !P0 ;  /* 0x0000008a6a6a7208 */ /* 0x000fe40004000000 */
[----:B------:R-:W-:-:S07]  /*11fcf0*/  FSEL R107, R107, R139, !P0 ;  /* 0x0000008b6b6b7208 */ /* 0x000fce0004000000 */
.L_x_6078:
[----:B------:R-:W-:Y:S05]  /*11fd00*/  BSYNC.RECONVERGENT B6 ;  /* 0x0000000000067941 */ /* 0x000fea0003800200 */
.L_x_6077:
        /* <DEDUP_REMOVED lines=45> */
.L_x_6098:
[----:B------:R-:W-:Y:S05]  /*11ffe0*/  BSYNC.RECONVERGENT B5 ;  /* 0x0000000000057941 */ /* 0x000fea0003800200 */
.L_x_6097:
        /* <DEDUP_REMOVED lines=32> */
.L_x_6100:
[----:B------:R-:W-:Y:S05]  /*1201f0*/  BSYNC.RECONVERGENT B5 ;  /* 0x0000000000057941 */ /* 0x000fea0003800200 */
.L_x_6099:
        /* <DEDUP_REMOVED lines=30> */
.L_x_6102:
[----:B------:R-:W-:Y:S05]  /*1203e0*/  BSYNC.RECONVERGENT B5 ;  /* 0x0000000000057941 */ /* 0x000fea0003800200 */
.L_x_6101:
        /* <DEDUP_REMOVED lines=13> */
[----:B------:R-:W-:Y:S01]  /*1204c0*/  FSEL R125, R105, RZ, P1 ;  /* 0x000000ff697d7208 */ /* 0x000fe20000800000 */
[----:B------:R-:W-:-:S05]  /*1204d0*/  DSETP.GT.AND P1, PT, R120, RZ, PT ;  /* 0x000000ff7800722a */ /* 0x000fca0003f24000 */
        /* <DEDUP_REMOVED lines=12> */
.L_x_6105:
[----:B------:R-:W-:Y:S05]  /*1205a0*/  BSYNC.RELIABLE B6 ;  /* 0x0000000000067941 */ /* 0x000fea0003800100 */
.L_x_6104:
[----:B------:R1:W-:Y:S01]  /*1205b0*/  STL.64 [R144], R118 ;  /* 0x0000007690007387 */ /* 0x0003e20000100a00 */
[----:B------:R-:W-:Y:S02]  /*1205c0*/  IMAD.MOV.U32 R108, RZ, RZ, R118 ;  /* 0x000000ffff6c7224 */ /* 0x000fe400078e0076 */
[----:B------:R-:W-:Y:S01]  /*1205d0*/  IMAD.MOV.U32 R109, RZ, RZ, R119 ;  /* 0x000000ffff6d7224 */ /* 0x000fe200078e0077 */
[----:B------:R1:W-:Y:S01]  /*1205e0*/  STL.64 [R149], R110 ;  /* 0x0000006e95007387 */ /* 0x0003e20000100a00 */
[----:B------:R-:W-:Y:S02]  /*1205f0*/  IMAD.MOV.U32 R104, RZ, RZ, R110 ;  /* 0x000000ffff687224 */ /* 0x000fe400078e006e */
[----:B------:R-:W-:-:S07]  /*120600*/  IMAD.MOV.U32 R105, RZ, RZ, R111 ;  /* 0x000000ffff697224 */ /* 0x000fce00078e006f */
.L_x_6106:
[----:B------:R-:W-:Y:S05]  /*120610*/  BSYNC.RECONVERGENT B5 ;  /* 0x0000000000057941 */ /* 0x000fea0003800200 */
.L_x_6103:
[----:B------:R-:W-:-:S07]  /*120620*/  IMAD.MOV.U32 R141, RZ, RZ, 0x3 ;  /* 0x00000003ff8d7424 */ /* 0x000fce00078e00ff */
.L_x_6135:
        /* <DEDUP_REMOVED lines=12> */
.L_x_6134:
        /* <DEDUP_REMOVED lines=114> */
.L_x_6115:
[----:B------:R-:W-:Y:S05]  /*120e10*/  BSYNC.RECONVERGENT B10 ;  /* 0x00000000000a7941 */ /* 0x000fea0003800200 */
.L_x_6114:
        /* <DEDUP_REMOVED lines=30> */
.L_x_6117:
[----:B------:R-:W-:Y:S05]  /*121000*/  BSYNC.RECONVERGENT B10 ;  /* 0x00000000000a7941 */ /* 0x000fea0003800200 */
.L_x_6116:
[----:B------:R-:W-:-:S06]  /*121010*/  DSETP.GT.AND P0, PT, R106, R122, PT ;  /* 0x0000007a6a00722a */ /* 0x000fcc0003f04000 */
[----:B------:R-:W-:Y:S02]  /*121020*/  FSEL R118, R110, RZ, P0 ;  /* 0x000000ff6e767208 */ /* 0x000fe40000000000 */
[----:B------:R-:W-:Y:S02]  /*121030*/  FSEL R119, R111, +QNAN , P0 ;  /* 0x7ff000006f777808 */ /* 0x000fe40000000000 */
[----:B------:R-:W-:Y:S02]  /*121040*/  FSEL R120, R126, RZ, P0 ;  /* 0x000000ff7e787208 */ /* 0x000fe40000000000 */
[----:B------:R-:W-:Y:S01]  /*121050*/  FSEL R121, R127, -1.875, P0 ;  /* 0xbff000007f797808 */ /* 0x000fe20000000000 */
[----:B------:R-:W-:Y:S06]  /*121060*/  BRA `(.L_x_6118) ;  /* 0x0000001400907947 */ /* 0x000fec0003800000 */
.L_x_6113:
        /* <DEDUP_REMOVED lines=75> */
.L_x_6120:
[----:B------:R-:W-:Y:S05]  /*121520*/  BSYNC.RECONVERGENT B10 ;  /* 0x00000000000a7941 */ /* 0x000fea0003800200 */
.L_x_6119:
        /* <DEDUP_REMOVED lines=30> */
.L_x_6122:
[----:B------:R-:W-:Y:S05]  /*121710*/  BSYNC.RECONVERGENT B10 ;  /* 0x00000000000a7941 */ /* 0x000fea0003800200 */
.L_x_6121:
        /* <DEDUP_REMOVED lines=15> */
.L_x_6112:
        /* <DEDUP_REMOVED lines=83> */
.L_x_6125:
[----:B------:R-:W-:Y:S05]  /*121d40*/  BSYNC.RECONVERGENT B10 ;  /* 0x00000000000a7941 */ /* 0x000fea0003800200 */
.L_x_6124:
        /* <DEDUP_REMOVED lines=30> */
.L_x_6127:
[----:B------:R-:W-:Y:S05]  /*121f30*/  BSYNC.RECONVERGENT B10 ;  /* 0x00000000000a7941 */ /* 0x000fea0003800200 */
.L_x_6126:
[----:B------:R-:W-:-:S06]  /*121f40*/  DSETP.GT.AND P0, PT, R106, R122, PT ;  /* 0x0000007a6a00722a */ /* 0x000fcc0003f04000 */
[----:B------:R-:W-:Y:S02]  /*121f50*/  FSEL R118, R110, RZ, P0 ;  /* 0x000000ff6e767208 */ /* 0x000fe40000000000 */
[----:B------:R-:W-:Y:S02]  /*121f60*/  FSEL R119, R111, +QNAN , P0 ;  /* 0x7ff000006f777808 */ /* 0x000fe40000000000 */
[----:B------:R-:W-:Y:S02]  /*121f70*/  FSEL R120, R126, RZ, P0 ;  /* 0x000000ff7e787208 */ /* 0x000fe40000000000 */
[----:B------:R-:W-:Y:S01]  /*121f80*/  FSEL R121, R127, -1.875, P0 ;  /* 0xbff000007f797808 */ /* 0x000fe20000000000 */
[----:B------:R-:W-:Y:S06]  /*121f90*/  BRA `(.L_x_6118) ;  /* 0x0000000400c47947 */ /* 0x000fec0003800000 */
.L_x_6123:
        /* <DEDUP_REMOVED lines=36> */
.L_x_6129:
[----:B------:R-:W-:Y:S05]  /*1221e0*/  BSYNC.RECONVERGENT B7 ;  /* 0x0000000000077941 */ /* 0x000fea0003800200 */
.L_x_6128:
        /* <DEDUP_REMOVED lines=39> */
.L_x_6131:
[----:B------:R-:W-:Y:S05]  /*122460*/  BSYNC.RECONVERGENT B10 ;  /* 0x00000000000a7941 */ /* 0x000fea0003800200 */
.L_x_6130:
        /* <DEDUP_REMOVED lines=30> */
.L_x_6133:
[----:B------:R-:W-:Y:S05]  /*122650*/  BSYNC.RECONVERGENT B10 ;  /* 0x00000000000a7941 */ /* 0x000fea0003800200 */
.L_x_6132:
[----:B------:R-:W-:-:S06]  /*122660*/  DSETP.GT.AND P0, PT, R106, R122, PT ;  /* 0x0000007a6a00722a */ /* 0x000fcc0003f04000 */
[----:B------:R-:W-:Y:S02]  /*122670*/  FSEL R118, R110, RZ, P0 ;  /* 0x000000ff6e767208 */ /* 0x000fe40000000000 */
[----:B------:R-:W-:Y:S02]  /*122680*/  FSEL R119, R111, +QNAN , P0 ;  /* 0x7ff000006f777808 */ /* 0x000fe40000000000 */
[----:B------:R-:W-:Y:S02]  /*122690*/  FSEL R120, R126, RZ, P0 ;  /* 0x000000ff7e787208 */ /* 0x000fe40000000000 */
[----:B------:R-:W-:-:S07]  /*1226a0*/  FSEL R121, R127, -1.875, P0 ;  /* 0xbff000007f797808 */ /* 0x000fce0000000000 */
.L_x_6118:
[----:B------:R-:W-:Y:S05]  /*1226b0*/  BSYNC.RECONVERGENT B5 ;  /* 0x0000000000057941 */ /* 0x000fea0003800200 */
.L_x_6111:
        /* <DEDUP_REMOVED lines=14> */
.L_x_6110:
[----:B------:R-:W-:Y:S05]  /*1227a0*/  BSYNC.RECONVERGENT B6 ;  /* 0x0000000000067941 */ /* 0x000fea0003800200 */
.L_x_6109:
[----:B------:R-:W-:Y:S01]  /*1227b0*/  VIADD R139, R139, 0x1 ;  /* 0x000000018b8b7836 */ /* 0x000fe20000000000 */
[----:B------:R-:W-:-:S04]  /*1227c0*/  ISETP.GT.U32.AND P1, PT, R138, 0x1, PT ;  /* 0x000000018a00780c */ /* 0x000fc80003f24070 */
[----:B------:R-:W-:-:S13]  /*1227d0*/  ISETP.GE.AND P0, PT, R139, R142, PT ;  /* 0x0000008e8b00720c */ /* 0x000fda0003f06270 */
[----:B------:R-:W-:Y:S05]  /*1227e0*/  @!P0 BRA P1, `(.L_x_6134) ;  /* 0xffffffdc00c08947 */ /* 0x000fea000083ffff */
.L_x_6108:
[----:B------:R-:W-:Y:S05]  /*1227f0*/  BSYNC.RECONVERGENT B9 ;  /* 0x0000000000097941 */ /* 0x000fea0003800200 */
.L_x_6107:
[----:B------:R-:W-:Y:S05]  /*122800*/  @P3 BRA `(.L_x_6135) ;  /* 0xffffffdc00883947 */ /* 0x000fea000383ffff */
.L_x_6076:
[----:B------:R-:W-:Y:S05]  /*122810*/  BSYNC.RECONVERGENT B2 ;  /* 0x0000000000027941 */ /* 0x000fea0003800200 */
.L_x_6075:
[C---:B------:R-:W-:Y:S01]  /*122820*/  ISETP.NE.AND P0, PT, R142.reuse, R148, PT ;  /* 0x000000948e00720c */ /* 0x040fe20003f05270 */
[----:B------:R-:W-:-:S12]  /*122830*/  VIADD R142, R142, 0x1 ;  /* 0x000000018e8e7836 */ /* 0x000fd80000000000 */
[----:B------:R-:W-:Y:S05]  /*122840*/  @P0 BRA `(.L_x_6136) ;  /* 0xffffffb800a00947 */ /* 0x000fea000383ffff */
.L_x_6074:
[----:B------:R-:W-:Y:S05]  /*122850*/  BSYNC.RECONVERGENT B3 ;  /* 0x0000000000037941 */ /* 0x000fea0003800200 */
.L_x_6073:
[C---:B------:R-:W-:Y:S01]  /*122860*/  ISETP.NE.AND P0, PT, R143.reuse, R2, PT ;  /* 0x000000028f00720c */ /* 0x040fe20003f05270 */
[----:B------:R-:W-:-:S12]  /*122870*/  VIADD R143, R143, 0x1 ;  /* 0x000000018f8f7836 */ /* 0x000fd80000000000 */
[----:B------:R-:W-:Y:S05]  /*122880*/  @P0 BRA `(.L_x_6137) ;  /* 0xffffffb800840947 */ /* 0x000fea000383ffff */
.L_x_6065:
[----:B------:R-:W-:Y:S05]  /*122890*/  BSYNC.RECONVERGENT B4 ;  /* 0x0000000000047941 */ /* 0x000fea0003800200 */
.L_x_6064:
[----:B------:R-:W-:Y:S01]  /*1228a0*/  ISETP.NE.AND P5, PT, R148, RZ, PT ;  /* 0x000000ff9400720c */ /* 0x000fe20003fa5270 */
[----:B------:R-:W-:Y:S01]  /*1228b0*/  BSSY.RECONVERGENT B3, `(.L_x_6138) ;  /* 0x00001db000037945 */ /* 0x000fe20003800200 */
[----:B------:R-:W-:Y:S01]  /*1228c0*/  IMAD.MOV.U32 R151, RZ, RZ, RZ ;  /* 0x000000ffff977224 */ /* 0x000fe200078e00ff */
[----:B------:R-:W-:Y:S01]  /*1228d0*/  MOV R141, 0xfff00000 ;  /* 0xfff00000008d7802 */ /* 0x000fe20000000f00 */
[----:B------:R-:W-:-:S09]  /*1228e0*/  IMAD.MOV.U32 R140, RZ, RZ, 0x0 ;  /* 0x00000000ff8c7424 */ /* 0x000fd200078e00ff */
        /* <DEDUP_REMOVED lines=8> */
.L_x_6164:
        /* <DEDUP_REMOVED lines=116> */
.L_x_6145:
[----:B------:R-:W-:Y:S05]  /*1230b0*/  BSYNC.RECONVERGENT B5 ;  /* 0x0000000000057941 */ /* 0x000fea0003800200 */
.L_x_6144:
        /* <DEDUP_REMOVED lines=36> */
.L_x_6147:
[----:B------:R-:W-:Y:S05]  /*123300*/  BSYNC.RECONVERGENT B5 ;  /* 0x0000000000057941 */ /* 0x000fea0003800200 */
.L_x_6146:
        /* <DEDUP_REMOVED lines=8> */
.L_x_6143:
[----:B------:R-:W-:Y:S05]  /*123390*/  BSYNC.RECONVERGENT B4 ;  /* 0x0000000000047941 */ /* 0x000fea0003800200 */
.L_x_6142:
        /* <DEDUP_REMOVED lines=49> */
.L_x_6151:
[----:B------:R-:W-:Y:S05]  /*1236b0*/  BSYNC.RECONVERGENT B5 ;  /* 0x0000000000057941 */ /* 0x000fea0003800200 */
.L_x_6150:
        /* <DEDUP_REMOVED lines=37> */
.L_x_6153:
[----:B------:R-:W-:Y:S05]  /*123910*/  BSYNC.RECONVERGENT B5 ;  /* 0x0000000000057941 */ /* 0x000fea0003800200 */
.L_x_6152:
        /* <DEDUP_REMOVED lines=8> */
.L_x_6149:
[----:B------:R-:W-:Y:S05]  /*1239a0*/  BSYNC.RECONVERGENT B4 ;  /* 0x0000000000047941 */ /* 0x000fea0003800200 */
.L_x_6148:
        /* <DEDUP_REMOVED lines=53> */
.L_x_6157:
[----:B------:R-:W-:Y:S05]  /*123d00*/  BSYNC.RECONVERGENT B5 ;  /* 0x0000000000057941 */ /* 0x000fea0003800200 */
.L_x_6156:
        /* <DEDUP_REMOVED lines=37> */
.L_x_6159:
[----:B------:R-:W-:Y:S05]  /*123f60*/  BSYNC.RECONVERGENT B5 ;  /* 0x0000000000057941 */ /* 0x000fea0003800200 */
.L_x_6158:
        /* <DEDUP_REMOVED lines=8> */
.L_x_6155:
[----:B------:R-:W-:Y:S05]  /*123ff0*/  BSYNC.RECONVERGENT B4 ;  /* 0x0000000000047941 */ /* 0x000fea0003800200 */
.L_x_6154:
        /* <DEDUP_REMOVED lines=35> */
.L_x_6161:
[----:B------:R-:W-:Y:S05]  /*124230*/  BSYNC.RECONVERGENT B4 ;  /* 0x0000000000047941 */ /* 0x000fea0003800200 */
.L_x_6160:
[----:B------:R-:W-:-:S06]  /*124240*/  DSETP.GEU.AND P0, PT, R238, R118, PT ;  /* 0x00000076ee00722a */ /* 0x000fcc0003f0e000 */
[----:B------:R-:W-:Y:S02]  /*124250*/  FSEL R126, R126, R106, !P0 ;  /* 0x0000006a7e7e7208 */ /* 0x000fe40004000000 */
[----:B------:R-:W-:Y:S02]  /*124260*/  FSEL R138, R138, R104, !P0 ;  /* 0x000000688a8a7208 */ /* 0x000fe40004000000 */
[----:B------:R-:W-:Y:S02]  /*124270*/  FSEL R106, R127, R107, !P0 ;  /* 0x0000006b7f6a7208 */ /* 0x000fe40004000000 */
[----:B------:R-:W-:-:S03]  /*124280*/  FSEL R104, R139, R105, !P0 ;  /* 0x000000698b687208 */ /* 0x000fc60004000000 */
[----:B------:R-:W-:Y:S02]  /*124290*/  IMAD.MOV.U32 R127, RZ, RZ, R106 ;  /* 0x000000ffff7f7224 */ /* 0x000fe400078e006a */
[----:B------:R-:W-:-:S07]  /*1242a0*/  IMAD.MOV.U32 R139, RZ, RZ, R104 ;  /* 0x000000ffff8b7224 */ /* 0x000fce00078e0068 */
.L_x_6141:
[----:B------:R-:W-:Y:S05]  /*1242b0*/  BSYNC.RECONVERGENT B2 ;  /* 0x0000000000027941 */ /* 0x000fea0003800200 */
.L_x_6140:
        /* <DEDUP_REMOVED lines=43> */
.L_x_6163:
[----:B------:R-:W-:Y:S05]  /*124570*/  BSYNC.RECONVERGENT B2 ;  /* 0x0000000000027941 */ /* 0x000fea0003800200 */
.L_x_6162:
        /* <DEDUP_REMOVED lines=10> */
[----:B------:R-:W-:Y:S02]  /*124620*/  SEL R151, R149, R151, P0 ;  /* 0x0000009795977207 */ /* 0x000fe40000000000 */
[----:B------:R-:W-:Y:S01]  /*124630*/  MOV R149, R3 ;  /* 0x0000000300957202 */ /* 0x000fe20000000f00 */
[----:B------:R-:W-:Y:S01]  /*124640*/  IMAD.MOV.U32 R141, RZ, RZ, R118 ;  /* 0x000000ffff8d7224 */ /* 0x000fe200078e0076 */
[----:B------:R-:W-:Y:S06]  /*124650*/  @P1 BRA `(.L_x_6164) ;  /* 0xffffffe000c41947 */ /* 0x000fec000383ffff */
.L_x_6139:
[----:B------:R-:W-:Y:S05]  /*124660*/  BSYNC.RECONVERGENT B3 ;  /* 0x0000000000037941 */ /* 0x000fea0003800200 */
.L_x_6138:
        /* <DEDUP_REMOVED lines=129> */
.L_x_6170:
[----:B------:R-:W-:Y:S05]  /*124e80*/  BSYNC.RECONVERGENT B4 ;  /* 0x0000000000047941 */ /* 0x000fea0003800200 */
.L_x_6169:
        /* <DEDUP_REMOVED lines=35> */
.L_x_6172:
[----:B------:R-:W-:Y:S05]  /*1250c0*/  BSYNC.RECONVERGENT B4 ;  /* 0x0000000000047941 */ /* 0x000fea0003800200 */
.L_x_6171:
        /* <DEDUP_REMOVED lines=11> */
.L_x_6168:
[----:B------:R-:W-:Y:S05]  /*125180*/  BSYNC.RECONVERGENT B3 ;  /* 0x0000000000037941 */ /* 0x000fea0003800200 */
.L_x_6167:
        /* <DEDUP_REMOVED lines=48> */
.L_x_6176:
[----:B------:R-:W-:Y:S05]  /*125490*/  BSYNC.RECONVERGENT B4 ;  /* 0x0000000000047941 */ /* 0x000fea0003800200 */
.L_x_6175:
        /* <DEDUP_REMOVED lines=35> */
.L_x_6178:
[----:B------:R-:W-:Y:S05]  /*1256d0*/  BSYNC.RECONVERGENT B4 ;  /* 0x0000000000047941 */ /* 0x000fea0003800200 */
.L_x_6177:
        /* <DEDUP_REMOVED lines=11> */
.L_x_6174:
[----:B------:R-:W-:Y:S05]  /*125790*/  BSYNC.RECONVERGENT B3 ;  /* 0x0000000000037941 */ /* 0x000fea0003800200 */
.L_x_6173:
[----:B------:R-:W-:Y:S02]  /*1257a0*/  R2UR UR4, R6 ;  /* 0x00000000060472ca */ /* 0x000fe400000e0000 */
[----:B------:R-:W-:-:S13]  /*1257b0*/  R2UR UR5, R7 ;  /* 0x00000000070572ca */ /* 0x000fda00000e0000 */
[----:B------:R-:W2:Y:S01]  /*1257c0*/  LDG.E.64 R118, desc[UR4][R138.64+0x59d8] ;  /* 0x0059d8048a767981 */ /* 0x000ea2000c1e1b00 */
[----:B------:R-:W-:Y:S01]  /*1257d0*/  MOV R120, 0xff800000 ;  /* 0xff80000000787802 */ /* 0x000fe20000000f00 */
[----:B------:R-:W-:Y:S01]  /*1257e0*/  IMAD.MOV.U32 R121, RZ, RZ, 0x41cdcd64 ;  /* 0x41cdcd64ff797424 */ /* 0x000fe200078e00ff */
        /* <DEDUP_REMOVED lines=47> */
.L_x_6182:
[----:B------:R-:W-:Y:S05]  /*125ae0*/  BSYNC.RECONVERGENT B4 ;  /* 0x0000000000047941 */ /* 0x000fea0003800200 */
.L_x_6181:
        /* <DEDUP_REMOVED lines=35> */
.L_x_6184:
[----:B------:R-:W-:Y:S05]  /*125d20*/  BSYNC.RECONVERGENT B4 ;  /* 0x0000000000047941 */ /* 0x000fea0003800200 */
.L_x_6183:
        /* <DEDUP_REMOVED lines=11> */
.L_x_6180:
[----:B------:R-:W-:Y:S05]  /*125de0*/  BSYNC.RECONVERGENT B3 ;  /* 0x0000000000037941 */ /* 0x000fea0003800200 */
.L_x_6179:
        /* <DEDUP_REMOVED lines=35> */
.L_x_6186:
[----:B------:R-:W-:Y:S05]  /*126020*/  BSYNC.RECONVERGENT B3 ;  /* 0x0000000000037941 */ /* 0x000fea0003800200 */
.L_x_6185:
        /* <DEDUP_REMOVED lines=8> */
.L_x_6166:
[----:B------:R-:W-:Y:S05]  /*1260b0*/  BSYNC.RECONVERGENT B2 ;  /* 0x0000000000027941 */ /* 0x000fea0003800200 */
.L_x_6165:
        /* <DEDUP_REMOVED lines=11> */
.L_x_6191:
        /* <DEDUP_REMOVED lines=9> */
.L_x_6190:
[----:B------:R-:W-:Y:S05]  /*126200*/  BSYNC.RECONVERGENT B3 ;  /* 0x0000000000037941 */ /* 0x000fea0003800200 */
.L_x_6189:
        /* <DEDUP_REMOVED lines=24> */
.L_x_6188:
[----:B------:R-:W-:Y:S05]  /*126390*/  BSYNC.RECONVERGENT B2 ;  /* 0x0000000000027941 */ /* 0x000fea0003800200 */
.L_x_6187:
        /* <DEDUP_REMOVED lines=10> */
.L_x_6196:
        /* <DEDUP_REMOVED lines=20> */
.L_x_6195:
[----:B------:R-:W-:Y:S05]  /*126580*/  BSYNC.RECONVERGENT B3 ;  /* 0x0000000000037941 */ /* 0x000fea0003800200 */
.L_x_6194:
        /* <DEDUP_REMOVED lines=16> */
.L_x_6198:
[----:B------:R-:W-:Y:S05]  /*126690*/  BSYNC.RECONVERGENT B3 ;  /* 0x0000000000037941 */ /* 0x000fea0003800200 */
.L_x_6197:
        /* <DEDUP_REMOVED lines=18> */
.L_x_6193:
[----:B------:R-:W-:Y:S05]  /*1267c0*/  BSYNC.RECONVERGENT B2 ;  /* 0x0000000000027941 */ /* 0x000fea0003800200 */
.L_x_6192:
[----:B------:R-:W-:Y:S02]  /*1267d0*/  VIADD R143, R140, 0xffffffff ;  /* 0xffffffff8c8f7836 */ /* 0x000fe40000000000 */
[----:B---3--:R-:W-:-:S04]  /*1267e0*/  VIADD R3, R151, 0xffffffff ;  /* 0xffffffff97037836 */ /* 0x008fc80000000000 */
[----:B------:R-:W-:-:S05]  /*1267f0*/  IMAD R143, R143, R148, R3 ;  /* 0x000000948f8f7224 */ /* 0x000fca00078e0203 */
[----:B-1----:R-:W-:-:S06]  /*126800*/  LEA R104, R143, R1, 0x3 ;  /* 0x000000018f687211 */ /* 0x002fcc00078e18ff */
        /* <DEDUP_REMOVED lines=13> */
.L_x_6248:
        /* <DEDUP_REMOVED lines=22> */
.L_x_6203:
        /* <DEDUP_REMOVED lines=102> */
.L_x_6209:
[----:B------:R-:W-:Y:S05]  /*1270a0*/  BSYNC.RECONVERGENT B6 ;  /* 0x0000000000067941 */ /* 0x000fea0003800200 */
.L_x_6208:
        /* <DEDUP_REMOVED lines=36> */
.L_x_6212:
[----:B------:R-:W-:Y:S05]  /*1272f0*/  BSYNC.RECONVERGENT B6 ;  /* 0x0000000000067941 */ /* 0x000fea0003800200 */
.L_x_6211:
        /* <DEDUP_REMOVED lines=10> */
.L_x_6207:
        /* <DEDUP_REMOVED lines=46> */
.L_x_6214:
[----:B------:R-:W-:Y:S05]  /*127680*/  BSYNC.RECONVERGENT B6 ;  /* 0x0000000000067941 */ /* 0x000fea0003800200 */
.L_x_6213:
        /* <DEDUP_REMOVED lines=38> */
.L_x_6216:
[----:B------:R-:W-:Y:S05]  /*1278f0*/  BSYNC.RECONVERGENT B6 ;  /* 0x0000000000067941 */ /* 0x000fea0003800200 */
.L_x_6215:
[----:B------:R-:W-:-:S06]  /*127900*/  DSETP.GEU.AND P0, PT, R122, R236, PT ;  /* 0x000000ec7a00722a */ /* 0x000fcc0003f0e000 */
[----:B------:R-:W-:Y:S02]  /*127910*/  FSEL R236, R236, R122, !P0 ;  /* 0x0000007aecec7208 */ /* 0x000fe40004000000 */
[----:B------:R-:W-:Y:S02]  /*127920*/  FSEL R126, R126, R110, !P0 ;  /* 0x0000006e7e7e7208 */ /* 0x000fe40004000000 */
[----:B------:R-:W-:Y:S02]  /*127930*/  FSEL R122, R237, R123, !P0 ;  /* 0x0000007bed7a7208 */ /* 0x000fe40004000000 */
[----:B------:R-:W-:Y:S02]  /*127940*/  FSEL R110, R127, R111, !P0 ;  /* 0x0000006f7f6e7208 */ /* 0x000fe40004000000 */
[----:B------:R-:W-:Y:S01]  /*127950*/  FSEL R138, R138, R108, !P0 ;  /* 0x0000006c8a8a7208 */ /* 0x000fe20004000000 */
[----:B------:R-:W-:Y:S01]  /*127960*/  IMAD.MOV.U32 R237, RZ, RZ, R122 ;  /* 0x000000ffffed7224 */ /* 0x000fe200078e007a */
[----:B------:R-:W-:-:S02]  /*127970*/  FSEL R139, R139, R109, !P0 ;  /* 0x0000006d8b8b7208 */ /* 0x000fc40004000000 */
[----:B------:R-:W-:Y:S01]  /*127980*/  MOV R127, R110 ;  /* 0x0000006e007f7202 */ /* 0x000fe20000000f00 */
[----:B------:R-:W-:Y:S06]  /*127990*/  BRA `(.L_x_6210) ;  /* 0x0000000400a47947 */ /* 0x000fec0003800000 */
.L_x_6206:
        /* <DEDUP_REMOVED lines=56> */
.L_x_6218:
[----:B------:R-:W-:Y:S05]  /*127d20*/  BSYNC.RECONVERGENT B6 ;  /* 0x0000000000067941 */ /* 0x000fea0003800200 */
.L_x_6217:
        /* <DEDUP_REMOVED lines=38> */
.L_x_6220:
[----:B------:R-:W-:Y:S05]  /*127f90*/  BSYNC.RECONVERGENT B6 ;  /* 0x0000000000067941 */ /* 0x000fea0003800200 */
.L_x_6219:
        /* <DEDUP_REMOVED lines=9> */
.L_x_6210:
[----:B------:R-:W-:Y:S05]  /*128030*/  BSYNC.RECONVERGENT B4 ;  /* 0x0000000000047941 */ /* 0x000fea0003800200 */
.L_x_6205:
        /* <DEDUP_REMOVED lines=35> */
.L_x_6222:
[----:B------:R-:W-:Y:S05]  /*128270*/  BSYNC.RECONVERGENT B4 ;  /* 0x0000000000047941 */ /* 0x000fea0003800200 */
.L_x_6221:
[----:B------:R-:W-:-:S06]  /*128280*/  DSETP.GEU.AND P0, PT, R236, R118, PT ;  /* 0x00000076ec00722a */ /* 0x000fcc0003f0e000 */
[----:B------:R-:W-:Y:S02]  /*128290*/  FSEL R106, R106, R138, !P0 ;  /* 0x0000008a6a6a7208 */ /* 0x000fe40004000000 */
[----:B------:R-:W-:Y:S02]  /*1282a0*/  FSEL R107, R107, R139, !P0 ;  /* 0x0000008b6b6b7208 */ /* 0x000fe40004000000 */
[----:B------:R-:W-:Y:S02]  /*1282b0*/  FSEL R104, R104, R126, !P0 ;  /* 0x0000007e68687208 */ /* 0x000fe40004000000 */
[----:B------:R-:W-:-:S07]  /*1282c0*/  FSEL R105, R105, R127, !P0 ;  /* 0x0000007f69697208 */ /* 0x000fce0004000000 */
.L_x_6204:
[----:B------:R-:W-:Y:S05]  /*1282d0*/  BSYNC.RECONVERGENT B5 ;  /* 0x0000000000057941 */ /* 0x000fea0003800200 */
.L_x_6202:
        /* <DEDUP_REMOVED lines=40> */
.L_x_6224:
[----:B------:R-:W-:Y:S05]  /*128560*/  BSYNC.RELIABLE B4 ;  /* 0x0000000000047941 */ /* 0x000fea0003800100 */
.L_x_6223:
[----:B------:R-:W-:Y:S01]  /*128570*/  VIMNMX R106, PT, PT, R151, R140, PT ;  /* 0x0000008c976a7248 */ /* 0x000fe20003fe0100 */
[----:B------:R-:W-:Y:S01]  /*128580*/  BSSY.RECONVERGENT B4, `(.L_x_6226) ;  /* 0x000002d000047945 */ /* 0x000fe20003800200 */
[----:B------:R-:W-:Y:S02]  /*128590*/  PLOP3.LUT P0, PT, PT, PT, PT, 0x80, 0x8 ;  /* 0x000000000008781c */ /* 0x000fe40003f0f070 */
[----:B------:R-:W-:-:S13]  /*1285a0*/  ISETP.GE.AND P1, PT, R106, 0x2, PT ;  /* 0x000000026a00780c */ /* 0x000fda0003f26270 */
[----:B------:R-:W-:Y:S05]  /*1285b0*/  @!P1 BRA `(.L_x_6227) ;  /* 0x0000000000a49947 */ /* 0x000fea0003800000 */
[C---:B------:R-:W-:Y:S01]  /*1285c0*/  IADD3 R106, PT, PT, R1.reuse, R3, RZ ;  /* 0x00000003016a7210 */ /* 0x040fe20007ffe0ff */
[----:B------:R-:W-:-:S05]  /*1285d0*/  IMAD.IADD R110, R1, 0x1, R120 ;  /* 0x00000001016e7824 */ /* 0x000fca00078e0278 */
        /* <DEDUP_REMOVED lines=39> */
.L_x_6227:
[----:B------:R-:W-:Y:S05]  /*128850*/  BSYNC.RECONVERGENT B4 ;  /* 0x0000000000047941 */ /* 0x000fea0003800200 */
.L_x_6226:
[----:B------:R-:W-:Y:S04]  /*128860*/  BSSY.RECONVERGENT B6, `(.L_x_6228) ;  /* 0x0000196000067945 */ /* 0x000fe80003800200 */
[----:B------:R-:W-:Y:S05]  /*128870*/  @!P0 BRA `(.L_x_6229) ;  /* 0x0000001800508947 */ /* 0x000fea0003800000 */
[----:B------:R-:W-:-:S07]  /*128880*/  IMAD.MOV.U32 R142, RZ, RZ, 0x3 ;  /* 0x00000003ff8e7424 */ /* 0x000fce00078e00ff */
.L_x_6247:
        /* <DEDUP_REMOVED lines=21> */
.L_x_6246:
        /* <DEDUP_REMOVED lines=82> */
.L_x_6234:
        /* <DEDUP_REMOVED lines=82> */
.L_x_6237:
[----:B------:R-:W-:Y:S05]  /*129420*/  BSYNC.RECONVERGENT B9 ;  /* 0x0000000000097941 */ /* 0x000fea0003800200 */
.L_x_6236:
        /* <DEDUP_REMOVED lines=35> */
.L_x_6239:
[----:B------:R-:W-:Y:S05]  /*129660*/  BSYNC.RECONVERGENT B9 ;  /* 0x0000000000097941 */ /* 0x000fea0003800200 */
.L_x_6238:
[----:B------:R-:W-:-:S06]  /*129670*/  DSETP.GE.AND P0, PT, R104, R122, PT ;  /* 0x0000007a6800722a */ /* 0x000fcc0003f06000 */
[----:B------:R-:W-:Y:S02]  /*129680*/  FSEL R104, R106, RZ, P0 ;  /* 0x000000ff6a687208 */ /* 0x000fe40000000000 */
[----:B------:R-:W-:Y:S02]  /*129690*/  FSEL R105, R107, +QNAN , P0 ;  /* 0x7ff000006b697808 */ /* 0x000fe40000000000 */
[----:B------:R-:W-:Y:S02]  /*1296a0*/  FSEL R106, R108, RZ, P0 ;  /* 0x000000ff6c6a7208 */ /* 0x000fe40000000000 */
[----:B------:R-:W-:Y:S01]  /*1296b0*/  FSEL R107, R109, -1.875, P0 ;  /* 0xbff000006d6b7808 */ /* 0x000fe20000000000 */
[----:B------:R-:W-:Y:S06]  /*1296c0*/  BRA `(.L_x_6235) ;  /* 0x0000000400d07947 */ /* 0x000fec0003800000 */
.L_x_6233:
        /* <DEDUP_REMOVED lines=56> */
.L_x_6240:
        /* <DEDUP_REMOVED lines=44> */
.L_x_6242:
[----:B------:R-:W-:Y:S05]  /*129d10*/  BSYNC.RECONVERGENT B7 ;  /* 0x0000000000077941 */ /* 0x000fea0003800200 */
.L_x_6241:
        /* <DEDUP_REMOVED lines=15> */
.L_x_6235:
[----:B------:R-:W-:Y:S05]  /*129e10*/  BSYNC.RECONVERGENT B4 ;  /* 0x0000000000047941 */ /* 0x000fea0003800200 */
.L_x_6232:
        /* <DEDUP_REMOVED lines=36> */
.L_x_6244:
[----:B------:R-:W-:-:S13]  /*12a060*/  ISETP.GT.AND P0, PT, R138, 0x1, PT ;  /* 0x000000018a00780c */ /* 0x000fda0003f04270 */
[----:B------:R-:W-:Y:S05]  /*12a070*/  @!P0 BREAK.RELIABLE B4 ;  /* 0x0000000000048942 */ /* 0x000fea0003800100 */
[----:B------:R-:W-:Y:S05]  /*12a080*/  @!P0 BRA `(.L_x_6231) ;  /* 0x00000000003c8947 */ /* 0x000fea0003800000 */
[----:B------:R-:W-:Y:S05]  /*12a090*/  BSYNC.RELIABLE B4 ;  /* 0x0000000000047941 */ /* 0x000fea0003800100 */
.L_x_6243:
[----:B------:R-:W-:Y:S02]  /*12a0a0*/  VIADD R139, R139, 0x1 ;  /* 0x000000018b8b7836 */ /* 0x000fe40000000000 */
[----:B------:R-:W-:-:S03]  /*12a0b0*/  VIADD R138, R138, 0xffffffff ;  /* 0xffffffff8a8a7836 */ /* 0x000fc60000000000 */
[----:B------:R-:W-:-:S13]  /*12a0c0*/  ISETP.GE.AND P0, PT, R139, R151, PT ;  /* 0x000000978b00720c */ /* 0x000fda0003f06270 */
[----:B------:R-:W-:Y:S05]  /*12a0d0*/  @!P0 BRA `(.L_x_6246) ;  /* 0xffffffe800408947 */ /* 0x000fea000383ffff */
[----:B------:R-:W-:Y:S05]  /*12a0e0*/  BRA `(.L_x_6231) ;  /* 0x0000000000247947 */ /* 0x000fea0003800000 */
.L_x_6245:
        /* <DEDUP_REMOVED lines=9> */
.L_x_6231:
[----:B------:R-:W-:Y:S05]  /*12a180*/  BSYNC.RECONVERGENT B5 ;  /* 0x0000000000057941 */ /* 0x000fea0003800200 */
.L_x_6230:
[C---:B------:R-:W-:Y:S01]  /*12a190*/  ISETP.LT.U32.AND P0, PT, R142.reuse, 0x20, PT ;  /* 0x000000208e00780c */ /* 0x040fe20003f01070 */
[----:B------:R-:W-:-:S12]  /*12a1a0*/  VIADD R142, R142, 0x1 ;  /* 0x000000018e8e7836 */ /* 0x000fd80000000000 */
[----:B------:R-:W-:Y:S05]  /*12a1b0*/  @P3 BRA P0, `(.L_x_6247) ;  /* 0xffffffe400b43947 */ /* 0x000fea000003ffff */
.L_x_6229:
[----:B------:R-:W-:Y:S05]  /*12a1c0*/  BSYNC.RECONVERGENT B6 ;  /* 0x0000000000067941 */ /* 0x000fea0003800200 */
.L_x_6228:
[----:B------:R-:W-:-:S06]  /*12a1d0*/  IMAD.IADD R108, R1, 0x1, R151 ;  /* 0x00000001016c7824 */ /* 0x000fcc00078e0297 */
[----:B------:R-:W5:Y:S01]  /*12a1e0*/  LDL.U8 R108, [R108+0x27f3] ;  /* 0x0027f3006c6c7983 */ /* 0x000f620000100000 */
[----:B------:R-:W-:Y:S05]  /*12a1f0*/  BRA `(.L_x_6248) ;  /* 0xffffffc400b87947 */ /* 0x000fea000383ffff */
.L_x_6225:
[----:B------:R-:W-:Y:S05]  /*12a200*/  BSYNC.RECONVERGENT B3 ;  /* 0x0000000000037941 */ /* 0x000fea0003800200 */
.L_x_6201:
        /* <DEDUP_REMOVED lines=21> */
.L_x_6255:
        /* <DEDUP_REMOVED lines=9> */
[----:B------:R-:W-:-:S04]  /*12a3f0*/  ISETP.GT.AND P1, PT, R111, RZ, PT ;  /* 0x000000ff6f00720c */ /* 0x000fc80003f24270 */
[----:B------:R-:W-:Y:S01]  /*12a400*/  IADD3 R109, PT, PT, R108, 0x1, RZ ;  /* 0x000000016c6d7810 */ /* 0x000fe20007ffe0ff */
        /* <DEDUP_REMOVED lines=46> */
.L_x_6254:
[----:B------:R-:W-:Y:S05]  /*12a6f0*/  BSYNC.RECONVERGENT B5 ;  /* 0x0000000000057941 */ /* 0x000fea0003800200 */
.L_x_6253:
        /* <DEDUP_REMOVED lines=35> */
.L_x_6257:
[----:B------:R-:W-:Y:S05]  /*12a930*/  BSYNC.RECONVERGENT B5 ;  /* 0x0000000000057941 */ /* 0x000fea0003800200 */
.L_x_6256:
        /* <DEDUP_REMOVED lines=8> */
[----:B------:R-:W-:Y:S01]  /*12a9c0*/  IADD3 R2, PT, PT, R118, 0x1, RZ ;  /* 0x0000000176027810 */ /* 0x000fe20007ffe0ff */
        /* <DEDUP_REMOVED lines=12> */
.L_x_6259:
[----:B------:R-:W-:Y:S05]  /*12aa90*/  BSYNC.RECONVERGENT B5 ;  /* 0x0000000000057941 */ /* 0x000fea0003800200 */
.L_x_6258:
        /* <DEDUP_REMOVED lines=19> */
.L_x_6252:
[----:B------:R-:W-:Y:S05]  /*12abd0*/  BSYNC.RECONVERGENT B4 ;  /* 0x0000000000047941 */ /* 0x000fea0003800200 */
.L_x_6251:
        /* <DEDUP_REMOVED lines=10> */
.L_x_6264:
        /* <DEDUP_REMOVED lines=61> */
[C---:B------:R-:W-:Y:S01]  /*12b050*/  VIADD R105, R107.reuse, 0x1 ;  /* 0x000000016b697836 */ /* 0x040fe20000000000 */
[----:B------:R-:W-:Y:S02]  /*12b060*/  ISETP.GT.AND P2, PT, R106, RZ, PT ;  /* 0x000000ff6a00720c */ /* 0x000fe40003f44270 */
[----:B------:R-:W-:Y:S02]  /*12b070*/  @!P1 IADD3 R105, PT, PT, R107, RZ, RZ ;  /* 0x000000ff6b699210 */ /* 0x000fe40007ffe0ff */
[----:B------:R-:W-:-:S03]  /*12b080*/  ISETP.NE.AND P1, PT, R104, R3, PT ;  /* 0x000000036800720c */ /* 0x000fc60003f25270 */
[----:B------:R-:W-:-:S06]  /*12b090*/  VIADD R118, R105, 0x1 ;  /* 0x0000000169767836 */ /* 0x000fcc0000000000 */
[----:B------:R-:W-:-:S04]  /*12b0a0*/  @!P2 IMAD.MOV R118, RZ, RZ, R105 ;  /* 0x000000ffff76a224 */ /* 0x000fc800078e0269 */
[----:B------:R-:W-:Y:S05]  /*12b0b0*/  @P1 BRA `(.L_x_6264) ;  /* 0xfffffff800f01947 */ /* 0x000fea000383ffff */
.L_x_6263:
[----:B------:R-:W-:Y:S05]  /*12b0c0*/  BSYNC.RECONVERGENT B5 ;  /* 0x0000000000057941 */ /* 0x000fea0003800200 */
.L_x_6262:
        /* <DEDUP_REMOVED lines=40> */
.L_x_6266:
[----:B------:R-:W-:Y:S05]  /*12b350*/  BSYNC.RECONVERGENT B5 ;  /* 0x0000000000057941 */ /* 0x000fea0003800200 */
.L_x_6265:
        /* <DEDUP_REMOVED lines=24> */
.L_x_6268:
[----:B------:R-:W-:Y:S05]  /*12b4e0*/  BSYNC.RECONVERGENT B5 ;  /* 0x0000000000057941 */ /* 0x000fea0003800200 */
.L_x_6267:
        /* <DEDUP_REMOVED lines=20> */
.L_x_6261:
[----:B------:R-:W-:Y:S05]  /*12b630*/  BSYNC.RECONVERGENT B4 ;  /* 0x0000000000047941 */ /* 0x000fea0003800200 */
.L_x_6260:
        /* <DEDUP_REMOVED lines=36> */
.L_x_6270:
[----:B------:R-:W-:Y:S05]  /*12b880*/  BSYNC.RECONVERGENT B4 ;  /* 0x0000000000047941 */ /* 0x000fea0003800200 */
.L_x_6269:
[----:B------:R-:W-:Y:S01]  /*12b890*/  UMOV UR4, 0x66666666 ;  /* 0x6666666600047882 */ /* 0x000fe20000000000 */
[----:B------:R-:W-:Y:S01]  /*12b8a0*/  UMOV UR5, 0x40711266 ;  /* 0x4071126600057882 */ /* 0x000fe20000000000 */
[----:B------:R-:W-:Y:S01]  /*12b8b0*/  IMAD.MOV.U32 R104, RZ, RZ, 0x0 ;  /* 0x00000000ff687424 */ /* 0x000fe200078e00ff */
[----:B------:R-:W-:Y:S01]  /*12b8c0*/  DADD R2, R2, -UR4 ;  /* 0x8000000402027e29 */ /* 0x000fe20008000000 */
[----:B------:R-:W-:-:S07]  /*12b8d0*/  IMAD.MOV.U32 R105, RZ, RZ, 0x40590000 ;  /* 0x40590000ff697424 */ /* 0x000fce00078e00ff */
[----:B------:R-:W-:-:S11]  /*12b8e0*/  DFMA R104, R2, R104, 0.5 ;  /* 0x3fe000000268742b */ /* 0x000fd60000000068 */
.L_x_6250:
[----:B------:R-:W-:Y:S05]  /*12b8f0*/  BSYNC.RECONVERGENT B3 ;  /* 0x0000000000037941 */ /* 0x000fea0003800200 */
.L_x_6249:
[----:B------:R-:W0:Y:S01]  /*12b900*/  MUFU.RCP64H R3, 100 ;  /* 0x4059000000037908 */ /* 0x000e220000001800 */
[----:B------:R-:W-:Y:S01]  /*12b910*/  MOV R4, 0x0 ;  /* 0x0000000000047802 */ /* 0x000fe20000000f00 */
[----:B------:R-:W-:Y:S01]  /*12b920*/  IMAD.MOV.U32 R5, RZ, RZ, 0x40590000 ;  /* 0x40590000ff057424 */ /* 0x000fe200078e00ff */
[----:B------:R-:W-:Y:S01]  /*12b930*/  BSSY.RECONVERGENT B3, `(.L_x_6200) ;  /* 0x0000019000037945 */ /* 0x000fe20003800200 */
[----:B------:R-:W-:-:S04]  /*12b940*/  IMAD.MOV.U32 R2, RZ, RZ, 0x1 ;  /* 0x00000001ff027424 */ /* 0x000fc800078e00ff */
        /* <DEDUP_REMOVED lines=23> */
.L_x_6271:
[----:B------:R-:W-:Y:S05]  /*12bac0*/  BSYNC.RECONVERGENT B3 ;  /* 0x0000000000037941 */ /* 0x000fea0003800200 */
.L_x_6200:
[----:B------:R-:W-:Y:S05]  /*12bad0*/  BSYNC.RECONVERGENT B2 ;  /* 0x0000000000027941 */ /* 0x000fea0003800200 */
.L_x_6199:
[----:B------:R-:W1:Y:S02]  /*12bae0*/  LDC R2, c[0x0][0x3c0] ;  /* 0x0000f000ff027b82 */ /* 0x000e640000000800 */
[----:B-1----:R-:W-:-:S06]  /*12baf0*/  FADD R2, R2, -10 ;  /* 0xc120000002027421 */ /* 0x002fcc0000000000 */
[----:B------:R-:W1:Y:S02]  /*12bb00*/  F2F.F64.F32 R2, R2 ;  /* 0x0000000200027310 */ /* 0x000e640000201800 */
[----:B-1----:R-:W-:-:S06]  /*12bb10*/  DSETP.GT.AND P0, PT, R104, R2, PT ;  /* 0x000000026800722a */ /* 0x002fcc0003f04000 */
[----:B------:R-:W-:-:S08]  /*12bb20*/  SEL R154, RZ, 0x1, P0 ;  /* 0x00000001ff9a7807 */ /* 0x000fd00000000000 */
.L_x_5968:
[----:B------:R-:W-:Y:S05]  /*12bb30*/  BSYNC.RECONVERGENT B1 ;  /* 0x0000000000017941 */ /* 0x000fea0003800200 */
.L_x_5967:
        /* <DEDUP_REMOVED lines=17> */
.L_x_6274:
[----:B0-----:R-:W0:Y:S02]  /*12bc50*/  LDC R4, c[0x0][0x3c0] ;  /* 0x0000f000ff047b82 */ /* 0x001e240000000800 */
[----:B0-----:R-:W-:-:S06]  /*12bc60*/  FADD R4, R4, -10 ;  /* 0xc120000004047421 */ /* 0x001fcc0000000000 */
[----:B------:R-:W0:Y:S02]  /*12bc70*/  F2F.F64.F32 R4, R4 ;  /* 0x0000000400047310 */ /* 0x000e240000201800 */
[----:B0-----:R-:W-:-:S06]  /*12bc80*/  DSETP.GT.AND P0, PT, R2, R4, PT ;  /* 0x000000040200722a */ /* 0x001fcc0003f04000 */
[----:B------:R-:W-:-:S08]  /*12bc90*/  SEL R154, RZ, 0x1, P0 ;  /* 0x00000001ff9a7807 */ /* 0x000fd00000000000 */
.L_x_6273:
[----:B------:R-:W-:Y:S05]  /*12bca0*/  BSYNC.RECONVERGENT B11 ;  /* 0x00000000000b7941 */ /* 0x000fea0003800200 */
.L_x_6272:
        /* <DEDUP_REMOVED lines=8> */
[----:B------:R1:W-:Y:S02]  /*12bd30*/  @P0 STG.E desc[UR4][R2.64+0xc], R4 ;  /* 0x00000c0402000986 */ /* 0x0003e4000c101904 */
.L_x_4695:
[----:B------:R-:W-:Y:S05]  /*12bd40*/  BSYNC.RECONVERGENT B8 ;  /* 0x0000000000087941 */ /* 0x000fea0003800200 */
.L_x_4694:
        /* <DEDUP_REMOVED lines=128> */
[----:B------:R-:W-:-:S02]  /*12c550*/  ISETP.NE.AND P1, PT, R108, 0x47, PT ;  /* 0x000000476c00780c */ /* 0x000fc40003f25270 */
[----:B------:R-:W-:Y:S02]  /*12c560*/  PRMT R119, R119, 0x5410, R3 ;  /* 0x0000541077777816 */ /* 0x000fe40000000003 */
        /* <DEDUP_REMOVED lines=8> */
[----:B------:R-:W-:Y:S02]  /*12c5f0*/  ISETP.NE.AND P6, PT, R107, 0x43, PT ;  /* 0x000000436b00780c */ /* 0x000fe40003fc5270 */
[----:B------:R-:W-:Y:S02]  /*12c600*/  ISETP.EQ.OR P2, PT, R126, 0x47, !P3 ;  /* 0x000000477e00780c */ /* 0x000fe40005f42670 */
[----:B0-----:R-:W-:Y:S02]  /*12c610*/  PRMT R118, R144, 0x7604, R140 ;  /* 0x0000760490767816 */ /* 0x001fe4000000008c */
        /* <DEDUP_REMOVED lines=12> */
[----:B------:R-:W-:Y:S02]  /*12c6e0*/  LOP3.LUT R120, R104, 0xfb, RZ, 0xc0, !PT ;  /* 0x000000fb68787812 */ /* 0x000fe400078ec0ff */
[----:B0-----:R-:W-:Y:S02]  /*12c6f0*/  PRMT R119, R109, 0x7604, R2 ;  /* 0x000076046d777816 */ /* 0x001fe40000000002 */
        /* <DEDUP_REMOVED lines=62> */
[----:B------:R-:W-:Y:S01]  /*12cae0*/  @!P1 IMAD.MOV R120, RZ, RZ, R3 ;  /* 0x000000ffff789224 */ /* 0x000fe200078e0203 */
[----:B------:R-:W-:-:S04]  /*12caf0*/  ISETP.NE.AND P1, PT, R2, 0x47, PT ;  /* 0x000000470200780c */ /* 0x000fc80003f25270 */
[----:B------:R-:W-:Y:S02]  /*12cb00*/  ISETP.EQ.OR P1, PT, R2, 0x43, !P1 ;  /* 0x000000430200780c */ /* 0x000fe40004f22670 */
[----:B------:R-:W-:Y:S01]  /*12cb10*/  IADD3 R3, PT, PT, R120, 0x1, RZ ;  /* 0x0000000178037810 */ /* 0x000fe20007ffe0ff */
[----:B------:R-:W-:Y:S01]  /*12cb20*/  @!P0 IMAD.MOV R3, RZ, RZ, R120 ;  /* 0x000000ffff038224 */ /* 0x000fe200078e0278 */
[----:B------:R-:W-:-:S03]  /*12cb30*/  ISETP.NE.AND P0, PT, R109, 0x47, PT ;  /* 0x000000476d00780c */ /* 0x000fc60003f05270 */
[----:B------:R-:W-:Y:S01]  /*12cb40*/  VIADD R118, R3, 0x1 ;  /* 0x0000000103767836 */ /* 0x000fe20000000000 */
[----:B------:R-:W-:-:S05]  /*12cb50*/  ISETP.EQ.OR P0, PT, R109, 0x43, !P0 ;  /* 0x000000436d00780c */ /* 0x000fca0004702670 */
[----:B------:R-:W-:Y:S01]  /*12cb60*/  @!P1 IMAD.MOV R118, RZ, RZ, R3 ;  /* 0x000000ffff769224 */ /* 0x000fe200078e0203 */
[----:B------:R-:W-:-:S04]  /*12cb70*/  PRMT R3, R106, 0x7604, R107 ;  /* 0x000076046a037816 */ /* 0x000fc8000000006b */
[----:B------:R-:W-:Y:S02]  /*12cb80*/  PRMT R3, R3, 0x5410, R119 ;  /* 0x0000541003037816 */ /* 0x000fe40000000077 */
[----:B------:R-:W0:Y:S03]  /*12cb90*/  MUFU.RCP64H R119, 22 ;  /* 0x4036000000777908 */ /* 0x000e260000001800 */
[----:B------:R1:W-:Y:S02]  /*12cba0*/  STL [R1+0x2820], R3 ;  /* 0x0028200301007387 */ /* 0x0003e40000100800 */
[----:B-1----:R-:W-:Y:S02]  /*12cbb0*/  VIADD R3, R118, 0x1 ;  /* 0x0000000176037836 */ /* 0x002fe40000000000 */
        /* <DEDUP_REMOVED lines=14> */
[----:B0-----:R-:W-:-:S05]  /*12cca0*/  FFMA R3, RZ, 2.84375, R137 ;  /* 0x40360000ff037823 */ /* 0x001fca0000000089 */
        /* <DEDUP_REMOVED lines=9> */
.L_x_6276:
[----:B------:R-:W-:Y:S05]  /*12cd40*/  BSYNC.RECONVERGENT B1 ;  /* 0x0000000000017941 */ /* 0x000fea0003800200 */
.L_x_6275:
        /* <DEDUP_REMOVED lines=25> */
.L_x_6280:
[----:B------:R-:W-:-:S07]  /*12cee0*/  VIADD R3, R3, 0x1 ;  /* 0x0000000103037836 */ /* 0x000fce0000000000 */
.L_x_6281:
[----:B------:R-:W-:Y:S05]  /*12cef0*/  BSYNC.RELIABLE B1 ;  /* 0x0000000000017941 */ /* 0x000fea0003800100 */
.L_x_6279:
        /* <DEDUP_REMOVED lines=9> */
.L_x_6283:
[----:B------:R-:W-:Y:S01]  /*12cf90*/  VIADD R3, R3, 0x1 ;  /* 0x0000000103037836 */ /* 0x000fe20000000000 */
[----:B------:R-:W-:-:S07]  /*12cfa0*/  PRMT R118, R127, 0x7610, R118 ;  /* 0x000076107f767816 */ /* 0x000fce0000000076 */
.L_x_6284:
[----:B------:R-:W-:Y:S05]  /*12cfb0*/  BSYNC.RELIABLE B1 ;  /* 0x0000000000017941 */ /* 0x000fea0003800100 */
.L_x_6282:
        /* <DEDUP_REMOVED lines=9> */
.L_x_6286:
[----:B------:R-:W-:-:S07]  /*12d050*/  VIADD R3, R3, 0x1 ;  /* 0x0000000103037836 */ /* 0x000fce0000000000 */
.L_x_6287:
[----:B------:R-:W-:Y:S05]  /*12d060*/  BSYNC.RELIABLE B1 ;  /* 0x0000000000017941 */ /* 0x000fea0003800100 */
.L_x_6285:
        /* <DEDUP_REMOVED lines=9> */
.L_x_6289:
[----:B------:R-:W-:Y:S01]  /*12d100*/  VIADD R3, R3, 0x1 ;  /* 0x0000000103037836 */ /* 0x000fe20000000000 */
[----:B------:R-:W-:-:S07]  /*12d110*/  PRMT R118, R141, 0x7610, R118 ;  /* 0x000076108d767816 */ /* 0x000fce0000000076 */
.L_x_6290:
[----:B------:R-:W-:Y:S05]  /*12d120*/  BSYNC.RELIABLE B1 ;  /* 0x0000000000017941 */ /* 0x000fea0003800100 */
.L_x_6288:
        /* <DEDUP_REMOVED lines=9> */
.L_x_6292:
[----:B------:R-:W-:-:S07]  /*12d1c0*/  VIADD R3, R3, 0x1 ;  /* 0x0000000103037836 */ /* 0x000fce0000000000 */
.L_x_6293:
[----:B------:R-:W-:Y:S05]  /*12d1d0*/  BSYNC.RELIABLE B1 ;  /* 0x0000000000017941 */ /* 0x000fea0003800100 */
.L_x_6291:
        /* <DEDUP_REMOVED lines=9> */
.L_x_6295:
[----:B------:R-:W-:Y:S01]  /*12d270*/  VIADD R3, R3, 0x1 ;  /* 0x0000000103037836 */ /* 0x000fe20000000000 */
[----:B------:R-:W-:-:S07]  /*12d280*/  PRMT R118, R140, 0x7610, R118 ;  /* 0x000076108c767816 */ /* 0x000fce0000000076 */
.L_x_6296:
[----:B------:R-:W-:Y:S05]  /*12d290*/  BSYNC.RELIABLE B1 ;  /* 0x0000000000017941 */ /* 0x000fea0003800100 */
.L_x_6294:
        /* <DEDUP_REMOVED lines=9> */
.L_x_6298:
[----:B------:R-:W-:-:S07]  /*12d330*/  VIADD R3, R3, 0x1 ;  /* 0x0000000103037836 */ /* 0x000fce0000000000 */
.L_x_6299:
[----:B------:R-:W-:Y:S05]  /*12d340*/  BSYNC.RELIABLE B1 ;  /* 0x0000000000017941 */ /* 0x000fea0003800100 */
.L_x_6297:
        /* <DEDUP_REMOVED lines=9> */
.L_x_6301:
[----:B------:R-:W-:Y:S01]  /*12d3e0*/  VIADD R3, R3, 0x1 ;  /* 0x0000000103037836 */ /* 0x000fe20000000000 */
[----:B------:R-:W-:-:S07]  /*12d3f0*/  PRMT R118, R139, 0x7610, R118 ;  /* 0x000076108b767816 */ /* 0x000fce0000000076 */
.L_x_6302:
[----:B------:R-:W-:Y:S05]  /*12d400*/  BSYNC.RELIABLE B1 ;  /* 0x0000000000017941 */ /* 0x000fea0003800100 */
.L_x_6300:
        /* <DEDUP_REMOVED lines=9> */
.L_x_6304:
[----:B------:R-:W-:-:S07]  /*12d4a0*/  VIADD R3, R3, 0x1 ;  /* 0x0000000103037836 */ /* 0x000fce0000000000 */
.L_x_6305:
[----:B------:R-:W-:Y:S05]  /*12d4b0*/  BSYNC.RELIABLE B1 ;  /* 0x0000000000017941 */ /* 0x000fea0003800100 */
.L_x_6303:
        /* <DEDUP_REMOVED lines=9> */
.L_x_6307:
[----:B------:R-:W-:Y:S01]  /*12d550*/  VIADD R3, R3, 0x1 ;  /* 0x0000000103037836 */ /* 0x000fe20000000000 */
[----:B------:R-:W-:-:S07]  /*12d560*/  PRMT R118, R138, 0x7610, R118 ;  /* 0x000076108a767816 */ /* 0x000fce0000000076 */
.L_x_6308:
[----:B------:R-:W-:Y:S05]  /*12d570*/  BSYNC.RELIABLE B1 ;  /* 0x0000000000017941 */ /* 0x000fea0003800100 */
.L_x_6306:
        /* <DEDUP_REMOVED lines=9> */
.L_x_6310:
[----:B------:R-:W-:-:S07]  /*12d610*/  VIADD R3, R3, 0x1 ;  /* 0x0000000103037836 */ /* 0x000fce0000000000 */
.L_x_6311:
[----:B------:R-:W-:Y:S05]  /*12d620*/  BSYNC.RELIABLE B1 ;  /* 0x0000000000017941 */ /* 0x000fea0003800100 */
.L_x_6309:
        /* <DEDUP_REMOVED lines=9> */
.L_x_6313:
[----:B------:R-:W-:Y:S01]  /*12d6c0*/  VIADD R3, R3, 0x1 ;  /* 0x0000000103037836 */ /* 0x000fe20000000000 */
[----:B------:R-:W-:-:S07]  /*12d6d0*/  PRMT R118, R110, 0x7610, R118 ;  /* 0x000076106e767816 */ /* 0x000fce0000000076 */
.L_x_6314:
[----:B------:R-:W-:Y:S05]  /*12d6e0*/  BSYNC.RELIABLE B1 ;  /* 0x0000000000017941 */ /* 0x000fea0003800100 */
.L_x_6312:
        /* <DEDUP_REMOVED lines=9> */
.L_x_6316:
[----:B------:R-:W-:-:S07]  /*12d780*/  VIADD R3, R3, 0x1 ;  /* 0x0000000103037836 */ /* 0x000fce0000000000 */
.L_x_6317:
[----:B------:R-:W-:Y:S05]  /*12d790*/  BSYNC.RELIABLE B1 ;  /* 0x0000000000017941 */ /* 0x000fea0003800100 */
.L_x_6315:
        /* <DEDUP_REMOVED lines=9> */
.L_x_6319:
[----:B------:R-:W-:Y:S01]  /*12d830*/  VIADD R3, R3, 0x1 ;  /* 0x0000000103037836 */ /* 0x000fe20000000000 */
[----:B------:R-:W-:-:S07]  /*12d840*/  PRMT R118, R107, 0x7610, R118 ;  /* 0x000076106b767816 */ /* 0x000fce0000000076 */
.L_x_6320:
[----:B------:R-:W-:Y:S05]  /*12d850*/  BSYNC.RELIABLE B1 ;  /* 0x0000000000017941 */ /* 0x000fea0003800100 */
.L_x_6318:
        /* <DEDUP_REMOVED lines=9> */
.L_x_6322:
[----:B------:R-:W-:-:S07]  /*12d8f0*/  VIADD R3, R3, 0x1 ;  /* 0x0000000103037836 */ /* 0x000fce0000000000 */
.L_x_6323:
[----:B------:R-:W-:Y:S05]  /*12d900*/  BSYNC.RELIABLE B1 ;  /* 0x0000000000017941 */ /* 0x000fea0003800100 */
.L_x_6321:
[----:B------:R-:W-:Y:S01]  /*12d910*/  ISETP.NE.AND P0, PT, R109, R2, PT ;  /* 0x000000026d00720c */ /* 0x000fe20003f05270 */
[----:B------:R-:W-:-:S12]  /*12d920*/  BSSY.RELIABLE B1, `(.L_x_6324) ;  /* 0x0000009000017945 */ /* 0x000fd80003800100 */
[----:B------:R-:W-:Y:S05]  /*12d930*/  @!P0 BRA `(.L_x_6325) ;  /* 0x0000000000108947 */ /* 0x000fea0003800000 */
[----:B------:R-:W-:-:S13]  /*12d940*/  ISETP.GT.U32.AND P0, PT, R3, 0x5, PT ;  /* 0x000000050300780c */ /* 0x000fda0003f04070 */
[----:B------:R-:W-:Y:S05]  /*12d950*/  @P0 BREAK.RELIABLE B1 ;  /* 0x0000000000010942 */ /* 0x000fea0003800100 */
[----:B------:R-:W-:Y:S05]  /*12d960*/  @P0 BRA `(.L_x_6278) ;  /* 0x0000049800fc0947 */ /* 0x000fea0003800000 */
[----:B------:R-:W-:Y:S05]  /*12d970*/  BRA `(.L_x_6326) ;  /* 0x00000000000c7947 */ /* 0x000fea0003800000 */
.L_x_6325:
[----:B------:R-:W-:-:S13]  /*12d980*/  ISETP.GT.U32.AND P0, PT, R3, 0x4, PT ;  /* 0x000000040300780c */ /* 0x000fda0003f04070 */
[----:B------:R-:W-:Y:S05]  /*12d990*/  @P0 BREAK.RELIABLE B1 ;  /* 0x0000000000010942 */ /* 0x000fea0003800100 */
[----:B------:R-:W-:Y:S05]  /*12d9a0*/  @P0 BRA `(.L_x_6278) ;  /* 0x0000049800ec0947 */ /* 0x000fea0003800000 */
.L_x_6326:
[----:B------:R-:W-:Y:S05]  /*12d9b0*/  BSYNC.RELIABLE B1 ;  /* 0x0000000000017941 */ /* 0x000fea0003800100 */
.L_x_6324:
        /* <DEDUP_REMOVED lines=9> */
.L_x_6328:
[----:B------:R-:W-:Y:S05]  /*12da50*/  BSYNC.RECONVERGENT B1 ;  /* 0x0000000000017941 */ /* 0x000fea0003800200 */
.L_x_6327:
        /* <DEDUP_REMOVED lines=8> */
.L_x_6330:
[----:B------:R-:W-:Y:S05]  /*12dae0*/  BSYNC.RECONVERGENT B1 ;  /* 0x0000000000017941 */ /* 0x000fea0003800200 */
.L_x_6329:
[----:B------:R-:W0:Y:S01]  /*12daf0*/  LDC.64 R118, c[0x0][0x3a8] ;  /* 0x0000ea00ff767b82 */ /* 0x000e220000000a00 */
[----:B------:R-:W-:Y:S01]  /*12db00*/  IADD3 R122, P1, PT, R122, R3, RZ ;  /* 0x000000037a7a7210 */ /* 0x000fe20007f3e0ff */
[----:B------:R-:W-:Y:S01]  /*12db10*/  IMAD.MOV.U32 R3, RZ, RZ, RZ ;  /* 0x000000ffff037224 */ /* 0x000fe200078e00ff */
[----:B------:R-:W-:Y:S02]  /*12db20*/  MOV R123, RZ ;  /* 0x000000ff007b7202 */ /* 0x000fe40000000f00 */
[C---:B------:R-:W-:Y:S02]  /*12db30*/  R2UR UR4, R6.reuse ;  /* 0x00000000060472ca */ /* 0x040fe400000e0000 */
[----:B------:R-:W-:Y:S01]  /*12db40*/  R2UR UR5, R7 ;  /* 0x00000000070572ca */ /* 0x000fe200000e0000 */
[----:B------:R-:W1:Y:S01]  /*12db50*/  LDC.64 R120, c[0x0][0x3b0] ;  /* 0x0000ec00ff787b82 */ /* 0x000e620000000a00 */
[----:B------:R-:W-:Y:S01]  /*12db60*/  IMAD.X R3, R3, 0x1, R123, P1 ;  /* 0x0000000103037824 */ /* 0x000fe200008e067b */
[----:B------:R-:W-:-:S02]  /*12db70*/  R2UR UR6, R6 ;  /* 0x00000000060672ca */ /* 0x000fc400000e0000 */
[----:B------:R-:W-:Y:S02]  /*12db80*/  R2UR UR7, R7 ;  /* 0x00000000070772ca */ /* 0x000fe400000e0000 */
        /* <DEDUP_REMOVED lines=16> */
.L_x_6332:
[----:B------:R-:W-:Y:S05]  /*12dc90*/  BSYNC.RECONVERGENT B1 ;  /* 0x0000000000017941 */ /* 0x000fea0003800200 */
.L_x_6331:
        /* <DEDUP_REMOVED lines=8> */
.L_x_6334:
[----:B------:R-:W-:Y:S05]  /*12dd20*/  BSYNC.RECONVERGENT B1 ;  /* 0x0000000000017941 */ /* 0x000fea0003800200 */
.L_x_6333:
        /* <DEDUP_REMOVED lines=25> */
.L_x_6336:
[----:B------:R-:W-:Y:S05]  /*12dec0*/  BSYNC.RECONVERGENT B1 ;  /* 0x0000000000017941 */ /* 0x000fea0003800200 */
.L_x_6335:
        /* <DEDUP_REMOVED lines=8> */
.L_x_6338:
[----:B------:R-:W-:Y:S05]  /*12df50*/  BSYNC.RECONVERGENT B1 ;  /* 0x0000000000017941 */ /* 0x000fea0003800200 */
.L_x_6337:
        /* <DEDUP_REMOVED lines=25> */
.L_x_6340:
[----:B------:R-:W-:Y:S05]  /*12e0f0*/  BSYNC.RECONVERGENT B1 ;  /* 0x0000000000017941 */ /* 0x000fea0003800200 */
.L_x_6339:
        /* <DEDUP_REMOVED lines=8> */
.L_x_6342:
[----:B------:R-:W-:Y:S05]  /*12e180*/  BSYNC.RECONVERGENT B1 ;  /* 0x0000000000017941 */ /* 0x000fea0003800200 */
.L_x_6341:
        /* <DEDUP_REMOVED lines=25> */
.L_x_6344:
[----:B------:R-:W-:Y:S05]  /*12e320*/  BSYNC.RECONVERGENT B1 ;  /* 0x0000000000017941 */ /* 0x000fea0003800200 */
.L_x_6343:
        /* <DEDUP_REMOVED lines=8> */
.L_x_6346:
[----:B------:R-:W-:Y:S05]  /*12e3b0*/  BSYNC.RECONVERGENT B1 ;  /* 0x0000000000017941 */ /* 0x000fea0003800200 */
.L_x_6345:
[----:B------:R-:W-:Y:S01]  /*12e3c0*/  IADD3 R122, P1, PT, R122, R123, RZ ;  /* 0x0000007b7a7a7210 */ /* 0x000fe20007f3e0ff */
[----:B------:R-:W-:Y:S02]  /*12e3d0*/  IMAD.MOV.U32 R123, RZ, RZ, RZ ;  /* 0x000000ffff7b7224 */ /* 0x000fe400078e00ff */
[----:B-----5:R-:W-:Y:S01]  /*12e3e0*/  FADD R3, RZ, R3 ;  /* 0x00000003ff037221 */ /* 0x020fe20000000000 */
[----:B------:R-:W-:Y:S01]  /*12e3f0*/  IMAD.MOV.U32 R124, RZ, RZ, RZ ;  /* 0x000000ffff7c7224 */ /* 0x000fe200078e00ff */
[----:B------:R-:W-:Y:S01]  /*12e400*/  R2UR UR6, R6 ;  /* 0x00000000060672ca */ /* 0x000fe200000e0000 */
[----:B------:R-:W-:Y:S01]  /*12e410*/  FADD R135, RZ, R135 ;  /* 0x00000087ff877221 */ /* 0x000fe20000000000 */
[----:B------:R-:W-:Y:S01]  /*12e420*/  FADD R137, R137, R3 ;  /* 0x0000000389897221 */ /* 0x000fe20000000000 */
[----:B------:R-:W-:Y:S01]  /*12e430*/  IMAD.X R123, R123, 0x1, R124, P1 ;  /* 0x000000017b7b7824 */ /* 0x000fe200008e067c */
[C---:B------:R-:W-:Y:S01]  /*12e440*/  R2UR UR7, R7.reuse ;  /* 0x00000000070772ca */ /* 0x040fe200000e0000 */
[----:B------:R-:W-:Y:S01]  /*12e450*/  IMAD.SHL.U32 R124, R122, 0x4, RZ ;  /* 0x000000047a7c7824 */ /* 0x000fe200078e00ff */
[----:B------:R-:W-:Y:S01]  /*12e460*/  R2UR UR4, R6 ;  /* 0x00000000060472ca */ /* 0x000fe200000e0000 */
[----:B------:R-:W-:Y:S01]  /*12e470*/  FADD R148, R134, R135 ;  /* 0x0000008786947221 */ /* 0x000fe20000000000 */
[----:B------:R-:W-:-:S02]  /*12e480*/  R2UR UR5, R7 ;  /* 0x00000000070572ca */ /* 0x000fc400000e0000 */
[----:B------:R-:W-:Y:S02]  /*12e490*/  SHF.L.U64.HI R3, R122, 0x2, R123 ;  /* 0x000000027a037819 */ /* 0x000fe4000001027b */
[C---:B------:R-:W-:Y:S02]  /*12e4a0*/  IADD3 R122, P5, PT, R124.reuse, R120, RZ ;  /* 0x000000787c7a7210 */ /* 0x040fe40007fbe0ff */
[----:B------:R-:W-:Y:S02]  /*12e4b0*/  IADD3 R124, P1, PT, R124, R118, RZ ;  /* 0x000000767c7c7210 */ /* 0x000fe40007f3e0ff */
[----:B------:R-:W-:-:S03]  /*12e4c0*/  IADD3.X R123, PT, PT, R3, R121, RZ, P5, !PT ;  /* 0x00000079037b7210 */ /* 0x000fc60002ffe4ff */
[----:B------:R-:W-:Y:S01]  /*12e4d0*/  IMAD.X R125, R3, 0x1, R119, P1 ;  /* 0x00000001037d7824 */ /* 0x000fe200008e0677 */
[----:B------:R-:W-:Y:S01]  /*12e4e0*/  BSSY.RECONVERGENT B1, `(.L_x_6347) ;  /* 0x000000b000017945 */ /* 0x000fe20003800200 */
[----:B------:R0:W5:Y:S01]  /*12e4f0*/  LDG.E R134, desc[UR6][R122.64] ;  /* 0x000000067a867981 */ /* 0x000162000c1e1900 */
[----:B------:R-:W-:-:S03]  /*12e500*/  ISETP.NE.AND P1, PT, R127, 0x41, PT ;  /* 0x000000417f00780c */ /* 0x000fc60003f25270 */
[----:B------:R0:W5:Y:S01]  /*12e510*/  LDG.E R153, desc[UR4][R124.64] ;  /* 0x000000047c997981 */ /* 0x000162000c1e1900 */
[----:B------:R-:W-:Y:S01]  /*12e520*/  IMAD.MOV.U32 R3, RZ, RZ, RZ ;  /* 0x000000ffff037224 */ /* 0x000fe200078e00ff */
[----:B------:R-:W-:Y:S08]  /*12e530*/  @!P2 BRA `(.L_x_6348) ;  /* 0x000000000014a947 */ /* 0x000ff00003800000 */
[----:B------:R-:W-:-:S13]  /*12e540*/  ISETP.NE.AND P2, PT, R4, 0x54, PT ;  /* 0x000000540400780c */ /* 0x000fda0003f45270 */
[----:B0-----:R-:W-:Y:S01]  /*12e550*/  @P2 IMAD.MOV.U32 R122, RZ, RZ, 0x8 ;  /* 0x00000008ff7a2424 */ /* 0x001fe200078e00ff */
[----:B------:R-:W-:Y:S01]  /*12e560*/  @P2 ISETP.NE.AND P5, PT, R4, 0x43, PT ;  /* 0x000000430400280c */ /* 0x000fe20003fa5270 */
[----:B------:R-:W-:-:S03]  /*12e570*/  @!P2 IMAD.MOV.U32 R3, RZ, RZ, 0x4 ;  /* 0x00000004ff03a424 */ /* 0x000fc600078e00ff */
[----:B------:R-:W-:-:S09]  /*12e580*/  @P2 SEL R3, R122, 0xc, !P5 ;  /* 0x0000000c7a032807 */ /* 0x000fd20006800000 */
.L_x_6348:
[----:B------:R-:W-:Y:S05]  /*12e590*/  BSYNC.RECONVERGENT B1 ;  /* 0x0000000000017941 */ /* 0x000fea0003800200 */
.L_x_6347:
        /* <DEDUP_REMOVED lines=8> */
.L_x_6350:
[----:B------:R-:W-:Y:S05]  /*12e620*/  BSYNC.RECONVERGENT B1 ;  /* 0x0000000000017941 */ /* 0x000fea0003800200 */
.L_x_6349:
        /* <DEDUP_REMOVED lines=24> */
.L_x_6352:
[----:B------:R-:W-:Y:S05]  /*12e7b0*/  BSYNC.RECONVERGENT B1 ;  /* 0x0000000000017941 */ /* 0x000fea0003800200 */
.L_x_6351:
        /* <DEDUP_REMOVED lines=8> */
.L_x_6354:
[----:B------:R-:W-:Y:S05]  /*12e840*/  BSYNC.RECONVERGENT B1 ;  /* 0x0000000000017941 */ /* 0x000fea0003800200 */
.L_x_6353:
        /* <DEDUP_REMOVED lines=26> */
.L_x_6356:
[----:B------:R-:W-:Y:S05]  /*12e9f0*/  BSYNC.RECONVERGENT B1 ;  /* 0x0000000000017941 */ /* 0x000fea0003800200 */
.L_x_6355:
        /* <DEDUP_REMOVED lines=8> */
.L_x_6358:
[----:B------:R-:W-:Y:S05]  /*12ea80*/  BSYNC.RECONVERGENT B1 ;  /* 0x0000000000017941 */ /* 0x000fea0003800200 */
.L_x_6357:
        /* <DEDUP_REMOVED lines=26> */
.L_x_6360:
[----:B------:R-:W-:Y:S05]  /*12ec30*/  BSYNC.RECONVERGENT B1 ;  /* 0x0000000000017941 */ /* 0x000fea0003800200 */
.L_x_6359:
        /* <DEDUP_REMOVED lines=8> */
.L_x_6362:
[----:B------:R-:W-:Y:S05]  /*12ecc0*/  BSYNC.RECONVERGENT B1 ;  /* 0x0000000000017941 */ /* 0x000fea0003800200 */
.L_x_6361:
        /* <DEDUP_REMOVED lines=23> */
[----:B------:R-:W-:Y:S02]  /*12ee40*/  @P2 ISETP.NE.AND P5, PT, R145, 0x43, PT ;  /* 0x000000439100280c */ /* 0x000fe40003fa5270 */
[----:B------:R-:W-:Y:S02]  /*12ee50*/  @!P2 MOV R122, 0x4 ;  /* 0x00000004007aa802 */ /* 0x000fe40000000f00 */
[----:B------:R-:W-:-:S09]  /*12ee60*/  @P2 SEL R122, R123, 0xc, !P5 ;  /* 0x0000000c7b7a2807 */ /* 0x000fd20006800000 */
.L_x_6364:
[----:B------:R-:W-:Y:S05]  /*12ee70*/  BSYNC.RECONVERGENT B1 ;  /* 0x0000000000017941 */ /* 0x000fea0003800200 */
.L_x_6363:
        /* <DEDUP_REMOVED lines=8> */
.L_x_6366:
[----:B------:R-:W-:Y:S05]  /*12ef00*/  BSYNC.RECONVERGENT B1 ;  /* 0x0000000000017941 */ /* 0x000fea0003800200 */
.L_x_6365:
        /* <DEDUP_REMOVED lines=24> */
.L_x_6368:
[----:B------:R-:W-:Y:S05]  /*12f090*/  BSYNC.RECONVERGENT B1 ;  /* 0x0000000000017941 */ /* 0x000fea0003800200 */
.L_x_6367:
        /* <DEDUP_REMOVED lines=8> */
.L_x_6370:
[----:B------:R-:W-:Y:S05]  /*12f120*/  BSYNC.RECONVERGENT B1 ;  /* 0x0000000000017941 */ /* 0x000fea0003800200 */
.L_x_6369:
        /* <DEDUP_REMOVED lines=26> */
.L_x_6372:
[----:B------:R-:W-:Y:S05]  /*12f2d0*/  BSYNC.RECONVERGENT B1 ;  /* 0x0000000000017941 */ /* 0x000fea0003800200 */
.L_x_6371:
        /* <DEDUP_REMOVED lines=8> */
.L_x_6374:
[----:B------:R-:W-:Y:S05]  /*12f360*/  BSYNC.RECONVERGENT B1 ;  /* 0x0000000000017941 */ /* 0x000fea0003800200 */
.L_x_6373:
        /* <DEDUP_REMOVED lines=26> */
.L_x_6376:
[----:B------:R-:W-:Y:S05]  /*12f510*/  BSYNC.RECONVERGENT B1 ;  /* 0x0000000000017941 */ /* 0x000fea0003800200 */
.L_x_6375:
        /* <DEDUP_REMOVED lines=8> */
.L_x_6378:
[----:B------:R-:W-:Y:S05]  /*12f5a0*/  BSYNC.RECONVERGENT B1 ;  /* 0x0000000000017941 */ /* 0x000fea0003800200 */
.L_x_6377:
[----:B------:R-:W-:Y:S01]  /*12f5b0*/  IADD3 R122, P1, PT, R122, R123, RZ ;  /* 0x0000007b7a7a7210 */ /* 0x000fe20007f3e0ff */
[----:B------:R-:W-:Y:S02]  /*12f5c0*/  IMAD.MOV.U32 R123, RZ, RZ, RZ ;  /* 0x000000ffff7b7224 */ /* 0x000fe400078e00ff */
[----:B------:R-:W-:Y:S01]  /*12f5d0*/  FADD R134, R3, R134 ;  /* 0x0000008603867221 */ /* 0x000fe20000000000 */
        /* <DEDUP_REMOVED lines=14> */
[----:B------:R0:W5:Y:S01]  /*12f6c0*/  LDG.E R135, desc[UR6][R122.64] ;  /* 0x000000067a877981 */ /* 0x000162000c1e1900 */
[----:B------:R-:W-:-:S03]  /*12f6d0*/  IMAD.MOV.U32 R3, RZ, RZ, RZ ;  /* 0x000000ffff037224 */ /* 0x000fc600078e00ff */
[----:B------:R0:W5:Y:S01]  /*12f6e0*/  LDG.E R144, desc[UR4][R124.64] ;  /* 0x000000047c907981 */ /* 0x000162000c1e1900 */
[----:B------:R-:W-:Y:S06]  /*12f6f0*/  @!P2 BRA `(.L_x_6380) ;  /* 0x000000000014a947 */ /* 0x000fec0003800000 */
[----:B------:R-:W-:-:S13]  /*12f700*/  ISETP.NE.AND P1, PT, R143, 0x54, PT ;  /* 0x000000548f00780c */ /* 0x000fda0003f25270 */
[----:B0-----:R-:W-:Y:S01]  /*12f710*/  @P1 IMAD.MOV.U32 R122, RZ, RZ, 0x8 ;  /* 0x00000008ff7a1424 */ /* 0x001fe200078e00ff */
[----:B------:R-:W-:Y:S01]  /*12f720*/  @P1 ISETP.NE.AND P2, PT, R143, 0x43, PT ;  /* 0x000000438f00180c */ /* 0x000fe20003f45270 */
[----:B------:R-:W-:-:S03]  /*12f730*/  @!P1 IMAD.MOV.U32 R3, RZ, RZ, 0x4 ;  /* 0x00000004ff039424 */ /* 0x000fc600078e00ff */
[----:B------:R-:W-:-:S09]  /*12f740*/  @P1 SEL R3, R122, 0xc, !P2 ;  /* 0x0000000c7a031807 */ /* 0x000fd20005000000 */
.L_x_6380:
[----:B------:R-:W-:Y:S05]  /*12f750*/  BSYNC.RECONVERGENT B1 ;  /* 0x0000000000017941 */ /* 0x000fea0003800200 */
.L_x_6379:
[----:B------:R-:W-:Y:S01]  /*12f760*/  BSSY.RECONVERGENT B1, `(.L_x_6381) ;  /* 0x0000008000017945 */ /* 0x000fe20003800200 */
[----:B0-----:R-:W-:-:S03]  /*12f770*/  IMAD.MOV.U32 R122, RZ, RZ, RZ ;  /* 0x000000ffff7a7224 */ /* 0x001fc600078e00ff */
[----:B------:R-:W-:Y:S05]  /*12f780*/  @!P5 BRA `(.L_x_6382) ;  /* 0x000000000014d947 */ /* 0x000fea0003800000 */
[----:B------:R-:W-:-:S13]  /*12f790*/  ISETP.NE.AND P1, PT, R138, 0x54, PT ;  /* 0x000000548a00780c */ /* 0x000fda0003f25270 */
[----:B------:R-:W-:Y:S01]  /*12f7a0*/  @P1 IMAD.MOV.U32 R123, RZ, RZ, 0x2 ;  /* 0x00000002ff7b1424 */ /* 0x000fe200078e00ff */
[----:B------:R-:W-:Y:S02]  /*12f7b0*/  @P1 ISETP.NE.AND P2, PT, R138, 0x43, PT ;  /* 0x000000438a00180c */ /* 0x000fe40003f45270 */
[----:B------:R-:W-:Y:S02]  /*12f7c0*/  @!P1 MOV R122, 0x1 ;  /* 0x00000001007a9802 */ /* 0x000fe40000000f00 */
[----:B------:R-:W-:-:S09]  /*12f7d0*/  @P1 SEL R122, R123, 0x3, !P2 ;  /* 0x000000037b7a1807 */ /* 0x000fd20005000000 */
.L_x_6382:
[----:B------:R-:W-:Y:S05]  /*12f7e0*/  BSYNC.RECONVERGENT B1 ;  /* 0x0000000000017941 */ /* 0x000fea0003800200 */
.L_x_6381:
        /* <DEDUP_REMOVED lines=10> */
[----:B------:R0:W5:Y:S01]  /*12f890*/  LDG.E R3, desc[UR4][R122.64] ;  /* 0x000000047a037981 */ /* 0x000162000c1e1900 */
[----:B------:R-:W-:Y:S01]  /*12f8a0*/  BSSY.RECONVERGENT B1, `(.L_x_6383) ;  /* 0x000000d000017945 */ /* 0x000fe20003800200 */
[----:B------:R-:W-:Y:S01]  /*12f8b0*/  ISETP.NE.AND P1, PT, R142, 0x41, PT ;  /* 0x000000418e00780c */ /* 0x000fe20003f25270 */
[----:B-----5:R-:W-:Y:S01]  /*12f8c0*/  FADD R127, R134, R127 ;  /* 0x0000007f867f7221 */ /* 0x020fe20000000000 */
        /* <DEDUP_REMOVED lines=10> */
.L_x_6384:
[----:B------:R-:W-:Y:S05]  /*12f970*/  BSYNC.RECONVERGENT B1 ;  /* 0x0000000000017941 */ /* 0x000fea0003800200 */
.L_x_6383:
        /* <DEDUP_REMOVED lines=8> */
.L_x_6386:
[----:B------:R-:W-:Y:S05]  /*12fa00*/  BSYNC.RECONVERGENT B1 ;  /* 0x0000000000017941 */ /* 0x000fea0003800200 */
.L_x_6385:
        /* <DEDUP_REMOVED lines=27> */
.L_x_6388:
[----:B------:R-:W-:Y:S05]  /*12fbc0*/  BSYNC.RECONVERGENT B1 ;  /* 0x0000000000017941 */ /* 0x000fea0003800200 */
.L_x_6387:
[----:B------:R-:W-:Y:S01]  /*12fbd0*/  BSSY.RECONVERGENT B1, `(.L_x_6389) ;  /* 0x0000007000017945 */ /* 0x000fe20003800200 */
[----:B------:R-:W-:-:S03]  /*12fbe0*/  IMAD.MOV.U32 R123, RZ, RZ, RZ ;  /* 0x000000ffff7b7224 */ /* 0x000fc600078e00ff */
[----:B------:R-:W-:Y:S05]  /*12fbf0*/  @!P5 BRA `(.L_x_6390) ;  /* 0x000000000010d947 */ /* 0x000fea0003800000 */
[----:B------:R-:W-:-:S13]  /*12fc00*/  ISETP.NE.AND P1, PT, R110, 0x54, PT ;  /* 0x000000546e00780c */ /* 0x000fda0003f25270 */
[----:B-1----:R-:W-:Y:S02]  /*12fc10*/  @P1 IMAD.MOV.U32 R124, RZ, RZ, 0x2 ;  /* 0x00000002ff7c1424 */ /* 0x002fe400078e00ff */
[----:B------:R-:W-:-:S03]  /*12fc20*/  @!P1 IMAD.MOV.U32 R123, RZ, RZ, 0x1 ;  /* 0x00000001ff7b9424 */ /* 0x000fc600078e00ff */
[----:B------:R-:W-:-:S07]  /*12fc30*/  @P1 SEL R123, R124, 0x3, !P4 ;  /* 0x000000037c7b1807 */ /* 0x000fce0006000000 */
.L_x_6390:
[----:B------:R-:W-:Y:S05]  /*12fc40*/  BSYNC.RECONVERGENT B1 ;  /* 0x0000000000017941 */ /* 0x000fea0003800200 */
.L_x_6389:
        /* <DEDUP_REMOVED lines=10> */
[----:B------:R-:W-:Y:S01]  /*12fcf0*/  FADD R140, R148, R150 ;  /* 0x00000096948c7221 */ /* 0x000fe20000000000 */
[----:B------:R-:W-:-:S02]  /*12fd00*/  ISETP.NE.AND P5, PT, R126, 0x41, PT ;  /* 0x000000417e00780c */ /* 0x000fc40003fa5270 */
[----:B------:R-:W-:Y:S02]  /*12fd10*/  SHF.L.U64.HI R125, R122, 0x2, R125 ;  /* 0x000000027a7d7819 */ /* 0x000fe4000001027d */
[C---:B------:R-:W-:Y:S02]  /*12fd20*/  IADD3 R122, P2, PT, R124.reuse, R118, RZ ;  /* 0x000000767c7a7210 */ /* 0x040fe40007f5e0ff */
[----:B------:R-:W-:-:S03]  /*12fd30*/  IADD3 R124, P1, PT, R124, R120, RZ ;  /* 0x000000787c7c7210 */ /* 0x000fc60007f3e0ff */
[----:B------:R-:W-:Y:S01]  /*12fd40*/  IMAD.X R123, R125, 0x1, R119, P2 ;  /* 0x000000017d7b7824 */ /* 0x000fe200010e0677 */
[----:B------:R-:W-:Y:S01]  /*12fd50*/  ISETP.NE.AND P2, PT, R127, RZ, PT ;  /* 0x000000ff7f00720c */ /* 0x000fe20003f45270 */
[----:B------:R-:W-:Y:S01]  /*12fd60*/  IMAD.X R125, R125, 0x1, R121, P1 ;  /* 0x000000017d7d7824 */ /* 0x000fe200008e0679 */
[----:B------:R-:W-:Y:S02]  /*12fd70*/  BSSY.RECONVERGENT B1, `(.L_x_6391) ;  /* 0x0000009000017945 */ /* 0x000fe40003800200 */
[----:B------:R0:W5:Y:S04]  /*12fd80*/  LDG.E R135, desc[UR4][R122.64] ;  /* 0x000000047a877981 */ /* 0x000168000c1e1900 */
[----:B------:R1:W5:Y:S01]  /*12fd90*/  LDG.E R141, desc[UR6][R124.64] ;  /* 0x000000067c8d7981 */ /* 0x000362000c1e1900 */
[----:B0-----:R-:W-:-:S04]  /*12fda0*/  IMAD.MOV.U32 R122, RZ, RZ, RZ ;  /* 0x000000ffff7a7224 */ /* 0x001fc800078e00ff */
[----:B------:R-:W-:Y:S05]  /*12fdb0*/  @!P2 BRA `(.L_x_6392) ;  /* 0x000000000010a947 */ /* 0x000fea0003800000 */
[----:B------:R-:W-:-:S13]  /*12fdc0*/  ISETP.NE.AND P1, PT, R110, 0x54, PT ;  /* 0x000000546e00780c */ /* 0x000fda0003f25270 */
[----:B------:R-:W-:Y:S02]  /*12fdd0*/  @P1 IMAD.MOV.U32 R123, RZ, RZ, 0x8 ;  /* 0x00000008ff7b1424 */ /* 0x000fe400078e00ff */
[----:B------:R-:W-:-:S03]  /*12fde0*/  @!P1 IMAD.MOV.U32 R122, RZ, RZ, 0x4 ;  /* 0x00000004ff7a9424 */ /* 0x000fc600078e00ff */
[----:B------:R-:W-:-:S07]  /*12fdf0*/  @P1 SEL R122, R123, 0xc, !P4 ;  /* 0x0000000c7b7a1807 */ /* 0x000fce0006000000 */
.L_x_6392:
[----:B------:R-:W-:Y:S05]  /*12fe00*/  BSYNC.RECONVERGENT B1 ;  /* 0x0000000000017941 */ /* 0x000fea0003800200 */
.L_x_6391:
[----:B------:R-:W-:Y:S01]  /*12fe10*/  BSSY.RECONVERGENT B1, `(.L_x_6393) ;  /* 0x0000007000017945 */ /* 0x000fe20003800200 */
[----:B------:R-:W-:-:S03]  /*12fe20*/  IMAD.MOV.U32 R123, RZ, RZ, RZ ;  /* 0x000000ffff7b7224 */ /* 0x000fc600078e00ff */
[----:B------:R-:W-:Y:S05]  /*12fe30*/  @!P5 BRA `(.L_x_6394) ;  /* 0x000000000010d947 */ /* 0x000fea0003800000 */
[----:B------:R-:W-:-:S13]  /*12fe40*/  ISETP.NE.AND P1, PT, R126, 0x54, PT ;  /* 0x000000547e00780c */ /* 0x000fda0003f25270 */
[----:B-1----:R-:W-:Y:S02]  /*12fe50*/  @P1 IMAD.MOV.U32 R124, RZ, RZ, 0x2 ;  /* 0x00000002ff7c1424 */ /* 0x002fe400078e00ff */
[----:B------:R-:W-:-:S03]  /*12fe60*/  @!P1 IMAD.MOV.U32 R123, RZ, RZ, 0x1 ;  /* 0x00000001ff7b9424 */ /* 0x000fc600078e00ff */
[----:B------:R-:W-:-:S07]  /*12fe70*/  @P1 SEL R123, R124, 0x3, !P3 ;  /* 0x000000037c7b1807 */ /* 0x000fce0005800000 */
.L_x_6394:
[----:B------:R-:W-:Y:S05]  /*12fe80*/  BSYNC.RECONVERGENT B1 ;  /* 0x0000000000017941 */ /* 0x000fea0003800200 */
.L_x_6393:
[----:B------:R-:W-:Y:S01]  /*12fe90*/  IADD3 R122, P1, PT, R122, R123, RZ ;  /* 0x0000007b7a7a7210 */ /* 0x000fe20007f3e0ff */
[----:B------:R-:W-:Y:S02]  /*12fea0*/  IMAD.MOV.U32 R123, RZ, RZ, RZ ;  /* 0x000000ffff7b7224 */ /* 0x000fe400078e00ff */
[----:B------:R-:W-:Y:S01]  /*12feb0*/  FADD R136, R136, R3 ;  /* 0x0000000388887221 */ /* 0x000fe20000000000 */
[----:B-1----:R-:W-:Y:S01]  /*12fec0*/  IMAD.MOV.U32 R124, RZ, RZ, RZ ;  /* 0x000000ffff7c7224 */ /* 0x002fe200078e00ff */
[----:B------:R-:W-:Y:S01]  /*12fed0*/  R2UR UR4, R6 ;  /* 0x00000000060472ca */ /* 0x000fe200000e0000 */
[----:B------:R-:W-:Y:S01]  /*12fee0*/  FADD R140, R140, R151 ;  /* 0x000000978c8c7221 */ /* 0x000fe20000000000 */
[----:B------:R-:W-:Y:S01]  /*12fef0*/  R2UR UR5, R7 ;  /* 0x00000000070572ca */ /* 0x000fe200000e0000 */
[----:B------:R-:W-:Y:S01]  /*12ff00*/  IMAD.X R123, R123, 0x1, R124, P1 ;  /* 0x000000017b7b7824 */ /* 0x000fe200008e067c */
[----:B------:R-:W-:Y:S01]  /*12ff10*/  R2UR UR6, R6 ;  /* 0x00000000060672ca */ /* 0x000fe200000e0000 */
[----:B------:R-:W-:Y:S01]  /*12ff20*/  IMAD.SHL.U32 R124, R122, 0x4, RZ ;  /* 0x000000047a7c7824 */ /* 0x000fe200078e00ff */
        /* <DEDUP_REMOVED lines=16> */
.L_x_6396:
[----:B------:R-:W-:Y:S05]  /*130030*/  BSYNC.RECONVERGENT B1 ;  /* 0x0000000000017941 */ /* 0x000fea0003800200 */
.L_x_6395:
[----:B------:R-:W-:Y:S01]  /*130040*/  BSSY.RECONVERGENT B1, `(.L_x_6397) ;  /* 0x0000007000017945 */ /* 0x000fe20003800200 */
[----:B------:R-:W-:-:S03]  /*130050*/  IMAD.MOV.U32 R123, RZ, RZ, RZ ;  /* 0x000000ffff7b7224 */ /* 0x000fc600078e00ff */
[----:B------:R-:W-:Y:S05]  /*130060*/  @!P4 BRA `(.L_x_6398) ;  /* 0x000000000010c947 */ /* 0x000fea0003800000 */
[----:B------:R-:W-:-:S13]  /*130070*/  ISETP.NE.AND P1, PT, R107, 0x54, PT ;  /* 0x000000546b00780c */ /* 0x000fda0003f25270 */
[----:B-1----:R-:W-:Y:S02]  /*130080*/  @P1 IMAD.MOV.U32 R124, RZ, RZ, 0x2 ;  /* 0x00000002ff7c1424 */ /* 0x002fe400078e00ff */
[----:B------:R-:W-:-:S03]  /*130090*/  @!P1 IMAD.MOV.U32 R123, RZ, RZ, 0x1 ;  /* 0x00000001ff7b9424 */ /* 0x000fc600078e00ff */
[----:B------:R-:W-:-:S07]  /*1300a0*/  @P1 SEL R123, R124, 0x3, !P6 ;  /* 0x000000037c7b1807 */ /* 0x000fce0007000000 */
.L_x_6398:
[----:B------:R-:W-:Y:S05]  /*1300b0*/  BSYNC.RECONVERGENT B1 ;  /* 0x0000000000017941 */ /* 0x000fea0003800200 */
.L_x_6397:
[----:B------:R-:W-:Y:S01]  /*1300c0*/  IADD3 R122, P1, PT, R122, R123, RZ ;  /* 0x0000007b7a7a7210 */ /* 0x000fe20007f3e0ff */
[----:B------:R-:W-:Y:S02]  /*1300d0*/  HFMA2 R123, -RZ, RZ, 0, 0 ;  /* 0x00000000ff7b7431 */ /* 0x000fe400000001ff */
[----:B-1----:R-:W-:Y:S01]  /*1300e0*/  IMAD.MOV.U32 R124, RZ, RZ, RZ ;  /* 0x000000ffff7c7224 */ /* 0x002fe200078e00ff */
[----:B------:R-:W-:Y:S01]  /*1300f0*/  R2UR UR4, R6 ;  /* 0x00000000060472ca */ /* 0x000fe200000e0000 */
[----:B------:R-:W-:Y:S01]  /*130100*/  IMAD.SHL.U32 R125, R122, 0x4, RZ ;  /* 0x000000047a7d7824 */ /* 0x000fe200078e00ff */
[----:B------:R-:W-:Y:S01]  /*130110*/  R2UR UR5, R7 ;  /* 0x00000000070572ca */ /* 0x000fe200000e0000 */
[----:B------:R-:W-:-:S05]  /*130120*/  IMAD.X R124, R124, 0x1, R123, P1 ;  /* 0x000000017c7c7824 */ /* 0x000fca00008e067b */
[----:B------:R-:W-:Y:S02]  /*130130*/  SHF.L.U64.HI R124, R122, 0x2, R124 ;  /* 0x000000027a7c7819 */ /* 0x000fe4000001027c */
[----:B------:R-:W-:-:S05]  /*130140*/  IADD3 R122, P1, PT, R125, R120, RZ ;  /* 0x000000787d7a7210 */ /* 0x000fca0007f3e0ff */
[----:B------:R-:W-:-:S05]  /*130150*/  IMAD.X R123, R124, 0x1, R121, P1 ;  /* 0x000000017c7b7824 */ /* 0x000fca00008e0679 */
[----:B------:R0:W5:Y:S02]  /*130160*/  LDG.E R142, desc[UR4][R122.64] ;  /* 0x000000047a8e7981 */ /* 0x000164000c1e1900 */
[----:B-----5:R-:W-:Y:S01]  /*130170*/  FADD R148, R136, R134 ;  /* 0x0000008688947221 */ /* 0x020fe20000000000 */
        /* <DEDUP_REMOVED lines=12> */
.L_x_6400:
[----:B------:R-:W-:Y:S05]  /*130240*/  BSYNC.RECONVERGENT B1 ;  /* 0x0000000000017941 */ /* 0x000fea0003800200 */
.L_x_6399:
        /* <DEDUP_REMOVED lines=8> */
.L_x_6402:
[----:B------:R-:W-:Y:S05]  /*1302d0*/  BSYNC.RECONVERGENT B1 ;  /* 0x0000000000017941 */ /* 0x000fea0003800200 */
.L_x_6401:
        /* <DEDUP_REMOVED lines=24> */
.L_x_6404:
[----:B------:R-:W-:Y:S05]  /*130460*/  BSYNC.RECONVERGENT B1 ;  /* 0x0000000000017941 */ /* 0x000fea0003800200 */
.L_x_6403:
        /* <DEDUP_REMOVED lines=11> */
.L_x_6406:
[----:B------:R-:W-:Y:S05]  /*130520*/  BSYNC.RECONVERGENT B1 ;  /* 0x0000000000017941 */ /* 0x000fea0003800200 */
.L_x_6405:
        /* <DEDUP_REMOVED lines=24> */
.L_x_6408:
[----:B------:R-:W-:Y:S05]  /*1306b0*/  BSYNC.RECONVERGENT B1 ;  /* 0x0000000000017941 */ /* 0x000fea0003800200 */
.L_x_6407:
[----:B------:R-:W-:Y:S01]  /*1306c0*/  ISETP.NE.AND P1, PT, R109, 0x41, PT ;  /* 0x000000416d00780c */ /* 0x000fe20003f25270 */
[----:B------:R-:W-:Y:S01]  /*1306d0*/  FADD R138, R141, R138 ;  /* 0x0000008a8d8a7221 */ /* 0x000fe20000000000 */
[----:B------:R-:W-:Y:S01]  /*1306e0*/  BSSY.RECONVERGENT B1, `(.L_x_6409) ;  /* 0x000000a000017945 */ /* 0x000fe20003800200 */
[----:B------:R-:W-:Y:S01]  /*1306f0*/  FADD R140, R140, R154 ;  /* 0x0000009a8c8c7221 */ /* 0x000fe20000000000 */
[----:B-1----:R-:W-:Y:S02]  /*130700*/  IMAD.MOV.U32 R125, RZ, RZ, RZ ;  /* 0x000000ffff7d7224 */ /* 0x002fe400078e00ff */
[----:B------:R-:W-:-:S07]  /*130710*/  FADD R142, R138, R142 ;  /* 0x0000008e8a8e7221 */ /* 0x000fce0000000000 */
[----:B------:R-:W-:Y:S05]  /*130720*/  @!P1 BRA `(.L_x_6410) ;  /* 0x0000000000149947 */ /* 0x000fea0003800000 */
[----:B------:R-:W-:-:S13]  /*130730*/  ISETP.NE.AND P2, PT, R109, 0x54, PT ;  /* 0x000000546d00780c */ /* 0x000fda0003f45270 */
[----:B------:R-:W-:Y:S01]  /*130740*/  @P2 IMAD.MOV.U32 R138, RZ, RZ, 0x2 ;  /* 0x00000002ff8a2424 */ /* 0x000fe200078e00ff */
[----:B------:R-:W-:Y:S01]  /*130750*/  @P2 ISETP.NE.AND P6, PT, R109, 0x43, PT ;  /* 0x000000436d00280c */ /* 0x000fe20003fc5270 */
[----:B------:R-:W-:-:S03]  /*130760*/  @!P2 IMAD.MOV.U32 R125, RZ, RZ, 0x1 ;  /* 0x00000001ff7da424 */ /* 0x000fc600078e00ff */
[----:B------:R-:W-:-:S09]  /*130770*/  @P2 SEL R125, R138, 0x3, !P6 ;  /* 0x000000038a7d2807 */ /* 0x000fd20007000000 */
.L_x_6410:
[----:B------:R-:W-:Y:S05]  /*130780*/  BSYNC.RECONVERGENT B1 ;  /* 0x0000000000017941 */ /* 0x000fea0003800200 */
.L_x_6409:
        /* <DEDUP_REMOVED lines=14> */
[----:B-----5:R-:W-:Y:S01]  /*130870*/  FADD R142, R142, R143 ;  /* 0x0000008f8e8e7221 */ /* 0x020fe20000000000 */
[----:B------:R-:W-:Y:S01]  /*130880*/  FADD R140, R140, R155 ;  /* 0x0000009b8c8c7221 */ /* 0x000fe20000000000 */
[----:B------:R-:W-:Y:S01]  /*130890*/  ISETP.EQ.OR P0, PT, R111, 0x54, !P0 ;  /* 0x000000546f00780c */ /* 0x000fe20004702670 */
[----:B0-----:R-:W-:Y:S02]  /*1308a0*/  IMAD.MOV.U32 R121, RZ, RZ, 0x40106666 ;  /* 0x40106666ff797424 */ /* 0x001fe400078e00ff */
[----:B------:R-:W-:Y:S01]  /*1308b0*/  FADD R124, R142, R124 ;  /* 0x0000007c8e7c7221 */ /* 0x000fe20000000000 */
[----:B------:R-:W-:Y:S01]  /*1308c0*/  FADD R140, R140, R152 ;  /* 0x000000988c8c7221 */ /* 0x000fe20000000000 */
[----:B------:R-:W-:Y:S01]  /*1308d0*/  ISETP.EQ.OR P1, PT, R109, 0x54, !P1 ;  /* 0x000000546d00780c */ /* 0x000fe20004f22670 */
[----:B------:R-:W-:Y:S01]  /*1308e0*/  UMOV UR4, 0xe368f084 ;  /* 0xe368f08400047882 */ /* 0x000fe20000000000 */
[----:B------:R-:W-:Y:S01]  /*1308f0*/  UMOV UR5, 0x4025d588 ;  /* 0x4025d58800057882 */ /* 0x000fe20000000000 */
[----:B------:R-:W-:Y:S01]  /*130900*/  FADD R140, R140, R149 ;  /* 0x000000958c8c7221 */ /* 0x000fe20000000000 */
[----:B------:R-:W-:Y:S03]  /*130910*/  BSSY.RECONVERGENT B1, `(.L_x_6411) ;  /* 0x0000048000017945 */ /* 0x000fe60003800200 */
[----:B------:R-:W-:Y:S01]  /*130920*/  FADD R147, R140, R147 ;  /* 0x000000938c937221 */ /* 0x000fe20000000000 */
[----:B------:R-:W-:-:S03]  /*130930*/  @!P0 IMAD.MOV.U32 R121, RZ, RZ, -0x3ff9999a ;  /* 0xc0066666ff798424 */ /* 0x000fc600078e00ff */
[----:B------:R-:W-:Y:S02]  /*130940*/  FADD R146, R147, R146 ;  /* 0x0000009293927221 */ /* 0x000fe40000000000 */
[----:B------:R-:W-:Y:S02]  /*130950*/  @!P1 IMAD.MOV.U32 R125, RZ, RZ, 0x3fb99999 ;  /* 0x3fb99999ff7d9424 */ /* 0x000fe400078e00ff */
        /* <DEDUP_REMOVED lines=10> */
[----:B------:R-:W-:Y:S01]  /*130a00*/  FADD R122, R136, R122 ;  /* 0x0000007a887a7221 */ /* 0x000fe20000000000 */
[----:B--2---:R-:W-:Y:S01]  /*130a10*/  FADD R118, R124, R120 ;  /* 0x000000787c767221 */ /* 0x004fe20000000000 */
[----:B------:R-:W-:Y:S02]  /*130a20*/  IMAD.MOV.U32 R120, RZ, RZ, 0x66666666 ;  /* 0x66666666ff787424 */ /* 0x000fe400078e00ff */
[----:B------:R-:W-:Y:S02]  /*130a30*/  @!P0 IMAD.MOV.U32 R120, RZ, RZ, 0x66666666 ;  /* 0x66666666ff788424 */ /* 0x000fe400078e00ff */
[----:B------:R-:W-:Y:S01]  /*130a40*/  @!P1 IMAD.MOV.U32 R124, RZ, RZ, -0x66666666 ;  /* 0x9999999aff7c9424 */ /* 0x000fe200078e00ff */
[----:B------:R-:W0:Y:S01]  /*130a50*/  F2F.F64.F32 R118, R118 ;  /* 0x0000007600767310 */ /* 0x000e220000201800 */
[----:B---3--:R-:W-:Y:S01]  /*130a60*/  FADD R3, R122, R123 ;  /* 0x0000007b7a037221 */ /* 0x008fe20000000000 */
[----:B------:R-:W-:Y:S02]  /*130a70*/  @P1 IMAD.MOV.U32 R122, RZ, RZ, 0x66666666 ;  /* 0x66666666ff7a1424 */ /* 0x000fe400078e00ff */
[----:B------:R-:W-:Y:S01]  /*130a80*/  @P1 IMAD.MOV.U32 R123, RZ, RZ, 0x40106666 ;  /* 0x40106666ff7b1424 */ /* 0x000fe200078e00ff */
        /* <DEDUP_REMOVED lines=8> */
[----:B------:R-:W-:Y:S01]  /*130b10*/  IMAD.MOV.U32 R122, RZ, RZ, 0x66666666 ;  /* 0x66666666ff7a7424 */ /* 0x000fe200078e00ff */
[----:B------:R-:W-:Y:S01]  /*130b20*/  @!P0 MOV R122, 0x9999999a ;  /* 0x9999999a007a8802 */ /* 0x000fe20000000f00 */
[----:B------:R-:W-:Y:S02]  /*130b30*/  IMAD.MOV.U32 R123, RZ, RZ, 0x40026666 ;  /* 0x40026666ff7b7424 */ /* 0x000fe400078e00ff */
[----:B------:R-:W-:-:S04]  /*130b40*/  @!P0 IMAD.MOV.U32 R123, RZ, RZ, 0x3fb99999 ;  /* 0x3fb99999ff7b8424 */ /* 0x000fc800078e00ff */
[----:B------:R-:W1:Y:S02]  /*130b50*/  F2F.F32.F64 R118, R118 ;  /* 0x0000007600767310 */ /* 0x000e640000301000 */
[----:B0-----:R-:W-:Y:S01]  /*130b60*/  DADD R120, -R120, R122 ;  /* 0x0000000078787229 */ /* 0x001fe2000000017a */
[----:B------:R-:W-:-:S05]  /*130b70*/  IMAD.MOV.U32 R122, RZ, RZ, 0x1 ;  /* 0x00000001ff7a7424 */ /* 0x000fca00078e00ff */
[----:B-1----:R-:W0:Y:S08]  /*130b80*/  F2F.F64.F32 R118, R118 ;  /* 0x0000007600767310 */ /* 0x002e300000201800 */
[----:B------:R-:W1:Y:S01]  /*130b90*/  F2F.F32.F64 R120, R120 ;  /* 0x0000007800787310 */ /* 0x000e620000301000 */
[----:B0-----:R-:W-:Y:S01]  /*130ba0*/  DADD R118, R118, -UR4 ;  /* 0x8000000476767e29 */ /* 0x001fe20008000000 */
[----:B------:R-:W-:Y:S01]  /*130bb0*/  UMOV UR4, 0x72324c83 ;  /* 0x72324c8300047882 */ /* 0x000fe20000000000 */
[----:B------:R-:W-:-:S05]  /*130bc0*/  UMOV UR5, 0x40425a16 ;  /* 0x40425a1600057882 */ /* 0x000fca0000000000 */
[----:B-1----:R-:W0:Y:S01]  /*130bd0*/  F2F.F64.F32 R120, R120 ;  /* 0x0000007800787310 */ /* 0x002e220000201800 */
[----:B------:R-:W-:-:S07]  /*130be0*/  DADD R118, R118, -UR4 ;  /* 0x8000000476767e29 */ /* 0x000fce0008000000 */
[----:B------:R-:W1:Y:S01]  /*130bf0*/  MUFU.RCP64H R123, R119 ;  /* 0x00000077007b7308 */ /* 0x000e620000001800 */
[C---:B0-----:R-:W-:Y:S02]  /*130c00*/  @!P1 DADD R124, R120.reuse, R124 ;  /* 0x00000000787c9229 */ /* 0x041fe4000000007c */
[----:B------:R-:W-:Y:S02]  /*130c10*/  @P1 DADD R124, R120, R134 ;  /* 0x00000000787c1229 */ /* 0x000fe40000000086 */
[----:B-1----:R-:W-:-:S08]  /*130c20*/  DFMA R120, -R118, R122, 1 ;  /* 0x3ff000007678742b */ /* 0x002fd0000000017a */
[----:B------:R-:W0:Y:S01]  /*130c30*/  F2F.F32.F64 R124, R124 ;  /* 0x0000007c007c7310 */ /* 0x000e220000301000 */
[----:B------:R-:W-:-:S08]  /*130c40*/  DFMA R120, R120, R120, R120 ;  /* 0x000000787878722b */ /* 0x000fd00000000078 */
[----:B------:R-:W-:Y:S01]  /*130c50*/  DFMA R122, R122, R120, R122 ;  /* 0x000000787a7a722b */ /* 0x000fe2000000007a */
[----:B0-----:R-:W0:Y:S07]  /*130c60*/  F2F.F64.F32 R124, R124 ;  /* 0x0000007c007c7310 */ /* 0x001e2e0000201800 */
        /* <DEDUP_REMOVED lines=18> */
.L_x_6412:
[----:B------:R-:W-:Y:S05]  /*130d90*/  BSYNC.RECONVERGENT B1 ;  /* 0x0000000000017941 */ /* 0x000fea0003800200 */
.L_x_6411:
        /* <DEDUP_REMOVED lines=22> */
.L_x_6414:
[----:B------:R-:W-:-:S13]  /*130f00*/  ISETP.NE.AND P1, PT, R111, 0x41, PT ;  /* 0x000000416f00780c */ /* 0x000fda0003f25270 */
[----:B------:R-:W-:Y:S05]  /*130f10*/  @!P1 BRA `(.L_x_6415) ;  /* 0x0000000000149947 */ /* 0x000fea0003800000 */
[----:B------:R-:W-:-:S13]  /*130f20*/  ISETP.NE.AND P1, PT, R111, 0x54, PT ;  /* 0x000000546f00780c */ /* 0x000fda0003f25270 */
[----:B------:R-:W-:Y:S01]  /*130f30*/  @P1 IMAD.MOV.U32 R3, RZ, RZ, 0x2 ;  /* 0x00000002ff031424 */ /* 0x000fe200078e00ff */
[----:B------:R-:W-:Y:S01]  /*130f40*/  @P1 ISETP.NE.AND P2, PT, R111, 0x43, PT ;  /* 0x000000436f00180c */ /* 0x000fe20003f45270 */
[----:B------:R-:W-:-:S03]  /*130f50*/  @!P1 IMAD.MOV.U32 R118, RZ, RZ, 0x1 ;  /* 0x00000001ff769424 */ /* 0x000fc600078e00ff */
[----:B------:R-:W-:-:S09]  /*130f60*/  @P1 SEL R118, R3, 0x3, !P2 ;  /* 0x0000000303761807 */ /* 0x000fd20005000000 */
.L_x_6415:
[----:B------:R-:W-:Y:S05]  /*130f70*/  BSYNC.RECONVERGENT B1 ;  /* 0x0000000000017941 */ /* 0x000fea0003800200 */
.L_x_6413:
        /* <DEDUP_REMOVED lines=10> */
.L_x_6418:
[----:B------:R-:W-:Y:S05]  /*131020*/  BSYNC.RECONVERGENT B1 ;  /* 0x0000000000017941 */ /* 0x000fea0003800200 */
.L_x_6417:
[----:B------:R-:W-:Y:S01]  /*131030*/  LOP3.LUT R118, R118, R3, RZ, 0xfc, !PT ;  /* 0x0000000376767212 */ /* 0x000fe200078efcff */
[----:B------:R-:W-:Y:S06]  /*131040*/  BRA `(.L_x_6419) ;  /* 0x0000000000307947 */ /* 0x000fec0003800000 */
.L_x_6416:
        /* <DEDUP_REMOVED lines=10> */
.L_x_6421:
[----:B------:R-:W-:Y:S05]  /*1310f0*/  BSYNC.RECONVERGENT B1 ;  /* 0x0000000000017941 */ /* 0x000fea0003800200 */
.L_x_6420:
[----:B------:R-:W-:-:S07]  /*131100*/  LOP3.LUT R118, R118, R3, RZ, 0xfc, !PT ;  /* 0x0000000376767212 */ /* 0x000fce00078efcff */
.L_x_6419:
        /* <DEDUP_REMOVED lines=10> */
.L_x_6424:
[----:B------:R-:W-:Y:S05]  /*1311b0*/  BSYNC.RECONVERGENT B1 ;  /* 0x0000000000017941 */ /* 0x000fea0003800200 */
.L_x_6423:
[----:B------:R-:W-:Y:S01]  /*1311c0*/  LOP3.LUT R118, R118, R3, RZ, 0xfc, !PT ;  /* 0x0000000376767212 */ /* 0x000fe200078efcff */
[----:B------:R-:W-:Y:S06]  /*1311d0*/  BRA `(.L_x_6425) ;  /* 0x0000000000307947 */ /* 0x000fec0003800000 */
.L_x_6422:
        /* <DEDUP_REMOVED lines=10> */
.L_x_6427:
[----:B------:R-:W-:Y:S05]  /*131280*/  BSYNC.RECONVERGENT B1 ;  /* 0x0000000000017941 */ /* 0x000fea0003800200 */
.L_x_6426:
[----:B------:R-:W-:-:S07]  /*131290*/  LOP3.LUT R118, R118, R3, RZ, 0xfc, !PT ;  /* 0x0000000376767212 */ /* 0x000fce00078efcff */
.L_x_6425:
        /* <DEDUP_REMOVED lines=10> */
.L_x_6430:
[----:B------:R-:W-:Y:S05]  /*131340*/  BSYNC.RECONVERGENT B1 ;  /* 0x0000000000017941 */ /* 0x000fea0003800200 */
.L_x_6429:
[----:B------:R-:W-:Y:S01]  /*131350*/  LOP3.LUT R118, R118, R3, RZ, 0xfc, !PT ;  /* 0x0000000376767212 */ /* 0x000fe200078efcff */
[----:B------:R-:W-:Y:S06]  /*131360*/  BRA `(.L_x_6431) ;  /* 0x0000000000307947 */ /* 0x000fec0003800000 */
.L_x_6428:
        /* <DEDUP_REMOVED lines=10> */
.L_x_6433:
[----:B------:R-:W-:Y:S05]  /*131410*/  BSYNC.RECONVERGENT B1 ;  /* 0x0000000000017941 */ /* 0x000fea0003800200 */
.L_x_6432:
[----:B------:R-:W-:-:S07]  /*131420*/  LOP3.LUT R118, R118, R3, RZ, 0xfc, !PT ;  /* 0x0000000376767212 */ /* 0x000fce00078efcff */
.L_x_6431:
        /* <DEDUP_REMOVED lines=11> */
.L_x_6436:
[----:B------:R-:W-:Y:S05]  /*1314e0*/  BSYNC.RECONVERGENT B1 ;  /* 0x0000000000017941 */ /* 0x000fea0003800200 */
.L_x_6435:
[----:B------:R-:W-:Y:S01]  /*1314f0*/  LOP3.LUT R3, R118, R3, RZ, 0xfc, !PT ;  /* 0x0000000376037212 */ /* 0x000fe200078efcff */
[----:B------:R-:W-:Y:S06]  /*131500*/  BRA `(.L_x_6437) ;  /* 0x0000000000307947 */ /* 0x000fec0003800000 */
.L_x_6434:
        /* <DEDUP_REMOVED lines=10> */
.L_x_6439:
[----:B------:R-:W-:Y:S05]  /*1315b0*/  BSYNC.RECONVERGENT B1 ;  /* 0x0000000000017941 */ /* 0x000fea0003800200 */
.L_x_6438:
[----:B------:R-:W-:-:S07]  /*1315c0*/  LOP3.LUT R3, R118, R3, RZ, 0xfc, !PT ;  /* 0x0000000376037212 */ /* 0x000fce00078efcff */
.L_x_6437:
        /* <DEDUP_REMOVED lines=8> */
[----:B------:R-:W-:Y:S02]  /*131650*/  @P0 ISETP.NE.AND P1, PT, R109, 0x43, PT ;  /* 0x000000436d00080c */ /* 0x000fe40003f25270 */
[----:B------:R-:W-:Y:S02]  /*131660*/  @!P0 MOV R118, 0x1 ;  /* 0x0000000100768802 */ /* 0x000fe40000000f00 */
[----:B------:R-:W-:-:S09]  /*131670*/  @P0 SEL R118, R119, 0x3, !P1 ;  /* 0x0000000377760807 */ /* 0x000fd20004800000 */
.L_x_6442:
[----:B------:R-:W-:Y:S05]  /*131680*/  BSYNC.RECONVERGENT B1 ;  /* 0x0000000000017941 */ /* 0x000fea0003800200 */
.L_x_6441:
[----:B------:R-:W-:Y:S01]  /*131690*/  LOP3.LUT R118, R3, R118, RZ, 0xfc, !PT ;  /* 0x0000007603767212 */ /* 0x000fe200078efcff */
[----:B------:R-:W-:Y:S06]  /*1316a0*/  BRA `(.L_x_6443) ;  /* 0x0000000000307947 */ /* 0x000fec0003800000 */
.L_x_6440:
        /* <DEDUP_REMOVED lines=10> */
.L_x_6445:
[----:B------:R-:W-:Y:S05]  /*131750*/  BSYNC.RECONVERGENT B1 ;  /* 0x0000000000017941 */ /* 0x000fea0003800200 */
.L_x_6444:
[----:B------:R-:W-:-:S07]  /*131760*/  LOP3.LUT R118, R3, R118, RZ, 0xfc, !PT ;  /* 0x0000007603767212 */ /* 0x000fce00078efcff */
.L_x_6443:
        /* <DEDUP_REMOVED lines=21> */
.L_x_6449:
[----:B------:R-:W-:-:S13]  /*1318c0*/  ISETP.NE.AND P1, PT, R111, 0x41, PT ;  /* 0x000000416f00780c */ /* 0x000fda0003f25270 */
[----:B------:R-:W-:Y:S05]  /*1318d0*/  @!P1 BRA `(.L_x_6450) ;  /* 0x0000000000149947 */ /* 0x000fea0003800000 */
[----:B------:R-:W-:-:S13]  /*1318e0*/  ISETP.NE.AND P1, PT, R111, 0x54, PT ;  /* 0x000000546f00780c */ /* 0x000fda0003f25270 */
[----:B------:R-:W-:Y:S01]  /*1318f0*/  @P1 IMAD.MOV.U32 R110, RZ, RZ, 0x2 ;  /* 0x00000002ff6e1424 */ /* 0x000fe200078e00ff */
[----:B------:R-:W-:Y:S01]  /*131900*/  @P1 ISETP.NE.AND P2, PT, R111, 0x43, PT ;  /* 0x000000436f00180c */ /* 0x000fe20003f45270 */
[----:B------:R-:W-:-:S03]  /*131910*/  @!P1 IMAD.MOV.U32 R3, RZ, RZ, 0x1 ;  /* 0x00000001ff039424 */ /* 0x000fc600078e00ff */
[----:B------:R-:W-:-:S09]  /*131920*/  @P1 SEL R3, R110, 0x3, !P2 ;  /* 0x000000036e031807 */ /* 0x000fd20005000000 */
.L_x_6450:
[----:B------:R-:W-:Y:S05]  /*131930*/  BSYNC.RECONVERGENT B2 ;  /* 0x0000000000027941 */ /* 0x000fea0003800200 */
.L_x_6448:
        /* <DEDUP_REMOVED lines=10> */
.L_x_6453:
[----:B------:R-:W-:Y:S05]  /*1319e0*/  BSYNC.RECONVERGENT B2 ;  /* 0x0000000000027941 */ /* 0x000fea0003800200 */
.L_x_6452:
[----:B------:R-:W-:-:S05]  /*1319f0*/  IMAD.SHL.U32 R3, R3, 0x4, RZ ;  /* 0x0000000403037824 */ /* 0x000fca00078e00ff */
[----:B------:R-:W-:Y:S01]  /*131a00*/  LOP3.LUT R3, R3, R108, RZ, 0xfc, !PT ;  /* 0x0000006c03037212 */ /* 0x000fe200078efcff */
[----:B------:R-:W-:Y:S06]  /*131a10*/  BRA `(.L_x_6454) ;  /* 0x0000000000307947 */ /* 0x000fec0003800000 */
.L_x_6451:
        /* <DEDUP_REMOVED lines=9> */
.L_x_6456:
[----:B------:R-:W-:Y:S05]  /*131ab0*/  BSYNC.RECONVERGENT B2 ;  /* 0x0000000000027941 */ /* 0x000fea0003800200 */
.L_x_6455:
[----:B------:R-:W-:-:S05]  /*131ac0*/  IMAD.SHL.U32 R3, R3, 0x4, RZ ;  /* 0x0000000403037824 */ /* 0x000fca00078e00ff */
[----:B------:R-:W-:-:S07]  /*131ad0*/  LOP3.LUT R3, R3, R110, RZ, 0xfc, !PT ;  /* 0x0000006e03037212 */ /* 0x000fce00078efcff */
.L_x_6454:
        /* <DEDUP_REMOVED lines=10> */
.L_x_6459:
[----:B------:R-:W-:Y:S05]  /*131b80*/  BSYNC.RECONVERGENT B2 ;  /* 0x0000000000027941 */ /* 0x000fea0003800200 */
.L_x_6458:
[----:B------:R-:W-:-:S05]  /*131b90*/  IMAD.SHL.U32 R3, R3, 0x4, RZ ;  /* 0x0000000403037824 */ /* 0x000fca00078e00ff */
[----:B------:R-:W-:Y:S01]  /*131ba0*/  LOP3.LUT R3, R3, R105, RZ, 0xfc, !PT ;  /* 0x0000006903037212 */ /* 0x000fe200078efcff */
[----:B------:R-:W-:Y:S06]  /*131bb0*/  BRA `(.L_x_6460) ;  /* 0x0000000000307947 */ /* 0x000fec0003800000 */
.L_x_6457:
        /* <DEDUP_REMOVED lines=9> */
.L_x_6462:
[----:B------:R-:W-:Y:S05]  /*131c50*/  BSYNC.RECONVERGENT B2 ;  /* 0x0000000000027941 */ /* 0x000fea0003800200 */
.L_x_6461:
[----:B------:R-:W-:-:S05]  /*131c60*/  IMAD.SHL.U32 R3, R3, 0x4, RZ ;  /* 0x0000000403037824 */ /* 0x000fca00078e00ff */
[----:B------:R-:W-:-:S07]  /*131c70*/  LOP3.LUT R3, R3, R107, RZ, 0xfc, !PT ;  /* 0x0000006b03037212 */ /* 0x000fce00078efcff */
.L_x_6460:
        /* <DEDUP_REMOVED lines=10> */
.L_x_6465:
[----:B------:R-:W-:Y:S05]  /*131d20*/  BSYNC.RECONVERGENT B2 ;  /* 0x0000000000027941 */ /* 0x000fea0003800200 */
.L_x_6464:
[----:B------:R-:W-:-:S05]  /*131d30*/  IMAD.SHL.U32 R3, R3, 0x4, RZ ;  /* 0x0000000403037824 */ /* 0x000fca00078e00ff */
[----:B------:R-:W-:Y:S01]  /*131d40*/  LOP3.LUT R3, R3, R104, RZ, 0xfc, !PT ;  /* 0x0000006803037212 */ /* 0x000fe200078efcff */
[----:B------:R-:W-:Y:S06]  /*131d50*/  BRA `(.L_x_6466) ;  /* 0x0000000000307947 */ /* 0x000fec0003800000 */
.L_x_6463:
        /* <DEDUP_REMOVED lines=9> */
.L_x_6468:
[----:B------:R-:W-:Y:S05]  /*131df0*/  BSYNC.RECONVERGENT B2 ;  /* 0x0000000000027941 */ /* 0x000fea0003800200 */
.L_x_6467:
[----:B------:R-:W-:-:S05]  /*131e00*/  IMAD.SHL.U32 R3, R3, 0x4, RZ ;  /* 0x0000000403037824 */ /* 0x000fca00078e00ff */
[----:B------:R-:W-:-:S07]  /*131e10*/  LOP3.LUT R3, R3, R105, RZ, 0xfc, !PT ;  /* 0x0000006903037212 */ /* 0x000fce00078efcff */
.L_x_6466:
        /* <DEDUP_REMOVED lines=10> */
.L_x_6471:
[----:B------:R-:W-:Y:S05]  /*131ec0*/  BSYNC.RECONVERGENT B2 ;  /* 0x0000000000027941 */ /* 0x000fea0003800200 */
.L_x_6470:
[----:B------:R-:W-:-:S05]  /*131ed0*/  IMAD.SHL.U32 R3, R3, 0x4, RZ ;  /* 0x0000000403037824 */ /* 0x000fca00078e00ff */
[----:B------:R-:W-:Y:S01]  /*131ee0*/  LOP3.LUT R3, R3, R5, RZ, 0xfc, !PT ;  /* 0x0000000503037212 */ /* 0x000fe200078efcff */
[----:B------:R-:W-:Y:S06]  /*131ef0*/  BRA `(.L_x_6472) ;  /* 0x0000000000307947 */ /* 0x000fec0003800000 */
.L_x_6469:
        /* <DEDUP_REMOVED lines=9> */
.L_x_6474:
[----:B------:R-:W-:Y:S05]  /*131f90*/  BSYNC.RECONVERGENT B2 ;  /* 0x0000000000027941 */ /* 0x000fea0003800200 */
.L_x_6473:
[----:B------:R-:W-:-:S05]  /*131fa0*/  IMAD.SHL.U32 R3, R3, 0x4, RZ ;  /* 0x0000000403037824 */ /* 0x000fca00078e00ff */
[----:B------:R-:W-:-:S07]  /*131fb0*/  LOP3.LUT R3, R3, R2, RZ, 0xfc, !PT ;  /* 0x0000000203037212 */ /* 0x000fce00078efcff */
.L_x_6472:
        /* <DEDUP_REMOVED lines=10> */
.L_x_6477:
[----:B------:R-:W-:Y:S05]  /*132060*/  BSYNC.RECONVERGENT B2 ;  /* 0x0000000000027941 */ /* 0x000fea0003800200 */
.L_x_6476:
[----:B------:R-:W-:-:S05]  /*132070*/  IMAD.SHL.U32 R3, R3, 0x4, RZ ;  /* 0x0000000403037824 */ /* 0x000fca00078e00ff */
[----:B------:R-:W-:Y:S01]  /*132080*/  LOP3.LUT R2, R3, R2, RZ, 0xfc, !PT ;  /* 0x0000000203027212 */ /* 0x000fe200078efcff */
[----:B------:R-:W-:Y:S06]  /*132090*/  BRA `(.L_x_6478) ;  /* 0x0000000000307947 */ /* 0x000fec0003800000 */
.L_x_6475:
        /* <DEDUP_REMOVED lines=9> */
.L_x_6480:
[----:B------:R-:W-:Y:S05]  /*132130*/  BSYNC.RECONVERGENT B2 ;  /* 0x0000000000027941 */ /* 0x000fea0003800200 */
.L_x_6479:
[----:B------:R-:W-:-:S05]  /*132140*/  IMAD.SHL.U32 R3, R3, 0x4, RZ ;  /* 0x0000000403037824 */ /* 0x000fca00078e00ff */
[----:B------:R-:W-:-:S07]  /*132150*/  LOP3.LUT R2, R3, R2, RZ, 0xfc, !PT ;  /* 0x0000000203027212 */ /* 0x000fce00078efcff */
.L_x_6478:
[----:B------:R-:W-:Y:S01]  /*132160*/  R2UR UR4, R6 ;  /* 0x00000000060472ca */ /* 0x000fe200000e0000 */
[----:B------:R-:W-:Y:S01]  /*132170*/  IMAD.WIDE.U32 R120, R2, 0x4, R120 ;  /* 0x0000000402787825 */ /* 0x000fe200078e0078 */
[----:B------:R-:W-:-:S13]  /*132180*/  R2UR UR5, R7 ;  /* 0x00000000070572ca */ /* 0x000fda00000e0000 */
[----:B------:R-:W2:Y:S02]  /*132190*/  LDG.E R120, desc[UR4][R120.64] ;  /* 0x0000000478787981 */ /* 0x000ea4000c1e1900 */
[----:B--2---:R-:W-:-:S13]  /*1321a0*/  FSETP.GEU.AND P0, PT, R120, 3, PT ;  /* 0x404000007800780b */ /* 0x004fda0003f0e000 */
.L_x_6447:
[----:B------:R-:W-:Y:S05]  /*1321b0*/  BSYNC.RECONVERGENT B1 ;  /* 0x0000000000017941 */ /* 0x000fea0003800200 */
.L_x_6446:
[----:B------:R-:W0:Y:S01]  /*1321c0*/  LDCU UR4, c[0x0][0x3c8] ;  /* 0x00007900ff0477ac */ /* 0x000e220008000800 */
[----:B------:R-:W-:Y:S01]  /*1321d0*/  BSSY.RECONVERGENT B10, `(.L_x_6481) ;  /* 0x00010710000a7945 */ /* 0x000fe20003800200 */
[----:B------:R-:W-:Y:S02]  /*1321e0*/  SEL R154, RZ, 0x1, !P0 ;  /* 0x00000001ff9a7807 */ /* 0x000fe40004000000 */
[----:B0-----:R-:W-:-:S13]  /*1321f0*/  ISETP.EQ.OR P1, PT, RZ, UR4, !P0 ;  /* 0x00000004ff007c0c */ /* 0x001fda000c722670 */
[----:B------:R-:W-:Y:S05]  /*132200*/  @P1 BRA `(.L_x_6482) ;  /* 0x0000010400b41947 */ /* 0x000fea0003800000 */
[----:B------:R-:W-:Y:S01]  /*132210*/  HFMA2 R2, -RZ, RZ, 0, 0 ;  /* 0x00000000ff027431 */ /* 0x000fe200000001ff */
[----:B------:R-:W-:Y:S06]  /*132220*/  BSSY.RECONVERGENT B1, `(.L_x_6483) ;  /* 0x0000007000017945 */ /* 0x000fec0003800200 */
.L_x_6484:
[----:B------:R-:W-:-:S05]  /*132230*/  IMAD.IADD R3, R1, 0x1, R2 ;  /* 0x0000000101037824 */ /* 0x000fca00078e0202 */
[----:B------:R-:W2:Y:S02]  /*132240*/  LDL.U8 R4, [R3+0x280e] ;  /* 0x00280e0003047983 */ /* 0x000ea40000100000 */
[----:B--2---:R-:W-:Y:S01]  /*132250*/  ISETP.NE.AND P0, PT, R4, RZ, PT ;  /* 0x000000ff0400720c */ /* 0x004fe20003f05270 */
[----:B------:R-:W-:Y:S02]  /*132260*/  IMAD.MOV.U32 R4, RZ, RZ, R2 ;  /* 0x000000ffff047224 */ /* 0x000fe400078e0002 */
[----:B------:R-:W-:-:S10]  /*132270*/  VIADD R2, R2, 0x1 ;  /* 0x0000000102027836 */ /* 0x000fd40000000000 */
[----:B------:R-:W-:Y:S05]  /*132280*/  @P0 BRA `(.L_x_6484) ;  /* 0xfffffffc00e80947 */ /* 0x000fea000383ffff */
[----:B------:R-:W-:Y:S05]  /*132290*/  BSYNC.RECONVERGENT B1 ;  /* 0x0000000000017941 */ /* 0x000fea0003800200 */
.L_x_6483:
        /* <DEDUP_REMOVED lines=9> */
.L_x_6488:
        /* <DEDUP_REMOVED lines=27> */
.L_x_6487:
[----:B------:R-:W-:Y:S01]  /*1324e0*/  BSSY.RECONVERGENT B2, `(.L_x_6489) ;  /* 0x0000008000027945 */ /* 0x000fe20003800200 */
[----:B------:R-:W-:-:S07]  /*1324f0*/  IMAD.MOV.U32 R2, RZ, RZ, RZ ;  /* 0x000000ffff027224 */ /* 0x000fce00078e00ff */
.L_x_6490:
[----:B------:R-:W-:-:S05]  /*132500*/  IMAD.IADD R3, R1, 0x1, R2 ;  /* 0x0000000101037824 */ /* 0x000fca00078e0202 */
[----:B------:R-:W2:Y:S02]  /*132510*/  LDL.U8 R4, [R3+0x280e] ;  /* 0x00280e0003047983 */ /* 0x000ea40000100000 */
[----:B--2---:R-:W-:Y:S01]  /*132520*/  ISETP.NE.AND P0, PT, R4, RZ, PT ;  /* 0x000000ff0400720c */ /* 0x004fe20003f05270 */
[----:B------:R-:W-:Y:S02]  /*132530*/  IMAD.MOV.U32 R4, RZ, RZ, R2 ;  /* 0x000000ffff047224 */ /* 0x000fe400078e0002 */
[----:B------:R-:W-:-:S10]  /*132540*/  VIADD R2, R2, 0x1 ;  /* 0x0000000102027836 */ /* 0x000fd40000000000 */
[----:B------:R-:W-:Y:S05]  /*132550*/  @P0 BRA `(.L_x_6490) ;  /* 0xfffffffc00e80947 */ /* 0x000fea000383ffff */
[----:B------:R-:W-:Y:S05]  /*132560*/  BSYNC.RECONVERGENT B2 ;  /* 0x0000000000027941 */ /* 0x000fea0003800200 */
.L_x_6489:
        /* <DEDUP_REMOVED lines=8> */
.L_x_6492:
        /* <DEDUP_REMOVED lines=27> */
.L_x_6491:
        /* <DEDUP_REMOVED lines=56> */
.L_x_6486:
        /* <DEDUP_REMOVED lines=55> */
.L_x_6493:
[----:B------:R-:W-:Y:S05]  /*132e90*/  BSYNC.RECONVERGENT B1 ;  /* 0x0000000000017941 */ /* 0x000fea0003800200 */
.L_x_6485:
[----:B------:R-:W-:Y:S01]  /*132ea0*/  BSSY.RECONVERGENT B1, `(.L_x_6494) ;  /* 0x0000008000017945 */ /* 0x000fe20003800200 */
[----:B------:R-:W-:-:S07]  /*132eb0*/  IMAD.MOV.U32 R3, RZ, RZ, RZ ;  /* 0x000000ffff037224 */ /* 0x000fce00078e00ff */
.L_x_6495:
[----:B------:R-:W-:-:S06]  /*132ec0*/  IMAD.IADD R2, R1, 0x1, R3 ;  /* 0x0000000101027824 */ /* 0x000fcc00078e0203 */
[----:B------:R-:W2:Y:S02]  /*132ed0*/  LDL.U8 R2, [R2+0x280e] ;  /* 0x00280e0002027983 */ /* 0x000ea40000100000 */
[----:B--2---:R-:W-:Y:S01]  /*132ee0*/  ISETP.NE.AND P0, PT, R2, RZ, PT ;  /* 0x000000ff0200720c */ /* 0x004fe20003f05270 */
[----:B------:R-:W-:Y:S02]  /*132ef0*/  IMAD.MOV.U32 R2, RZ, RZ, R3 ;  /* 0x000000ffff027224 */ /* 0x000fe400078e0003 */
[----:B------:R-:W-:-:S10]  /*132f00*/  VIADD R3, R3, 0x1 ;  /* 0x0000000103037836 */ /* 0x000fd40000000000 */
[----:B------:R-:W-:Y:S05]  /*132f10*/  @P0 BRA `(.L_x_6495) ;  /* 0xfffffffc00e80947 */ /* 0x000fea000383ffff */
[----:B------:R-:W-:Y:S05]  /*132f20*/  BSYNC.RECONVERGENT B1 ;  /* 0x0000000000017941 */ /* 0x000fea0003800200 */
.L_x_6494:
[----:B------:R-:W-:Y:S01]  /*132f30*/  BSSY.RECONVERGENT B1, `(.L_x_6496) ;  /* 0x0000008000017945 */ /* 0x000fe20003800200 */
[----:B------:R-:W-:-:S07]  /*132f40*/  IMAD.MOV.U32 R3, RZ, RZ, RZ ;  /* 0x000000ffff037224 */ /* 0x000fce00078e00ff */
.L_x_6497:
[----:B------:R-:W-:-:S06]  /*132f50*/  IMAD.IADD R4, R1, 0x1, R3 ;  /* 0x0000000101047824 */ /* 0x000fcc00078e0203 */
[----:B------:R-:W2:Y:S01]  /*132f60*/  LDL.U8 R4, [R4+0x280e] ;  /* 0x00280e0004047983 */ /* 0x000ea20000100000 */
[----:B------:R-:W-:Y:S02]  /*132f70*/  IMAD.MOV.U32 R148, RZ, RZ, R3 ;  /* 0x000000ffff947224 */ /* 0x000fe400078e0003 */
[----:B------:R-:W-:Y:S01]  /*132f80*/  VIADD R3, R3, 0x1 ;  /* 0x0000000103037836 */ /* 0x000fe20000000000 */
[----:B--2---:R-:W-:-:S13]  /*132f90*/  ISETP.NE.AND P0, PT, R4, RZ, PT ;  /* 0x000000ff0400720c */ /* 0x004fda0003f05270 */
[----:B------:R-:W-:Y:S05]  /*132fa0*/  @P0 BRA `(.L_x_6497) ;  /* 0xfffffffc00e80947 */ /* 0x000fea000383ffff */
[----:B------:R-:W-:Y:S05]  /*132fb0*/  BSYNC.RECONVERGENT B1 ;  /* 0x0000000000017941 */ /* 0x000fea0003800200 */
.L_x_6496:
        /* <DEDUP_REMOVED lines=10> */
.L_x_6522:
        /* <DEDUP_REMOVED lines=12> */
.L_x_6503:
[----:B------:R-:W-:-:S13]  /*133120*/  ISETP.NE.AND P1, PT, R106, 0x47, PT ;  /* 0x000000476a00780c */ /* 0x000fda0003f25270 */
[----:B------:R-:W-:Y:S05]  /*133130*/  @!P1 BRA `(.L_x_6506) ;  /* 0x0000000000149947 */ /* 0x000fea0003800000 */
[----:B------:R-:W-:Y:S01]  /*133140*/  ISETP.NE.AND P1, PT, R106, 0x54, PT ;  /* 0x000000546a00780c */ /* 0x000fe20003f25270 */
[----:B------:R-:W-:-:S12]  /*133150*/  IMAD.MOV.U32 R4, RZ, RZ, 0x3 ;  /* 0x00000003ff047424 */ /* 0x000fd800078e00ff */
[----:B------:R-:W-:Y:S05]  /*133160*/  @!P1 BRA `(.L_x_6504) ;  /* 0x00000000000c9947 */ /* 0x000fea0003800000 */
.L_x_6505:
[----:B------:R-:W-:Y:S01]  /*133170*/  MOV R4, 0x4 ;  /* 0x0000000400047802 */ /* 0x000fe20000000f00 */
[----:B------:R-:W-:Y:S06]  /*133180*/  BRA `(.L_x_6504) ;  /* 0x0000000000047947 */ /* 0x000fec0003800000 */
.L_x_6506:
[----:B------:R-:W-:-:S07]  /*133190*/  IMAD.MOV.U32 R4, RZ, RZ, 0x2 ;  /* 0x00000002ff047424 */ /* 0x000fce00078e00ff */
.L_x_6504:
[----:B------:R-:W-:Y:S05]  /*1331a0*/  BSYNC.RECONVERGENT B3 ;  /* 0x0000000000037941 */ /* 0x000fea0003800200 */
.L_x_6502:
        /* <DEDUP_REMOVED lines=12> */
.L_x_6508:
[----:B------:R-:W-:-:S13]  /*133270*/  ISETP.NE.AND P1, PT, R106, 0x47, PT ;  /* 0x000000476a00780c */ /* 0x000fda0003f25270 */
[----:B------:R-:W-:Y:S05]  /*133280*/  @!P1 BRA `(.L_x_6511) ;  /* 0x0000000000149947 */ /* 0x000fea0003800000 */
[----:B------:R-:W-:Y:S01]  /*133290*/  ISETP.NE.AND P1, PT, R106, 0x54, PT ;  /* 0x000000546a00780c */ /* 0x000fe20003f25270 */
[----:B------:R-:W-:-:S12]  /*1332a0*/  IMAD.MOV.U32 R4, RZ, RZ, 0x3 ;  /* 0x00000003ff047424 */ /* 0x000fd800078e00ff */
[----:B------:R-:W-:Y:S05]  /*1332b0*/  @!P1 BRA `(.L_x_6509) ;  /* 0x00000000000c9947 */ /* 0x000fea0003800000 */
.L_x_6510:
[----:B------:R-:W-:Y:S01]  /*1332c0*/  IMAD.MOV.U32 R4, RZ, RZ, 0x4 ;  /* 0x00000004ff047424 */ /* 0x000fe200078e00ff */
[----:B------:R-:W-:Y:S06]  /*1332d0*/  BRA `(.L_x_6509) ;  /* 0x0000000000047947 */ /* 0x000fec0003800000 */
.L_x_6511:
[----:B------:R-:W-:-:S07]  /*1332e0*/  IMAD.MOV.U32 R4, RZ, RZ, 0x2 ;  /* 0x00000002ff047424 */ /* 0x000fce00078e00ff */
.L_x_6509:
[----:B------:R-:W-:Y:S05]  /*1332f0*/  BSYNC.RECONVERGENT B3 ;  /* 0x0000000000037941 */ /* 0x000fea0003800200 */
.L_x_6507:
        /* <DEDUP_REMOVED lines=12> */
.L_x_6513:
[----:B------:R-:W-:-:S13]  /*1333c0*/  ISETP.NE.AND P1, PT, R106, 0x47, PT ;  /* 0x000000476a00780c */ /* 0x000fda0003f25270 */
[----:B------:R-:W-:Y:S05]  /*1333d0*/  @!P1 BRA `(.L_x_6516) ;  /* 0x0000000000149947 */ /* 0x000fea0003800000 */
[----:B------:R-:W-:Y:S01]  /*1333e0*/  ISETP.NE.AND P1, PT, R106, 0x54, PT ;  /* 0x000000546a00780c */ /* 0x000fe20003f25270 */
[----:B------:R-:W-:-:S12]  /*1333f0*/  IMAD.MOV.U32 R4, RZ, RZ, 0x3 ;  /* 0x00000003ff047424 */ /* 0x000fd800078e00ff */
[----:B------:R-:W-:Y:S05]  /*133400*/  @!P1 BRA `(.L_x_6514) ;  /* 0x00000000000c9947 */ /* 0x000fea0003800000 */
.L_x_6515:
[----:B------:R-:W-:Y:S01]  /*133410*/  IMAD.MOV.U32 R4, RZ, RZ, 0x4 ;  /* 0x00000004ff047424 */ /* 0x000fe200078e00ff */
[----:B------:R-:W-:Y:S06]  /*133420*/  BRA `(.L_x_6514) ;  /* 0x0000000000047947 */ /* 0x000fec0003800000 */
.L_x_6516:
[----:B------:R-:W-:-:S07]  /*133430*/  IMAD.MOV.U32 R4, RZ, RZ, 0x2 ;  /* 0x00000002ff047424 */ /* 0x000fce00078e00ff */
.L_x_6514:
[----:B------:R-:W-:Y:S05]  /*133440*/  BSYNC.RECONVERGENT B3 ;  /* 0x0000000000037941 */ /* 0x000fea0003800200 */
.L_x_6512:
        /* <DEDUP_REMOVED lines=12> */
.L_x_6518:
[----:B------:R-:W-:-:S13]  /*133510*/  ISETP.NE.AND P1, PT, R106, 0x47, PT ;  /* 0x000000476a00780c */ /* 0x000fda0003f25270 */
[----:B------:R-:W-:Y:S05]  /*133520*/  @!P1 BRA `(.L_x_6521) ;  /* 0x0000000000149947 */ /* 0x000fea0003800000 */
[----:B------:R-:W-:Y:S01]  /*133530*/  ISETP.NE.AND P1, PT, R106, 0x54, PT ;  /* 0x000000546a00780c */ /* 0x000fe20003f25270 */
[----:B------:R-:W-:-:S12]  /*133540*/  IMAD.MOV.U32 R4, RZ, RZ, 0x3 ;  /* 0x00000003ff047424 */ /* 0x000fd800078e00ff */
[----:B------:R-:W-:Y:S05]  /*133550*/  @!P1 BRA `(.L_x_6519) ;  /* 0x00000000000c9947 */ /* 0x000fea0003800000 */
.L_x_6520:
[----:B------:R-:W-:Y:S01]  /*133560*/  IMAD.MOV.U32 R4, RZ, RZ, 0x4 ;  /* 0x00000004ff047424 */ /* 0x000fe200078e00ff */
[----:B------:R-:W-:Y:S06]  /*133570*/  BRA `(.L_x_6519) ;  /* 0x0000000000047947 */ /* 0x000fec0003800000 */
.L_x_6521:
[----:B------:R-:W-:-:S07]  /*133580*/  IMAD.MOV.U32 R4, RZ, RZ, 0x2 ;  /* 0x00000002ff047424 */ /* 0x000fce00078e00ff */
.L_x_6519:
[----:B------:R-:W-:Y:S05]  /*133590*/  BSYNC.RECONVERGENT B3 ;  /* 0x0000000000037941 */ /* 0x000fea0003800200 */
.L_x_6517:
[----:B------:R0:W-:Y:S02]  /*1335a0*/  STL.U8 [R5+0x27db], R4 ;  /* 0x0027db0405007387 */ /* 0x0001e40000100000 */
[C---:B0-----:R-:W-:Y:S02]  /*1335b0*/  VIADD R4, R3.reuse, 0x3 ;  /* 0x0000000303047836 */ /* 0x041fe40000000000 */
[----:B------:R-:W-:-:S03]  /*1335c0*/  VIADD R3, R3, 0x4 ;  /* 0x0000000403037836 */ /* 0x000fc60000000000 */
[----:B------:R-:W-:-:S13]  /*1335d0*/  ISETP.NE.AND P1, PT, R4, R104, PT ;  /* 0x000000680400720c */ /* 0x000fda0003f25270 */
[----:B------:R-:W-:Y:S05]  /*1335e0*/  @P1 BRA `(.L_x_6522) ;  /* 0xfffffff8009c1947 */ /* 0x000fea000383ffff */
.L_x_6501:
[----:B------:R-:W-:Y:S05]  /*1335f0*/  BSYNC.RECONVERGENT B2 ;  /* 0x0000000000027941 */ /* 0x000fea0003800200 */
.L_x_6500:
        /* <DEDUP_REMOVED lines=14> */
.L_x_6524:
[----:B------:R-:W-:-:S13]  /*1336e0*/  ISETP.NE.AND P1, PT, R104, 0x47, PT ;  /* 0x000000476800780c */ /* 0x000fda0003f25270 */
[----:B------:R-:W-:Y:S05]  /*1336f0*/  @!P1 BRA `(.L_x_6527) ;  /* 0x0000000000149947 */ /* 0x000fea0003800000 */
[----:B------:R-:W-:Y:S01]  /*133700*/  ISETP.NE.AND P1, PT, R104, 0x54, PT ;  /* 0x000000546800780c */ /* 0x000fe20003f25270 */
[----:B------:R-:W-:-:S12]  /*133710*/  IMAD.MOV.U32 R5, RZ, RZ, 0x3 ;  /* 0x00000003ff057424 */ /* 0x000fd800078e00ff */
[----:B------:R-:W-:Y:S05]  /*133720*/  @!P1 BRA `(.L_x_6525) ;  /* 0x00000000000c9947 */ /* 0x000fea0003800000 */
.L_x_6526:
[----:B------:R-:W-:Y:S01]  /*133730*/  IMAD.MOV.U32 R5, RZ, RZ, 0x4 ;  /* 0x00000004ff057424 */ /* 0x000fe200078e00ff */
[----:B------:R-:W-:Y:S06]  /*133740*/  BRA `(.L_x_6525) ;  /* 0x0000000000047947 */ /* 0x000fec0003800000 */
.L_x_6527:
[----:B------:R-:W-:-:S07]  /*133750*/  IMAD.MOV.U32 R5, RZ, RZ, 0x2 ;  /* 0x00000002ff057424 */ /* 0x000fce00078e00ff */
.L_x_6525:
[----:B------:R-:W-:Y:S05]  /*133760*/  BSYNC.RECONVERGENT B2 ;  /* 0x0000000000027941 */ /* 0x000fea0003800200 */
.L_x_6523:
        /* <DEDUP_REMOVED lines=14> */
.L_x_6529:
[----:B------:R-:W-:-:S13]  /*133850*/  ISETP.NE.AND P1, PT, R104, 0x47, PT ;  /* 0x000000476800780c */ /* 0x000fda0003f25270 */
[----:B------:R-:W-:Y:S05]  /*133860*/  @!P1 BRA `(.L_x_6532) ;  /* 0x0000000000149947 */ /* 0x000fea0003800000 */
[----:B------:R-:W-:Y:S01]  /*133870*/  ISETP.NE.AND P1, PT, R104, 0x54, PT ;  /* 0x000000546800780c */ /* 0x000fe20003f25270 */
[----:B------:R-:W-:-:S12]  /*133880*/  IMAD.MOV.U32 R5, RZ, RZ, 0x3 ;  /* 0x00000003ff057424 */ /* 0x000fd800078e00ff */
[----:B------:R-:W-:Y:S05]  /*133890*/  @!P1 BRA `(.L_x_6530) ;  /* 0x00000000000c9947 */ /* 0x000fea0003800000 */
.L_x_6531:
[----:B------:R-:W-:Y:S01]  /*1338a0*/  IMAD.MOV.U32 R5, RZ, RZ, 0x4 ;  /* 0x00000004ff057424 */ /* 0x000fe200078e00ff */
[----:B------:R-:W-:Y:S06]  /*1338b0*/  BRA `(.L_x_6530) ;  /* 0x0000000000047947 */ /* 0x000fec0003800000 */
.L_x_6532:
[----:B------:R-:W-:-:S07]  /*1338c0*/  IMAD.MOV.U32 R5, RZ, RZ, 0x2 ;  /* 0x00000002ff057424 */ /* 0x000fce00078e00ff */
.L_x_6530:
[----:B------:R-:W-:Y:S05]  /*1338d0*/  BSYNC.RECONVERGENT B2 ;  /* 0x0000000000027941 */ /* 0x000fea0003800200 */
.L_x_6528:
        /* <DEDUP_REMOVED lines=15> */
.L_x_6534:
[----:B------:R-:W-:-:S13]  /*1339d0*/  ISETP.NE.AND P1, PT, R5, 0x47, PT ;  /* 0x000000470500780c */ /* 0x000fda0003f25270 */
[----:B------:R-:W-:Y:S05]  /*1339e0*/  @!P1 BRA `(.L_x_6537) ;  /* 0x0000000000149947 */ /* 0x000fea0003800000 */
[----:B------:R-:W-:Y:S01]  /*1339f0*/  ISETP.NE.AND P1, PT, R5, 0x54, PT ;  /* 0x000000540500780c */ /* 0x000fe20003f25270 */
[----:B------:R-:W-:-:S12]  /*133a00*/  IMAD.MOV.U32 R3, RZ, RZ, 0x3 ;  /* 0x00000003ff037424 */ /* 0x000fd800078e00ff */
[----:B------:R-:W-:Y:S05]  /*133a10*/  @!P1 BRA `(.L_x_6535) ;  /* 0x00000000000c9947 */ /* 0x000fea0003800000 */
.L_x_6536:
[----:B------:R-:W-:Y:S01]  /*133a20*/  IMAD.MOV.U32 R3, RZ, RZ, 0x4 ;  /* 0x00000004ff037424 */ /* 0x000fe200078e00ff */
[----:B------:R-:W-:Y:S06]  /*133a30*/  BRA `(.L_x_6535) ;  /* 0x0000000000047947 */ /* 0x000fec0003800000 */
.L_x_6537:
[----:B------:R-:W-:-:S07]  /*133a40*/  IMAD.MOV.U32 R3, RZ, RZ, 0x2 ;  /* 0x00000002ff037424 */ /* 0x000fce00078e00ff */
.L_x_6535:
[----:B------:R-:W-:Y:S05]  /*133a50*/  BSYNC.RECONVERGENT B2 ;  /* 0x0000000000027941 */ /* 0x000fea0003800200 */
.L_x_6533:
[----:B------:R0:W-:Y:S02]  /*133a60*/  STL.U8 [R4+0x27da], R3 ;  /* 0x0027da0304007387 */ /* 0x0001e40000100000 */
.L_x_6499:
[----:B------:R-:W-:Y:S05]  /*133a70*/  BSYNC.RECONVERGENT B1 ;  /* 0x0000000000017941 */ /* 0x000fea0003800200 */
.L_x_6498:
        /* <DEDUP_REMOVED lines=10> */
.L_x_6562:
        /* <DEDUP_REMOVED lines=12> */
.L_x_6543:
[----:B------:R-:W-:-:S13]  /*133be0*/  ISETP.NE.AND P1, PT, R5, 0x47, PT ;  /* 0x000000470500780c */ /* 0x000fda0003f25270 */
[----:B------:R-:W-:Y:S05]  /*133bf0*/  @!P1 BRA `(.L_x_6546) ;  /* 0x0000000000149947 */ /* 0x000fea0003800000 */
[----:B------:R-:W-:Y:S01]  /*133c00*/  ISETP.NE.AND P1, PT, R5, 0x54, PT ;  /* 0x000000540500780c */ /* 0x000fe20003f25270 */
[----:B------:R-:W-:-:S12]  /*133c10*/  IMAD.MOV.U32 R3, RZ, RZ, 0x3 ;  /* 0x00000003ff037424 */ /* 0x000fd800078e00ff */
[----:B------:R-:W-:Y:S05]  /*133c20*/  @!P1 BRA `(.L_x_6544) ;  /* 0x00000000000c9947 */ /* 0x000fea0003800000 */
.L_x_6545:
[----:B------:R-:W-:Y:S01]  /*133c30*/  IMAD.MOV.U32 R3, RZ, RZ, 0x4 ;  /* 0x00000004ff037424 */ /* 0x000fe200078e00ff */
[----:B------:R-:W-:Y:S06]  /*133c40*/  BRA `(.L_x_6544) ;  /* 0x0000000000047947 */ /* 0x000fec0003800000 */
.L_x_6546:
[----:B------:R-:W-:-:S07]  /*133c50*/  IMAD.MOV.U32 R3, RZ, RZ, 0x2 ;  /* 0x00000002ff037424 */ /* 0x000fce00078e00ff */
.L_x_6544:
[----:B------:R-:W-:Y:S05]  /*133c60*/  BSYNC.RECONVERGENT B3 ;  /* 0x0000000000037941 */ /* 0x000fea0003800200 */
.L_x_6542:
        /* <DEDUP_REMOVED lines=15> */
.L_x_6548:
[----:B------:R-:W-:-:S13]  /*133d60*/  ISETP.NE.AND P1, PT, R5, 0x47, PT ;  /* 0x000000470500780c */ /* 0x000fda0003f25270 */
[----:B------:R-:W-:Y:S05]  /*133d70*/  @!P1 BRA `(.L_x_6551) ;  /* 0x0000000000149947 */ /* 0x000fea0003800000 */
[----:B------:R-:W-:Y:S01]  /*133d80*/  ISETP.NE.AND P1, PT, R5, 0x54, PT ;  /* 0x000000540500780c */ /* 0x000fe20003f25270 */
[----:B------:R-:W-:-:S12]  /*133d90*/  IMAD.MOV.U32 R3, RZ, RZ, 0x3 ;  /* 0x00000003ff037424 */ /* 0x000fd800078e00ff */
[----:B------:R-:W-:Y:S05]  /*133da0*/  @!P1 BRA `(.L_x_6549) ;  /* 0x00000000000c9947 */ /* 0x000fea0003800000 */
.L_x_6550:
[----:B------:R-:W-:Y:S01]  /*133db0*/  IMAD.MOV.U32 R3, RZ, RZ, 0x4 ;  /* 0x00000004ff037424 */ /* 0x000fe200078e00ff */
[----:B------:R-:W-:Y:S06]  /*133dc0*/  BRA `(.L_x_6549) ;  /* 0x0000000000047947 */ /* 0x000fec0003800000 */
.L_x_6551:
[----:B------:R-:W-:-:S07]  /*133dd0*/  IMAD.MOV.U32 R3, RZ, RZ, 0x2 ;  /* 0x00000002ff037424 */ /* 0x000fce00078e00ff */
.L_x_6549:
[----:B------:R-:W-:Y:S05]  /*133de0*/  BSYNC.RECONVERGENT B3 ;  /* 0x0000000000037941 */ /* 0x000fea0003800200 */
.L_x_6547:
        /* <DEDUP_REMOVED lines=14> */
.L_x_6553:
[----:B------:R-:W-:-:S13]  /*133ed0*/  ISETP.NE.AND P1, PT, R5, 0x47, PT ;  /* 0x000000470500780c */ /* 0x000fda0003f25270 */
[----:B------:R-:W-:Y:S05]  /*133ee0*/  @!P1 BRA `(.L_x_6556) ;  /* 0x0000000000149947 */ /* 0x000fea0003800000 */
[----:B------:R-:W-:Y:S01]  /*133ef0*/  ISETP.NE.AND P1, PT, R5, 0x54, PT ;  /* 0x000000540500780c */ /* 0x000fe20003f25270 */
[----:B------:R-:W-:-:S12]  /*133f00*/  IMAD.MOV.U32 R3, RZ, RZ, 0x3 ;  /* 0x00000003ff037424 */ /* 0x000fd800078e00ff */
[----:B------:R-:W-:Y:S05]  /*133f10*/  @!P1 BRA `(.L_x_6554) ;  /* 0x00000000000c9947 */ /* 0x000fea0003800000 */
.L_x_6555:
[----:B------:R-:W-:Y:S01]  /*133f20*/  IMAD.MOV.U32 R3, RZ, RZ, 0x4 ;  /* 0x00000004ff037424 */ /* 0x000fe200078e00ff */
[----:B------:R-:W-:Y:S06]  /*133f30*/  BRA `(.L_x_6554) ;  /* 0x0000000000047947 */ /* 0x000fec0003800000 */
.L_x_6556:
[----:B------:R-:W-:-:S07]  /*133f40*/  IMAD.MOV.U32 R3, RZ, RZ, 0x2 ;  /* 0x00000002ff037424 */ /* 0x000fce00078e00ff */
.L_x_6554:
[----:B------:R-:W-:Y:S05]  /*133f50*/  BSYNC.RECONVERGENT B3 ;  /* 0x0000000000037941 */ /* 0x000fea0003800200 */
.L_x_6552:
        /* <DEDUP_REMOVED lines=14> */
.L_x_6558:
[----:B------:R-:W-:-:S13]  /*134040*/  ISETP.NE.AND P1, PT, R104, 0x47, PT ;  /* 0x000000476800780c */ /* 0x000fda0003f25270 */
[----:B------:R-:W-:Y:S05]  /*134050*/  @!P1 BRA `(.L_x_6561) ;  /* 0x0000000000149947 */ /* 0x000fea0003800000 */
[----:B------:R-:W-:Y:S01]  /*134060*/  ISETP.NE.AND P1, PT, R104, 0x54, PT ;  /* 0x000000546800780c */ /* 0x000fe20003f25270 */
[----:B------:R-:W-:-:S12]  /*134070*/  IMAD.MOV.U32 R5, RZ, RZ, 0x3 ;  /* 0x00000003ff057424 */ /* 0x000fd800078e00ff */
[----:B------:R-:W-:Y:S05]  /*134080*/  @!P1 BRA `(.L_x_6559) ;  /* 0x00000000000c9947 */ /* 0x000fea0003800000 */
.L_x_6560:
[----:B------:R-:W-:Y:S01]  /*134090*/  IMAD.MOV.U32 R5, RZ, RZ, 0x4 ;  /* 0x00000004ff057424 */ /* 0x000fe200078e00ff */
[----:B------:R-:W-:Y:S06]  /*1340a0*/  BRA `(.L_x_6559) ;  /* 0x0000000000047947 */ /* 0x000fec0003800000 */
.L_x_6561:
[----:B------:R-:W-:-:S07]  /*1340b0*/  IMAD.MOV.U32 R5, RZ, RZ, 0x2 ;  /* 0x00000002ff057424 */ /* 0x000fce00078e00ff */
.L_x_6559:
[----:B------:R-:W-:Y:S05]  /*1340c0*/  BSYNC.RECONVERGENT B3 ;  /* 0x0000000000037941 */ /* 0x000fea0003800200 */
.L_x_6557:
[----:B------:R0:W-:Y:S01]  /*1340d0*/  STL.U8 [R105+0x27f6], R5 ;  /* 0x0027f60569007387 */ /* 0x0001e20000100000 */
[----:B------:R-:W-:Y:S01]  /*1340e0*/  ISETP.NE.AND P1, PT, R3, R106, PT ;  /* 0x0000006a0300720c */ /* 0x000fe20003f25270 */
[----:B------:R-:W-:-:S12]  /*1340f0*/  VIADD R4, R4, 0x4 ;  /* 0x0000000404047836 */ /* 0x000fd80000000000 */
[----:B0-----:R-:W-:Y:S05]  /*134100*/  @P1 BRA `(.L_x_6562) ;  /* 0xfffffff800841947 */ /* 0x001fea000383ffff */
.L_x_6541:
[----:B------:R-:W-:Y:S05]  /*134110*/  BSYNC.RECONVERGENT B2 ;  /* 0x0000000000027941 */ /* 0x000fea0003800200 */
.L_x_6540:
        /* <DEDUP_REMOVED lines=14> */
.L_x_6564:
[----:B------:R-:W-:-:S13]  /*134200*/  ISETP.NE.AND P1, PT, R5, 0x47, PT ;  /* 0x000000470500780c */ /* 0x000fda0003f25270 */
[----:B------:R-:W-:Y:S05]  /*134210*/  @!P1 BRA `(.L_x_6567) ;  /* 0x0000000000149947 */ /* 0x000fea0003800000 */
[----:B------:R-:W-:Y:S01]  /*134220*/  ISETP.NE.AND P1, PT, R5, 0x54, PT ;  /* 0x000000540500780c */ /* 0x000fe20003f25270 */
[----:B------:R-:W-:-:S12]  /*134230*/  IMAD.MOV.U32 R3, RZ, RZ, 0x3 ;  /* 0x00000003ff037424 */ /* 0x000fd800078e00ff */
[----:B------:R-:W-:Y:S05]  /*134240*/  @!P1 BRA `(.L_x_6565) ;  /* 0x00000000000c9947 */ /* 0x000fea0003800000 */
.L_x_6566:
[----:B------:R-:W-:Y:S01]  /*134250*/  IMAD.MOV.U32 R3, RZ, RZ, 0x4 ;  /* 0x00000004ff037424 */ /* 0x000fe200078e00ff */
[----:B------:R-:W-:Y:S06]  /*134260*/  BRA `(.L_x_6565) ;  /* 0x0000000000047947 */ /* 0x000fec0003800000 */
.L_x_6567:
[----:B------:R-:W-:-:S07]  /*134270*/  IMAD.MOV.U32 R3, RZ, RZ, 0x2 ;  /* 0x00000002ff037424 */ /* 0x000fce00078e00ff */
.L_x_6565:
[----:B------:R-:W-:Y:S05]  /*134280*/  BSYNC.RECONVERGENT B2 ;  /* 0x0000000000027941 */ /* 0x000fea0003800200 */
.L_x_6563:
        /* <DEDUP_REMOVED lines=17> */
.L_x_6569:
[----:B------:R-:W-:-:S13]  /*1343a0*/  ISETP.NE.AND P1, PT, R5, 0x47, PT ;  /* 0x000000470500780c */ /* 0x000fda0003f25270 */
[----:B------:R-:W-:Y:S05]  /*1343b0*/  @!P1 BRA `(.L_x_6572) ;  /* 0x0000000000149947 */ /* 0x000fea0003800000 */
[----:B------:R-:W-:Y:S01]  /*1343c0*/  ISETP.NE.AND P1, PT, R5, 0x54, PT ;  /* 0x000000540500780c */ /* 0x000fe20003f25270 */
[----:B------:R-:W-:-:S12]  /*1343d0*/  IMAD.MOV.U32 R3, RZ, RZ, 0x3 ;  /* 0x00000003ff037424 */ /* 0x000fd800078e00ff */
[----:B------:R-:W-:Y:S05]  /*1343e0*/  @!P1 BRA `(.L_x_6570) ;  /* 0x00000000000c9947 */ /* 0x000fea0003800000 */
.L_x_6571:
[----:B------:R-:W-:Y:S01]  /*1343f0*/  IMAD.MOV.U32 R3, RZ, RZ, 0x4 ;  /* 0x00000004ff037424 */ /* 0x000fe200078e00ff */
[----:B------:R-:W-:Y:S06]  /*134400*/  BRA `(.L_x_6570) ;  /* 0x0000000000047947 */ /* 0x000fec0003800000 */
.L_x_6572:
[----:B------:R-:W-:-:S07]  /*134410*/  IMAD.MOV.U32 R3, RZ, RZ, 0x2 ;  /* 0x00000002ff037424 */ /* 0x000fce00078e00ff */
.L_x_6570:
[----:B------:R-:W-:Y:S05]  /*134420*/  BSYNC.RECONVERGENT B2 ;  /* 0x0000000000027941 */ /* 0x000fea0003800200 */
.L_x_6568:
        /* <DEDUP_REMOVED lines=16> */
.L_x_6574:
[----:B------:R-:W-:-:S13]  /*134530*/  ISETP.NE.AND P1, PT, R4, 0x47, PT ;  /* 0x000000470400780c */ /* 0x000fda0003f25270 */
[----:B------:R-:W-:Y:S05]  /*134540*/  @!P1 BRA `(.L_x_6577) ;  /* 0x0000000000149947 */ /* 0x000fea0003800000 */
[----:B------:R-:W-:Y:S01]  /*134550*/  ISETP.NE.AND P1, PT, R4, 0x54, PT ;  /* 0x000000540400780c */ /* 0x000fe20003f25270 */
[----:B------:R-:W-:-:S12]  /*134560*/  IMAD.MOV.U32 R3, RZ, RZ, 0x3 ;  /* 0x00000003ff037424 */ /* 0x000fd800078e00ff */
[----:B------:R-:W-:Y:S05]  /*134570*/  @!P1 BRA `(.L_x_6575) ;  /* 0x00000000000c9947 */ /* 0x000fea0003800000 */
.L_x_6576:
[----:B------:R-:W-:Y:S01]  /*134580*/  IMAD.MOV.U32 R3, RZ, RZ, 0x4 ;  /* 0x00000004ff037424 */ /* 0x000fe200078e00ff */
[----:B------:R-:W-:Y:S06]  /*134590*/  BRA `(.L_x_6575) ;  /* 0x0000000000047947 */ /* 0x000fec0003800000 */
.L_x_6577:
[----:B------:R-:W-:-:S07]  /*1345a0*/  IMAD.MOV.U32 R3, RZ, RZ, 0x2 ;  /* 0x00000002ff037424 */ /* 0x000fce00078e00ff */
.L_x_6575:
[----:B------:R-:W-:Y:S05]  /*1345b0*/  BSYNC.RECONVERGENT B2 ;  /* 0x0000000000027941 */ /* 0x000fea0003800200 */
.L_x_6573:
[----:B------:R2:W-:Y:S02]  /*1345c0*/  STL.U8 [R104+0x27f5], R3 ;  /* 0x0027f50368007387 */ /* 0x0005e40000100000 */
.L_x_6539:
[----:B------:R-:W-:Y:S05]  /*1345d0*/  BSYNC.RECONVERGENT B1 ;  /* 0x0000000000017941 */ /* 0x000fea0003800200 */
.L_x_6538:
        /* <DEDUP_REMOVED lines=17> */
.L_x_6586:
        /* <DEDUP_REMOVED lines=13> */
.L_x_6585:
        /* <DEDUP_REMOVED lines=66> */
.L_x_6584:
[----:B------:R-:W-:Y:S05]  /*134be0*/  BSYNC.RECONVERGENT B3 ;  /* 0x0000000000037941 */ /* 0x000fea0003800200 */
.L_x_6583:
        /* <DEDUP_REMOVED lines=50> */
.L_x_6582:
[----:B------:R-:W-:Y:S05]  /*134f10*/  BSYNC.RECONVERGENT B2 ;  /* 0x0000000000027941 */ /* 0x000fea0003800200 */
.L_x_6581:
[C---:B------:R-:W-:Y:S01]  /*134f20*/  ISETP.NE.AND P0, PT, R3.reuse, R2, PT ;  /* 0x000000020300720c */ /* 0x040fe20003f05270 */
[----:B------:R-:W-:-:S12]  /*134f30*/  VIADD R3, R3, 0x1 ;  /* 0x0000000103037836 */ /* 0x000fd80000000000 */
[----:B------:R-:W-:Y:S05]  /*134f40*/  @P0 BRA `(.L_x_6586) ;  /* 0xfffffff400e80947 */ /* 0x000fea000383ffff */
[----:B------:R-:W-:Y:S05]  /*134f50*/  BSYNC.RECONVERGENT B1 ;  /* 0x0000000000017941 */ /* 0x000fea0003800200 */
.L_x_6580:
[----:B------:R-:W-:Y:S01]  /*134f60*/  BSSY.RECONVERGENT B6, `(.L_x_6587) ;  /* 0x0000463000067945 */ /* 0x000fe20003800200 */
[----:B------:R-:W-:-:S07]  /*134f70*/  IMAD.MOV.U32 R143, RZ, RZ, 0x1 ;  /* 0x00000001ff8f7424 */ /* 0x000fce00078e00ff */
.L_x_6652:
[----:B------:R-:W-:Y:S04]  /*134f80*/  BSSY.RECONVERGENT B5, `(.L_x_6588) ;  /* 0x000045d000057945 */ /* 0x000fe80003800200 */
[----:B01----:R-:W-:Y:S05]  /*134f90*/  @!P4 BRA `(.L_x_6589) ;  /* 0x00000044006cc947 */ /* 0x003fea0003800000 */
[----:B------:R-:W-:-:S07]  /*134fa0*/  IMAD.MOV.U32 R142, RZ, RZ, 0x1 ;  /* 0x00000001ff8e7424 */ /* 0x000fce00078e00ff */
.L_x_6651:
        /* <DEDUP_REMOVED lines=10> */
[C---:B------:R-:W-:Y:S01]  /*135050*/  IADD3 R136, PT, PT, R1.reuse, R143, RZ ;  /* 0x0000008f01887210 */ /* 0x040fe20007ffe0ff */
[----:B------:R-:W-:-:S04]  /*135060*/  IMAD.IADD R147, R1, 0x1, R142 ;  /* 0x0000000101937824 */ /* 0x000fc800078e028e */
        /* <DEDUP_REMOVED lines=118> */
.L_x_6598:
[----:B------:R-:W-:Y:S05]  /*1357d0*/  BSYNC.RECONVERGENT B3 ;  /* 0x0000000000037941 */ /* 0x000fea0003800200 */
.L_x_6597:
        /* <DEDUP_REMOVED lines=36> */
.L_x_6601:
[----:B------:R-:W-:Y:S05]  /*135a20*/  BSYNC.RECONVERGENT B3 ;  /* 0x0000000000037941 */ /* 0x000fea0003800200 */
.L_x_6600:
        /* <DEDUP_REMOVED lines=9> */
.L_x_6596:
        /* <DEDUP_REMOVED lines=47> */
.L_x_6603:
[----:B------:R-:W-:Y:S05]  /*135db0*/  BSYNC.RECONVERGENT B3 ;  /* 0x0000000000037941 */ /* 0x000fea0003800200 */
.L_x_6602:
        /* <DEDUP_REMOVED lines=38> */
.L_x_6605:
[----:B------:R-:W-:Y:S05]  /*136020*/  BSYNC.RECONVERGENT B3 ;  /* 0x0000000000037941 */ /* 0x000fea0003800200 */
.L_x_6604:
        /* <DEDUP_REMOVED lines=9> */
.L_x_6595:
        /* <DEDUP_REMOVED lines=56> */
.L_x_6607:
[----:B------:R-:W-:Y:S05]  /*136440*/  BSYNC.RECONVERGENT B3 ;  /* 0x0000000000037941 */ /* 0x000fea0003800200 */
.L_x_6606:
        /* <DEDUP_REMOVED lines=38> */
.L_x_6609:
[----:B------:R-:W-:Y:S05]  /*1366b0*/  BSYNC.RECONVERGENT B3 ;  /* 0x0000000000037941 */ /* 0x000fea0003800200 */
.L_x_6608:
        /* <DEDUP_REMOVED lines=8> */
.L_x_6599:
[----:B------:R-:W-:Y:S05]  /*136740*/  BSYNC.RECONVERGENT B1 ;  /* 0x0000000000017941 */ /* 0x000fea0003800200 */
.L_x_6594:
        /* <DEDUP_REMOVED lines=35> */
.L_x_6611:
[----:B------:R-:W-:Y:S05]  /*136980*/  BSYNC.RECONVERGENT B1 ;  /* 0x0000000000017941 */ /* 0x000fea0003800200 */
.L_x_6610:
[----:B------:R-:W-:-:S06]  /*136990*/  DSETP.GEU.AND P0, PT, R56, R118, PT ;  /* 0x000000763800722a */ /* 0x000fcc0003f0e000 */
[----:B------:R-:W-:Y:S02]  /*1369a0*/  FSEL R104, R104, R138, !P0 ;  /* 0x0000008a68687208 */ /* 0x000fe40004000000 */
[----:B------:R-:W-:Y:S02]  /*1369b0*/  FSEL R105, R105, R139, !P0 ;  /* 0x0000008b69697208 */ /* 0x000fe40004000000 */
[----:B------:R-:W-:Y:S02]  /*1369c0*/  FSEL R106, R106, R140, !P0 ;  /* 0x0000008c6a6a7208 */ /* 0x000fe40004000000 */
[----:B------:R-:W-:-:S07]  /*1369d0*/  FSEL R107, R107, R141, !P0 ;  /* 0x0000008d6b6b7208 */ /* 0x000fce0004000000 */
.L_x_6593:
[----:B------:R-:W-:Y:S05]  /*1369e0*/  BSYNC.RECONVERGENT B2 ;  /* 0x0000000000027941 */ /* 0x000fea0003800200 */
.L_x_6592:
        /* <DEDUP_REMOVED lines=45> */
.L_x_6613:
[----:B------:R-:W-:Y:S05]  /*136cc0*/  BSYNC.RECONVERGENT B1 ;  /* 0x0000000000017941 */ /* 0x000fea0003800200 */
.L_x_6612:
        /* <DEDUP_REMOVED lines=33> */
.L_x_6615:
[----:B------:R-:W-:Y:S05]  /*136ee0*/  BSYNC.RECONVERGENT B1 ;  /* 0x0000000000017941 */ /* 0x000fea0003800200 */
.L_x_6614:
        /* <DEDUP_REMOVED lines=30> */
.L_x_6617:
[----:B------:R-:W-:Y:S05]  /*1370d0*/  BSYNC.RECONVERGENT B1 ;  /* 0x0000000000017941 */ /* 0x000fea0003800200 */
.L_x_6616:
        /* <DEDUP_REMOVED lines=27> */
.L_x_6620:
[----:B------:R-:W-:Y:S05]  /*137290*/  BSYNC.RELIABLE B2 ;  /* 0x0000000000027941 */ /* 0x000fea0003800100 */
.L_x_6619:
[----:B------:R1:W-:Y:S01]  /*1372a0*/  STL.64 [R144], R110 ;  /* 0x0000006e90007387 */ /* 0x0003e20000100a00 */
[----:B------:R-:W-:Y:S02]  /*1372b0*/  IMAD.MOV.U32 R106, RZ, RZ, R110 ;  /* 0x000000ffff6a7224 */ /* 0x000fe400078e006e */
[----:B------:R-:W-:Y:S01]  /*1372c0*/  IMAD.MOV.U32 R107, RZ, RZ, R111 ;  /* 0x000000ffff6b7224 */ /* 0x000fe200078e006f */
[----:B------:R1:W-:Y:S01]  /*1372d0*/  STL.64 [R149], R108 ;  /* 0x0000006c95007387 */ /* 0x0003e20000100a00 */
[----:B------:R-:W-:Y:S02]  /*1372e0*/  IMAD.MOV.U32 R4, RZ, RZ, R108 ;  /* 0x000000ffff047224 */ /* 0x000fe400078e006c */
[----:B------:R-:W-:-:S07]  /*1372f0*/  IMAD.MOV.U32 R5, RZ, RZ, R109 ;  /* 0x000000ffff057224 */ /* 0x000fce00078e006d */
.L_x_6621:
[----:B------:R-:W-:Y:S05]  /*137300*/  BSYNC.RECONVERGENT B1 ;  /* 0x0000000000017941 */ /* 0x000fea0003800200 */
.L_x_6618:
[----:B------:R-:W-:-:S07]  /*137310*/  IMAD.MOV.U32 R141, RZ, RZ, 0x3 ;  /* 0x00000003ff8d7424 */ /* 0x000fce00078e00ff */
.L_x_6650:
        /* <DEDUP_REMOVED lines=13> */
.L_x_6649:
        /* <DEDUP_REMOVED lines=114> */
.L_x_6630:
[----:B------:R-:W-:Y:S05]  /*137b10*/  BSYNC.RECONVERGENT B11 ;  /* 0x00000000000b7941 */ /* 0x000fea0003800200 */
.L_x_6629:
        /* <DEDUP_REMOVED lines=30> */
.L_x_6632:
[----:B------:R-:W-:Y:S05]  /*137d00*/  BSYNC.RECONVERGENT B11 ;  /* 0x00000000000b7941 */ /* 0x000fea0003800200 */
.L_x_6631:
[----:B------:R-:W-:-:S06]  /*137d10*/  DSETP.GT.AND P0, PT, R104, R122, PT ;  /* 0x0000007a6800722a */ /* 0x000fcc0003f04000 */
[----:B------:R-:W-:Y:S02]  /*137d20*/  FSEL R118, R110, RZ, P0 ;  /* 0x000000ff6e767208 */ /* 0x000fe40000000000 */
[----:B------:R-:W-:Y:S02]  /*137d30*/  FSEL R119, R111, -1.875, P0 ;  /* 0xbff000006f777808 */ /* 0x000fe40000000000 */
[----:B------:R-:W-:Y:S02]  /*137d40*/  FSEL R120, R108, RZ, P0 ;  /* 0x000000ff6c787208 */ /* 0x000fe40000000000 */
[----:B------:R-:W-:Y:S01]  /*137d50*/  FSEL R121, R109, +QNAN , P0 ;  /* 0x7ff000006d797808 */ /* 0x000fe20000000000 */
[----:B------:R-:W-:Y:S06]  /*137d60*/  BRA `(.L_x_6633) ;  /* 0x0000001400907947 */ /* 0x000fec0003800000 */
.L_x_6628:
        /* <DEDUP_REMOVED lines=75> */
.L_x_6635:
[----:B------:R-:W-:Y:S05]  /*138220*/  BSYNC.RECONVERGENT B11 ;  /* 0x00000000000b7941 */ /* 0x000fea0003800200 */
.L_x_6634:
[----:B------:R-:W-:Y:S01]  /*138230*/  UMOV UR4, 0xcccccccd ;  /* 0xcccccccd00047882 */ /* 0x000fe20000000000 */
[----:B------:R-:W-:Y:S01]  /*138240*/  UMOV UR5, 0x4016cccc ;  /* 0x4016cccc00057882 */ /* 0x000fe20000000000 */
[----:B------:R-:W-:Y:S01]  /*138250*/  MOV R120, 0x1 ;  /* 0x0000000100787802 */ /* 0x000fe20000000f00 */
        /* <DEDUP_REMOVED lines=27> */
.L_x_6637:
[----:B------:R-:W-:Y:S05]  /*138410*/  BSYNC.RECONVERGENT B11 ;  /* 0x00000000000b7941 */ /* 0x000fea0003800200 */
.L_x_6636:
        /* <DEDUP_REMOVED lines=15> */
.L_x_6627:
        /* <DEDUP_REMOVED lines=83> */
.L_x_6640:
[----:B------:R-:W-:Y:S05]  /*138a40*/  BSYNC.RECONVERGENT B11 ;  /* 0x00000000000b7941 */ /* 0x000fea0003800200 */
.L_x_6639:
        /* <DEDUP_REMOVED lines=30> */
.L_x_6642:
[----:B------:R-:W-:Y:S05]  /*138c30*/  BSYNC.RECONVERGENT B11 ;  /* 0x00000000000b7941 */ /* 0x000fea0003800200 */
.L_x_6641:
[----:B------:R-:W-:-:S06]  /*138c40*/  DSETP.GT.AND P0, PT, R104, R122, PT ;  /* 0x0000007a6800722a */ /* 0x000fcc0003f04000 */
[----:B------:R-:W-:Y:S02]  /*138c50*/  FSEL R118, R110, RZ, P0 ;  /* 0x000000ff6e767208 */ /* 0x000fe40000000000 */
[----:B------:R-:W-:Y:S02]  /*138c60*/  FSEL R119, R111, -1.875, P0 ;  /* 0xbff000006f777808 */ /* 0x000fe40000000000 */
[----:B------:R-:W-:Y:S02]  /*138c70*/  FSEL R120, R108, RZ, P0 ;  /* 0x000000ff6c787208 */ /* 0x000fe40000000000 */
[----:B------:R-:W-:Y:S01]  /*138c80*/  FSEL R121, R109, +QNAN , P0 ;  /* 0x7ff000006d797808 */ /* 0x000fe20000000000 */
[----:B------:R-:W-:Y:S06]  /*138c90*/  BRA `(.L_x_6633) ;  /* 0x0000000400c47947 */ /* 0x000fec0003800000 */
.L_x_6638:
        /* <DEDUP_REMOVED lines=36> */
.L_x_6644:
[----:B------:R-:W-:Y:S05]  /*138ee0*/  BSYNC.RECONVERGENT B7 ;  /* 0x0000000000077941 */ /* 0x000fea0003800200 */
.L_x_6643:
        /* <DEDUP_REMOVED lines=39> */
.L_x_6646:
[----:B------:R-:W-:Y:S05]  /*139160*/  BSYNC.RECONVERGENT B11 ;  /* 0x00000000000b7941 */ /* 0x000fea0003800200 */
.L_x_6645:
        /* <DEDUP_REMOVED lines=30> */
.L_x_6648:
[----:B------:R-:W-:Y:S05]  /*139350*/  BSYNC.RECONVERGENT B11 ;  /* 0x00000000000b7941 */ /* 0x000fea0003800200 */
.L_x_6647:
[----:B------:R-:W-:-:S06]  /*139360*/  DSETP.GT.AND P0, PT, R104, R122, PT ;  /* 0x0000007a6800722a */ /* 0x000fcc0003f04000 */
[----:B------:R-:W-:Y:S02]  /*139370*/  FSEL R118, R110, RZ, P0 ;  /* 0x000000ff6e767208 */ /* 0x000fe40000000000 */
[----:B------:R-:W-:Y:S02]  /*139380*/  FSEL R119, R111, -1.875, P0 ;  /* 0xbff000006f777808 */ /* 0x000fe40000000000 */
[----:B------:R-:W-:Y:S02]  /*139390*/  FSEL R120, R108, RZ, P0 ;  /* 0x000000ff6c787208 */ /* 0x000fe40000000000 */
[----:B------:R-:W-:-:S07]  /*1393a0*/  FSEL R121, R109, +QNAN , P0 ;  /* 0x7ff000006d797808 */ /* 0x000fce0000000000 */
.L_x_6633:
[----:B------:R-:W-:Y:S05]  /*1393b0*/  BSYNC.RECONVERGENT B1 ;  /* 0x0000000000017941 */ /* 0x000fea0003800200 */
.L_x_6626:
        /* <DEDUP_REMOVED lines=14> */
.L_x_6625:
[----:B------:R-:W-:Y:S05]  /*1394a0*/  BSYNC.RECONVERGENT B2 ;  /* 0x0000000000027941 */ /* 0x000fea0003800200 */
.L_x_6624:
[----:B------:R-:W-:Y:S01]  /*1394b0*/  VIADD R139, R139, 0x1 ;  /* 0x000000018b8b7836 */ /* 0x000fe20000000000 */
[----:B------:R-:W-:-:S04]  /*1394c0*/  ISETP.GT.U32.AND P1, PT, R138, 0x1, PT ;  /* 0x000000018a00780c */ /* 0x000fc80003f24070 */
[----:B------:R-:W-:-:S13]  /*1394d0*/  ISETP.GE.AND P0, PT, R139, R142, PT ;  /* 0x0000008e8b00720c */ /* 0x000fda0003f06270 */
[----:B------:R-:W-:Y:S05]  /*1394e0*/  @!P0 BRA P1, `(.L_x_6649) ;  /* 0xffffffdc00c08947 */ /* 0x000fea000083ffff */
.L_x_6623:
[----:B------:R-:W-:Y:S05]  /*1394f0*/  BSYNC.RECONVERGENT B3 ;  /* 0x0000000000037941 */ /* 0x000fea0003800200 */
.L_x_6622:
[----:B------:R-:W-:Y:S05]  /*139500*/  @P3 BRA `(.L_x_6650) ;  /* 0xffffffdc00843947 */ /* 0x000fea000383ffff */
.L_x_6591:
[----:B------:R-:W-:Y:S05]  /*139510*/  BSYNC.RECONVERGENT B4 ;  /* 0x0000000000047941 */ /* 0x000fea0003800200 */
.L_x_6590:
[C---:B------:R-:W-:Y:S01]  /*139520*/  ISETP.NE.AND P0, PT, R142.reuse, R148, PT ;  /* 0x000000948e00720c */ /* 0x040fe20003f05270 */
[----:B------:R-:W-:-:S12]  /*139530*/  VIADD R142, R142, 0x1 ;  /* 0x000000018e8e7836 */ /* 0x000fd80000000000 */
[----:B------:R-:W-:Y:S05]  /*139540*/  @P0 BRA `(.L_x_6651) ;  /* 0xffffffb800980947 */ /* 0x000fea000383ffff */
.L_x_6589:
[----:B------:R-:W-:Y:S05]  /*139550*/  BSYNC.RECONVERGENT B5 ;  /* 0x0000000000057941 */ /* 0x000fea0003800200 */
.L_x_6588:
[C---:B------:R-:W-:Y:S01]  /*139560*/  ISETP.NE.AND P0, PT, R143.reuse, R2, PT ;  /* 0x000000028f00720c */ /* 0x040fe20003f05270 */
[----:B------:R-:W-:-:S12]  /*139570*/  VIADD R143, R143, 0x1 ;  /* 0x000000018f8f7836 */ /* 0x000fd80000000000 */
[----:B------:R-:W-:Y:S05]  /*139580*/  @P0 BRA `(.L_x_6652) ;  /* 0xffffffb8007c0947 */ /* 0x000fea000383ffff */
[----:B------:R-:W-:Y:S05]  /*139590*/  BSYNC.RECONVERGENT B6 ;  /* 0x0000000000067941 */ /* 0x000fea0003800200 */
.L_x_6587:
[----:B------:R-:W-:Y:S01]  /*1395a0*/  IMAD.MOV.U32 R151, RZ, RZ, RZ ;  /* 0x000000ffff977224 */ /* 0x000fe200078e00ff */
[----:B------:R-:W-:Y:S01]  /*1395b0*/  MOV R152, RZ ;  /* 0x000000ff00987202 */ /* 0x000fe20000000f00 */
[----:B------:R-:W-:Y:S02]  /*1395c0*/  IMAD.MOV.U32 R150, RZ, RZ, 0x1 ;  /* 0x00000001ff967424 */ /* 0x000fe400078e00ff */
[----:B-1----:R-:W-:Y:S02]  /*1395d0*/  IMAD.MOV.U32 R4, RZ, RZ, 0x0 ;  /* 0x00000000ff047424 */ /* 0x002fe400078e00ff */
[----:B------:R-:W-:-:S07]  /*1395e0*/  IMAD.MOV.U32 R5, RZ, RZ, -0x100000 ;  /* 0xfff00000ff057424 */ /* 0x000fce00078e00ff */
.L_x_6680:
[----:B------:R-:W-:Y:S01]  /*1395f0*/  ISETP.NE.AND P0, PT, R148, RZ, PT ;  /* 0x000000ff9400720c */ /* 0x000fe20003f05270 */
[----:B------:R-:W-:-:S12]  /*139600*/  BSSY.RECONVERGENT B2, `(.L_x_6653) ;  /* 0x00001d6000027945 */ /* 0x000fd80003800200 */
[----:B------:R-:W-:Y:S05]  /*139610*/  @!P0 BRA `(.L_x_6654) ;  /* 0x0000001c00508947 */ /* 0x000fea0003800000 */
[----:B------:R-:W-:-:S06]  /*139620*/  IMAD.IADD R153, R1, 0x1, R150 ;  /* 0x0000000101997824 */ /* 0x000fcc00078e0296 */
[----:B------:R-:W5:Y:S01]  /*139630*/  LDL.U8 R153, [R153+0x27d8] ;  /* 0x0027d80099997983 */ /* 0x000f620000100000 */
[----:B0-----:R-:W-:-:S07]  /*139640*/  IMAD.MOV.U32 R149, RZ, RZ, 0x1 ;  /* 0x00000001ff957424 */ /* 0x001fce00078e00ff */
.L_x_6679:
        /* <DEDUP_REMOVED lines=124> */
.L_x_6660:
[----:B------:R-:W-:Y:S05]  /*139e10*/  BSYNC.RECONVERGENT B4 ;  /* 0x0000000000047941 */ /* 0x000fea0003800200 */
.L_x_6659:
        /* <DEDUP_REMOVED lines=36> */
.L_x_6662:
[----:B------:R-:W-:Y:S05]  /*13a060*/  BSYNC.RECONVERGENT B4 ;  /* 0x0000000000047941 */ /* 0x000fea0003800200 */
.L_x_6661:
[----:B------:R-:W-:-:S06]  /*13a070*/  DSETP.GEU.AND P0, PT, R122, R58, PT ;  /* 0x0000003a7a00722a */ /* 0x000fcc0003f0e000 */
[----:B------:R-:W-:Y:S02]  /*13a080*/  FSEL R140, R140, R146, !P0 ;  /* 0x000000928c8c7208 */ /* 0x000fe40004000000 */
[----:B------:R-:W-:Y:S02]  /*13a090*/  FSEL R141, R141, R147, !P0 ;  /* 0x000000938d8d7208 */ /* 0x000fe40004000000 */
[----:B------:R-:W-:Y:S02]  /*13a0a0*/  FSEL R142, R142, R144, !P0 ;  /* 0x000000908e8e7208 */ /* 0x000fe40004000000 */
[----:B------:R-:W-:Y:S02]  /*13a0b0*/  FSEL R143, R143, R145, !P0 ;  /* 0x000000918f8f7208 */ /* 0x000fe40004000000 */
[----:B------:R-:W-:Y:S02]  /*13a0c0*/  FSEL R58, R58, R122, !P0 ;  /* 0x0000007a3a3a7208 */ /* 0x000fe40004000000 */
[----:B------:R-:W-:-:S07]  /*13a0d0*/  FSEL R59, R59, R123, !P0 ;  /* 0x0000007b3b3b7208 */ /* 0x000fce0004000000 */
.L_x_6658:
[----:B------:R-:W-:Y:S05]  /*13a0e0*/  BSYNC.RECONVERGENT B3 ;  /* 0x0000000000037941 */ /* 0x000fea0003800200 */
.L_x_6657:
        /* <DEDUP_REMOVED lines=49> */
.L_x_6666:
[----:B------:R-:W-:Y:S05]  /*13a400*/  BSYNC.RECONVERGENT B4 ;  /* 0x0000000000047941 */ /* 0x000fea0003800200 */
.L_x_6665:
        /* <DEDUP_REMOVED lines=37> */
.L_x_6668:
[----:B------:R-:W-:Y:S05]  /*13a660*/  BSYNC.RECONVERGENT B4 ;  /* 0x0000000000047941 */ /* 0x000fea0003800200 */
.L_x_6667:
[----:B------:R-:W-:-:S06]  /*13a670*/  DSETP.GEU.AND P0, PT, R118, R58, PT ;  /* 0x0000003a7600722a */ /* 0x000fcc0003f0e000 */
[----:B------:R-:W-:Y:S02]  /*13a680*/  FSEL R146, R146, R140, !P0 ;  /* 0x0000008c92927208 */ /* 0x000fe40004000000 */
[----:B------:R-:W-:Y:S02]  /*13a690*/  FSEL R147, R147, R141, !P0 ;  /* 0x0000008d93937208 */ /* 0x000fe40004000000 */
[----:B------:R-:W-:Y:S02]  /*13a6a0*/  FSEL R144, R144, R142, !P0 ;  /* 0x0000008e90907208 */ /* 0x000fe40004000000 */
[----:B------:R-:W-:Y:S02]  /*13a6b0*/  FSEL R145, R145, R143, !P0 ;  /* 0x0000008f91917208 */ /* 0x000fe40004000000 */
[----:B------:R-:W-:Y:S02]  /*13a6c0*/  FSEL R58, R58, R118, !P0 ;  /* 0x000000763a3a7208 */ /* 0x000fe40004000000 */
[----:B------:R-:W-:-:S07]  /*13a6d0*/  FSEL R59, R59, R119, !P0 ;  /* 0x000000773b3b7208 */ /* 0x000fce0004000000 */
.L_x_6664:
[----:B------:R-:W-:Y:S05]  /*13a6e0*/  BSYNC.RECONVERGENT B3 ;  /* 0x0000000000037941 */ /* 0x000fea0003800200 */
.L_x_6663:
        /* <DEDUP_REMOVED lines=53> */
.L_x_6672:
[----:B------:R-:W-:Y:S05]  /*13aa40*/  BSYNC.RECONVERGENT B4 ;  /* 0x0000000000047941 */ /* 0x000fea0003800200 */
.L_x_6671:
        /* <DEDUP_REMOVED lines=36> */
.L_x_6674:
[----:B------:R-:W-:Y:S05]  /*13ac90*/  BSYNC.RECONVERGENT B4 ;  /* 0x0000000000047941 */ /* 0x000fea0003800200 */
.L_x_6673:
[----:B------:R-:W-:-:S06]  /*13aca0*/  DSETP.GEU.AND P0, PT, R122, R58, PT ;  /* 0x0000003a7a00722a */ /* 0x000fcc0003f0e000 */
[----:B------:R-:W-:Y:S02]  /*13acb0*/  FSEL R104, R104, R146, !P0 ;  /* 0x0000009268687208 */ /* 0x000fe40004000000 */
[----:B------:R-:W-:Y:S02]  /*13acc0*/  FSEL R105, R105, R147, !P0 ;  /* 0x0000009369697208 */ /* 0x000fe40004000000 */
[----:B------:R-:W-:Y:S02]  /*13acd0*/  FSEL R106, R106, R144, !P0 ;  /* 0x000000906a6a7208 */ /* 0x000fe40004000000 */
[----:B------:R-:W-:Y:S02]  /*13ace0*/  FSEL R107, R107, R145, !P0 ;  /* 0x000000916b6b7208 */ /* 0x000fe40004000000 */
[----:B------:R-:W-:Y:S02]  /*13acf0*/  FSEL R58, R58, R122, !P0 ;  /* 0x0000007a3a3a7208 */ /* 0x000fe40004000000 */
[----:B------:R-:W-:-:S07]  /*13ad00*/  FSEL R59, R59, R123, !P0 ;  /* 0x0000007b3b3b7208 */ /* 0x000fce0004000000 */
.L_x_6670:
[----:B------:R-:W-:Y:S05]  /*13ad10*/  BSYNC.RECONVERGENT B3 ;  /* 0x0000000000037941 */ /* 0x000fea0003800200 */
.L_x_6669:
        /* <DEDUP_REMOVED lines=34> */
.L_x_6676:
[----:B------:R-:W-:Y:S05]  /*13af40*/  BSYNC.RECONVERGENT B3 ;  /* 0x0000000000037941 */ /* 0x000fea0003800200 */
.L_x_6675:
[----:B------:R-:W-:-:S06]  /*13af50*/  DSETP.GEU.AND P0, PT, R58, R122, PT ;  /* 0x0000007a3a00722a */ /* 0x000fcc0003f0e000 */
[----:B------:R-:W-:Y:S02]  /*13af60*/  FSEL R108, R108, R104, !P0 ;  /* 0x000000686c6c7208 */ /* 0x000fe40004000000 */
[----:B------:R-:W-:Y:S02]  /*13af70*/  FSEL R110, R110, R106, !P0 ;  /* 0x0000006a6e6e7208 */ /* 0x000fe40004000000 */
[----:B------:R-:W-:Y:S02]  /*13af80*/  FSEL R104, R109, R105, !P0 ;  /* 0x000000696d687208 */ /* 0x000fe40004000000 */
[----:B------:R-:W-:-:S03]  /*13af90*/  FSEL R106, R111, R107, !P0 ;  /* 0x0000006b6f6a7208 */ /* 0x000fc60004000000 */
[----:B------:R-:W-:Y:S02]  /*13afa0*/  IMAD.MOV.U32 R109, RZ, RZ, R104 ;  /* 0x000000ffff6d7224 */ /* 0x000fe400078e0068 */
[----:B------:R-:W-:-:S07]  /*13afb0*/  IMAD.MOV.U32 R111, RZ, RZ, R106 ;  /* 0x000000ffff6f7224 */ /* 0x000fce00078e006a */
.L_x_6656:
[----:B------:R-:W-:Y:S05]  /*13afc0*/  BSYNC.RECONVERGENT B1 ;  /* 0x0000000000017941 */ /* 0x000fea0003800200 */
.L_x_6655:
        /* <DEDUP_REMOVED lines=43> */
.L_x_6678:
[----:B------:R-:W-:Y:S05]  /*13b280*/  BSYNC.RECONVERGENT B1 ;  /* 0x0000000000017941 */ /* 0x000fea0003800200 */
.L_x_6677:
        /* <DEDUP_REMOVED lines=13> */
.L_x_6654:
[----:B------:R-:W-:Y:S05]  /*13b360*/  BSYNC.RECONVERGENT B2 ;  /* 0x0000000000027941 */ /* 0x000fea0003800200 */
.L_x_6653:
[C---:B------:R-:W-:Y:S01]  /*13b370*/  ISETP.NE.AND P0, PT, R150.reuse, R2, PT ;  /* 0x000000029600720c */ /* 0x040fe20003f05270 */
[----:B------:R-:W-:-:S12]  /*13b380*/  VIADD R150, R150, 0x1 ;  /* 0x0000000196967836 */ /* 0x000fd80000000000 */
[----:B------:R-:W-:Y:S05]  /*13b390*/  @P0 BRA `(.L_x_6680) ;  /* 0xffffffe000940947 */ /* 0x000fea000383ffff */
.L_x_6579:
[----:B------:R-:W-:Y:S05]  /*13b3a0*/  BSYNC.RECONVERGENT B9 ;  /* 0x0000000000097941 */ /* 0x000fea0003800200 */
.L_x_6578:
        /* <DEDUP_REMOVED lines=132> */
.L_x_6686:
[----:B------:R-:W-:Y:S05]  /*13bbf0*/  BSYNC.RECONVERGENT B3 ;  /* 0x0000000000037941 */ /* 0x000fea0003800200 */
.L_x_6685:
        /* <DEDUP_REMOVED lines=35> */
.L_x_6688:
[----:B------:R-:W-:Y:S05]  /*13be30*/  BSYNC.RECONVERGENT B3 ;  /* 0x0000000000037941 */ /* 0x000fea0003800200 */
.L_x_6687:
        /* <DEDUP_REMOVED lines=11> */
.L_x_6684:
[----:B------:R-:W-:Y:S05]  /*13bef0*/  BSYNC.RECONVERGENT B2 ;  /* 0x0000000000027941 */ /* 0x000fea0003800200 */
.L_x_6683:
        /* <DEDUP_REMOVED lines=48> */
.L_x_6692:
[----:B------:R-:W-:Y:S05]  /*13c200*/  BSYNC.RECONVERGENT B3 ;  /* 0x0000000000037941 */ /* 0x000fea0003800200 */
.L_x_6691:
        /* <DEDUP_REMOVED lines=35> */
.L_x_6694:
[----:B------:R-:W-:Y:S05]  /*13c440*/  BSYNC.RECONVERGENT B3 ;  /* 0x0000000000037941 */ /* 0x000fea0003800200 */
.L_x_6693:
        /* <DEDUP_REMOVED lines=11> */
.L_x_6690:
[----:B------:R-:W-:Y:S05]  /*13c500*/  BSYNC.RECONVERGENT B2 ;  /* 0x0000000000027941 */ /* 0x000fea0003800200 */
.L_x_6689:
        /* <DEDUP_REMOVED lines=52> */
.L_x_6698:
[----:B------:R-:W-:Y:S05]  /*13c850*/  BSYNC.RECONVERGENT B3 ;  /* 0x0000000000037941 */ /* 0x000fea0003800200 */
.L_x_6697:
        /* <DEDUP_REMOVED lines=35> */
.L_x_6700:
[----:B------:R-:W-:Y:S05]  /*13ca90*/  BSYNC.RECONVERGENT B3 ;  /* 0x0000000000037941 */ /* 0x000fea0003800200 */
.L_x_6699:
        /* <DEDUP_REMOVED lines=11> */
.L_x_6696:
[----:B------:R-:W-:Y:S05]  /*13cb50*/  BSYNC.RECONVERGENT B2 ;  /* 0x0000000000027941 */ /* 0x000fea0003800200 */
.L_x_6695:
        /* <DEDUP_REMOVED lines=35> */
.L_x_6702:
[----:B------:R-:W-:Y:S05]  /*13cd90*/  BSYNC.RECONVERGENT B2 ;  /* 0x0000000000027941 */ /* 0x000fea0003800200 */
.L_x_6701:
        /* <DEDUP_REMOVED lines=8> */
.L_x_6682:
[----:B------:R-:W-:Y:S05]  /*13ce20*/  BSYNC.RECONVERGENT B1 ;  /* 0x0000000000017941 */ /* 0x000fea0003800200 */
.L_x_6681:
        /* <DEDUP_REMOVED lines=11> */
.L_x_6707:
        /* <DEDUP_REMOVED lines=9> */
.L_x_6706:
[----:B------:R-:W-:Y:S05]  /*13cf70*/  BSYNC.RECONVERGENT B2 ;  /* 0x0000000000027941 */ /* 0x000fea0003800200 */
.L_x_6705:
        /* <DEDUP_REMOVED lines=24> */
.L_x_6704:
[----:B------:R-:W-:Y:S05]  /*13d100*/  BSYNC.RECONVERGENT B1 ;  /* 0x0000000000017941 */ /* 0x000fea0003800200 */
.L_x_6703:
        /* <DEDUP_REMOVED lines=11> */
.L_x_6712:
        /* <DEDUP_REMOVED lines=20> */
.L_x_6711:
[----:B------:R-:W-:Y:S05]  /*13d300*/  BSYNC.RECONVERGENT B2 ;  /* 0x0000000000027941 */ /* 0x000fea0003800200 */
.L_x_6710:
        /* <DEDUP_REMOVED lines=16> */
.L_x_6714:
[----:B------:R-:W-:Y:S05]  /*13d410*/  BSYNC.RECONVERGENT B2 ;  /* 0x0000000000027941 */ /* 0x000fea0003800200 */
.L_x_6713:
        /* <DEDUP_REMOVED lines=18> */
.L_x_6709:
[----:B------:R-:W-:Y:S05]  /*13d540*/  BSYNC.RECONVERGENT B1 ;  /* 0x0000000000017941 */ /* 0x000fea0003800200 */
.L_x_6708:
        /* <DEDUP_REMOVED lines=17> */
.L_x_6764:
        /* <DEDUP_REMOVED lines=8> */
[----:B------:R-:W-:Y:S01]  /*13d6e0*/  IADD3 R3, PT, PT, R151, -0x1, RZ ;  /* 0xffffffff97037810 */ /* 0x000fe20007ffe0ff */
[----:B------:R-:W-:Y:S02]  /*13d6f0*/  IMAD.MOV.U32 R4, RZ, RZ, 0x0 ;  /* 0x00000000ff047424 */ /* 0x000fe400078e00ff */
[----:B------:R-:W-:Y:S02]  /*13d700*/  IMAD.MOV.U32 R5, RZ, RZ, -0x40100000 ;  /* 0xbff00000ff057424 */ /* 0x000fe400078e00ff */
[----:B------:R-:W-:Y:S02]  /*13d710*/  IMAD R3, R3, R148, R152 ;  /* 0x0000009403037224 */ /* 0x000fe400078e0298 */
[----:B------:R-:W-:Y:S02]  /*13d720*/  IMAD.MOV.U32 R104, RZ, RZ, 0x0 ;  /* 0x00000000ff687424 */ /* 0x000fe400078e00ff */
[----:B------:R-:W-:Y:S02]  /*13d730*/  VIADD R3, R3, 0xffffffff ;  /* 0xffffffff03037836 */ /* 0x000fe40000000000 */
[----:B-----5:R-:W-:-:S02]  /*13d740*/  IMAD.MOV.U32 R105, RZ, RZ, -0x40100000 ;  /* 0xbff00000ff697424 */ /* 0x020fc400078e00ff */
[----:B------:R-:W-:-:S05]  /*13d750*/  IMAD R3, R3, 0x8, R1 ;  /* 0x0000000803037824 */ /* 0x000fca00078e0201 */
[----:B------:R0:W-:Y:S02]  /*13d760*/  STL.64 [R3+0x1388], R4 ;  /* 0x0013880403007387 */ /* 0x0001e40000100a00 */
[----:B0-----:R-:W-:-:S05]  /*13d770*/  IMAD.MOV.U32 R5, RZ, RZ, 0x7ff00000 ;  /* 0x7ff00000ff057424 */ /* 0x001fca00078e00ff */
[----:B------:R0:W-:Y:S01]  /*13d780*/  STL.64 [R3], R4 ;  /* 0x0000000403007387 */ /* 0x0001e20000100a00 */
[----:B------:R-:W-:Y:S05]  /*13d790*/  BRA `(.L_x_6720) ;  /* 0x0000001800207947 */ /* 0x000fea0003800000 */
.L_x_6719:
        /* <DEDUP_REMOVED lines=103> */
.L_x_6725:
[----:B------:R-:W-:Y:S05]  /*13de10*/  BSYNC.RECONVERGENT B5 ;  /* 0x0000000000057941 */ /* 0x000fea0003800200 */
.L_x_6724:
        /* <DEDUP_REMOVED lines=36> */
.L_x_6728:
[----:B------:R-:W-:Y:S05]  /*13e060*/  BSYNC.RECONVERGENT B5 ;  /* 0x0000000000057941 */ /* 0x000fea0003800200 */
.L_x_6727:
        /* <DEDUP_REMOVED lines=10> */
.L_x_6723:
        /* <DEDUP_REMOVED lines=45> */
.L_x_6730:
[----:B------:R-:W-:Y:S05]  /*13e3e0*/  BSYNC.RECONVERGENT B5 ;  /* 0x0000000000057941 */ /* 0x000fea0003800200 */
.L_x_6729:
        /* <DEDUP_REMOVED lines=38> */
.L_x_6732:
[----:B------:R-:W-:Y:S05]  /*13e650*/  BSYNC.RECONVERGENT B5 ;  /* 0x0000000000057941 */ /* 0x000fea0003800200 */
.L_x_6731:
        /* <DEDUP_REMOVED lines=10> */
.L_x_6722:
        /* <DEDUP_REMOVED lines=55> */
.L_x_6734:
[----:B------:R-:W-:Y:S05]  /*13ea70*/  BSYNC.RECONVERGENT B5 ;  /* 0x0000000000057941 */ /* 0x000fea0003800200 */
.L_x_6733:
        /* <DEDUP_REMOVED lines=38> */
.L_x_6736:
[----:B------:R-:W-:Y:S05]  /*13ece0*/  BSYNC.RECONVERGENT B5 ;  /* 0x0000000000057941 */ /* 0x000fea0003800200 */
.L_x_6735:
        /* <DEDUP_REMOVED lines=9> */
.L_x_6726:
[----:B------:R-:W-:Y:S05]  /*13ed80*/  BSYNC.RECONVERGENT B3 ;  /* 0x0000000000037941 */ /* 0x000fea0003800200 */
.L_x_6721:
        /* <DEDUP_REMOVED lines=35> */
.L_x_6738:
[----:B------:R-:W-:Y:S05]  /*13efc0*/  BSYNC.RECONVERGENT B3 ;  /* 0x0000000000037941 */ /* 0x000fea0003800200 */
.L_x_6737:
[----:B------:R-:W-:-:S06]  /*13efd0*/  DSETP.GEU.AND P0, PT, R234, R118, PT ;  /* 0x00000076ea00722a */ /* 0x000fcc0003f0e000 */
[----:B------:R-:W-:Y:S02]  /*13efe0*/  FSEL R104, R104, R110, !P0 ;  /* 0x0000006e68687208 */ /* 0x000fe40004000000 */
[----:B------:R-:W-:Y:S02]  /*13eff0*/  FSEL R105, R105, R111, !P0 ;  /* 0x0000006f69697208 */ /* 0x000fe40004000000 */
[----:B------:R-:W-:Y:S02]  /*13f000*/  FSEL R4, R4, R138, !P0 ;  /* 0x0000008a04047208 */ /* 0x000fe40004000000 */
[----:B------:R-:W-:-:S07]  /*13f010*/  FSEL R5, R5, R139, !P0 ;  /* 0x0000008b05057208 */ /* 0x000fce0004000000 */
.L_x_6720:
[----:B------:R-:W-:Y:S05]  /*13f020*/  BSYNC.RECONVERGENT B4 ;  /* 0x0000000000047941 */ /* 0x000fea0003800200 */
.L_x_6718:
        /* <DEDUP_REMOVED lines=40> */
.L_x_6740:
[----:B------:R-:W-:Y:S05]  /*13f2b0*/  BSYNC.RELIABLE B3 ;  /* 0x0000000000037941 */ /* 0x000fea0003800100 */
.L_x_6739:
        /* <DEDUP_REMOVED lines=47> */
.L_x_6743:
[----:B------:R-:W-:Y:S05]  /*13f5b0*/  BSYNC.RECONVERGENT B3 ;  /* 0x0000000000037941 */ /* 0x000fea0003800200 */
.L_x_6742:
[----:B------:R-:W-:Y:S04]  /*13f5c0*/  BSSY.RECONVERGENT B5, `(.L_x_6744) ;  /* 0x0000199000057945 */ /* 0x000fe80003800200 */
[----:B------:R-:W-:Y:S05]  /*13f5d0*/  @!P0 BRA `(.L_x_6745) ;  /* 0x00000018005c8947 */ /* 0x000fea0003800000 */
[----:B------:R-:W-:-:S07]  /*13f5e0*/  IMAD.MOV.U32 R140, RZ, RZ, 0x3 ;  /* 0x00000003ff8c7424 */ /* 0x000fce00078e00ff */
.L_x_6763:
        /* <DEDUP_REMOVED lines=20> */
.L_x_6762:
        /* <DEDUP_REMOVED lines=83> */
.L_x_6750:
        /* <DEDUP_REMOVED lines=83> */
.L_x_6753:
[----:B------:R-:W-:Y:S05]  /*140190*/  BSYNC.RECONVERGENT B6 ;  /* 0x0000000000067941 */ /* 0x000fea0003800200 */
.L_x_6752:
        /* <DEDUP_REMOVED lines=35> */
.L_x_6755:
[----:B------:R-:W-:Y:S05]  /*1403d0*/  BSYNC.RECONVERGENT B6 ;  /* 0x0000000000067941 */ /* 0x000fea0003800200 */
.L_x_6754:
[----:B------:R-:W-:-:S06]  /*1403e0*/  DSETP.GE.AND P0, PT, R4, R122, PT ;  /* 0x0000007a0400722a */ /* 0x000fcc0003f06000 */
[----:B------:R-:W-:Y:S02]  /*1403f0*/  FSEL R106, R106, RZ, P0 ;  /* 0x000000ff6a6a7208 */ /* 0x000fe40000000000 */
[----:B------:R-:W-:Y:S02]  /*140400*/  FSEL R107, R107, -1.875, P0 ;  /* 0xbff000006b6b7808 */ /* 0x000fe40000000000 */
[----:B------:R-:W-:Y:S02]  /*140410*/  FSEL R4, R104, RZ, P0 ;  /* 0x000000ff68047208 */ /* 0x000fe40000000000 */
[----:B------:R-:W-:Y:S01]  /*140420*/  FSEL R5, R105, +QNAN , P0 ;  /* 0x7ff0000069057808 */ /* 0x000fe20000000000 */
[----:B------:R-:W-:Y:S06]  /*140430*/  BRA `(.L_x_6751) ;  /* 0x0000000400d87947 */ /* 0x000fec0003800000 */
.L_x_6749:
        /* <DEDUP_REMOVED lines=57> */
.L_x_6756:
        /* <DEDUP_REMOVED lines=45> */
.L_x_6758:
[----:B------:R-:W-:Y:S05]  /*140aa0*/  BSYNC.RECONVERGENT B6 ;  /* 0x0000000000067941 */ /* 0x000fea0003800200 */
.L_x_6757:
        /* <DEDUP_REMOVED lines=15> */
.L_x_6751:
[----:B------:R-:W-:Y:S05]  /*140ba0*/  BSYNC.RECONVERGENT B3 ;  /* 0x0000000000037941 */ /* 0x000fea0003800200 */
.L_x_6748:
        /* <DEDUP_REMOVED lines=36> */
.L_x_6760:
[----:B------:R-:W-:-:S13]  /*140df0*/  ISETP.GT.AND P0, PT, R138, 0x1, PT ;  /* 0x000000018a00780c */ /* 0x000fda0003f04270 */
[----:B------:R-:W-:Y:S05]  /*140e00*/  @!P0 BREAK.RELIABLE B3 ;  /* 0x0000000000038942 */ /* 0x000fea0003800100 */
[----:B------:R-:W-:Y:S05]  /*140e10*/  @!P0 BRA `(.L_x_6747) ;  /* 0x00000000003c8947 */ /* 0x000fea0003800000 */
[----:B------:R-:W-:Y:S05]  /*140e20*/  BSYNC.RELIABLE B3 ;  /* 0x0000000000037941 */ /* 0x000fea0003800100 */
.L_x_6759:
[----:B------:R-:W-:Y:S02]  /*140e30*/  VIADD R139, R139, 0x1 ;  /* 0x000000018b8b7836 */ /* 0x000fe40000000000 */
[----:B------:R-:W-:-:S03]  /*140e40*/  VIADD R138, R138, 0xffffffff ;  /* 0xffffffff8a8a7836 */ /* 0x000fc60000000000 */
[----:B------:R-:W-:-:S13]  /*140e50*/  ISETP.GE.AND P0, PT, R139, R152, PT ;  /* 0x000000988b00720c */ /* 0x000fda0003f06270 */
[----:B------:R-:W-:Y:S05]  /*140e60*/  @!P0 BRA `(.L_x_6762) ;  /* 0xffffffe800308947 */ /* 0x000fea000383ffff */
[----:B------:R-:W-:Y:S05]  /*140e70*/  BRA `(.L_x_6747) ;  /* 0x0000000000247947 */ /* 0x000fea0003800000 */
.L_x_6761:
        /* <DEDUP_REMOVED lines=9> */
.L_x_6747:
[----:B------:R-:W-:Y:S05]  /*140f10*/  BSYNC.RECONVERGENT B4 ;  /* 0x0000000000047941 */ /* 0x000fea0003800200 */
.L_x_6746:
[C---:B------:R-:W-:Y:S01]  /*140f20*/  ISETP.LT.U32.AND P0, PT, R140.reuse, 0x20, PT ;  /* 0x000000208c00780c */ /* 0x040fe20003f01070 */
[----:B------:R-:W-:-:S12]  /*140f30*/  VIADD R140, R140, 0x1 ;  /* 0x000000018c8c7836 */ /* 0x000fd80000000000 */
[----:B------:R-:W-:Y:S05]  /*140f40*/  @P3 BRA P0, `(.L_x_6763) ;  /* 0xffffffe400a83947 */ /* 0x000fea000003ffff */
.L_x_6745:
[----:B------:R-:W-:Y:S05]  /*140f50*/  BSYNC.RECONVERGENT B5 ;  /* 0x0000000000057941 */ /* 0x000fea0003800200 */
.L_x_6744:
[C---:B------:R-:W-:Y:S02]  /*140f60*/  IMAD.IADD R107, R1.reuse, 0x1, R151 ;  /* 0x00000001016b7824 */ /* 0x040fe400078e0297 */
[----:B------:R-:W-:-:S04]  /*140f70*/  IMAD.IADD R106, R1, 0x1, R152 ;  /* 0x00000001016a7824 */ /* 0x000fc800078e0298 */
[----:B------:R-:W5:Y:S04]  /*140f80*/  LDL.U8 R107, [R107+0x27d8] ;  /* 0x0027d8006b6b7983 */ /* 0x000f680000100000 */
[----:B------:R-:W5:Y:S01]  /*140f90*/  LDL.U8 R106, [R106+0x27f3] ;  /* 0x0027f3006a6a7983 */ /* 0x000f620000100000 */
[----:B------:R-:W-:Y:S05]  /*140fa0*/  BRA `(.L_x_6764) ;  /* 0xffffffc400ac7947 */ /* 0x000fea000383ffff */
.L_x_6741:
[----:B------:R-:W-:Y:S05]  /*140fb0*/  BSYNC.RECONVERGENT B2 ;  /* 0x0000000000027941 */ /* 0x000fea0003800200 */
.L_x_6717:
        /* <DEDUP_REMOVED lines=21> */
.L_x_6771:
        /* <DEDUP_REMOVED lines=57> */
.L_x_6770:
[----:B------:R-:W-:Y:S05]  /*1414a0*/  BSYNC.RECONVERGENT B4 ;  /* 0x0000000000047941 */ /* 0x000fea0003800200 */
.L_x_6769:
        /* <DEDUP_REMOVED lines=35> */
.L_x_6773:
[----:B------:R-:W-:Y:S05]  /*1416e0*/  BSYNC.RECONVERGENT B4 ;  /* 0x0000000000047941 */ /* 0x000fea0003800200 */
.L_x_6772:
        /* <DEDUP_REMOVED lines=21> */
.L_x_6775:
[----:B------:R-:W-:Y:S05]  /*141840*/  BSYNC.RECONVERGENT B4 ;  /* 0x0000000000047941 */ /* 0x000fea0003800200 */
.L_x_6774:
        /* <DEDUP_REMOVED lines=19> */
.L_x_6768:
[----:B------:R-:W-:Y:S05]  /*141980*/  BSYNC.RECONVERGENT B3 ;  /* 0x0000000000037941 */ /* 0x000fea0003800200 */
.L_x_6767:
        /* <DEDUP_REMOVED lines=10> */
.L_x_6780:
        /* <DEDUP_REMOVED lines=68> */
.L_x_6779:
[----:B------:R-:W-:Y:S05]  /*141e70*/  BSYNC.RECONVERGENT B4 ;  /* 0x0000000000047941 */ /* 0x000fea0003800200 */
.L_x_6778:
        /* <DEDUP_REMOVED lines=40> */
.L_x_6782:
[----:B------:R-:W-:Y:S05]  /*142100*/  BSYNC.RECONVERGENT B4 ;  /* 0x0000000000047941 */ /* 0x000fea0003800200 */
.L_x_6781:
        /* <DEDUP_REMOVED lines=24> */
.L_x_6784:
[----:B------:R-:W-:Y:S05]  /*142290*/  BSYNC.RECONVERGENT B4 ;  /* 0x0000000000047941 */ /* 0x000fea0003800200 */
.L_x_6783:
        /* <DEDUP_REMOVED lines=20> */
.L_x_6777:
[----:B------:R-:W-:Y:S05]  /*1423e0*/  BSYNC.RECONVERGENT B3 ;  /* 0x0000000000037941 */ /* 0x000fea0003800200 */
.L_x_6776:
        /* <DEDUP_REMOVED lines=36> */
.L_x_6786:
[----:B------:R-:W-:Y:S05]  /*142630*/  BSYNC.RECONVERGENT B3 ;  /* 0x0000000000037941 */ /* 0x000fea0003800200 */
.L_x_6785:
[----:B------:R-:W-:Y:S01]  /*142640*/  UMOV UR4, 0x66666666 ;  /* 0x6666666600047882 */ /* 0x000fe20000000000 */
[----:B------:R-:W-:Y:S01]  /*142650*/  UMOV UR5, 0x40711266 ;  /* 0x4071126600057882 */ /* 0x000fe20000000000 */
[----:B------:R-:W-:Y:S01]  /*142660*/  IMAD.MOV.U32 R4, RZ, RZ, 0x0 ;  /* 0x00000000ff047424 */ /* 0x000fe200078e00ff */
[----:B------:R-:W-:Y:S01]  /*142670*/  DADD R2, R2, -UR4 ;  /* 0x8000000402027e29 */ /* 0x000fe20008000000 */
[----:B------:R-:W-:-:S07]  /*142680*/  IMAD.MOV.U32 R5, RZ, RZ, 0x40590000 ;  /* 0x40590000ff057424 */ /* 0x000fce00078e00ff */
[----:B------:R-:W-:-:S11]  /*142690*/  DFMA R4, R2, R4, 0.5 ;  /* 0x3fe000000204742b */ /* 0x000fd60000000004 */
.L_x_6766:
[----:B------:R-:W-:Y:S05]  /*1426a0*/  BSYNC.RECONVERGENT B2 ;  /* 0x0000000000027941 */ /* 0x000fea0003800200 */
.L_x_6765:
        /* <DEDUP_REMOVED lines=28> */
.L_x_6787:
[----:B------:R-:W-:Y:S05]  /*142870*/  BSYNC.RECONVERGENT B2 ;  /* 0x0000000000027941 */ /* 0x000fea0003800200 */
.L_x_6716:
[----:B------:R-:W-:Y:S05]  /*142880*/  BSYNC.RECONVERGENT B1 ;  /* 0x0000000000017941 */ /* 0x000fea0003800200 */
.L_x_6715:
[----:B------:R-:W1:Y:S02]  /*142890*/  LDC R2, c[0x0][0x3c0] ;  /* 0x0000f000ff027b82 */ /* 0x000e640000000800 */
[----:B-1----:R-:W-:-:S06]  /*1428a0*/  FADD R2, R2, -10 ;  /* 0xc120000002027421 */ /* 0x002fcc0000000000 */
[----:B------:R-:W1:Y:S02]  /*1428b0*/  F2F.F64.F32 R2, R2 ;  /* 0x0000000200027310 */ /* 0x000e640000201800 */
[----:B-1----:R-:W-:-:S06]  /*1428c0*/  DSETP.GT.AND P0, PT, R4, R2, PT ;  /* 0x000000020400722a */ /* 0x002fcc0003f04000 */
[----:B------:R-:W-:-:S08]  /*1428d0*/  SEL R154, R154, RZ, !P0 ;  /* 0x000000ff9a9a7207 */ /* 0x000fd00004000000 */
.L_x_6482:
[----:B------:R-:W-:Y:S05]  /*1428e0*/  BSYNC.RECONVERGENT B10 ;  /* 0x00000000000a7941 */ /* 0x000fea0003800200 */
.L_x_6481:
[----:B------:R-:W1:Y:S01]  /*1428f0*/  LDCU UR4, c[0x0][0x3c8] ;  /* 0x00007900ff0477ac */ /* 0x000e620008000800 */
[----:B------:R-:W-:Y:S01]  /*142900*/  ISETP.NE.AND P0, PT, R154, RZ, PT ;  /* 0x000000ff9a00720c */ /* 0x000fe20003f05270 */
[----:B------:R-:W-:Y:S03]  /*142910*/  BSSY.RECONVERGENT B1, `(.L_x_6788) ;  /* 0x000109b000017945 */ /* 0x000fe60003800200 */
[----:B-1----:R-:W-:-:S13]  /*142920*/  ISETP.EQ.OR P0, PT, RZ, UR4, !P0 ;  /* 0x00000004ff007c0c */ /* 0x002fda000c702670 */
[----:B------:R-:W-:Y:S05]  /*142930*/  @P0 BRA `(.L_x_6789) ;  /* 0x0000010800600947 */ /* 0x000fea0003800000 */
[----:B------:R-:W-:Y:S01]  /*142940*/  BSSY.RECONVERGENT B2, `(.L_x_6790) ;  /* 0x0000008000027945 */ /* 0x000fe20003800200 */
[----:B------:R-:W-:-:S07]  /*142950*/  IMAD.MOV.U32 R2, RZ, RZ, RZ ;  /* 0x000000ffff027224 */ /* 0x000fce00078e00ff */
.L_x_6791:
[----:B------:R-:W-:-:S05]  /*142960*/  IMAD.IADD R5, R1, 0x1, R2 ;  /* 0x0000000101057824 */ /* 0x000fca00078e0202 */
[----:B------:R-:W3:Y:S02]  /*142970*/  LDL.U8 R3, [R5+0x280e] ;  /* 0x00280e0005037983 */ /* 0x000ee40000100000 */
[----:B---3--:R-:W-:Y:S01]  /*142980*/  ISETP.NE.AND P0, PT, R3, RZ, PT ;  /* 0x000000ff0300720c */ /* 0x008fe20003f05270 */
[----:B------:R-:W-:Y:S02]  /*142990*/  IMAD.MOV.U32 R3, RZ, RZ, R2 ;  /* 0x000000ffff037224 */ /* 0x000fe400078e0002 */
[----:B------:R-:W-:-:S10]  /*1429a0*/  VIADD R2, R2, 0x1 ;  /* 0x0000000102027836 */ /* 0x000fd40000000000 */
[----:B------:R-:W-:Y:S05]  /*1429b0*/  @P0 BRA `(.L_x_6791) ;  /* 0xfffffffc00e80947 */ /* 0x000fea000383ffff */
[----:B------:R-:W-:Y:S05]  /*1429c0*/  BSYNC.RECONVERGENT B2 ;  /* 0x0000000000027941 */ /* 0x000fea0003800200 */
.L_x_6790:
        /* <DEDUP_REMOVED lines=9> */
.L_x_6795:
        /* <DEDUP_REMOVED lines=27> */
.L_x_6794:
[----:B------:R-:W-:Y:S01]  /*142c10*/  BSSY.RECONVERGENT B3, `(.L_x_6796) ;  /* 0x0000008000037945 */ /* 0x000fe20003800200 */
[----:B------:R-:W-:-:S07]  /*142c20*/  IMAD.MOV.U32 R2, RZ, RZ, RZ ;  /* 0x000000ffff027224 */ /* 0x000fce00078e00ff */
.L_x_6797:
[----:B------:R-:W-:-:S05]  /*142c30*/  IMAD.IADD R5, R1, 0x1, R2 ;  /* 0x0000000101057824 */ /* 0x000fca00078e0202 */
[----:B------:R-:W3:Y:S02]  /*142c40*/  LDL.U8 R3, [R5+0x280e] ;  /* 0x00280e0005037983 */ /* 0x000ee40000100000 */
[----:B---3--:R-:W-:Y:S01]  /*142c50*/  ISETP.NE.AND P0, PT, R3, RZ, PT ;  /* 0x000000ff0300720c */ /* 0x008fe20003f05270 */
[----:B------:R-:W-:Y:S02]  /*142c60*/  IMAD.MOV.U32 R3, RZ, RZ, R2 ;  /* 0x000000ffff037224 */ /* 0x000fe400078e0002 */
[----:B------:R-:W-:-:S10]  /*142c70*/  VIADD R2, R2, 0x1 ;  /* 0x0000000102027836 */ /* 0x000fd40000000000 */
[----:B------:R-:W-:Y:S05]  /*142c80*/  @P0 BRA `(.L_x_6797) ;  /* 0xfffffffc00e80947 */ /* 0x000fea000383ffff */
[----:B------:R-:W-:Y:S05]  /*142c90*/  BSYNC.RECONVERGENT B3 ;  /* 0x0000000000037941 */ /* 0x000fea0003800200 */
.L_x_6796:
        /* <DEDUP_REMOVED lines=8> */
.L_x_6799:
        /* <DEDUP_REMOVED lines=27> */
.L_x_6798:
        /* <DEDUP_REMOVED lines=56> */
.L_x_6793:
        /* <DEDUP_REMOVED lines=55> */
.L_x_6800:
[----:B------:R-:W-:Y:S05]  /*1435c0*/  BSYNC.RECONVERGENT B2 ;  /* 0x0000000000027941 */ /* 0x000fea0003800200 */
.L_x_6792:
[----:B------:R-:W-:Y:S01]  /*1435d0*/  BSSY.RECONVERGENT B2, `(.L_x_6801) ;  /* 0x0000008000027945 */ /* 0x000fe20003800200 */
[----:B------:R-:W-:-:S07]  /*1435e0*/  IMAD.MOV.U32 R2, RZ, RZ, RZ ;  /* 0x000000ffff027224 */ /* 0x000fce00078e00ff */
.L_x_6802:
[----:B------:R-:W-:-:S06]  /*1435f0*/  IMAD.IADD R3, R1, 0x1, R2 ;  /* 0x0000000101037824 */ /* 0x000fcc00078e0202 */
[----:B------:R-:W2:Y:S01]  /*143600*/  LDL.U8 R3, [R3+0x280e] ;  /* 0x00280e0003037983 */ /* 0x000ea20000100000 */
[----:B------:R-:W-:Y:S02]  /*143610*/  IMAD.MOV.U32 R148, RZ, RZ, R2 ;  /* 0x000000ffff947224 */ /* 0x000fe400078e0002 */
[----:B------:R-:W-:Y:S01]  /*143620*/  VIADD R2, R2, 0x1 ;  /* 0x0000000102027836 */ /* 0x000fe20000000000 */
[----:B--2---:R-:W-:-:S13]  /*143630*/  ISETP.NE.AND P0, PT, R3, RZ, PT ;  /* 0x000000ff0300720c */ /* 0x004fda0003f05270 */
[----:B------:R-:W-:Y:S05]  /*143640*/  @P0 BRA `(.L_x_6802) ;  /* 0xfffffffc00e80947 */ /* 0x000fea000383ffff */
[----:B------:R-:W-:Y:S05]  /*143650*/  BSYNC.RECONVERGENT B2 ;  /* 0x0000000000027941 */ /* 0x000fea0003800200 */
.L_x_6801:
[----:B------:R-:W-:Y:S01]  /*143660*/  BSSY.RECONVERGENT B2, `(.L_x_6803) ;  /* 0x0000008000027945 */ /* 0x000fe20003800200 */
[----:B------:R-:W-:-:S07]  /*143670*/  IMAD.MOV.U32 R3, RZ, RZ, RZ ;  /* 0x000000ffff037224 */ /* 0x000fce00078e00ff */
.L_x_6804:
[----:B------:R-:W-:-:S06]  /*143680*/  IMAD.IADD R2, R1, 0x1, R3 ;  /* 0x0000000101027824 */ /* 0x000fcc00078e0203 */
[----:B------:R-:W2:Y:S02]  /*143690*/  LDL.U8 R2, [R2+0x280e] ;  /* 0x00280e0002027983 */ /* 0x000ea40000100000 */
[----:B--2---:R-:W-:Y:S01]  /*1436a0*/  ISETP.NE.AND P0, PT, R2, RZ, PT ;  /* 0x000000ff0200720c */ /* 0x004fe20003f05270 */
[----:B------:R-:W-:Y:S02]  /*1436b0*/  IMAD.MOV.U32 R2, RZ, RZ, R3 ;  /* 0x000000ffff027224 */ /* 0x000fe400078e0003 */
[----:B------:R-:W-:-:S10]  /*1436c0*/  VIADD R3, R3, 0x1 ;  /* 0x0000000103037836 */ /* 0x000fd40000000000 */
[----:B------:R-:W-:Y:S05]  /*1436d0*/  @P0 BRA `(.L_x_6804) ;  /* 0xfffffffc00e80947 */ /* 0x000fea000383ffff */
[----:B------:R-:W-:Y:S05]  /*1436e0*/  BSYNC.RECONVERGENT B2 ;  /* 0x0000000000027941 */ /* 0x000fea0003800200 */
.L_x_6803:
        /* <DEDUP_REMOVED lines=10> */
.L_x_6829:
        /* <DEDUP_REMOVED lines=12> */
.L_x_6810:
[----:B------:R-:W-:-:S13]  /*143850*/  ISETP.NE.AND P1, PT, R106, 0x47, PT ;  /* 0x000000476a00780c */ /* 0x000fda0003f25270 */
[----:B------:R-:W-:Y:S05]  /*143860*/  @!P1 BRA `(.L_x_6813) ;  /* 0x0000000000149947 */ /* 0x000fea0003800000 */
[----:B------:R-:W-:Y:S01]  /*143870*/  ISETP.NE.AND P1, PT, R106, 0x54, PT ;  /* 0x000000546a00780c */ /* 0x000fe20003f25270 */
[----:B------:R-:W-:-:S12]  /*143880*/  IMAD.MOV.U32 R105, RZ, RZ, 0x3 ;  /* 0x00000003ff697424 */ /* 0x000fd800078e00ff */
[----:B------:R-:W-:Y:S05]  /*143890*/  @!P1 BRA `(.L_x_6811) ;  /* 0x00000000000c9947 */ /* 0x000fea0003800000 */
.L_x_6812:
[----:B------:R-:W-:Y:S01]  /*1438a0*/  IMAD.MOV.U32 R105, RZ, RZ, 0x4 ;  /* 0x00000004ff697424 */ /* 0x000fe200078e00ff */
[----:B------:R-:W-:Y:S06]  /*1438b0*/  BRA `(.L_x_6811) ;  /* 0x0000000000047947 */ /* 0x000fec0003800000 */
.L_x_6813:
[----:B------:R-:W-:-:S07]  /*1438c0*/  IMAD.MOV.U32 R105, RZ, RZ, 0x2 ;  /* 0x00000002ff697424 */ /* 0x000fce00078e00ff */
.L_x_6811:
[----:B------:R-:W-:Y:S05]  /*1438d0*/  BSYNC.RECONVERGENT B4 ;  /* 0x0000000000047941 */ /* 0x000fea0003800200 */
.L_x_6809:
        /* <DEDUP_REMOVED lines=12> */
.L_x_6815:
[----:B------:R-:W-:-:S13]  /*1439a0*/  ISETP.NE.AND P1, PT, R106, 0x47, PT ;  /* 0x000000476a00780c */ /* 0x000fda0003f25270 */
[----:B------:R-:W-:Y:S05]  /*1439b0*/  @!P1 BRA `(.L_x_6818) ;  /* 0x0000000000149947 */ /* 0x000fea0003800000 */
[----:B------:R-:W-:Y:S01]  /*1439c0*/  ISETP.NE.AND P1, PT, R106, 0x54, PT ;  /* 0x000000546a00780c */ /* 0x000fe20003f25270 */
[----:B------:R-:W-:-:S12]  /*1439d0*/  IMAD.MOV.U32 R105, RZ, RZ, 0x3 ;  /* 0x00000003ff697424 */ /* 0x000fd800078e00ff */
[----:B------:R-:W-:Y:S05]  /*1439e0*/  @!P1 BRA `(.L_x_6816) ;  /* 0x00000000000c9947 */ /* 0x000fea0003800000 */
.L_x_6817:
[----:B------:R-:W-:Y:S01]  /*1439f0*/  IMAD.MOV.U32 R105, RZ, RZ, 0x4 ;  /* 0x00000004ff697424 */ /* 0x000fe200078e00ff */
[----:B------:R-:W-:Y:S06]  /*143a00*/  BRA `(.L_x_6816) ;  /* 0x0000000000047947 */ /* 0x000fec0003800000 */
.L_x_6818:
[----:B------:R-:W-:-:S07]  /*143a10*/  IMAD.MOV.U32 R105, RZ, RZ, 0x2 ;  /* 0x00000002ff697424 */ /* 0x000fce00078e00ff */
.L_x_6816:
[----:B------:R-:W-:Y:S05]  /*143a20*/  BSYNC.RECONVERGENT B4 ;  /* 0x0000000000047941 */ /* 0x000fea0003800200 */
.L_x_6814:
        /* <DEDUP_REMOVED lines=12> */
.L_x_6820:
[----:B------:R-:W-:-:S13]  /*143af0*/  ISETP.NE.AND P1, PT, R106, 0x47, PT ;  /* 0x000000476a00780c */ /* 0x000fda0003f25270 */
[----:B------:R-:W-:Y:S05]  /*143b00*/  @!P1 BRA `(.L_x_6823) ;  /* 0x0000000000149947 */ /* 0x000fea0003800000 */
[----:B------:R-:W-:Y:S01]  /*143b10*/  ISETP.NE.AND P1, PT, R106, 0x54, PT ;  /* 0x000000546a00780c */ /* 0x000fe20003f25270 */
[----:B------:R-:W-:-:S12]  /*143b20*/  IMAD.MOV.U32 R105, RZ, RZ, 0x3 ;  /* 0x00000003ff697424 */ /* 0x000fd800078e00ff */
[----:B------:R-:W-:Y:S05]  /*143b30*/  @!P1 BRA `(.L_x_6821) ;  /* 0x00000000000c9947 */ /* 0x000fea0003800000 */
.L_x_6822:
[----:B------:R-:W-:Y:S01]  /*143b40*/  IMAD.MOV.U32 R105, RZ, RZ, 0x4 ;  /* 0x00000004ff697424 */ /* 0x000fe200078e00ff */
[----:B------:R-:W-:Y:S06]  /*143b50*/  BRA `(.L_x_6821) ;  /* 0x0000000000047947 */ /* 0x000fec0003800000 */
.L_x_6823:
[----:B------:R-:W-:-:S07]  /*143b60*/  IMAD.MOV.U32 R105, RZ, RZ, 0x2 ;  /* 0x00000002ff697424 */ /* 0x000fce00078e00ff */
.L_x_6821:
[----:B------:R-:W-:Y:S05]  /*143b70*/  BSYNC.RECONVERGENT B4 ;  /* 0x0000000000047941 */ /* 0x000fea0003800200 */
.L_x_6819:
        /* <DEDUP_REMOVED lines=12> */
.L_x_6825:
[----:B------:R-:W-:-:S13]  /*143c40*/  ISETP.NE.AND P1, PT, R106, 0x47, PT ;  /* 0x000000476a00780c */ /* 0x000fda0003f25270 */
[----:B------:R-:W-:Y:S05]  /*143c50*/  @!P1 BRA `(.L_x_6828) ;  /* 0x0000000000149947 */ /* 0x000fea0003800000 */
[----:B------:R-:W-:Y:S01]  /*143c60*/  ISETP.NE.AND P1, PT, R106, 0x54, PT ;  /* 0x000000546a00780c */ /* 0x000fe20003f25270 */
[----:B------:R-:W-:-:S12]  /*143c70*/  IMAD.MOV.U32 R105, RZ, RZ, 0x3 ;  /* 0x00000003ff697424 */ /* 0x000fd800078e00ff */
[----:B------:R-:W-:Y:S05]  /*143c80*/  @!P1 BRA `(.L_x_6826) ;  /* 0x00000000000c9947 */ /* 0x000fea0003800000 */
.L_x_6827:
[----:B------:R-:W-:Y:S01]  /*143c90*/  IMAD.MOV.U32 R105, RZ, RZ, 0x4 ;  /* 0x00000004ff697424 */ /* 0x000fe200078e00ff */
[----:B------:R-:W-:Y:S06]  /*143ca0*/  BRA `(.L_x_6826) ;  /* 0x0000000000047947 */ /* 0x000fec0003800000 */
.L_x_6828:
[----:B------:R-:W-:-:S07]  /*143cb0*/  IMAD.MOV.U32 R105, RZ, RZ, 0x2 ;  /* 0x00000002ff697424 */ /* 0x000fce00078e00ff */
.L_x_6826:
[----:B------:R-:W-:Y:S05]  /*143cc0*/  BSYNC.RECONVERGENT B4 ;  /* 0x0000000000047941 */ /* 0x000fea0003800200 */
.L_x_6824:
[----:B------:R0:W-:Y:S02]  /*143cd0*/  STL.U8 [R4+0x27db], R105 ;  /* 0x0027db6904007387 */ /* 0x0001e40000100000 */
[C---:B0-----:R-:W-:Y:S02]  /*143ce0*/  VIADD R4, R3.reuse, 0x3 ;  /* 0x0000000303047836 */ /* 0x041fe40000000000 */
[----:B------:R-:W-:-:S03]  /*143cf0*/  VIADD R3, R3, 0x4 ;  /* 0x0000000403037836 */ /* 0x000fc60000000000 */
[----:B------:R-:W-:-:S13]  /*143d00*/  ISETP.NE.AND P1, PT, R4, R5, PT ;  /* 0x000000050400720c */ /* 0x000fda0003f25270 */
[----:B------:R-:W-:Y:S05]  /*143d10*/  @P1 BRA `(.L_x_6829) ;  /* 0xfffffff8009c1947 */ /* 0x000fea000383ffff */
.L_x_6808:
[----:B------:R-:W-:Y:S05]  /*143d20*/  BSYNC.RECONVERGENT B3 ;  /* 0x0000000000037941 */ /* 0x000fea0003800200 */
.L_x_6807:
        /* <DEDUP_REMOVED lines=14> */
.L_x_6831:
[----:B------:R-:W-:-:S13]  /*143e10*/  ISETP.NE.AND P1, PT, R105, 0x47, PT ;  /* 0x000000476900780c */ /* 0x000fda0003f25270 */
[----:B------:R-:W-:Y:S05]  /*143e20*/  @!P1 BRA `(.L_x_6834) ;  /* 0x0000000000149947 */ /* 0x000fea0003800000 */
[----:B------:R-:W-:Y:S01]  /*143e30*/  ISETP.NE.AND P1, PT, R105, 0x54, PT ;  /* 0x000000546900780c */ /* 0x000fe20003f25270 */
[----:B------:R-:W-:-:S12]  /*143e40*/  IMAD.MOV.U32 R4, RZ, RZ, 0x3 ;  /* 0x00000003ff047424 */ /* 0x000fd800078e00ff */
[----:B------:R-:W-:Y:S05]  /*143e50*/  @!P1 BRA `(.L_x_6832) ;  /* 0x00000000000c9947 */ /* 0x000fea0003800000 */
.L_x_6833:
[----:B------:R-:W-:Y:S01]  /*143e60*/  IMAD.MOV.U32 R4, RZ, RZ, 0x4 ;  /* 0x00000004ff047424 */ /* 0x000fe200078e00ff */
[----:B------:R-:W-:Y:S06]  /*143e70*/  BRA `(.L_x_6832) ;  /* 0x0000000000047947 */ /* 0x000fec0003800000 */
.L_x_6834:
[----:B------:R-:W-:-:S07]  /*143e80*/  IMAD.MOV.U32 R4, RZ, RZ, 0x2 ;  /* 0x00000002ff047424 */ /* 0x000fce00078e00ff */
.L_x_6832:
[----:B------:R-:W-:Y:S05]  /*143e90*/  BSYNC.RECONVERGENT B3 ;  /* 0x0000000000037941 */ /* 0x000fea0003800200 */
.L_x_6830:
        /* <DEDUP_REMOVED lines=14> */
.L_x_6836:
[----:B------:R-:W-:-:S13]  /*143f80*/  ISETP.NE.AND P1, PT, R105, 0x47, PT ;  /* 0x000000476900780c */ /* 0x000fda0003f25270 */
[----:B------:R-:W-:Y:S05]  /*143f90*/  @!P1 BRA `(.L_x_6839) ;  /* 0x0000000000149947 */ /* 0x000fea0003800000 */
[----:B------:R-:W-:Y:S01]  /*143fa0*/  ISETP.NE.AND P1, PT, R105, 0x54, PT ;  /* 0x000000546900780c */ /* 0x000fe20003f25270 */
[----:B------:R-:W-:-:S12]  /*143fb0*/  IMAD.MOV.U32 R4, RZ, RZ, 0x3 ;  /* 0x00000003ff047424 */ /* 0x000fd800078e00ff */
[----:B------:R-:W-:Y:S05]  /*143fc0*/  @!P1 BRA `(.L_x_6837) ;  /* 0x00000000000c9947 */ /* 0x000fea0003800000 */
.L_x_6838:
[----:B------:R-:W-:Y:S01]  /*143fd0*/  IMAD.MOV.U32 R4, RZ, RZ, 0x4 ;  /* 0x00000004ff047424 */ /* 0x000fe200078e00ff */
[----:B------:R-:W-:Y:S06]  /*143fe0*/  BRA `(.L_x_6837) ;  /* 0x0000000000047947 */ /* 0x000fec0003800000 */
.L_x_6839:
[----:B------:R-:W-:-:S07]  /*143ff0*/  IMAD.MOV.U32 R4, RZ, RZ, 0x2 ;  /* 0x00000002ff047424 */ /* 0x000fce00078e00ff */
.L_x_6837:
[----:B------:R-:W-:Y:S05]  /*144000*/  BSYNC.RECONVERGENT B3 ;  /* 0x0000000000037941 */ /* 0x000fea0003800200 */
.L_x_6835:
        /* <DEDUP_REMOVED lines=15> */
.L_x_6841:
[----:B------:R-:W-:-:S13]  /*144100*/  ISETP.NE.AND P1, PT, R4, 0x47, PT ;  /* 0x000000470400780c */ /* 0x000fda0003f25270 */
[----:B------:R-:W-:Y:S05]  /*144110*/  @!P1 BRA `(.L_x_6844) ;  /* 0x0000000000149947 */ /* 0x000fea0003800000 */
[----:B------:R-:W-:Y:S01]  /*144120*/  ISETP.NE.AND P1, PT, R4, 0x54, PT ;  /* 0x000000540400780c */ /* 0x000fe20003f25270 */
[----:B------:R-:W-:-:S12]  /*144130*/  IMAD.MOV.U32 R3, RZ, RZ, 0x3 ;  /* 0x00000003ff037424 */ /* 0x000fd800078e00ff */
[----:B------:R-:W-:Y:S05]  /*144140*/  @!P1 BRA `(.L_x_6842) ;  /* 0x00000000000c9947 */ /* 0x000fea0003800000 */
.L_x_6843:
[----:B------:R-:W-:Y:S01]  /*144150*/  IMAD.MOV.U32 R3, RZ, RZ, 0x4 ;  /* 0x00000004ff037424 */ /* 0x000fe200078e00ff */
[----:B------:R-:W-:Y:S06]  /*144160*/  BRA `(.L_x_6842) ;  /* 0x0000000000047947 */ /* 0x000fec0003800000 */
.L_x_6844:
[----:B------:R-:W-:-:S07]  /*144170*/  IMAD.MOV.U32 R3, RZ, RZ, 0x2 ;  /* 0x00000002ff037424 */ /* 0x000fce00078e00ff */
.L_x_6842:
[----:B------:R-:W-:Y:S05]  /*144180*/  BSYNC.RECONVERGENT B3 ;  /* 0x0000000000037941 */ /* 0x000fea0003800200 */
.L_x_6840:
[----:B------:R0:W-:Y:S02]  /*144190*/  STL.U8 [R5+0x27da], R3 ;  /* 0x0027da0305007387 */ /* 0x0001e40000100000 */
.L_x_6806:
[----:B------:R-:W-:Y:S05]  /*1441a0*/  BSYNC.RECONVERGENT B2 ;  /* 0x0000000000027941 */ /* 0x000fea0003800200 */
.L_x_6805:
        /* <DEDUP_REMOVED lines=10> */
.L_x_6869:
        /* <DEDUP_REMOVED lines=12> */
.L_x_6850:
[----:B------:R-:W-:-:S13]  /*144310*/  ISETP.NE.AND P1, PT, R5, 0x47, PT ;  /* 0x000000470500780c */ /* 0x000fda0003f25270 */
[----:B------:R-:W-:Y:S05]  /*144320*/  @!P1 BRA `(.L_x_6853) ;  /* 0x0000000000149947 */ /* 0x000fea0003800000 */
[----:B------:R-:W-:Y:S01]  /*144330*/  ISETP.NE.AND P1, PT, R5, 0x54, PT ;  /* 0x000000540500780c */ /* 0x000fe20003f25270 */
[----:B------:R-:W-:-:S12]  /*144340*/  IMAD.MOV.U32 R4, RZ, RZ, 0x3 ;  /* 0x00000003ff047424 */ /* 0x000fd800078e00ff */
[----:B------:R-:W-:Y:S05]  /*144350*/  @!P1 BRA `(.L_x_6851) ;  /* 0x00000000000c9947 */ /* 0x000fea0003800000 */
.L_x_6852:
[----:B------:R-:W-:Y:S01]  /*144360*/  IMAD.MOV.U32 R4, RZ, RZ, 0x4 ;  /* 0x00000004ff047424 */ /* 0x000fe200078e00ff */
[----:B------:R-:W-:Y:S06]  /*144370*/  BRA `(.L_x_6851) ;  /* 0x0000000000047947 */ /* 0x000fec0003800000 */
.L_x_6853:
[----:B------:R-:W-:-:S07]  /*144380*/  IMAD.MOV.U32 R4, RZ, RZ, 0x2 ;  /* 0x00000002ff047424 */ /* 0x000fce00078e00ff */
.L_x_6851:
[----:B------:R-:W-:Y:S05]  /*144390*/  BSYNC.RECONVERGENT B4 ;  /* 0x0000000000047941 */ /* 0x000fea0003800200 */
.L_x_6849:
        /* <DEDUP_REMOVED lines=15> */
.L_x_6855:
[----:B------:R-:W-:-:S13]  /*144490*/  ISETP.NE.AND P1, PT, R5, 0x47, PT ;  /* 0x000000470500780c */ /* 0x000fda0003f25270 */
[----:B------:R-:W-:Y:S05]  /*1444a0*/  @!P1 BRA `(.L_x_6858) ;  /* 0x0000000000149947 */ /* 0x000fea0003800000 */
[----:B------:R-:W-:Y:S01]  /*1444b0*/  ISETP.NE.AND P1, PT, R5, 0x54, PT ;  /* 0x000000540500780c */ /* 0x000fe20003f25270 */
[----:B------:R-:W-:-:S12]  /*1444c0*/  IMAD.MOV.U32 R4, RZ, RZ, 0x3 ;  /* 0x00000003ff047424 */ /* 0x000fd800078e00ff */
[----:B------:R-:W-:Y:S05]  /*1444d0*/  @!P1 BRA `(.L_x_6856) ;  /* 0x00000000000c9947 */ /* 0x000fea0003800000 */
.L_x_6857:
[----:B------:R-:W-:Y:S01]  /*1444e0*/  IMAD.MOV.U32 R4, RZ, RZ, 0x4 ;  /* 0x00000004ff047424 */ /* 0x000fe200078e00ff */
[----:B------:R-:W-:Y:S06]  /*1444f0*/  BRA `(.L_x_6856) ;  /* 0x0000000000047947 */ /* 0x000fec0003800000 */
.L_x_6858:
[----:B------:R-:W-:-:S07]  /*144500*/  IMAD.MOV.U32 R4, RZ, RZ, 0x2 ;  /* 0x00000002ff047424 */ /* 0x000fce00078e00ff */
.L_x_6856:
[----:B------:R-:W-:Y:S05]  /*144510*/  BSYNC.RECONVERGENT B4 ;  /* 0x0000000000047941 */ /* 0x000fea0003800200 */
.L_x_6854:
        /* <DEDUP_REMOVED lines=14> */
.L_x_6860:
[----:B------:R-:W-:-:S13]  /*144600*/  ISETP.NE.AND P1, PT, R5, 0x47, PT ;  /* 0x000000470500780c */ /* 0x000fda0003f25270 */
[----:B------:R-:W-:Y:S05]  /*144610*/  @!P1 BRA `(.L_x_6863) ;  /* 0x0000000000149947 */ /* 0x000fea0003800000 */
[----:B------:R-:W-:Y:S01]  /*144620*/  ISETP.NE.AND P1, PT, R5, 0x54, PT ;  /* 0x000000540500780c */ /* 0x000fe20003f25270 */
[----:B------:R-:W-:-:S12]  /*144630*/  IMAD.MOV.U32 R4, RZ, RZ, 0x3 ;  /* 0x00000003ff047424 */ /* 0x000fd800078e00ff */
[----:B------:R-:W-:Y:S05]  /*144640*/  @!P1 BRA `(.L_x_6861) ;  /* 0x00000000000c9947 */ /* 0x000fea0003800000 */
.L_x_6862:
[----:B------:R-:W-:Y:S01]  /*144650*/  IMAD.MOV.U32 R4, RZ, RZ, 0x4 ;  /* 0x00000004ff047424 */ /* 0x000fe200078e00ff */
[----:B------:R-:W-:Y:S06]  /*144660*/  BRA `(.L_x_6861) ;  /* 0x0000000000047947 */ /* 0x000fec0003800000 */
.L_x_6863:
[----:B------:R-:W-:-:S07]  /*144670*/  IMAD.MOV.U32 R4, RZ, RZ, 0x2 ;  /* 0x00000002ff047424 */ /* 0x000fce00078e00ff */
.L_x_6861:
[----:B------:R-:W-:Y:S05]  /*144680*/  BSYNC.RECONVERGENT B4 ;  /* 0x0000000000047941 */ /* 0x000fea0003800200 */
.L_x_6859:
        /* <DEDUP_REMOVED lines=14> */
.L_x_6865:
[----:B------:R-:W-:-:S13]  /*144770*/  ISETP.NE.AND P1, PT, R107, 0x47, PT ;  /* 0x000000476b00780c */ /* 0x000fda0003f25270 */
[----:B------:R-:W-:Y:S05]  /*144780*/  @!P1 BRA `(.L_x_6868) ;  /* 0x0000000000149947 */ /* 0x000fea0003800000 */
[----:B------:R-:W-:Y:S01]  /*144790*/  ISETP.NE.AND P1, PT, R107, 0x54, PT ;  /* 0x000000546b00780c */ /* 0x000fe20003f25270 */
[----:B------:R-:W-:-:S12]  /*1447a0*/  IMAD.MOV.U32 R5, RZ, RZ, 0x3 ;  /* 0x00000003ff057424 */ /* 0x000fd800078e00ff */
[----:B------:R-:W-:Y:S05]  /*1447b0*/  @!P1 BRA `(.L_x_6866) ;  /* 0x00000000000c9947 */ /* 0x000fea0003800000 */
.L_x_6867:
[----:B------:R-:W-:Y:S01]  /*1447c0*/  IMAD.MOV.U32 R5, RZ, RZ, 0x4 ;  /* 0x00000004ff057424 */ /* 0x000fe200078e00ff */
[----:B------:R-:W-:Y:S06]  /*1447d0*/  BRA `(.L_x_6866) ;  /* 0x0000000000047947 */ /* 0x000fec0003800000 */
.L_x_6868:
[----:B------:R-:W-:-:S07]  /*1447e0*/  IMAD.MOV.U32 R5, RZ, RZ, 0x2 ;  /* 0x00000002ff057424 */ /* 0x000fce00078e00ff */
.L_x_6866:
[----:B------:R-:W-:Y:S05]  /*1447f0*/  BSYNC.RECONVERGENT B4 ;  /* 0x0000000000047941 */ /* 0x000fea0003800200 */
.L_x_6864:
[----:B------:R0:W-:Y:S01]  /*144800*/  STL.U8 [R104+0x27f6], R5 ;  /* 0x0027f60568007387 */ /* 0x0001e20000100000 */
[----:B------:R-:W-:Y:S01]  /*144810*/  ISETP.NE.AND P1, PT, R4, R105, PT ;  /* 0x000000690400720c */ /* 0x000fe20003f25270 */
[----:B------:R-:W-:-:S12]  /*144820*/  VIADD R3, R3, 0x4 ;  /* 0x0000000403037836 */ /* 0x000fd80000000000 */
[----:B0-----:R-:W-:Y:S05]  /*144830*/  @P1 BRA `(.L_x_6869) ;  /* 0xfffffff800841947 */ /* 0x001fea000383ffff */
.L_x_6848:
[----:B------:R-:W-:Y:S05]  /*144840*/  BSYNC.RECONVERGENT B3 ;  /* 0x0000000000037941 */ /* 0x000fea0003800200 */
.L_x_6847:
        /* <DEDUP_REMOVED lines=14> */
.L_x_6871:
[----:B------:R-:W-:-:S13]  /*144930*/  ISETP.NE.AND P1, PT, R5, 0x47, PT ;  /* 0x000000470500780c */ /* 0x000fda0003f25270 */
[----:B------:R-:W-:Y:S05]  /*144940*/  @!P1 BRA `(.L_x_6874) ;  /* 0x0000000000149947 */ /* 0x000fea0003800000 */
[----:B------:R-:W-:Y:S01]  /*144950*/  ISETP.NE.AND P1, PT, R5, 0x54, PT ;  /* 0x000000540500780c */ /* 0x000fe20003f25270 */
[----:B------:R-:W-:-:S12]  /*144960*/  IMAD.MOV.U32 R4, RZ, RZ, 0x3 ;  /* 0x00000003ff047424 */ /* 0x000fd800078e00ff */
[----:B------:R-:W-:Y:S05]  /*144970*/  @!P1 BRA `(.L_x_6872) ;  /* 0x00000000000c9947 */ /* 0x000fea0003800000 */
.L_x_6873:
[----:B------:R-:W-:Y:S01]  /*144980*/  IMAD.MOV.U32 R4, RZ, RZ, 0x4 ;  /* 0x00000004ff047424 */ /* 0x000fe200078e00ff */
[----:B------:R-:W-:Y:S06]  /*144990*/  BRA `(.L_x_6872) ;  /* 0x0000000000047947 */ /* 0x000fec0003800000 */
.L_x_6874:
[----:B------:R-:W-:-:S07]  /*1449a0*/  IMAD.MOV.U32 R4, RZ, RZ, 0x2 ;  /* 0x00000002ff047424 */ /* 0x000fce00078e00ff */
.L_x_6872:
[----:B------:R-:W-:Y:S05]  /*1449b0*/  BSYNC.RECONVERGENT B3 ;  /* 0x0000000000037941 */ /* 0x000fea0003800200 */
.L_x_6870:
        /* <DEDUP_REMOVED lines=17> */
.L_x_6876:
[----:B------:R-:W-:-:S13]  /*144ad0*/  ISETP.NE.AND P1, PT, R104, 0x47, PT ;  /* 0x000000476800780c */ /* 0x000fda0003f25270 */
[----:B------:R-:W-:Y:S05]  /*144ae0*/  @!P1 BRA `(.L_x_6879) ;  /* 0x0000000000149947 */ /* 0x000fea0003800000 */
[----:B------:R-:W-:Y:S01]  /*144af0*/  ISETP.NE.AND P1, PT, R104, 0x54, PT ;  /* 0x000000546800780c */ /* 0x000fe20003f25270 */
[----:B------:R-:W-:-:S12]  /*144b00*/  IMAD.MOV.U32 R4, RZ, RZ, 0x3 ;  /* 0x00000003ff047424 */ /* 0x000fd800078e00ff */
[----:B------:R-:W-:Y:S05]  /*144b10*/  @!P1 BRA `(.L_x_6877) ;  /* 0x00000000000c9947 */ /* 0x000fea0003800000 */
.L_x_6878:
[----:B------:R-:W-:Y:S01]  /*144b20*/  IMAD.MOV.U32 R4, RZ, RZ, 0x4 ;  /* 0x00000004ff047424 */ /* 0x000fe200078e00ff */
[----:B------:R-:W-:Y:S06]  /*144b30*/  BRA `(.L_x_6877) ;  /* 0x0000000000047947 */ /* 0x000fec0003800000 */
.L_x_6879:
[----:B------:R-:W-:-:S07]  /*144b40*/  IMAD.MOV.U32 R4, RZ, RZ, 0x2 ;  /* 0x00000002ff047424 */ /* 0x000fce00078e00ff */
.L_x_6877:
[----:B------:R-:W-:Y:S05]  /*144b50*/  BSYNC.RECONVERGENT B3 ;  /* 0x0000000000037941 */ /* 0x000fea0003800200 */
.L_x_6875:
        /* <DEDUP_REMOVED lines=16> */
.L_x_6881:
[----:B------:R-:W-:-:S13]  /*144c60*/  ISETP.NE.AND P1, PT, R4, 0x47, PT ;  /* 0x000000470400780c */ /* 0x000fda0003f25270 */
[----:B------:R-:W-:Y:S05]  /*144c70*/  @!P1 BRA `(.L_x_6884) ;  /* 0x0000000000149947 */ /* 0x000fea0003800000 */
[----:B------:R-:W-:Y:S01]  /*144c80*/  ISETP.NE.AND P1, PT, R4, 0x54, PT ;  /* 0x000000540400780c */ /* 0x000fe20003f25270 */
[----:B------:R-:W-:-:S12]  /*144c90*/  IMAD.MOV.U32 R3, RZ, RZ, 0x3 ;  /* 0x00000003ff037424 */ /* 0x000fd800078e00ff */
[----:B------:R-:W-:Y:S05]  /*144ca0*/  @!P1 BRA `(.L_x_6882) ;  /* 0x00000000000c9947 */ /* 0x000fea0003800000 */
.L_x_6883:
[----:B------:R-:W-:Y:S01]  /*144cb0*/  IMAD.MOV.U32 R3, RZ, RZ, 0x4 ;  /* 0x00000004ff037424 */ /* 0x000fe200078e00ff */
[----:B------:R-:W-:Y:S06]  /*144cc0*/  BRA `(.L_x_6882) ;  /* 0x0000000000047947 */ /* 0x000fec0003800000 */
.L_x_6884:
[----:B------:R-:W-:-:S07]  /*144cd0*/  IMAD.MOV.U32 R3, RZ, RZ, 0x2 ;  /* 0x00000002ff037424 */ /* 0x000fce00078e00ff */
.L_x_6882:
[----:B------:R-:W-:Y:S05]  /*144ce0*/  BSYNC.RECONVERGENT B3 ;  /* 0x0000000000037941 */ /* 0x000fea0003800200 */
.L_x_6880:
[----:B------:R2:W-:Y:S02]  /*144cf0*/  STL.U8 [R5+0x27f5], R3 ;  /* 0x0027f50305007387 */ /* 0x0005e40000100000 */
.L_x_6846:
[----:B------:R-:W-:Y:S05]  /*144d00*/  BSYNC.RECONVERGENT B2 ;  /* 0x0000000000027941 */ /* 0x000fea0003800200 */
.L_x_6845:
        /* <DEDUP_REMOVED lines=13> */
.L_x_6893:
        /* <DEDUP_REMOVED lines=13> */
.L_x_6892:
        /* <DEDUP_REMOVED lines=38> */
[----:B------:R-:W-:Y:S01]  /*145110*/  @P1 MOV R108, 0x0 ;  /* 0x00000000006c1802 */ /* 0x000fe20000000f00 */
        /* <DEDUP_REMOVED lines=27> */
.L_x_6891:
[----:B------:R-:W-:Y:S05]  /*1452d0*/  BSYNC.RECONVERGENT B5 ;  /* 0x0000000000057941 */ /* 0x000fea0003800200 */
.L_x_6890:
        /* <DEDUP_REMOVED lines=52> */
.L_x_6889:
[----:B------:R-:W-:Y:S05]  /*145620*/  BSYNC.RECONVERGENT B3 ;  /* 0x0000000000037941 */ /* 0x000fea0003800200 */
.L_x_6888:
[C---:B------:R-:W-:Y:S01]  /*145630*/  ISETP.NE.AND P0, PT, R3.reuse, R148, PT ;  /* 0x000000940300720c */ /* 0x040fe20003f05270 */
[----:B------:R-:W-:-:S12]  /*145640*/  VIADD R3, R3, 0x1 ;  /* 0x0000000103037836 */ /* 0x000fd80000000000 */
[----:B------:R-:W-:Y:S05]  /*145650*/  @P0 BRA `(.L_x_6893) ;  /* 0xfffffff400e00947 */ /* 0x000fea000383ffff */
[----:B------:R-:W-:Y:S05]  /*145660*/  BSYNC.RECONVERGENT B2 ;  /* 0x0000000000027941 */ /* 0x000fea0003800200 */
.L_x_6887:
[----:B------:R-:W-:-:S07]  /*145670*/  IMAD.MOV.U32 R143, RZ, RZ, 0x1 ;  /* 0x00000001ff8f7424 */ /* 0x000fce00078e00ff */
.L_x_6958:
[----:B------:R-:W-:Y:S04]  /*145680*/  BSSY.RECONVERGENT B3, `(.L_x_6894) ;  /* 0x000045b000037945 */ /* 0x000fe80003800200 */
[----:B01----:R-:W-:Y:S05]  /*145690*/  @!P4 BRA `(.L_x_6895) ;  /* 0x000000440064c947 */ /* 0x003fea0003800000 */
[----:B------:R-:W-:-:S07]  /*1456a0*/  IMAD.MOV.U32 R142, RZ, RZ, 0x1 ;  /* 0x00000001ff8e7424 */ /* 0x000fce00078e00ff */
.L_x_6957:
[----:B------:R-:W-:-:S04]  /*1456b0*/  VIADD R3, R143, 0xffffffff ;  /* 0xffffffff8f037836 */ /* 0x000fc80000000000 */
[----:B------:R-:W-:-:S04]  /*1456c0*/  IMAD R3, R3, R2, R142 ;  /* 0x0000000203037224 */ /* 0x000fc800078e028e */
[----:B01----:R-:W-:-:S05]  /*1456d0*/  VIADD R144, R3, 0xffffffff ;  /* 0xffffffff03907836 */ /* 0x003fca0000000000 */
[----:B------:R-:W-:-:S05]  /*1456e0*/  LEA R149, R144, R131, 0x3 ;  /* 0x0000008390957211 */ /* 0x000fca00078e18ff */
        /* <DEDUP_REMOVED lines=126> */
.L_x_6904:
[----:B------:R-:W-:Y:S05]  /*145ed0*/  BSYNC.RECONVERGENT B9 ;  /* 0x0000000000097941 */ /* 0x000fea0003800200 */
.L_x_6903:
        /* <DEDUP_REMOVED lines=36> */
.L_x_6907:
[----:B------:R-:W-:Y:S05]  /*146120*/  BSYNC.RECONVERGENT B9 ;  /* 0x0000000000097941 */ /* 0x000fea0003800200 */
.L_x_6906:
        /* <DEDUP_REMOVED lines=9> */
.L_x_6902:
        /* <DEDUP_REMOVED lines=47> */
.L_x_6909:
[----:B------:R-:W-:Y:S05]  /*1464b0*/  BSYNC.RECONVERGENT B9 ;  /* 0x0000000000097941 */ /* 0x000fea0003800200 */
.L_x_6908:
        /* <DEDUP_REMOVED lines=38> */
.L_x_6911:
[----:B------:R-:W-:Y:S05]  /*146720*/  BSYNC.RECONVERGENT B9 ;  /* 0x0000000000097941 */ /* 0x000fea0003800200 */
.L_x_6910:
        /* <DEDUP_REMOVED lines=9> */
.L_x_6901:
[----:B------:R-:W-:Y:S01]  /*1467c0*/  IMAD.WIDE R120, R3, 0x18, R120 ;  /* 0x0000001803787825 */ /* 0x000fe200078e0278 */
[----:B------:R-:W-:Y:S02]  /*1467d0*/  R2UR UR4, R6 ;  /* 0x00000000060472ca */ /* 0x000fe400000e0000 */
[----:B------:R-:W-:Y:S02]  /*1467e0*/  R2UR UR5, R7 ;  /* 0x00000000070572ca */ /* 0x000fe400000e0000 */
[----:B------:R-:W-:-:S04]  /*1467f0*/  IADD3 R134, P0, PT, R120, R134, RZ ;  /* 0x0000008678867210 */ /* 0x000fc80007f1e0ff */
[----:B------:R-:W-:Y:S02]  /*146800*/  IADD3.X R120, PT, PT, R121, R135, RZ, P0, !PT ;  /* 0x0000008779787210 */ /* 0x000fe400007fe4ff */
        /* <DEDUP_REMOVED lines=51> */
.L_x_6913:
[----:B------:R-:W-:Y:S05]  /*146b40*/  BSYNC.RECONVERGENT B9 ;  /* 0x0000000000097941 */ /* 0x000fea0003800200 */
.L_x_6912:
        /* <DEDUP_REMOVED lines=38> */
.L_x_6915:
[----:B------:R-:W-:Y:S05]  /*146db0*/  BSYNC.RECONVERGENT B9 ;  /* 0x0000000000097941 */ /* 0x000fea0003800200 */
.L_x_6914:
        /* <DEDUP_REMOVED lines=8> */
.L_x_6905:
[----:B------:R-:W-:Y:S05]  /*146e40*/  BSYNC.RECONVERGENT B5 ;  /* 0x0000000000057941 */ /* 0x000fea0003800200 */
.L_x_6900:
        /* <DEDUP_REMOVED lines=35> */
.L_x_6917:
[----:B------:R-:W-:Y:S05]  /*147080*/  BSYNC.RECONVERGENT B5 ;  /* 0x0000000000057941 */ /* 0x000fea0003800200 */
.L_x_6916:
[----:B------:R-:W-:-:S06]  /*147090*/  DSETP.GEU.AND P0, PT, R60, R118, PT ;  /* 0x000000763c00722a */ /* 0x000fcc0003f0e000 */
[----:B------:R-:W-:Y:S02]  /*1470a0*/  FSEL R106, R106, R138, !P0 ;  /* 0x0000008a6a6a7208 */ /* 0x000fe40004000000 */
[----:B------:R-:W-:Y:S02]  /*1470b0*/  FSEL R107, R107, R139, !P0 ;  /* 0x0000008b6b6b7208 */ /* 0x000fe40004000000 */
[----:B------:R-:W-:Y:S02]  /*1470c0*/  FSEL R104, R104, R126, !P0 ;  /* 0x0000007e68687208 */ /* 0x000fe40004000000 */
[----:B------:R-:W-:-:S07]  /*1470d0*/  FSEL R105, R105, R127, !P0 ;  /* 0x0000007f69697208 */ /* 0x000fce0004000000 */
.L_x_6899:
[----:B------:R-:W-:Y:S05]  /*1470e0*/  BSYNC.RECONVERGENT B6 ;  /* 0x0000000000067941 */ /* 0x000fea0003800200 */
.L_x_6898:
        /* <DEDUP_REMOVED lines=45> */
.L_x_6919:
[----:B------:R-:W-:Y:S05]  /*1473c0*/  BSYNC.RECONVERGENT B5 ;  /* 0x0000000000057941 */ /* 0x000fea0003800200 */
.L_x_6918:
        /* <DEDUP_REMOVED lines=32> */
.L_x_6921:
[----:B------:R-:W-:Y:S05]  /*1475d0*/  BSYNC.RECONVERGENT B5 ;  /* 0x0000000000057941 */ /* 0x000fea0003800200 */
.L_x_6920:
        /* <DEDUP_REMOVED lines=30> */
.L_x_6923:
[----:B------:R-:W-:Y:S05]  /*1477c0*/  BSYNC.RECONVERGENT B5 ;  /* 0x0000000000057941 */ /* 0x000fea0003800200 */
.L_x_6922:
        /* <DEDUP_REMOVED lines=27> */
.L_x_6926:
[----:B------:R-:W-:Y:S05]  /*147980*/  BSYNC.RELIABLE B6 ;  /* 0x0000000000067941 */ /* 0x000fea0003800100 */
.L_x_6925:
[----:B------:R0:W-:Y:S01]  /*147990*/  STL.64 [R144], R110 ;  /* 0x0000006e90007387 */ /* 0x0001e20000100a00 */
[----:B------:R-:W-:Y:S02]  /*1479a0*/  IMAD.MOV.U32 R106, RZ, RZ, R110 ;  /* 0x000000ffff6a7224 */ /* 0x000fe400078e006e */
[----:B------:R-:W-:Y:S01]  /*1479b0*/  IMAD.MOV.U32 R107, RZ, RZ, R111 ;  /* 0x000000ffff6b7224 */ /* 0x000fe200078e006f */
[----:B------:R0:W-:Y:S01]  /*1479c0*/  STL.64 [R149], R108 ;  /* 0x0000006c95007387 */ /* 0x0001e20000100a00 */
[----:B------:R-:W-:Y:S02]  /*1479d0*/  IMAD.MOV.U32 R4, RZ, RZ, R108 ;  /* 0x000000ffff047224 */ /* 0x000fe400078e006c */
[----:B------:R-:W-:-:S07]  /*1479e0*/  IMAD.MOV.U32 R5, RZ, RZ, R109 ;  /* 0x000000ffff057224 */ /* 0x000fce00078e006d */
.L_x_6927:
[----:B------:R-:W-:Y:S05]  /*1479f0*/  BSYNC.RECONVERGENT B5 ;  /* 0x0000000000057941 */ /* 0x000fea0003800200 */
.L_x_6924:
[----:B------:R-:W-:-:S07]  /*147a00*/  IMAD.MOV.U32 R139, RZ, RZ, 0x3 ;  /* 0x00000003ff8b7424 */ /* 0x000fce00078e00ff */
.L_x_6956:
        /* <DEDUP_REMOVED lines=12> */
.L_x_6955:
        /* <DEDUP_REMOVED lines=114> */
.L_x_6936:
[----:B------:R-:W-:Y:S05]  /*1481f0*/  BSYNC.RECONVERGENT B10 ;  /* 0x00000000000a7941 */ /* 0x000fea0003800200 */
.L_x_6935:
        /* <DEDUP_REMOVED lines=30> */
.L_x_6938:
[----:B------:R-:W-:Y:S05]  /*1483e0*/  BSYNC.RECONVERGENT B10 ;  /* 0x00000000000a7941 */ /* 0x000fea0003800200 */
.L_x_6937:
[----:B------:R-:W-:-:S06]  /*1483f0*/  DSETP.GT.AND P0, PT, R104, R122, PT ;  /* 0x0000007a6800722a */ /* 0x000fcc0003f04000 */
[----:B------:R-:W-:Y:S02]  /*148400*/  FSEL R118, R108, RZ, P0 ;  /* 0x000000ff6c767208 */ /* 0x000fe40000000000 */
[----:B------:R-:W-:Y:S02]  /*148410*/  FSEL R119, R109, +QNAN , P0 ;  /* 0x7ff000006d777808 */ /* 0x000fe40000000000 */
[----:B------:R-:W-:Y:S02]  /*148420*/  FSEL R120, R110, RZ, P0 ;  /* 0x000000ff6e787208 */ /* 0x000fe40000000000 */
[----:B------:R-:W-:Y:S01]  /*148430*/  FSEL R121, R111, -1.875, P0 ;  /* 0xbff000006f797808 */ /* 0x000fe20000000000 */
[----:B------:R-:W-:Y:S06]  /*148440*/  BRA `(.L_x_6939) ;  /* 0x0000001400907947 */ /* 0x000fec0003800000 */
.L_x_6934:
        /* <DEDUP_REMOVED lines=75> */
.L_x_6941:
[----:B------:R-:W-:Y:S05]  /*148900*/  BSYNC.RECONVERGENT B10 ;  /* 0x00000000000a7941 */ /* 0x000fea0003800200 */
.L_x_6940:
        /* <DEDUP_REMOVED lines=30> */
.L_x_6943:
[----:B------:R-:W-:Y:S05]  /*148af0*/  BSYNC.RECONVERGENT B10 ;  /* 0x00000000000a7941 */ /* 0x000fea0003800200 */
.L_x_6942:
        /* <DEDUP_REMOVED lines=15> */
.L_x_6933:
        /* <DEDUP_REMOVED lines=83> */
.L_x_6946:
[----:B------:R-:W-:Y:S05]  /*149120*/  BSYNC.RECONVERGENT B10 ;  /* 0x00000000000a7941 */ /* 0x000fea0003800200 */
.L_x_6945:
        /* <DEDUP_REMOVED lines=30> */
.L_x_6948:
[----:B------:R-:W-:Y:S05]  /*149310*/  BSYNC.RECONVERGENT B10 ;  /* 0x00000000000a7941 */ /* 0x000fea0003800200 */
.L_x_6947:
[----:B------:R-:W-:-:S06]  /*149320*/  DSETP.GT.AND P0, PT, R104, R122, PT ;  /* 0x0000007a6800722a */ /* 0x000fcc0003f04000 */
[----:B------:R-:W-:Y:S02]  /*149330*/  FSEL R118, R108, RZ, P0 ;  /* 0x000000ff6c767208 */ /* 0x000fe40000000000 */
[----:B------:R-:W-:Y:S02]  /*149340*/  FSEL R119, R109, +QNAN , P0 ;  /* 0x7ff000006d777808 */ /* 0x000fe40000000000 */
[----:B------:R-:W-:Y:S02]  /*149350*/  FSEL R120, R110, RZ, P0 ;  /* 0x000000ff6e787208 */ /* 0x000fe40000000000 */
[----:B------:R-:W-:Y:S01]  /*149360*/  FSEL R121, R111, -1.875, P0 ;  /* 0xbff000006f797808 */ /* 0x000fe20000000000 */
[----:B------:R-:W-:Y:S06]  /*149370*/  BRA `(.L_x_6939) ;  /* 0x0000000400c47947 */ /* 0x000fec0003800000 */
.L_x_6944:
        /* <DEDUP_REMOVED lines=36> */
.L_x_6950:
[----:B------:R-:W-:Y:S05]  /*1495c0*/  BSYNC.RECONVERGENT B7 ;  /* 0x0000000000077941 */ /* 0x000fea0003800200 */
.L_x_6949:
        /* <DEDUP_REMOVED lines=39> */
.L_x_6952:
[----:B------:R-:W-:Y:S05]  /*149840*/  BSYNC.RECONVERGENT B10 ;  /* 0x00000000000a7941 */ /* 0x000fea0003800200 */
.L_x_6951:
        /* <DEDUP_REMOVED lines=30> */
.L_x_6954:
[----:B------:R-:W-:Y:S05]  /*149a30*/  BSYNC.RECONVERGENT B10 ;  /* 0x00000000000a7941 */ /* 0x000fea0003800200 */
.L_x_6953:
[----:B------:R-:W-:-:S06]  /*149a40*/  DSETP.GT.AND P0, PT, R104, R122, PT ;  /* 0x0000007a6800722a */ /* 0x000fcc0003f04000 */
[----:B------:R-:W-:Y:S02]  /*149a50*/  FSEL R118, R108, RZ, P0 ;  /* 0x000000ff6c767208 */ /* 0x000fe40000000000 */
[----:B------:R-:W-:Y:S02]  /*149a60*/  FSEL R119, R109, +QNAN , P0 ;  /* 0x7ff000006d777808 */ /* 0x000fe40000000000 */
[----:B------:R-:W-:Y:S02]  /*149a70*/  FSEL R120, R110, RZ, P0 ;  /* 0x000000ff6e787208 */ /* 0x000fe40000000000 */
[----:B------:R-:W-:-:S07]  /*149a80*/  FSEL R121, R111, -1.875, P0 ;  /* 0xbff000006f797808 */ /* 0x000fce0000000000 */
.L_x_6939:
[----:B------:R-:W-:Y:S05]  /*149a90*/  BSYNC.RECONVERGENT B5 ;  /* 0x0000000000057941 */ /* 0x000fea0003800200 */
.L_x_6932:
        /* <DEDUP_REMOVED lines=14> */
.L_x_6931:
[----:B------:R-:W-:Y:S05]  /*149b80*/  BSYNC.RECONVERGENT B6 ;  /* 0x0000000000067941 */ /* 0x000fea0003800200 */
.L_x_6930:
[----:B------:R-:W-:Y:S01]  /*149b90*/  VIADD R127, R127, 0x1 ;  /* 0x000000017f7f7836 */ /* 0x000fe20000000000 */
[----:B------:R-:W-:-:S04]  /*149ba0*/  ISETP.GT.U32.AND P1, PT, R126, 0x1, PT ;  /* 0x000000017e00780c */ /* 0x000fc80003f24070 */
[----:B------:R-:W-:-:S13]  /*149bb0*/  ISETP.GE.AND P0, PT, R127, R142, PT ;  /* 0x0000008e7f00720c */ /* 0x000fda0003f06270 */
[----:B------:R-:W-:Y:S05]  /*149bc0*/  @!P0 BRA P1, `(.L_x_6955) ;  /* 0xffffffdc00c08947 */ /* 0x000fea000083ffff */
.L_x_6929:
[----:B------:R-:W-:Y:S05]  /*149bd0*/  BSYNC.RECONVERGENT B9 ;  /* 0x0000000000097941 */ /* 0x000fea0003800200 */
.L_x_6928:
[----:B------:R-:W-:Y:S05]  /*149be0*/  @P3 BRA `(.L_x_6956) ;  /* 0xffffffdc00883947 */ /* 0x000fea000383ffff */
.L_x_6897:
[----:B------:R-:W-:Y:S05]  /*149bf0*/  BSYNC.RECONVERGENT B2 ;  /* 0x0000000000027941 */ /* 0x000fea0003800200 */
.L_x_6896:
[C---:B------:R-:W-:Y:S01]  /*149c00*/  ISETP.NE.AND P0, PT, R142.reuse, R2, PT ;  /* 0x000000028e00720c */ /* 0x040fe20003f05270 */
[----:B------:R-:W-:-:S12]  /*149c10*/  VIADD R142, R142, 0x1 ;  /* 0x000000018e8e7836 */ /* 0x000fd80000000000 */
[----:B------:R-:W-:Y:S05]  /*149c20*/  @P0 BRA `(.L_x_6957) ;  /* 0xffffffb800a00947 */ /* 0x000fea000383ffff */
.L_x_6895:
[----:B------:R-:W-:Y:S05]  /*149c30*/  BSYNC.RECONVERGENT B3 ;  /* 0x0000000000037941 */ /* 0x000fea0003800200 */
.L_x_6894:
[C---:B------:R-:W-:Y:S01]  /*149c40*/  ISETP.NE.AND P0, PT, R143.reuse, R148, PT ;  /* 0x000000948f00720c */ /* 0x040fe20003f05270 */
[----:B------:R-:W-:-:S12]  /*149c50*/  VIADD R143, R143, 0x1 ;  /* 0x000000018f8f7836 */ /* 0x000fd80000000000 */
[----:B------:R-:W-:Y:S05]  /*149c60*/  @P0 BRA `(.L_x_6958) ;  /* 0xffffffb800840947 */ /* 0x000fea000383ffff */
.L_x_6886:
[----:B------:R-:W-:Y:S05]  /*149c70*/  BSYNC.RECONVERGENT B4 ;  /* 0x0000000000047941 */ /* 0x000fea0003800200 */
.L_x_6885:
[----:B------:R-:W-:Y:S01]  /*149c80*/  ISETP.NE.AND P5, PT, R2, RZ, PT ;  /* 0x000000ff0200720c */ /* 0x000fe20003fa5270 */
[----:B------:R-:W-:Y:S01]  /*149c90*/  BSSY.RECONVERGENT B3, `(.L_x_6959) ;  /* 0x00001dc000037945 */ /* 0x000fe20003800200 */
[----:B------:R-:W-:Y:S01]  /*149ca0*/  IMAD.MOV.U32 R151, RZ, RZ, RZ ;  /* 0x000000ffff977224 */ /* 0x000fe200078e00ff */
[----:B------:R-:W-:Y:S01]  /*149cb0*/  MOV R138, 0x0 ;  /* 0x00000000008a7802 */ /* 0x000fe20000000f00 */
[----:B------:R-:W-:-:S09]  /*149cc0*/  IMAD.MOV.U32 R139, RZ, RZ, -0x100000 ;  /* 0xfff00000ff8b7424 */ /* 0x000fd200078e00ff */
        /* <DEDUP_REMOVED lines=8> */
.L_x_6985:
        /* <DEDUP_REMOVED lines=116> */
.L_x_6966:
[----:B------:R-:W-:Y:S05]  /*14a490*/  BSYNC.RECONVERGENT B5 ;  /* 0x0000000000057941 */ /* 0x000fea0003800200 */
.L_x_6965:
        /* <DEDUP_REMOVED lines=36> */
.L_x_6968:
[----:B------:R-:W-:Y:S05]  /*14a6e0*/  BSYNC.RECONVERGENT B5 ;  /* 0x0000000000057941 */ /* 0x000fea0003800200 */
.L_x_6967:
        /* <DEDUP_REMOVED lines=8> */
.L_x_6964:
[----:B------:R-:W-:Y:S05]  /*14a770*/  BSYNC.RECONVERGENT B4 ;  /* 0x0000000000047941 */ /* 0x000fea0003800200 */
.L_x_6963:
        /* <DEDUP_REMOVED lines=49> */
.L_x_6972:
[----:B------:R-:W-:Y:S05]  /*14aa90*/  BSYNC.RECONVERGENT B5 ;  /* 0x0000000000057941 */ /* 0x000fea0003800200 */
.L_x_6971:
[----:B------:R-:W-:Y:S01]  /*14aaa0*/  UMOV UR4, 0xff800000 ;  /* 0xff80000000047882 */ /* 0x000fe20000000000 */
[----:B------:R-:W-:Y:S01]  /*14aab0*/  UMOV UR5, 0x41cdcd64 ;  /* 0x41cdcd6400057882 */ /* 0x000fe20000000000 */
[----:B------:R-:W-:Y:S01]  /*14aac0*/  IMAD.MOV.U32 R232, RZ, RZ, R120 ;  /* 0x000000ffffe87224 */ /* 0x000fe200078e0078 */
[----:B------:R-:W-:Y:S01]  /*14aad0*/  DSETP.GEU.AND P0, PT, |R4|, UR4, PT ;  /* 0x0000000404007e2a */ /* 0x000fe2000bf0e200 */
[----:B------:R-:W-:-:S13]  /*14aae0*/  MOV R233, R121 ;  /* 0x0000007900e97202 */ /* 0x000fda0000000f00 */
        /* <DEDUP_REMOVED lines=32> */
.L_x_6974:
[----:B------:R-:W-:Y:S05]  /*14acf0*/  BSYNC.RECONVERGENT B5 ;  /* 0x0000000000057941 */ /* 0x000fea0003800200 */
.L_x_6973:
        /* <DEDUP_REMOVED lines=8> */
.L_x_6970:
[----:B------:R-:W-:Y:S05]  /*14ad80*/  BSYNC.RECONVERGENT B4 ;  /* 0x0000000000047941 */ /* 0x000fea0003800200 */
.L_x_6969:
        /* <DEDUP_REMOVED lines=53> */
.L_x_6978:
[----:B------:R-:W-:Y:S05]  /*14b0e0*/  BSYNC.RECONVERGENT B5 ;  /* 0x0000000000057941 */ /* 0x000fea0003800200 */
.L_x_6977:
        /* <DEDUP_REMOVED lines=37> */
.L_x_6980:
[----:B------:R-:W-:Y:S05]  /*14b340*/  BSYNC.RECONVERGENT B5 ;  /* 0x0000000000057941 */ /* 0x000fea0003800200 */
.L_x_6979:
        /* <DEDUP_REMOVED lines=8> */
.L_x_6976:
[----:B------:R-:W-:Y:S05]  /*14b3d0*/  BSYNC.RECONVERGENT B4 ;  /* 0x0000000000047941 */ /* 0x000fea0003800200 */
.L_x_6975:
        /* <DEDUP_REMOVED lines=35> */
.L_x_6982:
[----:B------:R-:W-:Y:S05]  /*14b610*/  BSYNC.RECONVERGENT B4 ;  /* 0x0000000000047941 */ /* 0x000fea0003800200 */
.L_x_6981:
[----:B------:R-:W-:-:S06]  /*14b620*/  DSETP.GEU.AND P0, PT, R232, R118, PT ;  /* 0x00000076e800722a */ /* 0x000fcc0003f0e000 */
[----:B------:R-:W-:Y:S02]  /*14b630*/  FSEL R110, R110, R104, !P0 ;  /* 0x000000686e6e7208 */ /* 0x000fe40004000000 */
[----:B------:R-:W-:Y:S02]  /*14b640*/  FSEL R126, R126, R4, !P0 ;  /* 0x000000047e7e7208 */ /* 0x000fe40004000000 */
[----:B------:R-:W-:Y:S02]  /*14b650*/  FSEL R104, R111, R105, !P0 ;  /* 0x000000696f687208 */ /* 0x000fe40004000000 */
[----:B------:R-:W-:-:S03]  /*14b660*/  FSEL R4, R127, R5, !P0 ;  /* 0x000000057f047208 */ /* 0x000fc60004000000 */
[----:B------:R-:W-:Y:S02]  /*14b670*/  IMAD.MOV.U32 R111, RZ, RZ, R104 ;  /* 0x000000ffff6f7224 */ /* 0x000fe400078e0068 */
[----:B------:R-:W-:-:S07]  /*14b680*/  IMAD.MOV.U32 R127, RZ, RZ, R4 ;  /* 0x000000ffff7f7224 */ /* 0x000fce00078e0004 */
.L_x_6962:
[----:B------:R-:W-:Y:S05]  /*14b690*/  BSYNC.RECONVERGENT B2 ;  /* 0x0000000000027941 */ /* 0x000fea0003800200 */
.L_x_6961:
        /* <DEDUP_REMOVED lines=42> */
[----:B------:R-:W-:Y:S01]  /*14b940*/  IMAD.MOV.U32 R110, RZ, RZ, R136 ;  /* 0x000000ffff6e7224 */ /* 0x000fe200078e0088 */
[----:B------:R-:W-:-:S07]  /*14b950*/  MOV R111, R137 ;  /* 0x00000089006f7202 */ /* 0x000fce0000000f00 */
.L_x_6984:
[----:B------:R-:W-:Y:S05]  /*14b960*/  BSYNC.RECONVERGENT B2 ;  /* 0x0000000000027941 */ /* 0x000fea0003800200 */
.L_x_6983:
        /* <DEDUP_REMOVED lines=14> */
.L_x_6960:
[----:B------:R-:W-:Y:S05]  /*14ba50*/  BSYNC.RECONVERGENT B3 ;  /* 0x0000000000037941 */ /* 0x000fea0003800200 */
.L_x_6959:
        /* <DEDUP_REMOVED lines=129> */
.L_x_6991:
[----:B------:R-:W-:Y:S05]  /*14c270*/  BSYNC.RECONVERGENT B4 ;  /* 0x0000000000047941 */ /* 0x000fea0003800200 */
.L_x_6990:
        /* <DEDUP_REMOVED lines=35> */
.L_x_6993:
[----:B------:R-:W-:Y:S05]  /*14c4b0*/  BSYNC.RECONVERGENT B4 ;  /* 0x0000000000047941 */ /* 0x000fea0003800200 */
.L_x_6992:
        /* <DEDUP_REMOVED lines=11> */
.L_x_6989:
[----:B------:R-:W-:Y:S05]  /*14c570*/  BSYNC.RECONVERGENT B3 ;  /* 0x0000000000037941 */ /* 0x000fea0003800200 */
.L_x_6988:
        /* <DEDUP_REMOVED lines=48> */
.L_x_6997:
[----:B------:R-:W-:Y:S05]  /*14c880*/  BSYNC.RECONVERGENT B4 ;  /* 0x0000000000047941 */ /* 0x000fea0003800200 */
.L_x_6996:
        /* <DEDUP_REMOVED lines=35> */
.L_x_6999:
[----:B------:R-:W-:Y:S05]  /*14cac0*/  BSYNC.RECONVERGENT B4 ;  /* 0x0000000000047941 */ /* 0x000fea0003800200 */
.L_x_6998:
        /* <DEDUP_REMOVED lines=11> */
.L_x_6995:
[----:B------:R-:W-:Y:S05]  /*14cb80*/  BSYNC.RECONVERGENT B3 ;  /* 0x0000000000037941 */ /* 0x000fea0003800200 */
.L_x_6994:
        /* <DEDUP_REMOVED lines=52> */
.L_x_7003:
[----:B------:R-:W-:Y:S05]  /*14ced0*/  BSYNC.RECONVERGENT B4 ;  /* 0x0000000000047941 */ /* 0x000fea0003800200 */
.L_x_7002:
        /* <DEDUP_REMOVED lines=35> */
.L_x_7005:
[----:B------:R-:W-:Y:S05]  /*14d110*/  BSYNC.RECONVERGENT B4 ;  /* 0x0000000000047941 */ /* 0x000fea0003800200 */
.L_x_7004:
        /* <DEDUP_REMOVED lines=11> */
.L_x_7001:
[----:B------:R-:W-:Y:S05]  /*14d1d0*/  BSYNC.RECONVERGENT B3 ;  /* 0x0000000000037941 */ /* 0x000fea0003800200 */
.L_x_7000:
        /* <DEDUP_REMOVED lines=35> */
.L_x_7007:
[----:B------:R-:W-:Y:S05]  /*14d410*/  BSYNC.RECONVERGENT B3 ;  /* 0x0000000000037941 */ /* 0x000fea0003800200 */
.L_x_7006:
        /* <DEDUP_REMOVED lines=8> */
.L_x_6987:
[----:B------:R-:W-:Y:S05]  /*14d4a0*/  BSYNC.RECONVERGENT B2 ;  /* 0x0000000000027941 */ /* 0x000fea0003800200 */
.L_x_6986:
        /* <DEDUP_REMOVED lines=11> */
.L_x_7012:
        /* <DEDUP_REMOVED lines=22> */
.L_x_7011:
[----:B------:R-:W-:Y:S05]  /*14d6c0*/  BSYNC.RECONVERGENT B3 ;  /* 0x0000000000037941 */ /* 0x000fea0003800200 */
.L_x_7010:
        /* <DEDUP_REMOVED lines=18> */
.L_x_7014:
[----:B------:R-:W-:Y:S05]  /*14d7f0*/  BSYNC.RECONVERGENT B3 ;  /* 0x0000000000037941 */ /* 0x000fea0003800200 */
.L_x_7013:
        /* <DEDUP_REMOVED lines=18> */
.L_x_7009:
[----:B------:R-:W-:Y:S05]  /*14d920*/  BSYNC.RECONVERGENT B2 ;  /* 0x0000000000027941 */ /* 0x000fea0003800200 */
.L_x_7008:
        /* <DEDUP_REMOVED lines=10> */
.L_x_7019:
        /* <DEDUP_REMOVED lines=20> */
.L_x_7018:
[----:B------:R-:W-:Y:S05]  /*14db10*/  BSYNC.RECONVERGENT B3 ;  /* 0x0000000000037941 */ /* 0x000fea0003800200 */
.L_x_7017:
        /* <DEDUP_REMOVED lines=16> */
.L_x_7021:
[----:B------:R-:W-:Y:S05]  /*14dc20*/  BSYNC.RECONVERGENT B3 ;  /* 0x0000000000037941 */ /* 0x000fea0003800200 */
.L_x_7020:
        /* <DEDUP_REMOVED lines=18> */
.L_x_7016:
[----:B------:R-:W-:Y:S05]  /*14dd50*/  BSYNC.RECONVERGENT B2 ;  /* 0x0000000000027941 */ /* 0x000fea0003800200 */
.L_x_7015:
[----:B------:R-:W-:Y:S02]  /*14dd60*/  VIADD R143, R138, 0xffffffff ;  /* 0xffffffff8a8f7836 */ /* 0x000fe40000000000 */
[----:B-12---:R-:W-:-:S04]  /*14dd70*/  VIADD R3, R151, 0xffffffff ;  /* 0xffffffff97037836 */ /* 0x006fc80000000000 */
[----:B------:R-:W-:-:S05]  /*14dd80*/  IMAD R143, R143, R2, R3 ;  /* 0x000000028f8f7224 */ /* 0x000fca00078e0203 */
[----:B------:R-:W-:-:S06]  /*14dd90*/  LEA R4, R143, R131, 0x3 ;  /* 0x000000838f047211 */ /* 0x000fcc00078e18ff */
        /* <DEDUP_REMOVED lines=14> */
.L_x_7071:
        /* <DEDUP_REMOVED lines=23> */
.L_x_7026:
        /* <DEDUP_REMOVED lines=102> */
.L_x_7032:
[----:B------:R-:W-:Y:S05]  /*14e650*/  BSYNC.RECONVERGENT B6 ;  /* 0x0000000000067941 */ /* 0x000fea0003800200 */
.L_x_7031:
        /* <DEDUP_REMOVED lines=36> */
.L_x_7035:
[----:B------:R-:W-:Y:S05]  /*14e8a0*/  BSYNC.RECONVERGENT B6 ;  /* 0x0000000000067941 */ /* 0x000fea0003800200 */
.L_x_7034:
        /* <DEDUP_REMOVED lines=10> */
.L_x_7030:
        /* <DEDUP_REMOVED lines=45> */
.L_x_7037:
[----:B------:R-:W-:Y:S05]  /*14ec20*/  BSYNC.RECONVERGENT B6 ;  /* 0x0000000000067941 */ /* 0x000fea0003800200 */
.L_x_7036:
        /* <DEDUP_REMOVED lines=38> */
.L_x_7039:
[----:B------:R-:W-:Y:S05]  /*14ee90*/  BSYNC.RECONVERGENT B6 ;  /* 0x0000000000067941 */ /* 0x000fea0003800200 */
.L_x_7038:
        /* <DEDUP_REMOVED lines=10> */
.L_x_7029:
        /* <DEDUP_REMOVED lines=55> */
.L_x_7041:
[----:B------:R-:W-:Y:S05]  /*14f2b0*/  BSYNC.RECONVERGENT B6 ;  /* 0x0000000000067941 */ /* 0x000fea0003800200 */
.L_x_7040:
        /* <DEDUP_REMOVED lines=38> */
.L_x_7043:
[----:B------:R-:W-:Y:S05]  /*14f520*/  BSYNC.RECONVERGENT B6 ;  /* 0x0000000000067941 */ /* 0x000fea0003800200 */
.L_x_7042:
        /* <DEDUP_REMOVED lines=9> */
.L_x_7033:
[----:B------:R-:W-:Y:S05]  /*14f5c0*/  BSYNC.RECONVERGENT B4 ;  /* 0x0000000000047941 */ /* 0x000fea0003800200 */
.L_x_7028:
        /* <DEDUP_REMOVED lines=35> */
.L_x_7045:
[----:B------:R-:W-:Y:S05]  /*14f800*/  BSYNC.RECONVERGENT B4 ;  /* 0x0000000000047941 */ /* 0x000fea0003800200 */
.L_x_7044:
[----:B------:R-:W-:-:S06]  /*14f810*/  DSETP.GEU.AND P0, PT, R230, R118, PT ;  /* 0x00000076e600722a */ /* 0x000fcc0003f0e000 */
[----:B------:R-:W-:Y:S02]  /*14f820*/  FSEL R104, R104, R126, !P0 ;  /* 0x0000007e68687208 */ /* 0x000fe40004000000 */
[----:B------:R-:W-:Y:S02]  /*14f830*/  FSEL R105, R105, R127, !P0 ;  /* 0x0000007f69697208 */ /* 0x000fe40004000000 */
[----:B------:R-:W-:Y:S02]  /*14f840*/  FSEL R4, R4, R110, !P0 ;  /* 0x0000006e04047208 */ /* 0x000fe40004000000 */
[----:B------:R-:W-:-:S07]  /*14f850*/  FSEL R5, R5, R111, !P0 ;  /* 0x0000006f05057208 */ /* 0x000fce0004000000 */
.L_x_7027:
[----:B------:R-:W-:Y:S05]  /*14f860*/  BSYNC.RECONVERGENT B5 ;  /* 0x0000000000057941 */ /* 0x000fea0003800200 */
.L_x_7025:
        /* <DEDUP_REMOVED lines=40> */
.L_x_7047:
[----:B------:R-:W-:Y:S05]  /*14faf0*/  BSYNC.RELIABLE B4 ;  /* 0x0000000000047941 */ /* 0x000fea0003800100 */
.L_x_7046:
        /* <DEDUP_REMOVED lines=8> */
[----:B------:R-:W-:-:S03]  /*14fb80*/  IADD3 R109, PT, PT, R1, R151, RZ ;  /* 0x00000097016d7210 */ /* 0x000fc60007ffe0ff */
        /* <DEDUP_REMOVED lines=38> */
.L_x_7050:
[----:B------:R-:W-:Y:S05]  /*14fdf0*/  BSYNC.RECONVERGENT B4 ;  /* 0x0000000000047941 */ /* 0x000fea0003800200 */
.L_x_7049:
[----:B------:R-:W-:Y:S04]  /*14fe00*/  BSSY.RECONVERGENT B6, `(.L_x_7051) ;  /* 0x000019b000067945 */ /* 0x000fe80003800200 */
[----:B------:R-:W-:Y:S05]  /*14fe10*/  @!P0 BRA `(.L_x_7052) ;  /* 0x0000001800648947 */ /* 0x000fea0003800000 */
[----:B------:R-:W-:-:S07]  /*14fe20*/  IMAD.MOV.U32 R142, RZ, RZ, 0x3 ;  /* 0x00000003ff8e7424 */ /* 0x000fce00078e00ff */
.L_x_7070:
        /* <DEDUP_REMOVED lines=21> */
.L_x_7069:
        /* <DEDUP_REMOVED lines=83> */
.L_x_7057:
        /* <DEDUP_REMOVED lines=83> */
.L_x_7060:
[----:B------:R-:W-:Y:S05]  /*1509e0*/  BSYNC.RECONVERGENT B9 ;  /* 0x0000000000097941 */ /* 0x000fea0003800200 */
.L_x_7059:
        /* <DEDUP_REMOVED lines=35> */
.L_x_7062:
[----:B------:R-:W-:Y:S05]  /*150c20*/  BSYNC.RECONVERGENT B9 ;  /* 0x0000000000097941 */ /* 0x000fea0003800200 */
.L_x_7061:
[----:B------:R-:W-:-:S06]  /*150c30*/  DSETP.GE.AND P0, PT, R4, R122, PT ;  /* 0x0000007a0400722a */ /* 0x000fcc0003f06000 */
[----:B------:R-:W-:Y:S02]  /*150c40*/  FSEL R4, R104, RZ, P0 ;  /* 0x000000ff68047208 */ /* 0x000fe40000000000 */
[----:B------:R-:W-:Y:S02]  /*150c50*/  FSEL R5, R105, +QNAN , P0 ;  /* 0x7ff0000069057808 */ /* 0x000fe40000000000 */
[----:B------:R-:W-:Y:S02]  /*150c60*/  FSEL R104, R106, RZ, P0 ;  /* 0x000000ff6a687208 */ /* 0x000fe40000000000 */
[----:B------:R-:W-:Y:S01]  /*150c70*/  FSEL R105, R107, -1.875, P0 ;  /* 0xbff000006b697808 */ /* 0x000fe20000000000 */
[----:B------:R-:W-:Y:S06]  /*150c80*/  BRA `(.L_x_7058) ;  /* 0x0000000400d87947 */ /* 0x000fec0003800000 */
.L_x_7056:
[----:B------:R-:W-:-:S04]  /*150c90*/  ISETP.NE.AND P1, PT, R3, 0x1, PT ;  /* 0x000000010300780c */ /* 0x000fc80003f25270 */
[----:B------:R-:W-:-:S13]  /*150ca0*/  ISETP.EQ.OR P2, PT, R136, 0x1, !P1 ;  /* 0x000000018800780c */ /* 0x000fda0004f42670 */
[----:B------:R-:W-:Y:S05]  /*150cb0*/  @P2 BRA `(.L_x_7063) ;  /* 0x0000000000d82947 */ /* 0x000fea0003800000 */
[----:B------:R-:W2:Y:S01]  /*150cc0*/  LDL.S8 R104, [R107+0x27f3] ;  /* 0x0027f3006b687983 */ /* 0x000ea20000100200 */
[C---:B------:R-:W-:Y:S01]  /*150cd0*/  IADD3 R4, PT, PT, R1.reuse, R127, RZ ;  /* 0x0000007f01047210 */ /* 0x040fe20007ffe0ff */
[----:B------:R-:W-:Y:S01]  /*150ce0*/  IMAD.IADD R3, R1, 0x1, R126 ;  /* 0x0000000101037824 */ /* 0x000fe200078e027e */
[----:B------:R-:W0:Y:S01]  /*150cf0*/  LDCU.64 UR4, c[0x0][0x3d0] ;  /* 0x00007a00ff0477ac */ /* 0x000e220008000a00 */
        /* <DEDUP_REMOVED lines=50> */
.L_x_7063:
        /* <DEDUP_REMOVED lines=44> */
.L_x_7065:
[----:B------:R-:W-:Y:S05]  /*1512e0*/  BSYNC.RECONVERGENT B7 ;  /* 0x0000000000077941 */ /* 0x000fea0003800200 */
.L_x_7064:
        /* <DEDUP_REMOVED lines=16> */
.L_x_7058:
[----:B------:R-:W-:Y:S05]  /*1513f0*/  BSYNC.RECONVERGENT B4 ;  /* 0x0000000000047941 */ /* 0x000fea0003800200 */
.L_x_7055:
        /* <DEDUP_REMOVED lines=36> */
.L_x_7067:
[----:B------:R-:W-:-:S13]  /*151640*/  ISETP.GT.AND P0, PT, R126, 0x1, PT ;  /* 0x000000017e00780c */ /* 0x000fda0003f04270 */
[----:B------:R-:W-:Y:S05]  /*151650*/  @!P0 BREAK.RELIABLE B4 ;  /* 0x0000000000048942 */ /* 0x000fea0003800100 */
[----:B------:R-:W-:Y:S05]  /*151660*/  @!P0 BRA `(.L_x_7054) ;  /* 0x0000000000408947 */ /* 0x000fea0003800000 */
[----:B------:R-:W-:Y:S05]  /*151670*/  BSYNC.RELIABLE B4 ;  /* 0x0000000000047941 */ /* 0x000fea0003800100 */
.L_x_7066:
[----:B------:R-:W-:Y:S02]  /*151680*/  VIADD R127, R127, 0x1 ;  /* 0x000000017f7f7836 */ /* 0x000fe40000000000 */
[----:B------:R-:W-:-:S03]  /*151690*/  VIADD R126, R126, 0xffffffff ;  /* 0xffffffff7e7e7836 */ /* 0x000fc60000000000 */
[----:B------:R-:W-:-:S13]  /*1516a0*/  ISETP.GE.AND P0, PT, R127, R151, PT ;  /* 0x000000977f00720c */ /* 0x000fda0003f06270 */
[----:B------:R-:W-:Y:S05]  /*1516b0*/  @!P0 BRA `(.L_x_7069) ;  /* 0xffffffe800308947 */ /* 0x000fea000383ffff */
[----:B------:R-:W-:Y:S05]  /*1516c0*/  BRA `(.L_x_7054) ;  /* 0x0000000000287947 */ /* 0x000fea0003800000 */
.L_x_7068:
        /* <DEDUP_REMOVED lines=10> */
.L_x_7054:
[----:B------:R-:W-:Y:S05]  /*151770*/  BSYNC.RECONVERGENT B5 ;  /* 0x0000000000057941 */ /* 0x000fea0003800200 */
.L_x_7053:
[C---:B------:R-:W-:Y:S01]  /*151780*/  ISETP.LT.U32.AND P0, PT, R142.reuse, 0x20, PT ;  /* 0x000000208e00780c */ /* 0x040fe20003f01070 */
[----:B------:R-:W-:-:S12]  /*151790*/  VIADD R142, R142, 0x1 ;  /* 0x000000018e8e7836 */ /* 0x000fd80000000000 */
[----:B------:R-:W-:Y:S05]  /*1517a0*/  @P3 BRA P0, `(.L_x_7070) ;  /* 0xffffffe400a03947 */ /* 0x000fea000003ffff */
.L_x_7052:
[----:B------:R-:W-:Y:S05]  /*1517b0*/  BSYNC.RECONVERGENT B6 ;  /* 0x0000000000067941 */ /* 0x000fea0003800200 */
.L_x_7051:
[----:B------:R-:W-:-:S06]  /*1517c0*/  IMAD.IADD R106, R1, 0x1, R151 ;  /* 0x00000001016a7824 */ /* 0x000fcc00078e0297 */
[----:B------:R-:W5:Y:S01]  /*1517d0*/  LDL.U8 R106, [R106+0x27f3] ;  /* 0x0027f3006a6a7983 */ /* 0x000f620000100000 */
[----:B------:R-:W-:Y:S05]  /*1517e0*/  BRA `(.L_x_7071) ;  /* 0xffffffc400a47947 */ /* 0x000fea000383ffff */
.L_x_7048:
[----:B------:R-:W-:Y:S05]  /*1517f0*/  BSYNC.RECONVERGENT B3 ;  /* 0x0000000000037941 */ /* 0x000fea0003800200 */
.L_x_7024:
        /* <DEDUP_REMOVED lines=23> */
.L_x_7078:
        /* <DEDUP_REMOVED lines=70> */
.L_x_7077:
[----:B------:R-:W-:Y:S05]  /*151dd0*/  BSYNC.RECONVERGENT B5 ;  /* 0x0000000000057941 */ /* 0x000fea0003800200 */
.L_x_7076:
        /* <DEDUP_REMOVED lines=42> */
.L_x_7080:
[----:B------:R-:W-:Y:S05]  /*152080*/  BSYNC.RECONVERGENT B5 ;  /* 0x0000000000057941 */ /* 0x000fea0003800200 */
.L_x_7079:
        /* <DEDUP_REMOVED lines=24> */
.L_x_7082:
[----:B------:R-:W-:Y:S05]  /*152210*/  BSYNC.RECONVERGENT B5 ;  /* 0x0000000000057941 */ /* 0x000fea0003800200 */
.L_x_7081:
        /* <DEDUP_REMOVED lines=20> */
.L_x_7075:
[----:B------:R-:W-:Y:S05]  /*152360*/  BSYNC.RECONVERGENT B4 ;  /* 0x0000000000047941 */ /* 0x000fea0003800200 */
.L_x_7074:
        /* <DEDUP_REMOVED lines=10> */
.L_x_7087:
        /* <DEDUP_REMOVED lines=61> */
[----:B------:R-:W-:-:S04]  /*1527e0*/  ISETP.GT.AND P2, PT, R107, RZ, PT ;  /* 0x000000ff6b00720c */ /* 0x000fc80003f44270 */
[----:B------:R-:W-:Y:S01]  /*1527f0*/  IADD3 R106, PT, PT, R108, 0x1, RZ ;  /* 0x000000016c6a7810 */ /* 0x000fe20007ffe0ff */
[----:B------:R-:W-:Y:S01]  /*152800*/  @!P1 IMAD.MOV R106, RZ, RZ, R108 ;  /* 0x000000ffff6a9224 */ /* 0x000fe200078e026c */
[----:B------:R-:W-:-:S03]  /*152810*/  ISETP.NE.AND P1, PT, R105, R104, PT ;  /* 0x000000686900720c */ /* 0x000fc60003f25270 */
[----:B------:R-:W-:-:S04]  /*152820*/  VIADD R108, R106, 0x1 ;  /* 0x000000016a6c7836 */ /* 0x000fc80000000000 */
[----:B------:R-:W-:-:S06]  /*152830*/  @!P2 IMAD.MOV R108, RZ, RZ, R106 ;  /* 0x000000ffff6ca224 */ /* 0x000fcc00078e026a */
[----:B------:R-:W-:Y:S05]  /*152840*/  @P1 BRA `(.L_x_7087) ;  /* 0xfffffff800f01947 */ /* 0x000fea000383ffff */
.L_x_7086:
[----:B------:R-:W-:Y:S05]  /*152850*/  BSYNC.RECONVERGENT B5 ;  /* 0x0000000000057941 */ /* 0x000fea0003800200 */
.L_x_7085:
        /* <DEDUP_REMOVED lines=40> */
.L_x_7089:
[----:B------:R-:W-:Y:S05]  /*152ae0*/  BSYNC.RECONVERGENT B5 ;  /* 0x0000000000057941 */ /* 0x000fea0003800200 */
.L_x_7088:
        /* <DEDUP_REMOVED lines=24> */
.L_x_7091:
[----:B------:R-:W-:Y:S05]  /*152c70*/  BSYNC.RECONVERGENT B5 ;  /* 0x0000000000057941 */ /* 0x000fea0003800200 */
.L_x_7090:
        /* <DEDUP_REMOVED lines=20> */
.L_x_7084:
[----:B------:R-:W-:Y:S05]  /*152dc0*/  BSYNC.RECONVERGENT B4 ;  /* 0x0000000000047941 */ /* 0x000fea0003800200 */
.L_x_7083:
        /* <DEDUP_REMOVED lines=36> */
.L_x_7093:
[----:B------:R-:W-:Y:S05]  /*153010*/  BSYNC.RECONVERGENT B4 ;  /* 0x0000000000047941 */ /* 0x000fea0003800200 */
.L_x_7092:
[----:B------:R-:W-:Y:S01]  /*153020*/  UMOV UR4, 0x66666666 ;  /* 0x6666666600047882 */ /* 0x000fe20000000000 */
[----:B------:R-:W-:Y:S01]  /*153030*/  UMOV UR5, 0x40711266 ;  /* 0x4071126600057882 */ /* 0x000fe20000000000 */
[----:B------:R-:W-:Y:S01]  /*153040*/  IMAD.MOV.U32 R104, RZ, RZ, 0x0 ;  /* 0x00000000ff687424 */ /* 0x000fe200078e00ff */
[----:B------:R-:W-:Y:S01]  /*153050*/  DADD R2, R2, -UR4 ;  /* 0x8000000402027e29 */ /* 0x000fe20008000000 */
[----:B------:R-:W-:-:S07]  /*153060*/  MOV R105, 0x40590000 ;  /* 0x4059000000697802 */ /* 0x000fce0000000f00 */
[----:B------:R-:W-:-:S11]  /*153070*/  DFMA R104, R2, R104, 0.5 ;  /* 0x3fe000000268742b */ /* 0x000fd60000000068 */
.L_x_7073:
[----:B------:R-:W-:Y:S05]  /*153080*/  BSYNC.RECONVERGENT B3 ;  /* 0x0000000000037941 */ /* 0x000fea0003800200 */
.L_x_7072:
        /* <DEDUP_REMOVED lines=28> */
.L_x_7094:
[----:B------:R-:W-:Y:S05]  /*153250*/  BSYNC.RECONVERGENT B3 ;  /* 0x0000000000037941 */ /* 0x000fea0003800200 */
.L_x_7023:
[----:B------:R-:W-:Y:S05]  /*153260*/  BSYNC.RECONVERGENT B2 ;  /* 0x0000000000027941 */ /* 0x000fea0003800200 */
.L_x_7022:
[----:B------:R-:W0:Y:S02]  /*153270*/  LDC R2, c[0x0][0x3c0] ;  /* 0x0000f000ff027b82 */ /* 0x000e240000000800 */
[----:B0-----:R-:W-:-:S06]  /*153280*/  FADD R2, R2, -10 ;  /* 0xc120000002027421 */ /* 0x001fcc0000000000 */
[----:B------:R-:W0:Y:S02]  /*153290*/  F2F.F64.F32 R2, R2 ;  /* 0x0000000200027310 */ /* 0x000e240000201800 */
[----:B0-----:R-:W-:-:S06]  /*1532a0*/  DSETP.GT.AND P0, PT, R4, R2, PT ;  /* 0x000000020400722a */ /* 0x001fcc0003f04000 */
[----:B------:R-:W-:-:S08]  /*1532b0*/  SEL R154, RZ, 0x1, P0 ;  /* 0x00000001ff9a7807 */ /* 0x000fd00000000000 */
.L_x_6789:
[----:B------:R-:W-:Y:S05]  /*1532c0*/  BSYNC.RECONVERGENT B1 ;  /* 0x0000000000017941 */ /* 0x000fea0003800200 */
.L_x_6788:
        /* <DEDUP_REMOVED lines=17> */
.L_x_7097:
[----:B0-----:R-:W0:Y:S02]  /*1533e0*/  LDC R4, c[0x0][0x3c0] ;  /* 0x0000f000ff047b82 */ /* 0x001e240000000800 */
[----:B0-----:R-:W-:-:S06]  /*1533f0*/  FADD R4, R4, -10 ;  /* 0xc120000004047421 */ /* 0x001fcc0000000000 */
[----:B------:R-:W0:Y:S02]  /*153400*/  F2F.F64.F32 R4, R4 ;  /* 0x0000000400047310 */ /* 0x000e240000201800 */
[----:B0-----:R-:W-:-:S06]  /*153410*/  DSETP.GT.AND P0, PT, R2, R4, PT ;  /* 0x000000040200722a */ /* 0x001fcc0003f04000 */
[----:B------:R-:W-:-:S08]  /*153420*/  SEL R154, RZ, 0x1, P0 ;  /* 0x00000001ff9a7807 */ /* 0x000fd00000000000 */
.L_x_7096:
[----:B------:R-:W-:Y:S05]  /*153430*/  BSYNC.RECONVERGENT B11 ;  /* 0x00000000000b7941 */ /* 0x000fea0003800200 */
.L_x_7095:
        /* <DEDUP_REMOVED lines=25> */
.L_x_7100:
[----:B------:R-:W-:Y:S02]  /*1535d0*/  IMAD.MOV.U32 R2, RZ, RZ, 0x47 ;  /* 0x00000047ff027424 */ /* 0x000fe400078e00ff */
[----:B------:R-:W-:Y:S02]  /*1535e0*/  IMAD.MOV.U32 R139, RZ, RZ, 0x47 ;  /* 0x00000047ff8b7424 */ /* 0x000fe400078e00ff */
[----:B------:R-:W-:Y:S01]  /*1535f0*/  IMAD.MOV.U32 R138, RZ, RZ, 0x3 ;  /* 0x00000003ff8a7424 */ /* 0x000fe200078e00ff */
[----:B------:R1:W-:Y:S01]  /*153600*/  STL.U8 [R1+0x282c], R2 ;  /* 0x00282c0201007387 */ /* 0x0003e20000100000 */
[----:B------:R-:W-:Y:S05]  /*153610*/  BRA `(.L_x_7101) ;  /* 0x0000000000107947 */ /* 0x000fea0003800000 */
.L_x_7099:
[----:B------:R-:W-:Y:S02]  /*153620*/  IMAD.MOV.U32 R2, RZ, RZ, 0x54 ;  /* 0x00000054ff027424 */ /* 0x000fe400078e00ff */
[----:B------:R-:W-:Y:S02]  /*153630*/  IMAD.MOV.U32 R139, RZ, RZ, 0x54 ;  /* 0x00000054ff8b7424 */ /* 0x000fe400078e00ff */
[----:B------:R-:W-:Y:S01]  /*153640*/  IMAD.MOV.U32 R138, RZ, RZ, 0x3 ;  /* 0x00000003ff8a7424 */ /* 0x000fe200078e00ff */
[----:B------:R1:W-:Y:S06]  /*153650*/  STL.U8 [R1+0x282c], R2 ;  /* 0x00282c0201007387 */ /* 0x0003ec0000100000 */
.L_x_7101:
[----:B------:R-:W-:Y:S05]  /*153660*/  BSYNC.RECONVERGENT B1 ;  /* 0x0000000000017941 */ /* 0x000fea0003800200 */
.L_x_7098:
        /* <DEDUP_REMOVED lines=16> */
.L_x_7104:
[----:B------:R-:W-:Y:S02]  /*153770*/  IMAD.MOV.U32 R2, RZ, RZ, 0x47 ;  /* 0x00000047ff027424 */ /* 0x000fe400078e00ff */
[----:B------:R-:W-:Y:S02]  /*153780*/  IMAD.MOV.U32 R137, RZ, RZ, 0x47 ;  /* 0x00000047ff897424 */ /* 0x000fe400078e00ff */
[----:B------:R-:W-:Y:S01]  /*153790*/  IMAD.MOV.U32 R136, RZ, RZ, 0x3 ;  /* 0x00000003ff887424 */ /* 0x000fe200078e00ff */
[----:B------:R3:W-:Y:S01]  /*1537a0*/  STL.U8 [R1+0x282d], R2 ;  /* 0x00282d0201007387 */ /* 0x0007e20000100000 */
[----:B------:R-:W-:Y:S05]  /*1537b0*/  BRA `(.L_x_7105) ;  /* 0x0000000000107947 */ /* 0x000fea0003800000 */
.L_x_7103:
[----:B------:R-:W-:Y:S02]  /*1537c0*/  IMAD.MOV.U32 R2, RZ, RZ, 0x54 ;  /* 0x00000054ff027424 */ /* 0x000fe400078e00ff */
[----:B------:R-:W-:Y:S02]  /*1537d0*/  IMAD.MOV.U32 R137, RZ, RZ, 0x54 ;  /* 0x00000054ff897424 */ /* 0x000fe400078e00ff */
[----:B------:R-:W-:Y:S01]  /*1537e0*/  IMAD.MOV.U32 R136, RZ, RZ, 0x3 ;  /* 0x00000003ff887424 */ /* 0x000fe200078e00ff */
[----:B------:R1:W-:Y:S06]  /*1537f0*/  STL.U8 [R1+0x282d], R2 ;  /* 0x00282d0201007387 */ /* 0x0003ec0000100000 */
.L_x_7105:
[----:B------:R-:W-:Y:S05]  /*153800*/  BSYNC.RECONVERGENT B1 ;  /* 0x0000000000017941 */ /* 0x000fea0003800200 */
.L_x_7102:
        /* <DEDUP_REMOVED lines=16> */
.L_x_7108:
[----:B------:R-:W-:Y:S02]  /*153910*/  IMAD.MOV.U32 R2, RZ, RZ, 0x47 ;  /* 0x00000047ff027424 */ /* 0x000fe400078e00ff */
[----:B------:R-:W-:Y:S02]  /*153920*/  IMAD.MOV.U32 R135, RZ, RZ, 0x47 ;  /* 0x00000047ff877424 */ /* 0x000fe400078e00ff */
[----:B------:R-:W-:Y:S01]  /*153930*/  IMAD.MOV.U32 R134, RZ, RZ, 0x3 ;  /* 0x00000003ff867424 */ /* 0x000fe200078e00ff */
[----:B------:R3:W-:Y:S01]  /*153940*/  STL.U8 [R1+0x282e], R2 ;  /* 0x00282e0201007387 */ /* 0x0007e20000100000 */
[----:B------:R-:W-:Y:S05]  /*153950*/  BRA `(.L_x_7109) ;  /* 0x0000000000107947 */ /* 0x000fea0003800000 */
.L_x_7107:
[----:B------:R-:W-:Y:S02]  /*153960*/  IMAD.MOV.U32 R2, RZ, RZ, 0x54 ;  /* 0x00000054ff027424 */ /* 0x000fe400078e00ff */
[----:B------:R-:W-:Y:S02]  /*153970*/  IMAD.MOV.U32 R135, RZ, RZ, 0x54 ;  /* 0x00000054ff877424 */ /* 0x000fe400078e00ff */
[----:B------:R-:W-:Y:S01]  /*153980*/  IMAD.MOV.U32 R134, RZ, RZ, 0x3 ;  /* 0x00000003ff867424 */ /* 0x000fe200078e00ff */
[----:B------:R1:W-:Y:S06]  /*153990*/  STL.U8 [R1+0x282e], R2 ;  /* 0x00282e0201007387 */ /* 0x0003ec0000100000 */
.L_x_7109:
[----:B------:R-:W-:Y:S05]  /*1539a0*/  BSYNC.RECONVERGENT B1 ;  /* 0x0000000000017941 */ /* 0x000fea0003800200 */
.L_x_7106:
        /* <DEDUP_REMOVED lines=16> */
.L_x_7112:
[----:B------:R-:W-:Y:S01]  /*153ab0*/  MOV R2, 0x47 ;  /* 0x0000004700027802 */ /* 0x000fe20000000f00 */
[----:B------:R-:W-:Y:S02]  /*153ac0*/  IMAD.MOV.U32 R127, RZ, RZ, 0x47 ;  /* 0x00000047ff7f7424 */ /* 0x000fe400078e00ff */
[----:B------:R-:W-:Y:S02]  /*153ad0*/  IMAD.MOV.U32 R126, RZ, RZ, 0x3 ;  /* 0x00000003ff7e7424 */ /* 0x000fe400078e00ff */
[----:B------:R1:W-:Y:S01]  /*153ae0*/  STL.U8 [R1+0x282f], R2 ;  /* 0x00282f0201007387 */ /* 0x0003e20000100000 */
[----:B------:R-:W-:Y:S05]  /*153af0*/  BRA `(.L_x_7113) ;  /* 0x0000000000107947 */ /* 0x000fea0003800000 */
.L_x_7111:
[----:B------:R-:W-:Y:S02]  /*153b00*/  IMAD.MOV.U32 R2, RZ, RZ, 0x54 ;  /* 0x00000054ff027424 */ /* 0x000fe400078e00ff */
[----:B------:R-:W-:Y:S02]  /*153b10*/  IMAD.MOV.U32 R127, RZ, RZ, 0x54 ;  /* 0x00000054ff7f7424 */ /* 0x000fe400078e00ff */
[----:B------:R-:W-:Y:S01]  /*153b20*/  IMAD.MOV.U32 R126, RZ, RZ, 0x3 ;  /* 0x00000003ff7e7424 */ /* 0x000fe200078e00ff */
[----:B------:R1:W-:Y:S06]  /*153b30*/  STL.U8 [R1+0x282f], R2 ;  /* 0x00282f0201007387 */ /* 0x0003ec0000100000 */
.L_x_7113:
[----:B------:R-:W-:Y:S05]  /*153b40*/  BSYNC.RECONVERGENT B1 ;  /* 0x0000000000017941 */ /* 0x000fea0003800200 */
.L_x_7110:
        /* <DEDUP_REMOVED lines=16> */
.L_x_7116:
[----:B------:R-:W-:Y:S02]  /*153c50*/  IMAD.MOV.U32 R2, RZ, RZ, 0x47 ;  /* 0x00000047ff027424 */ /* 0x000fe400078e00ff */
[----:B------:R-:W-:Y:S02]  /*153c60*/  IMAD.MOV.U32 R125, RZ, RZ, 0x47 ;  /* 0x00000047ff7d7424 */ /* 0x000fe400078e00ff */
[----:B------:R-:W-:Y:S01]  /*153c70*/  IMAD.MOV.U32 R124, RZ, RZ, 0x3 ;  /* 0x00000003ff7c7424 */ /* 0x000fe200078e00ff */
[----:B------:R1:W-:Y:S01]  /*153c80*/  STL.U8 [R1+0x2830], R2 ;  /* 0x0028300201007387 */ /* 0x0003e20000100000 */
[----:B------:R-:W-:Y:S05]  /*153c90*/  BRA `(.L_x_7117) ;  /* 0x0000000000107947 */ /* 0x000fea0003800000 */
.L_x_7115:
[----:B------:R-:W-:Y:S02]  /*153ca0*/  IMAD.MOV.U32 R2, RZ, RZ, 0x54 ;  /* 0x00000054ff027424 */ /* 0x000fe400078e00ff */
[----:B------:R-:W-:Y:S02]  /*153cb0*/  IMAD.MOV.U32 R125, RZ, RZ, 0x54 ;  /* 0x00000054ff7d7424 */ /* 0x000fe400078e00ff */
[----:B------:R-:W-:Y:S01]  /*153cc0*/  IMAD.MOV.U32 R124, RZ, RZ, 0x3 ;  /* 0x00000003ff7c7424 */ /* 0x000fe200078e00ff */
[----:B------:R1:W-:Y:S06]  /*153cd0*/  STL.U8 [R1+0x2830], R2 ;  /* 0x0028300201007387 */ /* 0x0003ec0000100000 */
.L_x_7117:
[----:B------:R-:W-:Y:S05]  /*153ce0*/  BSYNC.RECONVERGENT B1 ;  /* 0x0000000000017941 */ /* 0x000fea0003800200 */
.L_x_7114:
        /* <DEDUP_REMOVED lines=16> */
.L_x_7120:
[----:B------:R-:W-:Y:S02]  /*153df0*/  IMAD.MOV.U32 R2, RZ, RZ, 0x47 ;  /* 0x00000047ff027424 */ /* 0x000fe400078e00ff */
[----:B------:R-:W-:Y:S02]  /*153e00*/  IMAD.MOV.U32 R123, RZ, RZ, 0x47 ;  /* 0x00000047ff7b7424 */ /* 0x000fe400078e00ff */
[----:B------:R-:W-:Y:S01]  /*153e10*/  IMAD.MOV.U32 R122, RZ, RZ, 0x3 ;  /* 0x00000003ff7a7424 */ /* 0x000fe200078e00ff */
[----:B------:R3:W-:Y:S01]  /*153e20*/  STL.U8 [R1+0x2831], R2 ;  /* 0x0028310201007387 */ /* 0x0007e20000100000 */
[----:B------:R-:W-:Y:S05]  /*153e30*/  BRA `(.L_x_7121) ;  /* 0x0000000000107947 */ /* 0x000fea0003800000 */
.L_x_7119:
[----:B------:R-:W-:Y:S02]  /*153e40*/  IMAD.MOV.U32 R2, RZ, RZ, 0x54 ;  /* 0x00000054ff027424 */ /* 0x000fe400078e00ff */
[----:B------:R-:W-:Y:S02]  /*153e50*/  IMAD.MOV.U32 R123, RZ, RZ, 0x54 ;  /* 0x00000054ff7b7424 */ /* 0x000fe400078e00ff */
[----:B------:R-:W-:Y:S01]  /*153e60*/  IMAD.MOV.U32 R122, RZ, RZ, 0x3 ;  /* 0x00000003ff7a7424 */ /* 0x000fe200078e00ff */
[----:B------:R1:W-:Y:S06]  /*153e70*/  STL.U8 [R1+0x2831], R2 ;  /* 0x0028310201007387 */ /* 0x0003ec0000100000 */
.L_x_7121:
[----:B------:R-:W-:Y:S05]  /*153e80*/  BSYNC.RECONVERGENT B1 ;  /* 0x0000000000017941 */ /* 0x000fea0003800200 */
.L_x_7118:
        /* <DEDUP_REMOVED lines=12> */
.L_x_7124:
[----:B------:R-:W-:-:S05]  /*153f50*/  IMAD.MOV.U32 R2, RZ, RZ, 0x47 ;  /* 0x00000047ff027424 */ /* 0x000fca00078e00ff */
[----:B------:R3:W-:Y:S01]  /*153f60*/  STL.U8 [R1+0x2832], R2 ;  /* 0x0028320201007387 */ /* 0x0007e20000100000 */
[----:B------:R-:W-:Y:S05]  /*153f70*/  BRA `(.L_x_7125) ;  /* 0x0000000000087947 */ /* 0x000fea0003800000 */
.L_x_7123:
[----:B------:R-:W-:-:S05]  /*153f80*/  IMAD.MOV.U32 R2, RZ, RZ, 0x54 ;  /* 0x00000054ff027424 */ /* 0x000fca00078e00ff */
[----:B------:R1:W-:Y:S02]  /*153f90*/  STL.U8 [R1+0x2832], R2 ;  /* 0x0028320201007387 */ /* 0x0003e40000100000 */
.L_x_7125:
[----:B------:R-:W-:Y:S05]  /*153fa0*/  BSYNC.RECONVERGENT B1 ;  /* 0x0000000000017941 */ /* 0x000fea0003800200 */
.L_x_7122:
        /* <DEDUP_REMOVED lines=12> */
.L_x_7128:
[----:B------:R-:W-:-:S05]  /*154070*/  IMAD.MOV.U32 R2, RZ, RZ, 0x47 ;  /* 0x00000047ff027424 */ /* 0x000fca00078e00ff */
[----:B------:R1:W-:Y:S01]  /*154080*/  STL.U8 [R1+0x2833], R2 ;  /* 0x0028330201007387 */ /* 0x0003e20000100000 */
[----:B------:R-:W-:Y:S05]  /*154090*/  BRA `(.L_x_7129) ;  /* 0x0000000000087947 */ /* 0x000fea0003800000 */
.L_x_7127:
[----:B------:R-:W-:-:S05]  /*1540a0*/  IMAD.MOV.U32 R2, RZ, RZ, 0x54 ;  /* 0x00000054ff027424 */ /* 0x000fca00078e00ff */
[----:B------:R1:W-:Y:S02]  /*1540b0*/  STL.U8 [R1+0x2833], R2 ;  /* 0x0028330201007387 */ /* 0x0003e40000100000 */
.L_x_7129:
[----:B------:R-:W-:Y:S05]  /*1540c0*/  BSYNC.RECONVERGENT B1 ;  /* 0x0000000000017941 */ /* 0x000fea0003800200 */
.L_x_7126:
        /* <DEDUP_REMOVED lines=12> */
.L_x_7132:
[----:B------:R-:W-:-:S05]  /*154190*/  IMAD.MOV.U32 R2, RZ, RZ, 0x47 ;  /* 0x00000047ff027424 */ /* 0x000fca00078e00ff */
[----:B------:R1:W-:Y:S01]  /*1541a0*/  STL.U8 [R1+0x2834], R2 ;  /* 0x0028340201007387 */ /* 0x0003e20000100000 */
[----:B------:R-:W-:Y:S05]  /*1541b0*/  BRA `(.L_x_7133) ;  /* 0x0000000000087947 */ /* 0x000fea0003800000 */
.L_x_7131:
[----:B------:R-:W-:-:S05]  /*1541c0*/  IMAD.MOV.U32 R2, RZ, RZ, 0x54 ;  /* 0x00000054ff027424 */ /* 0x000fca00078e00ff */
[----:B------:R1:W-:Y:S02]  /*1541d0*/  STL.U8 [R1+0x2834], R2 ;  /* 0x0028340201007387 */ /* 0x0003e40000100000 */
.L_x_7133:
[----:B------:R-:W-:Y:S05]  /*1541e0*/  BSYNC.RECONVERGENT B1 ;  /* 0x0000000000017941 */ /* 0x000fea0003800200 */
.L_x_7130:
        /* <DEDUP_REMOVED lines=12> */
.L_x_7136:
[----:B------:R-:W-:-:S05]  /*1542b0*/  IMAD.MOV.U32 R2, RZ, RZ, 0x47 ;  /* 0x00000047ff027424 */ /* 0x000fca00078e00ff */
[----:B------:R3:W-:Y:S01]  /*1542c0*/  STL.U8 [R1+0x2835], R2 ;  /* 0x0028350201007387 */ /* 0x0007e20000100000 */
[----:B------:R-:W-:Y:S05]  /*1542d0*/  BRA `(.L_x_7137) ;  /* 0x0000000000087947 */ /* 0x000fea0003800000 */
.L_x_7135:
[----:B------:R-:W-:-:S05]  /*1542e0*/  IMAD.MOV.U32 R2, RZ, RZ, 0x54 ;  /* 0x00000054ff027424 */ /* 0x000fca00078e00ff */
[----:B------:R1:W-:Y:S02]  /*1542f0*/  STL.U8 [R1+0x2835], R2 ;  /* 0x0028350201007387 */ /* 0x0003e40000100000 */
.L_x_7137:
[----:B------:R-:W-:Y:S05]  /*154300*/  BSYNC.RECONVERGENT B1 ;  /* 0x0000000000017941 */ /* 0x000fea0003800200 */
.L_x_7134:
        /* <DEDUP_REMOVED lines=12> */
.L_x_7140:
[----:B------:R-:W-:-:S05]  /*1543d0*/  IMAD.MOV.U32 R2, RZ, RZ, 0x47 ;  /* 0x00000047ff027424 */ /* 0x000fca00078e00ff */
[----:B------:R3:W-:Y:S01]  /*1543e0*/  STL.U8 [R1+0x2836], R2 ;  /* 0x0028360201007387 */ /* 0x0007e20000100000 */
[----:B------:R-:W-:Y:S05]  /*1543f0*/  BRA `(.L_x_7141) ;  /* 0x0000000000087947 */ /* 0x000fea0003800000 */
.L_x_7139:
[----:B------:R-:W-:-:S05]  /*154400*/  IMAD.MOV.U32 R2, RZ, RZ, 0x54 ;  /* 0x00000054ff027424 */ /* 0x000fca00078e00ff */
[----:B------:R1:W-:Y:S02]  /*154410*/  STL.U8 [R1+0x2836], R2 ;  /* 0x0028360201007387 */ /* 0x0003e40000100000 */
.L_x_7141:
[----:B------:R-:W-:Y:S05]  /*154420*/  BSYNC.RECONVERGENT B1 ;  /* 0x0000000000017941 */ /* 0x000fea0003800200 */
.L_x_7138:
        /* <DEDUP_REMOVED lines=12> */
.L_x_7144:
[----:B------:R-:W-:-:S05]  /*1544f0*/  IMAD.MOV.U32 R2, RZ, RZ, 0x47 ;  /* 0x00000047ff027424 */ /* 0x000fca00078e00ff */
[----:B------:R1:W-:Y:S01]  /*154500*/  STL.U8 [R1+0x2837], R2 ;  /* 0x0028370201007387 */ /* 0x0003e20000100000 */
[----:B------:R-:W-:Y:S05]  /*154510*/  BRA `(.L_x_7145) ;  /* 0x0000000000087947 */ /* 0x000fea0003800000 */
.L_x_7143:
[----:B------:R-:W-:-:S05]  /*154520*/  HFMA2 R2, -RZ, RZ, 0, 5.0067901611328125e-06 ;  /* 0x00000054ff027431 */ /* 0x000fca00000001ff */
[----:B------:R1:W-:Y:S02]  /*154530*/  STL.U8 [R1+0x2837], R2 ;  /* 0x0028370201007387 */ /* 0x0003e40000100000 */
.L_x_7145:
[----:B------:R-:W-:Y:S05]  /*154540*/  BSYNC.RECONVERGENT B1 ;  /* 0x0000000000017941 */ /* 0x000fea0003800200 */
.L_x_7142:
        /* <DEDUP_REMOVED lines=12> */
.L_x_7148:
[----:B------:R-:W-:-:S05]  /*154610*/  IMAD.MOV.U32 R2, RZ, RZ, 0x47 ;  /* 0x00000047ff027424 */ /* 0x000fca00078e00ff */
[----:B------:R1:W-:Y:S01]  /*154620*/  STL.U8 [R1+0x2838], R2 ;  /* 0x0028380201007387 */ /* 0x0003e20000100000 */
[----:B------:R-:W-:Y:S05]  /*154630*/  BRA `(.L_x_7149) ;  /* 0x0000000000087947 */ /* 0x000fea0003800000 */
.L_x_7147:
[----:B------:R-:W-:-:S05]  /*154640*/  IMAD.MOV.U32 R2, RZ, RZ, 0x54 ;  /* 0x00000054ff027424 */ /* 0x000fca00078e00ff */
[----:B------:R1:W-:Y:S02]  /*154650*/  STL.U8 [R1+0x2838], R2 ;  /* 0x0028380201007387 */ /* 0x0003e40000100000 */
.L_x_7149:
[----:B------:R-:W-:Y:S05]  /*154660*/  BSYNC.RECONVERGENT B1 ;  /* 0x0000000000017941 */ /* 0x000fea0003800200 */
.L_x_7146:
        /* <DEDUP_REMOVED lines=12> */
.L_x_7152:
[----:B------:R-:W-:-:S05]  /*154730*/  IMAD.MOV.U32 R2, RZ, RZ, 0x47 ;  /* 0x00000047ff027424 */ /* 0x000fca00078e00ff */
[----:B------:R3:W-:Y:S01]  /*154740*/  STL.U8 [R1+0x2839], R2 ;  /* 0x0028390201007387 */ /* 0x0007e20000100000 */
[----:B------:R-:W-:Y:S05]  /*154750*/  BRA `(.L_x_7153) ;  /* 0x0000000000087947 */ /* 0x000fea0003800000 */
.L_x_7151:
[----:B------:R-:W-:-:S05]  /*154760*/  IMAD.MOV.U32 R2, RZ, RZ, 0x54 ;  /* 0x00000054ff027424 */ /* 0x000fca00078e00ff */
[----:B------:R1:W-:Y:S02]  /*154770*/  STL.U8 [R1+0x2839], R2 ;  /* 0x0028390201007387 */ /* 0x0003e40000100000 */
.L_x_7153:
[----:B------:R-:W-:Y:S05]  /*154780*/  BSYNC.RECONVERGENT B1 ;  /* 0x0000000000017941 */ /* 0x000fea0003800200 */
.L_x_7150:
        /* <DEDUP_REMOVED lines=12> */
.L_x_7156:
[----:B------:R-:W-:-:S05]  /*154850*/  IMAD.MOV.U32 R2, RZ, RZ, 0x47 ;  /* 0x00000047ff027424 */ /* 0x000fca00078e00ff */
[----:B------:R3:W-:Y:S01]  /*154860*/  STL.U8 [R1+0x283a], R2 ;  /* 0x00283a0201007387 */ /* 0x0007e20000100000 */
[----:B------:R-:W-:Y:S05]  /*154870*/  BRA `(.L_x_7157) ;  /* 0x0000000000087947 */ /* 0x000fea0003800000 */
.L_x_7155:
[----:B------:R-:W-:-:S05]  /*154880*/  IMAD.MOV.U32 R2, RZ, RZ, 0x54 ;  /* 0x00000054ff027424 */ /* 0x000fca00078e00ff */
[----:B------:R1:W-:Y:S02]  /*154890*/  STL.U8 [R1+0x283a], R2 ;  /* 0x00283a0201007387 */ /* 0x0003e40000100000 */
.L_x_7157:
[----:B------:R-:W-:Y:S05]  /*1548a0*/  BSYNC.RECONVERGENT B1 ;  /* 0x0000000000017941 */ /* 0x000fea0003800200 */
.L_x_7154:
        /* <DEDUP_REMOVED lines=12> */
.L_x_7160:
[----:B------:R-:W-:-:S05]  /*154970*/  IMAD.MOV.U32 R2, RZ, RZ, 0x47 ;  /* 0x00000047ff027424 */ /* 0x000fca00078e00ff */
[----:B------:R1:W-:Y:S01]  /*154980*/  STL.U8 [R1+0x283b], R2 ;  /* 0x00283b0201007387 */ /* 0x0003e20000100000 */
[----:B------:R-:W-:Y:S05]  /*154990*/  BRA `(.L_x_7161) ;  /* 0x0000000000087947 */ /* 0x000fea0003800000 */
.L_x_7159:
[----:B------:R-:W-:-:S05]  /*1549a0*/  IMAD.MOV.U32 R2, RZ, RZ, 0x54 ;  /* 0x00000054ff027424 */ /* 0x000fca00078e00ff */
[----:B------:R1:W-:Y:S02]  /*1549b0*/  STL.U8 [R1+0x283b], R2 ;  /* 0x00283b0201007387 */ /* 0x0003e40000100000 */
.L_x_7161:
[----:B------:R-:W-:Y:S05]  /*1549c0*/  BSYNC.RECONVERGENT B1 ;  /* 0x0000000000017941 */ /* 0x000fea0003800200 */
.L_x_7158:
        /* <DEDUP_REMOVED lines=16> */
.L_x_7164:
[----:B------:R-:W-:Y:S02]  /*154ad0*/  IMAD.MOV.U32 R2, RZ, RZ, 0x47 ;  /* 0x00000047ff027424 */ /* 0x000fe400078e00ff */
[----:B------:R-:W-:Y:S02]  /*154ae0*/  IMAD.MOV.U32 R121, RZ, RZ, 0x47 ;  /* 0x00000047ff797424 */ /* 0x000fe400078e00ff */
[----:B------:R-:W-:Y:S01]  /*154af0*/  IMAD.MOV.U32 R120, RZ, RZ, 0x3 ;  /* 0x00000003ff787424 */ /* 0x000fe200078e00ff */
[----:B------:R1:W-:Y:S01]  /*154b00*/  STL.U8 [R1+0x283c], R2 ;  /* 0x00283c0201007387 */ /* 0x0003e20000100000 */
[----:B------:R-:W-:Y:S05]  /*154b10*/  BRA `(.L_x_7165) ;  /* 0x0000000000107947 */ /* 0x000fea0003800000 */
.L_x_7163:
[----:B------:R-:W-:Y:S02]  /*154b20*/  IMAD.MOV.U32 R2, RZ, RZ, 0x54 ;  /* 0x00000054ff027424 */ /* 0x000fe400078e00ff */
[----:B------:R-:W-:Y:S02]  /*154b30*/  IMAD.MOV.U32 R121, RZ, RZ, 0x54 ;  /* 0x00000054ff797424 */ /* 0x000fe400078e00ff */
[----:B------:R-:W-:Y:S01]  /*154b40*/  IMAD.MOV.U32 R120, RZ, RZ, 0x3 ;  /* 0x00000003ff787424 */ /* 0x000fe200078e00ff */
[----:B------:R1:W-:Y:S06]  /*154b50*/  STL.U8 [R1+0x283c], R2 ;  /* 0x00283c0201007387 */ /* 0x0003ec0000100000 */
.L_x_7165:
[----:B------:R-:W-:Y:S05]  /*154b60*/  BSYNC.RECONVERGENT B1 ;  /* 0x0000000000017941 */ /* 0x000fea0003800200 */
.L_x_7162:
        /* <DEDUP_REMOVED lines=16> */
.L_x_7168:
[----:B------:R-:W-:Y:S02]  /*154c70*/  IMAD.MOV.U32 R2, RZ, RZ, 0x47 ;  /* 0x00000047ff027424 */ /* 0x000fe400078e00ff */
[----:B------:R-:W-:Y:S02]  /*154c80*/  IMAD.MOV.U32 R119, RZ, RZ, 0x47 ;  /* 0x00000047ff777424 */ /* 0x000fe400078e00ff */
[----:B------:R-:W-:Y:S01]  /*154c90*/  IMAD.MOV.U32 R118, RZ, RZ, 0x3 ;  /* 0x00000003ff767424 */ /* 0x000fe200078e00ff */
[----:B------:R3:W-:Y:S01]  /*154ca0*/  STL.U8 [R1+0x283d], R2 ;  /* 0x00283d0201007387 */ /* 0x0007e20000100000 */
[----:B------:R-:W-:Y:S05]  /*154cb0*/  BRA `(.L_x_7169) ;  /* 0x0000000000107947 */ /* 0x000fea0003800000 */
.L_x_7167:
[----:B------:R-:W-:Y:S02]  /*154cc0*/  IMAD.MOV.U32 R2, RZ, RZ, 0x54 ;  /* 0x00000054ff027424 */ /* 0x000fe400078e00ff */
[----:B------:R-:W-:Y:S02]  /*154cd0*/  IMAD.MOV.U32 R119, RZ, RZ, 0x54 ;  /* 0x00000054ff777424 */ /* 0x000fe400078e00ff */
[----:B------:R-:W-:Y:S01]  /*154ce0*/  IMAD.MOV.U32 R118, RZ, RZ, 0x3 ;  /* 0x00000003ff767424 */ /* 0x000fe200078e00ff */
[----:B------:R1:W-:Y:S06]  /*154cf0*/  STL.U8 [R1+0x283d], R2 ;  /* 0x00283d0201007387 */ /* 0x0003ec0000100000 */
.L_x_7169:
[----:B------:R-:W-:Y:S05]  /*154d00*/  BSYNC.RECONVERGENT B1 ;  /* 0x0000000000017941 */ /* 0x000fea0003800200 */
.L_x_7166:
        /* <DEDUP_REMOVED lines=16> */
.L_x_7172:
[----:B------:R-:W-:Y:S02]  /*154e10*/  IMAD.MOV.U32 R2, RZ, RZ, 0x47 ;  /* 0x00000047ff027424 */ /* 0x000fe400078e00ff */
[----:B------:R-:W-:Y:S02]  /*154e20*/  IMAD.MOV.U32 R111, RZ, RZ, 0x47 ;  /* 0x00000047ff6f7424 */ /* 0x000fe400078e00ff */
[----:B------:R-:W-:Y:S01]  /*154e30*/  IMAD.MOV.U32 R110, RZ, RZ, 0x3 ;  /* 0x00000003ff6e7424 */ /* 0x000fe200078e00ff */
[----:B------:R3:W-:Y:S01]  /*154e40*/  STL.U8 [R1+0x283e], R2 ;  /* 0x00283e0201007387 */ /* 0x0007e20000100000 */
[----:B------:R-:W-:Y:S05]  /*154e50*/  BRA `(.L_x_7173) ;  /* 0x0000000000107947 */ /* 0x000fea0003800000 */
.L_x_7171:
[----:B------:R-:W-:Y:S02]  /*154e60*/  IMAD.MOV.U32 R2, RZ, RZ, 0x54 ;  /* 0x00000054ff027424 */ /* 0x000fe400078e00ff */
[----:B------:R-:W-:Y:S02]  /*154e70*/  IMAD.MOV.U32 R111, RZ, RZ, 0x54 ;  /* 0x00000054ff6f7424 */ /* 0x000fe400078e00ff */
[----:B------:R-:W-:Y:S01]  /*154e80*/  IMAD.MOV.U32 R110, RZ, RZ, 0x3 ;  /* 0x00000003ff6e7424 */ /* 0x000fe200078e00ff */
[----:B------:R1:W-:Y:S06]  /*154e90*/  STL.U8 [R1+0x283e], R2 ;  /* 0x00283e0201007387 */ /* 0x0003ec0000100000 */
.L_x_7173:
[----:B------:R-:W-:Y:S05]  /*154ea0*/  BSYNC.RECONVERGENT B1 ;  /* 0x0000000000017941 */ /* 0x000fea0003800200 */
.L_x_7170:
        /* <DEDUP_REMOVED lines=11> */
[----:B------:R-:W-:Y:S01]  /*154f60*/  @!P0 IMAD.MOV.U32 R108, RZ, RZ, 0x3 ;  /* 0x00000003ff6c8424 */ /* 0x000fe200078e00ff */
[----:B-1----:R-:W-:-:S04]  /*154f70*/  MOV R2, 0x41 ;  /* 0x0000004100027802 */ /* 0x002fc80000000f00 */
[----:B------:R-:W-:Y:S01]  /*154f80*/  @!P0 PRMT R109, R2, 0x7610, R109 ;  /* 0x00007610026d8816 */ /* 0x000fe2000000006d */
[----:B------:R3:W-:Y:S01]  /*154f90*/  @!P0 STL.U8 [R1+0x283f], R2 ;  /* 0x00283f0201008387 */ /* 0x0007e20000100000 */
[----:B------:R-:W-:Y:S05]  /*154fa0*/  BRA `(.L_x_7177) ;  /* 0x0000000000247947 */ /* 0x000fea0003800000 */
.L_x_7176:
[----:B------:R-:W-:Y:S02]  /*154fb0*/  IMAD.MOV.U32 R2, RZ, RZ, 0x47 ;  /* 0x00000047ff027424 */ /* 0x000fe400078e00ff */
[----:B------:R-:W-:Y:S02]  /*154fc0*/  IMAD.MOV.U32 R109, RZ, RZ, 0x47 ;  /* 0x00000047ff6d7424 */ /* 0x000fe400078e00ff */
[----:B------:R-:W-:Y:S01]  /*154fd0*/  IMAD.MOV.U32 R108, RZ, RZ, 0x3 ;  /* 0x00000003ff6c7424 */ /* 0x000fe200078e00ff */
[----:B------:R1:W-:Y:S01]  /*154fe0*/  STL.U8 [R1+0x283f], R2 ;  /* 0x00283f0201007387 */ /* 0x0003e20000100000 */
[----:B------:R-:W-:Y:S05]  /*154ff0*/  BRA `(.L_x_7177) ;  /* 0x0000000000107947 */ /* 0x000fea0003800000 */
.L_x_7175:
[----:B------:R-:W-:Y:S02]  /*155000*/  IMAD.MOV.U32 R2, RZ, RZ, 0x54 ;  /* 0x00000054ff027424 */ /* 0x000fe400078e00ff */
[----:B------:R-:W-:Y:S02]  /*155010*/  IMAD.MOV.U32 R109, RZ, RZ, 0x54 ;  /* 0x00000054ff6d7424 */ /* 0x000fe400078e00ff */
[----:B------:R-:W-:Y:S01]  /*155020*/  IMAD.MOV.U32 R108, RZ, RZ, 0x3 ;  /* 0x00000003ff6c7424 */ /* 0x000fe200078e00ff */
[----:B------:R1:W-:Y:S06]  /*155030*/  STL.U8 [R1+0x283f], R2 ;  /* 0x00283f0201007387 */ /* 0x0003ec0000100000 */
.L_x_7177:
[----:B------:R-:W-:Y:S05]  /*155040*/  BSYNC.RECONVERGENT B1 ;  /* 0x0000000000017941 */ /* 0x000fea0003800200 */
.L_x_7174:
        /* <DEDUP_REMOVED lines=16> */
.L_x_7180:
[----:B------:R-:W-:Y:S02]  /*155150*/  IMAD.MOV.U32 R2, RZ, RZ, 0x47 ;  /* 0x00000047ff027424 */ /* 0x000fe400078e00ff */
[----:B------:R-:W-:Y:S02]  /*155160*/  IMAD.MOV.U32 R5, RZ, RZ, 0x47 ;  /* 0x00000047ff057424 */ /* 0x000fe400078e00ff */
[----:B------:R-:W-:Y:S01]  /*155170*/  IMAD.MOV.U32 R4, RZ, RZ, 0x3 ;  /* 0x00000003ff047424 */ /* 0x000fe200078e00ff */
[----:B------:R1:W-:Y:S01]  /*155180*/  STL.U8 [R1+0x2840], R2 ;  /* 0x0028400201007387 */ /* 0x0003e20000100000 */
[----:B------:R-:W-:Y:S05]  /*155190*/  BRA `(.L_x_7181) ;  /* 0x0000000000107947 */ /* 0x000fea0003800000 */
.L_x_7179:
[----:B------:R-:W-:Y:S02]  /*1551a0*/  IMAD.MOV.U32 R2, RZ, RZ, 0x54 ;  /* 0x00000054ff027424 */ /* 0x000fe400078e00ff */
[----:B------:R-:W-:Y:S02]  /*1551b0*/  IMAD.MOV.U32 R5, RZ, RZ, 0x54 ;  /* 0x00000054ff057424 */ /* 0x000fe400078e00ff */
[----:B------:R-:W-:Y:S01]  /*1551c0*/  IMAD.MOV.U32 R4, RZ, RZ, 0x3 ;  /* 0x00000003ff047424 */ /* 0x000fe200078e00ff */
[----:B------:R1:W-:Y:S06]  /*1551d0*/  STL.U8 [R1+0x2840], R2 ;  /* 0x0028400201007387 */ /* 0x0003ec0000100000 */
.L_x_7181:
[----:B------:R-:W-:Y:S05]  /*1551e0*/  BSYNC.RECONVERGENT B1 ;  /* 0x0000000000017941 */ /* 0x000fea0003800200 */
.L_x_7178:
        /* <DEDUP_REMOVED lines=16> */
.L_x_7184:
[----:B------:R-:W-:Y:S02]  /*1552f0*/  IMAD.MOV.U32 R2, RZ, RZ, 0x47 ;  /* 0x00000047ff027424 */ /* 0x000fe400078e00ff */
[----:B------:R-:W-:-:S03]  /*155300*/  IMAD.MOV.U32 R3, RZ, RZ, 0x47 ;  /* 0x00000047ff037424 */ /* 0x000fc600078e00ff */
[----:B------:R1:W-:Y:S02]  /*155310*/  STL.U8 [R1+0x2841], R2 ;  /* 0x0028410201007387 */ /* 0x0003e40000100000 */
[----:B-1----:R-:W-:Y:S01]  /*155320*/  IMAD.MOV.U32 R2, RZ, RZ, 0x3 ;  /* 0x00000003ff027424 */ /* 0x002fe200078e00ff */
[----:B------:R-:W-:Y:S06]  /*155330*/  BRA `(.L_x_7185) ;  /* 0x0000000000107947 */ /* 0x000fec0003800000 */
.L_x_7183:
[----:B------:R-:W-:Y:S02]  /*155340*/  IMAD.MOV.U32 R2, RZ, RZ, 0x54 ;  /* 0x00000054ff027424 */ /* 0x000fe400078e00ff */
[----:B------:R-:W-:-:S03]  /*155350*/  IMAD.MOV.U32 R3, RZ, RZ, 0x54 ;  /* 0x00000054ff037424 */ /* 0x000fc600078e00ff */
[----:B------:R1:W-:Y:S02]  /*155360*/  STL.U8 [R1+0x2841], R2 ;  /* 0x0028410201007387 */ /* 0x0003e40000100000 */
[----:B-1----:R-:W-:-:S07]  /*155370*/  IMAD.MOV.U32 R2, RZ, RZ, 0x3 ;  /* 0x00000003ff027424 */ /* 0x002fce00078e00ff */
.L_x_7185:
[----:B------:R-:W-:Y:S05]  /*155380*/  BSYNC.RECONVERGENT B1 ;  /* 0x0000000000017941 */ /* 0x000fea0003800200 */
.L_x_7182:
        /* <DEDUP_REMOVED lines=14> */
.L_x_7187:
[----:B-----5:R-:W-:-:S04]  /*155470*/  PRMT R105, R139, 0x9910, RZ ;  /* 0x000099108b697816 */ /* 0x020fc800000000ff */
[----:B------:R-:W-:-:S13]  /*155480*/  ISETP.NE.AND P1, PT, R105, 0x41, PT ;  /* 0x000000416900780c */ /* 0x000fda0003f25270 */
[----:B------:R-:W-:Y:S05]  /*155490*/  @!P1 BRA `(.L_x_7188) ;  /* 0x00000000000c9947 */ /* 0x000fea0003800000 */
[----:B------:R-:W-:-:S13]  /*1554a0*/  ISETP.NE.AND P1, PT, R105, 0x54, PT ;  /* 0x000000546900780c */ /* 0x000fda0003f25270 */
[----:B------:R-:W-:Y:S02]  /*1554b0*/  @!P1 IMAD.MOV.U32 R104, RZ, RZ, 0x1 ;  /* 0x00000001ff689424 */ /* 0x000fe400078e00ff */
[----:B------:R-:W-:-:S07]  /*1554c0*/  @P1 IMAD.MOV.U32 R104, RZ, RZ, R138 ;  /* 0x000000ffff681224 */ /* 0x000fce00078e008a */
.L_x_7188:
[----:B------:R-:W-:Y:S05]  /*1554d0*/  BSYNC.RECONVERGENT B1 ;  /* 0x0000000000017941 */ /* 0x000fea0003800200 */
.L_x_7186:
        /* <DEDUP_REMOVED lines=9> */
.L_x_7191:
[----:B------:R-:W-:Y:S05]  /*155570*/  BSYNC.RECONVERGENT B1 ;  /* 0x0000000000017941 */ /* 0x000fea0003800200 */
.L_x_7190:
[----:B------:R-:W-:-:S05]  /*155580*/  IMAD.SHL.U32 R104, R104, 0x4, RZ ;  /* 0x0000000468687824 */ /* 0x000fca00078e00ff */
[----:B------:R-:W-:Y:S01]  /*155590*/  LOP3.LUT R104, R104, R105, RZ, 0xfc, !PT ;  /* 0x0000006968687212 */ /* 0x000fe200078efcff */
[----:B------:R-:W-:Y:S06]  /*1555a0*/  BRA `(.L_x_7192) ;  /* 0x00000000002c7947 */ /* 0x000fec0003800000 */
.L_x_7189:
        /* <DEDUP_REMOVED lines=8> */
.L_x_7194:
[----:B------:R-:W-:Y:S05]  /*155630*/  BSYNC.RECONVERGENT B1 ;  /* 0x0000000000017941 */ /* 0x000fea0003800200 */
.L_x_7193:
[----:B------:R-:W-:-:S05]  /*155640*/  IMAD.SHL.U32 R104, R104, 0x4, RZ ;  /* 0x0000000468687824 */ /* 0x000fca00078e00ff */
[----:B------:R-:W-:-:S07]  /*155650*/  LOP3.LUT R104, R104, R105, RZ, 0xfc, !PT ;  /* 0x0000006968687212 */ /* 0x000fce00078efcff */
.L_x_7192:
        /* <DEDUP_REMOVED lines=9> */
.L_x_7197:
[----:B------:R-:W-:Y:S05]  /*1556f0*/  BSYNC.RECONVERGENT B1 ;  /* 0x0000000000017941 */ /* 0x000fea0003800200 */
.L_x_7196:
[----:B------:R-:W-:-:S05]  /*155700*/  IMAD.SHL.U32 R104, R104, 0x4, RZ ;  /* 0x0000000468687824 */ /* 0x000fca00078e00ff */
[----:B------:R-:W-:Y:S01]  /*155710*/  LOP3.LUT R104, R104, R105, RZ, 0xfc, !PT ;  /* 0x0000006968687212 */ /* 0x000fe200078efcff */
[----:B------:R-:W-:Y:S06]  /*155720*/  BRA `(.L_x_7198) ;  /* 0x00000000002c7947 */ /* 0x000fec0003800000 */
.L_x_7195:
[----:B------:R-:W-:Y:S01]  /*155730*/  PRMT R106, R135, 0x9910, RZ ;  /* 0x00009910876a7816 */ /* 0x000fe200000000ff */
[----:B------:R-:W-:Y:S01]  /*155740*/  BSSY.RECONVERGENT B1, `(.L_x_7199) ;  /* 0x0000007000017945 */ /* 0x000fe20003800200 */
[----:B------:R-:W-:Y:S02]  /*155750*/  IMAD.MOV.U32 R105, RZ, RZ, RZ ;  /* 0x000000ffff697224 */ /* 0x000fe400078e00ff */
[----:B------:R-:W-:-:S13]  /*155760*/  ISETP.NE.AND P1, PT, R106, 0x41, PT ;  /* 0x000000416a00780c */ /* 0x000fda0003f25270 */
[----:B------:R-:W-:Y:S05]  /*155770*/  @!P1 BRA `(.L_x_7200) ;  /* 0x00000000000c9947 */ /* 0x000fea0003800000 */
[----:B------:R-:W-:-:S13]  /*155780*/  ISETP.NE.AND P1, PT, R106, 0x54, PT ;  /* 0x000000546a00780c */ /* 0x000fda0003f25270 */
[----:B------:R-:W-:Y:S01]  /*155790*/  @!P1 IMAD.MOV.U32 R105, RZ, RZ, 0x1 ;  /* 0x00000001ff699424 */ /* 0x000fe200078e00ff */
[----:B------:R-:W-:-:S07]  /*1557a0*/  @P1 MOV R105, R134 ;  /* 0x0000008600691202 */ /* 0x000fce0000000f00 */
.L_x_7200:
[----:B------:R-:W-:Y:S05]  /*1557b0*/  BSYNC.RECONVERGENT B1 ;  /* 0x0000000000017941 */ /* 0x000fea0003800200 */
.L_x_7199:
[----:B------:R-:W-:-:S05]  /*1557c0*/  IMAD.SHL.U32 R104, R104, 0x4, RZ ;  /* 0x0000000468687824 */ /* 0x000fca00078e00ff */
[----:B------:R-:W-:-:S07]  /*1557d0*/  LOP3.LUT R104, R104, R105, RZ, 0xfc, !PT ;  /* 0x0000006968687212 */ /* 0x000fce00078efcff */
.L_x_7198:
        /* <DEDUP_REMOVED lines=9> */
.L_x_7203:
[----:B------:R-:W-:Y:S05]  /*155870*/  BSYNC.RECONVERGENT B1 ;  /* 0x0000000000017941 */ /* 0x000fea0003800200 */
.L_x_7202:
[----:B------:R-:W-:-:S05]  /*155880*/  IMAD.SHL.U32 R104, R104, 0x4, RZ ;  /* 0x0000000468687824 */ /* 0x000fca00078e00ff */
[----:B------:R-:W-:Y:S01]  /*155890*/  LOP3.LUT R104, R104, R105, RZ, 0xfc, !PT ;  /* 0x0000006968687212 */ /* 0x000fe200078efcff */
[----:B------:R-:W-:Y:S06]  /*1558a0*/  BRA `(.L_x_7204) ;  /* 0x00000000002c7947 */ /* 0x000fec0003800000 */
.L_x_7201:
        /* <DEDUP_REMOVED lines=8> */
.L_x_7206:
[----:B------:R-:W-:Y:S05]  /*155930*/  BSYNC.RECONVERGENT B1 ;  /* 0x0000000000017941 */ /* 0x000fea0003800200 */
.L_x_7205:
[----:B------:R-:W-:-:S05]  /*155940*/  IMAD.SHL.U32 R104, R104, 0x4, RZ ;  /* 0x0000000468687824 */ /* 0x000fca00078e00ff */
[----:B------:R-:W-:-:S07]  /*155950*/  LOP3.LUT R104, R104, R105, RZ, 0xfc, !PT ;  /* 0x0000006968687212 */ /* 0x000fce00078efcff */
.L_x_7204:
        /* <DEDUP_REMOVED lines=9> */
.L_x_7209:
[----:B------:R-:W-:Y:S05]  /*1559f0*/  BSYNC.RECONVERGENT B1 ;  /* 0x0000000000017941 */ /* 0x000fea0003800200 */
.L_x_7208:
[----:B------:R-:W-:-:S05]  /*155a00*/  IMAD.SHL.U32 R104, R104, 0x4, RZ ;  /* 0x0000000468687824 */ /* 0x000fca00078e00ff */
[----:B------:R-:W-:Y:S01]  /*155a10*/  LOP3.LUT R104, R104, R105, RZ, 0xfc, !PT ;  /* 0x0000006968687212 */ /* 0x000fe200078efcff */
[----:B------:R-:W-:Y:S06]  /*155a20*/  BRA `(.L_x_7210) ;  /* 0x00000000002c7947 */ /* 0x000fec0003800000 */
.L_x_7207:
        /* <DEDUP_REMOVED lines=8> */
.L_x_7212:
[----:B------:R-:W-:Y:S05]  /*155ab0*/  BSYNC.RECONVERGENT B1 ;  /* 0x0000000000017941 */ /* 0x000fea0003800200 */
.L_x_7211:
[----:B------:R-:W-:-:S05]  /*155ac0*/  IMAD.SHL.U32 R104, R104, 0x4, RZ ;  /* 0x0000000468687824 */ /* 0x000fca00078e00ff */
[----:B------:R-:W-:-:S07]  /*155ad0*/  LOP3.LUT R104, R104, R105, RZ, 0xfc, !PT ;  /* 0x0000006968687212 */ /* 0x000fce00078efcff */
.L_x_7210:
        /* <DEDUP_REMOVED lines=9> */
.L_x_7215:
[----:B------:R-:W-:Y:S05]  /*155b70*/  BSYNC.RECONVERGENT B1 ;  /* 0x0000000000017941 */ /* 0x000fea0003800200 */
.L_x_7214:
[----:B------:R-:W-:-:S05]  /*155b80*/  IMAD.SHL.U32 R104, R104, 0x4, RZ ;  /* 0x0000000468687824 */ /* 0x000fca00078e00ff */
[----:B------:R-:W-:Y:S01]  /*155b90*/  LOP3.LUT R106, R104, R106, RZ, 0xfc, !PT ;  /* 0x0000006a686a7212 */ /* 0x000fe200078efcff */
[----:B------:R-:W-:Y:S06]  /*155ba0*/  BRA `(.L_x_7216) ;  /* 0x00000000002c7947 */ /* 0x000fec0003800000 */
.L_x_7213:
        /* <DEDUP_REMOVED lines=8> */
.L_x_7218:
[----:B------:R-:W-:Y:S05]  /*155c30*/  BSYNC.RECONVERGENT B1 ;  /* 0x0000000000017941 */ /* 0x000fea0003800200 */
.L_x_7217:
[----:B------:R-:W-:-:S05]  /*155c40*/  IMAD.SHL.U32 R104, R104, 0x4, RZ ;  /* 0x0000000468687824 */ /* 0x000fca00078e00ff */
[----:B------:R-:W-:-:S07]  /*155c50*/  LOP3.LUT R106, R104, R105, RZ, 0xfc, !PT ;  /* 0x00000069686a7212 */ /* 0x000fce00078efcff */
.L_x_7216:
        /* <DEDUP_REMOVED lines=21> */
.L_x_7222:
[----:B------:R-:W-:-:S04]  /*155db0*/  PRMT R107, R139, 0x9910, RZ ;  /* 0x000099108b6b7816 */ /* 0x000fc800000000ff */
[----:B------:R-:W-:-:S13]  /*155dc0*/  ISETP.NE.AND P1, PT, R107, 0x41, PT ;  /* 0x000000416b00780c */ /* 0x000fda0003f25270 */
[----:B------:R-:W-:Y:S05]  /*155dd0*/  @!P1 BRA `(.L_x_7223) ;  /* 0x00000000000c9947 */ /* 0x000fea0003800000 */
[----:B------:R-:W-:-:S13]  /*155de0*/  ISETP.NE.AND P1, PT, R107, 0x54, PT ;  /* 0x000000546b00780c */ /* 0x000fda0003f25270 */
[----:B------:R-:W-:Y:S02]  /*155df0*/  @!P1 IMAD.MOV.U32 R106, RZ, RZ, 0x1 ;  /* 0x00000001ff6a9424 */ /* 0x000fe400078e00ff */
[----:B------:R-:W-:-:S07]  /*155e00*/  @P1 IMAD.MOV.U32 R106, RZ, RZ, R138 ;  /* 0x000000ffff6a1224 */ /* 0x000fce00078e008a */
.L_x_7223:
[----:B------:R-:W-:Y:S05]  /*155e10*/  BSYNC.RECONVERGENT B2 ;  /* 0x0000000000027941 */ /* 0x000fea0003800200 */
.L_x_7221:
        /* <DEDUP_REMOVED lines=9> */
.L_x_7226:
[----:B------:R-:W-:Y:S05]  /*155eb0*/  BSYNC.RECONVERGENT B2 ;  /* 0x0000000000027941 */ /* 0x000fea0003800200 */
.L_x_7225:
[----:B------:R-:W-:-:S05]  /*155ec0*/  IMAD.SHL.U32 R106, R106, 0x4, RZ ;  /* 0x000000046a6a7824 */ /* 0x000fca00078e00ff */
[----:B------:R-:W-:Y:S01]  /*155ed0*/  LOP3.LUT R106, R106, R107, RZ, 0xfc, !PT ;  /* 0x0000006b6a6a7212 */ /* 0x000fe200078efcff */
[----:B------:R-:W-:Y:S06]  /*155ee0*/  BRA `(.L_x_7227) ;  /* 0x00000000002c7947 */ /* 0x000fec0003800000 */
.L_x_7224:
        /* <DEDUP_REMOVED lines=8> */
.L_x_7229:
[----:B------:R-:W-:Y:S05]  /*155f70*/  BSYNC.RECONVERGENT B2 ;  /* 0x0000000000027941 */ /* 0x000fea0003800200 */
.L_x_7228:
[----:B------:R-:W-:-:S05]  /*155f80*/  IMAD.SHL.U32 R106, R106, 0x4, RZ ;  /* 0x000000046a6a7824 */ /* 0x000fca00078e00ff */
[----:B------:R-:W-:-:S07]  /*155f90*/  LOP3.LUT R106, R106, R107, RZ, 0xfc, !PT ;  /* 0x0000006b6a6a7212 */ /* 0x000fce00078efcff */
.L_x_7227:
        /* <DEDUP_REMOVED lines=9> */
.L_x_7232:
[----:B------:R-:W-:Y:S05]  /*156030*/  BSYNC.RECONVERGENT B2 ;  /* 0x0000000000027941 */ /* 0x000fea0003800200 */
.L_x_7231:
[----:B------:R-:W-:-:S05]  /*156040*/  IMAD.SHL.U32 R106, R106, 0x4, RZ ;  /* 0x000000046a6a7824 */ /* 0x000fca00078e00ff */
[----:B------:R-:W-:Y:S01]  /*156050*/  LOP3.LUT R106, R106, R107, RZ, 0xfc, !PT ;  /* 0x0000006b6a6a7212 */ /* 0x000fe200078efcff */
[----:B------:R-:W-:Y:S06]  /*156060*/  BRA `(.L_x_7233) ;  /* 0x00000000002c7947 */ /* 0x000fec0003800000 */
.L_x_7230:
        /* <DEDUP_REMOVED lines=8> */
.L_x_7235:
[----:B------:R-:W-:Y:S05]  /*1560f0*/  BSYNC.RECONVERGENT B2 ;  /* 0x0000000000027941 */ /* 0x000fea0003800200 */
.L_x_7234:
[----:B------:R-:W-:-:S05]  /*156100*/  IMAD.SHL.U32 R106, R106, 0x4, RZ ;  /* 0x000000046a6a7824 */ /* 0x000fca00078e00ff */
[----:B------:R-:W-:-:S07]  /*156110*/  LOP3.LUT R106, R106, R107, RZ, 0xfc, !PT ;  /* 0x0000006b6a6a7212 */ /* 0x000fce00078efcff */
.L_x_7233:
        /* <DEDUP_REMOVED lines=9> */
.L_x_7238:
[----:B------:R-:W-:Y:S05]  /*1561b0*/  BSYNC.RECONVERGENT B2 ;  /* 0x0000000000027941 */ /* 0x000fea0003800200 */
.L_x_7237:
[----:B------:R-:W-:-:S05]  /*1561c0*/  IMAD.SHL.U32 R106, R106, 0x4, RZ ;  /* 0x000000046a6a7824 */ /* 0x000fca00078e00ff */
[----:B------:R-:W-:Y:S01]  /*1561d0*/  LOP3.LUT R106, R106, R107, RZ, 0xfc, !PT ;  /* 0x0000006b6a6a7212 */ /* 0x000fe200078efcff */
[----:B------:R-:W-:Y:S06]  /*1561e0*/  BRA `(.L_x_7239) ;  /* 0x00000000002c7947 */ /* 0x000fec0003800000 */
.L_x_7236:
        /* <DEDUP_REMOVED lines=8> */
.L_x_7241:
[----:B------:R-:W-:Y:S05]  /*156270*/  BSYNC.RECONVERGENT B2 ;  /* 0x0000000000027941 */ /* 0x000fea0003800200 */
.L_x_7240:
[----:B------:R-:W-:-:S05]  /*156280*/  IMAD.SHL.U32 R106, R106, 0x4, RZ ;  /* 0x000000046a6a7824 */ /* 0x000fca00078e00ff */
[----:B------:R-:W-:-:S07]  /*156290*/  LOP3.LUT R106, R106, R107, RZ, 0xfc, !PT ;  /* 0x0000006b6a6a7212 */ /* 0x000fce00078efcff */
.L_x_7239:
        /* <DEDUP_REMOVED lines=9> */
.L_x_7244:
[----:B------:R-:W-:Y:S05]  /*156330*/  BSYNC.RECONVERGENT B2 ;  /* 0x0000000000027941 */ /* 0x000fea0003800200 */
.L_x_7243:
[----:B------:R-:W-:-:S05]  /*156340*/  IMAD.SHL.U32 R106, R106, 0x4, RZ ;  /* 0x000000046a6a7824 */ /* 0x000fca00078e00ff */
[----:B------:R-:W-:Y:S01]  /*156350*/  LOP3.LUT R106, R106, R5, RZ, 0xfc, !PT ;  /* 0x000000056a6a7212 */ /* 0x000fe200078efcff */
[----:B------:R-:W-:Y:S06]  /*156360*/  BRA `(.L_x_7245) ;  /* 0x00000000002c7947 */ /* 0x000fec0003800000 */
.L_x_7242:
        /* <DEDUP_REMOVED lines=8> */
.L_x_7247:
[----:B------:R-:W-:Y:S05]  /*1563f0*/  BSYNC.RECONVERGENT B2 ;  /* 0x0000000000027941 */ /* 0x000fea0003800200 */
.L_x_7246:
[----:B------:R-:W-:-:S05]  /*156400*/  IMAD.SHL.U32 R106, R106, 0x4, RZ ;  /* 0x000000046a6a7824 */ /* 0x000fca00078e00ff */
[----:B------:R-:W-:-:S07]  /*156410*/  LOP3.LUT R106, R106, R4, RZ, 0xfc, !PT ;  /* 0x000000046a6a7212 */ /* 0x000fce00078efcff */
.L_x_7245:
        /* <DEDUP_REMOVED lines=9> */
.L_x_7250:
[----:B------:R-:W-:Y:S05]  /*1564b0*/  BSYNC.RECONVERGENT B2 ;  /* 0x0000000000027941 */ /* 0x000fea0003800200 */
.L_x_7249:
[----:B------:R-:W-:-:S05]  /*1564c0*/  IMAD.SHL.U32 R106, R106, 0x4, RZ ;  /* 0x000000046a6a7824 */ /* 0x000fca00078e00ff */
[----:B------:R-:W-:Y:S01]  /*1564d0*/  LOP3.LUT R106, R106, R3, RZ, 0xfc, !PT ;  /* 0x000000036a6a7212 */ /* 0x000fe200078efcff */
[----:B------:R-:W-:Y:S06]  /*1564e0*/  BRA `(.L_x_7251) ;  /* 0x00000000002c7947 */ /* 0x000fec0003800000 */
.L_x_7248:
        /* <DEDUP_REMOVED lines=8> */
.L_x_7253:
[----:B------:R-:W-:Y:S05]  /*156570*/  BSYNC.RECONVERGENT B2 ;  /* 0x0000000000027941 */ /* 0x000fea0003800200 */
.L_x_7252:
[----:B------:R-:W-:-:S05]  /*156580*/  IMAD.SHL.U32 R106, R106, 0x4, RZ ;  /* 0x000000046a6a7824 */ /* 0x000fca00078e00ff */
[----:B------:R-:W-:-:S07]  /*156590*/  LOP3.LUT R106, R106, R2, RZ, 0xfc, !PT ;  /* 0x000000026a6a7212 */ /* 0x000fce00078efcff */
.L_x_7251:
[----:B------:R-:W-:Y:S01]  /*1565a0*/  R2UR UR4, R6 ;  /* 0x00000000060472ca */ /* 0x000fe200000e0000 */
[----:B------:R-:W-:Y:S01]  /*1565b0*/  IMAD.WIDE.U32 R104, R106, 0x4, R104 ;  /* 0x000000046a687825 */ /* 0x000fe200078e0068 */
[----:B------:R-:W-:-:S13]  /*1565c0*/  R2UR UR5, R7 ;  /* 0x00000000070572ca */ /* 0x000fda00000e0000 */
[----:B------:R-:W2:Y:S02]  /*1565d0*/  LDG.E R104, desc[UR4][R104.64] ;  /* 0x0000000468687981 */ /* 0x000ea4000c1e1900 */
[----:B--2---:R-:W-:-:S13]  /*1565e0*/  FSETP.GEU.AND P0, PT, R104, 3, PT ;  /* 0x404000006800780b */ /* 0x004fda0003f0e000 */
.L_x_7220:
[----:B------:R-:W-:Y:S05]  /*1565f0*/  BSYNC.RECONVERGENT B1 ;  /* 0x0000000000017941 */ /* 0x000fea0003800200 */
.L_x_7219:
[----:B------:R-:W0:Y:S01]  /*156600*/  LDCU UR4, c[0x0][0x3c8] ;  /* 0x00007900ff0477ac */ /* 0x000e220008000800 */
[----:B------:R-:W-:Y:S01]  /*156610*/  BSSY.RECONVERGENT B10, `(.L_x_7254) ;  /* 0x00010730000a7945 */ /* 0x000fe20003800200 */
[----:B------:R-:W-:Y:S02]  /*156620*/  SEL R154, RZ, 0x1, !P0 ;  /* 0x00000001ff9a7807 */ /* 0x000fe40004000000 */
[----:B0-----:R-:W-:-:S13]  /*156630*/  ISETP.EQ.OR P1, PT, RZ, UR4, !P0 ;  /* 0x00000004ff007c0c */ /* 0x001fda000c722670 */
[----:B------:R-:W-:Y:S05]  /*156640*/  @P1 BRA `(.L_x_7255) ;  /* 0x0000010400bc1947 */ /* 0x000fea0003800000 */
[----:B------:R-:W-:Y:S01]  /*156650*/  BSSY.RECONVERGENT B1, `(.L_x_7256) ;  /* 0x0000008000017945 */ /* 0x000fe20003800200 */
[----:B------:R-:W-:-:S07]  /*156660*/  IMAD.MOV.U32 R2, RZ, RZ, RZ ;  /* 0x000000ffff027224 */ /* 0x000fce00078e00ff */
.L_x_7257:
[----:B------:R-:W-:-:S05]  /*156670*/  IMAD.IADD R3, R1, 0x1, R2 ;  /* 0x0000000101037824 */ /* 0x000fca00078e0202 */
[----:B------:R-:W2:Y:S02]  /*156680*/  LDL.U8 R4, [R3+0x282c] ;  /* 0x00282c0003047983 */ /* 0x000ea40000100000 */
[----:B--2---:R-:W-:Y:S01]  /*156690*/  ISETP.NE.AND P0, PT, R4, RZ, PT ;  /* 0x000000ff0400720c */ /* 0x004fe20003f05270 */
[----:B------:R-:W-:Y:S02]  /*1566a0*/  IMAD.MOV.U32 R4, RZ, RZ, R2 ;  /* 0x000000ffff047224 */ /* 0x000fe400078e0002 */
[----:B------:R-:W-:-:S10]  /*1566b0*/  VIADD R2, R2, 0x1 ;  /* 0x0000000102027836 */ /* 0x000fd40000000000 */
[----:B------:R-:W-:Y:S05]  /*1566c0*/  @P0 BRA `(.L_x_7257) ;  /* 0xfffffffc00e80947 */ /* 0x000fea000383ffff */
[----:B------:R-:W-:Y:S05]  /*1566d0*/  BSYNC.RECONVERGENT B1 ;  /* 0x0000000000017941 */ /* 0x000fea0003800200 */
.L_x_7256:
        /* <DEDUP_REMOVED lines=9> */
.L_x_7261:
        /* <DEDUP_REMOVED lines=27> */
.L_x_7260:
[----:B------:R-:W-:Y:S01]  /*156920*/  BSSY.RECONVERGENT B2, `(.L_x_7262) ;  /* 0x0000008000027945 */ /* 0x000fe20003800200 */
[----:B------:R-:W-:-:S07]  /*156930*/  IMAD.MOV.U32 R2, RZ, RZ, RZ ;  /* 0x000000ffff027224 */ /* 0x000fce00078e00ff */
.L_x_7263:
[----:B------:R-:W-:-:S05]  /*156940*/  IMAD.IADD R3, R1, 0x1, R2 ;  /* 0x0000000101037824 */ /* 0x000fca00078e0202 */
[----:B------:R-:W2:Y:S02]  /*156950*/  LDL.U8 R4, [R3+0x282c] ;  /* 0x00282c0003047983 */ /* 0x000ea40000100000 */
[----:B--2---:R-:W-:Y:S01]  /*156960*/  ISETP.NE.AND P0, PT, R4, RZ, PT ;  /* 0x000000ff0400720c */ /* 0x004fe20003f05270 */
[----:B------:R-:W-:Y:S02]  /*156970*/  IMAD.MOV.U32 R4, RZ, RZ, R2 ;  /* 0x000000ffff047224 */ /* 0x000fe400078e0002 */
[----:B------:R-:W-:-:S10]  /*156980*/  VIADD R2, R2, 0x1 ;  /* 0x0000000102027836 */ /* 0x000fd40000000000 */
[----:B------:R-:W-:Y:S05]  /*156990*/  @P0 BRA `(.L_x_7263) ;  /* 0xfffffffc00e80947 */ /* 0x000fea000383ffff */
[----:B------:R-:W-:Y:S05]  /*1569a0*/  BSYNC.RECONVERGENT B2 ;  /* 0x0000000000027941 */ /* 0x000fea0003800200 */
.L_x_7262:
        /* <DEDUP_REMOVED lines=8> */
.L_x_7265:
        /* <DEDUP_REMOVED lines=27> */
.L_x_7264:
        /* <DEDUP_REMOVED lines=56> */
.L_x_7259:
[----:B------:R-:W0:Y:S01]  /*156f60*/  MUFU.RCP64H R5, 2.2750682830810546875 ;  /* 0x4002335700057908 */ /* 0x000e220000001800 */
[----:B------:R-:W-:Y:S01]  /*156f70*/  IMAD.MOV.U32 R2, RZ, RZ, 0x11d70f68 ;  /* 0x11d70f68ff027424 */ /* 0x000fe200078e00ff */
[----:B------:R-:W-:Y:S01]  /*156f80*/  UMOV UR4, 0x8eb87b44 ;  /* 0x8eb87b4400047882 */ /* 0x000fe20000000000 */
[----:B------:R-:W-:Y:S01]  /*156f90*/  IMAD.MOV.U32 R3, RZ, RZ, 0x40023357 ;  /* 0x40023357ff037424 */ /* 0x000fe200078e00ff */
[----:B------:R-:W-:Y:S01]  /*156fa0*/  UMOV UR5, 0x3fd19ab8 ;  /* 0x3fd19ab800057882 */ /* 0x000fe20000000000 */
[----:B------:R-:W-:Y:S01]  /*156fb0*/  IMAD.MOV.U32 R4, RZ, RZ, RZ ;  /* 0x000000ffff047224 */ /* 0x000fe200078e00ff */
[----:B------:R-:W-:Y:S01]  /*156fc0*/  MOV R107, 0x3ed0ee25 ;  /* 0x3ed0ee25006b7802 */ /* 0x000fe20000000f00 */
[----:B------:R-:W-:Y:S01]  /*156fd0*/  IMAD.MOV.U32 R106, RZ, RZ, -0x748574fc ;  /* 0x8b7a8b04ff6a7424 */ /* 0x000fe200078e00ff */
[----:B------:R-:W-:Y:S01]  /*156fe0*/  UMOV UR6, 0x3ae80f1e ;  /* 0x3ae80f1e00067882 */ /* 0x000fe20000000000 */
        /* <DEDUP_REMOVED lines=46> */
.L_x_7266:
[----:B------:R-:W-:Y:S05]  /*1572d0*/  BSYNC.RECONVERGENT B1 ;  /* 0x0000000000017941 */ /* 0x000fea0003800200 */
.L_x_7258:
[----:B------:R-:W-:Y:S01]  /*1572e0*/  BSSY.RECONVERGENT B1, `(.L_x_7267) ;  /* 0x0000008000017945 */ /* 0x000fe20003800200 */
[----:B------:R-:W-:-:S07]  /*1572f0*/  IMAD.MOV.U32 R3, RZ, RZ, RZ ;  /* 0x000000ffff037224 */ /* 0x000fce00078e00ff */
.L_x_7268:
[----:B------:R-:W-:-:S06]  /*157300*/  IMAD.IADD R2, R1, 0x1, R3 ;  /* 0x0000000101027824 */ /* 0x000fcc00078e0203 */
[----:B------:R-:W2:Y:S02]  /*157310*/  LDL.U8 R2, [R2+0x282c] ;  /* 0x00282c0002027983 */ /* 0x000ea40000100000 */
[----:B--2---:R-:W-:Y:S01]  /*157320*/  ISETP.NE.AND P0, PT, R2, RZ, PT ;  /* 0x000000ff0200720c */ /* 0x004fe20003f05270 */
[----:B------:R-:W-:Y:S02]  /*157330*/  IMAD.MOV.U32 R2, RZ, RZ, R3 ;  /* 0x000000ffff027224 */ /* 0x000fe400078e0003 */
[----:B------:R-:W-:-:S10]  /*157340*/  VIADD R3, R3, 0x1 ;  /* 0x0000000103037836 */ /* 0x000fd40000000000 */
[----:B------:R-:W-:Y:S05]  /*157350*/  @P0 BRA `(.L_x_7268) ;  /* 0xfffffffc00e80947 */ /* 0x000fea000383ffff */
[----:B------:R-:W-:Y:S05]  /*157360*/  BSYNC.RECONVERGENT B1 ;  /* 0x0000000000017941 */ /* 0x000fea0003800200 */
.L_x_7267:
[----:B------:R-:W-:Y:S01]  /*157370*/  BSSY.RECONVERGENT B1, `(.L_x_7269) ;  /* 0x0000008000017945 */ /* 0x000fe20003800200 */
[----:B------:R-:W-:-:S07]  /*157380*/  IMAD.MOV.U32 R3, RZ, RZ, RZ ;  /* 0x000000ffff037224 */ /* 0x000fce00078e00ff */
.L_x_7270:
[----:B------:R-:W-:-:S06]  /*157390*/  IMAD.IADD R4, R1, 0x1, R3 ;  /* 0x0000000101047824 */ /* 0x000fcc00078e0203 */
[----:B------:R-:W2:Y:S01]  /*1573a0*/  LDL.U8 R4, [R4+0x282c] ;  /* 0x00282c0004047983 */ /* 0x000ea20000100000 */
[----:B------:R-:W-:Y:S02]  /*1573b0*/  IMAD.MOV.U32 R148, RZ, RZ, R3 ;  /* 0x000000ffff947224 */ /* 0x000fe400078e0003 */
[----:B------:R-:W-:Y:S01]  /*1573c0*/  VIADD R3, R3, 0x1 ;  /* 0x0000000103037836 */ /* 0x000fe20000000000 */
[----:B--2---:R-:W-:-:S13]  /*1573d0*/  ISETP.NE.AND P0, PT, R4, RZ, PT ;  /* 0x000000ff0400720c */ /* 0x004fda0003f05270 */
[----:B------:R-:W-:Y:S05]  /*1573e0*/  @P0 BRA `(.L_x_7270) ;  /* 0xfffffffc00e80947 */ /* 0x000fea000383ffff */
[----:B------:R-:W-:Y:S05]  /*1573f0*/  BSYNC.RECONVERGENT B1 ;  /* 0x0000000000017941 */ /* 0x000fea0003800200 */
.L_x_7269:
        /* <DEDUP_REMOVED lines=10> */
.L_x_7295:
        /* <DEDUP_REMOVED lines=12> */
.L_x_7276:
[----:B------:R-:W-:-:S13]  /*157560*/  ISETP.NE.AND P1, PT, R106, 0x47, PT ;  /* 0x000000476a00780c */ /* 0x000fda0003f25270 */
[----:B------:R-:W-:Y:S05]  /*157570*/  @!P1 BRA `(.L_x_7279) ;  /* 0x0000000000149947 */ /* 0x000fea0003800000 */
[----:B------:R-:W-:Y:S01]  /*157580*/  ISETP.NE.AND P1, PT, R106, 0x54, PT ;  /* 0x000000546a00780c */ /* 0x000fe20003f25270 */
[----:B------:R-:W-:-:S12]  /*157590*/  IMAD.MOV.U32 R4, RZ, RZ, 0x3 ;  /* 0x00000003ff047424 */ /* 0x000fd800078e00ff */
[----:B------:R-:W-:Y:S05]  /*1575a0*/  @!P1 BRA `(.L_x_7277) ;  /* 0x00000000000c9947 */ /* 0x000fea0003800000 */
.L_x_7278:
[----:B------:R-:W-:Y:S01]  /*1575b0*/  IMAD.MOV.U32 R4, RZ, RZ, 0x4 ;  /* 0x00000004ff047424 */ /* 0x000fe200078e00ff */
[----:B------:R-:W-:Y:S06]  /*1575c0*/  BRA `(.L_x_7277) ;  /* 0x0000000000047947 */ /* 0x000fec0003800000 */
.L_x_7279:
[----:B------:R-:W-:-:S07]  /*1575d0*/  IMAD.MOV.U32 R4, RZ, RZ, 0x2 ;  /* 0x00000002ff047424 */ /* 0x000fce00078e00ff */
.L_x_7277:
[----:B------:R-:W-:Y:S05]  /*1575e0*/  BSYNC.RECONVERGENT B3 ;  /* 0x0000000000037941 */ /* 0x000fea0003800200 */
.L_x_7275:
        /* <DEDUP_REMOVED lines=12> */
.L_x_7281:
[----:B------:R-:W-:-:S13]  /*1576b0*/  ISETP.NE.AND P1, PT, R106, 0x47, PT ;  /* 0x000000476a00780c */ /* 0x000fda0003f25270 */
[----:B------:R-:W-:Y:S05]  /*1576c0*/  @!P1 BRA `(.L_x_7284) ;  /* 0x0000000000149947 */ /* 0x000fea0003800000 */
[----:B------:R-:W-:Y:S01]  /*1576d0*/  ISETP.NE.AND P1, PT, R106, 0x54, PT ;  /* 0x000000546a00780c */ /* 0x000fe20003f25270 */
[----:B------:R-:W-:-:S12]  /*1576e0*/  IMAD.MOV.U32 R4, RZ, RZ, 0x3 ;  /* 0x00000003ff047424 */ /* 0x000fd800078e00ff */
[----:B------:R-:W-:Y:S05]  /*1576f0*/  @!P1 BRA `(.L_x_7282) ;  /* 0x00000000000c9947 */ /* 0x000fea0003800000 */
.L_x_7283:
[----:B------:R-:W-:Y:S01]  /*157700*/  IMAD.MOV.U32 R4, RZ, RZ, 0x4 ;  /* 0x00000004ff047424 */ /* 0x000fe200078e00ff */
[----:B------:R-:W-:Y:S06]  /*157710*/  BRA `(.L_x_7282) ;  /* 0x0000000000047947 */ /* 0x000fec0003800000 */
.L_x_7284:
[----:B------:R-:W-:-:S07]  /*157720*/  IMAD.MOV.U32 R4, RZ, RZ, 0x2 ;  /* 0x00000002ff047424 */ /* 0x000fce00078e00ff */
.L_x_7282:
[----:B------:R-:W-:Y:S05]  /*157730*/  BSYNC.RECONVERGENT B3 ;  /* 0x0000000000037941 */ /* 0x000fea0003800200 */
.L_x_7280:
        /* <DEDUP_REMOVED lines=12> */
.L_x_7286:
[----:B------:R-:W-:-:S13]  /*157800*/  ISETP.NE.AND P1, PT, R106, 0x47, PT ;  /* 0x000000476a00780c */ /* 0x000fda0003f25270 */
[----:B------:R-:W-:Y:S05]  /*157810*/  @!P1 BRA `(.L_x_7289) ;  /* 0x0000000000149947 */ /* 0x000fea0003800000 */
[----:B------:R-:W-:Y:S01]  /*157820*/  ISETP.NE.AND P1, PT, R106, 0x54, PT ;  /* 0x000000546a00780c */ /* 0x000fe20003f25270 */
[----:B------:R-:W-:-:S12]  /*157830*/  IMAD.MOV.U32 R4, RZ, RZ, 0x3 ;  /* 0x00000003ff047424 */ /* 0x000fd800078e00ff */
[----:B------:R-:W-:Y:S05]  /*157840*/  @!P1 BRA `(.L_x_7287) ;  /* 0x00000000000c9947 */ /* 0x000fea0003800000 */
.L_x_7288:
[----:B------:R-:W-:Y:S01]  /*157850*/  IMAD.MOV.U32 R4, RZ, RZ, 0x4 ;  /* 0x00000004ff047424 */ /* 0x000fe200078e00ff */
[----:B------:R-:W-:Y:S06]  /*157860*/  BRA `(.L_x_7287) ;  /* 0x0000000000047947 */ /* 0x000fec0003800000 */
.L_x_7289:
[----:B------:R-:W-:-:S07]  /*157870*/  IMAD.MOV.U32 R4, RZ, RZ, 0x2 ;  /* 0x00000002ff047424 */ /* 0x000fce00078e00ff */
.L_x_7287:
[----:B------:R-:W-:Y:S05]  /*157880*/  BSYNC.RECONVERGENT B3 ;  /* 0x0000000000037941 */ /* 0x000fea0003800200 */
.L_x_7285:
        /* <DEDUP_REMOVED lines=12> */
.L_x_7291:
[----:B------:R-:W-:-:S13]  /*157950*/  ISETP.NE.AND P1, PT, R106, 0x47, PT ;  /* 0x000000476a00780c */ /* 0x000fda0003f25270 */
[----:B------:R-:W-:Y:S05]  /*157960*/  @!P1 BRA `(.L_x_7294) ;  /* 0x0000000000149947 */ /* 0x000fea0003800000 */
[----:B------:R-:W-:Y:S01]  /*157970*/  ISETP.NE.AND P1, PT, R106, 0x54, PT ;  /* 0x000000546a00780c */ /* 0x000fe20003f25270 */
[----:B------:R-:W-:-:S12]  /*157980*/  IMAD.MOV.U32 R4, RZ, RZ, 0x3 ;  /* 0x00000003ff047424 */ /* 0x000fd800078e00ff */
[----:B------:R-:W-:Y:S05]  /*157990*/  @!P1 BRA `(.L_x_7292) ;  /* 0x00000000000c9947 */ /* 0x000fea0003800000 */
.L_x_7293:
[----:B------:R-:W-:Y:S01]  /*1579a0*/  IMAD.MOV.U32 R4, RZ, RZ, 0x4 ;  /* 0x00000004ff047424 */ /* 0x000fe200078e00ff */
[----:B------:R-:W-:Y:S06]  /*1579b0*/  BRA `(.L_x_7292) ;  /* 0x0000000000047947 */ /* 0x000fec0003800000 */
.L_x_7294:
[----:B------:R-:W-:-:S07]  /*1579c0*/  IMAD.MOV.U32 R4, RZ, RZ, 0x2 ;  /* 0x00000002ff047424 */ /* 0x000fce00078e00ff */
.L_x_7292:
[----:B------:R-:W-:Y:S05]  /*1579d0*/  BSYNC.RECONVERGENT B3 ;  /* 0x0000000000037941 */ /* 0x000fea0003800200 */
.L_x_7290:
[----:B------:R0:W-:Y:S02]  /*1579e0*/  STL.U8 [R5+0x27db], R4 ;  /* 0x0027db0405007387 */ /* 0x0001e40000100000 */
[C---:B0-----:R-:W-:Y:S02]  /*1579f0*/  VIADD R4, R3.reuse, 0x3 ;  /* 0x0000000303047836 */ /* 0x041fe40000000000 */
[----:B------:R-:W-:-:S03]  /*157a00*/  VIADD R3, R3, 0x4 ;  /* 0x0000000403037836 */ /* 0x000fc60000000000 */
[----:B------:R-:W-:-:S13]  /*157a10*/  ISETP.NE.AND P1, PT, R4, R104, PT ;  /* 0x000000680400720c */ /* 0x000fda0003f25270 */
[----:B------:R-:W-:Y:S05]  /*157a20*/  @P1 BRA `(.L_x_7295) ;  /* 0xfffffff8009c1947 */ /* 0x000fea000383ffff */
.L_x_7274:
[----:B------:R-:W-:Y:S05]  /*157a30*/  BSYNC.RECONVERGENT B2 ;  /* 0x0000000000027941 */ /* 0x000fea0003800200 */
.L_x_7273:
        /* <DEDUP_REMOVED lines=14> */
.L_x_7297:
[----:B------:R-:W-:-:S13]  /*157b20*/  ISETP.NE.AND P1, PT, R104, 0x47, PT ;  /* 0x000000476800780c */ /* 0x000fda0003f25270 */
[----:B------:R-:W-:Y:S05]  /*157b30*/  @!P1 BRA `(.L_x_7300) ;  /* 0x0000000000149947 */ /* 0x000fea0003800000 */
[----:B------:R-:W-:Y:S01]  /*157b40*/  ISETP.NE.AND P1, PT, R104, 0x54, PT ;  /* 0x000000546800780c */ /* 0x000fe20003f25270 */
[----:B------:R-:W-:-:S12]  /*157b50*/  IMAD.MOV.U32 R5, RZ, RZ, 0x3 ;  /* 0x00000003ff057424 */ /* 0x000fd800078e00ff */
[----:B------:R-:W-:Y:S05]  /*157b60*/  @!P1 BRA `(.L_x_7298) ;  /* 0x00000000000c9947 */ /* 0x000fea0003800000 */
.L_x_7299:
[----:B------:R-:W-:Y:S01]  /*157b70*/  IMAD.MOV.U32 R5, RZ, RZ, 0x4 ;  /* 0x00000004ff057424 */ /* 0x000fe200078e00ff */
[----:B------:R-:W-:Y:S06]  /*157b80*/  BRA `(.L_x_7298) ;  /* 0x0000000000047947 */ /* 0x000fec0003800000 */
.L_x_7300:
[----:B------:R-:W-:-:S07]  /*157b90*/  IMAD.MOV.U32 R5, RZ, RZ, 0x2 ;  /* 0x00000002ff057424 */ /* 0x000fce00078e00ff */
.L_x_7298:
[----:B------:R-:W-:Y:S05]  /*157ba0*/  BSYNC.RECONVERGENT B2 ;  /* 0x0000000000027941 */ /* 0x000fea0003800200 */
.L_x_7296:
        /* <DEDUP_REMOVED lines=14> */
.L_x_7302:
[----:B------:R-:W-:-:S13]  /*157c90*/  ISETP.NE.AND P1, PT, R104, 0x47, PT ;  /* 0x000000476800780c */ /* 0x000fda0003f25270 */
[----:B------:R-:W-:Y:S05]  /*157ca0*/  @!P1 BRA `(.L_x_7305) ;  /* 0x0000000000149947 */ /* 0x000fea0003800000 */
[----:B------:R-:W-:Y:S01]  /*157cb0*/  ISETP.NE.AND P1, PT, R104, 0x54, PT ;  /* 0x000000546800780c */ /* 0x000fe20003f25270 */
[----:B------:R-:W-:-:S12]  /*157cc0*/  IMAD.MOV.U32 R5, RZ, RZ, 0x3 ;  /* 0x00000003ff057424 */ /* 0x000fd800078e00ff */
[----:B------:R-:W-:Y:S05]  /*157cd0*/  @!P1 BRA `(.L_x_7303) ;  /* 0x00000000000c9947 */ /* 0x000fea0003800000 */
.L_x_7304:
[----:B------:R-:W-:Y:S01]  /*157ce0*/  IMAD.MOV.U32 R5, RZ, RZ, 0x4 ;  /* 0x00000004ff057424 */ /* 0x000fe200078e00ff */
[----:B------:R-:W-:Y:S06]  /*157cf0*/  BRA `(.L_x_7303) ;  /* 0x0000000000047947 */ /* 0x000fec0003800000 */
.L_x_7305:
[----:B------:R-:W-:-:S07]  /*157d00*/  IMAD.MOV.U32 R5, RZ, RZ, 0x2 ;  /* 0x00000002ff057424 */ /* 0x000fce00078e00ff */
.L_x_7303:
[----:B------:R-:W-:Y:S05]  /*157d10*/  BSYNC.RECONVERGENT B2 ;  /* 0x0000000000027941 */ /* 0x000fea0003800200 */
.L_x_7301:
        /* <DEDUP_REMOVED lines=15> */
.L_x_7307:
[----:B------:R-:W-:-:S13]  /*157e10*/  ISETP.NE.AND P1, PT, R5, 0x47, PT ;  /* 0x000000470500780c */ /* 0x000fda0003f25270 */
[----:B------:R-:W-:Y:S05]  /*157e20*/  @!P1 BRA `(.L_x_7310) ;  /* 0x0000000000149947 */ /* 0x000fea0003800000 */
[----:B------:R-:W-:Y:S01]  /*157e30*/  ISETP.NE.AND P1, PT, R5, 0x54, PT ;  /* 0x000000540500780c */ /* 0x000fe20003f25270 */
[----:B------:R-:W-:-:S12]  /*157e40*/  IMAD.MOV.U32 R3, RZ, RZ, 0x3 ;  /* 0x00000003ff037424 */ /* 0x000fd800078e00ff */
[----:B------:R-:W-:Y:S05]  /*157e50*/  @!P1 BRA `(.L_x_7308) ;  /* 0x00000000000c9947 */ /* 0x000fea0003800000 */
.L_x_7309:
[----:B------:R-:W-:Y:S01]  /*157e60*/  IMAD.MOV.U32 R3, RZ, RZ, 0x4 ;  /* 0x00000004ff037424 */ /* 0x000fe200078e00ff */
[----:B------:R-:W-:Y:S06]  /*157e70*/  BRA `(.L_x_7308) ;  /* 0x0000000000047947 */ /* 0x000fec0003800000 */
.L_x_7310:
[----:B------:R-:W-:-:S07]  /*157e80*/  IMAD.MOV.U32 R3, RZ, RZ, 0x2 ;  /* 0x00000002ff037424 */ /* 0x000fce00078e00ff */
.L_x_7308:
[----:B------:R-:W-:Y:S05]  /*157e90*/  BSYNC.RECONVERGENT B2 ;  /* 0x0000000000027941 */ /* 0x000fea0003800200 */
.L_x_7306:
[----:B------:R0:W-:Y:S02]  /*157ea0*/  STL.U8 [R4+0x27da], R3 ;  /* 0x0027da0304007387 */ /* 0x0001e40000100000 */
.L_x_7272:
[----:B------:R-:W-:Y:S05]  /*157eb0*/  BSYNC.RECONVERGENT B1 ;  /* 0x0000000000017941 */ /* 0x000fea0003800200 */
.L_x_7271:
        /* <DEDUP_REMOVED lines=10> */
.L_x_7335:
        /* <DEDUP_REMOVED lines=12> */
.L_x_7316:
[----:B------:R-:W-:-:S13]  /*158020*/  ISETP.NE.AND P1, PT, R5, 0x47, PT ;  /* 0x000000470500780c */ /* 0x000fda0003f25270 */
[----:B------:R-:W-:Y:S05]  /*158030*/  @!P1 BRA `(.L_x_7319) ;  /* 0x0000000000149947 */ /* 0x000fea0003800000 */
[----:B------:R-:W-:Y:S01]  /*158040*/  ISETP.NE.AND P1, PT, R5, 0x54, PT ;  /* 0x000000540500780c */ /* 0x000fe20003f25270 */
[----:B------:R-:W-:-:S12]  /*158050*/  IMAD.MOV.U32 R3, RZ, RZ, 0x3 ;  /* 0x00000003ff037424 */ /* 0x000fd800078e00ff */
[----:B------:R-:W-:Y:S05]  /*158060*/  @!P1 BRA `(.L_x_7317) ;  /* 0x00000000000c9947 */ /* 0x000fea0003800000 */
.L_x_7318:
[----:B------:R-:W-:Y:S01]  /*158070*/  IMAD.MOV.U32 R3, RZ, RZ, 0x4 ;  /* 0x00000004ff037424 */ /* 0x000fe200078e00ff */
[----:B------:R-:W-:Y:S06]  /*158080*/  BRA `(.L_x_7317) ;  /* 0x0000000000047947 */ /* 0x000fec0003800000 */
.L_x_7319:
[----:B------:R-:W-:-:S07]  /*158090*/  IMAD.MOV.U32 R3, RZ, RZ, 0x2 ;  /* 0x00000002ff037424 */ /* 0x000fce00078e00ff */
.L_x_7317:
[----:B------:R-:W-:Y:S05]  /*1580a0*/  BSYNC.RECONVERGENT B3 ;  /* 0x0000000000037941 */ /* 0x000fea0003800200 */
.L_x_7315:
        /* <DEDUP_REMOVED lines=15> */
.L_x_7321:
[----:B------:R-:W-:-:S13]  /*1581a0*/  ISETP.NE.AND P1, PT, R5, 0x47, PT ;  /* 0x000000470500780c */ /* 0x000fda0003f25270 */
[----:B------:R-:W-:Y:S05]  /*1581b0*/  @!P1 BRA `(.L_x_7324) ;  /* 0x0000000000149947 */ /* 0x000fea0003800000 */
[----:B------:R-:W-:Y:S01]  /*1581c0*/  ISETP.NE.AND P1, PT, R5, 0x54, PT ;  /* 0x000000540500780c */ /* 0x000fe20003f25270 */
[----:B------:R-:W-:-:S12]  /*1581d0*/  IMAD.MOV.U32 R3, RZ, RZ, 0x3 ;  /* 0x00000003ff037424 */ /* 0x000fd800078e00ff */
[----:B------:R-:W-:Y:S05]  /*1581e0*/  @!P1 BRA `(.L_x_7322) ;  /* 0x00000000000c9947 */ /* 0x000fea0003800000 */
.L_x_7323:
[----:B------:R-:W-:Y:S01]  /*1581f0*/  IMAD.MOV.U32 R3, RZ, RZ, 0x4 ;  /* 0x00000004ff037424 */ /* 0x000fe200078e00ff */
[----:B------:R-:W-:Y:S06]  /*158200*/  BRA `(.L_x_7322) ;  /* 0x0000000000047947 */ /* 0x000fec0003800000 */
.L_x_7324:
[----:B------:R-:W-:-:S07]  /*158210*/  IMAD.MOV.U32 R3, RZ, RZ, 0x2 ;  /* 0x00000002ff037424 */ /* 0x000fce00078e00ff */
.L_x_7322:
[----:B------:R-:W-:Y:S05]  /*158220*/  BSYNC.RECONVERGENT B3 ;  /* 0x0000000000037941 */ /* 0x000fea0003800200 */
.L_x_7320:
        /* <DEDUP_REMOVED lines=14> */
.L_x_7326:
[----:B------:R-:W-:-:S13]  /*158310*/  ISETP.NE.AND P1, PT, R5, 0x47, PT ;  /* 0x000000470500780c */ /* 0x000fda0003f25270 */
[----:B------:R-:W-:Y:S05]  /*158320*/  @!P1 BRA `(.L_x_7329) ;  /* 0x0000000000149947 */ /* 0x000fea0003800000 */
[----:B------:R-:W-:Y:S01]  /*158330*/  ISETP.NE.AND P1, PT, R5, 0x54, PT ;  /* 0x000000540500780c */ /* 0x000fe20003f25270 */
[----:B------:R-:W-:-:S12]  /*158340*/  IMAD.MOV.U32 R3, RZ, RZ, 0x3 ;  /* 0x00000003ff037424 */ /* 0x000fd800078e00ff */
[----:B------:R-:W-:Y:S05]  /*158350*/  @!P1 BRA `(.L_x_7327) ;  /* 0x00000000000c9947 */ /* 0x000fea0003800000 */
.L_x_7328:
[----:B------:R-:W-:Y:S01]  /*158360*/  IMAD.MOV.U32 R3, RZ, RZ, 0x4 ;  /* 0x00000004ff037424 */ /* 0x000fe200078e00ff */
[----:B------:R-:W-:Y:S06]  /*158370*/  BRA `(.L_x_7327) ;  /* 0x0000000000047947 */ /* 0x000fec0003800000 */
.L_x_7329:
[----:B------:R-:W-:-:S07]  /*158380*/  IMAD.MOV.U32 R3, RZ, RZ, 0x2 ;  /* 0x00000002ff037424 */ /* 0x000fce00078e00ff */
.L_x_7327:
[----:B------:R-:W-:Y:S05]  /*158390*/  BSYNC.RECONVERGENT B3 ;  /* 0x0000000000037941 */ /* 0x000fea0003800200 */
.L_x_7325:
        /* <DEDUP_REMOVED lines=14> */
.L_x_7331:
[----:B------:R-:W-:-:S13]  /*158480*/  ISETP.NE.AND P1, PT, R104, 0x47, PT ;  /* 0x000000476800780c */ /* 0x000fda0003f25270 */
[----:B------:R-:W-:Y:S05]  /*158490*/  @!P1 BRA `(.L_x_7334) ;  /* 0x0000000000149947 */ /* 0x000fea0003800000 */
[----:B------:R-:W-:Y:S01]  /*1584a0*/  ISETP.NE.AND P1, PT, R104, 0x54, PT ;  /* 0x000000546800780c */ /* 0x000fe20003f25270 */
[----:B------:R-:W-:-:S12]  /*1584b0*/  IMAD.MOV.U32 R5, RZ, RZ, 0x3 ;  /* 0x00000003ff057424 */ /* 0x000fd800078e00ff */
[----:B------:R-:W-:Y:S05]  /*1584c0*/  @!P1 BRA `(.L_x_7332) ;  /* 0x00000000000c9947 */ /* 0x000fea0003800000 */
.L_x_7333:
[----:B------:R-:W-:Y:S01]  /*1584d0*/  IMAD.MOV.U32 R5, RZ, RZ, 0x4 ;  /* 0x00000004ff057424 */ /* 0x000fe200078e00ff */
[----:B------:R-:W-:Y:S06]  /*1584e0*/  BRA `(.L_x_7332) ;  /* 0x0000000000047947 */ /* 0x000fec0003800000 */
.L_x_7334:
[----:B------:R-:W-:-:S07]  /*1584f0*/  IMAD.MOV.U32 R5, RZ, RZ, 0x2 ;  /* 0x00000002ff057424 */ /* 0x000fce00078e00ff */
.L_x_7332:
[----:B------:R-:W-:Y:S05]  /*158500*/  BSYNC.RECONVERGENT B3 ;  /* 0x0000000000037941 */ /* 0x000fea0003800200 */
.L_x_7330:
[----:B------:R0:W-:Y:S01]  /*158510*/  STL.U8 [R105+0x27f6], R5 ;  /* 0x0027f60569007387 */ /* 0x0001e20000100000 */
[----:B------:R-:W-:Y:S01]  /*158520*/  ISETP.NE.AND P1, PT, R3, R106, PT ;  /* 0x0000006a0300720c */ /* 0x000fe20003f25270 */
[----:B------:R-:W-:-:S12]  /*158530*/  VIADD R4, R4, 0x4 ;  /* 0x0000000404047836 */ /* 0x000fd80000000000 */
[----:B0-----:R-:W-:Y:S05]  /*158540*/  @P1 BRA `(.L_x_7335) ;  /* 0xfffffff800841947 */ /* 0x001fea000383ffff */
.L_x_7314:
[----:B------:R-:W-:Y:S05]  /*158550*/  BSYNC.RECONVERGENT B2 ;  /* 0x0000000000027941 */ /* 0x000fea0003800200 */
.L_x_7313:
        /* <DEDUP_REMOVED lines=14> */
.L_x_7337:
[----:B------:R-:W-:-:S13]  /*158640*/  ISETP.NE.AND P1, PT, R5, 0x47, PT ;  /* 0x000000470500780c */ /* 0x000fda0003f25270 */
[----:B------:R-:W-:Y:S05]  /*158650*/  @!P1 BRA `(.L_x_7340) ;  /* 0x0000000000149947 */ /* 0x000fea0003800000 */
[----:B------:R-:W-:Y:S01]  /*158660*/  ISETP.NE.AND P1, PT, R5, 0x54, PT ;  /* 0x000000540500780c */ /* 0x000fe20003f25270 */
[----:B------:R-:W-:-:S12]  /*158670*/  IMAD.MOV.U32 R3, RZ, RZ, 0x3 ;  /* 0x00000003ff037424 */ /* 0x000fd800078e00ff */
[----:B------:R-:W-:Y:S05]  /*158680*/  @!P1 BRA `(.L_x_7338) ;  /* 0x00000000000c9947 */ /* 0x000fea0003800000 */
.L_x_7339:
[----:B------:R-:W-:Y:S01]  /*158690*/  IMAD.MOV.U32 R3, RZ, RZ, 0x4 ;  /* 0x00000004ff037424 */ /* 0x000fe200078e00ff */
[----:B------:R-:W-:Y:S06]  /*1586a0*/  BRA `(.L_x_7338) ;  /* 0x0000000000047947 */ /* 0x000fec0003800000 */
.L_x_7340:
[----:B------:R-:W-:-:S07]  /*1586b0*/  IMAD.MOV.U32 R3, RZ, RZ, 0x2 ;  /* 0x00000002ff037424 */ /* 0x000fce00078e00ff */
.L_x_7338:
[----:B------:R-:W-:Y:S05]  /*1586c0*/  BSYNC.RECONVERGENT B2 ;  /* 0x0000000000027941 */ /* 0x000fea0003800200 */
.L_x_7336:
        /* <DEDUP_REMOVED lines=17> */
.L_x_7342:
[----:B------:R-:W-:-:S13]  /*1587e0*/  ISETP.NE.AND P1, PT, R5, 0x47, PT ;  /* 0x000000470500780c */ /* 0x000fda0003f25270 */
[----:B------:R-:W-:Y:S05]  /*1587f0*/  @!P1 BRA `(.L_x_7345) ;  /* 0x0000000000149947 */ /* 0x000fea0003800000 */
[----:B------:R-:W-:Y:S01]  /*158800*/  ISETP.NE.AND P1, PT, R5, 0x54, PT ;  /* 0x000000540500780c */ /* 0x000fe20003f25270 */
[----:B------:R-:W-:-:S12]  /*158810*/  IMAD.MOV.U32 R3, RZ, RZ, 0x3 ;  /* 0x00000003ff037424 */ /* 0x000fd800078e00ff */
[----:B------:R-:W-:Y:S05]  /*158820*/  @!P1 BRA `(.L_x_7343) ;  /* 0x00000000000c9947 */ /* 0x000fea0003800000 */
.L_x_7344:
[----:B------:R-:W-:Y:S01]  /*158830*/  IMAD.MOV.U32 R3, RZ, RZ, 0x4 ;  /* 0x00000004ff037424 */ /* 0x000fe200078e00ff */
[----:B------:R-:W-:Y:S06]  /*158840*/  BRA `(.L_x_7343) ;  /* 0x0000000000047947 */ /* 0x000fec0003800000 */
.L_x_7345:
[----:B------:R-:W-:-:S07]  /*158850*/  IMAD.MOV.U32 R3, RZ, RZ, 0x2 ;  /* 0x00000002ff037424 */ /* 0x000fce00078e00ff */
.L_x_7343:
[----:B------:R-:W-:Y:S05]  /*158860*/  BSYNC.RECONVERGENT B2 ;  /* 0x0000000000027941 */ /* 0x000fea0003800200 */
.L_x_7341:
        /* <DEDUP_REMOVED lines=16> */
.L_x_7347:
[----:B------:R-:W-:-:S13]  /*158970*/  ISETP.NE.AND P1, PT, R4, 0x47, PT ;  /* 0x000000470400780c */ /* 0x000fda0003f25270 */
[----:B------:R-:W-:Y:S05]  /*158980*/  @!P1 BRA `(.L_x_7350) ;  /* 0x0000000000149947 */ /* 0x000fea0003800000 */
[----:B------:R-:W-:Y:S01]  /*158990*/  ISETP.NE.AND P1, PT, R4, 0x54, PT ;  /* 0x000000540400780c */ /* 0x000fe20003f25270 */
[----:B------:R-:W-:-:S12]  /*1589a0*/  IMAD.MOV.U32 R3, RZ, RZ, 0x3 ;  /* 0x00000003ff037424 */ /* 0x000fd800078e00ff */
[----:B------:R-:W-:Y:S05]  /*1589b0*/  @!P1 BRA `(.L_x_7348) ;  /* 0x00000000000c9947 */ /* 0x000fea0003800000 */
.L_x_7349:
[----:B------:R-:W-:Y:S01]  /*1589c0*/  IMAD.MOV.U32 R3, RZ, RZ, 0x4 ;  /* 0x00000004ff037424 */ /* 0x000fe200078e00ff */
[----:B------:R-:W-:Y:S06]  /*1589d0*/  BRA `(.L_x_7348) ;  /* 0x0000000000047947 */ /* 0x000fec0003800000 */
.L_x_7350:
[----:B------:R-:W-:-:S07]  /*1589e0*/  IMAD.MOV.U32 R3, RZ, RZ, 0x2 ;  /* 0x00000002ff037424 */ /* 0x000fce00078e00ff */
.L_x_7348:
[----:B------:R-:W-:Y:S05]  /*1589f0*/  BSYNC.RECONVERGENT B2 ;  /* 0x0000000000027941 */ /* 0x000fea0003800200 */
.L_x_7346:
[----:B------:R2:W-:Y:S02]  /*158a00*/  STL.U8 [R104+0x27f5], R3 ;  /* 0x0027f50368007387 */ /* 0x0005e40000100000 */
.L_x_7312:
[----:B------:R-:W-:Y:S05]  /*158a10*/  BSYNC.RECONVERGENT B1 ;  /* 0x0000000000017941 */ /* 0x000fea0003800200 */
.L_x_7311:
        /* <DEDUP_REMOVED lines=17> */
.L_x_7359:
        /* <DEDUP_REMOVED lines=13> */
.L_x_7358:
[----:B------:R-:W-:-:S05]  /*158c00*/  IMAD.IADD R110, R1, 0x1, R4 ;  /* 0x00000001016e7824 */ /* 0x000fca00078e0204 */
[----:B------:R-:W2:Y:S01]  /*158c10*/  LDL.S8 R108, [R110+0x27f3] ;  /* 0x0027f3006e6c7983 */ /* 0x000ea20000100200 */
[----:B------:R-:W-:Y:S02]  /*158c20*/  IMAD.IADD R111, R107, 0x1, R4 ;  /* 0x000000016b6f7824 */ /* 0x000fe400078e0204 */
[----:B--2--5:R-:W-:-:S05]  /*158c30*/  IMAD.IADD R108, R105, 0x1, R108 ;  /* 0x00000001696c7824 */ /* 0x024fca00078e026c */
        /* <DEDUP_REMOVED lines=62> */
.L_x_7357:
[----:B------:R-:W-:Y:S05]  /*159020*/  BSYNC.RECONVERGENT B3 ;  /* 0x0000000000037941 */ /* 0x000fea0003800200 */
.L_x_7356:
        /* <DEDUP_REMOVED lines=28> */
[----:B0-----:R-:W-:-:S05]  /*1591f0*/  @P0 MOV R109, 0xbff00000 ;  /* 0xbff00000006d0802 */ /* 0x001fca0000000f00 */
        /* <DEDUP_REMOVED lines=21> */
.L_x_7355:
[----:B------:R-:W-:Y:S05]  /*159350*/  BSYNC.RECONVERGENT B2 ;  /* 0x0000000000027941 */ /* 0x000fea0003800200 */
.L_x_7354:
[C---:B------:R-:W-:Y:S01]  /*159360*/  ISETP.NE.AND P0, PT, R3.reuse, R2, PT ;  /* 0x000000020300720c */ /* 0x040fe20003f05270 */
[----:B------:R-:W-:-:S12]  /*159370*/  VIADD R3, R3, 0x1 ;  /* 0x0000000103037836 */ /* 0x000fd80000000000 */
[----:B------:R-:W-:Y:S05]  /*159380*/  @P0 BRA `(.L_x_7359) ;  /* 0xfffffff400e80947 */ /* 0x000fea000383ffff */
[----:B------:R-:W-:Y:S05]  /*159390*/  BSYNC.RECONVERGENT B1 ;  /* 0x0000000000017941 */ /* 0x000fea0003800200 */
.L_x_7353:
[----:B------:R-:W-:Y:S01]  /*1593a0*/  BSSY.RECONVERGENT B6, `(.L_x_7360) ;  /* 0x0000463000067945 */ /* 0x000fe20003800200 */
[----:B------:R-:W-:-:S07]  /*1593b0*/  IMAD.MOV.U32 R143, RZ, RZ, 0x1 ;  /* 0x00000001ff8f7424 */ /* 0x000fce00078e00ff */
.L_x_7425:
[----:B------:R-:W-:Y:S04]  /*1593c0*/  BSSY.RECONVERGENT B5, `(.L_x_7361) ;  /* 0x000045d000057945 */ /* 0x000fe80003800200 */
[----:B01----:R-:W-:Y:S05]  /*1593d0*/  @!P4 BRA `(.L_x_7362) ;  /* 0x00000044006cc947 */ /* 0x003fea0003800000 */
[----:B------:R-:W-:-:S07]  /*1593e0*/  IMAD.MOV.U32 R142, RZ, RZ, 0x1 ;  /* 0x00000001ff8e7424 */ /* 0x000fce00078e00ff */
.L_x_7424:
        /* <DEDUP_REMOVED lines=130> */
.L_x_7371:
[----:B------:R-:W-:Y:S05]  /*159c10*/  BSYNC.RECONVERGENT B3 ;  /* 0x0000000000037941 */ /* 0x000fea0003800200 */
.L_x_7370:
        /* <DEDUP_REMOVED lines=36> */
.L_x_7374:
[----:B------:R-:W-:Y:S05]  /*159e60*/  BSYNC.RECONVERGENT B3 ;  /* 0x0000000000037941 */ /* 0x000fea0003800200 */
.L_x_7373:
        /* <DEDUP_REMOVED lines=9> */
.L_x_7369:
        /* <DEDUP_REMOVED lines=47> */
.L_x_7376:
[----:B------:R-:W-:Y:S05]  /*15a1f0*/  BSYNC.RECONVERGENT B3 ;  /* 0x0000000000037941 */ /* 0x000fea0003800200 */
.L_x_7375:
        /* <DEDUP_REMOVED lines=38> */
.L_x_7378:
[----:B------:R-:W-:Y:S05]  /*15a460*/  BSYNC.RECONVERGENT B3 ;  /* 0x0000000000037941 */ /* 0x000fea0003800200 */
.L_x_7377:
        /* <DEDUP_REMOVED lines=9> */
.L_x_7368:
        /* <DEDUP_REMOVED lines=56> */
.L_x_7380:
[----:B------:R-:W-:Y:S05]  /*15a880*/  BSYNC.RECONVERGENT B3 ;  /* 0x0000000000037941 */ /* 0x000fea0003800200 */
.L_x_7379:
        /* <DEDUP_REMOVED lines=38> */
.L_x_7382:
[----:B------:R-:W-:Y:S05]  /*15aaf0*/  BSYNC.RECONVERGENT B3 ;  /* 0x0000000000037941 */ /* 0x000fea0003800200 */
.L_x_7381:
        /* <DEDUP_REMOVED lines=8> */
.L_x_7372:
[----:B------:R-:W-:Y:S05]  /*15ab80*/  BSYNC.RECONVERGENT B1 ;  /* 0x0000000000017941 */ /* 0x000fea0003800200 */
.L_x_7367:
        /* <DEDUP_REMOVED lines=35> */
.L_x_7384:
[----:B------:R-:W-:Y:S05]  /*15adc0*/  BSYNC.RECONVERGENT B1 ;  /* 0x0000000000017941 */ /* 0x000fea0003800200 */
.L_x_7383:
[----:B------:R-:W-:-:S06]  /*15add0*/  DSETP.GEU.AND P0, PT, R62, R118, PT ;  /* 0x000000763e00722a */ /* 0x000fcc0003f0e000 */
[----:B------:R-:W-:Y:S02]  /*15ade0*/  FSEL R106, R106, R140, !P0 ;  /* 0x0000008c6a6a7208 */ /* 0x000fe40004000000 */
[----:B------:R-:W-:Y:S02]  /*15adf0*/  FSEL R107, R107, R141, !P0 ;  /* 0x0000008d6b6b7208 */ /* 0x000fe40004000000 */
[----:B------:R-:W-:Y:S02]  /*15ae00*/  FSEL R104, R104, R138, !P0 ;  /* 0x0000008a68687208 */ /* 0x000fe40004000000 */
[----:B------:R-:W-:-:S07]  /*15ae10*/  FSEL R105, R105, R139, !P0 ;  /* 0x0000008b69697208 */ /* 0x000fce0004000000 */
.L_x_7366:
[----:B------:R-:W-:Y:S05]  /*15ae20*/  BSYNC.RECONVERGENT B2 ;  /* 0x0000000000027941 */ /* 0x000fea0003800200 */
.L_x_7365:
        /* <DEDUP_REMOVED lines=30> */
[----:B------:R-:W-:Y:S01]  /*15b010*/  MOV R110, 0x0 ;  /* 0x00000000006e7802 */ /* 0x000fe20000000f00 */
[----:B------:R-:W-:Y:S02]  /*15b020*/  IMAD.MOV.U32 R111, RZ, RZ, -0x40100000 ;  /* 0xbff00000ff6f7424 */ /* 0x000fe400078e00ff */
[----:B------:R-:W-:Y:S02]  /*15b030*/  IMAD.MOV.U32 R108, RZ, RZ, 0x0 ;  /* 0x00000000ff6c7424 */ /* 0x000fe400078e00ff */
[----:B------:R-:W-:-:S04]  /*15b040*/  IMAD.MOV.U32 R109, RZ, RZ, 0x7ff00000 ;  /* 0x7ff00000ff6d7424 */ /* 0x000fc800078e00ff */
        /* <DEDUP_REMOVED lines=11> */
.L_x_7386:
[----:B------:R-:W-:Y:S05]  /*15b100*/  BSYNC.RECONVERGENT B1 ;  /* 0x0000000000017941 */ /* 0x000fea0003800200 */
.L_x_7385:
        /* <DEDUP_REMOVED lines=33> */
.L_x_7388:
[----:B------:R-:W-:Y:S05]  /*15b320*/  BSYNC.RECONVERGENT B1 ;  /* 0x0000000000017941 */ /* 0x000fea0003800200 */
.L_x_7387:
        /* <DEDUP_REMOVED lines=30> */
.L_x_7390:
[----:B------:R-:W-:Y:S05]  /*15b510*/  BSYNC.RECONVERGENT B1 ;  /* 0x0000000000017941 */ /* 0x000fea0003800200 */
.L_x_7389:
        /* <DEDUP_REMOVED lines=27> */
.L_x_7393:
[----:B------:R-:W-:Y:S05]  /*15b6d0*/  BSYNC.RELIABLE B2 ;  /* 0x0000000000027941 */ /* 0x000fea0003800100 */
.L_x_7392:
[----:B------:R1:W-:Y:S01]  /*15b6e0*/  STL.64 [R144], R110 ;  /* 0x0000006e90007387 */ /* 0x0003e20000100a00 */
[----:B------:R-:W-:Y:S02]  /*15b6f0*/  IMAD.MOV.U32 R106, RZ, RZ, R110 ;  /* 0x000000ffff6a7224 */ /* 0x000fe400078e006e */
[----:B------:R-:W-:Y:S01]  /*15b700*/  IMAD.MOV.U32 R107, RZ, RZ, R111 ;  /* 0x000000ffff6b7224 */ /* 0x000fe200078e006f */
[----:B------:R1:W-:Y:S01]  /*15b710*/  STL.64 [R149], R108 ;  /* 0x0000006c95007387 */ /* 0x0003e20000100a00 */
[----:B------:R-:W-:Y:S02]  /*15b720*/  IMAD.MOV.U32 R4, RZ, RZ, R108 ;  /* 0x000000ffff047224 */ /* 0x000fe400078e006c */
[----:B------:R-:W-:-:S07]  /*15b730*/  IMAD.MOV.U32 R5, RZ, RZ, R109 ;  /* 0x000000ffff057224 */ /* 0x000fce00078e006d */
.L_x_7394:
[----:B------:R-:W-:Y:S05]  /*15b740*/  BSYNC.RECONVERGENT B1 ;  /* 0x0000000000017941 */ /* 0x000fea0003800200 */
.L_x_7391:
[----:B------:R-:W-:-:S07]  /*15b750*/  IMAD.MOV.U32 R141, RZ, RZ, 0x3 ;  /* 0x00000003ff8d7424 */ /* 0x000fce00078e00ff */
.L_x_7423:
        /* <DEDUP_REMOVED lines=13> */
.L_x_7422:
        /* <DEDUP_REMOVED lines=114> */
.L_x_7403:
[----:B------:R-:W-:Y:S05]  /*15bf50*/  BSYNC.RECONVERGENT B11 ;  /* 0x00000000000b7941 */ /* 0x000fea0003800200 */
.L_x_7402:
        /* <DEDUP_REMOVED lines=30> */
.L_x_7405:
[----:B------:R-:W-:Y:S05]  /*15c140*/  BSYNC.RECONVERGENT B11 ;  /* 0x00000000000b7941 */ /* 0x000fea0003800200 */
.L_x_7404:
[----:B------:R-:W-:-:S06]  /*15c150*/  DSETP.GT.AND P0, PT, R104, R122, PT ;  /* 0x0000007a6800722a */ /* 0x000fcc0003f04000 */
[----:B------:R-:W-:Y:S02]  /*15c160*/  FSEL R118, R108, RZ, P0 ;  /* 0x000000ff6c767208 */ /* 0x000fe40000000000 */
[----:B------:R-:W-:Y:S02]  /*15c170*/  FSEL R119, R109, +QNAN , P0 ;  /* 0x7ff000006d777808 */ /* 0x000fe40000000000 */
[----:B------:R-:W-:Y:S02]  /*15c180*/  FSEL R120, R110, RZ, P0 ;  /* 0x000000ff6e787208 */ /* 0x000fe40000000000 */
[----:B------:R-:W-:Y:S01]  /*15c190*/  FSEL R121, R111, -1.875, P0 ;  /* 0xbff000006f797808 */ /* 0x000fe20000000000 */
[----:B------:R-:W-:Y:S06]  /*15c1a0*/  BRA `(.L_x_7406) ;  /* 0x0000001400907947 */ /* 0x000fec0003800000 */
.L_x_7401:
        /* <DEDUP_REMOVED lines=75> */
.L_x_7408:
[----:B------:R-:W-:Y:S05]  /*15c660*/  BSYNC.RECONVERGENT B11 ;  /* 0x00000000000b7941 */ /* 0x000fea0003800200 */
.L_x_7407:
        /* <DEDUP_REMOVED lines=30> */
.L_x_7410:
[----:B------:R-:W-:Y:S05]  /*15c850*/  BSYNC.RECONVERGENT B11 ;  /* 0x00000000000b7941 */ /* 0x000fea0003800200 */
.L_x_7409:
        /* <DEDUP_REMOVED lines=15> */
.L_x_7400:
        /* <DEDUP_REMOVED lines=83> */
.L_x_7413:
[----:B------:R-:W-:Y:S05]  /*15ce80*/  BSYNC.RECONVERGENT B11 ;  /* 0x00000000000b7941 */ /* 0x000fea0003800200 */
.L_x_7412:
        /* <DEDUP_REMOVED lines=30> */
.L_x_7415:
[----:B------:R-:W-:Y:S05]  /*15d070*/  BSYNC.RECONVERGENT B11 ;  /* 0x00000000000b7941 */ /* 0x000fea0003800200 */
.L_x_7414:
[----:B------:R-:W-:-:S06]  /*15d080*/  DSETP.GT.AND P0, PT, R104, R122, PT ;  /* 0x0000007a6800722a */ /* 0x000fcc0003f04000 */
[----:B------:R-:W-:Y:S02]  /*15d090*/  FSEL R118, R108, RZ, P0 ;  /* 0x000000ff6c767208 */ /* 0x000fe40000000000 */
[----:B------:R-:W-:Y:S02]  /*15d0a0*/  FSEL R119, R109, +QNAN , P0 ;  /* 0x7ff000006d777808 */ /* 0x000fe40000000000 */
[----:B------:R-:W-:Y:S02]  /*15d0b0*/  FSEL R120, R110, RZ, P0 ;  /* 0x000000ff6e787208 */ /* 0x000fe40000000000 */
[----:B------:R-:W-:Y:S01]  /*15d0c0*/  FSEL R121, R111, -1.875, P0 ;  /* 0xbff000006f797808 */ /* 0x000fe20000000000 */
[----:B------:R-:W-:Y:S06]  /*15d0d0*/  BRA `(.L_x_7406) ;  /* 0x0000000400c47947 */ /* 0x000fec0003800000 */
.L_x_7411:
        /* <DEDUP_REMOVED lines=36> */
.L_x_7417:
[----:B------:R-:W-:Y:S05]  /*15d320*/  BSYNC.RECONVERGENT B7 ;  /* 0x0000000000077941 */ /* 0x000fea0003800200 */
.L_x_7416:
        /* <DEDUP_REMOVED lines=36> */
[----:B----4-:R-:W-:Y:S05]  /*15d570*/  CALL.REL.NOINC `($__internal_0_$__cuda_sm20_div_rn_f64_full) ;  /* 0x0000131000e07944 */ /* 0x010fea0003c00000 */
[----:B------:R-:W-:Y:S02]  /*15d580*/  IMAD.MOV.U32 R104, RZ, RZ, R136 ;  /* 0x000000ffff687224 */ /* 0x000fe400078e0088 */
[----:B------:R-:W-:-:S07]  /*15d590*/  IMAD.MOV.U32 R105, RZ, RZ, R137 ;  /* 0x000000ffff697224 */ /* 0x000fce00078e0089 */
.L_x_7419:
[----:B------:R-:W-:Y:S05]  /*15d5a0*/  BSYNC.RECONVERGENT B11 ;  /* 0x00000000000b7941 */ /* 0x000fea0003800200 */
.L_x_7418:
        /* <DEDUP_REMOVED lines=30> */
.L_x_7421:
[----:B------:R-:W-:Y:S05]  /*15d790*/  BSYNC.RECONVERGENT B11 ;  /* 0x00000000000b7941 */ /* 0x000fea0003800200 */
.L_x_7420:
[----:B------:R-:W-:-:S06]  /*15d7a0*/  DSETP.GT.AND P0, PT, R104, R122, PT ;  /* 0x0000007a6800722a */ /* 0x000fcc0003f04000 */
[----:B------:R-:W-:Y:S02]  /*15d7b0*/  FSEL R118, R108, RZ, P0 ;  /* 0x000000ff6c767208 */ /* 0x000fe40000000000 */
[----:B------:R-:W-:Y:S02]  /*15d7c0*/  FSEL R119, R109, +QNAN , P0 ;  /* 0x7ff000006d777808 */ /* 0x000fe40000000000 */
[----:B------:R-:W-:Y:S02]  /*15d7d0*/  FSEL R120, R110, RZ, P0 ;  /* 0x000000ff6e787208 */ /* 0x000fe40000000000 */
[----:B------:R-:W-:-:S07]  /*15d7e0*/  FSEL R121, R111, -1.875, P0 ;  /* 0xbff000006f797808 */ /* 0x000fce0000000000 */
.L_x_7406:
[----:B------:R-:W-:Y:S05]  /*15d7f0*/  BSYNC.RECONVERGENT B1 ;  /* 0x0000000000017941 */ /* 0x000fea0003800200 */
.L_x_7399:
        /* <DEDUP_REMOVED lines=14> */
.L_x_7398:
[----:B------:R-:W-:Y:S05]  /*15d8e0*/  BSYNC.RECONVERGENT B2 ;  /* 0x0000000000027941 */ /* 0x000fea0003800200 */
.L_x_7397:
[----:B------:R-:W-:Y:S01]  /*15d8f0*/  VIADD R139, R139, 0x1 ;  /* 0x000000018b8b7836 */ /* 0x000fe20000000000 */
[----:B------:R-:W-:-:S04]  /*15d900*/  ISETP.GT.U32.AND P1, PT, R138, 0x1, PT ;  /* 0x000000018a00780c */ /* 0x000fc80003f24070 */
[----:B------:R-:W-:-:S13]  /*15d910*/  ISETP.GE.AND P0, PT, R139, R142, PT ;  /* 0x0000008e8b00720c */ /* 0x000fda0003f06270 */
[----:B------:R-:W-:Y:S05]  /*15d920*/  @!P0 BRA P1, `(.L_x_7422) ;  /* 0xffffffdc00c08947 */ /* 0x000fea000083ffff */
.L_x_7396:
[----:B------:R-:W-:Y:S05]  /*15d930*/  BSYNC.RECONVERGENT B3 ;  /* 0x0000000000037941 */ /* 0x000fea0003800200 */
.L_x_7395:
[----:B------:R-:W-:Y:S05]  /*15d940*/  @P3 BRA `(.L_x_7423) ;  /* 0xffffffdc00843947 */ /* 0x000fea000383ffff */
.L_x_7364:
[----:B------:R-:W-:Y:S05]  /*15d950*/  BSYNC.RECONVERGENT B4 ;  /* 0x0000000000047941 */ /* 0x000fea0003800200 */
.L_x_7363:
[C---:B------:R-:W-:Y:S01]  /*15d960*/  ISETP.NE.AND P0, PT, R142.reuse, R148, PT ;  /* 0x000000948e00720c */ /* 0x040fe20003f05270 */
[----:B------:R-:W-:-:S12]  /*15d970*/  VIADD R142, R142, 0x1 ;  /* 0x000000018e8e7836 */ /* 0x000fd80000000000 */
[----:B------:R-:W-:Y:S05]  /*15d980*/  @P0 BRA `(.L_x_7424) ;  /* 0xffffffb800980947 */ /* 0x000fea000383ffff */
.L_x_7362:
[----:B------:R-:W-:Y:S05]  /*15d990*/  BSYNC.RECONVERGENT B5 ;  /* 0x0000000000057941 */ /* 0x000fea0003800200 */
.L_x_7361:
[C---:B------:R-:W-:Y:S01]  /*15d9a0*/  ISETP.NE.AND P0, PT, R143.reuse, R2, PT ;  /* 0x000000028f00720c */ /* 0x040fe20003f05270 */
[----:B------:R-:W-:-:S12]  /*15d9b0*/  VIADD R143, R143, 0x1 ;  /* 0x000000018f8f7836 */ /* 0x000fd80000000000 */
[----:B------:R-:W-:Y:S05]  /*15d9c0*/  @P0 BRA `(.L_x_7425) ;  /* 0xffffffb8007c0947 */ /* 0x000fea000383ffff */
[----:B------:R-:W-:Y:S05]  /*15d9d0*/  BSYNC.RECONVERGENT B6 ;  /* 0x0000000000067941 */ /* 0x000fea0003800200 */
.L_x_7360:
[----:B------:R-:W-:Y:S02]  /*15d9e0*/  IMAD.MOV.U32 R151, RZ, RZ, RZ ;  /* 0x000000ffff977224 */ /* 0x000fe400078e00ff */
[----:B------:R-:W-:Y:S02]  /*15d9f0*/  IMAD.MOV.U32 R150, RZ, RZ, 0x1 ;  /* 0x00000001ff967424 */ /* 0x000fe400078e00ff */
[----:B------:R-:W-:Y:S02]  /*15da00*/  IMAD.MOV.U32 R152, RZ, RZ, RZ ;  /* 0x000000ffff987224 */ /* 0x000fe400078e00ff */
[----:B-1----:R-:W-:Y:S02]  /*15da10*/  IMAD.MOV.U32 R4, RZ, RZ, 0x0 ;  /* 0x00000000ff047424 */ /* 0x002fe400078e00ff */
[----:B------:R-:W-:-:S07]  /*15da20*/  IMAD.MOV.U32 R5, RZ, RZ, -0x100000 ;  /* 0xfff00000ff057424 */ /* 0x000fce00078e00ff */
.L_x_7453:
[----:B------:R-:W-:Y:S01]  /*15da30*/  ISETP.NE.AND P0, PT, R148, RZ, PT ;  /* 0x000000ff9400720c */ /* 0x000fe20003f05270 */
[----:B------:R-:W-:-:S12]  /*15da40*/  BSSY.RECONVERGENT B2, `(.L_x_7426) ;  /* 0x00001d6000027945 */ /* 0x000fd80003800200 */
[----:B------:R-:W-:Y:S05]  /*15da50*/  @!P0 BRA `(.L_x_7427) ;  /* 0x0000001c00508947 */ /* 0x000fea0003800000 */
[----:B------:R-:W-:-:S06]  /*15da60*/  IMAD.IADD R153, R1, 0x1, R150 ;  /* 0x0000000101997824 */ /* 0x000fcc00078e0296 */
[----:B------:R-:W5:Y:S01]  /*15da70*/  LDL.U8 R153, [R153+0x27d8] ;  /* 0x0027d80099997983 */ /* 0x000f620000100000 */
[----:B0-----:R-:W-:-:S07]  /*15da80*/  IMAD.MOV.U32 R149, RZ, RZ, 0x1 ;  /* 0x00000001ff957424 */ /* 0x001fce00078e00ff */
.L_x_7452:
        /* <DEDUP_REMOVED lines=124> */
.L_x_7433:
[----:B------:R-:W-:Y:S05]  /*15e250*/  BSYNC.RECONVERGENT B4 ;  /* 0x0000000000047941 */ /* 0x000fea0003800200 */
.L_x_7432:
        /* <DEDUP_REMOVED lines=36> */
.L_x_7435:
[----:B------:R-:W-:Y:S05]  /*15e4a0*/  BSYNC.RECONVERGENT B4 ;  /* 0x0000000000047941 */ /* 0x000fea0003800200 */
.L_x_7434:
[----:B------:R-:W-:-:S06]  /*15e4b0*/  DSETP.GEU.AND P0, PT, R122, R64, PT ;  /* 0x000000407a00722a */ /* 0x000fcc0003f0e000 */
[----:B------:R-:W-:Y:S02]  /*15e4c0*/  FSEL R140, R140, R146, !P0 ;  /* 0x000000928c8c7208 */ /* 0x000fe40004000000 */
[----:B------:R-:W-:Y:S02]  /*15e4d0*/  FSEL R141, R141, R147, !P0 ;  /* 0x000000938d8d7208 */ /* 0x000fe40004000000 */
[----:B------:R-:W-:Y:S02]  /*15e4e0*/  FSEL R142, R142, R144, !P0 ;  /* 0x000000908e8e7208 */ /* 0x000fe40004000000 */
[----:B------:R-:W-:Y:S02]  /*15e4f0*/  FSEL R143, R143, R145, !P0 ;  /* 0x000000918f8f7208 */ /* 0x000fe40004000000 */
[----:B------:R-:W-:Y:S02]  /*15e500*/  FSEL R64, R64, R122, !P0 ;  /* 0x0000007a40407208 */ /* 0x000fe40004000000 */
[----:B------:R-:W-:-:S07]  /*15e510*/  FSEL R65, R65, R123, !P0 ;  /* 0x0000007b41417208 */ /* 0x000fce0004000000 */
.L_x_7431:
[----:B------:R-:W-:Y:S05]  /*15e520*/  BSYNC.RECONVERGENT B3 ;  /* 0x0000000000037941 */ /* 0x000fea0003800200 */
.L_x_7430:
        /* <DEDUP_REMOVED lines=49> */
.L_x_7439:
[----:B------:R-:W-:Y:S05]  /*15e840*/  BSYNC.RECONVERGENT B4 ;  /* 0x0000000000047941 */ /* 0x000fea0003800200 */
.L_x_7438:
        /* <DEDUP_REMOVED lines=37> */
.L_x_7441:
[----:B------:R-:W-:Y:S05]  /*15eaa0*/  BSYNC.RECONVERGENT B4 ;  /* 0x0000000000047941 */ /* 0x000fea0003800200 */
.L_x_7440:
[----:B------:R-:W-:-:S06]  /*15eab0*/  DSETP.GEU.AND P0, PT, R118, R64, PT ;  /* 0x000000407600722a */ /* 0x000fcc0003f0e000 */
[----:B------:R-:W-:Y:S02]  /*15eac0*/  FSEL R146, R146, R140, !P0 ;  /* 0x0000008c92927208 */ /* 0x000fe40004000000 */
[----:B------:R-:W-:Y:S02]  /*15ead0*/  FSEL R147, R147, R141, !P0 ;  /* 0x0000008d93937208 */ /* 0x000fe40004000000 */
[----:B------:R-:W-:Y:S02]  /*15eae0*/  FSEL R144, R144, R142, !P0 ;  /* 0x0000008e90907208 */ /* 0x000fe40004000000 */
[----:B------:R-:W-:Y:S02]  /*15eaf0*/  FSEL R145, R145, R143, !P0 ;  /* 0x0000008f91917208 */ /* 0x000fe40004000000 */
[----:B------:R-:W-:Y:S02]  /*15eb00*/  FSEL R64, R64, R118, !P0 ;  /* 0x0000007640407208 */ /* 0x000fe40004000000 */
[----:B------:R-:W-:-:S07]  /*15eb10*/  FSEL R65, R65, R119, !P0 ;  /* 0x0000007741417208 */ /* 0x000fce0004000000 */
.L_x_7437:
[----:B------:R-:W-:Y:S05]  /*15eb20*/  BSYNC.RECONVERGENT B3 ;  /* 0x0000000000037941 */ /* 0x000fea0003800200 */
.L_x_7436:
        /* <DEDUP_REMOVED lines=53> */
.L_x_7445:
[----:B------:R-:W-:Y:S05]  /*15ee80*/  BSYNC.RECONVERGENT B4 ;  /* 0x0000000000047941 */ /* 0x000fea0003800200 */
.L_x_7444:
        /* <DEDUP_REMOVED lines=36> */
.L_x_7447:
[----:B------:R-:W-:Y:S05]  /*15f0d0*/  BSYNC.RECONVERGENT B4 ;  /* 0x0000000000047941 */ /* 0x000fea0003800200 */
.L_x_7446:
[----:B------:R-:W-:-:S06]  /*15f0e0*/  DSETP.GEU.AND P0, PT, R122, R64, PT ;  /* 0x000000407a00722a */ /* 0x000fcc0003f0e000 */
[----:B------:R-:W-:Y:S02]  /*15f0f0*/  FSEL R104, R104, R146, !P0 ;  /* 0x0000009268687208 */ /* 0x000fe40004000000 */
[----:B------:R-:W-:Y:S02]  /*15f100*/  FSEL R105, R105, R147, !P0 ;  /* 0x0000009369697208 */ /* 0x000fe40004000000 */
[----:B------:R-:W-:Y:S02]  /*15f110*/  FSEL R106, R106, R144, !P0 ;  /* 0x000000906a6a7208 */ /* 0x000fe40004000000 */
[----:B------:R-:W-:Y:S02]  /*15f120*/  FSEL R107, R107, R145, !P0 ;  /* 0x000000916b6b7208 */ /* 0x000fe40004000000 */
[----:B------:R-:W-:Y:S02]  /*15f130*/  FSEL R64, R64, R122, !P0 ;  /* 0x0000007a40407208 */ /* 0x000fe40004000000 */
[----:B------:R-:W-:-:S07]  /*15f140*/  FSEL R65, R65, R123, !P0 ;  /* 0x0000007b41417208 */ /* 0x000fce0004000000 */
.L_x_7443:
[----:B------:R-:W-:Y:S05]  /*15f150*/  BSYNC.RECONVERGENT B3 ;  /* 0x0000000000037941 */ /* 0x000fea0003800200 */
.L_x_7442:
        /* <DEDUP_REMOVED lines=34> */
.L_x_7449:
[----:B------:R-:W-:Y:S05]  /*15f380*/  BSYNC.RECONVERGENT B3 ;  /* 0x0000000000037941 */ /* 0x000fea0003800200 */
.L_x_7448:
[----:B------:R-:W-:-:S06]  /*15f390*/  DSETP.GEU.AND P0, PT, R64, R122, PT ;  /* 0x0000007a4000722a */ /* 0x000fcc0003f0e000 */
[----:B------:R-:W-:Y:S02]  /*15f3a0*/  FSEL R108, R108, R106, !P0 ;  /* 0x0000006a6c6c7208 */ /* 0x000fe40004000000 */
[----:B------:R-:W-:Y:S02]  /*15f3b0*/  FSEL R110, R110, R104, !P0 ;  /* 0x000000686e6e7208 */ /* 0x000fe40004000000 */
[----:B------:R-:W-:Y:S02]  /*15f3c0*/  FSEL R106, R109, R107, !P0 ;  /* 0x0000006b6d6a7208 */ /* 0x000fe40004000000 */
[----:B------:R-:W-:-:S03]  /*15f3d0*/  FSEL R104, R111, R105, !P0 ;  /* 0x000000696f687208 */ /* 0x000fc60004000000 */
[----:B------:R-:W-:Y:S02]  /*15f3e0*/  IMAD.MOV.U32 R109, RZ, RZ, R106 ;  /* 0x000000ffff6d7224 */ /* 0x000fe400078e006a */
[----:B------:R-:W-:-:S07]  /*15f3f0*/  IMAD.MOV.U32 R111, RZ, RZ, R104 ;  /* 0x000000ffff6f7224 */ /* 0x000fce00078e0068 */
.L_x_7429:
[----:B------:R-:W-:Y:S05]  /*15f400*/  BSYNC.RECONVERGENT B1 ;  /* 0x0000000000017941 */ /* 0x000fea0003800200 */
.L_x_7428:
        /* <DEDUP_REMOVED lines=43> */
.L_x_7451:
[----:B------:R-:W-:Y:S05]  /*15f6c0*/  BSYNC.RECONVERGENT B1 ;  /* 0x0000000000017941 */ /* 0x000fea0003800200 */
.L_x_7450:
        /* <DEDUP_REMOVED lines=13> */
.L_x_7427:
[----:B------:R-:W-:Y:S05]  /*15f7a0*/  BSYNC.RECONVERGENT B2 ;  /* 0x0000000000027941 */ /* 0x000fea0003800200 */
.L_x_7426:
[C---:B------:R-:W-:Y:S01]  /*15f7b0*/  ISETP.NE.AND P0, PT, R150.reuse, R2, PT ;  /* 0x000000029600720c */ /* 0x040fe20003f05270 */
[----:B------:R-:W-:-:S12]  /*15f7c0*/  VIADD R150, R150, 0x1 ;  /* 0x0000000196967836 */ /* 0x000fd80000000000 */
[----:B------:R-:W-:Y:S05]  /*15f7d0*/  @P0 BRA `(.L_x_7453) ;  /* 0xffffffe000940947 */ /* 0x000fea000383ffff */
.L_x_7352:
[----:B------:R-:W-:Y:S05]  /*15f7e0*/  BSYNC.RECONVERGENT B9 ;  /* 0x0000000000097941 */ /* 0x000fea0003800200 */
.L_x_7351:
        /* <DEDUP_REMOVED lines=132> */
.L_x_7459:
[----:B------:R-:W-:Y:S05]  /*160030*/  BSYNC.RECONVERGENT B3 ;  /* 0x0000000000037941 */ /* 0x000fea0003800200 */
.L_x_7458:
        /* <DEDUP_REMOVED lines=35> */
.L_x_7461:
[----:B------:R-:W-:Y:S05]  /*160270*/  BSYNC.RECONVERGENT B3 ;  /* 0x0000000000037941 */ /* 0x000fea0003800200 */
.L_x_7460:
        /* <DEDUP_REMOVED lines=11> */
.L_x_7457:
[----:B------:R-:W-:Y:S05]  /*160330*/  BSYNC.RECONVERGENT B2 ;  /* 0x0000000000027941 */ /* 0x000fea0003800200 */
.L_x_7456:
[----:B------:R-:W-:Y:S01]  /*160340*/  BSSY.RECONVERGENT B2, `(.L_x_7462) ;  /* 0x0000060000027945 */ /* 0x000fe20003800200 */
[----:B------:R-:W-:Y:S01]  /*160350*/  IMAD.MOV.U32 R110, RZ, RZ, R108 ;  /* 0x000000ffff6e7224 */ /* 0x000fe200078e006c */
[----:B0-----:R-:W-:Y:S01]  /*160360*/  MOV R105, R5 ;  /* 0x0000000500697202 */ /* 0x001fe20000000f00 */
        /* <DEDUP_REMOVED lines=45> */
.L_x_7465:
[----:B------:R-:W-:Y:S05]  /*160640*/  BSYNC.RECONVERGENT B3 ;  /* 0x0000000000037941 */ /* 0x000fea0003800200 */
.L_x_7464:
        /* <DEDUP_REMOVED lines=35> */
.L_x_7467:
[----:B------:R-:W-:Y:S05]  /*160880*/  BSYNC.RECONVERGENT B3 ;  /* 0x0000000000037941 */ /* 0x000fea0003800200 */
.L_x_7466:
        /* <DEDUP_REMOVED lines=11> */
.L_x_7463:
[----:B------:R-:W-:Y:S05]  /*160940*/  BSYNC.RECONVERGENT B2 ;  /* 0x0000000000027941 */ /* 0x000fea0003800200 */
.L_x_7462:
        /* <DEDUP_REMOVED lines=52> */
.L_x_7471:
[----:B------:R-:W-:Y:S05]  /*160c90*/  BSYNC.RECONVERGENT B3 ;  /* 0x0000000000037941 */ /* 0x000fea0003800200 */
.L_x_7470:
        /* <DEDUP_REMOVED lines=35> */
.L_x_7473:
[----:B------:R-:W-:Y:S05]  /*160ed0*/  BSYNC.RECONVERGENT B3 ;  /* 0x0000000000037941 */ /* 0x000fea0003800200 */
.L_x_7472:
        /* <DEDUP_REMOVED lines=11> */
.L_x_7469:
[----:B------:R-:W-:Y:S05]  /*160f90*/  BSYNC.RECONVERGENT B2 ;  /* 0x0000000000027941 */ /* 0x000fea0003800200 */
.L_x_7468:
        /* <DEDUP_REMOVED lines=35> */
.L_x_7475:
[----:B------:R-:W-:Y:S05]  /*1611d0*/  BSYNC.RECONVERGENT B2 ;  /* 0x0000000000027941 */ /* 0x000fea0003800200 */
.L_x_7474:
        /* <DEDUP_REMOVED lines=8> */
.L_x_7455:
[----:B------:R-:W-:Y:S05]  /*161260*/  BSYNC.RECONVERGENT B1 ;  /* 0x0000000000017941 */ /* 0x000fea0003800200 */
.L_x_7454:
        /* <DEDUP_REMOVED lines=11> */
.L_x_7480:
        /* <DEDUP_REMOVED lines=9> */
.L_x_7479:
[----:B------:R-:W-:Y:S05]  /*1613b0*/  BSYNC.RECONVERGENT B2 ;  /* 0x0000000000027941 */ /* 0x000fea0003800200 */
.L_x_7478:
[----:B------:R-:W-:Y:S05]  /*1613c0*/  @!P1 BRA `(.L_x_7477) ;  /* 0x00000000005c9947 */ /* 0x000fea0003800000 */
[----:B------:R-:W-:Y:S01]  /*1613d0*/  ISETP.GE.U32.AND P0, PT, R5, 0x8, PT ;  /* 0x000000080500780c */ /* 0x000fe20003f06070 */
[----:B0-----:R-:W-:-:S12]  /*1613e0*/  VIADD R104, R1, 0x2710 ;  /* 0x0000271001687836 */ /* 0x001fd80000000000 */
[C---:B------:R-:W-:Y:S01]  /*1613f0*/  @P0 IMAD R3, R4.reuse, 0x4, R104 ;  /* 0x0000000404030824 */ /* 0x040fe200078e0268 */
[----:B------:R-:W-:-:S04]  /*161400*/  @P0 IADD3 R4, PT, PT, R4, 0x8, RZ ;  /* 0x0000000804040810 */ /* 0x000fc80007ffe0ff */
        /* <DEDUP_REMOVED lines=19> */
.L_x_7477:
[----:B------:R-:W-:Y:S05]  /*161540*/  BSYNC.RECONVERGENT B1 ;  /* 0x0000000000017941 */ /* 0x000fea0003800200 */
.L_x_7476:
        /* <DEDUP_REMOVED lines=11> */
.L_x_7485:
        /* <DEDUP_REMOVED lines=20> */
.L_x_7484:
[----:B------:R-:W-:Y:S05]  /*161740*/  BSYNC.RECONVERGENT B2 ;  /* 0x0000000000027941 */ /* 0x000fea0003800200 */
.L_x_7483:
        /* <DEDUP_REMOVED lines=16> */
.L_x_7487:
[----:B------:R-:W-:Y:S05]  /*161850*/  BSYNC.RECONVERGENT B2 ;  /* 0x0000000000027941 */ /* 0x000fea0003800200 */
.L_x_7486:
        /* <DEDUP_REMOVED lines=18> */
.L_x_7482:
[----:B------:R-:W-:Y:S05]  /*161980*/  BSYNC.RECONVERGENT B1 ;  /* 0x0000000000017941 */ /* 0x000fea0003800200 */
.L_x_7481:
        /* <DEDUP_REMOVED lines=17> */
.L_x_7537:
        /* <DEDUP_REMOVED lines=21> */
.L_x_7492:
        /* <DEDUP_REMOVED lines=103> */
.L_x_7498:
[----:B------:R-:W-:Y:S05]  /*162260*/  BSYNC.RECONVERGENT B5 ;  /* 0x0000000000057941 */ /* 0x000fea0003800200 */
.L_x_7497:
        /* <DEDUP_REMOVED lines=36> */
.L_x_7501:
[----:B------:R-:W-:Y:S05]  /*1624b0*/  BSYNC.RECONVERGENT B5 ;  /* 0x0000000000057941 */ /* 0x000fea0003800200 */
.L_x_7500:
        /* <DEDUP_REMOVED lines=10> */
.L_x_7496:
        /* <DEDUP_REMOVED lines=45> */
.L_x_7503:
[----:B------:R-:W-:Y:S05]  /*162830*/  BSYNC.RECONVERGENT B5 ;  /* 0x0000000000057941 */ /* 0x000fea0003800200 */
.L_x_7502:
        /* <DEDUP_REMOVED lines=38> */
.L_x_7505:
[----:B------:R-:W-:Y:S05]  /*162aa0*/  BSYNC.RECONVERGENT B5 ;  /* 0x0000000000057941 */ /* 0x000fea0003800200 */
.L_x_7504:
        /* <DEDUP_REMOVED lines=10> */
.L_x_7495:
        /* <DEDUP_REMOVED lines=55> */
.L_x_7507:
[----:B------:R-:W-:Y:S05]  /*162ec0*/  BSYNC.RECONVERGENT B5 ;  /* 0x0000000000057941 */ /* 0x000fea0003800200 */
.L_x_7506:
        /* <DEDUP_REMOVED lines=38> */
.L_x_7509:
[----:B------:R-:W-:Y:S05]  /*163130*/  BSYNC.RECONVERGENT B5 ;  /* 0x0000000000057941 */ /* 0x000fea0003800200 */
.L_x_7508:
        /* <DEDUP_REMOVED lines=9> */
.L_x_7499:
[----:B------:R-:W-:Y:S05]  /*1631d0*/  BSYNC.RECONVERGENT B3 ;  /* 0x0000000000037941 */ /* 0x000fea0003800200 */
.L_x_7494:
        /* <DEDUP_REMOVED lines=35> */
.L_x_7511:
[----:B------:R-:W-:Y:S05]  /*163410*/  BSYNC.RECONVERGENT B3 ;  /* 0x0000000000037941 */ /* 0x000fea0003800200 */
.L_x_7510:
[----:B------:R-:W-:-:S06]  /*163420*/  DSETP.GEU.AND P0, PT, R228, R118, PT ;  /* 0x00000076e400722a */ /* 0x000fcc0003f0e000 */
[----:B------:R-:W-:Y:S02]  /*163430*/  FSEL R104, R104, R138, !P0 ;  /* 0x0000008a68687208 */ /* 0x000fe40004000000 */
[----:B------:R-:W-:Y:S02]  /*163440*/  FSEL R105, R105, R139, !P0 ;  /* 0x0000008b69697208 */ /* 0x000fe40004000000 */
[----:B------:R-:W-:Y:S02]  /*163450*/  FSEL R4, R4, R110, !P0 ;  /* 0x0000006e04047208 */ /* 0x000fe40004000000 */
[----:B------:R-:W-:-:S07]  /*163460*/  FSEL R5, R5, R111, !P0 ;  /* 0x0000006f05057208 */ /* 0x000fce0004000000 */
.L_x_7493:
[----:B------:R-:W-:Y:S05]  /*163470*/  BSYNC.RECONVERGENT B4 ;  /* 0x0000000000047941 */ /* 0x000fea0003800200 */
.L_x_7491:
        /* <DEDUP_REMOVED lines=12> */
[----:B------:R-:W-:Y:S02]  /*163540*/  SEL R108, R109, R108, P1 ;  /* 0x0000006c6d6c7207 */ /* 0x000fe40000800000 */
[----:B------:R-:W-:Y:S01]  /*163550*/  MOV R109, R5 ;  /* 0x00000005006d7202 */ /* 0x000fe20000000f00 */
        /* <DEDUP_REMOVED lines=26> */
.L_x_7513:
[----:B------:R-:W-:Y:S05]  /*163700*/  BSYNC.RELIABLE B3 ;  /* 0x0000000000037941 */ /* 0x000fea0003800100 */
.L_x_7512:
        /* <DEDUP_REMOVED lines=48> */
.L_x_7516:
[----:B------:R-:W-:Y:S05]  /*163a10*/  BSYNC.RECONVERGENT B3 ;  /* 0x0000000000037941 */ /* 0x000fea0003800200 */
.L_x_7515:
[----:B------:R-:W-:Y:S04]  /*163a20*/  BSSY.RECONVERGENT B5, `(.L_x_7517) ;  /* 0x0000199000057945 */ /* 0x000fe80003800200 */
[----:B------:R-:W-:Y:S05]  /*163a30*/  @!P0 BRA `(.L_x_7518) ;  /* 0x00000018005c8947 */ /* 0x000fea0003800000 */
[----:B------:R-:W-:-:S07]  /*163a40*/  IMAD.MOV.U32 R140, RZ, RZ, 0x3 ;  /* 0x00000003ff8c7424 */ /* 0x000fce00078e00ff */
.L_x_7536:
        /* <DEDUP_REMOVED lines=20> */
.L_x_7535:
        /* <DEDUP_REMOVED lines=83> */
.L_x_7523:
        /* <DEDUP_REMOVED lines=36> */
[----:B------:R-:W0:Y:S03]  /*164300*/  LDG.E.64 R106, desc[UR10][R118.64+0x3a98] ;  /* 0x003a980a766a7981 */ /* 0x000e26000c1e1b00 */
[----:B------:R-:W-:Y:S01]  /*164310*/  LEA R122, R3, R1, 0x3 ;  /* 0x00000001037a7211 */ /* 0x000fe200078e18ff */
        /* <DEDUP_REMOVED lines=45> */
.L_x_7526:
[----:B------:R-:W-:Y:S05]  /*1645f0*/  BSYNC.RECONVERGENT B6 ;  /* 0x0000000000067941 */ /* 0x000fea0003800200 */
.L_x_7525:
        /* <DEDUP_REMOVED lines=35> */
.L_x_7528:
[----:B------:R-:W-:Y:S05]  /*164830*/  BSYNC.RECONVERGENT B6 ;  /* 0x0000000000067941 */ /* 0x000fea0003800200 */
.L_x_7527:
[----:B------:R-:W-:-:S06]  /*164840*/  DSETP.GE.AND P0, PT, R4, R122, PT ;  /* 0x0000007a0400722a */ /* 0x000fcc0003f06000 */
[----:B------:R-:W-:Y:S02]  /*164850*/  FSEL R4, R104, RZ, P0 ;  /* 0x000000ff68047208 */ /* 0x000fe40000000000 */
[----:B------:R-:W-:Y:S02]  /*164860*/  FSEL R5, R105, +QNAN , P0 ;  /* 0x7ff0000069057808 */ /* 0x000fe40000000000 */
[----:B------:R-:W-:Y:S02]  /*164870*/  FSEL R104, R106, RZ, P0 ;  /* 0x000000ff6a687208 */ /* 0x000fe40000000000 */
[----:B------:R-:W-:Y:S01]  /*164880*/  FSEL R105, R107, -1.875, P0 ;  /* 0xbff000006b697808 */ /* 0x000fe20000000000 */
[----:B------:R-:W-:Y:S06]  /*164890*/  BRA `(.L_x_7524) ;  /* 0x0000000400d87947 */ /* 0x000fec0003800000 */
.L_x_7522:
        /* <DEDUP_REMOVED lines=57> */
.L_x_7529:
        /* <DEDUP_REMOVED lines=45> */
.L_x_7531:
[----:B------:R-:W-:Y:S05]  /*164f00*/  BSYNC.RECONVERGENT B6 ;  /* 0x0000000000067941 */ /* 0x000fea0003800200 */
.L_x_7530:
        /* <DEDUP_REMOVED lines=15> */
.L_x_7524:
[----:B------:R-:W-:Y:S05]  /*165000*/  BSYNC.RECONVERGENT B3 ;  /* 0x0000000000037941 */ /* 0x000fea0003800200 */
.L_x_7521:
        /* <DEDUP_REMOVED lines=36> */
.L_x_7533:
[----:B------:R-:W-:-:S13]  /*165250*/  ISETP.GT.AND P0, PT, R138, 0x1, PT ;  /* 0x000000018a00780c */ /* 0x000fda0003f04270 */
[----:B------:R-:W-:Y:S05]  /*165260*/  @!P0 BREAK.RELIABLE B3 ;  /* 0x0000000000038942 */ /* 0x000fea0003800100 */
[----:B------:R-:W-:Y:S05]  /*165270*/  @!P0 BRA `(.L_x_7520) ;  /* 0x00000000003c8947 */ /* 0x000fea0003800000 */
[----:B------:R-:W-:Y:S05]  /*165280*/  BSYNC.RELIABLE B3 ;  /* 0x0000000000037941 */ /* 0x000fea0003800100 */
.L_x_7532:
[----:B------:R-:W-:Y:S02]  /*165290*/  VIADD R139, R139, 0x1 ;  /* 0x000000018b8b7836 */ /* 0x000fe40000000000 */
[----:B------:R-:W-:-:S03]  /*1652a0*/  VIADD R138, R138, 0xffffffff ;  /* 0xffffffff8a8a7836 */ /* 0x000fc60000000000 */
[----:B------:R-:W-:-:S13]  /*1652b0*/  ISETP.GE.AND P0, PT, R139, R152, PT ;  /* 0x000000988b00720c */ /* 0x000fda0003f06270 */
[----:B------:R-:W-:Y:S05]  /*1652c0*/  @!P0 BRA `(.L_x_7535) ;  /* 0xffffffe800308947 */ /* 0x000fea000383ffff */
[----:B------:R-:W-:Y:S05]  /*1652d0*/  BRA `(.L_x_7520) ;  /* 0x0000000000247947 */ /* 0x000fea0003800000 */
.L_x_7534:
[----:B------:R-:W-:Y:S01]  /*1652e0*/  IADD3 R3, PT, PT, R138, -0x1, RZ ;  /* 0xffffffff8a037810 */ /* 0x000fe20007ffe0ff */
[----:B------:R-:W-:Y:S01]  /*1652f0*/  VIADD R4, R1, 0x2710 ;  /* 0x0000271001047836 */ /* 0x000fe20000000000 */
[----:B------:R-:W-:Y:S01]  /*165300*/  PLOP3.LUT P3, PT, PT, PT, PT, 0x8, 0x80 ;  /* 0x000000000080781c */ /* 0x000fe20003f6e170 */
[----:B------:R-:W-:Y:S02]  /*165310*/  IMAD.MOV.U32 R152, RZ, RZ, R139 ;  /* 0x000000ffff987224 */ /* 0x000fe400078e008b */
[----:B------:R-:W-:Y:S02]  /*165320*/  IMAD R3, R3, 0x4, R4 ;  /* 0x0000000403037824 */ /* 0x000fe400078e0204 */
[----:B------:R-:W-:-:S03]  /*165330*/  IMAD.MOV.U32 R151, RZ, RZ, R138 ;  /* 0x000000ffff977224 */ /* 0x000fc600078e008a */
[----:B------:R0:W-:Y:S02]  /*165340*/  STL [R3], R139 ;  /* 0x0000008b03007387 */ /* 0x0001e40000100800 */
[----:B0-----:R-:W-:-:S05]  /*165350*/  IMAD R3, R139, 0x4, R252 ;  /* 0x000000048b037824 */ /* 0x001fca00078e02fc */
[----:B------:R0:W-:Y:S02]  /*165360*/  STL [R3+-0x4], R138 ;  /* 0xfffffc8a03007387 */ /* 0x0001e40000100800 */
.L_x_7520:
[----:B------:R-:W-:Y:S05]  /*165370*/  BSYNC.RECONVERGENT B4 ;  /* 0x0000000000047941 */ /* 0x000fea0003800200 */
.L_x_7519:
[C---:B------:R-:W-:Y:S01]  /*165380*/  ISETP.LT.U32.AND P0, PT, R140.reuse, 0x20, PT ;  /* 0x000000208c00780c */ /* 0x040fe20003f01070 */
[----:B------:R-:W-:-:S12]  /*165390*/  VIADD R140, R140, 0x1 ;  /* 0x000000018c8c7836 */ /* 0x000fd80000000000 */
[----:B------:R-:W-:Y:S05]  /*1653a0*/  @P3 BRA P0, `(.L_x_7536) ;  /* 0xffffffe400a83947 */ /* 0x000fea000003ffff */
.L_x_7518:
[----:B------:R-:W-:Y:S05]  /*1653b0*/  BSYNC.RECONVERGENT B5 ;  /* 0x0000000000057941 */ /* 0x000fea0003800200 */
.L_x_7517:
[C---:B------:R-:W-:Y:S02]  /*1653c0*/  IMAD.IADD R106, R1.reuse, 0x1, R151 ;  /* 0x00000001016a7824 */ /* 0x040fe400078e0297 */
[----:B------:R-:W-:-:S04]  /*1653d0*/  IMAD.IADD R107, R1, 0x1, R152 ;  /* 0x00000001016b7824 */ /* 0x000fc800078e0298 */
[----:B------:R-:W5:Y:S04]  /*1653e0*/  LDL.U8 R106, [R106+0x27d8] ;  /* 0x0027d8006a6a7983 */ /* 0x000f680000100000 */
[----:B------:R-:W5:Y:S01]  /*1653f0*/  LDL.U8 R107, [R107+0x27f3] ;  /* 0x0027f3006b6b7983 */ /* 0x000f620000100000 */
[----:B------:R-:W-:Y:S05]  /*165400*/  BRA `(.L_x_7537) ;  /* 0xffffffc400a47947 */ /* 0x000fea000383ffff */
.L_x_7514:
[----:B------:R-:W-:Y:S05]  /*165410*/  BSYNC.RECONVERGENT B2 ;  /* 0x0000000000027941 */ /* 0x000fea0003800200 */
.L_x_7490:
        /* <DEDUP_REMOVED lines=21> */
.L_x_7544:
        /* <DEDUP_REMOVED lines=57> */
.L_x_7543:
[----:B------:R-:W-:Y:S05]  /*165900*/  BSYNC.RECONVERGENT B4 ;  /* 0x0000000000047941 */ /* 0x000fea0003800200 */
.L_x_7542:
        /* <DEDUP_REMOVED lines=11> */
[----:B--2---:R-:W-:Y:S02]  /*1659c0*/  ISETP.GT.AND P1, PT, R108, RZ, PT ;  /* 0x000000ff6c00720c */ /* 0x004fe40003f24270 */
[----:B------:R-:W-:Y:S02]  /*1659d0*/  ISETP.GT.AND P2, PT, R109, RZ, PT ;  /* 0x000000ff6d00720c */ /* 0x000fe40003f44270 */
[----:B------:R-:W-:-:S09]  /*1659e0*/  IADD3 R108, PT, PT, R4, 0x1, RZ ;  /* 0x00000001046c7810 */ /* 0x000fd20007ffe0ff */
        /* <DEDUP_REMOVED lines=21> */
.L_x_7546:
[----:B------:R-:W-:Y:S05]  /*165b40*/  BSYNC.RECONVERGENT B4 ;  /* 0x0000000000047941 */ /* 0x000fea0003800200 */
.L_x_7545:
        /* <DEDUP_REMOVED lines=21> */
.L_x_7548:
[----:B------:R-:W-:Y:S05]  /*165ca0*/  BSYNC.RECONVERGENT B4 ;  /* 0x0000000000047941 */ /* 0x000fea0003800200 */
.L_x_7547:
        /* <DEDUP_REMOVED lines=19> */
.L_x_7541:
[----:B------:R-:W-:Y:S05]  /*165de0*/  BSYNC.RECONVERGENT B3 ;  /* 0x0000000000037941 */ /* 0x000fea0003800200 */
.L_x_7540:
        /* <DEDUP_REMOVED lines=10> */
.L_x_7553:
        /* <DEDUP_REMOVED lines=68> */
.L_x_7552:
[----:B------:R-:W-:Y:S05]  /*1662d0*/  BSYNC.RECONVERGENT B4 ;  /* 0x0000000000047941 */ /* 0x000fea0003800200 */
.L_x_7551:
        /* <DEDUP_REMOVED lines=40> */
.L_x_7555:
[----:B------:R-:W-:Y:S05]  /*166560*/  BSYNC.RECONVERGENT B4 ;  /* 0x0000000000047941 */ /* 0x000fea0003800200 */
.L_x_7554:
        /* <DEDUP_REMOVED lines=24> */
.L_x_7557:
[----:B------:R-:W-:Y:S05]  /*1666f0*/  BSYNC.RECONVERGENT B4 ;  /* 0x0000000000047941 */ /* 0x000fea0003800200 */
.L_x_7556:
        /* <DEDUP_REMOVED lines=20> */
.L_x_7550:
[----:B------:R-:W-:Y:S05]  /*166840*/  BSYNC.RECONVERGENT B3 ;  /* 0x0000000000037941 */ /* 0x000fea0003800200 */
.L_x_7549:
        /* <DEDUP_REMOVED lines=36> */
.L_x_7559:
[----:B------:R-:W-:Y:S05]  /*166a90*/  BSYNC.RECONVERGENT B3 ;  /* 0x0000000000037941 */ /* 0x000fea0003800200 */
.L_x_7558:
[----:B------:R-:W-:Y:S01]  /*166aa0*/  UMOV UR4, 0x66666666 ;  /* 0x6666666600047882 */ /* 0x000fe20000000000 */
[----:B------:R-:W-:Y:S01]  /*166ab0*/  UMOV UR5, 0x40711266 ;  /* 0x4071126600057882 */ /* 0x000fe20000000000 */
[----:B------:R-:W-:Y:S01]  /*166ac0*/  IMAD.MOV.U32 R4, RZ, RZ, 0x0 ;  /* 0x00000000ff047424 */ /* 0x000fe200078e00ff */
[----:B------:R-:W-:Y:S01]  /*166ad0*/  DADD R2, R2, -UR4 ;  /* 0x8000000402027e29 */ /* 0x000fe20008000000 */
[----:B------:R-:W-:-:S07]  /*166ae0*/  IMAD.MOV.U32 R5, RZ, RZ, 0x40590000 ;  /* 0x40590000ff057424 */ /* 0x000fce00078e00ff */
[----:B------:R-:W-:-:S11]  /*166af0*/  DFMA R4, R2, R4, 0.5 ;  /* 0x3fe000000204742b */ /* 0x000fd60000000004 */
.L_x_7539:
[----:B------:R-:W-:Y:S05]  /*166b00*/  BSYNC.RECONVERGENT B2 ;  /* 0x0000000000027941 */ /* 0x000fea0003800200 */
.L_x_7538:
        /* <DEDUP_REMOVED lines=28> */
.L_x_7560:
[----:B------:R-:W-:Y:S05]  /*166cd0*/  BSYNC.RECONVERGENT B2 ;  /* 0x0000000000027941 */ /* 0x000fea0003800200 */
.L_x_7489:
[----:B------:R-:W-:Y:S05]  /*166ce0*/  BSYNC.RECONVERGENT B1 ;  /* 0x0000000000017941 */ /* 0x000fea0003800200 */
.L_x_7488:
[----:B------:R-:W1:Y:S02]  /*166cf0*/  LDC R2, c[0x0][0x3c0] ;  /* 0x0000f000ff027b82 */ /* 0x000e640000000800 */
[----:B-1----:R-:W-:-:S06]  /*166d00*/  FADD R2, R2, -10 ;  /* 0xc120000002027421 */ /* 0x002fcc0000000000 */
[----:B------:R-:W1:Y:S02]  /*166d10*/  F2F.F64.F32 R2, R2 ;  /* 0x0000000200027310 */ /* 0x000e640000201800 */
[----:B-1----:R-:W-:-:S06]  /*166d20*/  DSETP.GT.AND P0, PT, R4, R2, PT ;  /* 0x000000020400722a */ /* 0x002fcc0003f04000 */
[----:B------:R-:W-:-:S08]  /*166d30*/  SEL R154, R154, RZ, !P0 ;  /* 0x000000ff9a9a7207 */ /* 0x000fd00004000000 */
.L_x_7255:
[----:B------:R-:W-:Y:S05]  /*166d40*/  BSYNC.RECONVERGENT B10 ;  /* 0x00000000000a7941 */ /* 0x000fea0003800200 */
.L_x_7254:
[----:B------:R-:W1:Y:S01]  /*166d50*/  LDCU UR4, c[0x0][0x3c8] ;  /* 0x00007900ff0477ac */ /* 0x000e620008000800 */
[----:B------:R-:W-:Y:S01]  /*166d60*/  ISETP.NE.AND P0, PT, R154, RZ, PT ;  /* 0x000000ff9a00720c */ /* 0x000fe20003f05270 */
[----:B------:R-:W-:Y:S03]  /*166d70*/  BSSY.RECONVERGENT B1, `(.L_x_7561) ;  /* 0x000105e000017945 */ /* 0x000fe60003800200 */
[----:B-1----:R-:W-:-:S13]  /*166d80*/  ISETP.EQ.OR P0, PT, RZ, UR4, !P0 ;  /* 0x00000004ff007c0c */ /* 0x002fda000c702670 */
[----:B------:R-:W-:Y:S05]  /*166d90*/  @P0 BRA `(.L_x_7562) ;  /* 0x00000104006c0947 */ /* 0x000fea0003800000 */
[----:B------:R-:W-:Y:S01]  /*166da0*/  BSSY.RECONVERGENT B2, `(.L_x_7563) ;  /* 0x0000008000027945 */ /* 0x000fe20003800200 */
[----:B------:R-:W-:-:S07]  /*166db0*/  IMAD.MOV.U32 R2, RZ, RZ, RZ ;  /* 0x000000ffff027224 */ /* 0x000fce00078e00ff */
.L_x_7564:
[----:B------:R-:W-:-:S05]  /*166dc0*/  IMAD.IADD R5, R1, 0x1, R2 ;  /* 0x0000000101057824 */ /* 0x000fca00078e0202 */
[----:B------:R-:W3:Y:S02]  /*166dd0*/  LDL.U8 R3, [R5+0x282c] ;  /* 0x00282c0005037983 */ /* 0x000ee40000100000 */
[----:B---3--:R-:W-:Y:S01]  /*166de0*/  ISETP.NE.AND P0, PT, R3, RZ, PT ;  /* 0x000000ff0300720c */ /* 0x008fe20003f05270 */
[----:B------:R-:W-:Y:S02]  /*166df0*/  IMAD.MOV.U32 R3, RZ, RZ, R2 ;  /* 0x000000ffff037224 */ /* 0x000fe400078e0002 */
[----:B------:R-:W-:-:S10]  /*166e00*/  VIADD R2, R2, 0x1 ;  /* 0x0000000102027836 */ /* 0x000fd40000000000 */
[----:B------:R-:W-:Y:S05]  /*166e10*/  @P0 BRA `(.L_x_7564) ;  /* 0xfffffffc00e80947 */ /* 0x000fea000383ffff */
[----:B------:R-:W-:Y:S05]  /*166e20*/  BSYNC.RECONVERGENT B2 ;  /* 0x0000000000027941 */ /* 0x000fea0003800200 */
.L_x_7563:
        /* <DEDUP_REMOVED lines=9> */
.L_x_7568:
        /* <DEDUP_REMOVED lines=27> */
.L_x_7567:
[----:B------:R-:W-:Y:S01]  /*167070*/  BSSY.RECONVERGENT B3, `(.L_x_7569) ;  /* 0x0000008000037945 */ /* 0x000fe20003800200 */
[----:B------:R-:W-:-:S07]  /*167080*/  IMAD.MOV.U32 R2, RZ, RZ, RZ ;  /* 0x000000ffff027224 */ /* 0x000fce00078e00ff */
.L_x_7570:
[----:B------:R-:W-:-:S05]  /*167090*/  IMAD.IADD R5, R1, 0x1, R2 ;  /* 0x0000000101057824 */ /* 0x000fca00078e0202 */
[----:B------:R-:W3:Y:S02]  /*1670a0*/  LDL.U8 R3, [R5+0x282c] ;  /* 0x00282c0005037983 */ /* 0x000ee40000100000 */
[----:B---3--:R-:W-:Y:S01]  /*1670b0*/  ISETP.NE.AND P0, PT, R3, RZ, PT ;  /* 0x000000ff0300720c */ /* 0x008fe20003f05270 */
[----:B------:R-:W-:Y:S02]  /*1670c0*/  IMAD.MOV.U32 R3, RZ, RZ, R2 ;  /* 0x000000ffff037224 */ /* 0x000fe400078e0002 */
[----:B------:R-:W-:-:S10]  /*1670d0*/  VIADD R2, R2, 0x1 ;  /* 0x0000000102027836 */ /* 0x000fd40000000000 */
[----:B------:R-:W-:Y:S05]  /*1670e0*/  @P0 BRA `(.L_x_7570) ;  /* 0xfffffffc00e80947 */ /* 0x000fea000383ffff */
[----:B------:R-:W-:Y:S05]  /*1670f0*/  BSYNC.RECONVERGENT B3 ;  /* 0x0000000000037941 */ /* 0x000fea0003800200 */
.L_x_7569:
        /* <DEDUP_REMOVED lines=8> */
.L_x_7572:
        /* <DEDUP_REMOVED lines=27> */
.L_x_7571:
        /* <DEDUP_REMOVED lines=46> */
[----:B------:R-:W-:Y:S01]  /*167610*/  IMAD.MOV.U32 R104, RZ, RZ, -0x105c611 ;  /* 0xfefa39efff687424 */ /* 0x000fe200078e00ff */
[----:B------:R-:W-:-:S06]  /*167620*/  MOV R105, 0x3fe62e42 ;  /* 0x3fe62e4200697802 */ /* 0x000fcc0000000f00 */
        /* <DEDUP_REMOVED lines=8> */
.L_x_7566:
        /* <DEDUP_REMOVED lines=55> */
.L_x_7573:
[----:B------:R-:W-:Y:S05]  /*167a20*/  BSYNC.RECONVERGENT B2 ;  /* 0x0000000000027941 */ /* 0x000fea0003800200 */
.L_x_7565:
[----:B------:R-:W-:Y:S01]  /*167a30*/  BSSY.RECONVERGENT B2, `(.L_x_7574) ;  /* 0x0000008000027945 */ /* 0x000fe20003800200 */
[----:B------:R-:W-:-:S07]  /*167a40*/  IMAD.MOV.U32 R3, RZ, RZ, RZ ;  /* 0x000000ffff037224 */ /* 0x000fce00078e00ff */
.L_x_7575:
[----:B------:R-:W-:-:S06]  /*167a50*/  IMAD.IADD R2, R1, 0x1, R3 ;  /* 0x0000000101027824 */ /* 0x000fcc00078e0203 */
[----:B------:R-:W2:Y:S02]  /*167a60*/  LDL.U8 R2, [R2+0x282c] ;  /* 0x00282c0002027983 */ /* 0x000ea40000100000 */
[----:B--2---:R-:W-:Y:S01]  /*167a70*/  ISETP.NE.AND P0, PT, R2, RZ, PT ;  /* 0x000000ff0200720c */ /* 0x004fe20003f05270 */
[----:B------:R-:W-:Y:S02]  /*167a80*/  IMAD.MOV.U32 R2, RZ, RZ, R3 ;  /* 0x000000ffff027224 */ /* 0x000fe400078e0003 */
[----:B------:R-:W-:-:S10]  /*167a90*/  VIADD R3, R3, 0x1 ;  /* 0x0000000103037836 */ /* 0x000fd40000000000 */
[----:B------:R-:W-:Y:S05]  /*167aa0*/  @P0 BRA `(.L_x_7575) ;  /* 0xfffffffc00e80947 */ /* 0x000fea000383ffff */
[----:B------:R-:W-:Y:S05]  /*167ab0*/  BSYNC.RECONVERGENT B2 ;  /* 0x0000000000027941 */ /* 0x000fea0003800200 */
.L_x_7574:
[----:B------:R-:W-:Y:S01]  /*167ac0*/  BSSY.RECONVERGENT B2, `(.L_x_7576) ;  /* 0x0000008000027945 */ /* 0x000fe20003800200 */
[----:B------:R-:W-:-:S07]  /*167ad0*/  IMAD.MOV.U32 R3, RZ, RZ, RZ ;  /* 0x000000ffff037224 */ /* 0x000fce00078e00ff */
.L_x_7577:
[----:B------:R-:W-:-:S06]  /*167ae0*/  IMAD.IADD R104, R1, 0x1, R3 ;  /* 0x0000000101687824 */ /* 0x000fcc00078e0203 */
[----:B------:R-:W2:Y:S01]  /*167af0*/  LDL.U8 R104, [R104+0x282c] ;  /* 0x00282c0068687983 */ /* 0x000ea20000100000 */
[----:B------:R-:W-:Y:S02]  /*167b00*/  IMAD.MOV.U32 R148, RZ, RZ, R3 ;  /* 0x000000ffff947224 */ /* 0x000fe400078e0003 */
[----:B------:R-:W-:Y:S01]  /*167b10*/  VIADD R3, R3, 0x1 ;  /* 0x0000000103037836 */ /* 0x000fe20000000000 */
[----:B--2---:R-:W-:-:S13]  /*167b20*/  ISETP.NE.AND P0, PT, R104, RZ, PT ;  /* 0x000000ff6800720c */ /* 0x004fda0003f05270 */
[----:B------:R-:W-:Y:S05]  /*167b30*/  @P0 BRA `(.L_x_7577) ;  /* 0xfffffffc00e80947 */ /* 0x000fea000383ffff */
[----:B------:R-:W-:Y:S05]  /*167b40*/  BSYNC.RECONVERGENT B2 ;  /* 0x0000000000027941 */ /* 0x000fea0003800200 */
.L_x_7576:
        /* <DEDUP_REMOVED lines=10> */
.L_x_7602:
        /* <DEDUP_REMOVED lines=12> */
.L_x_7583:
[----:B------:R-:W-:-:S13]  /*167cb0*/  ISETP.NE.AND P1, PT, R108, 0x47, PT ;  /* 0x000000476c00780c */ /* 0x000fda0003f25270 */
[----:B------:R-:W-:Y:S05]  /*167cc0*/  @!P1 BRA `(.L_x_7586) ;  /* 0x0000000000149947 */ /* 0x000fea0003800000 */
[----:B------:R-:W-:Y:S01]  /*167cd0*/  ISETP.NE.AND P1, PT, R108, 0x54, PT ;  /* 0x000000546c00780c */ /* 0x000fe20003f25270 */
[----:B------:R-:W-:-:S12]  /*167ce0*/  IMAD.MOV.U32 R107, RZ, RZ, 0x3 ;  /* 0x00000003ff6b7424 */ /* 0x000fd800078e00ff */
[----:B------:R-:W-:Y:S05]  /*167cf0*/  @!P1 BRA `(.L_x_7584) ;  /* 0x00000000000c9947 */ /* 0x000fea0003800000 */
.L_x_7585:
[----:B------:R-:W-:Y:S01]  /*167d00*/  IMAD.MOV.U32 R107, RZ, RZ, 0x4 ;  /* 0x00000004ff6b7424 */ /* 0x000fe200078e00ff */
[----:B------:R-:W-:Y:S06]  /*167d10*/  BRA `(.L_x_7584) ;  /* 0x0000000000047947 */ /* 0x000fec0003800000 */
.L_x_7586:
[----:B------:R-:W-:-:S07]  /*167d20*/  IMAD.MOV.U32 R107, RZ, RZ, 0x2 ;  /* 0x00000002ff6b7424 */ /* 0x000fce00078e00ff */
.L_x_7584:
[----:B------:R-:W-:Y:S05]  /*167d30*/  BSYNC.RECONVERGENT B4 ;  /* 0x0000000000047941 */ /* 0x000fea0003800200 */
.L_x_7582:
        /* <DEDUP_REMOVED lines=12> */
.L_x_7588:
[----:B------:R-:W-:-:S13]  /*167e00*/  ISETP.NE.AND P1, PT, R108, 0x47, PT ;  /* 0x000000476c00780c */ /* 0x000fda0003f25270 */
[----:B------:R-:W-:Y:S05]  /*167e10*/  @!P1 BRA `(.L_x_7591) ;  /* 0x0000000000149947 */ /* 0x000fea0003800000 */
[----:B------:R-:W-:Y:S01]  /*167e20*/  ISETP.NE.AND P1, PT, R108, 0x54, PT ;  /* 0x000000546c00780c */ /* 0x000fe20003f25270 */
[----:B------:R-:W-:-:S12]  /*167e30*/  IMAD.MOV.U32 R107, RZ, RZ, 0x3 ;  /* 0x00000003ff6b7424 */ /* 0x000fd800078e00ff */
[----:B------:R-:W-:Y:S05]  /*167e40*/  @!P1 BRA `(.L_x_7589) ;  /* 0x00000000000c9947 */ /* 0x000fea0003800000 */
.L_x_7590:
[----:B------:R-:W-:Y:S01]  /*167e50*/  IMAD.MOV.U32 R107, RZ, RZ, 0x4 ;  /* 0x00000004ff6b7424 */ /* 0x000fe200078e00ff */
[----:B------:R-:W-:Y:S06]  /*167e60*/  BRA `(.L_x_7589) ;  /* 0x0000000000047947 */ /* 0x000fec0003800000 */
.L_x_7591:
[----:B------:R-:W-:-:S07]  /*167e70*/  IMAD.MOV.U32 R107, RZ, RZ, 0x2 ;  /* 0x00000002ff6b7424 */ /* 0x000fce00078e00ff */
.L_x_7589:
[----:B------:R-:W-:Y:S05]  /*167e80*/  BSYNC.RECONVERGENT B4 ;  /* 0x0000000000047941 */ /* 0x000fea0003800200 */
.L_x_7587:
        /* <DEDUP_REMOVED lines=12> */
.L_x_7593:
[----:B------:R-:W-:-:S13]  /*167f50*/  ISETP.NE.AND P1, PT, R108, 0x47, PT ;  /* 0x000000476c00780c */ /* 0x000fda0003f25270 */
[----:B------:R-:W-:Y:S05]  /*167f60*/  @!P1 BRA `(.L_x_7596) ;  /* 0x0000000000149947 */ /* 0x000fea0003800000 */
[----:B------:R-:W-:Y:S01]  /*167f70*/  ISETP.NE.AND P1, PT, R108, 0x54, PT ;  /* 0x000000546c00780c */ /* 0x000fe20003f25270 */
[----:B------:R-:W-:-:S12]  /*167f80*/  IMAD.MOV.U32 R107, RZ, RZ, 0x3 ;  /* 0x00000003ff6b7424 */ /* 0x000fd800078e00ff */
[----:B------:R-:W-:Y:S05]  /*167f90*/  @!P1 BRA `(.L_x_7594) ;  /* 0x00000000000c9947 */ /* 0x000fea0003800000 */
.L_x_7595:
[----:B------:R-:W-:Y:S01]  /*167fa0*/  IMAD.MOV.U32 R107, RZ, RZ, 0x4 ;  /* 0x00000004ff6b7424 */ /* 0x000fe200078e00ff */
[----:B------:R-:W-:Y:S06]  /*167fb0*/  BRA `(.L_x_7594) ;  /* 0x0000000000047947 */ /* 0x000fec0003800000 */
.L_x_7596:
[----:B------:R-:W-:-:S07]  /*167fc0*/  IMAD.MOV.U32 R107, RZ, RZ, 0x2 ;  /* 0x00000002ff6b7424 */ /* 0x000fce00078e00ff */
.L_x_7594:
[----:B------:R-:W-:Y:S05]  /*167fd0*/  BSYNC.RECONVERGENT B4 ;  /* 0x0000000000047941 */ /* 0x000fea0003800200 */
.L_x_7592:
        /* <DEDUP_REMOVED lines=12> */
.L_x_7598:
[----:B------:R-:W-:-:S13]  /*1680a0*/  ISETP.NE.AND P1, PT, R108, 0x47, PT ;  /* 0x000000476c00780c */ /* 0x000fda0003f25270 */
[----:B------:R-:W-:Y:S05]  /*1680b0*/  @!P1 BRA `(.L_x_7601) ;  /* 0x0000000000149947 */ /* 0x000fea0003800000 */
[----:B------:R-:W-:Y:S01]  /*1680c0*/  ISETP.NE.AND P1, PT, R108, 0x54, PT ;  /* 0x000000546c00780c */ /* 0x000fe20003f25270 */
[----:B------:R-:W-:-:S12]  /*1680d0*/  IMAD.MOV.U32 R107, RZ, RZ, 0x3 ;  /* 0x00000003ff6b7424 */ /* 0x000fd800078e00ff */
[----:B------:R-:W-:Y:S05]  /*1680e0*/  @!P1 BRA `(.L_x_7599) ;  /* 0x00000000000c9947 */ /* 0x000fea0003800000 */
.L_x_7600:
[----:B------:R-:W-:Y:S01]  /*1680f0*/  IMAD.MOV.U32 R107, RZ, RZ, 0x4 ;  /* 0x00000004ff6b7424 */ /* 0x000fe200078e00ff */
[----:B------:R-:W-:Y:S06]  /*168100*/  BRA `(.L_x_7599) ;  /* 0x0000000000047947 */ /* 0x000fec0003800000 */
.L_x_7601:
[----:B------:R-:W-:-:S07]  /*168110*/  IMAD.MOV.U32 R107, RZ, RZ, 0x2 ;  /* 0x00000002ff6b7424 */ /* 0x000fce00078e00ff */
.L_x_7599:
[----:B------:R-:W-:Y:S05]  /*168120*/  BSYNC.RECONVERGENT B4 ;  /* 0x0000000000047941 */ /* 0x000fea0003800200 */
.L_x_7597:
[----:B------:R0:W-:Y:S02]  /*168130*/  STL.U8 [R104+0x27db], R107 ;  /* 0x0027db6b68007387 */ /* 0x0001e40000100000 */
[C---:B0-----:R-:W-:Y:S02]  /*168140*/  VIADD R104, R3.reuse, 0x3 ;  /* 0x0000000303687836 */ /* 0x041fe40000000000 */
[----:B------:R-:W-:-:S03]  /*168150*/  VIADD R3, R3, 0x4 ;  /* 0x0000000403037836 */ /* 0x000fc60000000000 */
[----:B------:R-:W-:-:S13]  /*168160*/  ISETP.NE.AND P1, PT, R104, R105, PT ;  /* 0x000000696800720c */ /* 0x000fda0003f25270 */
[----:B------:R-:W-:Y:S05]  /*168170*/  @P1 BRA `(.L_x_7602) ;  /* 0xfffffff8009c1947 */ /* 0x000fea000383ffff */
.L_x_7581:
[----:B------:R-:W-:Y:S05]  /*168180*/  BSYNC.RECONVERGENT B3 ;  /* 0x0000000000037941 */ /* 0x000fea0003800200 */
.L_x_7580:
        /* <DEDUP_REMOVED lines=14> */
.L_x_7604:
[----:B------:R-:W-:-:S13]  /*168270*/  ISETP.NE.AND P1, PT, R107, 0x47, PT ;  /* 0x000000476b00780c */ /* 0x000fda0003f25270 */
[----:B------:R-:W-:Y:S05]  /*168280*/  @!P1 BRA `(.L_x_7607) ;  /* 0x0000000000149947 */ /* 0x000fea0003800000 */
[----:B------:R-:W-:Y:S01]  /*168290*/  ISETP.NE.AND P1, PT, R107, 0x54, PT ;  /* 0x000000546b00780c */ /* 0x000fe20003f25270 */
[----:B------:R-:W-:-:S12]  /*1682a0*/  IMAD.MOV.U32 R104, RZ, RZ, 0x3 ;  /* 0x00000003ff687424 */ /* 0x000fd800078e00ff */
[----:B------:R-:W-:Y:S05]  /*1682b0*/  @!P1 BRA `(.L_x_7605) ;  /* 0x00000000000c9947 */ /* 0x000fea0003800000 */
.L_x_7606:
[----:B------:R-:W-:Y:S01]  /*1682c0*/  IMAD.MOV.U32 R104, RZ, RZ, 0x4 ;  /* 0x00000004ff687424 */ /* 0x000fe200078e00ff */
[----:B------:R-:W-:Y:S06]  /*1682d0*/  BRA `(.L_x_7605) ;  /* 0x0000000000047947 */ /* 0x000fec0003800000 */
.L_x_7607:
[----:B------:R-:W-:-:S07]  /*1682e0*/  IMAD.MOV.U32 R104, RZ, RZ, 0x2 ;  /* 0x00000002ff687424 */ /* 0x000fce00078e00ff */
.L_x_7605:
[----:B------:R-:W-:Y:S05]  /*1682f0*/  BSYNC.RECONVERGENT B3 ;  /* 0x0000000000037941 */ /* 0x000fea0003800200 */
.L_x_7603:
        /* <DEDUP_REMOVED lines=14> */
.L_x_7609:
[----:B------:R-:W-:-:S13]  /*1683e0*/  ISETP.NE.AND P1, PT, R107, 0x47, PT ;  /* 0x000000476b00780c */ /* 0x000fda0003f25270 */
[----:B------:R-:W-:Y:S05]  /*1683f0*/  @!P1 BRA `(.L_x_7612) ;  /* 0x0000000000149947 */ /* 0x000fea0003800000 */
[----:B------:R-:W-:Y:S01]  /*168400*/  ISETP.NE.AND P1, PT, R107, 0x54, PT ;  /* 0x000000546b00780c */ /* 0x000fe20003f25270 */
[----:B------:R-:W-:-:S12]  /*168410*/  IMAD.MOV.U32 R104, RZ, RZ, 0x3 ;  /* 0x00000003ff687424 */ /* 0x000fd800078e00ff */
[----:B------:R-:W-:Y:S05]  /*168420*/  @!P1 BRA `(.L_x_7610) ;  /* 0x00000000000c9947 */ /* 0x000fea0003800000 */
.L_x_7611:
[----:B------:R-:W-:Y:S01]  /*168430*/  IMAD.MOV.U32 R104, RZ, RZ, 0x4 ;  /* 0x00000004ff687424 */ /* 0x000fe200078e00ff */
[----:B------:R-:W-:Y:S06]  /*168440*/  BRA `(.L_x_7610) ;  /* 0x0000000000047947 */ /* 0x000fec0003800000 */
.L_x_7612:
[----:B------:R-:W-:-:S07]  /*168450*/  MOV R104, 0x2 ;  /* 0x0000000200687802 */ /* 0x000fce0000000f00 */
.L_x_7610:
[----:B------:R-:W-:Y:S05]  /*168460*/  BSYNC.RECONVERGENT B3 ;  /* 0x0000000000037941 */ /* 0x000fea0003800200 */
.L_x_7608:
        /* <DEDUP_REMOVED lines=15> */
.L_x_7614:
[----:B------:R-:W-:-:S13]  /*168560*/  ISETP.NE.AND P1, PT, R104, 0x47, PT ;  /* 0x000000476800780c */ /* 0x000fda0003f25270 */
[----:B------:R-:W-:Y:S05]  /*168570*/  @!P1 BRA `(.L_x_7617) ;  /* 0x0000000000149947 */ /* 0x000fea0003800000 */
[----:B------:R-:W-:Y:S01]  /*168580*/  ISETP.NE.AND P1, PT, R104, 0x54, PT ;  /* 0x000000546800780c */ /* 0x000fe20003f25270 */
[----:B------:R-:W-:-:S12]  /*168590*/  IMAD.MOV.U32 R3, RZ, RZ, 0x3 ;  /* 0x00000003ff037424 */ /* 0x000fd800078e00ff */
[----:B------:R-:W-:Y:S05]  /*1685a0*/  @!P1 BRA `(.L_x_7615) ;  /* 0x00000000000c9947 */ /* 0x000fea0003800000 */
.L_x_7616:
[----:B------:R-:W-:Y:S01]  /*1685b0*/  IMAD.MOV.U32 R3, RZ, RZ, 0x4 ;  /* 0x00000004ff037424 */ /* 0x000fe200078e00ff */
[----:B------:R-:W-:Y:S06]  /*1685c0*/  BRA `(.L_x_7615) ;  /* 0x0000000000047947 */ /* 0x000fec0003800000 */
.L_x_7617:
[----:B------:R-:W-:-:S07]  /*1685d0*/  IMAD.MOV.U32 R3, RZ, RZ, 0x2 ;  /* 0x00000002ff037424 */ /* 0x000fce00078e00ff */
.L_x_7615:
[----:B------:R-:W-:Y:S05]  /*1685e0*/  BSYNC.RECONVERGENT B3 ;  /* 0x0000000000037941 */ /* 0x000fea0003800200 */
.L_x_7613:
[----:B------:R0:W-:Y:S02]  /*1685f0*/  STL.U8 [R105+0x27da], R3 ;  /* 0x0027da0369007387 */ /* 0x0001e40000100000 */
.L_x_7579:
[----:B------:R-:W-:Y:S05]  /*168600*/  BSYNC.RECONVERGENT B2 ;  /* 0x0000000000027941 */ /* 0x000fea0003800200 */
.L_x_7578:
        /* <DEDUP_REMOVED lines=10> */
.L_x_7642:
        /* <DEDUP_REMOVED lines=12> */
.L_x_7623:
[----:B------:R-:W-:-:S13]  /*168770*/  ISETP.NE.AND P1, PT, R105, 0x47, PT ;  /* 0x000000476900780c */ /* 0x000fda0003f25270 */
[----:B------:R-:W-:Y:S05]  /*168780*/  @!P1 BRA `(.L_x_7626) ;  /* 0x0000000000149947 */ /* 0x000fea0003800000 */
[----:B------:R-:W-:Y:S01]  /*168790*/  ISETP.NE.AND P1, PT, R105, 0x54, PT ;  /* 0x000000546900780c */ /* 0x000fe20003f25270 */
[----:B------:R-:W-:-:S12]  /*1687a0*/  IMAD.MOV.U32 R104, RZ, RZ, 0x3 ;  /* 0x00000003ff687424 */ /* 0x000fd800078e00ff */
[----:B------:R-:W-:Y:S05]  /*1687b0*/  @!P1 BRA `(.L_x_7624) ;  /* 0x00000000000c9947 */ /* 0x000fea0003800000 */
.L_x_7625:
[----:B------:R-:W-:Y:S01]  /*1687c0*/  IMAD.MOV.U32 R104, RZ, RZ, 0x4 ;  /* 0x00000004ff687424 */ /* 0x000fe200078e00ff */
[----:B------:R-:W-:Y:S06]  /*1687d0*/  BRA `(.L_x_7624) ;  /* 0x0000000000047947 */ /* 0x000fec0003800000 */
.L_x_7626:
[----:B------:R-:W-:-:S07]  /*1687e0*/  IMAD.MOV.U32 R104, RZ, RZ, 0x2 ;  /* 0x00000002ff687424 */ /* 0x000fce00078e00ff */
.L_x_7624:
[----:B------:R-:W-:Y:S05]  /*1687f0*/  BSYNC.RECONVERGENT B4 ;  /* 0x0000000000047941 */ /* 0x000fea0003800200 */
.L_x_7622:
        /* <DEDUP_REMOVED lines=15> */
.L_x_7628:
[----:B------:R-:W-:-:S13]  /*1688f0*/  ISETP.NE.AND P1, PT, R105, 0x47, PT ;  /* 0x000000476900780c */ /* 0x000fda0003f25270 */
[----:B------:R-:W-:Y:S05]  /*168900*/  @!P1 BRA `(.L_x_7631) ;  /* 0x0000000000149947 */ /* 0x000fea0003800000 */
[----:B------:R-:W-:Y:S01]  /*168910*/  ISETP.NE.AND P1, PT, R105, 0x54, PT ;  /* 0x000000546900780c */ /* 0x000fe20003f25270 */
[----:B------:R-:W-:-:S12]  /*168920*/  IMAD.MOV.U32 R104, RZ, RZ, 0x3 ;  /* 0x00000003ff687424 */ /* 0x000fd800078e00ff */
[----:B------:R-:W-:Y:S05]  /*168930*/  @!P1 BRA `(.L_x_7629) ;  /* 0x00000000000c9947 */ /* 0x000fea0003800000 */
.L_x_7630:
[----:B------:R-:W-:Y:S01]  /*168940*/  IMAD.MOV.U32 R104, RZ, RZ, 0x4 ;  /* 0x00000004ff687424 */ /* 0x000fe200078e00ff */
[----:B------:R-:W-:Y:S06]  /*168950*/  BRA `(.L_x_7629) ;  /* 0x0000000000047947 */ /* 0x000fec0003800000 */
.L_x_7631:
[----:B------:R-:W-:-:S07]  /*168960*/  IMAD.MOV.U32 R104, RZ, RZ, 0x2 ;  /* 0x00000002ff687424 */ /* 0x000fce00078e00ff */
.L_x_7629:
[----:B------:R-:W-:Y:S05]  /*168970*/  BSYNC.RECONVERGENT B4 ;  /* 0x0000000000047941 */ /* 0x000fea0003800200 */
.L_x_7627:
        /* <DEDUP_REMOVED lines=14> */
.L_x_7633:
[----:B------:R-:W-:-:S13]  /*168a60*/  ISETP.NE.AND P1, PT, R105, 0x47, PT ;  /* 0x000000476900780c */ /* 0x000fda0003f25270 */
[----:B------:R-:W-:Y:S05]  /*168a70*/  @!P1 BRA `(.L_x_7636) ;  /* 0x0000000000149947 */ /* 0x000fea0003800000 */
[----:B------:R-:W-:Y:S01]  /*168a80*/  ISETP.NE.AND P1, PT, R105, 0x54, PT ;  /* 0x000000546900780c */ /* 0x000fe20003f25270 */
[----:B------:R-:W-:-:S12]  /*168a90*/  IMAD.MOV.U32 R104, RZ, RZ, 0x3 ;  /* 0x00000003ff687424 */ /* 0x000fd800078e00ff */
[----:B------:R-:W-:Y:S05]  /*168aa0*/  @!P1 BRA `(.L_x_7634) ;  /* 0x00000000000c9947 */ /* 0x000fea0003800000 */
.L_x_7635:
[----:B------:R-:W-:Y:S01]  /*168ab0*/  IMAD.MOV.U32 R104, RZ, RZ, 0x4 ;  /* 0x00000004ff687424 */ /* 0x000fe200078e00ff */
[----:B------:R-:W-:Y:S06]  /*168ac0*/  BRA `(.L_x_7634) ;  /* 0x0000000000047947 */ /* 0x000fec0003800000 */
.L_x_7636:
[----:B------:R-:W-:-:S07]  /*168ad0*/  IMAD.MOV.U32 R104, RZ, RZ, 0x2 ;  /* 0x00000002ff687424 */ /* 0x000fce00078e00ff */
.L_x_7634:
[----:B------:R-:W-:Y:S05]  /*168ae0*/  BSYNC.RECONVERGENT B4 ;  /* 0x0000000000047941 */ /* 0x000fea0003800200 */
.L_x_7632:
        /* <DEDUP_REMOVED lines=14> */
.L_x_7638:
[----:B------:R-:W-:-:S13]  /*168bd0*/  ISETP.NE.AND P1, PT, R109, 0x47, PT ;  /* 0x000000476d00780c */ /* 0x000fda0003f25270 */
[----:B------:R-:W-:Y:S05]  /*168be0*/  @!P1 BRA `(.L_x_7641) ;  /* 0x0000000000149947 */ /* 0x000fea0003800000 */
[----:B------:R-:W-:Y:S01]  /*168bf0*/  ISETP.NE.AND P1, PT, R109, 0x54, PT ;  /* 0x000000546d00780c */ /* 0x000fe20003f25270 */
[----:B------:R-:W-:-:S12]  /*168c00*/  IMAD.MOV.U32 R105, RZ, RZ, 0x3 ;  /* 0x00000003ff697424 */ /* 0x000fd800078e00ff */
[----:B------:R-:W-:Y:S05]  /*168c10*/  @!P1 BRA `(.L_x_7639) ;  /* 0x00000000000c9947 */ /* 0x000fea0003800000 */
.L_x_7640:
[----:B------:R-:W-:Y:S01]  /*168c20*/  IMAD.MOV.U32 R105, RZ, RZ, 0x4 ;  /* 0x00000004ff697424 */ /* 0x000fe200078e00ff */
[----:B------:R-:W-:Y:S06]  /*168c30*/  BRA `(.L_x_7639) ;  /* 0x0000000000047947 */ /* 0x000fec0003800000 */
.L_x_7641:
[----:B------:R-:W-:-:S07]  /*168c40*/  IMAD.MOV.U32 R105, RZ, RZ, 0x2 ;  /* 0x00000002ff697424 */ /* 0x000fce00078e00ff */
.L_x_7639:
[----:B------:R-:W-:Y:S05]  /*168c50*/  BSYNC.RECONVERGENT B4 ;  /* 0x0000000000047941 */ /* 0x000fea0003800200 */
.L_x_7637:
[----:B------:R0:W-:Y:S01]  /*168c60*/  STL.U8 [R106+0x27f6], R105 ;  /* 0x0027f6696a007387 */ /* 0x0001e20000100000 */
[----:B------:R-:W-:Y:S01]  /*168c70*/  ISETP.NE.AND P1, PT, R104, R107, PT ;  /* 0x0000006b6800720c */ /* 0x000fe20003f25270 */
[----:B------:R-:W-:-:S12]  /*168c80*/  VIADD R3, R3, 0x4 ;  /* 0x0000000403037836 */ /* 0x000fd80000000000 */
[----:B0-----:R-:W-:Y:S05]  /*168c90*/  @P1 BRA `(.L_x_7642) ;  /* 0xfffffff800841947 */ /* 0x001fea000383ffff */
.L_x_7621:
[----:B------:R-:W-:Y:S05]  /*168ca0*/  BSYNC.RECONVERGENT B3 ;  /* 0x0000000000037941 */ /* 0x000fea0003800200 */
.L_x_7620:
        /* <DEDUP_REMOVED lines=14> */
.L_x_7644:
[----:B------:R-:W-:-:S13]  /*168d90*/  ISETP.NE.AND P1, PT, R105, 0x47, PT ;  /* 0x000000476900780c */ /* 0x000fda0003f25270 */
[----:B------:R-:W-:Y:S05]  /*168da0*/  @!P1 BRA `(.L_x_7647) ;  /* 0x0000000000149947 */ /* 0x000fea0003800000 */
[----:B------:R-:W-:Y:S01]  /*168db0*/  ISETP.NE.AND P1, PT, R105, 0x54, PT ;  /* 0x000000546900780c */ /* 0x000fe20003f25270 */
[----:B------:R-:W-:-:S12]  /*168dc0*/  IMAD.MOV.U32 R104, RZ, RZ, 0x3 ;  /* 0x00000003ff687424 */ /* 0x000fd800078e00ff */
[----:B------:R-:W-:Y:S05]  /*168dd0*/  @!P1 BRA `(.L_x_7645) ;  /* 0x00000000000c9947 */ /* 0x000fea0003800000 */
.L_x_7646:
[----:B------:R-:W-:Y:S01]  /*168de0*/  IMAD.MOV.U32 R104, RZ, RZ, 0x4 ;  /* 0x00000004ff687424 */ /* 0x000fe200078e00ff */
[----:B------:R-:W-:Y:S06]  /*168df0*/  BRA `(.L_x_7645) ;  /* 0x0000000000047947 */ /* 0x000fec0003800000 */
.L_x_7647:
[----:B------:R-:W-:-:S07]  /*168e00*/  IMAD.MOV.U32 R104, RZ, RZ, 0x2 ;  /* 0x00000002ff687424 */ /* 0x000fce00078e00ff */
.L_x_7645:
[----:B------:R-:W-:Y:S05]  /*168e10*/  BSYNC.RECONVERGENT B3 ;  /* 0x0000000000037941 */ /* 0x000fea0003800200 */
.L_x_7643:
        /* <DEDUP_REMOVED lines=17> */
.L_x_7649:
[----:B------:R-:W-:-:S13]  /*168f30*/  ISETP.NE.AND P1, PT, R106, 0x47, PT ;  /* 0x000000476a00780c */ /* 0x000fda0003f25270 */
[----:B------:R-:W-:Y:S05]  /*168f40*/  @!P1 BRA `(.L_x_7652) ;  /* 0x0000000000149947 */ /* 0x000fea0003800000 */
[----:B------:R-:W-:Y:S01]  /*168f50*/  ISETP.NE.AND P1, PT, R106, 0x54, PT ;  /* 0x000000546a00780c */ /* 0x000fe20003f25270 */
[----:B------:R-:W-:-:S12]  /*168f60*/  IMAD.MOV.U32 R104, RZ, RZ, 0x3 ;  /* 0x00000003ff687424 */ /* 0x000fd800078e00ff */
[----:B------:R-:W-:Y:S05]  /*168f70*/  @!P1 BRA `(.L_x_7650) ;  /* 0x00000000000c9947 */ /* 0x000fea0003800000 */
.L_x_7651:
[----:B------:R-:W-:Y:S01]  /*168f80*/  IMAD.MOV.U32 R104, RZ, RZ, 0x4 ;  /* 0x00000004ff687424 */ /* 0x000fe200078e00ff */
[----:B------:R-:W-:Y:S06]  /*168f90*/  BRA `(.L_x_7650) ;  /* 0x0000000000047947 */ /* 0x000fec0003800000 */
.L_x_7652:
[----:B------:R-:W-:-:S07]  /*168fa0*/  IMAD.MOV.U32 R104, RZ, RZ, 0x2 ;  /* 0x00000002ff687424 */ /* 0x000fce00078e00ff */
.L_x_7650:
[----:B------:R-:W-:Y:S05]  /*168fb0*/  BSYNC.RECONVERGENT B3 ;  /* 0x0000000000037941 */ /* 0x000fea0003800200 */
.L_x_7648:
        /* <DEDUP_REMOVED lines=16> */
.L_x_7654:
[----:B------:R-:W-:-:S13]  /*1690c0*/  ISETP.NE.AND P1, PT, R104, 0x47, PT ;  /* 0x000000476800780c */ /* 0x000fda0003f25270 */
[----:B------:R-:W-:Y:S05]  /*1690d0*/  @!P1 BRA `(.L_x_7657) ;  /* 0x0000000000149947 */ /* 0x000fea0003800000 */
[----:B------:R-:W-:Y:S01]  /*1690e0*/  ISETP.NE.AND P1, PT, R104, 0x54, PT ;  /* 0x000000546800780c */ /* 0x000fe20003f25270 */
[----:B------:R-:W-:-:S12]  /*1690f0*/  IMAD.MOV.U32 R3, RZ, RZ, 0x3 ;  /* 0x00000003ff037424 */ /* 0x000fd800078e00ff */
[----:B------:R-:W-:Y:S05]  /*169100*/  @!P1 BRA `(.L_x_7655) ;  /* 0x00000000000c9947 */ /* 0x000fea0003800000 */
.L_x_7656:
[----:B------:R-:W-:Y:S01]  /*169110*/  IMAD.MOV.U32 R3, RZ, RZ, 0x4 ;  /* 0x00000004ff037424 */ /* 0x000fe200078e00ff */
[----:B------:R-:W-:Y:S06]  /*169120*/  BRA `(.L_x_7655) ;  /* 0x0000000000047947 */ /* 0x000fec0003800000 */
.L_x_7657:
[----:B------:R-:W-:-:S07]  /*169130*/  IMAD.MOV.U32 R3, RZ, RZ, 0x2 ;  /* 0x00000002ff037424 */ /* 0x000fce00078e00ff */
.L_x_7655:
[----:B------:R-:W-:Y:S05]  /*169140*/  BSYNC.RECONVERGENT B3 ;  /* 0x0000000000037941 */ /* 0x000fea0003800200 */
.L_x_7653:
[----:B------:R2:W-:Y:S02]  /*169150*/  STL.U8 [R105+0x27f5], R3 ;  /* 0x0027f50369007387 */ /* 0x0005e40000100000 */
.L_x_7619:
[----:B------:R-:W-:Y:S05]  /*169160*/  BSYNC.RECONVERGENT B2 ;  /* 0x0000000000027941 */ /* 0x000fea0003800200 */
.L_x_7618:
        /* <DEDUP_REMOVED lines=13> */
.L_x_7666:
        /* <DEDUP_REMOVED lines=13> */
.L_x_7665:
        /* <DEDUP_REMOVED lines=66> */
.L_x_7664:
[----:B------:R-:W-:Y:S05]  /*169730*/  BSYNC.RECONVERGENT B5 ;  /* 0x0000000000057941 */ /* 0x000fea0003800200 */
.L_x_7663:
        /* <DEDUP_REMOVED lines=20> */
[----:B------:R-:W-:-:S05]  /*169880*/  IMAD.IADD R108, R108, 0x1, R104 ;  /* 0x000000016c6c7824 */ /* 0x000fca00078e0268 */
[----:B------:R-:W-:Y:S01]  /*169890*/  LEA R108, R108, R1, 0x3 ;  /* 0x000000016c6c7211 */ /* 0x000fe200078e18ff */
        /* <DEDUP_REMOVED lines=28> */
.L_x_7662:
[----:B------:R-:W-:Y:S05]  /*169a60*/  BSYNC.RECONVERGENT B3 ;  /* 0x0000000000037941 */ /* 0x000fea0003800200 */
.L_x_7661:
[C---:B------:R-:W-:Y:S01]  /*169a70*/  ISETP.NE.AND P0, PT, R3.reuse, R2, PT ;  /* 0x000000020300720c */ /* 0x040fe20003f05270 */
[----:B------:R-:W-:-:S12]  /*169a80*/  VIADD R3, R3, 0x1 ;  /* 0x0000000103037836 */ /* 0x000fd80000000000 */
[----:B------:R-:W-:Y:S05]  /*169a90*/  @P0 BRA `(.L_x_7666) ;  /* 0xfffffff400e80947 */ /* 0x000fea000383ffff */
[----:B------:R-:W-:Y:S05]  /*169aa0*/  BSYNC.RECONVERGENT B2 ;  /* 0x0000000000027941 */ /* 0x000fea0003800200 */
.L_x_7660:
[----:B------:R-:W-:-:S07]  /*169ab0*/  IMAD.MOV.U32 R143, RZ, RZ, 0x1 ;  /* 0x00000001ff8f7424 */ /* 0x000fce00078e00ff */
.L_x_7731:
[----:B------:R-:W-:Y:S04]  /*169ac0*/  BSSY.RECONVERGENT B3, `(.L_x_7667) ;  /* 0x000045b000037945 */ /* 0x000fe80003800200 */
[----:B01----:R-:W-:Y:S05]  /*169ad0*/  @!P4 BRA `(.L_x_7668) ;  /* 0x000000440064c947 */ /* 0x003fea0003800000 */
[----:B------:R-:W-:-:S07]  /*169ae0*/  IMAD.MOV.U32 R142, RZ, RZ, 0x1 ;  /* 0x00000001ff8e7424 */ /* 0x000fce00078e00ff */
.L_x_7730:
        /* <DEDUP_REMOVED lines=130> */
.L_x_7677:
[----:B------:R-:W-:Y:S05]  /*16a310*/  BSYNC.RECONVERGENT B9 ;  /* 0x0000000000097941 */ /* 0x000fea0003800200 */
.L_x_7676:
        /* <DEDUP_REMOVED lines=36> */
.L_x_7680:
[----:B------:R-:W-:Y:S05]  /*16a560*/  BSYNC.RECONVERGENT B9 ;  /* 0x0000000000097941 */ /* 0x000fea0003800200 */
.L_x_7679:
[----:B------:R-:W-:-:S06]  /*16a570*/  DSETP.GEU.AND P0, PT, R122, R66, PT ;  /* 0x000000427a00722a */ /* 0x000fcc0003f0e000 */
[----:B------:R-:W-:Y:S02]  /*16a580*/  FSEL R138, R138, R126, !P0 ;  /* 0x0000007e8a8a7208 */ /* 0x000fe40004000000 */
[----:B------:R-:W-:Y:S02]  /*16a590*/  FSEL R126, R139, R127, !P0 ;  /* 0x0000007f8b7e7208 */ /* 0x000fe40004000000 */
[----:B------:R-:W-:Y:S02]  /*16a5a0*/  FSEL R140, R140, R110, !P0 ;  /* 0x0000006e8c8c7208 */ /* 0x000fe40004000000 */
[----:B------:R-:W-:Y:S02]  /*16a5b0*/  FSEL R141, R141, R111, !P0 ;  /* 0x0000006f8d8d7208 */ /* 0x000fe40004000000 */
[----:B------:R-:W-:Y:S02]  /*16a5c0*/  FSEL R66, R66, R122, !P0 ;  /* 0x0000007a42427208 */ /* 0x000fe40004000000 */
[----:B------:R-:W-:-:S02]  /*16a5d0*/  FSEL R67, R67, R123, !P0 ;  /* 0x0000007b43437208 */ /* 0x000fc40004000000 */
[----:B------:R-:W-:Y:S01]  /*16a5e0*/  MOV R139, R126 ;  /* 0x0000007e008b7202 */ /* 0x000fe20000000f00 */
[----:B------:R-:W-:Y:S06]  /*16a5f0*/  BRA `(.L_x_7678) ;  /* 0x0000000c00207947 */ /* 0x000fec0003800000 */
.L_x_7675:
        /* <DEDUP_REMOVED lines=47> */
.L_x_7682:
[----:B------:R-:W-:Y:S05]  /*16a8f0*/  BSYNC.RECONVERGENT B9 ;  /* 0x0000000000097941 */ /* 0x000fea0003800200 */
.L_x_7681:
        /* <DEDUP_REMOVED lines=38> */
.L_x_7684:
[----:B------:R-:W-:Y:S05]  /*16ab60*/  BSYNC.RECONVERGENT B9 ;  /* 0x0000000000097941 */ /* 0x000fea0003800200 */
.L_x_7683:
        /* <DEDUP_REMOVED lines=9> */
.L_x_7674:
        /* <DEDUP_REMOVED lines=56> */
.L_x_7686:
[----:B------:R-:W-:Y:S05]  /*16af80*/  BSYNC.RECONVERGENT B9 ;  /* 0x0000000000097941 */ /* 0x000fea0003800200 */
.L_x_7685:
        /* <DEDUP_REMOVED lines=38> */
.L_x_7688:
[----:B------:R-:W-:Y:S05]  /*16b1f0*/  BSYNC.RECONVERGENT B9 ;  /* 0x0000000000097941 */ /* 0x000fea0003800200 */
.L_x_7687:
        /* <DEDUP_REMOVED lines=8> */
.L_x_7678:
[----:B------:R-:W-:Y:S05]  /*16b280*/  BSYNC.RECONVERGENT B5 ;  /* 0x0000000000057941 */ /* 0x000fea0003800200 */
.L_x_7673:
        /* <DEDUP_REMOVED lines=35> */
.L_x_7690:
[----:B------:R-:W-:Y:S05]  /*16b4c0*/  BSYNC.RECONVERGENT B5 ;  /* 0x0000000000057941 */ /* 0x000fea0003800200 */
.L_x_7689:
[----:B------:R-:W-:-:S06]  /*16b4d0*/  DSETP.GEU.AND P0, PT, R66, R120, PT ;  /* 0x000000784200722a */ /* 0x000fcc0003f0e000 */
[----:B------:R-:W-:Y:S02]  /*16b4e0*/  FSEL R108, R108, R140, !P0 ;  /* 0x0000008c6c6c7208 */ /* 0x000fe40004000000 */
[----:B------:R-:W-:Y:S02]  /*16b4f0*/  FSEL R109, R109, R141, !P0 ;  /* 0x0000008d6d6d7208 */ /* 0x000fe40004000000 */
[----:B------:R-:W-:Y:S02]  /*16b500*/  FSEL R106, R106, R138, !P0 ;  /* 0x0000008a6a6a7208 */ /* 0x000fe40004000000 */
[----:B------:R-:W-:-:S07]  /*16b510*/  FSEL R107, R107, R139, !P0 ;  /* 0x0000008b6b6b7208 */ /* 0x000fce0004000000 */
.L_x_7672:
[----:B------:R-:W-:Y:S05]  /*16b520*/  BSYNC.RECONVERGENT B6 ;  /* 0x0000000000067941 */ /* 0x000fea0003800200 */
.L_x_7671:
[----:B------:R-:W-:Y:S01]  /*16b530*/  UMOV UR4, 0xff800000 ;  /* 0xff80000000047882 */ /* 0x000fe20000000000 */
[----:B------:R-:W-:Y:S01]  /*16b540*/  UMOV UR5, 0x41cdcd64 ;  /* 0x41cdcd6400057882 */ /* 0x000fe20000000000 */
[----:B------:R-:W-:Y:S01]  /*16b550*/  VIMNMX.U32 R3, PT, PT, R142, R143, PT ;  /* 0x0000008f8e037248 */ /* 0x000fe20003fe0000 */
[----:B------:R-:W-:-:S14]  /*16b560*/  DSETP.GEU.AND P0, PT, |R108|, UR4, PT ;  /* 0x000000046c007e2a */ /* 0x000fdc000bf0e200 */
[----:B------:R0:W-:Y:S01]  /*16b570*/  @!P0 STL.64 [R144], R106 ;  /* 0x0000006a90008387 */ /* 0x0001e20000100a00 */
[----:B------:R-:W-:Y:S01]  /*16b580*/  @!P0 MOV R104, R108 ;  /* 0x0000006c00688202 */ /* 0x000fe20000000f00 */
[----:B------:R-:W-:Y:S02]  /*16b590*/  @!P0 IMAD.MOV.U32 R105, RZ, RZ, R109 ;  /* 0x000000ffff698224 */ /* 0x000fe400078e006d */
        /* <DEDUP_REMOVED lines=38> */
.L_x_7692:
[----:B------:R-:W-:Y:S05]  /*16b800*/  BSYNC.RECONVERGENT B5 ;  /* 0x0000000000057941 */ /* 0x000fea0003800200 */
.L_x_7691:
        /* <DEDUP_REMOVED lines=32> */
.L_x_7694:
[----:B------:R-:W-:Y:S05]  /*16ba10*/  BSYNC.RECONVERGENT B5 ;  /* 0x0000000000057941 */ /* 0x000fea0003800200 */
.L_x_7693:
        /* <DEDUP_REMOVED lines=30> */
.L_x_7696:
[----:B------:R-:W-:Y:S05]  /*16bc00*/  BSYNC.RECONVERGENT B5 ;  /* 0x0000000000057941 */ /* 0x000fea0003800200 */
.L_x_7695:
        /* <DEDUP_REMOVED lines=27> */
.L_x_7699:
[----:B------:R-:W-:Y:S05]  /*16bdc0*/  BSYNC.RELIABLE B6 ;  /* 0x0000000000067941 */ /* 0x000fea0003800100 */
.L_x_7698:
[----:B------:R1:W-:Y:S01]  /*16bdd0*/  STL.64 [R144], R118 ;  /* 0x0000007690007387 */ /* 0x0003e20000100a00 */
[----:B------:R-:W-:Y:S02]  /*16bde0*/  IMAD.MOV.U32 R108, RZ, RZ, R118 ;  /* 0x000000ffff6c7224 */ /* 0x000fe400078e0076 */
[----:B------:R-:W-:Y:S01]  /*16bdf0*/  IMAD.MOV.U32 R109, RZ, RZ, R119 ;  /* 0x000000ffff6d7224 */ /* 0x000fe200078e0077 */
[----:B------:R1:W-:Y:S01]  /*16be00*/  STL.64 [R149], R110 ;  /* 0x0000006e95007387 */ /* 0x0003e20000100a00 */
[----:B------:R-:W-:Y:S02]  /*16be10*/  IMAD.MOV.U32 R104, RZ, RZ, R110 ;  /* 0x000000ffff687224 */ /* 0x000fe400078e006e */
[----:B------:R-:W-:-:S07]  /*16be20*/  IMAD.MOV.U32 R105, RZ, RZ, R111 ;  /* 0x000000ffff697224 */ /* 0x000fce00078e006f */
.L_x_7700:
[----:B------:R-:W-:Y:S05]  /*16be30*/  BSYNC.RECONVERGENT B5 ;  /* 0x0000000000057941 */ /* 0x000fea0003800200 */
.L_x_7697:
[----:B------:R-:W-:-:S07]  /*16be40*/  IMAD.MOV.U32 R141, RZ, RZ, 0x3 ;  /* 0x00000003ff8d7424 */ /* 0x000fce00078e00ff */
.L_x_7729:
        /* <DEDUP_REMOVED lines=12> */
.L_x_7728:
        /* <DEDUP_REMOVED lines=114> */
.L_x_7709:
[----:B------:R-:W-:Y:S05]  /*16c630*/  BSYNC.RECONVERGENT B10 ;  /* 0x00000000000a7941 */ /* 0x000fea0003800200 */
.L_x_7708:
        /* <DEDUP_REMOVED lines=30> */
.L_x_7711:
[----:B------:R-:W-:Y:S05]  /*16c820*/  BSYNC.RECONVERGENT B10 ;  /* 0x00000000000a7941 */ /* 0x000fea0003800200 */
.L_x_7710:
[----:B------:R-:W-:-:S06]  /*16c830*/  DSETP.GT.AND P0, PT, R106, R122, PT ;  /* 0x0000007a6a00722a */ /* 0x000fcc0003f04000 */
[----:B------:R-:W-:Y:S02]  /*16c840*/  FSEL R118, R110, RZ, P0 ;  /* 0x000000ff6e767208 */ /* 0x000fe40000000000 */
[----:B------:R-:W-:Y:S02]  /*16c850*/  FSEL R119, R111, +QNAN , P0 ;  /* 0x7ff000006f777808 */ /* 0x000fe40000000000 */
[----:B------:R-:W-:Y:S02]  /*16c860*/  FSEL R120, R126, RZ, P0 ;  /* 0x000000ff7e787208 */ /* 0x000fe40000000000 */
[----:B------:R-:W-:Y:S01]  /*16c870*/  FSEL R121, R127, -1.875, P0 ;  /* 0xbff000007f797808 */ /* 0x000fe20000000000 */
[----:B------:R-:W-:Y:S06]  /*16c880*/  BRA `(.L_x_7712) ;  /* 0x0000001400907947 */ /* 0x000fec0003800000 */
.L_x_7707:
        /* <DEDUP_REMOVED lines=75> */
.L_x_7714:
[----:B------:R-:W-:Y:S05]  /*16cd40*/  BSYNC.RECONVERGENT B10 ;  /* 0x00000000000a7941 */ /* 0x000fea0003800200 */
.L_x_7713:
        /* <DEDUP_REMOVED lines=30> */
.L_x_7716:
[----:B------:R-:W-:Y:S05]  /*16cf30*/  BSYNC.RECONVERGENT B10 ;  /* 0x00000000000a7941 */ /* 0x000fea0003800200 */
.L_x_7715:
        /* <DEDUP_REMOVED lines=15> */
.L_x_7706:
        /* <DEDUP_REMOVED lines=83> */
.L_x_7719:
[----:B------:R-:W-:Y:S05]  /*16d560*/  BSYNC.RECONVERGENT B10 ;  /* 0x00000000000a7941 */ /* 0x000fea0003800200 */
.L_x_7718:
        /* <DEDUP_REMOVED lines=30> */
.L_x_7721:
[----:B------:R-:W-:Y:S05]  /*16d750*/  BSYNC.RECONVERGENT B10 ;  /* 0x00000000000a7941 */ /* 0x000fea0003800200 */
.L_x_7720:
[----:B------:R-:W-:-:S06]  /*16d760*/  DSETP.GT.AND P0, PT, R106, R122, PT ;  /* 0x0000007a6a00722a */ /* 0x000fcc0003f04000 */
[----:B------:R-:W-:Y:S02]  /*16d770*/  FSEL R118, R110, RZ, P0 ;  /* 0x000000ff6e767208 */ /* 0x000fe40000000000 */
[----:B------:R-:W-:Y:S02]  /*16d780*/  FSEL R119, R111, +QNAN , P0 ;  /* 0x7ff000006f777808 */ /* 0x000fe40000000000 */
[----:B------:R-:W-:Y:S02]  /*16d790*/  FSEL R120, R126, RZ, P0 ;  /* 0x000000ff7e787208 */ /* 0x000fe40000000000 */
[----:B------:R-:W-:Y:S01]  /*16d7a0*/  FSEL R121, R127, -1.875, P0 ;  /* 0xbff000007f797808 */ /* 0x000fe20000000000 */
[----:B------:R-:W-:Y:S06]  /*16d7b0*/  BRA `(.L_x_7712) ;  /* 0x0000000400c47947 */ /* 0x000fec0003800000 */
.L_x_7717:
        /* <DEDUP_REMOVED lines=36> */
.L_x_7723:
[----:B------:R-:W-:Y:S05]  /*16da00*/  BSYNC.RECONVERGENT B7 ;  /* 0x0000000000077941 */ /* 0x000fea0003800200 */
.L_x_7722:
[----:B------:R-:W-:-:S06]  /*16da10*/  IMAD R122, R3, 0x8, R132 ;  /* 0x00000008037a7824 */ /* 0x000fcc00078e0284 */
[----:B------:R-:W2:Y:S01]  /*16da20*/  LDL.64 R122, [R122] ;  /* 0x000000007a7a7983 */ /* 0x000ea20000100a00 */
        /* <DEDUP_REMOVED lines=37> */
.L_x_7725:
[----:B------:R-:W-:Y:S05]  /*16dc80*/  BSYNC.RECONVERGENT B10 ;  /* 0x00000000000a7941 */ /* 0x000fea0003800200 */
.L_x_7724:
        /* <DEDUP_REMOVED lines=30> */
.L_x_7727:
[----:B------:R-:W-:Y:S05]  /*16de70*/  BSYNC.RECONVERGENT B10 ;  /* 0x00000000000a7941 */ /* 0x000fea0003800200 */
.L_x_7726:
[----:B------:R-:W-:-:S06]  /*16de80*/  DSETP.GT.AND P0, PT, R106, R122, PT ;  /* 0x0000007a6a00722a */ /* 0x000fcc0003f04000 */
[----:B------:R-:W-:Y:S02]  /*16de90*/  FSEL R118, R110, RZ, P0 ;  /* 0x000000ff6e767208 */ /* 0x000fe40000000000 */
[----:B------:R-:W-:Y:S02]  /*16dea0*/  FSEL R119, R111, +QNAN , P0 ;  /* 0x7ff000006f777808 */ /* 0x000fe40000000000 */
[----:B------:R-:W-:Y:S02]  /*16deb0*/  FSEL R120, R126, RZ, P0 ;  /* 0x000000ff7e787208 */ /* 0x000fe40000000000 */
[----:B------:R-:W-:-:S07]  /*16dec0*/  FSEL R121, R127, -1.875, P0 ;  /* 0xbff000007f797808 */ /* 0x000fce0000000000 */
.L_x_7712:
[----:B------:R-:W-:Y:S05]  /*16ded0*/  BSYNC.RECONVERGENT B5 ;  /* 0x0000000000057941 */ /* 0x000fea0003800200 */
.L_x_7705:
        /* <DEDUP_REMOVED lines=14> */
.L_x_7704:
[----:B------:R-:W-:Y:S05]  /*16dfc0*/  BSYNC.RECONVERGENT B6 ;  /* 0x0000000000067941 */ /* 0x000fea0003800200 */
.L_x_7703:
[----:B------:R-:W-:Y:S01]  /*16dfd0*/  VIADD R139, R139, 0x1 ;  /* 0x000000018b8b7836 */ /* 0x000fe20000000000 */
[----:B------:R-:W-:-:S04]  /*16dfe0*/  ISETP.GT.U32.AND P1, PT, R138, 0x1, PT ;  /* 0x000000018a00780c */ /* 0x000fc80003f24070 */
[----:B------:R-:W-:-:S13]  /*16dff0*/  ISETP.GE.AND P0, PT, R139, R142, PT ;  /* 0x0000008e8b00720c */ /* 0x000fda0003f06270 */
[----:B------:R-:W-:Y:S05]  /*16e000*/  @!P0 BRA P1, `(.L_x_7728) ;  /* 0xffffffdc00c08947 */ /* 0x000fea000083ffff */
.L_x_7702:
[----:B------:R-:W-:Y:S05]  /*16e010*/  BSYNC.RECONVERGENT B9 ;  /* 0x0000000000097941 */ /* 0x000fea0003800200 */
.L_x_7701:
[----:B------:R-:W-:Y:S05]  /*16e020*/  @P3 BRA `(.L_x_7729) ;  /* 0xffffffdc00883947 */ /* 0x000fea000383ffff */
.L_x_7670:
[----:B------:R-:W-:Y:S05]  /*16e030*/  BSYNC.RECONVERGENT B2 ;  /* 0x0000000000027941 */ /* 0x000fea0003800200 */
.L_x_7669:
[C---:B------:R-:W-:Y:S01]  /*16e040*/  ISETP.NE.AND P0, PT, R142.reuse, R148, PT ;  /* 0x000000948e00720c */ /* 0x040fe20003f05270 */
[----:B------:R-:W-:-:S12]  /*16e050*/  VIADD R142, R142, 0x1 ;  /* 0x000000018e8e7836 */ /* 0x000fd80000000000 */
[----:B------:R-:W-:Y:S05]  /*16e060*/  @P0 BRA `(.L_x_7730) ;  /* 0xffffffb800a00947 */ /* 0x000fea000383ffff */
.L_x_7668:
[----:B------:R-:W-:Y:S05]  /*16e070*/  BSYNC.RECONVERGENT B3 ;  /* 0x0000000000037941 */ /* 0x000fea0003800200 */
.L_x_7667:
[C---:B------:R-:W-:Y:S01]  /*16e080*/  ISETP.NE.AND P0, PT, R143.reuse, R2, PT ;  /* 0x000000028f00720c */ /* 0x040fe20003f05270 */
[----:B------:R-:W-:-:S12]  /*16e090*/  VIADD R143, R143, 0x1 ;  /* 0x000000018f8f7836 */ /* 0x000fd80000000000 */
[----:B------:R-:W-:Y:S05]  /*16e0a0*/  @P0 BRA `(.L_x_7731) ;  /* 0xffffffb800840947 */ /* 0x000fea000383ffff */
.L_x_7659:
[----:B------:R-:W-:Y:S05]  /*16e0b0*/  BSYNC.RECONVERGENT B4 ;  /* 0x0000000000047941 */ /* 0x000fea0003800200 */
.L_x_7658:
        /* <DEDUP_REMOVED lines=13> */
.L_x_7758:
        /* <DEDUP_REMOVED lines=116> */
.L_x_7739:
[----:B------:R-:W-:Y:S05]  /*16e8d0*/  BSYNC.RECONVERGENT B5 ;  /* 0x0000000000057941 */ /* 0x000fea0003800200 */
.L_x_7738:
[----:B------:R-:W-:Y:S01]  /*16e8e0*/  UMOV UR4, 0xff800000 ;  /* 0xff80000000047882 */ /* 0x000fe20000000000 */
[----:B------:R-:W-:Y:S01]  /*16e8f0*/  UMOV UR5, 0x41cdcd64 ;  /* 0x41cdcd6400057882 */ /* 0x000fe20000000000 */
[----:B------:R-:W-:Y:S01]  /*16e900*/  MOV R226, R122 ;  /* 0x0000007a00e27202 */ /* 0x000fe20000000f00 */
        /* <DEDUP_REMOVED lines=33> */
.L_x_7741:
[----:B------:R-:W-:Y:S05]  /*16eb20*/  BSYNC.RECONVERGENT B5 ;  /* 0x0000000000057941 */ /* 0x000fea0003800200 */
.L_x_7740:
        /* <DEDUP_REMOVED lines=8> */
.L_x_7737:
[----:B------:R-:W-:Y:S05]  /*16ebb0*/  BSYNC.RECONVERGENT B4 ;  /* 0x0000000000047941 */ /* 0x000fea0003800200 */
.L_x_7736:
        /* <DEDUP_REMOVED lines=49> */
.L_x_7745:
[----:B------:R-:W-:Y:S05]  /*16eed0*/  BSYNC.RECONVERGENT B5 ;  /* 0x0000000000057941 */ /* 0x000fea0003800200 */
.L_x_7744:
        /* <DEDUP_REMOVED lines=37> */
.L_x_7747:
[----:B------:R-:W-:Y:S05]  /*16f130*/  BSYNC.RECONVERGENT B5 ;  /* 0x0000000000057941 */ /* 0x000fea0003800200 */
.L_x_7746:
        /* <DEDUP_REMOVED lines=8> */
.L_x_7743:
[----:B------:R-:W-:Y:S05]  /*16f1c0*/  BSYNC.RECONVERGENT B4 ;  /* 0x0000000000047941 */ /* 0x000fea0003800200 */
.L_x_7742:
        /* <DEDUP_REMOVED lines=53> */
.L_x_7751:
[----:B------:R-:W-:Y:S05]  /*16f520*/  BSYNC.RECONVERGENT B5 ;  /* 0x0000000000057941 */ /* 0x000fea0003800200 */
.L_x_7750:
        /* <DEDUP_REMOVED lines=37> */
.L_x_7753:
[----:B------:R-:W-:Y:S05]  /*16f780*/  BSYNC.RECONVERGENT B5 ;  /* 0x0000000000057941 */ /* 0x000fea0003800200 */
.L_x_7752:
        /* <DEDUP_REMOVED lines=8> */
.L_x_7749:
[----:B------:R-:W-:Y:S05]  /*16f810*/  BSYNC.RECONVERGENT B4 ;  /* 0x0000000000047941 */ /* 0x000fea0003800200 */
.L_x_7748:
        /* <DEDUP_REMOVED lines=35> */
.L_x_7755:
[----:B------:R-:W-:Y:S05]  /*16fa50*/  BSYNC.RECONVERGENT B4 ;  /* 0x0000000000047941 */ /* 0x000fea0003800200 */
.L_x_7754:
[----:B------:R-:W-:-:S06]  /*16fa60*/  DSETP.GEU.AND P0, PT, R226, R118, PT ;  /* 0x00000076e200722a */ /* 0x000fcc0003f0e000 */
[----:B------:R-:W-:Y:S02]  /*16fa70*/  FSEL R126, R126, R106, !P0 ;  /* 0x0000006a7e7e7208 */ /* 0x000fe40004000000 */
[----:B------:R-:W-:Y:S02]  /*16fa80*/  FSEL R138, R138, R104, !P0 ;  /* 0x000000688a8a7208 */ /* 0x000fe40004000000 */
[----:B------:R-:W-:Y:S02]  /*16fa90*/  FSEL R106, R127, R107, !P0 ;  /* 0x0000006b7f6a7208 */ /* 0x000fe40004000000 */
[----:B------:R-:W-:-:S03]  /*16faa0*/  FSEL R104, R139, R105, !P0 ;  /* 0x000000698b687208 */ /* 0x000fc60004000000 */
[----:B------:R-:W-:Y:S02]  /*16fab0*/  IMAD.MOV.U32 R127, RZ, RZ, R106 ;  /* 0x000000ffff7f7224 */ /* 0x000fe400078e006a */
[----:B------:R-:W-:-:S07]  /*16fac0*/  IMAD.MOV.U32 R139, RZ, RZ, R104 ;  /* 0x000000ffff8b7224 */ /* 0x000fce00078e0068 */
.L_x_7735:
[----:B------:R-:W-:Y:S05]  /*16fad0*/  BSYNC.RECONVERGENT B2 ;  /* 0x0000000000027941 */ /* 0x000fea0003800200 */
.L_x_7734:
        /* <DEDUP_REMOVED lines=43> */
.L_x_7757:
[----:B------:R-:W-:Y:S05]  /*16fd90*/  BSYNC.RECONVERGENT B2 ;  /* 0x0000000000027941 */ /* 0x000fea0003800200 */
.L_x_7756:
        /* <DEDUP_REMOVED lines=14> */
.L_x_7733:
[----:B------:R-:W-:Y:S05]  /*16fe80*/  BSYNC.RECONVERGENT B3 ;  /* 0x0000000000037941 */ /* 0x000fea0003800200 */
.L_x_7732:
        /* <DEDUP_REMOVED lines=129> */
.L_x_7764:
[----:B------:R-:W-:Y:S05]  /*1706a0*/  BSYNC.RECONVERGENT B4 ;  /* 0x0000000000047941 */ /* 0x000fea0003800200 */
.L_x_7763:
        /* <DEDUP_REMOVED lines=35> */
.L_x_7766:
[----:B------:R-:W-:Y:S05]  /*1708e0*/  BSYNC.RECONVERGENT B4 ;  /* 0x0000000000047941 */ /* 0x000fea0003800200 */
.L_x_7765:
        /* <DEDUP_REMOVED lines=11> */
.L_x_7762:
[----:B------:R-:W-:Y:S05]  /*1709a0*/  BSYNC.RECONVERGENT B3 ;  /* 0x0000000000037941 */ /* 0x000fea0003800200 */
.L_x_7761:
        /* <DEDUP_REMOVED lines=48> */
.L_x_7770:
[----:B------:R-:W-:Y:S05]  /*170cb0*/  BSYNC.RECONVERGENT B4 ;  /* 0x0000000000047941 */ /* 0x000fea0003800200 */
.L_x_7769:
        /* <DEDUP_REMOVED lines=35> */
.L_x_7772:
[----:B------:R-:W-:Y:S05]  /*170ef0*/  BSYNC.RECONVERGENT B4 ;  /* 0x0000000000047941 */ /* 0x000fea0003800200 */
.L_x_7771:
        /* <DEDUP_REMOVED lines=11> */
.L_x_7768:
[----:B------:R-:W-:Y:S05]  /*170fb0*/  BSYNC.RECONVERGENT B3 ;  /* 0x0000000000037941 */ /* 0x000fea0003800200 */
.L_x_7767:
        /* <DEDUP_REMOVED lines=52> */
.L_x_7776:
[----:B------:R-:W-:Y:S05]  /*171300*/  BSYNC.RECONVERGENT B4 ;  /* 0x0000000000047941 */ /* 0x000fea0003800200 */
.L_x_7775:
        /* <DEDUP_REMOVED lines=35> */
.L_x_7778:
[----:B------:R-:W-:Y:S05]  /*171540*/  BSYNC.RECONVERGENT B4 ;  /* 0x0000000000047941 */ /* 0x000fea0003800200 */
.L_x_7777:
        /* <DEDUP_REMOVED lines=11> */
.L_x_7774:
[----:B------:R-:W-:Y:S05]  /*171600*/  BSYNC.RECONVERGENT B3 ;  /* 0x0000000000037941 */ /* 0x000fea0003800200 */
.L_x_7773:
        /* <DEDUP_REMOVED lines=33> */
[----:B------:R-:W-:Y:S01]  /*171820*/  IMAD.MOV.U32 R120, RZ, RZ, R136 ;  /* 0x000000ffff787224 */ /* 0x000fe200078e0088 */
[----:B------:R-:W-:-:S07]  /*171830*/  MOV R121, R137 ;  /* 0x0000008900797202 */ /* 0x000fce0000000f00 */
.L_x_7780:
[----:B------:R-:W-:Y:S05]  /*171840*/  BSYNC.RECONVERGENT B3 ;  /* 0x0000000000037941 */ /* 0x000fea0003800200 */
.L_x_7779:
        /* <DEDUP_REMOVED lines=8> */
.L_x_7760:
[----:B------:R-:W-:Y:S05]  /*1718d0*/  BSYNC.RECONVERGENT B2 ;  /* 0x0000000000027941 */ /* 0x000fea0003800200 */
.L_x_7759:
        /* <DEDUP_REMOVED lines=11> */
.L_x_7785:
        /* <DEDUP_REMOVED lines=9> */
.L_x_7784:
[----:B------:R-:W-:Y:S05]  /*171a20*/  BSYNC.RECONVERGENT B3 ;  /* 0x0000000000037941 */ /* 0x000fea0003800200 */
.L_x_7783:
        /* <DEDUP_REMOVED lines=24> */
.L_x_7782:
[----:B------:R-:W-:Y:S05]  /*171bb0*/  BSYNC.RECONVERGENT B2 ;  /* 0x0000000000027941 */ /* 0x000fea0003800200 */
.L_x_7781:
        /* <DEDUP_REMOVED lines=10> */
.L_x_7790:
        /* <DEDUP_REMOVED lines=20> */
.L_x_7789:
[----:B------:R-:W-:Y:S05]  /*171da0*/  BSYNC.RECONVERGENT B3 ;  /* 0x0000000000037941 */ /* 0x000fea0003800200 */
.L_x_7788:
        /* <DEDUP_REMOVED lines=16> */
.L_x_7792:
[----:B------:R-:W-:Y:S05]  /*171eb0*/  BSYNC.RECONVERGENT B3 ;  /* 0x0000000000037941 */ /* 0x000fea0003800200 */
.L_x_7791:
        /* <DEDUP_REMOVED lines=18> */
.L_x_7787:
[----:B------:R-:W-:Y:S05]  /*171fe0*/  BSYNC.RECONVERGENT B2 ;  /* 0x0000000000027941 */ /* 0x000fea0003800200 */
.L_x_7786:
        /* <DEDUP_REMOVED lines=17> */
.L_x_7842:
        /* <DEDUP_REMOVED lines=22> */
.L_x_7797:
        /* <DEDUP_REMOVED lines=102> */
.L_x_7803:
[----:B------:R-:W-:Y:S05]  /*1728c0*/  BSYNC.RECONVERGENT B6 ;  /* 0x0000000000067941 */ /* 0x000fea0003800200 */
.L_x_7802:
        /* <DEDUP_REMOVED lines=36> */
.L_x_7806:
[----:B------:R-:W-:Y:S05]  /*172b10*/  BSYNC.RECONVERGENT B6 ;  /* 0x0000000000067941 */ /* 0x000fea0003800200 */
.L_x_7805:
        /* <DEDUP_REMOVED lines=10> */
.L_x_7801:
        /* <DEDUP_REMOVED lines=46> */
.L_x_7808:
[----:B------:R-:W-:Y:S05]  /*172ea0*/  BSYNC.RECONVERGENT B6 ;  /* 0x0000000000067941 */ /* 0x000fea0003800200 */
.L_x_7807:
        /* <DEDUP_REMOVED lines=38> */
.L_x_7810:
[----:B------:R-:W-:Y:S05]  /*173110*/  BSYNC.RECONVERGENT B6 ;  /* 0x0000000000067941 */ /* 0x000fea0003800200 */
.L_x_7809:
        /* <DEDUP_REMOVED lines=10> */
.L_x_7800:
        /* <DEDUP_REMOVED lines=56> */
.L_x_7812:
[----:B------:R-:W-:Y:S05]  /*173540*/  BSYNC.RECONVERGENT B6 ;  /* 0x0000000000067941 */ /* 0x000fea0003800200 */
.L_x_7811:
        /* <DEDUP_REMOVED lines=38> */
.L_x_7814:
[----:B------:R-:W-:Y:S05]  /*1737b0*/  BSYNC.RECONVERGENT B6 ;  /* 0x0000000000067941 */ /* 0x000fea0003800200 */
.L_x_7813:
        /* <DEDUP_REMOVED lines=8> */
[----:B------:R-:W-:-:S07]  /*173840*/  MOV R225, R122 ;  /* 0x0000007a00e17202 */ /* 0x000fce0000000f00 */
.L_x_7804:
[----:B------:R-:W-:Y:S05]  /*173850*/  BSYNC.RECONVERGENT B4 ;  /* 0x0000000000047941 */ /* 0x000fea0003800200 */
.L_x_7799:
        /* <DEDUP_REMOVED lines=35> */
.L_x_7816:
[----:B------:R-:W-:Y:S05]  /*173a90*/  BSYNC.RECONVERGENT B4 ;  /* 0x0000000000047941 */ /* 0x000fea0003800200 */
.L_x_7815:
[----:B------:R-:W-:-:S06]  /*173aa0*/  DSETP.GEU.AND P0, PT, R224, R118, PT ;  /* 0x00000076e000722a */ /* 0x000fcc0003f0e000 */
[----:B------:R-:W-:Y:S02]  /*173ab0*/  FSEL R106, R106, R138, !P0 ;  /* 0x0000008a6a6a7208 */ /* 0x000fe40004000000 */
[----:B------:R-:W-:Y:S02]  /*173ac0*/  FSEL R107, R107, R139, !P0 ;  /* 0x0000008b6b6b7208 */ /* 0x000fe40004000000 */
[----:B------:R-:W-:Y:S02]  /*173ad0*/  FSEL R104, R104, R126, !P0 ;  /* 0x0000007e68687208 */ /* 0x000fe40004000000 */
[----:B------:R-:W-:-:S07]  /*173ae0*/  FSEL R105, R105, R127, !P0 ;  /* 0x0000007f69697208 */ /* 0x000fce0004000000 */
.L_x_7798:
[----:B------:R-:W-:Y:S05]  /*173af0*/  BSYNC.RECONVERGENT B5 ;  /* 0x0000000000057941 */ /* 0x000fea0003800200 */
.L_x_7796:
        /* <DEDUP_REMOVED lines=40> */
.L_x_7818:
[----:B------:R-:W-:Y:S05]  /*173d80*/  BSYNC.RELIABLE B4 ;  /* 0x0000000000047941 */ /* 0x000fea0003800100 */
.L_x_7817:
        /* <DEDUP_REMOVED lines=46> */
.L_x_7821:
[----:B------:R-:W-:Y:S05]  /*174070*/  BSYNC.RECONVERGENT B4 ;  /* 0x0000000000047941 */ /* 0x000fea0003800200 */
.L_x_7820:
[----:B------:R-:W-:Y:S04]  /*174080*/  BSSY.RECONVERGENT B6, `(.L_x_7822) ;  /* 0x0000196000067945 */ /* 0x000fe80003800200 */
[----:B------:R-:W-:Y:S05]  /*174090*/  @!P0 BRA `(.L_x_7823) ;  /* 0x0000001800508947 */ /* 0x000fea0003800000 */
[----:B------:R-:W-:-:S07]  /*1740a0*/  IMAD.MOV.U32 R141, RZ, RZ, 0x3 ;  /* 0x00000003ff8d7424 */ /* 0x000fce00078e00ff */
.L_x_7841:
        /* <DEDUP_REMOVED lines=21> */
.L_x_7840:
        /* <DEDUP_REMOVED lines=82> */
.L_x_7828:
        /* <DEDUP_REMOVED lines=82> */
.L_x_7831:
[----:B------:R-:W-:Y:S05]  /*174c40*/  BSYNC.RECONVERGENT B9 ;  /* 0x0000000000097941 */ /* 0x000fea0003800200 */
.L_x_7830:
        /* <DEDUP_REMOVED lines=35> */
.L_x_7833:
[----:B------:R-:W-:Y:S05]  /*174e80*/  BSYNC.RECONVERGENT B9 ;  /* 0x0000000000097941 */ /* 0x000fea0003800200 */
.L_x_7832:
[----:B------:R-:W-:-:S06]  /*174e90*/  DSETP.GE.AND P0, PT, R104, R122, PT ;  /* 0x0000007a6800722a */ /* 0x000fcc0003f06000 */
[----:B------:R-:W-:Y:S02]  /*174ea0*/  FSEL R104, R106, RZ, P0 ;  /* 0x000000ff6a687208 */ /* 0x000fe40000000000 */
[----:B------:R-:W-:Y:S02]  /*174eb0*/  FSEL R105, R107, +QNAN , P0 ;  /* 0x7ff000006b697808 */ /* 0x000fe40000000000 */
[----:B------:R-:W-:Y:S02]  /*174ec0*/  FSEL R106, R108, RZ, P0 ;  /* 0x000000ff6c6a7208 */ /* 0x000fe40000000000 */
[----:B------:R-:W-:Y:S01]  /*174ed0*/  FSEL R107, R109, -1.875, P0 ;  /* 0xbff000006d6b7808 */ /* 0x000fe20000000000 */
[----:B------:R-:W-:Y:S06]  /*174ee0*/  BRA `(.L_x_7829) ;  /* 0x0000000400d07947 */ /* 0x000fec0003800000 */
.L_x_7827:
        /* <DEDUP_REMOVED lines=56> */
.L_x_7834:
        /* <DEDUP_REMOVED lines=44> */
.L_x_7836:
[----:B------:R-:W-:Y:S05]  /*175530*/  BSYNC.RECONVERGENT B7 ;  /* 0x0000000000077941 */ /* 0x000fea0003800200 */
.L_x_7835:
        /* <DEDUP_REMOVED lines=15> */
.L_x_7829:
[----:B------:R-:W-:Y:S05]  /*175630*/  BSYNC.RECONVERGENT B4 ;  /* 0x0000000000047941 */ /* 0x000fea0003800200 */
.L_x_7826:
        /* <DEDUP_REMOVED lines=36> */
.L_x_7838:
[----:B------:R-:W-:-:S13]  /*175880*/  ISETP.GT.AND P0, PT, R139, 0x1, PT ;  /* 0x000000018b00780c */ /* 0x000fda0003f04270 */
[----:B------:R-:W-:Y:S05]  /*175890*/  @!P0 BREAK.RELIABLE B4 ;  /* 0x0000000000048942 */ /* 0x000fea0003800100 */
[----:B------:R-:W-:Y:S05]  /*1758a0*/  @!P0 BRA `(.L_x_7825) ;  /* 0x00000000003c8947 */ /* 0x000fea0003800000 */
[----:B------:R-:W-:Y:S05]  /*1758b0*/  BSYNC.RELIABLE B4 ;  /* 0x0000000000047941 */ /* 0x000fea0003800100 */
.L_x_7837:
[----:B------:R-:W-:Y:S02]  /*1758c0*/  VIADD R138, R138, 0x1 ;  /* 0x000000018a8a7836 */ /* 0x000fe40000000000 */
[----:B------:R-:W-:-:S03]  /*1758d0*/  VIADD R139, R139, 0xffffffff ;  /* 0xffffffff8b8b7836 */ /* 0x000fc60000000000 */
[----:B------:R-:W-:-:S13]  /*1758e0*/  ISETP.GE.AND P0, PT, R138, R151, PT ;  /* 0x000000978a00720c */ /* 0x000fda0003f06270 */
[----:B------:R-:W-:Y:S05]  /*1758f0*/  @!P0 BRA `(.L_x_7840) ;  /* 0xffffffe800408947 */ /* 0x000fea000383ffff */
[----:B------:R-:W-:Y:S05]  /*175900*/  BRA `(.L_x_7825) ;  /* 0x0000000000247947 */ /* 0x000fea0003800000 */
.L_x_7839:
        /* <DEDUP_REMOVED lines=9> */
.L_x_7825:
[----:B------:R-:W-:Y:S05]  /*1759a0*/  BSYNC.RECONVERGENT B5 ;  /* 0x0000000000057941 */ /* 0x000fea0003800200 */
.L_x_7824:
[C---:B------:R-:W-:Y:S01]  /*1759b0*/  ISETP.LT.U32.AND P0, PT, R141.reuse, 0x20, PT ;  /* 0x000000208d00780c */ /* 0x040fe20003f01070 */
[----:B------:R-:W-:-:S12]  /*1759c0*/  VIADD R141, R141, 0x1 ;  /* 0x000000018d8d7836 */ /* 0x000fd80000000000 */
[----:B------:R-:W-:Y:S05]  /*1759d0*/  @P3 BRA P0, `(.L_x_7841) ;  /* 0xffffffe400b43947 */ /* 0x000fea000003ffff */
.L_x_7823:
[----:B------:R-:W-:Y:S05]  /*1759e0*/  BSYNC.RECONVERGENT B6 ;  /* 0x0000000000067941 */ /* 0x000fea0003800200 */
.L_x_7822:
[----:B------:R-:W-:-:S06]  /*1759f0*/  IMAD.IADD R108, R1, 0x1, R151 ;  /* 0x00000001016c7824 */ /* 0x000fcc00078e0297 */
[----:B------:R-:W5:Y:S01]  /*175a00*/  LDL.U8 R108, [R108+0x27f3] ;  /* 0x0027f3006c6c7983 */ /* 0x000f620000100000 */
[----:B------:R-:W-:Y:S05]  /*175a10*/  BRA `(.L_x_7842) ;  /* 0xffffffc400b87947 */ /* 0x000fea000383ffff */
.L_x_7819:
[----:B------:R-:W-:Y:S05]  /*175a20*/  BSYNC.RECONVERGENT B3 ;  /* 0x0000000000037941 */ /* 0x000fea0003800200 */
.L_x_7795:
        /* <DEDUP_REMOVED lines=21> */
.L_x_7849:
        /* <DEDUP_REMOVED lines=57> */
.L_x_7848:
[----:B------:R-:W-:Y:S05]  /*175f10*/  BSYNC.RECONVERGENT B5 ;  /* 0x0000000000057941 */ /* 0x000fea0003800200 */
.L_x_7847:
        /* <DEDUP_REMOVED lines=35> */
.L_x_7851:
[----:B------:R-:W-:Y:S05]  /*176150*/  BSYNC.RECONVERGENT B5 ;  /* 0x0000000000057941 */ /* 0x000fea0003800200 */
.L_x_7850:
        /* <DEDUP_REMOVED lines=21> */
.L_x_7853:
[----:B------:R-:W-:Y:S05]  /*1762b0*/  BSYNC.RECONVERGENT B5 ;  /* 0x0000000000057941 */ /* 0x000fea0003800200 */
.L_x_7852:
        /* <DEDUP_REMOVED lines=19> */
.L_x_7846:
[----:B------:R-:W-:Y:S05]  /*1763f0*/  BSYNC.RECONVERGENT B4 ;  /* 0x0000000000047941 */ /* 0x000fea0003800200 */
.L_x_7845:
        /* <DEDUP_REMOVED lines=10> */
.L_x_7858:
        /* <DEDUP_REMOVED lines=68> */
.L_x_7857:
[----:B------:R-:W-:Y:S05]  /*1768e0*/  BSYNC.RECONVERGENT B5 ;  /* 0x0000000000057941 */ /* 0x000fea0003800200 */
.L_x_7856:
        /* <DEDUP_REMOVED lines=40> */
.L_x_7860:
[----:B------:R-:W-:Y:S05]  /*176b70*/  BSYNC.RECONVERGENT B5 ;  /* 0x0000000000057941 */ /* 0x000fea0003800200 */
.L_x_7859:
        /* <DEDUP_REMOVED lines=24> */
.L_x_7862:
[----:B------:R-:W-:Y:S05]  /*176d00*/  BSYNC.RECONVERGENT B5 ;  /* 0x0000000000057941 */ /* 0x000fea0003800200 */
.L_x_7861:
        /* <DEDUP_REMOVED lines=20> */
.L_x_7855:
[----:B------:R-:W-:Y:S05]  /*176e50*/  BSYNC.RECONVERGENT B4 ;  /* 0x0000000000047941 */ /* 0x000fea0003800200 */
.L_x_7854:
        /* <DEDUP_REMOVED lines=36> */
.L_x_7864:
[----:B------:R-:W-:Y:S05]  /*1770a0*/  BSYNC.RECONVERGENT B4 ;  /* 0x0000000000047941 */ /* 0x000fea0003800200 */
.L_x_7863:
[----:B------:R-:W-:Y:S01]  /*1770b0*/  UMOV UR4, 0x66666666 ;  /* 0x6666666600047882 */ /* 0x000fe20000000000 */
[----:B------:R-:W-:Y:S01]  /*1770c0*/  UMOV UR5, 0x40711266 ;  /* 0x4071126600057882 */ /* 0x000fe20000000000 */
[----:B------:R-:W-:Y:S01]  /*1770d0*/  IMAD.MOV.U32 R104, RZ, RZ, 0x0 ;  /* 0x00000000ff687424 */ /* 0x000fe200078e00ff */
[----:B------:R-:W-:Y:S01]  /*1770e0*/  DADD R2, R2, -UR4 ;  /* 0x8000000402027e29 */ /* 0x000fe20008000000 */
[----:B------:R-:W-:-:S07]  /*1770f0*/  IMAD.MOV.U32 R105, RZ, RZ, 0x40590000 ;  /* 0x40590000ff697424 */ /* 0x000fce00078e00ff */
[----:B------:R-:W-:-:S11]  /*177100*/  DFMA R104, R2, R104, 0.5 ;  /* 0x3fe000000268742b */ /* 0x000fd60000000068 */
.L_x_7844:
[----:B------:R-:W-:Y:S05]  /*177110*/  BSYNC.RECONVERGENT B3 ;  /* 0x0000000000037941 */ /* 0x000fea0003800200 */
.L_x_7843:
        /* <DEDUP_REMOVED lines=28> */
.L_x_7865:
[----:B------:R-:W-:Y:S05]  /*1772e0*/  BSYNC.RECONVERGENT B3 ;  /* 0x0000000000037941 */ /* 0x000fea0003800200 */
.L_x_7794:
[----:B------:R-:W-:Y:S05]  /*1772f0*/  BSYNC.RECONVERGENT B2 ;  /* 0x0000000000027941 */ /* 0x000fea0003800200 */
.L_x_7793:
[----:B------:R-:W1:Y:S02]  /*177300*/  LDC R2, c[0x0][0x3c0] ;  /* 0x0000f000ff027b82 */ /* 0x000e640000000800 */
[----:B-1----:R-:W-:-:S06]  /*177310*/  FADD R2, R2, -10 ;  /* 0xc120000002027421 */ /* 0x002fcc0000000000 */
[----:B------:R-:W1:Y:S02]  /*177320*/  F2F.F64.F32 R2, R2 ;  /* 0x0000000200027310 */ /* 0x000e640000201800 */
[----:B-1----:R-:W-:-:S06]  /*177330*/  DSETP.GT.AND P0, PT, R104, R2, PT ;  /* 0x000000026800722a */ /* 0x002fcc0003f04000 */
[----:B------:R-:W-:-:S08]  /*177340*/  SEL R154, RZ, 0x1, P0 ;  /* 0x00000001ff9a7807 */ /* 0x000fd00000000000 */
.L_x_7562:
[----:B------:R-:W-:Y:S05]  /*177350*/  BSYNC.RECONVERGENT B1 ;  /* 0x0000000000017941 */ /* 0x000fea0003800200 */
.L_x_7561:
        /* <DEDUP_REMOVED lines=17> */
.L_x_7868:
[----:B0-----:R-:W0:Y:S02]  /*177470*/  LDC R4, c[0x0][0x3c0] ;  /* 0x0000f000ff047b82 */ /* 0x001e240000000800 */
[----:B0-----:R-:W-:-:S06]  /*177480*/  FADD R4, R4, -10 ;  /* 0xc120000004047421 */ /* 0x001fcc0000000000 */
[----:B------:R-:W0:Y:S02]  /*177490*/  F2F.F64.F32 R4, R4 ;  /* 0x0000000400047310 */ /* 0x000e240000201800 */
[----:B0-----:R-:W-:-:S06]  /*1774a0*/  DSETP.GT.AND P0, PT, R2, R4, PT ;  /* 0x000000040200722a */ /* 0x001fcc0003f04000 */
[----:B------:R-:W-:-:S08]  /*1774b0*/  SEL R154, RZ, 0x1, P0 ;  /* 0x00000001ff9a7807 */ /* 0x000fd00000000000 */
.L_x_7867:
[----:B------:R-:W-:Y:S05]  /*1774c0*/  BSYNC.RECONVERGENT B11 ;  /* 0x00000000000b7941 */ /* 0x000fea0003800200 */
.L_x_7866:
        /* <DEDUP_REMOVED lines=9> */
.L_x_6278:
[----:B------:R-:W-:Y:S05]  /*177560*/  BSYNC.RECONVERGENT B8 ;  /* 0x0000000000087941 */ /* 0x000fea0003800200 */
.L_x_6277:
        /* <DEDUP_REMOVED lines=142> */
[----:B0-----:R-:W-:Y:S02]  /*177e50*/  PRMT R118, R144, 0x7604, R140 ;  /* 0x0000760490767816 */ /* 0x001fe4000000008c */
[----:B------:R-:W-:Y:S02]  /*177e60*/  PRMT R119, R142, 0x7604, R138 ;  /* 0x000076048e777816 */ /* 0x000fe4000000008a */
[----:B------:R-:W-:-:S02]  /*177e70*/  PRMT R118, R118, 0x5410, R3 ;  /* 0x0000541076767816 */ /* 0x000fc40000000003 */
        /* <DEDUP_REMOVED lines=14> */
[----:B------:R-:W-:-:S04]  /*177f60*/  SEL R3, RZ, 0x1, P0 ;  /* 0x00000001ff037807 */ /* 0x000fc80000000000 */
[----:B------:R-:W-:Y:S02]  /*177f70*/  IADD3 R3, PT, PT, R120, R3, RZ ;  /* 0x0000000378037210 */ /* 0x000fe40007ffe0ff */
        /* <DEDUP_REMOVED lines=54> */
[----:B------:R-:W-:-:S03]  /*1782e0*/  ISETP.EQ.OR P0, PT, R108, 0x47, !P6 ;  /* 0x000000476c00780c */ /* 0x000fc60007702670 */
[----:B------:R-:W-:-:S04]  /*1782f0*/  VIADD R120, R3, 0x1 ;  /* 0x0000000103787836 */ /* 0x000fc80000000000 */
[----:B------:R-:W-:Y:S01]  /*178300*/  @!P1 IMAD.MOV R120, RZ, RZ, R3 ;  /* 0x000000ffff789224 */ /* 0x000fe200078e0203 */
[----:B------:R-:W-:-:S03]  /*178310*/  ISETP.NE.AND P1, PT, R107, 0x47, PT ;  /* 0x000000476b00780c */ /* 0x000fc60003f25270 */
[----:B------:R-:W-:Y:S01]  /*178320*/  VIADD R3, R120, 0x1 ;  /* 0x0000000178037836 */ /* 0x000fe20000000000 */
[----:B------:R-:W-:Y:S01]  /*178330*/  ISETP.EQ.OR P1, PT, R107, 0x43, !P1 ;  /* 0x000000436b00780c */ /* 0x000fe20004f22670 */
[----:B------:R-:W-:Y:S01]  /*178340*/  @!P0 IMAD.MOV R3, RZ, RZ, R120 ;  /* 0x000000ffff038224 */ /* 0x000fe200078e0278 */
[----:B------:R-:W-:-:S03]  /*178350*/  ISETP.NE.AND P0, PT, R4, 0x47, PT ;  /* 0x000000470400780c */ /* 0x000fc60003f05270 */
[----:B------:R-:W-:Y:S01]  /*178360*/  VIADD R120, R3, 0x1 ;  /* 0x0000000103787836 */ /* 0x000fe20000000000 */
[----:B------:R-:W-:-:S07]  /*178370*/  ISETP.EQ.OR P0, PT, R4, 0x43, !P0 ;  /* 0x000000430400780c */ /* 0x000fce0004702670 */
        /* <DEDUP_REMOVED lines=26> */
[----:B------:R-:W-:Y:S01]  /*178520*/  DFMA R122, R136, -23, R118 ;  /* 0xc0370000887a782b */ /* 0x000fe20000000076 */
[----:B0-----:R-:W-:-:S05]  /*178530*/  PRMT R3, RZ, 0x7604, R110 ;  /* 0x00007604ff037816 */ /* 0x001fca000000006e */
[----:B------:R0:W-:Y:S02]  /*178540*/  STL.U16 [R1+0x2824], R3 ;  /* 0x0028240301007387 */ /* 0x0001e40000100400 */
[----:B------:R-:W-:-:S10]  /*178550*/  DFMA R136, R120, R122, R136 ;  /* 0x0000007a7888722b */ /* 0x000fd40000000088 */
[----:B0-----:R-:W-:-:S05]  /*178560*/  FFMA R3, RZ, 2.859375, R137 ;  /* 0x40370000ff037823 */ /* 0x001fca0000000089 */
        /* <DEDUP_REMOVED lines=9> */
.L_x_7870:
[----:B------:R-:W-:Y:S05]  /*178600*/  BSYNC.RECONVERGENT B1 ;  /* 0x0000000000017941 */ /* 0x000fea0003800200 */
.L_x_7869:
        /* <DEDUP_REMOVED lines=25> */
.L_x_7874:
[----:B------:R-:W-:-:S07]  /*1787a0*/  IADD3 R3, PT, PT, R3, 0x1, RZ ;  /* 0x0000000103037810 */ /* 0x000fce0007ffe0ff */
.L_x_7875:
[----:B------:R-:W-:Y:S05]  /*1787b0*/  BSYNC.RELIABLE B1 ;  /* 0x0000000000017941 */ /* 0x000fea0003800100 */
.L_x_7873:
        /* <DEDUP_REMOVED lines=9> */
.L_x_7877:
[----:B------:R-:W-:Y:S01]  /*178850*/  VIADD R3, R3, 0x1 ;  /* 0x0000000103037836 */ /* 0x000fe20000000000 */
[----:B------:R-:W-:-:S07]  /*178860*/  PRMT R118, R127, 0x7610, R118 ;  /* 0x000076107f767816 */ /* 0x000fce0000000076 */
.L_x_7878:
[----:B------:R-:W-:Y:S05]  /*178870*/  BSYNC.RELIABLE B1 ;  /* 0x0000000000017941 */ /* 0x000fea0003800100 */
.L_x_7876:
        /* <DEDUP_REMOVED lines=9> */
.L_x_7880:
[----:B------:R-:W-:-:S07]  /*178910*/  VIADD R3, R3, 0x1 ;  /* 0x0000000103037836 */ /* 0x000fce0000000000 */
.L_x_7881:
[----:B------:R-:W-:Y:S05]  /*178920*/  BSYNC.RELIABLE B1 ;  /* 0x0000000000017941 */ /* 0x000fea0003800100 */
.L_x_7879:
        /* <DEDUP_REMOVED lines=9> */
.L_x_7883:
[----:B------:R-:W-:Y:S01]  /*1789c0*/  VIADD R3, R3, 0x1 ;  /* 0x0000000103037836 */ /* 0x000fe20000000000 */
[----:B------:R-:W-:-:S07]  /*1789d0*/  PRMT R118, R141, 0x7610, R118 ;  /* 0x000076108d767816 */ /* 0x000fce0000000076 */
.L_x_7884:
[----:B------:R-:W-:Y:S05]  /*1789e0*/  BSYNC.RELIABLE B1 ;  /* 0x0000000000017941 */ /* 0x000fea0003800100 */
.L_x_7882:
        /* <DEDUP_REMOVED lines=9> */
.L_x_7886:
[----:B------:R-:W-:-:S07]  /*178a80*/  VIADD R3, R3, 0x1 ;  /* 0x0000000103037836 */ /* 0x000fce0000000000 */
.L_x_7887:
[----:B------:R-:W-:Y:S05]  /*178a90*/  BSYNC.RELIABLE B1 ;  /* 0x0000000000017941 */ /* 0x000fea0003800100 */
.L_x_7885:
        /* <DEDUP_REMOVED lines=9> */
.L_x_7889:
[----:B------:R-:W-:Y:S01]  /*178b30*/  VIADD R3, R3, 0x1 ;  /* 0x0000000103037836 */ /* 0x000fe20000000000 */
[----:B------:R-:W-:-:S07]  /*178b40*/  PRMT R118, R140, 0x7610, R118 ;  /* 0x000076108c767816 */ /* 0x000fce0000000076 */
.L_x_7890:
[----:B------:R-:W-:Y:S05]  /*178b50*/  BSYNC.RELIABLE B1 ;  /* 0x0000000000017941 */ /* 0x000fea0003800100 */
.L_x_7888:
        /* <DEDUP_REMOVED lines=9> */
.L_x_7892:
[----:B------:R-:W-:-:S07]  /*178bf0*/  VIADD R3, R3, 0x1 ;  /* 0x0000000103037836 */ /* 0x000fce0000000000 */
.L_x_7893:
[----:B------:R-:W-:Y:S05]  /*178c00*/  BSYNC.RELIABLE B1 ;  /* 0x0000000000017941 */ /* 0x000fea0003800100 */
.L_x_7891:
        /* <DEDUP_REMOVED lines=9> */
.L_x_7895:
[----:B------:R-:W-:Y:S01]  /*178ca0*/  VIADD R3, R3, 0x1 ;  /* 0x0000000103037836 */ /* 0x000fe20000000000 */
[----:B------:R-:W-:-:S07]  /*178cb0*/  PRMT R118, R139, 0x7610, R118 ;  /* 0x000076108b767816 */ /* 0x000fce0000000076 */
.L_x_7896:
[----:B------:R-:W-:Y:S05]  /*178cc0*/  BSYNC.RELIABLE B1 ;  /* 0x0000000000017941 */ /* 0x000fea0003800100 */
.L_x_7894:
        /* <DEDUP_REMOVED lines=9> */
.L_x_7898:
[----:B------:R-:W-:-:S07]  /*178d60*/  VIADD R3, R3, 0x1 ;  /* 0x0000000103037836 */ /* 0x000fce0000000000 */
.L_x_7899:
[----:B------:R-:W-:Y:S05]  /*178d70*/  BSYNC.RELIABLE B1 ;  /* 0x0000000000017941 */ /* 0x000fea0003800100 */
.L_x_7897:
        /* <DEDUP_REMOVED lines=9> */
.L_x_7901:
[----:B------:R-:W-:Y:S01]  /*178e10*/  VIADD R3, R3, 0x1 ;  /* 0x0000000103037836 */ /* 0x000fe20000000000 */
[----:B------:R-:W-:-:S07]  /*178e20*/  PRMT R118, R138, 0x7610, R118 ;  /* 0x000076108a767816 */ /* 0x000fce0000000076 */
.L_x_7902:
[----:B------:R-:W-:Y:S05]  /*178e30*/  BSYNC.RELIABLE B1 ;  /* 0x0000000000017941 */ /* 0x000fea0003800100 */
.L_x_7900:
        /* <DEDUP_REMOVED lines=9> */
.L_x_7904:
[----:B------:R-:W-:-:S07]  /*178ed0*/  VIADD R3, R3, 0x1 ;  /* 0x0000000103037836 */ /* 0x000fce0000000000 */
.L_x_7905:
[----:B------:R-:W-:Y:S05]  /*178ee0*/  BSYNC.RELIABLE B1 ;  /* 0x0000000000017941 */ /* 0x000fea0003800100 */
.L_x_7903:
        /* <DEDUP_REMOVED lines=9> */
.L_x_7907:
[----:B------:R-:W-:Y:S01]  /*178f80*/  VIADD R3, R3, 0x1 ;  /* 0x0000000103037836 */ /* 0x000fe20000000000 */
[----:B------:R-:W-:-:S07]  /*178f90*/  PRMT R118, R147, 0x7610, R118 ;  /* 0x0000761093767816 */ /* 0x000fce0000000076 */
.L_x_7908:
[----:B------:R-:W-:Y:S05]  /*178fa0*/  BSYNC.RELIABLE B1 ;  /* 0x0000000000017941 */ /* 0x000fea0003800100 */
.L_x_7906:
        /* <DEDUP_REMOVED lines=9> */
.L_x_7910:
[----:B------:R-:W-:-:S07]  /*179040*/  VIADD R3, R3, 0x1 ;  /* 0x0000000103037836 */ /* 0x000fce0000000000 */
.L_x_7911:
[----:B------:R-:W-:Y:S05]  /*179050*/  BSYNC.RELIABLE B1 ;  /* 0x0000000000017941 */ /* 0x000fea0003800100 */
.L_x_7909:
        /* <DEDUP_REMOVED lines=9> */
.L_x_7913:
[----:B------:R-:W-:Y:S01]  /*1790f0*/  VIADD R3, R3, 0x1 ;  /* 0x0000000103037836 */ /* 0x000fe20000000000 */
[----:B------:R-:W-:-:S07]  /*179100*/  PRMT R118, R108, 0x7610, R118 ;  /* 0x000076106c767816 */ /* 0x000fce0000000076 */
.L_x_7914:
[----:B------:R-:W-:Y:S05]  /*179110*/  BSYNC.RELIABLE B1 ;  /* 0x0000000000017941 */ /* 0x000fea0003800100 */
.L_x_7912:
        /* <DEDUP_REMOVED lines=9> */
.L_x_7916:
[----:B------:R-:W-:-:S07]  /*1791b0*/  VIADD R3, R3, 0x1 ;  /* 0x0000000103037836 */ /* 0x000fce0000000000 */
.L_x_7917:
[----:B------:R-:W-:Y:S05]  /*1791c0*/  BSYNC.RELIABLE B1 ;  /* 0x0000000000017941 */ /* 0x000fea0003800100 */
.L_x_7915:
        /* <DEDUP_REMOVED lines=9> */
.L_x_7919:
[----:B------:R-:W-:Y:S01]  /*179260*/  VIADD R3, R3, 0x1 ;  /* 0x0000000103037836 */ /* 0x000fe20000000000 */
[----:B------:R-:W-:-:S07]  /*179270*/  PRMT R118, R4, 0x7610, R118 ;  /* 0x0000761004767816 */ /* 0x000fce0000000076 */
.L_x_7920:
[----:B------:R-:W-:Y:S05]  /*179280*/  BSYNC.RELIABLE B1 ;  /* 0x0000000000017941 */ /* 0x000fea0003800100 */
.L_x_7918:
        /* <DEDUP_REMOVED lines=8> */
.L_x_7922:
[----:B------:R-:W-:-:S13]  /*179310*/  ISETP.GT.U32.AND P0, PT, R3, 0x4, PT ;  /* 0x000000040300780c */ /* 0x000fda0003f04070 */
[----:B------:R-:W-:Y:S05]  /*179320*/  @P0 BREAK.RELIABLE B1 ;  /* 0x0000000000010942 */ /* 0x000fea0003800100 */
[----:B------:R-:W-:Y:S05]  /*179330*/  @P0 BRA `(.L_x_7872) ;  /* 0x0000049c00800947 */ /* 0x000fea0003800000 */
.L_x_7923:
[----:B------:R-:W-:Y:S05]  /*179340*/  BSYNC.RELIABLE B1 ;  /* 0x0000000000017941 */ /* 0x000fea0003800100 */
.L_x_7921:
        /* <DEDUP_REMOVED lines=9> */
.L_x_7925:
[----:B------:R-:W-:Y:S05]  /*1793e0*/  BSYNC.RECONVERGENT B1 ;  /* 0x0000000000017941 */ /* 0x000fea0003800200 */
.L_x_7924:
        /* <DEDUP_REMOVED lines=8> */
.L_x_7927:
[----:B------:R-:W-:Y:S05]  /*179470*/  BSYNC.RECONVERGENT B1 ;  /* 0x0000000000017941 */ /* 0x000fea0003800200 */
.L_x_7926:
        /* <DEDUP_REMOVED lines=26> */
.L_x_7929:
[----:B------:R-:W-:Y:S05]  /*179620*/  BSYNC.RECONVERGENT B1 ;  /* 0x0000000000017941 */ /* 0x000fea0003800200 */
.L_x_7928:
        /* <DEDUP_REMOVED lines=8> */
.L_x_7931:
[----:B------:R-:W-:Y:S05]  /*1796b0*/  BSYNC.RECONVERGENT B1 ;  /* 0x0000000000017941 */ /* 0x000fea0003800200 */
.L_x_7930:
[----:B------:R-:W-:Y:S01]  /*1796c0*/  IADD3 R122, P2, PT, R122, R3, RZ ;  /* 0x000000037a7a7210 */ /* 0x000fe20007f5e0ff */
[----:B------:R-:W-:Y:S01]  /*1796d0*/  IMAD.MOV.U32 R3, RZ, RZ, RZ ;  /* 0x000000ffff037224 */ /* 0x000fe200078e00ff */
[----:B------:R-:W-:Y:S02]  /*1796e0*/  MOV R123, RZ ;  /* 0x000000ff007b7202 */ /* 0x000fe40000000f00 */
[C---:B------:R-:W-:Y:S02]  /*1796f0*/  R2UR UR4, R6.reuse ;  /* 0x00000000060472ca */ /* 0x040fe400000e0000 */
[----:B------:R-:W-:Y:S01]  /*179700*/  R2UR UR5, R7 ;  /* 0x00000000070572ca */ /* 0x000fe200000e0000 */
[----:B------:R-:W-:Y:S01]  /*179710*/  IMAD.X R3, R3, 0x1, R123, P2 ;  /* 0x0000000103037824 */ /* 0x000fe200010e067b */
[----:B------:R-:W-:Y:S02]  /*179720*/  R2UR UR6, R6 ;  /* 0x00000000060672ca */ /* 0x000fe400000e0000 */
[----:B------:R-:W-:-:S02]  /*179730*/  R2UR UR7, R7 ;  /* 0x00000000070772ca */ /* 0x000fc400000e0000 */
        /* <DEDUP_REMOVED lines=17> */
.L_x_7933:
[----:B------:R-:W-:Y:S05]  /*179850*/  BSYNC.RECONVERGENT B1 ;  /* 0x0000000000017941 */ /* 0x000fea0003800200 */
.L_x_7932:
        /* <DEDUP_REMOVED lines=8> */
.L_x_7935:
[----:B------:R-:W-:Y:S05]  /*1798e0*/  BSYNC.RECONVERGENT B1 ;  /* 0x0000000000017941 */ /* 0x000fea0003800200 */
.L_x_7934:
        /* <DEDUP_REMOVED lines=25> */
.L_x_7937:
[----:B------:R-:W-:Y:S05]  /*179a80*/  BSYNC.RECONVERGENT B1 ;  /* 0x0000000000017941 */ /* 0x000fea0003800200 */
.L_x_7936:
        /* <DEDUP_REMOVED lines=8> */
.L_x_7939:
[----:B------:R-:W-:Y:S05]  /*179b10*/  BSYNC.RECONVERGENT B1 ;  /* 0x0000000000017941 */ /* 0x000fea0003800200 */
.L_x_7938:
        /* <DEDUP_REMOVED lines=23> */
.L_x_7941:
[----:B------:R-:W-:Y:S05]  /*179c90*/  BSYNC.RECONVERGENT B1 ;  /* 0x0000000000017941 */ /* 0x000fea0003800200 */
.L_x_7940:
        /* <DEDUP_REMOVED lines=8> */
.L_x_7943:
[----:B------:R-:W-:Y:S05]  /*179d20*/  BSYNC.RECONVERGENT B1 ;  /* 0x0000000000017941 */ /* 0x000fea0003800200 */
.L_x_7942:
        /* <DEDUP_REMOVED lines=12> */
[----:B------:R-:W-:Y:S01]  /*179df0*/  BSSY.RECONVERGENT B1, `(.L_x_7944) ;  /* 0x000000e000017945 */ /* 0x000fe20003800200 */
[----:B------:R-:W-:Y:S02]  /*179e00*/  ISETP.NE.AND P2, PT, R127, 0x41, PT ;  /* 0x000000417f00780c */ /* 0x000fe40003f45270 */
[----:B------:R-:W-:-:S04]  /*179e10*/  FADD R3, R3, R135 ;  /* 0x0000008703037221 */ /* 0x000fc80000000000 */
        /* <DEDUP_REMOVED lines=11> */
.L_x_7945:
[----:B------:R-:W-:Y:S05]  /*179ed0*/  BSYNC.RECONVERGENT B1 ;  /* 0x0000000000017941 */ /* 0x000fea0003800200 */
.L_x_7944:
        /* <DEDUP_REMOVED lines=8> */
.L_x_7947:
[----:B------:R-:W-:Y:S05]  /*179f60*/  BSYNC.RECONVERGENT B1 ;  /* 0x0000000000017941 */ /* 0x000fea0003800200 */
.L_x_7946:
        /* <DEDUP_REMOVED lines=9> */
[C---:B------:R-:W-:Y:S02]  /*17a000*/  SHF.L.U64.HI R123, R122.reuse, 0x2, R123 ;  /* 0x000000027a7b7819 */ /* 0x040fe4000001027b */
[----:B------:R-:W-:-:S04]  /*17a010*/  SHF.L.U32 R122, R122, 0x2, RZ ;  /* 0x000000027a7a7819 */ /* 0x000fc800000006ff */
        /* <DEDUP_REMOVED lines=15> */
.L_x_7949:
[----:B------:R-:W-:Y:S05]  /*17a110*/  BSYNC.RECONVERGENT B1 ;  /* 0x0000000000017941 */ /* 0x000fea0003800200 */
.L_x_7948:
        /* <DEDUP_REMOVED lines=8> */
.L_x_7951:
[----:B------:R-:W-:Y:S05]  /*17a1a0*/  BSYNC.RECONVERGENT B1 ;  /* 0x0000000000017941 */ /* 0x000fea0003800200 */
.L_x_7950:
        /* <DEDUP_REMOVED lines=15> */
[----:B------:R-:W-:Y:S01]  /*17a2a0*/  BSSY.RECONVERGENT B1, `(.L_x_7952) ;  /* 0x0000009000017945 */ /* 0x000fe20003800200 */
[----:B------:R-:W-:-:S03]  /*17a2b0*/  IMAD.MOV.U32 R3, RZ, RZ, RZ ;  /* 0x000000ffff037224 */ /* 0x000fc600078e00ff */
[----:B------:R0:W5:Y:S01]  /*17a2c0*/  LDG.E R154, desc[UR4][R122.64] ;  /* 0x000000047a9a7981 */ /* 0x000162000c1e1900 */
[----:B------:R-:W-:Y:S05]  /*17a2d0*/  @!P1 BRA `(.L_x_7953) ;  /* 0x0000000000149947 */ /* 0x000fea0003800000 */
[----:B------:R-:W-:-:S13]  /*17a2e0*/  ISETP.NE.AND P1, PT, R146, 0x54, PT ;  /* 0x000000549200780c */ /* 0x000fda0003f25270 */
[----:B0-----:R-:W-:Y:S01]  /*17a2f0*/  @P1 IMAD.MOV.U32 R122, RZ, RZ, 0x8 ;  /* 0x00000008ff7a1424 */ /* 0x001fe200078e00ff */
[----:B------:R-:W-:Y:S01]  /*17a300*/  @P1 ISETP.NE.AND P2, PT, R146, 0x43, PT ;  /* 0x000000439200180c */ /* 0x000fe20003f45270 */
[----:B------:R-:W-:-:S03]  /*17a310*/  @!P1 IMAD.MOV.U32 R3, RZ, RZ, 0x4 ;  /* 0x00000004ff039424 */ /* 0x000fc600078e00ff */
[----:B------:R-:W-:-:S09]  /*17a320*/  @P1 SEL R3, R122, 0xc, !P2 ;  /* 0x0000000c7a031807 */ /* 0x000fd20005000000 */
.L_x_7953:
[----:B------:R-:W-:Y:S05]  /*17a330*/  BSYNC.RECONVERGENT B1 ;  /* 0x0000000000017941 */ /* 0x000fea0003800200 */
.L_x_7952:
        /* <DEDUP_REMOVED lines=8> */
.L_x_7955:
[----:B------:R-:W-:Y:S05]  /*17a3c0*/  BSYNC.RECONVERGENT B1 ;  /* 0x0000000000017941 */ /* 0x000fea0003800200 */
.L_x_7954:
        /* <DEDUP_REMOVED lines=24> */
.L_x_7957:
[----:B------:R-:W-:Y:S05]  /*17a550*/  BSYNC.RECONVERGENT B1 ;  /* 0x0000000000017941 */ /* 0x000fea0003800200 */
.L_x_7956:
        /* <DEDUP_REMOVED lines=8> */
.L_x_7959:
[----:B------:R-:W-:Y:S05]  /*17a5e0*/  BSYNC.RECONVERGENT B1 ;  /* 0x0000000000017941 */ /* 0x000fea0003800200 */
.L_x_7958:
        /* <DEDUP_REMOVED lines=26> */
.L_x_7961:
[----:B------:R-:W-:Y:S05]  /*17a790*/  BSYNC.RECONVERGENT B1 ;  /* 0x0000000000017941 */ /* 0x000fea0003800200 */
.L_x_7960:
        /* <DEDUP_REMOVED lines=8> */
.L_x_7963:
[----:B------:R-:W-:Y:S05]  /*17a820*/  BSYNC.RECONVERGENT B1 ;  /* 0x0000000000017941 */ /* 0x000fea0003800200 */
.L_x_7962:
        /* <DEDUP_REMOVED lines=12> */
[----:B------:R-:W-:Y:S01]  /*17a8f0*/  FADD R127, R127, R3 ;  /* 0x000000037f7f7221 */ /* 0x000fe20000000000 */
[----:B------:R-:W-:Y:S02]  /*17a900*/  ISETP.NE.AND P5, PT, R144, 0x41, PT ;  /* 0x000000419000780c */ /* 0x000fe40003fa5270 */
[----:B0-----:R-:W-:-:S04]  /*17a910*/  IADD3 R122, P2, PT, R135, R118, RZ ;  /* 0x00000076877a7210 */ /* 0x001fc80007f5e0ff */
[----:B------:R-:W-:Y:S01]  /*17a920*/  IADD3.X R123, PT, PT, R134, R119, RZ, P2, !PT ;  /* 0x00000077867b7210 */ /* 0x000fe200017fe4ff */
[----:B------:R-:W-:-:S04]  /*17a930*/  IMAD.MOV.U32 R3, RZ, RZ, RZ ;  /* 0x000000ffff037224 */ /* 0x000fc800078e00ff */
[----:B------:R0:W5:Y:S01]  /*17a940*/  LDG.E R146, desc[UR4][R122.64] ;  /* 0x000000047a927981 */ /* 0x000162000c1e1900 */
[----:B------:R-:W-:Y:S05]  /*17a950*/  @!P1 BRA `(.L_x_7965) ;  /* 0x0000000000149947 */ /* 0x000fea0003800000 */
[----:B------:R-:W-:-:S13]  /*17a960*/  ISETP.NE.AND P1, PT, R140, 0x54, PT ;  /* 0x000000548c00780c */ /* 0x000fda0003f25270 */
[----:B0-----:R-:W-:Y:S01]  /*17a970*/  @P1 IMAD.MOV.U32 R122, RZ, RZ, 0x8 ;  /* 0x00000008ff7a1424 */ /* 0x001fe200078e00ff */
[----:B------:R-:W-:Y:S01]  /*17a980*/  @P1 ISETP.NE.AND P2, PT, R140, 0x43, PT ;  /* 0x000000438c00180c */ /* 0x000fe20003f45270 */
[----:B------:R-:W-:-:S03]  /*17a990*/  @!P1 IMAD.MOV.U32 R3, RZ, RZ, 0x4 ;  /* 0x00000004ff039424 */ /* 0x000fc600078e00ff */
[----:B------:R-:W-:-:S09]  /*17a9a0*/  @P1 SEL R3, R122, 0xc, !P2 ;  /* 0x0000000c7a031807 */ /* 0x000fd20005000000 */
.L_x_7965:
[----:B------:R-:W-:Y:S05]  /*17a9b0*/  BSYNC.RECONVERGENT B1 ;  /* 0x0000000000017941 */ /* 0x000fea0003800200 */
.L_x_7964:
        /* <DEDUP_REMOVED lines=8> */
.L_x_7967:
[----:B------:R-:W-:Y:S05]  /*17aa40*/  BSYNC.RECONVERGENT B1 ;  /* 0x0000000000017941 */ /* 0x000fea0003800200 */
.L_x_7966:
        /* <DEDUP_REMOVED lines=24> */
.L_x_7969:
[----:B------:R-:W-:Y:S05]  /*17abd0*/  BSYNC.RECONVERGENT B1 ;  /* 0x0000000000017941 */ /* 0x000fea0003800200 */
.L_x_7968:
        /* <DEDUP_REMOVED lines=8> */
.L_x_7971:
[----:B------:R-:W-:Y:S05]  /*17ac60*/  BSYNC.RECONVERGENT B1 ;  /* 0x0000000000017941 */ /* 0x000fea0003800200 */
.L_x_7970:
[----:B------:R-:W-:Y:S01]  /*17ac70*/  IADD3 R122, P1, PT, R122, R123, RZ ;  /* 0x0000007b7a7a7210 */ /* 0x000fe20007f3e0ff */
[----:B------:R-:W-:Y:S02]  /*17ac80*/  IMAD.MOV.U32 R123, RZ, RZ, RZ ;  /* 0x000000ffff7b7224 */ /* 0x000fe400078e00ff */
[----:B------:R-:W-:Y:S01]  /*17ac90*/  FADD R127, R127, R125 ;  /* 0x0000007d7f7f7221 */ /* 0x000fe20000000000 */
[----:B------:R-:W-:Y:S01]  /*17aca0*/  IMAD.MOV.U32 R124, RZ, RZ, RZ ;  /* 0x000000ffff7c7224 */ /* 0x000fe200078e00ff */
        /* <DEDUP_REMOVED lines=22> */
.L_x_7973:
[----:B------:R-:W-:Y:S05]  /*17ae10*/  BSYNC.RECONVERGENT B1 ;  /* 0x0000000000017941 */ /* 0x000fea0003800200 */
.L_x_7972:
        /* <DEDUP_REMOVED lines=8> */
.L_x_7975:
[----:B------:R-:W-:Y:S05]  /*17aea0*/  BSYNC.RECONVERGENT B1 ;  /* 0x0000000000017941 */ /* 0x000fea0003800200 */
.L_x_7974:
        /* <DEDUP_REMOVED lines=10> */
[----:B-1----:R0:W5:Y:S01]  /*17af50*/  LDG.E R125, desc[UR4][R122.64] ;  /* 0x000000047a7d7981 */ /* 0x002162000c1e1900 */
        /* <DEDUP_REMOVED lines=13> */
.L_x_7977:
[----:B------:R-:W-:Y:S05]  /*17b030*/  BSYNC.RECONVERGENT B1 ;  /* 0x0000000000017941 */ /* 0x000fea0003800200 */
.L_x_7976:
        /* <DEDUP_REMOVED lines=8> */
.L_x_7979:
[----:B------:R-:W-:Y:S05]  /*17b0c0*/  BSYNC.RECONVERGENT B1 ;  /* 0x0000000000017941 */ /* 0x000fea0003800200 */
.L_x_7978:
        /* <DEDUP_REMOVED lines=21> */
[----:B------:R-:W-:Y:S02]  /*17b220*/  @P1 ISETP.NE.AND P5, PT, R138, 0x43, PT ;  /* 0x000000438a00180c */ /* 0x000fe40003fa5270 */
[----:B------:R-:W-:Y:S02]  /*17b230*/  @!P1 MOV R122, 0x4 ;  /* 0x00000004007a9802 */ /* 0x000fe40000000f00 */
[----:B------:R-:W-:-:S09]  /*17b240*/  @P1 SEL R122, R123, 0xc, !P5 ;  /* 0x0000000c7b7a1807 */ /* 0x000fd20006800000 */
.L_x_7981:
[----:B------:R-:W-:Y:S05]  /*17b250*/  BSYNC.RECONVERGENT B1 ;  /* 0x0000000000017941 */ /* 0x000fea0003800200 */
.L_x_7980:
        /* <DEDUP_REMOVED lines=8> */
.L_x_7983:
[----:B------:R-:W-:Y:S05]  /*17b2e0*/  BSYNC.RECONVERGENT B1 ;  /* 0x0000000000017941 */ /* 0x000fea0003800200 */
.L_x_7982:
        /* <DEDUP_REMOVED lines=26> */
.L_x_7985:
[----:B------:R-:W-:Y:S05]  /*17b490*/  BSYNC.RECONVERGENT B1 ;  /* 0x0000000000017941 */ /* 0x000fea0003800200 */
.L_x_7984:
[----:B------:R-:W-:Y:S01]  /*17b4a0*/  BSSY.RECONVERGENT B1, `(.L_x_7986) ;  /* 0x0000007000017945 */ /* 0x000fe20003800200 */
[----:B------:R-:W-:-:S03]  /*17b4b0*/  IMAD.MOV.U32 R123, RZ, RZ, RZ ;  /* 0x000000ffff7b7224 */ /* 0x000fc600078e00ff */
[----:B------:R-:W-:Y:S05]  /*17b4c0*/  @!P1 BRA `(.L_x_7987) ;  /* 0x0000000000109947 */ /* 0x000fea0003800000 */
[----:B------:R-:W-:-:S13]  /*17b4d0*/  ISETP.NE.AND P2, PT, R147, 0x54, PT ;  /* 0x000000549300780c */ /* 0x000fda0003f45270 */
[----:B-1----:R-:W-:Y:S02]  /*17b4e0*/  @P2 IMAD.MOV.U32 R125, RZ, RZ, 0x2 ;  /* 0x00000002ff7d2424 */ /* 0x002fe400078e00ff */
[----:B------:R-:W-:-:S03]  /*17b4f0*/  @!P2 IMAD.MOV.U32 R123, RZ, RZ, 0x1 ;  /* 0x00000001ff7ba424 */ /* 0x000fc600078e00ff */
[----:B------:R-:W-:-:S07]  /*17b500*/  @P2 SEL R123, R125, 0x3, !P4 ;  /* 0x000000037d7b2807 */ /* 0x000fce0006000000 */
.L_x_7987:
[----:B------:R-:W-:Y:S05]  /*17b510*/  BSYNC.RECONVERGENT B1 ;  /* 0x0000000000017941 */ /* 0x000fea0003800200 */
.L_x_7986:
        /* <DEDUP_REMOVED lines=11> */
[----:B------:R-:W-:Y:S01]  /*17b5d0*/  ISETP.NE.AND P5, PT, R126, 0x41, PT ;  /* 0x000000417e00780c */ /* 0x000fe20003fa5270 */
[----:B------:R-:W-:Y:S01]  /*17b5e0*/  BSSY.RECONVERGENT B1, `(.L_x_7988) ;  /* 0x000000c000017945 */ /* 0x000fe20003800200 */
[----:B------:R-:W-:Y:S01]  /*17b5f0*/  FADD R127, R127, R3 ;  /* 0x000000037f7f7221 */ /* 0x000fe20000000000 */
[----:B0-----:R-:W-:Y:S02]  /*17b600*/  IADD3 R122, P2, PT, R135, R118, RZ ;  /* 0x00000076877a7210 */ /* 0x001fe40007f5e0ff */
[----:B------:R-:W-:-:S03]  /*17b610*/  P2R R138, PR, RZ, 0x20 ;  /* 0x00000020ff8a7803 */ /* 0x000fc60000000000 */
[----:B------:R-:W-:Y:S02]  /*17b620*/  IMAD.X R123, R134, 0x1, R119, P2 ;  /* 0x00000001867b7824 */ /* 0x000fe400010e0677 */
[----:B------:R-:W-:-:S03]  /*17b630*/  IMAD.MOV.U32 R3, RZ, RZ, RZ ;  /* 0x000000ffff037224 */ /* 0x000fc600078e00ff */
[----:B------:R0:W5:Y:S01]  /*17b640*/  LDG.E R136, desc[UR4][R122.64] ;  /* 0x000000047a887981 */ /* 0x000162000c1e1900 */
[----:B------:R-:W-:Y:S05]  /*17b650*/  @!P1 BRA `(.L_x_7989) ;  /* 0x0000000000109947 */ /* 0x000fea0003800000 */
[----:B------:R-:W-:-:S13]  /*17b660*/  ISETP.NE.AND P1, PT, R147, 0x54, PT ;  /* 0x000000549300780c */ /* 0x000fda0003f25270 */
[----:B0-----:R-:W-:Y:S02]  /*17b670*/  @P1 IMAD.MOV.U32 R122, RZ, RZ, 0x8 ;  /* 0x00000008ff7a1424 */ /* 0x001fe400078e00ff */
[----:B------:R-:W-:-:S03]  /*17b680*/  @!P1 IMAD.MOV.U32 R3, RZ, RZ, 0x4 ;  /* 0x00000004ff039424 */ /* 0x000fc600078e00ff */
[----:B------:R-:W-:-:S07]  /*17b690*/  @P1 SEL R3, R122, 0xc, !P4 ;  /* 0x0000000c7a031807 */ /* 0x000fce0006000000 */
.L_x_7989:
[----:B------:R-:W-:Y:S05]  /*17b6a0*/  BSYNC.RECONVERGENT B1 ;  /* 0x0000000000017941 */ /* 0x000fea0003800200 */
.L_x_7988:
[----:B------:R-:W-:Y:S01]  /*17b6b0*/  ISETP.NE.AND P2, PT, R138, RZ, PT ;  /* 0x000000ff8a00720c */ /* 0x000fe20003f45270 */
[----:B------:R-:W-:Y:S01]  /*17b6c0*/  BSSY.RECONVERGENT B1, `(.L_x_7990) ;  /* 0x0000007000017945 */ /* 0x000fe20003800200 */
[----:B0-----:R-:W-:-:S11]  /*17b6d0*/  IMAD.MOV.U32 R122, RZ, RZ, RZ ;  /* 0x000000ffff7a7224 */ /* 0x001fd600078e00ff */
[----:B------:R-:W-:Y:S05]  /*17b6e0*/  @!P2 BRA `(.L_x_7991) ;  /* 0x000000000010a947 */ /* 0x000fea0003800000 */
[----:B------:R-:W-:-:S13]  /*17b6f0*/  ISETP.NE.AND P1, PT, R126, 0x54, PT ;  /* 0x000000547e00780c */ /* 0x000fda0003f25270 */
[----:B------:R-:W-:Y:S02]  /*17b700*/  @P1 IMAD.MOV.U32 R123, RZ, RZ, 0x2 ;  /* 0x00000002ff7b1424 */ /* 0x000fe400078e00ff */
[----:B------:R-:W-:-:S03]  /*17b710*/  @!P1 IMAD.MOV.U32 R122, RZ, RZ, 0x1 ;  /* 0x00000001ff7a9424 */ /* 0x000fc600078e00ff */
[----:B------:R-:W-:-:S07]  /*17b720*/  @P1 SEL R122, R123, 0x3, !P3 ;  /* 0x000000037b7a1807 */ /* 0x000fce0005800000 */
.L_x_7991:
[----:B------:R-:W-:Y:S05]  /*17b730*/  BSYNC.RECONVERGENT B1 ;  /* 0x0000000000017941 */ /* 0x000fea0003800200 */
.L_x_7990:
        /* <DEDUP_REMOVED lines=11> */
[----:B-----5:R-:W-:Y:S01]  /*17b7f0*/  FADD R124, R127, R124 ;  /* 0x0000007c7f7c7221 */ /* 0x020fe20000000000 */
[----:B------:R-:W-:Y:S01]  /*17b800*/  BSSY.RECONVERGENT B1, `(.L_x_7992) ;  /* 0x000000c000017945 */ /* 0x000fe20003800200 */
[----:B------:R-:W-:Y:S02]  /*17b810*/  ISETP.NE.AND P5, PT, R108, 0x41, PT ;  /* 0x000000416c00780c */ /* 0x000fe40003fa5270 */
[----:B------:R-:W-:Y:S01]  /*17b820*/  FADD R125, R124, R125 ;  /* 0x0000007d7c7d7221 */ /* 0x000fe20000000000 */
[----:B0-----:R-:W-:-:S05]  /*17b830*/  IADD3 R122, P1, PT, R135, R118, RZ ;  /* 0x00000076877a7210 */ /* 0x001fca0007f3e0ff */
[----:B------:R-:W-:-:S05]  /*17b840*/  IMAD.X R123, R134, 0x1, R119, P1 ;  /* 0x00000001867b7824 */ /* 0x000fca00008e0677 */
[----:B------:R0:W5:Y:S02]  /*17b850*/  LDG.E R135, desc[UR4][R122.64] ;  /* 0x000000047a877981 */ /* 0x000164000c1e1900 */
[----:B0-----:R-:W-:Y:S01]  /*17b860*/  IMAD.MOV.U32 R122, RZ, RZ, RZ ;  /* 0x000000ffff7a7224 */ /* 0x001fe200078e00ff */
[----:B------:R-:W-:Y:S06]  /*17b870*/  @!P2 BRA `(.L_x_7993) ;  /* 0x000000000010a947 */ /* 0x000fec0003800000 */
[----:B------:R-:W-:-:S13]  /*17b880*/  ISETP.NE.AND P1, PT, R126, 0x54, PT ;  /* 0x000000547e00780c */ /* 0x000fda0003f25270 */
[----:B------:R-:W-:Y:S02]  /*17b890*/  @P1 IMAD.MOV.U32 R123, RZ, RZ, 0x8 ;  /* 0x00000008ff7b1424 */ /* 0x000fe400078e00ff */
[----:B------:R-:W-:-:S03]  /*17b8a0*/  @!P1 IMAD.MOV.U32 R122, RZ, RZ, 0x4 ;  /* 0x00000004ff7a9424 */ /* 0x000fc600078e00ff */
[----:B------:R-:W-:-:S07]  /*17b8b0*/  @P1 SEL R122, R123, 0xc, !P3 ;  /* 0x0000000c7b7a1807 */ /* 0x000fce0005800000 */
.L_x_7993:
[----:B------:R-:W-:Y:S05]  /*17b8c0*/  BSYNC.RECONVERGENT B1 ;  /* 0x0000000000017941 */ /* 0x000fea0003800200 */
.L_x_7992:
[----:B------:R-:W-:Y:S01]  /*17b8d0*/  BSSY.RECONVERGENT B1, `(.L_x_7994) ;  /* 0x0000007000017945 */ /* 0x000fe20003800200 */
[----:B------:R-:W-:-:S03]  /*17b8e0*/  IMAD.MOV.U32 R123, RZ, RZ, RZ ;  /* 0x000000ffff7b7224 */ /* 0x000fc600078e00ff */
[----:B------:R-:W-:Y:S05]  /*17b8f0*/  @!P5 BRA `(.L_x_7995) ;  /* 0x000000000010d947 */ /* 0x000fea0003800000 */
[----:B------:R-:W-:-:S13]  /*17b900*/  ISETP.NE.AND P1, PT, R108, 0x54, PT ;  /* 0x000000546c00780c */ /* 0x000fda0003f25270 */
[----:B------:R-:W-:Y:S02]  /*17b910*/  @P1 IMAD.MOV.U32 R124, RZ, RZ, 0x2 ;  /* 0x00000002ff7c1424 */ /* 0x000fe400078e00ff */
[----:B------:R-:W-:-:S03]  /*17b920*/  @!P1 IMAD.MOV.U32 R123, RZ, RZ, 0x1 ;  /* 0x00000001ff7b9424 */ /* 0x000fc600078e00ff */
[----:B------:R-:W-:-:S07]  /*17b930*/  @P1 SEL R123, R124, 0x3, !P6 ;  /* 0x000000037c7b1807 */ /* 0x000fce0007000000 */
.L_x_7995:
[----:B------:R-:W-:Y:S05]  /*17b940*/  BSYNC.RECONVERGENT B1 ;  /* 0x0000000000017941 */ /* 0x000fea0003800200 */
.L_x_7994:
        /* <DEDUP_REMOVED lines=11> */
[----:B------:R-:W-:Y:S01]  /*17ba00*/  FADD R151, RZ, R151 ;  /* 0x00000097ff977221 */ /* 0x000fe20000000000 */
[----:B------:R-:W-:Y:S01]  /*17ba10*/  BSSY.RECONVERGENT B1, `(.L_x_7996) ;  /* 0x000000e000017945 */ /* 0x000fe20003800200 */
[----:B------:R-:W-:Y:S01]  /*17ba20*/  ISETP.NE.AND P4, PT, R107, 0x41, PT ;  /* 0x000000416b00780c */ /* 0x000fe20003f85270 */
[----:B------:R-:W-:Y:S01]  /*17ba30*/  FADD R3, R125, R3 ;  /* 0x000000037d037221 */ /* 0x000fe20000000000 */
        /* <DEDUP_REMOVED lines=11> */
.L_x_7997:
[----:B------:R-:W-:Y:S05]  /*17baf0*/  BSYNC.RECONVERGENT B1 ;  /* 0x0000000000017941 */ /* 0x000fea0003800200 */
.L_x_7996:
        /* <DEDUP_REMOVED lines=8> */
.L_x_7999:
[----:B------:R-:W-:Y:S05]  /*17bb80*/  BSYNC.RECONVERGENT B1 ;  /* 0x0000000000017941 */ /* 0x000fea0003800200 */
.L_x_7998:
        /* <DEDUP_REMOVED lines=24> */
.L_x_8001:
[----:B------:R-:W-:Y:S05]  /*17bd10*/  BSYNC.RECONVERGENT B1 ;  /* 0x0000000000017941 */ /* 0x000fea0003800200 */
.L_x_8000:
        /* <DEDUP_REMOVED lines=8> */
.L_x_8003:
[----:B------:R-:W-:Y:S05]  /*17bda0*/  BSYNC.RECONVERGENT B1 ;  /* 0x0000000000017941 */ /* 0x000fea0003800200 */
.L_x_8002:
        /* <DEDUP_REMOVED lines=24> */
.L_x_8005:
[----:B------:R-:W-:Y:S05]  /*17bf30*/  BSYNC.RECONVERGENT B1 ;  /* 0x0000000000017941 */ /* 0x000fea0003800200 */
.L_x_8004:
        /* <DEDUP_REMOVED lines=11> */
.L_x_8007:
[----:B------:R-:W-:Y:S05]  /*17bff0*/  BSYNC.RECONVERGENT B1 ;  /* 0x0000000000017941 */ /* 0x000fea0003800200 */
.L_x_8006:
        /* <DEDUP_REMOVED lines=22> */
.L_x_8009:
[----:B------:R-:W-:Y:S05]  /*17c160*/  BSYNC.RECONVERGENT B1 ;  /* 0x0000000000017941 */ /* 0x000fea0003800200 */
.L_x_8008:
        /* <DEDUP_REMOVED lines=12> */
.L_x_8011:
[----:B------:R-:W-:Y:S05]  /*17c230*/  BSYNC.RECONVERGENT B1 ;  /* 0x0000000000017941 */ /* 0x000fea0003800200 */
.L_x_8010:
        /* <DEDUP_REMOVED lines=14> */
[----:B------:R-:W-:Y:S01]  /*17c320*/  FADD R125, R125, R156 ;  /* 0x0000009c7d7d7221 */ /* 0x000fe20000000000 */
[----:B------:R-:W-:Y:S01]  /*17c330*/  ISETP.EQ.OR P0, PT, R111, 0x54, !P0 ;  /* 0x000000546f00780c */ /* 0x000fe20004702670 */
[----:B0-----:R-:W-:Y:S01]  /*17c340*/  IMAD.MOV.U32 R121, RZ, RZ, 0x40106666 ;  /* 0x40106666ff797424 */ /* 0x001fe200078e00ff */
[----:B------:R-:W-:Y:S01]  /*17c350*/  ISETP.EQ.OR P1, PT, R110, 0x54, !P1 ;  /* 0x000000546e00780c */ /* 0x000fe20004f22670 */
[----:B------:R-:W-:Y:S01]  /*17c360*/  FADD R125, R125, R155 ;  /* 0x0000009b7d7d7221 */ /* 0x000fe20000000000 */
[----:B------:R-:W-:Y:S01]  /*17c370*/  UMOV UR4, 0xfa6defc8 ;  /* 0xfa6defc800047882 */ /* 0x000fe20000000000 */
[----:B------:R-:W-:Y:S01]  /*17c380*/  UMOV UR5, 0x4026dfb3 ;  /* 0x4026dfb300057882 */ /* 0x000fe20000000000 */
[----:B------:R-:W-:Y:S01]  /*17c390*/  BSSY.RECONVERGENT B1, `(.L_x_8012) ;  /* 0x000004c000017945 */ /* 0x000fe20003800200 */
[----:B------:R-:W-:-:S04]  /*17c3a0*/  FADD R125, R125, R154 ;  /* 0x0000009a7d7d7221 */ /* 0x000fc80000000000 */
[----:B------:R-:W-:Y:S02]  /*17c3b0*/  FADD R125, R125, R150 ;  /* 0x000000967d7d7221 */ /* 0x000fe40000000000 */
[----:B------:R-:W-:Y:S02]  /*17c3c0*/  @!P0 IMAD.MOV.U32 R121, RZ, RZ, -0x3ff9999a ;  /* 0xc0066666ff798424 */ /* 0x000fe400078e00ff */
[----:B------:R-:W-:Y:S01]  /*17c3d0*/  FADD R125, R125, R149 ;  /* 0x000000957d7d7221 */ /* 0x000fe20000000000 */
[----:B------:R-:W-:Y:S02]  /*17c3e0*/  @P1 IMAD.MOV.U32 R122, RZ, RZ, 0x66666666 ;  /* 0x66666666ff7a1424 */ /* 0x000fe400078e00ff */
[----:B------:R-:W-:Y:S02]  /*17c3f0*/  @P1 IMAD.MOV.U32 R123, RZ, RZ, 0x40106666 ;  /* 0x40106666ff7b1424 */ /* 0x000fe400078e00ff */
[----:B------:R-:W-:-:S04]  /*17c400*/  FADD R125, R125, R146 ;  /* 0x000000927d7d7221 */ /* 0x000fc80000000000 */
[----:B------:R-:W-:-:S04]  /*17c410*/  FADD R125, R125, R145 ;  /* 0x000000917d7d7221 */ /* 0x000fc80000000000 */
        /* <DEDUP_REMOVED lines=11> */
[----:B------:R-:W-:-:S03]  /*17c4d0*/  @!P1 IMAD.MOV.U32 R125, RZ, RZ, 0x3fb99999 ;  /* 0x3fb99999ff7d9424 */ /* 0x000fc600078e00ff */
[----:B------:R-:W-:Y:S01]  /*17c4e0*/  FADD R3, R3, R124 ;  /* 0x0000007c03037221 */ /* 0x000fe20000000000 */
[----:B------:R-:W-:Y:S02]  /*17c4f0*/  @!P1 IMAD.MOV.U32 R124, RZ, RZ, -0x66666666 ;  /* 0x9999999aff7c9424 */ /* 0x000fe400078e00ff */
[----:B--2---:R-:W-:Y:S01]  /*17c500*/  FADD R118, R143, R120 ;  /* 0x000000788f767221 */ /* 0x004fe20000000000 */
[----:B------:R-:W-:Y:S02]  /*17c510*/  IMAD.MOV.U32 R120, RZ, RZ, 0x66666666 ;  /* 0x66666666ff787424 */ /* 0x000fe400078e00ff */
[----:B------:R-:W-:-:S03]  /*17c520*/  @!P0 IMAD.MOV.U32 R120, RZ, RZ, 0x66666666 ;  /* 0x66666666ff788424 */ /* 0x000fc600078e00ff */
[----:B------:R-:W0:Y:S01]  /*17c530*/  F2F.F64.F32 R118, R118 ;  /* 0x0000007600767310 */ /* 0x000e220000201800 */
[----:B-----5:R-:W-:Y:S02]  /*17c540*/  FADD R3, R3, R142 ;  /* 0x0000008e03037221 */ /* 0x020fe40000000000 */
[----:B0-----:R-:W-:Y:S01]  /*17c550*/  DADD R118, -R118, R120 ;  /* 0x0000000076767229 */ /* 0x001fe20000000178 */
[----:B------:R-:W-:Y:S01]  /*17c560*/  @!P1 IMAD.MOV.U32 R120, RZ, RZ, 0x66666666 ;  /* 0x66666666ff789424 */ /* 0x000fe200078e00ff */
[----:B------:R-:W-:-:S08]  /*17c570*/  @!P1 MOV R121, 0x40066666 ;  /* 0x4006666600799802 */ /* 0x000fd00000000f00 */
[----:B------:R-:W0:Y:S08]  /*17c580*/  F2F.F32.F64 R118, R118 ;  /* 0x0000007600767310 */ /* 0x000e300000301000 */
[----:B0-----:R-:W0:Y:S02]  /*17c590*/  F2F.F64.F32 R118, R118 ;  /* 0x0000007600767310 */ /* 0x001e240000201800 */
[----:B0-----:R-:W-:-:S02]  /*17c5a0*/  @!P1 DADD R120, R118, -R120 ;  /* 0x0000000076789229 */ /* 0x001fc40000000878 */
[----:B------:R-:W-:-:S04]  /*17c5b0*/  @P1 DADD R120, R118, R122 ;  /* 0x0000000076781229 */ /* 0x000fc8000000007a */
[----:B------:R-:W-:Y:S08]  /*17c5c0*/  F2F.F64.F32 R118, R3 ;  /* 0x0000000300767310 */ /* 0x000ff00000201800 */
[----:B------:R0:W1:Y:S02]  /*17c5d0*/  F2F.F32.F64 R122, R120 ;  /* 0x00000078007a7310 */ /* 0x0000640000301000 */
[----:B0-----:R-:W-:-:S02]  /*17c5e0*/  IMAD.MOV.U32 R120, RZ, RZ, 0x66666666 ;  /* 0x66666666ff787424 */ /* 0x001fc400078e00ff */
[----:B------:R-:W-:Y:S02]  /*17c5f0*/  IMAD.MOV.U32 R121, RZ, RZ, 0x40026666 ;  /* 0x40026666ff797424 */ /* 0x000fe400078e00ff */
[----:B------:R-:W-:Y:S02]  /*17c600*/  @!P0 IMAD.MOV.U32 R120, RZ, RZ, -0x66666666 ;  /* 0x9999999aff788424 */ /* 0x000fe400078e00ff */
[----:B-1----:R-:W0:Y:S01]  /*17c610*/  F2F.F64.F32 R122, R122 ;  /* 0x0000007a007a7310 */ /* 0x002e220000201800 */
[----:B------:R-:W-:-:S06]  /*17c620*/  @!P0 IMAD.MOV.U32 R121, RZ, RZ, 0x3fb99999 ;  /* 0x3fb99999ff798424 */ /* 0x000fcc00078e00ff */
[----:B------:R-:W-:-:S06]  /*17c630*/  DADD R118, -R118, R120 ;  /* 0x0000000076767229 */ /* 0x000fcc0000000178 */
[----:B------:R0:W1:Y:S02]  /*17c640*/  F2F.F32.F64 R120, R118 ;  /* 0x0000007600787310 */ /* 0x0000640000301000 */
[----:B0-----:R-:W-:Y:S01]  /*17c650*/  DADD R118, R122, -UR4 ;  /* 0x800000047a767e29 */ /* 0x001fe20008000000 */
[----:B------:R-:W-:Y:S01]  /*17c660*/  UMOV UR4, 0x72324c83 ;  /* 0x72324c8300047882 */ /* 0x000fe20000000000 */
[----:B------:R-:W-:Y:S01]  /*17c670*/  UMOV UR5, 0x40425a16 ;  /* 0x40425a1600057882 */ /* 0x000fe20000000000 */
[----:B------:R-:W-:-:S03]  /*17c680*/  IMAD.MOV.U32 R122, RZ, RZ, 0x1 ;  /* 0x00000001ff7a7424 */ /* 0x000fc600078e00ff */
[----:B-1----:R-:W0:Y:S02]  /*17c690*/  F2F.F64.F32 R120, R120 ;  /* 0x0000007800787310 */ /* 0x002e240000201800 */
[----:B------:R-:W-:-:S06]  /*17c6a0*/  DADD R118, R118, -UR4 ;  /* 0x8000000476767e29 */ /* 0x000fcc0008000000 */
        /* <DEDUP_REMOVED lines=26> */
.L_x_8013:
[----:B------:R-:W-:Y:S05]  /*17c850*/  BSYNC.RECONVERGENT B1 ;  /* 0x0000000000017941 */ /* 0x000fea0003800200 */
.L_x_8012:
        /* <DEDUP_REMOVED lines=22> */
.L_x_8015:
[----:B------:R-:W-:-:S13]  /*17c9c0*/  ISETP.NE.AND P1, PT, R111, 0x41, PT ;  /* 0x000000416f00780c */ /* 0x000fda0003f25270 */
[----:B------:R-:W-:Y:S05]  /*17c9d0*/  @!P1 BRA `(.L_x_8016) ;  /* 0x0000000000149947 */ /* 0x000fea0003800000 */
[----:B------:R-:W-:-:S13]  /*17c9e0*/  ISETP.NE.AND P1, PT, R111, 0x54, PT ;  /* 0x000000546f00780c */ /* 0x000fda0003f25270 */
[----:B------:R-:W-:Y:S01]  /*17c9f0*/  @P1 IMAD.MOV.U32 R3, RZ, RZ, 0x2 ;  /* 0x00000002ff031424 */ /* 0x000fe200078e00ff */
[----:B------:R-:W-:Y:S01]  /*17ca00*/  @P1 ISETP.NE.AND P2, PT, R111, 0x43, PT ;  /* 0x000000436f00180c */ /* 0x000fe20003f45270 */
[----:B------:R-:W-:-:S03]  /*17ca10*/  @!P1 IMAD.MOV.U32 R118, RZ, RZ, 0x1 ;  /* 0x00000001ff769424 */ /* 0x000fc600078e00ff */
[----:B------:R-:W-:-:S09]  /*17ca20*/  @P1 SEL R118, R3, 0x3, !P2 ;  /* 0x0000000303761807 */ /* 0x000fd20005000000 */
.L_x_8016:
[----:B------:R-:W-:Y:S05]  /*17ca30*/  BSYNC.RECONVERGENT B1 ;  /* 0x0000000000017941 */ /* 0x000fea0003800200 */
.L_x_8014:
        /* <DEDUP_REMOVED lines=10> */
.L_x_8019:
[----:B------:R-:W-:Y:S05]  /*17cae0*/  BSYNC.RECONVERGENT B1 ;  /* 0x0000000000017941 */ /* 0x000fea0003800200 */
.L_x_8018:
[----:B------:R-:W-:Y:S01]  /*17caf0*/  LOP3.LUT R118, R118, R3, RZ, 0xfc, !PT ;  /* 0x0000000376767212 */ /* 0x000fe200078efcff */
[----:B------:R-:W-:Y:S06]  /*17cb00*/  BRA `(.L_x_8020) ;  /* 0x0000000000307947 */ /* 0x000fec0003800000 */
.L_x_8017:
        /* <DEDUP_REMOVED lines=10> */
.L_x_8022:
[----:B------:R-:W-:Y:S05]  /*17cbb0*/  BSYNC.RECONVERGENT B1 ;  /* 0x0000000000017941 */ /* 0x000fea0003800200 */
.L_x_8021:
[----:B------:R-:W-:-:S07]  /*17cbc0*/  LOP3.LUT R118, R118, R3, RZ, 0xfc, !PT ;  /* 0x0000000376767212 */ /* 0x000fce00078efcff */
.L_x_8020:
        /* <DEDUP_REMOVED lines=10> */
.L_x_8025:
[----:B------:R-:W-:Y:S05]  /*17cc70*/  BSYNC.RECONVERGENT B1 ;  /* 0x0000000000017941 */ /* 0x000fea0003800200 */
.L_x_8024:
[----:B------:R-:W-:Y:S01]  /*17cc80*/  LOP3.LUT R118, R118, R3, RZ, 0xfc, !PT ;  /* 0x0000000376767212 */ /* 0x000fe200078efcff */
[----:B------:R-:W-:Y:S06]  /*17cc90*/  BRA `(.L_x_8026) ;  /* 0x0000000000307947 */ /* 0x000fec0003800000 */
.L_x_8023:
        /* <DEDUP_REMOVED lines=10> */
.L_x_8028:
[----:B------:R-:W-:Y:S05]  /*17cd40*/  BSYNC.RECONVERGENT B1 ;  /* 0x0000000000017941 */ /* 0x000fea0003800200 */
.L_x_8027:
[----:B------:R-:W-:-:S07]  /*17cd50*/  LOP3.LUT R118, R118, R3, RZ, 0xfc, !PT ;  /* 0x0000000376767212 */ /* 0x000fce00078efcff */
.L_x_8026:
        /* <DEDUP_REMOVED lines=10> */
.L_x_8031:
[----:B------:R-:W-:Y:S05]  /*17ce00*/  BSYNC.RECONVERGENT B1 ;  /* 0x0000000000017941 */ /* 0x000fea0003800200 */
.L_x_8030:
[----:B------:R-:W-:Y:S01]  /*17ce10*/  LOP3.LUT R118, R118, R3, RZ, 0xfc, !PT ;  /* 0x0000000376767212 */ /* 0x000fe200078efcff */
[----:B------:R-:W-:Y:S06]  /*17ce20*/  BRA `(.L_x_8032) ;  /* 0x0000000000307947 */ /* 0x000fec0003800000 */
.L_x_8029:
        /* <DEDUP_REMOVED lines=10> */
.L_x_8034:
[----:B------:R-:W-:Y:S05]  /*17ced0*/  BSYNC.RECONVERGENT B1 ;  /* 0x0000000000017941 */ /* 0x000fea0003800200 */
.L_x_8033:
[----:B------:R-:W-:-:S07]  /*17cee0*/  LOP3.LUT R118, R118, R3, RZ, 0xfc, !PT ;  /* 0x0000000376767212 */ /* 0x000fce00078efcff */
.L_x_8032:
        /* <DEDUP_REMOVED lines=11> */
.L_x_8037:
[----:B------:R-:W-:Y:S05]  /*17cfa0*/  BSYNC.RECONVERGENT B1 ;  /* 0x0000000000017941 */ /* 0x000fea0003800200 */
.L_x_8036:
[----:B------:R-:W-:Y:S01]  /*17cfb0*/  LOP3.LUT R3, R118, R3, RZ, 0xfc, !PT ;  /* 0x0000000376037212 */ /* 0x000fe200078efcff */
[----:B------:R-:W-:Y:S06]  /*17cfc0*/  BRA `(.L_x_8038) ;  /* 0x0000000000307947 */ /* 0x000fec0003800000 */
.L_x_8035:
        /* <DEDUP_REMOVED lines=10> */
.L_x_8040:
[----:B------:R-:W-:Y:S05]  /*17d070*/  BSYNC.RECONVERGENT B1 ;  /* 0x0000000000017941 */ /* 0x000fea0003800200 */
.L_x_8039:
[----:B------:R-:W-:-:S07]  /*17d080*/  LOP3.LUT R3, R118, R3, RZ, 0xfc, !PT ;  /* 0x0000000376037212 */ /* 0x000fce00078efcff */
.L_x_8038:
        /* <DEDUP_REMOVED lines=11> */
.L_x_8043:
[----:B------:R-:W-:Y:S05]  /*17d140*/  BSYNC.RECONVERGENT B1 ;  /* 0x0000000000017941 */ /* 0x000fea0003800200 */
.L_x_8042:
[----:B------:R-:W-:Y:S01]  /*17d150*/  LOP3.LUT R118, R3, R118, RZ, 0xfc, !PT ;  /* 0x0000007603767212 */ /* 0x000fe200078efcff */
[----:B------:R-:W-:Y:S06]  /*17d160*/  BRA `(.L_x_8044) ;  /* 0x0000000000307947 */ /* 0x000fec0003800000 */
.L_x_8041:
        /* <DEDUP_REMOVED lines=10> */
.L_x_8046:
[----:B------:R-:W-:Y:S05]  /*17d210*/  BSYNC.RECONVERGENT B1 ;  /* 0x0000000000017941 */ /* 0x000fea0003800200 */
.L_x_8045:
[----:B------:R-:W-:-:S07]  /*17d220*/  LOP3.LUT R118, R3, R118, RZ, 0xfc, !PT ;  /* 0x0000007603767212 */ /* 0x000fce00078efcff */
.L_x_8044:
        /* <DEDUP_REMOVED lines=16> */
[----:B------:R-:W-:Y:S01]  /*17d330*/  @P1 IMAD.MOV.U32 R111, RZ, RZ, 0x2 ;  /* 0x00000002ff6f1424 */ /* 0x000fe200078e00ff */
[----:B------:R-:W-:Y:S01]  /*17d340*/  @P1 ISETP.NE.AND P2, PT, R126, 0x43, PT ;  /* 0x000000437e00180c */ /* 0x000fe20003f45270 */
[----:B------:R-:W-:-:S03]  /*17d350*/  @!P1 IMAD.MOV.U32 R3, RZ, RZ, 0x1 ;  /* 0x00000001ff039424 */ /* 0x000fc600078e00ff */
[----:B------:R-:W-:Y:S01]  /*17d360*/  @P1 SEL R3, R111, 0x3, !P2 ;  /* 0x000000036f031807 */ /* 0x000fe20005000000 */
[----:B------:R-:W-:Y:S08]  /*17d370*/  BRA `(.L_x_8051) ;  /* 0x00000000001c7947 */ /* 0x000ff00003800000 */
.L_x_8050:
[----:B------:R-:W-:-:S13]  /*17d380*/  ISETP.NE.AND P1, PT, R111, 0x41, PT ;  /* 0x000000416f00780c */ /* 0x000fda0003f25270 */
[----:B------:R-:W-:Y:S05]  /*17d390*/  @!P1 BRA `(.L_x_8051) ;  /* 0x0000000000149947 */ /* 0x000fea0003800000 */
[----:B------:R-:W-:-:S13]  /*17d3a0*/  ISETP.NE.AND P1, PT, R111, 0x54, PT ;  /* 0x000000546f00780c */ /* 0x000fda0003f25270 */
[----:B------:R-:W-:Y:S01]  /*17d3b0*/  @P1 ISETP.NE.AND P2, PT, R111, 0x43, PT ;  /* 0x000000436f00180c */ /* 0x000fe20003f45270 */
[----:B------:R-:W-:Y:S02]  /*17d3c0*/  @P1 IMAD.MOV.U32 R111, RZ, RZ, 0x2 ;  /* 0x00000002ff6f1424 */ /* 0x000fe400078e00ff */
[----:B------:R-:W-:-:S03]  /*17d3d0*/  @!P1 IMAD.MOV.U32 R3, RZ, RZ, 0x1 ;  /* 0x00000001ff039424 */ /* 0x000fc600078e00ff */
[----:B------:R-:W-:-:S07]  /*17d3e0*/  @P1 SEL R3, R111, 0x3, !P2 ;  /* 0x000000036f031807 */ /* 0x000fce0005000000 */
.L_x_8051:
[----:B------:R-:W-:Y:S05]  /*17d3f0*/  BSYNC.RECONVERGENT B2 ;  /* 0x0000000000027941 */ /* 0x000fea0003800200 */
.L_x_8049:
        /* <DEDUP_REMOVED lines=10> */
.L_x_8054:
[----:B------:R-:W-:Y:S05]  /*17d4a0*/  BSYNC.RECONVERGENT B2 ;  /* 0x0000000000027941 */ /* 0x000fea0003800200 */
.L_x_8053:
[----:B------:R-:W-:-:S05]  /*17d4b0*/  IMAD.SHL.U32 R3, R3, 0x4, RZ ;  /* 0x0000000403037824 */ /* 0x000fca00078e00ff */
[----:B------:R-:W-:Y:S01]  /*17d4c0*/  LOP3.LUT R3, R3, R109, RZ, 0xfc, !PT ;  /* 0x0000006d03037212 */ /* 0x000fe200078efcff */
[----:B------:R-:W-:Y:S06]  /*17d4d0*/  BRA `(.L_x_8055) ;  /* 0x0000000000307947 */ /* 0x000fec0003800000 */
.L_x_8052:
        /* <DEDUP_REMOVED lines=9> */
.L_x_8057:
[----:B------:R-:W-:Y:S05]  /*17d570*/  BSYNC.RECONVERGENT B2 ;  /* 0x0000000000027941 */ /* 0x000fea0003800200 */
.L_x_8056:
[----:B------:R-:W-:-:S05]  /*17d580*/  IMAD.SHL.U32 R3, R3, 0x4, RZ ;  /* 0x0000000403037824 */ /* 0x000fca00078e00ff */
[----:B------:R-:W-:-:S07]  /*17d590*/  LOP3.LUT R3, R3, R108, RZ, 0xfc, !PT ;  /* 0x0000006c03037212 */ /* 0x000fce00078efcff */
.L_x_8055:
        /* <DEDUP_REMOVED lines=10> */
.L_x_8060:
[----:B------:R-:W-:Y:S05]  /*17d640*/  BSYNC.RECONVERGENT B2 ;  /* 0x0000000000027941 */ /* 0x000fea0003800200 */
.L_x_8059:
[----:B------:R-:W-:-:S05]  /*17d650*/  IMAD.SHL.U32 R3, R3, 0x4, RZ ;  /* 0x0000000403037824 */ /* 0x000fca00078e00ff */
[----:B------:R-:W-:Y:S01]  /*17d660*/  LOP3.LUT R3, R3, R106, RZ, 0xfc, !PT ;  /* 0x0000006a03037212 */ /* 0x000fe200078efcff */
[----:B------:R-:W-:Y:S06]  /*17d670*/  BRA `(.L_x_8061) ;  /* 0x0000000000307947 */ /* 0x000fec0003800000 */
.L_x_8058:
        /* <DEDUP_REMOVED lines=9> */
.L_x_8063:
[----:B------:R-:W-:Y:S05]  /*17d710*/  BSYNC.RECONVERGENT B2 ;  /* 0x0000000000027941 */ /* 0x000fea0003800200 */
.L_x_8062:
[----:B------:R-:W-:-:S05]  /*17d720*/  IMAD.SHL.U32 R3, R3, 0x4, RZ ;  /* 0x0000000403037824 */ /* 0x000fca00078e00ff */
[----:B------:R-:W-:-:S07]  /*17d730*/  LOP3.LUT R3, R3, R107, RZ, 0xfc, !PT ;  /* 0x0000006b03037212 */ /* 0x000fce00078efcff */
.L_x_8061:
        /* <DEDUP_REMOVED lines=10> */
.L_x_8066:
[----:B------:R-:W-:Y:S05]  /*17d7e0*/  BSYNC.RECONVERGENT B2 ;  /* 0x0000000000027941 */ /* 0x000fea0003800200 */
.L_x_8065:
[----:B------:R-:W-:-:S05]  /*17d7f0*/  IMAD.SHL.U32 R3, R3, 0x4, RZ ;  /* 0x0000000403037824 */ /* 0x000fca00078e00ff */
[----:B------:R-:W-:Y:S01]  /*17d800*/  LOP3.LUT R3, R3, R105, RZ, 0xfc, !PT ;  /* 0x0000006903037212 */ /* 0x000fe200078efcff */
[----:B------:R-:W-:Y:S06]  /*17d810*/  BRA `(.L_x_8067) ;  /* 0x0000000000307947 */ /* 0x000fec0003800000 */
.L_x_8064:
        /* <DEDUP_REMOVED lines=9> */
.L_x_8069:
[----:B------:R-:W-:Y:S05]  /*17d8b0*/  BSYNC.RECONVERGENT B2 ;  /* 0x0000000000027941 */ /* 0x000fea0003800200 */
.L_x_8068:
[----:B------:R-:W-:-:S05]  /*17d8c0*/  IMAD.SHL.U32 R3, R3, 0x4, RZ ;  /* 0x0000000403037824 */ /* 0x000fca00078e00ff */
[----:B------:R-:W-:-:S07]  /*17d8d0*/  LOP3.LUT R3, R3, R4, RZ, 0xfc, !PT ;  /* 0x0000000403037212 */ /* 0x000fce00078efcff */
.L_x_8067:
        /* <DEDUP_REMOVED lines=10> */
.L_x_8072:
[----:B------:R-:W-:Y:S05]  /*17d980*/  BSYNC.RECONVERGENT B2 ;  /* 0x0000000000027941 */ /* 0x000fea0003800200 */
.L_x_8071:
[----:B------:R-:W-:-:S05]  /*17d990*/  IMAD.SHL.U32 R3, R3, 0x4, RZ ;  /* 0x0000000403037824 */ /* 0x000fca00078e00ff */
[----:B------:R-:W-:Y:S01]  /*17d9a0*/  LOP3.LUT R3, R3, R4, RZ, 0xfc, !PT ;  /* 0x0000000403037212 */ /* 0x000fe200078efcff */
[----:B------:R-:W-:Y:S06]  /*17d9b0*/  BRA `(.L_x_8073) ;  /* 0x0000000000307947 */ /* 0x000fec0003800000 */
.L_x_8070:
        /* <DEDUP_REMOVED lines=9> */
.L_x_8075:
[----:B------:R-:W-:Y:S05]  /*17da50*/  BSYNC.RECONVERGENT B2 ;  /* 0x0000000000027941 */ /* 0x000fea0003800200 */
.L_x_8074:
[----:B------:R-:W-:-:S05]  /*17da60*/  IMAD.SHL.U32 R3, R3, 0x4, RZ ;  /* 0x0000000403037824 */ /* 0x000fca00078e00ff */
[----:B------:R-:W-:-:S07]  /*17da70*/  LOP3.LUT R3, R3, R2, RZ, 0xfc, !PT ;  /* 0x0000000203037212 */ /* 0x000fce00078efcff */
.L_x_8073:
[----:B------:R-:W-:Y:S05]  /*17da80*/  @!P0 BRA `(.L_x_8076) ;  /* 0x0000000000348947 */ /* 0x000fea0003800000 */
        /* <DEDUP_REMOVED lines=9> */
.L_x_8078:
[----:B------:R-:W-:Y:S05]  /*17db20*/  BSYNC.RECONVERGENT B2 ;  /* 0x0000000000027941 */ /* 0x000fea0003800200 */
.L_x_8077:
[----:B------:R-:W-:-:S05]  /*17db30*/  IMAD.SHL.U32 R3, R3, 0x4, RZ ;  /* 0x0000000403037824 */ /* 0x000fca00078e00ff */
[----:B------:R-:W-:Y:S01]  /*17db40*/  LOP3.LUT R2, R3, R2, RZ, 0xfc, !PT ;  /* 0x0000000203027212 */ /* 0x000fe200078efcff */
[----:B------:R-:W-:Y:S06]  /*17db50*/  BRA `(.L_x_8079) ;  /* 0x0000000000307947 */ /* 0x000fec0003800000 */
.L_x_8076:
        /* <DEDUP_REMOVED lines=9> */
.L_x_8081:
[----:B------:R-:W-:Y:S05]  /*17dbf0*/  BSYNC.RECONVERGENT B2 ;  /* 0x0000000000027941 */ /* 0x000fea0003800200 */
.L_x_8080:
[----:B------:R-:W-:-:S05]  /*17dc00*/  IMAD.SHL.U32 R3, R3, 0x4, RZ ;  /* 0x0000000403037824 */ /* 0x000fca00078e00ff */
[----:B------:R-:W-:-:S07]  /*17dc10*/  LOP3.LUT R2, R3, R2, RZ, 0xfc, !PT ;  /* 0x0000000203027212 */ /* 0x000fce00078efcff */
.L_x_8079:
[----:B------:R-:W-:Y:S01]  /*17dc20*/  R2UR UR4, R6 ;  /* 0x00000000060472ca */ /* 0x000fe200000e0000 */
[----:B------:R-:W-:Y:S01]  /*17dc30*/  IMAD.WIDE.U32 R120, R2, 0x4, R120 ;  /* 0x0000000402787825 */ /* 0x000fe200078e0078 */
[----:B------:R-:W-:-:S13]  /*17dc40*/  R2UR UR5, R7 ;  /* 0x00000000070572ca */ /* 0x000fda00000e0000 */
[----:B------:R-:W2:Y:S02]  /*17dc50*/  LDG.E R120, desc[UR4][R120.64] ;  /* 0x0000000478787981 */ /* 0x000ea4000c1e1900 */
[----:B--2---:R-:W-:-:S13]  /*17dc60*/  FSETP.GEU.AND P0, PT, R120, 3, PT ;  /* 0x404000007800780b */ /* 0x004fda0003f0e000 */
.L_x_8048:
[----:B------:R-:W-:Y:S05]  /*17dc70*/  BSYNC.RECONVERGENT B1 ;  /* 0x0000000000017941 */ /* 0x000fea0003800200 */
.L_x_8047:
[----:B------:R-:W0:Y:S01]  /*17dc80*/  LDCU UR4, c[0x0][0x3c8] ;  /* 0x00007900ff0477ac */ /* 0x000e220008000800 */
[----:B------:R-:W-:Y:S01]  /*17dc90*/  BSSY.RECONVERGENT B10, `(.L_x_8082) ;  /* 0x00010710000a7945 */ /* 0x000fe20003800200 */
[----:B------:R-:W-:Y:S02]  /*17dca0*/  SEL R154, RZ, 0x1, !P0 ;  /* 0x00000001ff9a7807 */ /* 0x000fe40004000000 */
[----:B0-----:R-:W-:-:S13]  /*17dcb0*/  ISETP.EQ.OR P1, PT, RZ, UR4, !P0 ;  /* 0x00000004ff007c0c */ /* 0x001fda000c722670 */
[----:B------:R-:W-:Y:S05]  /*17dcc0*/  @P1 BRA `(.L_x_8083) ;  /* 0x0000010400b41947 */ /* 0x000fea0003800000 */
[----:B------:R-:W-:Y:S01]  /*17dcd0*/  BSSY.RECONVERGENT B1, `(.L_x_8084) ;  /* 0x0000008000017945 */ /* 0x000fe20003800200 */
[----:B------:R-:W-:-:S07]  /*17dce0*/  IMAD.MOV.U32 R2, RZ, RZ, RZ ;  /* 0x000000ffff027224 */ /* 0x000fce00078e00ff */
.L_x_8085:
[----:B------:R-:W-:-:S05]  /*17dcf0*/  IMAD.IADD R3, R1, 0x1, R2 ;  /* 0x0000000101037824 */ /* 0x000fca00078e0202 */
[----:B------:R-:W2:Y:S02]  /*17dd00*/  LDL.U8 R4, [R3+0x280e] ;  /* 0x00280e0003047983 */ /* 0x000ea40000100000 */
[----:B--2---:R-:W-:Y:S01]  /*17dd10*/  ISETP.NE.AND P0, PT, R4, RZ, PT ;  /* 0x000000ff0400720c */ /* 0x004fe20003f05270 */
[----:B------:R-:W-:Y:S02]  /*17dd20*/  IMAD.MOV.U32 R4, RZ, RZ, R2 ;  /* 0x000000ffff047224 */ /* 0x000fe400078e0002 */
[----:B------:R-:W-:-:S10]  /*17dd30*/  VIADD R2, R2, 0x1 ;  /* 0x0000000102027836 */ /* 0x000fd40000000000 */
[----:B------:R-:W-:Y:S05]  /*17dd40*/  @P0 BRA `(.L_x_8085) ;  /* 0xfffffffc00e80947 */ /* 0x000fea000383ffff */
[----:B------:R-:W-:Y:S05]  /*17dd50*/  BSYNC.RECONVERGENT B1 ;  /* 0x0000000000017941 */ /* 0x000fea0003800200 */
.L_x_8084:
        /* <DEDUP_REMOVED lines=9> */
.L_x_8089:
        /* <DEDUP_REMOVED lines=27> */
.L_x_8088:
[----:B------:R-:W-:Y:S01]  /*17dfa0*/  BSSY.RECONVERGENT B2, `(.L_x_8090) ;  /* 0x0000008000027945 */ /* 0x000fe20003800200 */
[----:B------:R-:W-:-:S07]  /*17dfb0*/  IMAD.MOV.U32 R2, RZ, RZ, RZ ;  /* 0x000000ffff027224 */ /* 0x000fce00078e00ff */
.L_x_8091:
[----:B------:R-:W-:-:S05]  /*17dfc0*/  IMAD.IADD R3, R1, 0x1, R2 ;  /* 0x0000000101037824 */ /* 0x000fca00078e0202 */
[----:B------:R-:W2:Y:S02]  /*17dfd0*/  LDL.U8 R4, [R3+0x280e] ;  /* 0x00280e0003047983 */ /* 0x000ea40000100000 */
[----:B--2---:R-:W-:Y:S01]  /*17dfe0*/  ISETP.NE.AND P0, PT, R4, RZ, PT ;  /* 0x000000ff0400720c */ /* 0x004fe20003f05270 */
[----:B------:R-:W-:Y:S02]  /*17dff0*/  IMAD.MOV.U32 R4, RZ, RZ, R2 ;  /* 0x000000ffff047224 */ /* 0x000fe400078e0002 */
[----:B------:R-:W-:-:S10]  /*17e000*/  VIADD R2, R2, 0x1 ;  /* 0x0000000102027836 */ /* 0x000fd40000000000 */
[----:B------:R-:W-:Y:S05]  /*17e010*/  @P0 BRA `(.L_x_8091) ;  /* 0xfffffffc00e80947 */ /* 0x000fea000383ffff */
[----:B------:R-:W-:Y:S05]  /*17e020*/  BSYNC.RECONVERGENT B2 ;  /* 0x0000000000027941 */ /* 0x000fea0003800200 */
.L_x_8090:
        /* <DEDUP_REMOVED lines=8> */
.L_x_8093:
        /* <DEDUP_REMOVED lines=27> */
.L_x_8092:
        /* <DEDUP_REMOVED lines=56> */
.L_x_8087:
        /* <DEDUP_REMOVED lines=55> */
.L_x_8094:
[----:B------:R-:W-:Y:S05]  /*17e950*/  BSYNC.RECONVERGENT B1 ;  /* 0x0000000000017941 */ /* 0x000fea0003800200 */
.L_x_8086:
[----:B------:R-:W-:Y:S01]  /*17e960*/  BSSY.RECONVERGENT B1, `(.L_x_8095) ;  /* 0x0000008000017945 */ /* 0x000fe20003800200 */
[----:B------:R-:W-:-:S07]  /*17e970*/  IMAD.MOV.U32 R3, RZ, RZ, RZ ;  /* 0x000000ffff037224 */ /* 0x000fce00078e00ff */
.L_x_8096:
[----:B------:R-:W-:-:S06]  /*17e980*/  IMAD.IADD R2, R1, 0x1, R3 ;  /* 0x0000000101027824 */ /* 0x000fcc00078e0203 */
[----:B------:R-:W2:Y:S02]  /*17e990*/  LDL.U8 R2, [R2+0x280e] ;  /* 0x00280e0002027983 */ /* 0x000ea40000100000 */
[----:B--2---:R-:W-:Y:S01]  /*17e9a0*/  ISETP.NE.AND P0, PT, R2, RZ, PT ;  /* 0x000000ff0200720c */ /* 0x004fe20003f05270 */
[----:B------:R-:W-:Y:S02]  /*17e9b0*/  IMAD.MOV.U32 R2, RZ, RZ, R3 ;  /* 0x000000ffff027224 */ /* 0x000fe400078e0003 */
[----:B------:R-:W-:-:S10]  /*17e9c0*/  VIADD R3, R3, 0x1 ;  /* 0x0000000103037836 */ /* 0x000fd40000000000 */
[----:B------:R-:W-:Y:S05]  /*17e9d0*/  @P0 BRA `(.L_x_8096) ;  /* 0xfffffffc00e80947 */ /* 0x000fea000383ffff */
[----:B------:R-:W-:Y:S05]  /*17e9e0*/  BSYNC.RECONVERGENT B1 ;  /* 0x0000000000017941 */ /* 0x000fea0003800200 */
.L_x_8095:
[----:B------:R-:W-:Y:S01]  /*17e9f0*/  BSSY.RECONVERGENT B1, `(.L_x_8097) ;  /* 0x0000008000017945 */ /* 0x000fe20003800200 */
[----:B------:R-:W-:-:S07]  /*17ea00*/  IMAD.MOV.U32 R3, RZ, RZ, RZ ;  /* 0x000000ffff037224 */ /* 0x000fce00078e00ff */
.L_x_8098:
[----:B------:R-:W-:-:S06]  /*17ea10*/  IADD3 R4, PT, PT, R1, R3, RZ ;  /* 0x0000000301047210 */ /* 0x000fcc0007ffe0ff */
[----:B------:R-:W2:Y:S01]  /*17ea20*/  LDL.U8 R4, [R4+0x280e] ;  /* 0x00280e0004047983 */ /* 0x000ea20000100000 */
[----:B------:R-:W-:Y:S02]  /*17ea30*/  IMAD.MOV.U32 R148, RZ, RZ, R3 ;  /* 0x000000ffff947224 */ /* 0x000fe400078e0003 */
[----:B------:R-:W-:Y:S01]  /*17ea40*/  VIADD R3, R3, 0x1 ;  /* 0x0000000103037836 */ /* 0x000fe20000000000 */
[----:B--2---:R-:W-:-:S13]  /*17ea50*/  ISETP.NE.AND P0, PT, R4, RZ, PT ;  /* 0x000000ff0400720c */ /* 0x004fda0003f05270 */
[----:B------:R-:W-:Y:S05]  /*17ea60*/  @P0 BRA `(.L_x_8098) ;  /* 0xfffffffc00e80947 */ /* 0x000fea000383ffff */
[----:B------:R-:W-:Y:S05]  /*17ea70*/  BSYNC.RECONVERGENT B1 ;  /* 0x0000000000017941 */ /* 0x000fea0003800200 */
.L_x_8097:
        /* <DEDUP_REMOVED lines=10> */
.L_x_8123:
        /* <DEDUP_REMOVED lines=12> */
.L_x_8104:
[----:B------:R-:W-:-:S13]  /*17ebe0*/  ISETP.NE.AND P1, PT, R106, 0x47, PT ;  /* 0x000000476a00780c */ /* 0x000fda0003f25270 */
[----:B------:R-:W-:Y:S05]  /*17ebf0*/  @!P1 BRA `(.L_x_8107) ;  /* 0x0000000000149947 */ /* 0x000fea0003800000 */
[----:B------:R-:W-:Y:S01]  /*17ec00*/  ISETP.NE.AND P1, PT, R106, 0x54, PT ;  /* 0x000000546a00780c */ /* 0x000fe20003f25270 */
[----:B------:R-:W-:-:S12]  /*17ec10*/  IMAD.MOV.U32 R4, RZ, RZ, 0x3 ;  /* 0x00000003ff047424 */ /* 0x000fd800078e00ff */
[----:B------:R-:W-:Y:S05]  /*17ec20*/  @!P1 BRA `(.L_x_8105) ;  /* 0x00000000000c9947 */ /* 0x000fea0003800000 */
.L_x_8106:
[----:B------:R-:W-:Y:S01]  /*17ec30*/  IMAD.MOV.U32 R4, RZ, RZ, 0x4 ;  /* 0x00000004ff047424 */ /* 0x000fe200078e00ff */
[----:B------:R-:W-:Y:S06]  /*17ec40*/  BRA `(.L_x_8105) ;  /* 0x0000000000047947 */ /* 0x000fec0003800000 */
.L_x_8107:
[----:B------:R-:W-:-:S07]  /*17ec50*/  IMAD.MOV.U32 R4, RZ, RZ, 0x2 ;  /* 0x00000002ff047424 */ /* 0x000fce00078e00ff */
.L_x_8105:
[----:B------:R-:W-:Y:S05]  /*17ec60*/  BSYNC.RECONVERGENT B3 ;  /* 0x0000000000037941 */ /* 0x000fea0003800200 */
.L_x_8103:
        /* <DEDUP_REMOVED lines=12> */
.L_x_8109:
[----:B------:R-:W-:-:S13]  /*17ed30*/  ISETP.NE.AND P1, PT, R106, 0x47, PT ;  /* 0x000000476a00780c */ /* 0x000fda0003f25270 */
[----:B------:R-:W-:Y:S05]  /*17ed40*/  @!P1 BRA `(.L_x_8112) ;  /* 0x0000000000149947 */ /* 0x000fea0003800000 */
[----:B------:R-:W-:Y:S01]  /*17ed50*/  ISETP.NE.AND P1, PT, R106, 0x54, PT ;  /* 0x000000546a00780c */ /* 0x000fe20003f25270 */
[----:B------:R-:W-:-:S12]  /*17ed60*/  IMAD.MOV.U32 R4, RZ, RZ, 0x3 ;  /* 0x00000003ff047424 */ /* 0x000fd800078e00ff */
[----:B------:R-:W-:Y:S05]  /*17ed70*/  @!P1 BRA `(.L_x_8110) ;  /* 0x00000000000c9947 */ /* 0x000fea0003800000 */
.L_x_8111:
[----:B------:R-:W-:Y:S01]  /*17ed80*/  IMAD.MOV.U32 R4, RZ, RZ, 0x4 ;  /* 0x00000004ff047424 */ /* 0x000fe200078e00ff */
[----:B------:R-:W-:Y:S06]  /*17ed90*/  BRA `(.L_x_8110) ;  /* 0x0000000000047947 */ /* 0x000fec0003800000 */
.L_x_8112:
[----:B------:R-:W-:-:S07]  /*17eda0*/  IMAD.MOV.U32 R4, RZ, RZ, 0x2 ;  /* 0x00000002ff047424 */ /* 0x000fce00078e00ff */
.L_x_8110:
[----:B------:R-:W-:Y:S05]  /*17edb0*/  BSYNC.RECONVERGENT B3 ;  /* 0x0000000000037941 */ /* 0x000fea0003800200 */
.L_x_8108:
        /* <DEDUP_REMOVED lines=12> */
.L_x_8114:
[----:B------:R-:W-:-:S13]  /*17ee80*/  ISETP.NE.AND P1, PT, R106, 0x47, PT ;  /* 0x000000476a00780c */ /* 0x000fda0003f25270 */
[----:B------:R-:W-:Y:S05]  /*17ee90*/  @!P1 BRA `(.L_x_8117) ;  /* 0x0000000000149947 */ /* 0x000fea0003800000 */
[----:B------:R-:W-:Y:S01]  /*17eea0*/  ISETP.NE.AND P1, PT, R106, 0x54, PT ;  /* 0x000000546a00780c */ /* 0x000fe20003f25270 */
[----:B------:R-:W-:-:S12]  /*17eeb0*/  IMAD.MOV.U32 R4, RZ, RZ, 0x3 ;  /* 0x00000003ff047424 */ /* 0x000fd800078e00ff */
[----:B------:R-:W-:Y:S05]  /*17eec0*/  @!P1 BRA `(.L_x_8115) ;  /* 0x00000000000c9947 */ /* 0x000fea0003800000 */
.L_x_8116:
[----:B------:R-:W-:Y:S01]  /*17eed0*/  IMAD.MOV.U32 R4, RZ, RZ, 0x4 ;  /* 0x00000004ff047424 */ /* 0x000fe200078e00ff */
[----:B------:R-:W-:Y:S06]  /*17eee0*/  BRA `(.L_x_8115) ;  /* 0x0000000000047947 */ /* 0x000fec0003800000 */
.L_x_8117:
[----:B------:R-:W-:-:S07]  /*17eef0*/  IMAD.MOV.U32 R4, RZ, RZ, 0x2 ;  /* 0x00000002ff047424 */ /* 0x000fce00078e00ff */
.L_x_8115:
[----:B------:R-:W-:Y:S05]  /*17ef00*/  BSYNC.RECONVERGENT B3 ;  /* 0x0000000000037941 */ /* 0x000fea0003800200 */
.L_x_8113:
        /* <DEDUP_REMOVED lines=12> */
.L_x_8119:
[----:B------:R-:W-:-:S13]  /*17efd0*/  ISETP.NE.AND P1, PT, R106, 0x47, PT ;  /* 0x000000476a00780c */ /* 0x000fda0003f25270 */
[----:B------:R-:W-:Y:S05]  /*17efe0*/  @!P1 BRA `(.L_x_8122) ;  /* 0x0000000000149947 */ /* 0x000fea0003800000 */
[----:B------:R-:W-:Y:S01]  /*17eff0*/  ISETP.NE.AND P1, PT, R106, 0x54, PT ;  /* 0x000000546a00780c */ /* 0x000fe20003f25270 */
[----:B------:R-:W-:-:S12]  /*17f000*/  IMAD.MOV.U32 R4, RZ, RZ, 0x3 ;  /* 0x00000003ff047424 */ /* 0x000fd800078e00ff */
[----:B------:R-:W-:Y:S05]  /*17f010*/  @!P1 BRA `(.L_x_8120) ;  /* 0x00000000000c9947 */ /* 0x000fea0003800000 */
.L_x_8121:
[----:B------:R-:W-:Y:S01]  /*17f020*/  IMAD.MOV.U32 R4, RZ, RZ, 0x4 ;  /* 0x00000004ff047424 */ /* 0x000fe200078e00ff */
[----:B------:R-:W-:Y:S06]  /*17f030*/  BRA `(.L_x_8120) ;  /* 0x0000000000047947 */ /* 0x000fec0003800000 */
.L_x_8122:
[----:B------:R-:W-:-:S07]  /*17f040*/  IMAD.MOV.U32 R4, RZ, RZ, 0x2 ;  /* 0x00000002ff047424 */ /* 0x000fce00078e00ff */
.L_x_8120:
[----:B------:R-:W-:Y:S05]  /*17f050*/  BSYNC.RECONVERGENT B3 ;  /* 0x0000000000037941 */ /* 0x000fea0003800200 */
.L_x_8118:
[----:B------:R0:W-:Y:S02]  /*17f060*/  STL.U8 [R5+0x27db], R4 ;  /* 0x0027db0405007387 */ /* 0x0001e40000100000 */
[C---:B0-----:R-:W-:Y:S02]  /*17f070*/  VIADD R4, R3.reuse, 0x3 ;  /* 0x0000000303047836 */ /* 0x041fe40000000000 */
[----:B------:R-:W-:-:S03]  /*17f080*/  VIADD R3, R3, 0x4 ;  /* 0x0000000403037836 */ /* 0x000fc60000000000 */
[----:B------:R-:W-:-:S13]  /*17f090*/  ISETP.NE.AND P1, PT, R4, R104, PT ;  /* 0x000000680400720c */ /* 0x000fda0003f25270 */
[----:B------:R-:W-:Y:S05]  /*17f0a0*/  @P1 BRA `(.L_x_8123) ;  /* 0xfffffff8009c1947 */ /* 0x000fea000383ffff */
.L_x_8102:
[----:B------:R-:W-:Y:S05]  /*17f0b0*/  BSYNC.RECONVERGENT B2 ;  /* 0x0000000000027941 */ /* 0x000fea0003800200 */
.L_x_8101:
        /* <DEDUP_REMOVED lines=14> */
.L_x_8125:
[----:B------:R-:W-:-:S13]  /*17f1a0*/  ISETP.NE.AND P1, PT, R104, 0x47, PT ;  /* 0x000000476800780c */ /* 0x000fda0003f25270 */
[----:B------:R-:W-:Y:S05]  /*17f1b0*/  @!P1 BRA `(.L_x_8128) ;  /* 0x0000000000149947 */ /* 0x000fea0003800000 */
[----:B------:R-:W-:Y:S01]  /*17f1c0*/  ISETP.NE.AND P1, PT, R104, 0x54, PT ;  /* 0x000000546800780c */ /* 0x000fe20003f25270 */
[----:B------:R-:W-:-:S12]  /*17f1d0*/  IMAD.MOV.U32 R5, RZ, RZ, 0x3 ;  /* 0x00000003ff057424 */ /* 0x000fd800078e00ff */
[----:B------:R-:W-:Y:S05]  /*17f1e0*/  @!P1 BRA `(.L_x_8126) ;  /* 0x00000000000c9947 */ /* 0x000fea0003800000 */
.L_x_8127:
[----:B------:R-:W-:Y:S01]  /*17f1f0*/  IMAD.MOV.U32 R5, RZ, RZ, 0x4 ;  /* 0x00000004ff057424 */ /* 0x000fe200078e00ff */
[----:B------:R-:W-:Y:S06]  /*17f200*/  BRA `(.L_x_8126) ;  /* 0x0000000000047947 */ /* 0x000fec0003800000 */
.L_x_8128:
[----:B------:R-:W-:-:S07]  /*17f210*/  IMAD.MOV.U32 R5, RZ, RZ, 0x2 ;  /* 0x00000002ff057424 */ /* 0x000fce00078e00ff */
.L_x_8126:
[----:B------:R-:W-:Y:S05]  /*17f220*/  BSYNC.RECONVERGENT B2 ;  /* 0x0000000000027941 */ /* 0x000fea0003800200 */
.L_x_8124:
        /* <DEDUP_REMOVED lines=14> */
.L_x_8130:
[----:B------:R-:W-:-:S13]  /*17f310*/  ISETP.NE.AND P1, PT, R104, 0x47, PT ;  /* 0x000000476800780c */ /* 0x000fda0003f25270 */
[----:B------:R-:W-:Y:S05]  /*17f320*/  @!P1 BRA `(.L_x_8133) ;  /* 0x0000000000149947 */ /* 0x000fea0003800000 */
[----:B------:R-:W-:Y:S01]  /*17f330*/  ISETP.NE.AND P1, PT, R104, 0x54, PT ;  /* 0x000000546800780c */ /* 0x000fe20003f25270 */
[----:B------:R-:W-:-:S12]  /*17f340*/  IMAD.MOV.U32 R5, RZ, RZ, 0x3 ;  /* 0x00000003ff057424 */ /* 0x000fd800078e00ff */
[----:B------:R-:W-:Y:S05]  /*17f350*/  @!P1 BRA `(.L_x_8131) ;  /* 0x00000000000c9947 */ /* 0x000fea0003800000 */
.L_x_8132:
[----:B------:R-:W-:Y:S01]  /*17f360*/  IMAD.MOV.U32 R5, RZ, RZ, 0x4 ;  /* 0x00000004ff057424 */ /* 0x000fe200078e00ff */
[----:B------:R-:W-:Y:S06]  /*17f370*/  BRA `(.L_x_8131) ;  /* 0x0000000000047947 */ /* 0x000fec0003800000 */
.L_x_8133:
[----:B------:R-:W-:-:S07]  /*17f380*/  IMAD.MOV.U32 R5, RZ, RZ, 0x2 ;  /* 0x00000002ff057424 */ /* 0x000fce00078e00ff */
.L_x_8131:
[----:B------:R-:W-:Y:S05]  /*17f390*/  BSYNC.RECONVERGENT B2 ;  /* 0x0000000000027941 */ /* 0x000fea0003800200 */
.L_x_8129:
        /* <DEDUP_REMOVED lines=15> */
.L_x_8135:
[----:B------:R-:W-:-:S13]  /*17f490*/  ISETP.NE.AND P1, PT, R5, 0x47, PT ;  /* 0x000000470500780c */ /* 0x000fda0003f25270 */
[----:B------:R-:W-:Y:S05]  /*17f4a0*/  @!P1 BRA `(.L_x_8138) ;  /* 0x0000000000149947 */ /* 0x000fea0003800000 */
[----:B------:R-:W-:Y:S01]  /*17f4b0*/  ISETP.NE.AND P1, PT, R5, 0x54, PT ;  /* 0x000000540500780c */ /* 0x000fe20003f25270 */
[----:B------:R-:W-:-:S12]  /*17f4c0*/  IMAD.MOV.U32 R3, RZ, RZ, 0x3 ;  /* 0x00000003ff037424 */ /* 0x000fd800078e00ff */
[----:B------:R-:W-:Y:S05]  /*17f4d0*/  @!P1 BRA `(.L_x_8136) ;  /* 0x00000000000c9947 */ /* 0x000fea0003800000 */
.L_x_8137:
[----:B------:R-:W-:Y:S01]  /*17f4e0*/  IMAD.MOV.U32 R3, RZ, RZ, 0x4 ;  /* 0x00000004ff037424 */ /* 0x000fe200078e00ff */
[----:B------:R-:W-:Y:S06]  /*17f4f0*/  BRA `(.L_x_8136) ;  /* 0x0000000000047947 */ /* 0x000fec0003800000 */
.L_x_8138:
[----:B------:R-:W-:-:S07]  /*17f500*/  IMAD.MOV.U32 R3, RZ, RZ, 0x2 ;  /* 0x00000002ff037424 */ /* 0x000fce00078e00ff */
.L_x_8136:
[----:B------:R-:W-:Y:S05]  /*17f510*/  BSYNC.RECONVERGENT B2 ;  /* 0x0000000000027941 */ /* 0x000fea0003800200 */
.L_x_8134:
[----:B------:R0:W-:Y:S02]  /*17f520*/  STL.U8 [R4+0x27da], R3 ;  /* 0x0027da0304007387 */ /* 0x0001e40000100000 */
.L_x_8100:
[----:B------:R-:W-:Y:S05]  /*17f530*/  BSYNC.RECONVERGENT B1 ;  /* 0x0000000000017941 */ /* 0x000fea0003800200 */
.L_x_8099:
        /* <DEDUP_REMOVED lines=10> */
.L_x_8163:
        /* <DEDUP_REMOVED lines=12> */
.L_x_8144:
[----:B------:R-:W-:-:S13]  /*17f6a0*/  ISETP.NE.AND P1, PT, R5, 0x47, PT ;  /* 0x000000470500780c */ /* 0x000fda0003f25270 */
[----:B------:R-:W-:Y:S05]  /*17f6b0*/  @!P1 BRA `(.L_x_8147) ;  /* 0x0000000000149947 */ /* 0x000fea0003800000 */
[----:B------:R-:W-:Y:S01]  /*17f6c0*/  ISETP.NE.AND P1, PT, R5, 0x54, PT ;  /* 0x000000540500780c */ /* 0x000fe20003f25270 */
[----:B------:R-:W-:-:S12]  /*17f6d0*/  IMAD.MOV.U32 R3, RZ, RZ, 0x3 ;  /* 0x00000003ff037424 */ /* 0x000fd800078e00ff */
[----:B------:R-:W-:Y:S05]  /*17f6e0*/  @!P1 BRA `(.L_x_8145) ;  /* 0x00000000000c9947 */ /* 0x000fea0003800000 */
.L_x_8146:
[----:B------:R-:W-:Y:S01]  /*17f6f0*/  IMAD.MOV.U32 R3, RZ, RZ, 0x4 ;  /* 0x00000004ff037424 */ /* 0x000fe200078e00ff */
[----:B------:R-:W-:Y:S06]  /*17f700*/  BRA `(.L_x_8145) ;  /* 0x0000000000047947 */ /* 0x000fec0003800000 */
.L_x_8147:
[----:B------:R-:W-:-:S07]  /*17f710*/  IMAD.MOV.U32 R3, RZ, RZ, 0x2 ;  /* 0x00000002ff037424 */ /* 0x000fce00078e00ff */
.L_x_8145:
[----:B------:R-:W-:Y:S05]  /*17f720*/  BSYNC.RECONVERGENT B3 ;  /* 0x0000000000037941 */ /* 0x000fea0003800200 */
.L_x_8143:
        /* <DEDUP_REMOVED lines=15> */
.L_x_8149:
[----:B------:R-:W-:-:S13]  /*17f820*/  ISETP.NE.AND P1, PT, R5, 0x47, PT ;  /* 0x000000470500780c */ /* 0x000fda0003f25270 */
[----:B------:R-:W-:Y:S05]  /*17f830*/  @!P1 BRA `(.L_x_8152) ;  /* 0x0000000000149947 */ /* 0x000fea0003800000 */
[----:B------:R-:W-:Y:S01]  /*17f840*/  ISETP.NE.AND P1, PT, R5, 0x54, PT ;  /* 0x000000540500780c */ /* 0x000fe20003f25270 */
[----:B------:R-:W-:-:S12]  /*17f850*/  IMAD.MOV.U32 R3, RZ, RZ, 0x3 ;  /* 0x00000003ff037424 */ /* 0x000fd800078e00ff */
[----:B------:R-:W-:Y:S05]  /*17f860*/  @!P1 BRA `(.L_x_8150) ;  /* 0x00000000000c9947 */ /* 0x000fea0003800000 */
.L_x_8151:
[----:B------:R-:W-:Y:S01]  /*17f870*/  IMAD.MOV.U32 R3, RZ, RZ, 0x4 ;  /* 0x00000004ff037424 */ /* 0x000fe200078e00ff */
[----:B------:R-:W-:Y:S06]  /*17f880*/  BRA `(.L_x_8150) ;  /* 0x0000000000047947 */ /* 0x000fec0003800000 */
.L_x_8152:
[----:B------:R-:W-:-:S07]  /*17f890*/  IMAD.MOV.U32 R3, RZ, RZ, 0x2 ;  /* 0x00000002ff037424 */ /* 0x000fce00078e00ff */
.L_x_8150:
[----:B------:R-:W-:Y:S05]  /*17f8a0*/  BSYNC.RECONVERGENT B3 ;  /* 0x0000000000037941 */ /* 0x000fea0003800200 */
.L_x_8148:
        /* <DEDUP_REMOVED lines=14> */
.L_x_8154:
[----:B------:R-:W-:-:S13]  /*17f990*/  ISETP.NE.AND P1, PT, R5, 0x47, PT ;  /* 0x000000470500780c */ /* 0x000fda0003f25270 */
[----:B------:R-:W-:Y:S05]  /*17f9a0*/  @!P1 BRA `(.L_x_8157) ;  /* 0x0000000000149947 */ /* 0x000fea0003800000 */
[----:B------:R-:W-:Y:S02]  /*17f9b0*/  ISETP.NE.AND P1, PT, R5, 0x54, PT ;  /* 0x000000540500780c */ /* 0x000fe40003f25270 */
[----:B------:R-:W-:-:S11]  /*17f9c0*/  MOV R3, 0x3 ;  /* 0x0000000300037802 */ /* 0x000fd60000000f00 */
[----:B------:R-:W-:Y:S05]  /*17f9d0*/  @!P1 BRA `(.L_x_8155) ;  /* 0x00000000000c9947 */ /* 0x000fea0003800000 */
.L_x_8156:
[----:B------:R-:W-:Y:S01]  /*17f9e0*/  IMAD.MOV.U32 R3, RZ, RZ, 0x4 ;  /* 0x00000004ff037424 */ /* 0x000fe200078e00ff */
[----:B------:R-:W-:Y:S06]  /*17f9f0*/  BRA `(.L_x_8155) ;  /* 0x0000000000047947 */ /* 0x000fec0003800000 */
.L_x_8157:
[----:B------:R-:W-:-:S07]  /*17fa00*/  IMAD.MOV.U32 R3, RZ, RZ, 0x2 ;  /* 0x00000002ff037424 */ /* 0x000fce00078e00ff */
.L_x_8155:
[----:B------:R-:W-:Y:S05]  /*17fa10*/  BSYNC.RECONVERGENT B3 ;  /* 0x0000000000037941 */ /* 0x000fea0003800200 */
.L_x_8153:
        /* <DEDUP_REMOVED lines=14> */
.L_x_8159:
[----:B------:R-:W-:-:S13]  /*17fb00*/  ISETP.NE.AND P1, PT, R104, 0x47, PT ;  /* 0x000000476800780c */ /* 0x000fda0003f25270 */
[----:B------:R-:W-:Y:S05]  /*17fb10*/  @!P1 BRA `(.L_x_8162) ;  /* 0x0000000000149947 */ /* 0x000fea0003800000 */
[----:B------:R-:W-:Y:S01]  /*17fb20*/  ISETP.NE.AND P1, PT, R104, 0x54, PT ;  /* 0x000000546800780c */ /* 0x000fe20003f25270 */
[----:B------:R-:W-:-:S12]  /*17fb30*/  IMAD.MOV.U32 R5, RZ, RZ, 0x3 ;  /* 0x00000003ff057424 */ /* 0x000fd800078e00ff */
[----:B------:R-:W-:Y:S05]  /*17fb40*/  @!P1 BRA `(.L_x_8160) ;  /* 0x00000000000c9947 */ /* 0x000fea0003800000 */
.L_x_8161:
[----:B------:R-:W-:Y:S01]  /*17fb50*/  IMAD.MOV.U32 R5, RZ, RZ, 0x4 ;  /* 0x00000004ff057424 */ /* 0x000fe200078e00ff */
[----:B------:R-:W-:Y:S06]  /*17fb60*/  BRA `(.L_x_8160) ;  /* 0x0000000000047947 */ /* 0x000fec0003800000 */
.L_x_8162:
[----:B------:R-:W-:-:S07]  /*17fb70*/  IMAD.MOV.U32 R5, RZ, RZ, 0x2 ;  /* 0x00000002ff057424 */ /* 0x000fce00078e00ff */
.L_x_8160:
[----:B------:R-:W-:Y:S05]  /*17fb80*/  BSYNC.RECONVERGENT B3 ;  /* 0x0000000000037941 */ /* 0x000fea0003800200 */
.L_x_8158:
[----:B------:R0:W-:Y:S01]  /*17fb90*/  STL.U8 [R105+0x27f6], R5 ;  /* 0x0027f60569007387 */ /* 0x0001e20000100000 */
[----:B------:R-:W-:Y:S01]  /*17fba0*/  ISETP.NE.AND P1, PT, R3, R106, PT ;  /* 0x0000006a0300720c */ /* 0x000fe20003f25270 */
[----:B------:R-:W-:-:S12]  /*17fbb0*/  VIADD R4, R4, 0x4 ;  /* 0x0000000404047836 */ /* 0x000fd80000000000 */
[----:B0-----:R-:W-:Y:S05]  /*17fbc0*/  @P1 BRA `(.L_x_8163) ;  /* 0xfffffff800841947 */ /* 0x001fea000383ffff */
.L_x_8142:
[----:B------:R-:W-:Y:S05]  /*17fbd0*/  BSYNC.RECONVERGENT B2 ;  /* 0x0000000000027941 */ /* 0x000fea0003800200 */
.L_x_8141:
        /* <DEDUP_REMOVED lines=14> */
.L_x_8165:
[----:B------:R-:W-:-:S13]  /*17fcc0*/  ISETP.NE.AND P1, PT, R5, 0x47, PT ;  /* 0x000000470500780c */ /* 0x000fda0003f25270 */
[----:B------:R-:W-:Y:S05]  /*17fcd0*/  @!P1 BRA `(.L_x_8168) ;  /* 0x0000000000149947 */ /* 0x000fea0003800000 */
[----:B------:R-:W-:Y:S01]  /*17fce0*/  ISETP.NE.AND P1, PT, R5, 0x54, PT ;  /* 0x000000540500780c */ /* 0x000fe20003f25270 */
[----:B------:R-:W-:-:S12]  /*17fcf0*/  IMAD.MOV.U32 R3, RZ, RZ, 0x3 ;  /* 0x00000003ff037424 */ /* 0x000fd800078e00ff */
[----:B------:R-:W-:Y:S05]  /*17fd00*/  @!P1 BRA `(.L_x_8166) ;  /* 0x00000000000c9947 */ /* 0x000fea0003800000 */
.L_x_8167:
[----:B------:R-:W-:Y:S01]  /*17fd10*/  IMAD.MOV.U32 R3, RZ, RZ, 0x4 ;  /* 0x00000004ff037424 */ /* 0x000fe200078e00ff */
[----:B------:R-:W-:Y:S06]  /*17fd20*/  BRA `(.L_x_8166) ;  /* 0x0000000000047947 */ /* 0x000fec0003800000 */
.L_x_8168:
[----:B------:R-:W-:-:S07]  /*17fd30*/  IMAD.MOV.U32 R3, RZ, RZ, 0x2 ;  /* 0x00000002ff037424 */ /* 0x000fce00078e00ff */
.L_x_8166:
[----:B------:R-:W-:Y:S05]  /*17fd40*/  BSYNC.RECONVERGENT B2 ;  /* 0x0000000000027941 */ /* 0x000fea0003800200 */
.L_x_8164:
        /* <DEDUP_REMOVED lines=17> */
.L_x_8170:
[----:B------:R-:W-:-:S13]  /*17fe60*/  ISETP.NE.AND P1, PT, R5, 0x47, PT ;  /* 0x000000470500780c */ /* 0x000fda0003f25270 */
[----:B------:R-:W-:Y:S05]  /*17fe70*/  @!P1 BRA `(.L_x_8173) ;  /* 0x0000000000149947 */ /* 0x000fea0003800000 */
[----:B------:R-:W-:Y:S01]  /*17fe80*/  ISETP.NE.AND P1, PT, R5, 0x54, PT ;  /* 0x000000540500780c */ /* 0x000fe20003f25270 */
[----:B------:R-:W-:-:S12]  /*17fe90*/  IMAD.MOV.U32 R3, RZ, RZ, 0x3 ;  /* 0x00000003ff037424 */ /* 0x000fd800078e00ff */
[----:B------:R-:W-:Y:S05]  /*17fea0*/  @!P1 BRA `(.L_x_8171) ;  /* 0x00000000000c9947 */ /* 0x000fea0003800000 */
.L_x_8172:
[----:B------:R-:W-:Y:S01]  /*17feb0*/  IMAD.MOV.U32 R3, RZ, RZ, 0x4 ;  /* 0x00000004ff037424 */ /* 0x000fe200078e00ff */
[----:B------:R-:W-:Y:S06]  /*17fec0*/  BRA `(.L_x_8171) ;  /* 0x0000000000047947 */ /* 0x000fec0003800000 */
.L_x_8173:
[----:B------:R-:W-:-:S07]  /*17fed0*/  IMAD.MOV.U32 R3, RZ, RZ, 0x2 ;  /* 0x00000002ff037424 */ /* 0x000fce00078e00ff */
.L_x_8171:
[----:B------:R-:W-:Y:S05]  /*17fee0*/  BSYNC.RECONVERGENT B2 ;  /* 0x0000000000027941 */ /* 0x000fea0003800200 */
.L_x_8169:
        /* <DEDUP_REMOVED lines=16> */
.L_x_8175:
[----:B------:R-:W-:-:S13]  /*17fff0*/  ISETP.NE.AND P1, PT, R4, 0x47, PT ;  /* 0x000000470400780c */ /* 0x000fda0003f25270 */
[----:B------:R-:W-:Y:S05]  /*180000*/  @!P1 BRA `(.L_x_8178) ;  /* 0x0000000000149947 */ /* 0x000fea0003800000 */
[----:B------:R-:W-:Y:S01]  /*180010*/  ISETP.NE.AND P1, PT, R4, 0x54, PT ;  /* 0x000000540400780c */ /* 0x000fe20003f25270 */
[----:B------:R-:W-:-:S12]  /*180020*/  IMAD.MOV.U32 R3, RZ, RZ, 0x3 ;  /* 0x00000003ff037424 */ /* 0x000fd800078e00ff */
[----:B------:R-:W-:Y:S05]  /*180030*/  @!P1 BRA `(.L_x_8176) ;  /* 0x00000000000c9947 */ /* 0x000fea0003800000 */
.L_x_8177:
[----:B------:R-:W-:Y:S01]  /*180040*/  IMAD.MOV.U32 R3, RZ, RZ, 0x4 ;  /* 0x00000004ff037424 */ /* 0x000fe200078e00ff */
[----:B------:R-:W-:Y:S06]  /*180050*/  BRA `(.L_x_8176) ;  /* 0x0000000000047947 */ /* 0x000fec0003800000 */
.L_x_8178:
[----:B------:R-:W-:-:S07]  /*180060*/  IMAD.MOV.U32 R3, RZ, RZ, 0x2 ;  /* 0x00000002ff037424 */ /* 0x000fce00078e00ff */
.L_x_8176:
[----:B------:R-:W-:Y:S05]  /*180070*/  BSYNC.RECONVERGENT B2 ;  /* 0x0000000000027941 */ /* 0x000fea0003800200 */
.L_x_8174:
[----:B------:R2:W-:Y:S02]  /*180080*/  STL.U8 [R104+0x27f5], R3 ;  /* 0x0027f50368007387 */ /* 0x0005e40000100000 */
.L_x_8140:
[----:B------:R-:W-:Y:S05]  /*180090*/  BSYNC.RECONVERGENT B1 ;  /* 0x0000000000017941 */ /* 0x000fea0003800200 */
.L_x_8139:
        /* <DEDUP_REMOVED lines=17> */
.L_x_8187:
        /* <DEDUP_REMOVED lines=13> */
.L_x_8186:
        /* <DEDUP_REMOVED lines=66> */
.L_x_8185:
[----:B------:R-:W-:Y:S05]  /*1806a0*/  BSYNC.RECONVERGENT B3 ;  /* 0x0000000000037941 */ /* 0x000fea0003800200 */
.L_x_8184:
        /* <DEDUP_REMOVED lines=49> */
[----:B------:R1:W-:Y:S02]  /*1809c0*/  @!P0 STL.64 [R4+0x1388], R106 ;  /* 0x0013886a04008387 */ /* 0x0003e40000100a00 */
.L_x_8183:
[----:B------:R-:W-:Y:S05]  /*1809d0*/  BSYNC.RECONVERGENT B2 ;  /* 0x0000000000027941 */ /* 0x000fea0003800200 */
.L_x_8182:
[C---:B------:R-:W-:Y:S01]  /*1809e0*/  ISETP.NE.AND P0, PT, R3.reuse, R2, PT ;  /* 0x000000020300720c */ /* 0x040fe20003f05270 */
[----:B------:R-:W-:-:S12]  /*1809f0*/  VIADD R3, R3, 0x1 ;  /* 0x0000000103037836 */ /* 0x000fd80000000000 */
[----:B------:R-:W-:Y:S05]  /*180a00*/  @P0 BRA `(.L_x_8187) ;  /* 0xfffffff400e80947 */ /* 0x000fea000383ffff */
[----:B------:R-:W-:Y:S05]  /*180a10*/  BSYNC.RECONVERGENT B1 ;  /* 0x0000000000017941 */ /* 0x000fea0003800200 */
.L_x_8181:
[----:B------:R-:W-:Y:S01]  /*180a20*/  BSSY.RECONVERGENT B6, `(.L_x_8188) ;  /* 0x0000463000067945 */ /* 0x000fe20003800200 */
[----:B------:R-:W-:-:S07]  /*180a30*/  IMAD.MOV.U32 R143, RZ, RZ, 0x1 ;  /* 0x00000001ff8f7424 */ /* 0x000fce00078e00ff */
.L_x_8253:
[----:B------:R-:W-:Y:S04]  /*180a40*/  BSSY.RECONVERGENT B5, `(.L_x_8189) ;  /* 0x000045d000057945 */ /* 0x000fe80003800200 */
[----:B01----:R-:W-:Y:S05]  /*180a50*/  @!P4 BRA `(.L_x_8190) ;  /* 0x00000044006cc947 */ /* 0x003fea0003800000 */
[----:B------:R-:W-:-:S07]  /*180a60*/  IMAD.MOV.U32 R142, RZ, RZ, 0x1 ;  /* 0x00000001ff8e7424 */ /* 0x000fce00078e00ff */
.L_x_8252:
        /* <DEDUP_REMOVED lines=130> */
.L_x_8199:
[----:B------:R-:W-:Y:S05]  /*181290*/  BSYNC.RECONVERGENT B3 ;  /* 0x0000000000037941 */ /* 0x000fea0003800200 */
.L_x_8198:
        /* <DEDUP_REMOVED lines=36> */
.L_x_8202:
[----:B------:R-:W-:Y:S05]  /*1814e0*/  BSYNC.RECONVERGENT B3 ;  /* 0x0000000000037941 */ /* 0x000fea0003800200 */
.L_x_8201:
        /* <DEDUP_REMOVED lines=9> */
.L_x_8197:
        /* <DEDUP_REMOVED lines=47> */
.L_x_8204:
[----:B------:R-:W-:Y:S05]  /*181870*/  BSYNC.RECONVERGENT B3 ;  /* 0x0000000000037941 */ /* 0x000fea0003800200 */
.L_x_8203:
        /* <DEDUP_REMOVED lines=38> */
.L_x_8206:
[----:B------:R-:W-:Y:S05]  /*181ae0*/  BSYNC.RECONVERGENT B3 ;  /* 0x0000000000037941 */ /* 0x000fea0003800200 */
.L_x_8205:
        /* <DEDUP_REMOVED lines=9> */
.L_x_8196:
        /* <DEDUP_REMOVED lines=56> */
.L_x_8208:
[----:B------:R-:W-:Y:S05]  /*181f00*/  BSYNC.RECONVERGENT B3 ;  /* 0x0000000000037941 */ /* 0x000fea0003800200 */
.L_x_8207:
        /* <DEDUP_REMOVED lines=38> */
.L_x_8210:
[----:B------:R-:W-:Y:S05]  /*182170*/  BSYNC.RECONVERGENT B3 ;  /* 0x0000000000037941 */ /* 0x000fea0003800200 */
.L_x_8209:
        /* <DEDUP_REMOVED lines=8> */
.L_x_8200:
[----:B------:R-:W-:Y:S05]  /*182200*/  BSYNC.RECONVERGENT B1 ;  /* 0x0000000000017941 */ /* 0x000fea0003800200 */
.L_x_8195:
        /* <DEDUP_REMOVED lines=35> */
.L_x_8212:
[----:B------:R-:W-:Y:S05]  /*182440*/  BSYNC.RECONVERGENT B1 ;  /* 0x0000000000017941 */ /* 0x000fea0003800200 */
.L_x_8211:
[----:B------:R-:W-:-:S06]  /*182450*/  DSETP.GEU.AND P0, PT, R68, R118, PT ;  /* 0x000000764400722a */ /* 0x000fcc0003f0e000 */
[----:B------:R-:W-:Y:S02]  /*182460*/  FSEL R104, R104, R138, !P0 ;  /* 0x0000008a68687208 */ /* 0x000fe40004000000 */
[----:B------:R-:W-:Y:S02]  /*182470*/  FSEL R105, R105, R139, !P0 ;  /* 0x0000008b69697208 */ /* 0x000fe40004000000 */
[----:B------:R-:W-:Y:S02]  /*182480*/  FSEL R106, R106, R140, !P0 ;  /* 0x0000008c6a6a7208 */ /* 0x000fe40004000000 */
[----:B------:R-:W-:-:S07]  /*182490*/  FSEL R107, R107, R141, !P0 ;  /* 0x0000008d6b6b7208 */ /* 0x000fce0004000000 */
.L_x_8194:
[----:B------:R-:W-:Y:S05]  /*1824a0*/  BSYNC.RECONVERGENT B2 ;  /* 0x0000000000027941 */ /* 0x000fea0003800200 */
.L_x_8193:
        /* <DEDUP_REMOVED lines=45> */
.L_x_8214:
[----:B------:R-:W-:Y:S05]  /*182780*/  BSYNC.RECONVERGENT B1 ;  /* 0x0000000000017941 */ /* 0x000fea0003800200 */
.L_x_8213:
        /* <DEDUP_REMOVED lines=33> */
.L_x_8216:
[----:B------:R-:W-:Y:S05]  /*1829a0*/  BSYNC.RECONVERGENT B1 ;  /* 0x0000000000017941 */ /* 0x000fea0003800200 */
.L_x_8215:
        /* <DEDUP_REMOVED lines=30> */
.L_x_8218:
[----:B------:R-:W-:Y:S05]  /*182b90*/  BSYNC.RECONVERGENT B1 ;  /* 0x0000000000017941 */ /* 0x000fea0003800200 */
.L_x_8217:
        /* <DEDUP_REMOVED lines=27> */
.L_x_8221:
[----:B------:R-:W-:Y:S05]  /*182d50*/  BSYNC.RELIABLE B2 ;  /* 0x0000000000027941 */ /* 0x000fea0003800100 */
.L_x_8220:
[----:B------:R1:W-:Y:S01]  /*182d60*/  STL.64 [R144], R110 ;  /* 0x0000006e90007387 */ /* 0x0003e20000100a00 */
[----:B------:R-:W-:Y:S02]  /*182d70*/  IMAD.MOV.U32 R106, RZ, RZ, R110 ;  /* 0x000000ffff6a7224 */ /* 0x000fe400078e006e */
[----:B------:R-:W-:Y:S01]  /*182d80*/  IMAD.MOV.U32 R107, RZ, RZ, R111 ;  /* 0x000000ffff6b7224 */ /* 0x000fe200078e006f */
[----:B------:R1:W-:Y:S01]  /*182d90*/  STL.64 [R149], R108 ;  /* 0x0000006c95007387 */ /* 0x0003e20000100a00 */
[----:B------:R-:W-:Y:S02]  /*182da0*/  IMAD.MOV.U32 R4, RZ, RZ, R108 ;  /* 0x000000ffff047224 */ /* 0x000fe400078e006c */
[----:B------:R-:W-:-:S07]  /*182db0*/  IMAD.MOV.U32 R5, RZ, RZ, R109 ;  /* 0x000000ffff057224 */ /* 0x000fce00078e006d */
.L_x_8222:
[----:B------:R-:W-:Y:S05]  /*182dc0*/  BSYNC.RECONVERGENT B1 ;  /* 0x0000000000017941 */ /* 0x000fea0003800200 */
.L_x_8219:
[----:B------:R-:W-:-:S07]  /*182dd0*/  IMAD.MOV.U32 R141, RZ, RZ, 0x3 ;  /* 0x00000003ff8d7424 */ /* 0x000fce00078e00ff */
.L_x_8251:
        /* <DEDUP_REMOVED lines=13> */
.L_x_8250:
        /* <DEDUP_REMOVED lines=114> */
.L_x_8231:
[----:B------:R-:W-:Y:S05]  /*1835d0*/  BSYNC.RECONVERGENT B11 ;  /* 0x00000000000b7941 */ /* 0x000fea0003800200 */
.L_x_8230:
        /* <DEDUP_REMOVED lines=30> */
.L_x_8233:
[----:B------:R-:W-:Y:S05]  /*1837c0*/  BSYNC.RECONVERGENT B11 ;  /* 0x00000000000b7941 */ /* 0x000fea0003800200 */
.L_x_8232:
[----:B------:R-:W-:-:S06]  /*1837d0*/  DSETP.GT.AND P0, PT, R104, R122, PT ;  /* 0x0000007a6800722a */ /* 0x000fcc0003f04000 */
[----:B------:R-:W-:Y:S02]  /*1837e0*/  FSEL R118, R110, RZ, P0 ;  /* 0x000000ff6e767208 */ /* 0x000fe40000000000 */
[----:B------:R-:W-:Y:S02]  /*1837f0*/  FSEL R119, R111, -1.875, P0 ;  /* 0xbff000006f777808 */ /* 0x000fe40000000000 */
[----:B------:R-:W-:Y:S02]  /*183800*/  FSEL R120, R108, RZ, P0 ;  /* 0x000000ff6c787208 */ /* 0x000fe40000000000 */
[----:B------:R-:W-:Y:S01]  /*183810*/  FSEL R121, R109, +QNAN , P0 ;  /* 0x7ff000006d797808 */ /* 0x000fe20000000000 */
[----:B------:R-:W-:Y:S06]  /*183820*/  BRA `(.L_x_8234) ;  /* 0x0000001400907947 */ /* 0x000fec0003800000 */
.L_x_8229:
        /* <DEDUP_REMOVED lines=75> */
.L_x_8236:
[----:B------:R-:W-:Y:S05]  /*183ce0*/  BSYNC.RECONVERGENT B11 ;  /* 0x00000000000b7941 */ /* 0x000fea0003800200 */
.L_x_8235:
        /* <DEDUP_REMOVED lines=30> */
.L_x_8238:
[----:B------:R-:W-:Y:S05]  /*183ed0*/  BSYNC.RECONVERGENT B11 ;  /* 0x00000000000b7941 */ /* 0x000fea0003800200 */
.L_x_8237:
        /* <DEDUP_REMOVED lines=15> */
.L_x_8228:
        /* <DEDUP_REMOVED lines=83> */
.L_x_8241:
[----:B------:R-:W-:Y:S05]  /*184500*/  BSYNC.RECONVERGENT B11 ;  /* 0x00000000000b7941 */ /* 0x000fea0003800200 */
.L_x_8240:
        /* <DEDUP_REMOVED lines=30> */
.L_x_8243:
[----:B------:R-:W-:Y:S05]  /*1846f0*/  BSYNC.RECONVERGENT B11 ;  /* 0x00000000000b7941 */ /* 0x000fea0003800200 */
.L_x_8242:
[----:B------:R-:W-:-:S06]  /*184700*/  DSETP.GT.AND P0, PT, R104, R122, PT ;  /* 0x0000007a6800722a */ /* 0x000fcc0003f04000 */
[----:B------:R-:W-:Y:S02]  /*184710*/  FSEL R118, R110, RZ, P0 ;  /* 0x000000ff6e767208 */ /* 0x000fe40000000000 */
[----:B------:R-:W-:Y:S02]  /*184720*/  FSEL R119, R111, -1.875, P0 ;  /* 0xbff000006f777808 */ /* 0x000fe40000000000 */
[----:B------:R-:W-:Y:S02]  /*184730*/  FSEL R120, R108, RZ, P0 ;  /* 0x000000ff6c787208 */ /* 0x000fe40000000000 */
[----:B------:R-:W-:Y:S01]  /*184740*/  FSEL R121, R109, +QNAN , P0 ;  /* 0x7ff000006d797808 */ /* 0x000fe20000000000 */
[----:B------:R-:W-:Y:S06]  /*184750*/  BRA `(.L_x_8234) ;  /* 0x0000000400c47947 */ /* 0x000fec0003800000 */
.L_x_8239:
        /* <DEDUP_REMOVED lines=36> */
.L_x_8245:
[----:B------:R-:W-:Y:S05]  /*1849a0*/  BSYNC.RECONVERGENT B7 ;  /* 0x0000000000077941 */ /* 0x000fea0003800200 */
.L_x_8244:
        /* <DEDUP_REMOVED lines=39> */
.L_x_8247:
[----:B------:R-:W-:Y:S05]  /*184c20*/  BSYNC.RECONVERGENT B11 ;  /* 0x00000000000b7941 */ /* 0x000fea0003800200 */
.L_x_8246:
        /* <DEDUP_REMOVED lines=30> */
.L_x_8249:
[----:B------:R-:W-:Y:S05]  /*184e10*/  BSYNC.RECONVERGENT B11 ;  /* 0x00000000000b7941 */ /* 0x000fea0003800200 */
.L_x_8248:
[----:B------:R-:W-:-:S06]  /*184e20*/  DSETP.GT.AND P0, PT, R104, R122, PT ;  /* 0x0000007a6800722a */ /* 0x000fcc0003f04000 */
[----:B------:R-:W-:Y:S02]  /*184e30*/  FSEL R118, R110, RZ, P0 ;  /* 0x000000ff6e767208 */ /* 0x000fe40000000000 */
[----:B------:R-:W-:Y:S02]  /*184e40*/  FSEL R119, R111, -1.875, P0 ;  /* 0xbff000006f777808 */ /* 0x000fe40000000000 */
[----:B------:R-:W-:Y:S02]  /*184e50*/  FSEL R120, R108, RZ, P0 ;  /* 0x000000ff6c787208 */ /* 0x000fe40000000000 */
[----:B------:R-:W-:-:S07]  /*184e60*/  FSEL R121, R109, +QNAN , P0 ;  /* 0x7ff000006d797808 */ /* 0x000fce0000000000 */
.L_x_8234:
[----:B------:R-:W-:Y:S05]  /*184e70*/  BSYNC.RECONVERGENT B1 ;  /* 0x0000000000017941 */ /* 0x000fea0003800200 */
.L_x_8227:
        /* <DEDUP_REMOVED lines=14> */
.L_x_8226:
[----:B------:R-:W-:Y:S05]  /*184f60*/  BSYNC.RECONVERGENT B2 ;  /* 0x0000000000027941 */ /* 0x000fea0003800200 */
.L_x_8225:
[----:B------:R-:W-:Y:S01]  /*184f70*/  VIADD R139, R139, 0x1 ;  /* 0x000000018b8b7836 */ /* 0x000fe20000000000 */
[----:B------:R-:W-:-:S04]  /*184f80*/  ISETP.GT.U32.AND P1, PT, R138, 0x1, PT ;  /* 0x000000018a00780c */ /* 0x000fc80003f24070 */
[----:B------:R-:W-:-:S13]  /*184f90*/  ISETP.GE.AND P0, PT, R139, R142, PT ;  /* 0x0000008e8b00720c */ /* 0x000fda0003f06270 */
[----:B------:R-:W-:Y:S05]  /*184fa0*/  @!P0 BRA P1, `(.L_x_8250) ;  /* 0xffffffdc00c08947 */ /* 0x000fea000083ffff */
.L_x_8224:
[----:B------:R-:W-:Y:S05]  /*184fb0*/  BSYNC.RECONVERGENT B3 ;  /* 0x0000000000037941 */ /* 0x000fea0003800200 */
.L_x_8223:
[----:B------:R-:W-:Y:S05]  /*184fc0*/  @P3 BRA `(.L_x_8251) ;  /* 0xffffffdc00843947 */ /* 0x000fea000383ffff */
.L_x_8192:
[----:B------:R-:W-:Y:S05]  /*184fd0*/  BSYNC.RECONVERGENT B4 ;  /* 0x0000000000047941 */ /* 0x000fea0003800200 */
.L_x_8191:
[C---:B------:R-:W-:Y:S01]  /*184fe0*/  ISETP.NE.AND P0, PT, R142.reuse, R148, PT ;  /* 0x000000948e00720c */ /* 0x040fe20003f05270 */
[----:B------:R-:W-:-:S12]  /*184ff0*/  VIADD R142, R142, 0x1 ;  /* 0x000000018e8e7836 */ /* 0x000fd80000000000 */
[----:B------:R-:W-:Y:S05]  /*185000*/  @P0 BRA `(.L_x_8252) ;  /* 0xffffffb800980947 */ /* 0x000fea000383ffff */
.L_x_8190:
[----:B------:R-:W-:Y:S05]  /*185010*/  BSYNC.RECONVERGENT B5 ;  /* 0x0000000000057941 */ /* 0x000fea0003800200 */
.L_x_8189:
[C---:B------:R-:W-:Y:S01]  /*185020*/  ISETP.NE.AND P0, PT, R143.reuse, R2, PT ;  /* 0x000000028f00720c */ /* 0x040fe20003f05270 */
[----:B------:R-:W-:-:S12]  /*185030*/  VIADD R143, R143, 0x1 ;  /* 0x000000018f8f7836 */ /* 0x000fd80000000000 */
[----:B------:R-:W-:Y:S05]  /*185040*/  @P0 BRA `(.L_x_8253) ;  /* 0xffffffb8007c0947 */ /* 0x000fea000383ffff */
[----:B------:R-:W-:Y:S05]  /*185050*/  BSYNC.RECONVERGENT B6 ;  /* 0x0000000000067941 */ /* 0x000fea0003800200 */
.L_x_8188:
[----:B------:R-:W-:Y:S02]  /*185060*/  IMAD.MOV.U32 R151, RZ, RZ, RZ ;  /* 0x000000ffff977224 */ /* 0x000fe400078e00ff */
[----:B------:R-:W-:Y:S02]  /*185070*/  IMAD.MOV.U32 R150, RZ, RZ, 0x1 ;  /* 0x00000001ff967424 */ /* 0x000fe400078e00ff */
[----:B------:R-:W-:Y:S02]  /*185080*/  IMAD.MOV.U32 R152, RZ, RZ, RZ ;  /* 0x000000ffff987224 */ /* 0x000fe400078e00ff */
[----:B-1----:R-:W-:Y:S02]  /*185090*/  IMAD.MOV.U32 R4, RZ, RZ, 0x0 ;  /* 0x00000000ff047424 */ /* 0x002fe400078e00ff */
[----:B------:R-:W-:-:S07]  /*1850a0*/  IMAD.MOV.U32 R5, RZ, RZ, -0x100000 ;  /* 0xfff00000ff057424 */ /* 0x000fce00078e00ff */
.L_x_8281:
[----:B------:R-:W-:Y:S01]  /*1850b0*/  ISETP.NE.AND P0, PT, R148, RZ, PT ;  /* 0x000000ff9400720c */ /* 0x000fe20003f05270 */
[----:B------:R-:W-:-:S12]  /*1850c0*/  BSSY.RECONVERGENT B2, `(.L_x_8254) ;  /* 0x00001d6000027945 */ /* 0x000fd80003800200 */
[----:B------:R-:W-:Y:S05]  /*1850d0*/  @!P0 BRA `(.L_x_8255) ;  /* 0x0000001c00508947 */ /* 0x000fea0003800000 */
[----:B------:R-:W-:-:S06]  /*1850e0*/  IMAD.IADD R153, R1, 0x1, R150 ;  /* 0x0000000101997824 */ /* 0x000fcc00078e0296 */
[----:B------:R-:W5:Y:S01]  /*1850f0*/  LDL.U8 R153, [R153+0x27d8] ;  /* 0x0027d80099997983 */ /* 0x000f620000100000 */
[----:B0-----:R-:W-:-:S07]  /*185100*/  IMAD.MOV.U32 R149, RZ, RZ, 0x1 ;  /* 0x00000001ff957424 */ /* 0x001fce00078e00ff */
.L_x_8280:
        /* <DEDUP_REMOVED lines=124> */
.L_x_8261:
[----:B------:R-:W-:Y:S05]  /*1858d0*/  BSYNC.RECONVERGENT B4 ;  /* 0x0000000000047941 */ /* 0x000fea0003800200 */
.L_x_8260:
        /* <DEDUP_REMOVED lines=34> */
[----:B------:R-:W-:Y:S01]  /*185b00*/  MOV R122, R136 ;  /* 0x00000088007a7202 */ /* 0x000fe20000000f00 */
[----:B------:R-:W-:-:S07]  /*185b10*/  IMAD.MOV.U32 R123, RZ, RZ, R137 ;  /* 0x000000ffff7b7224 */ /* 0x000fce00078e0089 */
.L_x_8263:
[----:B------:R-:W-:Y:S05]  /*185b20*/  BSYNC.RECONVERGENT B4 ;  /* 0x0000000000047941 */ /* 0x000fea0003800200 */
.L_x_8262:
[----:B------:R-:W-:-:S06]  /*185b30*/  DSETP.GEU.AND P0, PT, R122, R70, PT ;  /* 0x000000467a00722a */ /* 0x000fcc0003f0e000 */
[----:B------:R-:W-:Y:S02]  /*185b40*/  FSEL R140, R140, R146, !P0 ;  /* 0x000000928c8c7208 */ /* 0x000fe40004000000 */
[----:B------:R-:W-:Y:S02]  /*185b50*/  FSEL R141, R141, R147, !P0 ;  /* 0x000000938d8d7208 */ /* 0x000fe40004000000 */
[----:B------:R-:W-:Y:S02]  /*185b60*/  FSEL R142, R142, R144, !P0 ;  /* 0x000000908e8e7208 */ /* 0x000fe40004000000 */
[----:B------:R-:W-:Y:S02]  /*185b70*/  FSEL R143, R143, R145, !P0 ;  /* 0x000000918f8f7208 */ /* 0x000fe40004000000 */
[----:B------:R-:W-:Y:S02]  /*185b80*/  FSEL R70, R70, R122, !P0 ;  /* 0x0000007a46467208 */ /* 0x000fe40004000000 */
[----:B------:R-:W-:-:S07]  /*185b90*/  FSEL R71, R71, R123, !P0 ;  /* 0x0000007b47477208 */ /* 0x000fce0004000000 */
.L_x_8259:
[----:B------:R-:W-:Y:S05]  /*185ba0*/  BSYNC.RECONVERGENT B3 ;  /* 0x0000000000037941 */ /* 0x000fea0003800200 */
.L_x_8258:
        /* <DEDUP_REMOVED lines=49> */
.L_x_8267:
[----:B------:R-:W-:Y:S05]  /*185ec0*/  BSYNC.RECONVERGENT B4 ;  /* 0x0000000000047941 */ /* 0x000fea0003800200 */
.L_x_8266:
        /* <DEDUP_REMOVED lines=37> */
.L_x_8269:
[----:B------:R-:W-:Y:S05]  /*186120*/  BSYNC.RECONVERGENT B4 ;  /* 0x0000000000047941 */ /* 0x000fea0003800200 */
.L_x_8268:
[----:B------:R-:W-:-:S06]  /*186130*/  DSETP.GEU.AND P0, PT, R118, R70, PT ;  /* 0x000000467600722a */ /* 0x000fcc0003f0e000 */
[----:B------:R-:W-:Y:S02]  /*186140*/  FSEL R146, R146, R140, !P0 ;  /* 0x0000008c92927208 */ /* 0x000fe40004000000 */
[----:B------:R-:W-:Y:S02]  /*186150*/  FSEL R147, R147, R141, !P0 ;  /* 0x0000008d93937208 */ /* 0x000fe40004000000 */
[----:B------:R-:W-:Y:S02]  /*186160*/  FSEL R144, R144, R142, !P0 ;  /* 0x0000008e90907208 */ /* 0x000fe40004000000 */
[----:B------:R-:W-:Y:S02]  /*186170*/  FSEL R145, R145, R143, !P0 ;  /* 0x0000008f91917208 */ /* 0x000fe40004000000 */
[----:B------:R-:W-:Y:S02]  /*186180*/  FSEL R70, R70, R118, !P0 ;  /* 0x0000007646467208 */ /* 0x000fe40004000000 */
[----:B------:R-:W-:-:S07]  /*186190*/  FSEL R71, R71, R119, !P0 ;  /* 0x0000007747477208 */ /* 0x000fce0004000000 */
.L_x_8265:
[----:B------:R-:W-:Y:S05]  /*1861a0*/  BSYNC.RECONVERGENT B3 ;  /* 0x0000000000037941 */ /* 0x000fea0003800200 */
.L_x_8264:
        /* <DEDUP_REMOVED lines=53> */
.L_x_8273:
[----:B------:R-:W-:Y:S05]  /*186500*/  BSYNC.RECONVERGENT B4 ;  /* 0x0000000000047941 */ /* 0x000fea0003800200 */
.L_x_8272:
        /* <DEDUP_REMOVED lines=36> */
.L_x_8275:
[----:B------:R-:W-:Y:S05]  /*186750*/  BSYNC.RECONVERGENT B4 ;  /* 0x0000000000047941 */ /* 0x000fea0003800200 */
.L_x_8274:
[----:B------:R-:W-:-:S06]  /*186760*/  DSETP.GEU.AND P0, PT, R122, R70, PT ;  /* 0x000000467a00722a */ /* 0x000fcc0003f0e000 */
[----:B------:R-:W-:Y:S02]  /*186770*/  FSEL R104, R104, R146, !P0 ;  /* 0x0000009268687208 */ /* 0x000fe40004000000 */
[----:B------:R-:W-:Y:S02]  /*186780*/  FSEL R105, R105, R147, !P0 ;  /* 0x0000009369697208 */ /* 0x000fe40004000000 */
[----:B------:R-:W-:Y:S02]  /*186790*/  FSEL R106, R106, R144, !P0 ;  /* 0x000000906a6a7208 */ /* 0x000fe40004000000 */
[----:B------:R-:W-:Y:S02]  /*1867a0*/  FSEL R107, R107, R145, !P0 ;  /* 0x000000916b6b7208 */ /* 0x000fe40004000000 */
[----:B------:R-:W-:Y:S02]  /*1867b0*/  FSEL R70, R70, R122, !P0 ;  /* 0x0000007a46467208 */ /* 0x000fe40004000000 */
[----:B------:R-:W-:-:S07]  /*1867c0*/  FSEL R71, R71, R123, !P0 ;  /* 0x0000007b47477208 */ /* 0x000fce0004000000 */
.L_x_8271:
[----:B------:R-:W-:Y:S05]  /*1867d0*/  BSYNC.RECONVERGENT B3 ;  /* 0x0000000000037941 */ /* 0x000fea0003800200 */
.L_x_8270:
        /* <DEDUP_REMOVED lines=34> */
.L_x_8277:
[----:B------:R-:W-:Y:S05]  /*186a00*/  BSYNC.RECONVERGENT B3 ;  /* 0x0000000000037941 */ /* 0x000fea0003800200 */
.L_x_8276:
[----:B------:R-:W-:-:S06]  /*186a10*/  DSETP.GEU.AND P0, PT, R70, R122, PT ;  /* 0x0000007a4600722a */ /* 0x000fcc0003f0e000 */
[----:B------:R-:W-:Y:S02]  /*186a20*/  FSEL R108, R108, R104, !P0 ;  /* 0x000000686c6c7208 */ /* 0x000fe40004000000 */
[----:B------:R-:W-:Y:S02]  /*186a30*/  FSEL R104, R109, R105, !P0 ;  /* 0x000000696d687208 */ /* 0x000fe40004000000 */
[----:B------:R-:W-:Y:S02]  /*186a40*/  FSEL R110, R110, R106, !P0 ;  /* 0x0000006a6e6e7208 */ /* 0x000fe40004000000 */
[----:B------:R-:W-:Y:S01]  /*186a50*/  FSEL R106, R111, R107, !P0 ;  /* 0x0000006b6f6a7208 */ /* 0x000fe20004000000 */
[----:B------:R-:W-:-:S03]  /*186a60*/  IMAD.MOV.U32 R109, RZ, RZ, R104 ;  /* 0x000000ffff6d7224 */ /* 0x000fc600078e0068 */
[----:B------:R-:W-:-:S07]  /*186a70*/  MOV R111, R106 ;  /* 0x0000006a006f7202 */ /* 0x000fce0000000f00 */
.L_x_8257:
[----:B------:R-:W-:Y:S05]  /*186a80*/  BSYNC.RECONVERGENT B1 ;  /* 0x0000000000017941 */ /* 0x000fea0003800200 */
.L_x_8256:
        /* <DEDUP_REMOVED lines=43> */
.L_x_8279:
[----:B------:R-:W-:Y:S05]  /*186d40*/  BSYNC.RECONVERGENT B1 ;  /* 0x0000000000017941 */ /* 0x000fea0003800200 */
.L_x_8278:
        /* <DEDUP_REMOVED lines=13> */
.L_x_8255:
[----:B------:R-:W-:Y:S05]  /*186e20*/  BSYNC.RECONVERGENT B2 ;  /* 0x0000000000027941 */ /* 0x000fea0003800200 */
.L_x_8254:
[C---:B------:R-:W-:Y:S01]  /*186e30*/  ISETP.NE.AND P0, PT, R150.reuse, R2, PT ;  /* 0x000000029600720c */ /* 0x040fe20003f05270 */
[----:B------:R-:W-:-:S12]  /*186e40*/  VIADD R150, R150, 0x1 ;  /* 0x0000000196967836 */ /* 0x000fd80000000000 */
[----:B------:R-:W-:Y:S05]  /*186e50*/  @P0 BRA `(.L_x_8281) ;  /* 0xffffffe000940947 */ /* 0x000fea000383ffff */
.L_x_8180:
[----:B------:R-:W-:Y:S05]  /*186e60*/  BSYNC.RECONVERGENT B9 ;  /* 0x0000000000097941 */ /* 0x000fea0003800200 */
.L_x_8179:
        /* <DEDUP_REMOVED lines=132> */
.L_x_8287:
[----:B------:R-:W-:Y:S05]  /*1876b0*/  BSYNC.RECONVERGENT B3 ;  /* 0x0000000000037941 */ /* 0x000fea0003800200 */
.L_x_8286:
        /* <DEDUP_REMOVED lines=35> */
.L_x_8289:
[----:B------:R-:W-:Y:S05]  /*1878f0*/  BSYNC.RECONVERGENT B3 ;  /* 0x0000000000037941 */ /* 0x000fea0003800200 */
.L_x_8288:
        /* <DEDUP_REMOVED lines=11> */
.L_x_8285:
[----:B------:R-:W-:Y:S05]  /*1879b0*/  BSYNC.RECONVERGENT B2 ;  /* 0x0000000000027941 */ /* 0x000fea0003800200 */
.L_x_8284:
        /* <DEDUP_REMOVED lines=48> */
.L_x_8293:
[----:B------:R-:W-:Y:S05]  /*187cc0*/  BSYNC.RECONVERGENT B3 ;  /* 0x0000000000037941 */ /* 0x000fea0003800200 */
.L_x_8292:
        /* <DEDUP_REMOVED lines=35> */
.L_x_8295:
[----:B------:R-:W-:Y:S05]  /*187f00*/  BSYNC.RECONVERGENT B3 ;  /* 0x0000000000037941 */ /* 0x000fea0003800200 */
.L_x_8294:
        /* <DEDUP_REMOVED lines=11> */
.L_x_8291:
[----:B------:R-:W-:Y:S05]  /*187fc0*/  BSYNC.RECONVERGENT B2 ;  /* 0x0000000000027941 */ /* 0x000fea0003800200 */
.L_x_8290:
        /* <DEDUP_REMOVED lines=52> */
.L_x_8299:
[----:B------:R-:W-:Y:S05]  /*188310*/  BSYNC.RECONVERGENT B3 ;  /* 0x0000000000037941 */ /* 0x000fea0003800200 */
.L_x_8298:
        /* <DEDUP_REMOVED lines=35> */
.L_x_8301:
[----:B------:R-:W-:Y:S05]  /*188550*/  BSYNC.RECONVERGENT B3 ;  /* 0x0000000000037941 */ /* 0x000fea0003800200 */
.L_x_8300:
        /* <DEDUP_REMOVED lines=11> */
.L_x_8297:
[----:B------:R-:W-:Y:S05]  /*188610*/  BSYNC.RECONVERGENT B2 ;  /* 0x0000000000027941 */ /* 0x000fea0003800200 */
.L_x_8296:
        /* <DEDUP_REMOVED lines=35> */
.L_x_8303:
[----:B------:R-:W-:Y:S05]  /*188850*/  BSYNC.RECONVERGENT B2 ;  /* 0x0000000000027941 */ /* 0x000fea0003800200 */
.L_x_8302:
        /* <DEDUP_REMOVED lines=8> */
.L_x_8283:
[----:B------:R-:W-:Y:S05]  /*1888e0*/  BSYNC.RECONVERGENT B1 ;  /* 0x0000000000017941 */ /* 0x000fea0003800200 */
.L_x_8282:
        /* <DEDUP_REMOVED lines=11> */
.L_x_8308:
        /* <DEDUP_REMOVED lines=9> */
.L_x_8307:
[----:B------:R-:W-:Y:S05]  /*188a30*/  BSYNC.RECONVERGENT B2 ;  /* 0x0000000000027941 */ /* 0x000fea0003800200 */
.L_x_8306:
        /* <DEDUP_REMOVED lines=11> */
[C---:B------:R-:W-:Y:S01]  /*188af0*/  @P0 LEA R3, R4.reuse, R104, 0x2 ;  /* 0x0000006804030211 */ /* 0x040fe200078e10ff */
[----:B------:R-:W-:-:S04]  /*188b00*/  @P0 VIADD R4, R4, 0x4 ;  /* 0x0000000404040836 */ /* 0x000fc80000000000 */
        /* <DEDUP_REMOVED lines=11> */
.L_x_8305:
[----:B------:R-:W-:Y:S05]  /*188bc0*/  BSYNC.RECONVERGENT B1 ;  /* 0x0000000000017941 */ /* 0x000fea0003800200 */
.L_x_8304:
        /* <DEDUP_REMOVED lines=11> */
.L_x_8313:
        /* <DEDUP_REMOVED lines=20> */
.L_x_8312:
[----:B------:R-:W-:Y:S05]  /*188dc0*/  BSYNC.RECONVERGENT B2 ;  /* 0x0000000000027941 */ /* 0x000fea0003800200 */
.L_x_8311:
        /* <DEDUP_REMOVED lines=16> */
.L_x_8315:
[----:B------:R-:W-:Y:S05]  /*188ed0*/  BSYNC.RECONVERGENT B2 ;  /* 0x0000000000027941 */ /* 0x000fea0003800200 */
.L_x_8314:
        /* <DEDUP_REMOVED lines=18> */
.L_x_8310:
[----:B------:R-:W-:Y:S05]  /*189000*/  BSYNC.RECONVERGENT B1 ;  /* 0x0000000000017941 */ /* 0x000fea0003800200 */
.L_x_8309:
        /* <DEDUP_REMOVED lines=17> */
.L_x_8365:
        /* <DEDUP_REMOVED lines=20> */
.L_x_8320:
        /* <DEDUP_REMOVED lines=103> */
.L_x_8326:
[----:B------:R-:W-:Y:S05]  /*1898d0*/  BSYNC.RECONVERGENT B5 ;  /* 0x0000000000057941 */ /* 0x000fea0003800200 */
.L_x_8325:
        /* <DEDUP_REMOVED lines=36> */
.L_x_8329:
[----:B------:R-:W-:Y:S05]  /*189b20*/  BSYNC.RECONVERGENT B5 ;  /* 0x0000000000057941 */ /* 0x000fea0003800200 */
.L_x_8328:
        /* <DEDUP_REMOVED lines=10> */
.L_x_8324:
        /* <DEDUP_REMOVED lines=45> */
.L_x_8331:
[----:B------:R-:W-:Y:S05]  /*189ea0*/  BSYNC.RECONVERGENT B5 ;  /* 0x0000000000057941 */ /* 0x000fea0003800200 */
.L_x_8330:
        /* <DEDUP_REMOVED lines=38> */
.L_x_8333:
[----:B------:R-:W-:Y:S05]  /*18a110*/  BSYNC.RECONVERGENT B5 ;  /* 0x0000000000057941 */ /* 0x000fea0003800200 */
.L_x_8332:
        /* <DEDUP_REMOVED lines=10> */
.L_x_8323:
        /* <DEDUP_REMOVED lines=55> */
.L_x_8335:
[----:B------:R-:W-:Y:S05]  /*18a530*/  BSYNC.RECONVERGENT B5 ;  /* 0x0000000000057941 */ /* 0x000fea0003800200 */
.L_x_8334:
        /* <DEDUP_REMOVED lines=38> */
.L_x_8337:
[----:B------:R-:W-:Y:S05]  /*18a7a0*/  BSYNC.RECONVERGENT B5 ;  /* 0x0000000000057941 */ /* 0x000fea0003800200 */
.L_x_8336:
        /* <DEDUP_REMOVED lines=9> */
.L_x_8327:
[----:B------:R-:W-:Y:S05]  /*18a840*/  BSYNC.RECONVERGENT B3 ;  /* 0x0000000000037941 */ /* 0x000fea0003800200 */
.L_x_8322:
        /* <DEDUP_REMOVED lines=35> */
.L_x_8339:
[----:B------:R-:W-:Y:S05]  /*18aa80*/  BSYNC.RECONVERGENT B3 ;  /* 0x0000000000037941 */ /* 0x000fea0003800200 */
.L_x_8338:
[----:B------:R-:W-:-:S06]  /*18aa90*/  DSETP.GEU.AND P0, PT, R222, R118, PT ;  /* 0x00000076de00722a */ /* 0x000fcc0003f0e000 */
[----:B------:R-:W-:Y:S02]  /*18aaa0*/  FSEL R104, R104, R110, !P0 ;  /* 0x0000006e68687208 */ /* 0x000fe40004000000 */
[----:B------:R-:W-:Y:S02]  /*18aab0*/  FSEL R105, R105, R111, !P0 ;  /* 0x0000006f69697208 */ /* 0x000fe40004000000 */
[----:B------:R-:W-:Y:S02]  /*18aac0*/  FSEL R4, R4, R138, !P0 ;  /* 0x0000008a04047208 */ /* 0x000fe40004000000 */
[----:B------:R-:W-:-:S07]  /*18aad0*/  FSEL R5, R5, R139, !P0 ;  /* 0x0000008b05057208 */ /* 0x000fce0004000000 */
.L_x_8321:
[----:B------:R-:W-:Y:S05]  /*18aae0*/  BSYNC.RECONVERGENT B4 ;  /* 0x0000000000047941 */ /* 0x000fea0003800200 */
.L_x_8319:
        /* <DEDUP_REMOVED lines=40> */
.L_x_8341:
[----:B------:R-:W-:Y:S05]  /*18ad70*/  BSYNC.RELIABLE B3 ;  /* 0x0000000000037941 */ /* 0x000fea0003800100 */
.L_x_8340:
        /* <DEDUP_REMOVED lines=47> */
.L_x_8344:
[----:B------:R-:W-:Y:S05]  /*18b070*/  BSYNC.RECONVERGENT B3 ;  /* 0x0000000000037941 */ /* 0x000fea0003800200 */
.L_x_8343:
[----:B------:R-:W-:Y:S04]  /*18b080*/  BSSY.RECONVERGENT B5, `(.L_x_8345) ;  /* 0x0000199000057945 */ /* 0x000fe80003800200 */
[----:B------:R-:W-:Y:S05]  /*18b090*/  @!P0 BRA `(.L_x_8346) ;  /* 0x00000018005c8947 */ /* 0x000fea0003800000 */
[----:B------:R-:W-:-:S07]  /*18b0a0*/  IMAD.MOV.U32 R140, RZ, RZ, 0x3 ;  /* 0x00000003ff8c7424 */ /* 0x000fce00078e00ff */
.L_x_8364:
        /* <DEDUP_REMOVED lines=20> */
.L_x_8363:
        /* <DEDUP_REMOVED lines=83> */
.L_x_8351:
        /* <DEDUP_REMOVED lines=83> */
.L_x_8354:
[----:B------:R-:W-:Y:S05]  /*18bc50*/  BSYNC.RECONVERGENT B6 ;  /* 0x0000000000067941 */ /* 0x000fea0003800200 */
.L_x_8353:
        /* <DEDUP_REMOVED lines=35> */
.L_x_8356:
[----:B------:R-:W-:Y:S05]  /*18be90*/  BSYNC.RECONVERGENT B6 ;  /* 0x0000000000067941 */ /* 0x000fea0003800200 */
.L_x_8355:
[----:B------:R-:W-:-:S06]  /*18bea0*/  DSETP.GE.AND P0, PT, R4, R122, PT ;  /* 0x0000007a0400722a */ /* 0x000fcc0003f06000 */
[----:B------:R-:W-:Y:S02]  /*18beb0*/  FSEL R106, R106, RZ, P0 ;  /* 0x000000ff6a6a7208 */ /* 0x000fe40000000000 */
[----:B------:R-:W-:Y:S02]  /*18bec0*/  FSEL R107, R107, -1.875, P0 ;  /* 0xbff000006b6b7808 */ /* 0x000fe40000000000 */
[----:B------:R-:W-:Y:S02]  /*18bed0*/  FSEL R4, R104, RZ, P0 ;  /* 0x000000ff68047208 */ /* 0x000fe40000000000 */
[----:B------:R-:W-:Y:S01]  /*18bee0*/  FSEL R5, R105, +QNAN , P0 ;  /* 0x7ff0000069057808 */ /* 0x000fe20000000000 */
[----:B------:R-:W-:Y:S06]  /*18bef0*/  BRA `(.L_x_8352) ;  /* 0x0000000400d87947 */ /* 0x000fec0003800000 */
.L_x_8350:
        /* <DEDUP_REMOVED lines=57> */
.L_x_8357:
        /* <DEDUP_REMOVED lines=45> */
.L_x_8359:
[----:B------:R-:W-:Y:S05]  /*18c560*/  BSYNC.RECONVERGENT B6 ;  /* 0x0000000000067941 */ /* 0x000fea0003800200 */
.L_x_8358:
        /* <DEDUP_REMOVED lines=15> */
.L_x_8352:
[----:B------:R-:W-:Y:S05]  /*18c660*/  BSYNC.RECONVERGENT B3 ;  /* 0x0000000000037941 */ /* 0x000fea0003800200 */
.L_x_8349:
        /* <DEDUP_REMOVED lines=36> */
.L_x_8361:
[----:B------:R-:W-:-:S13]  /*18c8b0*/  ISETP.GT.AND P0, PT, R139, 0x1, PT ;  /* 0x000000018b00780c */ /* 0x000fda0003f04270 */
[----:B------:R-:W-:Y:S05]  /*18c8c0*/  @!P0 BREAK.RELIABLE B3 ;  /* 0x0000000000038942 */ /* 0x000fea0003800100 */
[----:B------:R-:W-:Y:S05]  /*18c8d0*/  @!P0 BRA `(.L_x_8348) ;  /* 0x00000000003c8947 */ /* 0x000fea0003800000 */
[----:B------:R-:W-:Y:S05]  /*18c8e0*/  BSYNC.RELIABLE B3 ;  /* 0x0000000000037941 */ /* 0x000fea0003800100 */
.L_x_8360:
[----:B------:R-:W-:Y:S02]  /*18c8f0*/  VIADD R138, R138, 0x1 ;  /* 0x000000018a8a7836 */ /* 0x000fe40000000000 */
[----:B------:R-:W-:-:S03]  /*18c900*/  VIADD R139, R139, 0xffffffff ;  /* 0xffffffff8b8b7836 */ /* 0x000fc60000000000 */
[----:B------:R-:W-:-:S13]  /*18c910*/  ISETP.GE.AND P0, PT, R138, R152, PT ;  /* 0x000000988a00720c */ /* 0x000fda0003f06270 */
[----:B------:R-:W-:Y:S05]  /*18c920*/  @!P0 BRA `(.L_x_8363) ;  /* 0xffffffe800308947 */ /* 0x000fea000383ffff */
[----:B------:R-:W-:Y:S05]  /*18c930*/  BRA `(.L_x_8348) ;  /* 0x0000000000247947 */ /* 0x000fea0003800000 */
.L_x_8362:
[----:B------:R-:W-:Y:S01]  /*18c940*/  IADD3 R4, PT, PT, R1, 0x2710, RZ ;  /* 0x0000271001047810 */ /* 0x000fe20007ffe0ff */
        /* <DEDUP_REMOVED lines=8> */
.L_x_8348:
[----:B------:R-:W-:Y:S05]  /*18c9d0*/  BSYNC.RECONVERGENT B4 ;  /* 0x0000000000047941 */ /* 0x000fea0003800200 */
.L_x_8347:
[C---:B------:R-:W-:Y:S01]  /*18c9e0*/  ISETP.LT.U32.AND P0, PT, R140.reuse, 0x20, PT ;  /* 0x000000208c00780c */ /* 0x040fe20003f01070 */
[----:B------:R-:W-:-:S12]  /*18c9f0*/  VIADD R140, R140, 0x1 ;  /* 0x000000018c8c7836 */ /* 0x000fd80000000000 */
[----:B------:R-:W-:Y:S05]  /*18ca00*/  @P3 BRA P0, `(.L_x_8364) ;  /* 0xffffffe400a83947 */ /* 0x000fea000003ffff */
.L_x_8346:
[----:B------:R-:W-:Y:S05]  /*18ca10*/  BSYNC.RECONVERGENT B5 ;  /* 0x0000000000057941 */ /* 0x000fea0003800200 */
.L_x_8345:
[C---:B------:R-:W-:Y:S02]  /*18ca20*/  IMAD.IADD R106, R1.reuse, 0x1, R151 ;  /* 0x00000001016a7824 */ /* 0x040fe400078e0297 */
[----:B------:R-:W-:-:S04]  /*18ca30*/  IMAD.IADD R107, R1, 0x1, R152 ;  /* 0x00000001016b7824 */ /* 0x000fc800078e0298 */
[----:B------:R-:W5:Y:S04]  /*18ca40*/  LDL.U8 R106, [R106+0x27d8] ;  /* 0x0027d8006a6a7983 */ /* 0x000f680000100000 */
[----:B------:R-:W5:Y:S01]  /*18ca50*/  LDL.U8 R107, [R107+0x27f3] ;  /* 0x0027f3006b6b7983 */ /* 0x000f620000100000 */
[----:B------:R-:W-:Y:S05]  /*18ca60*/  BRA `(.L_x_8365) ;  /* 0xffffffc400ac7947 */ /* 0x000fea000383ffff */
.L_x_8342:
[----:B------:R-:W-:Y:S05]  /*18ca70*/  BSYNC.RECONVERGENT B2 ;  /* 0x0000000000027941 */ /* 0x000fea0003800200 */
.L_x_8318:
        /* <DEDUP_REMOVED lines=21> */
.L_x_8372:
        /* <DEDUP_REMOVED lines=57> */
.L_x_8371:
[----:B------:R-:W-:Y:S05]  /*18cf60*/  BSYNC.RECONVERGENT B4 ;  /* 0x0000000000047941 */ /* 0x000fea0003800200 */
.L_x_8370:
[----:B------:R-:W-:Y:S05]  /*18cf70*/  @!P0 BRA `(.L_x_8369) ;  /* 0x0000000400308947 */ /* 0x000fea0003800000 */
[----:B------:R-:W-:Y:S01]  /*18cf80*/  ISETP.GE.U32.AND P1, PT, R118, 0x8, PT ;  /* 0x000000087600780c */ /* 0x000fe20003f26070 */
[----:B------:R-:W-:Y:S01]  /*18cf90*/  BSSY.RECONVERGENT B4, `(.L_x_8373) ;  /* 0x0000021000047945 */ /* 0x000fe20003800200 */
[----:B------:R-:W-:Y:S02]  /*18cfa0*/  LOP3.LUT R5, R2, 0x7, RZ, 0xc0, !PT ;  /* 0x0000000702057812 */ /* 0x000fe400078ec0ff */
[----:B------:R-:W-:Y:S02]  /*18cfb0*/  IADD3 R119, PT, PT, R1, 0x2710, RZ ;  /* 0x0000271001777810 */ /* 0x000fe40007ffe0ff */
        /* <DEDUP_REMOVED lines=30> */
.L_x_8374:
[----:B------:R-:W-:Y:S05]  /*18d1a0*/  BSYNC.RECONVERGENT B4 ;  /* 0x0000000000047941 */ /* 0x000fea0003800200 */
.L_x_8373:
        /* <DEDUP_REMOVED lines=21> */
.L_x_8376:
[----:B------:R-:W-:Y:S05]  /*18d300*/  BSYNC.RECONVERGENT B4 ;  /* 0x0000000000047941 */ /* 0x000fea0003800200 */
.L_x_8375:
        /* <DEDUP_REMOVED lines=19> */
.L_x_8369:
[----:B------:R-:W-:Y:S05]  /*18d440*/  BSYNC.RECONVERGENT B3 ;  /* 0x0000000000037941 */ /* 0x000fea0003800200 */
.L_x_8368:
        /* <DEDUP_REMOVED lines=10> */
.L_x_8381:
        /* <DEDUP_REMOVED lines=27> */
[----:B------:R-:W5:Y:S03]  /*18d6a0*/  LDL R108, [R105+0x30] ;  /* 0x00003000696c7983 */ /* 0x000f660000100800 */
[----:B------:R-:W-:-:S03]  /*18d6b0*/  IADD3 R107, PT, PT, R4, 0x1, RZ ;  /* 0x00000001046b7810 */ /* 0x000fc60007ffe0ff */
        /* <DEDUP_REMOVED lines=39> */
.L_x_8380:
[----:B------:R-:W-:Y:S05]  /*18d930*/  BSYNC.RECONVERGENT B4 ;  /* 0x0000000000047941 */ /* 0x000fea0003800200 */
.L_x_8379:
        /* <DEDUP_REMOVED lines=40> */
.L_x_8383:
[----:B------:R-:W-:Y:S05]  /*18dbc0*/  BSYNC.RECONVERGENT B4 ;  /* 0x0000000000047941 */ /* 0x000fea0003800200 */
.L_x_8382:
        /* <DEDUP_REMOVED lines=21> */
[----:B------:R-:W-:-:S05]  /*18dd20*/  @!P0 IMAD.MOV R2, RZ, RZ, R4 ;  /* 0x000000ffff028224 */ /* 0x000fca00078e0204 */
[----:B------:R-:W-:Y:S01]  /*18dd30*/  IADD3 R4, PT, PT, R2, 0x1, RZ ;  /* 0x0000000102047810 */ /* 0x000fe20007ffe0ff */
[----:B------:R-:W-:-:S07]  /*18dd40*/  @!P2 IMAD.MOV R4, RZ, RZ, R2 ;  /* 0x000000ffff04a224 */ /* 0x000fce00078e0202 */
.L_x_8385:
[----:B------:R-:W-:Y:S05]  /*18dd50*/  BSYNC.RECONVERGENT B4 ;  /* 0x0000000000047941 */ /* 0x000fea0003800200 */
.L_x_8384:
        /* <DEDUP_REMOVED lines=20> */
.L_x_8378:
[----:B------:R-:W-:Y:S05]  /*18dea0*/  BSYNC.RECONVERGENT B3 ;  /* 0x0000000000037941 */ /* 0x000fea0003800200 */
.L_x_8377:
        /* <DEDUP_REMOVED lines=36> */
.L_x_8387:
[----:B------:R-:W-:Y:S05]  /*18e0f0*/  BSYNC.RECONVERGENT B3 ;  /* 0x0000000000037941 */ /* 0x000fea0003800200 */
.L_x_8386:
[----:B------:R-:W-:Y:S01]  /*18e100*/  UMOV UR4, 0x66666666 ;  /* 0x6666666600047882 */ /* 0x000fe20000000000 */
[----:B------:R-:W-:Y:S01]  /*18e110*/  UMOV UR5, 0x40711266 ;  /* 0x4071126600057882 */ /* 0x000fe20000000000 */
[----:B------:R-:W-:Y:S01]  /*18e120*/  IMAD.MOV.U32 R4, RZ, RZ, 0x0 ;  /* 0x00000000ff047424 */ /* 0x000fe200078e00ff */
[----:B------:R-:W-:Y:S01]  /*18e130*/  DADD R2, R2, -UR4 ;  /* 0x8000000402027e29 */ /* 0x000fe20008000000 */
[----:B------:R-:W-:-:S07]  /*18e140*/  IMAD.MOV.U32 R5, RZ, RZ, 0x40590000 ;  /* 0x40590000ff057424 */ /* 0x000fce00078e00ff */
[----:B------:R-:W-:-:S11]  /*18e150*/  DFMA R4, R2, R4, 0.5 ;  /* 0x3fe000000204742b */ /* 0x000fd60000000004 */
.L_x_8367:
[----:B------:R-:W-:Y:S05]  /*18e160*/  BSYNC.RECONVERGENT B2 ;  /* 0x0000000000027941 */ /* 0x000fea0003800200 */
.L_x_8366:
        /* <DEDUP_REMOVED lines=28> */
.L_x_8388:
[----:B------:R-:W-:Y:S05]  /*18e330*/  BSYNC.RECONVERGENT B2 ;  /* 0x0000000000027941 */ /* 0x000fea0003800200 */
.L_x_8317:
[----:B------:R-:W-:Y:S05]  /*18e340*/  BSYNC.RECONVERGENT B1 ;  /* 0x0000000000017941 */ /* 0x000fea0003800200 */
.L_x_8316:
[----:B------:R-:W1:Y:S02]  /*18e350*/  LDC R2, c[0x0][0x3c0] ;  /* 0x0000f000ff027b82 */ /* 0x000e640000000800 */
[----:B-1----:R-:W-:-:S06]  /*18e360*/  FADD R2, R2, -10 ;  /* 0xc120000002027421 */ /* 0x002fcc0000000000 */
[----:B------:R-:W1:Y:S02]  /*18e370*/  F2F.F64.F32 R2, R2 ;  /* 0x0000000200027310 */ /* 0x000e640000201800 */
[----:B-1----:R-:W-:-:S06]  /*18e380*/  DSETP.GT.AND P0, PT, R4, R2, PT ;  /* 0x000000020400722a */ /* 0x002fcc0003f04000 */
[----:B------:R-:W-:-:S08]  /*18e390*/  SEL R154, R154, RZ, !P0 ;  /* 0x000000ff9a9a7207 */ /* 0x000fd00004000000 */
.L_x_8083:
[----:B------:R-:W-:Y:S05]  /*18e3a0*/  BSYNC.RECONVERGENT B10 ;  /* 0x00000000000a7941 */ /* 0x000fea0003800200 */
.L_x_8082:
[----:B------:R-:W1:Y:S01]  /*18e3b0*/  LDCU UR4, c[0x0][0x3c8] ;  /* 0x00007900ff0477ac */ /* 0x000e620008000800 */
[----:B------:R-:W-:Y:S01]  /*18e3c0*/  ISETP.NE.AND P0, PT, R154, RZ, PT ;  /* 0x000000ff9a00720c */ /* 0x000fe20003f05270 */
[----:B------:R-:W-:Y:S03]  /*18e3d0*/  BSSY.RECONVERGENT B1, `(.L_x_8389) ;  /* 0x000109b000017945 */ /* 0x000fe60003800200 */
[----:B-1----:R-:W-:-:S13]  /*18e3e0*/  ISETP.EQ.OR P0, PT, RZ, UR4, !P0 ;  /* 0x00000004ff007c0c */ /* 0x002fda000c702670 */
[----:B------:R-:W-:Y:S05]  /*18e3f0*/  @P0 BRA `(.L_x_8390) ;  /* 0x0000010800600947 */ /* 0x000fea0003800000 */
[----:B------:R-:W-:Y:S01]  /*18e400*/  BSSY.RECONVERGENT B2, `(.L_x_8391) ;  /* 0x0000008000027945 */ /* 0x000fe20003800200 */
[----:B------:R-:W-:-:S07]  /*18e410*/  IMAD.MOV.U32 R2, RZ, RZ, RZ ;  /* 0x000000ffff027224 */ /* 0x000fce00078e00ff */
.L_x_8392:
[----:B------:R-:W-:-:S05]  /*18e420*/  IMAD.IADD R5, R1, 0x1, R2 ;  /* 0x0000000101057824 */ /* 0x000fca00078e0202 */
[----:B------:R-:W2:Y:S02]  /*18e430*/  LDL.U8 R3, [R5+0x280e] ;  /* 0x00280e0005037983 */ /* 0x000ea40000100000 */
[----:B--2---:R-:W-:Y:S01]  /*18e440*/  ISETP.NE.AND P0, PT, R3, RZ, PT ;  /* 0x000000ff0300720c */ /* 0x004fe20003f05270 */
[----:B------:R-:W-:Y:S02]  /*18e450*/  IMAD.MOV.U32 R3, RZ, RZ, R2 ;  /* 0x000000ffff037224 */ /* 0x000fe400078e0002 */
[----:B------:R-:W-:-:S10]  /*18e460*/  VIADD R2, R2, 0x1 ;  /* 0x0000000102027836 */ /* 0x000fd40000000000 */
[----:B------:R-:W-:Y:S05]  /*18e470*/  @P0 BRA `(.L_x_8392) ;  /* 0xfffffffc00e80947 */ /* 0x000fea000383ffff */
[----:B------:R-:W-:Y:S05]  /*18e480*/  BSYNC.RECONVERGENT B2 ;  /* 0x0000000000027941 */ /* 0x000fea0003800200 */
.L_x_8391:
        /* <DEDUP_REMOVED lines=9> */
.L_x_8396:
        /* <DEDUP_REMOVED lines=27> */
.L_x_8395:
[----:B------:R-:W-:Y:S01]  /*18e6d0*/  BSSY.RECONVERGENT B3, `(.L_x_8397) ;  /* 0x0000008000037945 */ /* 0x000fe20003800200 */
[----:B------:R-:W-:-:S07]  /*18e6e0*/  IMAD.MOV.U32 R2, RZ, RZ, RZ ;  /* 0x000000ffff027224 */ /* 0x000fce00078e00ff */
.L_x_8398:
[----:B------:R-:W-:-:S05]  /*18e6f0*/  IMAD.IADD R5, R1, 0x1, R2 ;  /* 0x0000000101057824 */ /* 0x000fca00078e0202 */
[----:B------:R-:W2:Y:S02]  /*18e700*/  LDL.U8 R3, [R5+0x280e] ;  /* 0x00280e0005037983 */ /* 0x000ea40000100000 */
[----:B--2---:R-:W-:Y:S01]  /*18e710*/  ISETP.NE.AND P0, PT, R3, RZ, PT ;  /* 0x000000ff0300720c */ /* 0x004fe20003f05270 */
[----:B------:R-:W-:Y:S02]  /*18e720*/  IMAD.MOV.U32 R3, RZ, RZ, R2 ;  /* 0x000000ffff037224 */ /* 0x000fe400078e0002 */
[----:B------:R-:W-:-:S10]  /*18e730*/  VIADD R2, R2, 0x1 ;  /* 0x0000000102027836 */ /* 0x000fd40000000000 */
[----:B------:R-:W-:Y:S05]  /*18e740*/  @P0 BRA `(.L_x_8398) ;  /* 0xfffffffc00e80947 */ /* 0x000fea000383ffff */
[----:B------:R-:W-:Y:S05]  /*18e750*/  BSYNC.RECONVERGENT B3 ;  /* 0x0000000000037941 */ /* 0x000fea0003800200 */
.L_x_8397:
        /* <DEDUP_REMOVED lines=8> */
.L_x_8400:
        /* <DEDUP_REMOVED lines=27> */
.L_x_8399:
[----:B------:R-:W1:Y:S01]  /*18e990*/  MUFU.RCP64H R5, 2.2750682830810546875 ;  /* 0x4002335700057908 */ /* 0x000e620000001800 */
[----:B------:R-:W-:Y:S01]  /*18e9a0*/  IMAD.MOV.U32 R2, RZ, RZ, 0x11d70f68 ;  /* 0x11d70f68ff027424 */ /* 0x000fe200078e00ff */
[----:B------:R-:W-:Y:S01]  /*18e9b0*/  UMOV UR4, 0x8eb87b44 ;  /* 0x8eb87b4400047882 */ /* 0x000fe20000000000 */
[----:B------:R-:W-:Y:S01]  /*18e9c0*/  IMAD.MOV.U32 R3, RZ, RZ, 0x40023357 ;  /* 0x40023357ff037424 */ /* 0x000fe200078e00ff */
[----:B------:R-:W-:Y:S01]  /*18e9d0*/  UMOV UR5, 0x3fd19ab8 ;  /* 0x3fd19ab800057882 */ /* 0x000fe20000000000 */
[----:B------:R-:W-:Y:S01]  /*18e9e0*/  IMAD.MOV.U32 R4, RZ, RZ, RZ ;  /* 0x000000ffff047224 */ /* 0x000fe200078e00ff */
[----:B------:R-:W-:Y:S01]  /*18e9f0*/  MOV R106, 0x8b7a8b04 ;  /* 0x8b7a8b04006a7802 */ /* 0x000fe20000000f00 */
[----:B------:R-:W-:Y:S01]  /*18ea00*/  IMAD.MOV.U32 R107, RZ, RZ, 0x3ed0ee25 ;  /* 0x3ed0ee25ff6b7424 */ /* 0x000fe200078e00ff */
[----:B------:R-:W-:Y:S01]  /*18ea10*/  UMOV UR6, 0x3ae80f1e ;  /* 0x3ae80f1e00067882 */ /* 0x000fe20000000000 */
[----:B------:R-:W-:Y:S01]  /*18ea20*/  UMOV UR7, 0x3eb1380b ;  /* 0x3eb1380b00077882 */ /* 0x000fe20000000000 */
        /* <DEDUP_REMOVED lines=46> */
.L_x_8394:
        /* <DEDUP_REMOVED lines=55> */
.L_x_8401:
[----:B------:R-:W-:Y:S05]  /*18f080*/  BSYNC.RECONVERGENT B2 ;  /* 0x0000000000027941 */ /* 0x000fea0003800200 */
.L_x_8393:
[----:B------:R-:W-:Y:S01]  /*18f090*/  BSSY.RECONVERGENT B2, `(.L_x_8402) ;  /* 0x0000008000027945 */ /* 0x000fe20003800200 */
[----:B------:R-:W-:-:S07]  /*18f0a0*/  IMAD.MOV.U32 R2, RZ, RZ, RZ ;  /* 0x000000ffff027224 */ /* 0x000fce00078e00ff */
.L_x_8403:
[----:B------:R-:W-:-:S06]  /*18f0b0*/  IMAD.IADD R3, R1, 0x1, R2 ;  /* 0x0000000101037824 */ /* 0x000fcc00078e0202 */
[----:B------:R-:W2:Y:S01]  /*18f0c0*/  LDL.U8 R3, [R3+0x280e] ;  /* 0x00280e0003037983 */ /* 0x000ea20000100000 */
[----:B------:R-:W-:Y:S02]  /*18f0d0*/  IMAD.MOV.U32 R148, RZ, RZ, R2 ;  /* 0x000000ffff947224 */ /* 0x000fe400078e0002 */
[----:B------:R-:W-:Y:S01]  /*18f0e0*/  VIADD R2, R2, 0x1 ;  /* 0x0000000102027836 */ /* 0x000fe20000000000 */
[----:B--2---:R-:W-:-:S13]  /*18f0f0*/  ISETP.NE.AND P0, PT, R3, RZ, PT ;  /* 0x000000ff0300720c */ /* 0x004fda0003f05270 */
[----:B------:R-:W-:Y:S05]  /*18f100*/  @P0 BRA `(.L_x_8403) ;  /* 0xfffffffc00e80947 */ /* 0x000fea000383ffff */
[----:B------:R-:W-:Y:S05]  /*18f110*/  BSYNC.RECONVERGENT B2 ;  /* 0x0000000000027941 */ /* 0x000fea0003800200 */
.L_x_8402:
[----:B------:R-:W-:Y:S01]  /*18f120*/  BSSY.RECONVERGENT B2, `(.L_x_8404) ;  /* 0x0000008000027945 */ /* 0x000fe20003800200 */
[----:B------:R-:W-:-:S07]  /*18f130*/  IMAD.MOV.U32 R3, RZ, RZ, RZ ;  /* 0x000000ffff037224 */ /* 0x000fce00078e00ff */
.L_x_8405:
[----:B------:R-:W-:-:S06]  /*18f140*/  IMAD.IADD R2, R1, 0x1, R3 ;  /* 0x0000000101027824 */ /* 0x000fcc00078e0203 */
[----:B------:R-:W2:Y:S02]  /*18f150*/  LDL.U8 R2, [R2+0x280e] ;  /* 0x00280e0002027983 */ /* 0x000ea40000100000 */
[----:B--2---:R-:W-:Y:S01]  /*18f160*/  ISETP.NE.AND P0, PT, R2, RZ, PT ;  /* 0x000000ff0200720c */ /* 0x004fe20003f05270 */
[----:B------:R-:W-:Y:S02]  /*18f170*/  IMAD.MOV.U32 R2, RZ, RZ, R3 ;  /* 0x000000ffff027224 */ /* 0x000fe400078e0003 */
[----:B------:R-:W-:-:S10]  /*18f180*/  VIADD R3, R3, 0x1 ;  /* 0x0000000103037836 */ /* 0x000fd40000000000 */
[----:B------:R-:W-:Y:S05]  /*18f190*/  @P0 BRA `(.L_x_8405) ;  /* 0xfffffffc00e80947 */ /* 0x000fea000383ffff */
[----:B------:R-:W-:Y:S05]  /*18f1a0*/  BSYNC.RECONVERGENT B2 ;  /* 0x0000000000027941 */ /* 0x000fea0003800200 */
.L_x_8404:
        /* <DEDUP_REMOVED lines=10> */
.L_x_8430:
        /* <DEDUP_REMOVED lines=12> */
.L_x_8411:
[----:B------:R-:W-:-:S13]  /*18f310*/  ISETP.NE.AND P1, PT, R106, 0x47, PT ;  /* 0x000000476a00780c */ /* 0x000fda0003f25270 */
[----:B------:R-:W-:Y:S05]  /*18f320*/  @!P1 BRA `(.L_x_8414) ;  /* 0x0000000000149947 */ /* 0x000fea0003800000 */
[----:B------:R-:W-:Y:S01]  /*18f330*/  ISETP.NE.AND P1, PT, R106, 0x54, PT ;  /* 0x000000546a00780c */ /* 0x000fe20003f25270 */
[----:B------:R-:W-:-:S12]  /*18f340*/  IMAD.MOV.U32 R105, RZ, RZ, 0x3 ;  /* 0x00000003ff697424 */ /* 0x000fd800078e00ff */
[----:B------:R-:W-:Y:S05]  /*18f350*/  @!P1 BRA `(.L_x_8412) ;  /* 0x00000000000c9947 */ /* 0x000fea0003800000 */
.L_x_8413:
[----:B------:R-:W-:Y:S01]  /*18f360*/  IMAD.MOV.U32 R105, RZ, RZ, 0x4 ;  /* 0x00000004ff697424 */ /* 0x000fe200078e00ff */
[----:B------:R-:W-:Y:S06]  /*18f370*/  BRA `(.L_x_8412) ;  /* 0x0000000000047947 */ /* 0x000fec0003800000 */
.L_x_8414:
[----:B------:R-:W-:-:S07]  /*18f380*/  IMAD.MOV.U32 R105, RZ, RZ, 0x2 ;  /* 0x00000002ff697424 */ /* 0x000fce00078e00ff */
.L_x_8412:
[----:B------:R-:W-:Y:S05]  /*18f390*/  BSYNC.RECONVERGENT B4 ;  /* 0x0000000000047941 */ /* 0x000fea0003800200 */
.L_x_8410:
        /* <DEDUP_REMOVED lines=12> */
.L_x_8416:
[----:B------:R-:W-:-:S13]  /*18f460*/  ISETP.NE.AND P1, PT, R106, 0x47, PT ;  /* 0x000000476a00780c */ /* 0x000fda0003f25270 */
[----:B------:R-:W-:Y:S05]  /*18f470*/  @!P1 BRA `(.L_x_8419) ;  /* 0x0000000000149947 */ /* 0x000fea0003800000 */
[----:B------:R-:W-:Y:S01]  /*18f480*/  ISETP.NE.AND P1, PT, R106, 0x54, PT ;  /* 0x000000546a00780c */ /* 0x000fe20003f25270 */
[----:B------:R-:W-:-:S12]  /*18f490*/  IMAD.MOV.U32 R105, RZ, RZ, 0x3 ;  /* 0x00000003ff697424 */ /* 0x000fd800078e00ff */
[----:B------:R-:W-:Y:S05]  /*18f4a0*/  @!P1 BRA `(.L_x_8417) ;  /* 0x00000000000c9947 */ /* 0x000fea0003800000 */
.L_x_8418:
[----:B------:R-:W-:Y:S01]  /*18f4b0*/  IMAD.MOV.U32 R105, RZ, RZ, 0x4 ;  /* 0x00000004ff697424 */ /* 0x000fe200078e00ff */
[----:B------:R-:W-:Y:S06]  /*18f4c0*/  BRA `(.L_x_8417) ;  /* 0x0000000000047947 */ /* 0x000fec0003800000 */
.L_x_8419:
[----:B------:R-:W-:-:S07]  /*18f4d0*/  IMAD.MOV.U32 R105, RZ, RZ, 0x2 ;  /* 0x00000002ff697424 */ /* 0x000fce00078e00ff */
.L_x_8417:
[----:B------:R-:W-:Y:S05]  /*18f4e0*/  BSYNC.RECONVERGENT B4 ;  /* 0x0000000000047941 */ /* 0x000fea0003800200 */
.L_x_8415:
        /* <DEDUP_REMOVED lines=12> */
.L_x_8421:
[----:B------:R-:W-:-:S13]  /*18f5b0*/  ISETP.NE.AND P1, PT, R106, 0x47, PT ;  /* 0x000000476a00780c */ /* 0x000fda0003f25270 */
[----:B------:R-:W-:Y:S05]  /*18f5c0*/  @!P1 BRA `(.L_x_8424) ;  /* 0x0000000000149947 */ /* 0x000fea0003800000 */
[----:B------:R-:W-:Y:S01]  /*18f5d0*/  ISETP.NE.AND P1, PT, R106, 0x54, PT ;  /* 0x000000546a00780c */ /* 0x000fe20003f25270 */
[----:B------:R-:W-:-:S12]  /*18f5e0*/  IMAD.MOV.U32 R105, RZ, RZ, 0x3 ;  /* 0x00000003ff697424 */ /* 0x000fd800078e00ff */
[----:B------:R-:W-:Y:S05]  /*18f5f0*/  @!P1 BRA `(.L_x_8422) ;  /* 0x00000000000c9947 */ /* 0x000fea0003800000 */
.L_x_8423:
[----:B------:R-:W-:Y:S01]  /*18f600*/  IMAD.MOV.U32 R105, RZ, RZ, 0x4 ;  /* 0x00000004ff697424 */ /* 0x000fe200078e00ff */
[----:B------:R-:W-:Y:S06]  /*18f610*/  BRA `(.L_x_8422) ;  /* 0x0000000000047947 */ /* 0x000fec0003800000 */
.L_x_8424:
[----:B------:R-:W-:-:S07]  /*18f620*/  IMAD.MOV.U32 R105, RZ, RZ, 0x2 ;  /* 0x00000002ff697424 */ /* 0x000fce00078e00ff */
.L_x_8422:
[----:B------:R-:W-:Y:S05]  /*18f630*/  BSYNC.RECONVERGENT B4 ;  /* 0x0000000000047941 */ /* 0x000fea0003800200 */
.L_x_8420:
        /* <DEDUP_REMOVED lines=12> */
.L_x_8426:
[----:B------:R-:W-:-:S13]  /*18f700*/  ISETP.NE.AND P1, PT, R106, 0x47, PT ;  /* 0x000000476a00780c */ /* 0x000fda0003f25270 */
[----:B------:R-:W-:Y:S05]  /*18f710*/  @!P1 BRA `(.L_x_8429) ;  /* 0x0000000000149947 */ /* 0x000fea0003800000 */
[----:B------:R-:W-:Y:S01]  /*18f720*/  ISETP.NE.AND P1, PT, R106, 0x54, PT ;  /* 0x000000546a00780c */ /* 0x000fe20003f25270 */
[----:B------:R-:W-:-:S12]  /*18f730*/  IMAD.MOV.U32 R105, RZ, RZ, 0x3 ;  /* 0x00000003ff697424 */ /* 0x000fd800078e00ff */
[----:B------:R-:W-:Y:S05]  /*18f740*/  @!P1 BRA `(.L_x_8427) ;  /* 0x00000000000c9947 */ /* 0x000fea0003800000 */
.L_x_8428:
[----:B------:R-:W-:Y:S01]  /*18f750*/  IMAD.MOV.U32 R105, RZ, RZ, 0x4 ;  /* 0x00000004ff697424 */ /* 0x000fe200078e00ff */
[----:B------:R-:W-:Y:S06]  /*18f760*/  BRA `(.L_x_8427) ;  /* 0x0000000000047947 */ /* 0x000fec0003800000 */
.L_x_8429:
[----:B------:R-:W-:-:S07]  /*18f770*/  IMAD.MOV.U32 R105, RZ, RZ, 0x2 ;  /* 0x00000002ff697424 */ /* 0x000fce00078e00ff */
.L_x_8427:
[----:B------:R-:W-:Y:S05]  /*18f780*/  BSYNC.RECONVERGENT B4 ;  /* 0x0000000000047941 */ /* 0x000fea0003800200 */
.L_x_8425:
[----:B------:R0:W-:Y:S02]  /*18f790*/  STL.U8 [R4+0x27db], R105 ;  /* 0x0027db6904007387 */ /* 0x0001e40000100000 */
[C---:B0-----:R-:W-:Y:S02]  /*18f7a0*/  VIADD R4, R3.reuse, 0x3 ;  /* 0x0000000303047836 */ /* 0x041fe40000000000 */
[----:B------:R-:W-:-:S03]  /*18f7b0*/  VIADD R3, R3, 0x4 ;  /* 0x0000000403037836 */ /* 0x000fc60000000000 */
[----:B------:R-:W-:-:S13]  /*18f7c0*/  ISETP.NE.AND P1, PT, R4, R5, PT ;  /* 0x000000050400720c */ /* 0x000fda0003f25270 */
[----:B------:R-:W-:Y:S05]  /*18f7d0*/  @P1 BRA `(.L_x_8430) ;  /* 0xfffffff8009c1947 */ /* 0x000fea000383ffff */
.L_x_8409:
[----:B------:R-:W-:Y:S05]  /*18f7e0*/  BSYNC.RECONVERGENT B3 ;  /* 0x0000000000037941 */ /* 0x000fea0003800200 */
.L_x_8408:
        /* <DEDUP_REMOVED lines=14> */
.L_x_8432:
[----:B------:R-:W-:-:S13]  /*18f8d0*/  ISETP.NE.AND P1, PT, R105, 0x47, PT ;  /* 0x000000476900780c */ /* 0x000fda0003f25270 */
[----:B------:R-:W-:Y:S05]  /*18f8e0*/  @!P1 BRA `(.L_x_8435) ;  /* 0x0000000000149947 */ /* 0x000fea0003800000 */
[----:B------:R-:W-:Y:S02]  /*18f8f0*/  ISETP.NE.AND P1, PT, R105, 0x54, PT ;  /* 0x000000546900780c */ /* 0x000fe40003f25270 */
[----:B------:R-:W-:-:S11]  /*18f900*/  MOV R4, 0x3 ;  /* 0x0000000300047802 */ /* 0x000fd60000000f00 */
[----:B------:R-:W-:Y:S05]  /*18f910*/  @!P1 BRA `(.L_x_8433) ;  /* 0x00000000000c9947 */ /* 0x000fea0003800000 */
.L_x_8434:
[----:B------:R-:W-:Y:S01]  /*18f920*/  IMAD.MOV.U32 R4, RZ, RZ, 0x4 ;  /* 0x00000004ff047424 */ /* 0x000fe200078e00ff */
[----:B------:R-:W-:Y:S06]  /*18f930*/  BRA `(.L_x_8433) ;  /* 0x0000000000047947 */ /* 0x000fec0003800000 */
.L_x_8435:
[----:B------:R-:W-:-:S07]  /*18f940*/  IMAD.MOV.U32 R4, RZ, RZ, 0x2 ;  /* 0x00000002ff047424 */ /* 0x000fce00078e00ff */
.L_x_8433:
[----:B------:R-:W-:Y:S05]  /*18f950*/  BSYNC.RECONVERGENT B3 ;  /* 0x0000000000037941 */ /* 0x000fea0003800200 */
.L_x_8431:
        /* <DEDUP_REMOVED lines=14> */
.L_x_8437:
[----:B------:R-:W-:-:S13]  /*18fa40*/  ISETP.NE.AND P1, PT, R105, 0x47, PT ;  /* 0x000000476900780c */ /* 0x000fda0003f25270 */
[----:B------:R-:W-:Y:S05]  /*18fa50*/  @!P1 BRA `(.L_x_8440) ;  /* 0x0000000000149947 */ /* 0x000fea0003800000 */
[----:B------:R-:W-:Y:S01]  /*18fa60*/  ISETP.NE.AND P1, PT, R105, 0x54, PT ;  /* 0x000000546900780c */ /* 0x000fe20003f25270 */
[----:B------:R-:W-:-:S12]  /*18fa70*/  IMAD.MOV.U32 R4, RZ, RZ, 0x3 ;  /* 0x00000003ff047424 */ /* 0x000fd800078e00ff */
[----:B------:R-:W-:Y:S05]  /*18fa80*/  @!P1 BRA `(.L_x_8438) ;  /* 0x00000000000c9947 */ /* 0x000fea0003800000 */
.L_x_8439:
[----:B------:R-:W-:Y:S01]  /*18fa90*/  IMAD.MOV.U32 R4, RZ, RZ, 0x4 ;  /* 0x00000004ff047424 */ /* 0x000fe200078e00ff */
[----:B------:R-:W-:Y:S06]  /*18faa0*/  BRA `(.L_x_8438) ;  /* 0x0000000000047947 */ /* 0x000fec0003800000 */
.L_x_8440:
[----:B------:R-:W-:-:S07]  /*18fab0*/  IMAD.MOV.U32 R4, RZ, RZ, 0x2 ;  /* 0x00000002ff047424 */ /* 0x000fce00078e00ff */
.L_x_8438:
[----:B------:R-:W-:Y:S05]  /*18fac0*/  BSYNC.RECONVERGENT B3 ;  /* 0x0000000000037941 */ /* 0x000fea0003800200 */
.L_x_8436:
        /* <DEDUP_REMOVED lines=15> */
.L_x_8442:
[----:B------:R-:W-:-:S13]  /*18fbc0*/  ISETP.NE.AND P1, PT, R4, 0x47, PT ;  /* 0x000000470400780c */ /* 0x000fda0003f25270 */
[----:B------:R-:W-:Y:S05]  /*18fbd0*/  @!P1 BRA `(.L_x_8445) ;  /* 0x0000000000149947 */ /* 0x000fea0003800000 */
[----:B------:R-:W-:Y:S01]  /*18fbe0*/  ISETP.NE.AND P1, PT, R4, 0x54, PT ;  /* 0x000000540400780c */ /* 0x000fe20003f25270 */
[----:B------:R-:W-:-:S12]  /*18fbf0*/  IMAD.MOV.U32 R3, RZ, RZ, 0x3 ;  /* 0x00000003ff037424 */ /* 0x000fd800078e00ff */
[----:B------:R-:W-:Y:S05]  /*18fc00*/  @!P1 BRA `(.L_x_8443) ;  /* 0x00000000000c9947 */ /* 0x000fea0003800000 */
.L_x_8444:
[----:B------:R-:W-:Y:S01]  /*18fc10*/  IMAD.MOV.U32 R3, RZ, RZ, 0x4 ;  /* 0x00000004ff037424 */ /* 0x000fe200078e00ff */
[----:B------:R-:W-:Y:S06]  /*18fc20*/  BRA `(.L_x_8443) ;  /* 0x0000000000047947 */ /* 0x000fec0003800000 */
.L_x_8445:
[----:B------:R-:W-:-:S07]  /*18fc30*/  IMAD.MOV.U32 R3, RZ, RZ, 0x2 ;  /* 0x00000002ff037424 */ /* 0x000fce00078e00ff */
.L_x_8443:
[----:B------:R-:W-:Y:S05]  /*18fc40*/  BSYNC.RECONVERGENT B3 ;  /* 0x0000000000037941 */ /* 0x000fea0003800200 */
.L_x_8441:
[----:B------:R0:W-:Y:S02]  /*18fc50*/  STL.U8 [R5+0x27da], R3 ;  /* 0x0027da0305007387 */ /* 0x0001e40000100000 */
.L_x_8407:
[----:B------:R-:W-:Y:S05]  /*18fc60*/  BSYNC.RECONVERGENT B2 ;  /* 0x0000000000027941 */ /* 0x000fea0003800200 */
.L_x_8406:
        /* <DEDUP_REMOVED lines=10> */
.L_x_8470:
        /* <DEDUP_REMOVED lines=12> */
.L_x_8451:
[----:B------:R-:W-:-:S13]  /*18fdd0*/  ISETP.NE.AND P1, PT, R5, 0x47, PT ;  /* 0x000000470500780c */ /* 0x000fda0003f25270 */
[----:B------:R-:W-:Y:S05]  /*18fde0*/  @!P1 BRA `(.L_x_8454) ;  /* 0x0000000000149947 */ /* 0x000fea0003800000 */
[----:B------:R-:W-:Y:S01]  /*18fdf0*/  ISETP.NE.AND P1, PT, R5, 0x54, PT ;  /* 0x000000540500780c */ /* 0x000fe20003f25270 */
[----:B------:R-:W-:-:S12]  /*18fe00*/  IMAD.MOV.U32 R4, RZ, RZ, 0x3 ;  /* 0x00000003ff047424 */ /* 0x000fd800078e00ff */
[----:B------:R-:W-:Y:S05]  /*18fe10*/  @!P1 BRA `(.L_x_8452) ;  /* 0x00000000000c9947 */ /* 0x000fea0003800000 */
.L_x_8453:
[----:B------:R-:W-:Y:S01]  /*18fe20*/  IMAD.MOV.U32 R4, RZ, RZ, 0x4 ;  /* 0x00000004ff047424 */ /* 0x000fe200078e00ff */
[----:B------:R-:W-:Y:S06]  /*18fe30*/  BRA `(.L_x_8452) ;  /* 0x0000000000047947 */ /* 0x000fec0003800000 */
.L_x_8454:
[----:B------:R-:W-:-:S07]  /*18fe40*/  IMAD.MOV.U32 R4, RZ, RZ, 0x2 ;  /* 0x00000002ff047424 */ /* 0x000fce00078e00ff */
.L_x_8452:
[----:B------:R-:W-:Y:S05]  /*18fe50*/  BSYNC.RECONVERGENT B4 ;  /* 0x0000000000047941 */ /* 0x000fea0003800200 */
.L_x_8450:
        /* <DEDUP_REMOVED lines=15> */
.L_x_8456:
[----:B------:R-:W-:-:S13]  /*18ff50*/  ISETP.NE.AND P1, PT, R5, 0x47, PT ;  /* 0x000000470500780c */ /* 0x000fda0003f25270 */
[----:B------:R-:W-:Y:S05]  /*18ff60*/  @!P1 BRA `(.L_x_8459) ;  /* 0x0000000000149947 */ /* 0x000fea0003800000 */
[----:B------:R-:W-:Y:S01]  /*18ff70*/  ISETP.NE.AND P1, PT, R5, 0x54, PT ;  /* 0x000000540500780c */ /* 0x000fe20003f25270 */
[----:B------:R-:W-:-:S12]  /*18ff80*/  IMAD.MOV.U32 R4, RZ, RZ, 0x3 ;  /* 0x00000003ff047424 */ /* 0x000fd800078e00ff */
[----:B------:R-:W-:Y:S05]  /*18ff90*/  @!P1 BRA `(.L_x_8457) ;  /* 0x00000000000c9947 */ /* 0x000fea0003800000 */
.L_x_8458:
[----:B------:R-:W-:Y:S01]  /*18ffa0*/  IMAD.MOV.U32 R4, RZ, RZ, 0x4 ;  /* 0x00000004ff047424 */ /* 0x000fe200078e00ff */
[----:B------:R-:W-:Y:S06]  /*18ffb0*/  BRA `(.L_x_8457) ;  /* 0x0000000000047947 */ /* 0x000fec0003800000 */
.L_x_8459:
[----:B------:R-:W-:-:S07]  /*18ffc0*/  IMAD.MOV.U32 R4, RZ, RZ, 0x2 ;  /* 0x00000002ff047424 */ /* 0x000fce00078e00ff */
.L_x_8457:
[----:B------:R-:W-:Y:S05]  /*18ffd0*/  BSYNC.RECONVERGENT B4 ;  /* 0x0000000000047941 */ /* 0x000fea0003800200 */
.L_x_8455:
        /* <DEDUP_REMOVED lines=14> */
.L_x_8461:
[----:B------:R-:W-:-:S13]  /*1900c0*/  ISETP.NE.AND P1, PT, R5, 0x47, PT ;  /* 0x000000470500780c */ /* 0x000fda0003f25270 */
[----:B------:R-:W-:Y:S05]  /*1900d0*/  @!P1 BRA `(.L_x_8464) ;  /* 0x0000000000149947 */ /* 0x000fea0003800000 */
[----:B------:R-:W-:Y:S01]  /*1900e0*/  ISETP.NE.AND P1, PT, R5, 0x54, PT ;  /* 0x000000540500780c */ /* 0x000fe20003f25270 */
[----:B------:R-:W-:-:S12]  /*1900f0*/  IMAD.MOV.U32 R4, RZ, RZ, 0x3 ;  /* 0x00000003ff047424 */ /* 0x000fd800078e00ff */
[----:B------:R-:W-:Y:S05]  /*190100*/  @!P1 BRA `(.L_x_8462) ;  /* 0x00000000000c9947 */ /* 0x000fea0003800000 */
.L_x_8463:
[----:B------:R-:W-:Y:S01]  /*190110*/  IMAD.MOV.U32 R4, RZ, RZ, 0x4 ;  /* 0x00000004ff047424 */ /* 0x000fe200078e00ff */
[----:B------:R-:W-:Y:S06]  /*190120*/  BRA `(.L_x_8462) ;  /* 0x0000000000047947 */ /* 0x000fec0003800000 */
.L_x_8464:
[----:B------:R-:W-:-:S07]  /*190130*/  IMAD.MOV.U32 R4, RZ, RZ, 0x2 ;  /* 0x00000002ff047424 */ /* 0x000fce00078e00ff */
.L_x_8462:
[----:B------:R-:W-:Y:S05]  /*190140*/  BSYNC.RECONVERGENT B4 ;  /* 0x0000000000047941 */ /* 0x000fea0003800200 */
.L_x_8460:
        /* <DEDUP_REMOVED lines=14> */
.L_x_8466:
[----:B------:R-:W-:-:S13]  /*190230*/  ISETP.NE.AND P1, PT, R107, 0x47, PT ;  /* 0x000000476b00780c */ /* 0x000fda0003f25270 */
[----:B------:R-:W-:Y:S05]  /*190240*/  @!P1 BRA `(.L_x_8469) ;  /* 0x0000000000149947 */ /* 0x000fea0003800000 */
[----:B------:R-:W-:Y:S01]  /*190250*/  ISETP.NE.AND P1, PT, R107, 0x54, PT ;  /* 0x000000546b00780c */ /* 0x000fe20003f25270 */
[----:B------:R-:W-:-:S12]  /*190260*/  IMAD.MOV.U32 R5, RZ, RZ, 0x3 ;  /* 0x00000003ff057424 */ /* 0x000fd800078e00ff */
[----:B------:R-:W-:Y:S05]  /*190270*/  @!P1 BRA `(.L_x_8467) ;  /* 0x00000000000c9947 */ /* 0x000fea0003800000 */
.L_x_8468:
[----:B------:R-:W-:Y:S01]  /*190280*/  IMAD.MOV.U32 R5, RZ, RZ, 0x4 ;  /* 0x00000004ff057424 */ /* 0x000fe200078e00ff */
[----:B------:R-:W-:Y:S06]  /*190290*/  BRA `(.L_x_8467) ;  /* 0x0000000000047947 */ /* 0x000fec0003800000 */
.L_x_8469:
[----:B------:R-:W-:-:S07]  /*1902a0*/  IMAD.MOV.U32 R5, RZ, RZ, 0x2 ;  /* 0x00000002ff057424 */ /* 0x000fce00078e00ff */
.L_x_8467:
[----:B------:R-:W-:Y:S05]  /*1902b0*/  BSYNC.RECONVERGENT B4 ;  /* 0x0000000000047941 */ /* 0x000fea0003800200 */
.L_x_8465:
[----:B------:R0:W-:Y:S01]  /*1902c0*/  STL.U8 [R104+0x27f6], R5 ;  /* 0x0027f60568007387 */ /* 0x0001e20000100000 */
[----:B------:R-:W-:Y:S01]  /*1902d0*/  ISETP.NE.AND P1, PT, R4, R105, PT ;  /* 0x000000690400720c */ /* 0x000fe20003f25270 */
[----:B------:R-:W-:-:S12]  /*1902e0*/  VIADD R3, R3, 0x4 ;  /* 0x0000000403037836 */ /* 0x000fd80000000000 */
[----:B0-----:R-:W-:Y:S05]  /*1902f0*/  @P1 BRA `(.L_x_8470) ;  /* 0xfffffff800841947 */ /* 0x001fea000383ffff */
.L_x_8449:
[----:B------:R-:W-:Y:S05]  /*190300*/  BSYNC.RECONVERGENT B3 ;  /* 0x0000000000037941 */ /* 0x000fea0003800200 */
.L_x_8448:
        /* <DEDUP_REMOVED lines=14> */
.L_x_8472:
[----:B------:R-:W-:-:S13]  /*1903f0*/  ISETP.NE.AND P1, PT, R5, 0x47, PT ;  /* 0x000000470500780c */ /* 0x000fda0003f25270 */
[----:B------:R-:W-:Y:S05]  /*190400*/  @!P1 BRA `(.L_x_8475) ;  /* 0x0000000000149947 */ /* 0x000fea0003800000 */
[----:B------:R-:W-:Y:S01]  /*190410*/  ISETP.NE.AND P1, PT, R5, 0x54, PT ;  /* 0x000000540500780c */ /* 0x000fe20003f25270 */
[----:B------:R-:W-:-:S12]  /*190420*/  IMAD.MOV.U32 R4, RZ, RZ, 0x3 ;  /* 0x00000003ff047424 */ /* 0x000fd800078e00ff */
[----:B------:R-:W-:Y:S05]  /*190430*/  @!P1 BRA `(.L_x_8473) ;  /* 0x00000000000c9947 */ /* 0x000fea0003800000 */
.L_x_8474:
[----:B------:R-:W-:Y:S01]  /*190440*/  IMAD.MOV.U32 R4, RZ, RZ, 0x4 ;  /* 0x00000004ff047424 */ /* 0x000fe200078e00ff */
[----:B------:R-:W-:Y:S06]  /*190450*/  BRA `(.L_x_8473) ;  /* 0x0000000000047947 */ /* 0x000fec0003800000 */
.L_x_8475:
[----:B------:R-:W-:-:S07]  /*190460*/  IMAD.MOV.U32 R4, RZ, RZ, 0x2 ;  /* 0x00000002ff047424 */ /* 0x000fce00078e00ff */
.L_x_8473:
[----:B------:R-:W-:Y:S05]  /*190470*/  BSYNC.RECONVERGENT B3 ;  /* 0x0000000000037941 */ /* 0x000fea0003800200 */
.L_x_8471:
        /* <DEDUP_REMOVED lines=17> */
.L_x_8477:
[----:B------:R-:W-:-:S13]  /*190590*/  ISETP.NE.AND P1, PT, R104, 0x47, PT ;  /* 0x000000476800780c */ /* 0x000fda0003f25270 */
[----:B------:R-:W-:Y:S05]  /*1905a0*/  @!P1 BRA `(.L_x_8480) ;  /* 0x0000000000149947 */ /* 0x000fea0003800000 */
[----:B------:R-:W-:Y:S01]  /*1905b0*/  ISETP.NE.AND P1, PT, R104, 0x54, PT ;  /* 0x000000546800780c */ /* 0x000fe20003f25270 */
[----:B------:R-:W-:-:S12]  /*1905c0*/  IMAD.MOV.U32 R4, RZ, RZ, 0x3 ;  /* 0x00000003ff047424 */ /* 0x000fd800078e00ff */
[----:B------:R-:W-:Y:S05]  /*1905d0*/  @!P1 BRA `(.L_x_8478) ;  /* 0x00000000000c9947 */ /* 0x000fea0003800000 */
.L_x_8479:
[----:B------:R-:W-:Y:S01]  /*1905e0*/  IMAD.MOV.U32 R4, RZ, RZ, 0x4 ;  /* 0x00000004ff047424 */ /* 0x000fe200078e00ff */
[----:B------:R-:W-:Y:S06]  /*1905f0*/  BRA `(.L_x_8478) ;  /* 0x0000000000047947 */ /* 0x000fec0003800000 */
.L_x_8480:
[----:B------:R-:W-:-:S07]  /*190600*/  IMAD.MOV.U32 R4, RZ, RZ, 0x2 ;  /* 0x00000002ff047424 */ /* 0x000fce00078e00ff */
.L_x_8478:
[----:B------:R-:W-:Y:S05]  /*190610*/  BSYNC.RECONVERGENT B3 ;  /* 0x0000000000037941 */ /* 0x000fea0003800200 */
.L_x_8476:
        /* <DEDUP_REMOVED lines=16> */
.L_x_8482:
[----:B------:R-:W-:-:S13]  /*190720*/  ISETP.NE.AND P1, PT, R4, 0x47, PT ;  /* 0x000000470400780c */ /* 0x000fda0003f25270 */
[----:B------:R-:W-:Y:S05]  /*190730*/  @!P1 BRA `(.L_x_8485) ;  /* 0x0000000000149947 */ /* 0x000fea0003800000 */
[----:B------:R-:W-:Y:S01]  /*190740*/  ISETP.NE.AND P1, PT, R4, 0x54, PT ;  /* 0x000000540400780c */ /* 0x000fe20003f25270 */
[----:B------:R-:W-:-:S12]  /*190750*/  IMAD.MOV.U32 R3, RZ, RZ, 0x3 ;  /* 0x00000003ff037424 */ /* 0x000fd800078e00ff */
[----:B------:R-:W-:Y:S05]  /*190760*/  @!P1 BRA `(.L_x_8483) ;  /* 0x00000000000c9947 */ /* 0x000fea0003800000 */
.L_x_8484:
[----:B------:R-:W-:Y:S01]  /*190770*/  IMAD.MOV.U32 R3, RZ, RZ, 0x4 ;  /* 0x00000004ff037424 */ /* 0x000fe200078e00ff */
[----:B------:R-:W-:Y:S06]  /*190780*/  BRA `(.L_x_8483) ;  /* 0x0000000000047947 */ /* 0x000fec0003800000 */
.L_x_8485:
[----:B------:R-:W-:-:S07]  /*190790*/  IMAD.MOV.U32 R3, RZ, RZ, 0x2 ;  /* 0x00000002ff037424 */ /* 0x000fce00078e00ff */
.L_x_8483:
[----:B------:R-:W-:Y:S05]  /*1907a0*/  BSYNC.RECONVERGENT B3 ;  /* 0x0000000000037941 */ /* 0x000fea0003800200 */
.L_x_8481:
[----:B------:R2:W-:Y:S02]  /*1907b0*/  STL.U8 [R5+0x27f5], R3 ;  /* 0x0027f50305007387 */ /* 0x0005e40000100000 */
.L_x_8447:
[----:B------:R-:W-:Y:S05]  /*1907c0*/  BSYNC.RECONVERGENT B2 ;  /* 0x0000000000027941 */ /* 0x000fea0003800200 */
.L_x_8446:
        /* <DEDUP_REMOVED lines=9> */
[----:B-1----:R-:W-:Y:S01]  /*190860*/  HFMA2 R3, -RZ, RZ, 0, 5.9604644775390625e-08 ;  /* 0x00000001ff037431 */ /* 0x002fe200000001ff */
[----:B------:R-:W-:Y:S01]  /*190870*/  BSSY.RECONVERGENT B2, `(.L_x_8488) ;  /* 0x000008b000027945 */ /* 0x000fe20003800200 */
[C---:B------:R-:W-:Y:S02]  /*190880*/  LOP3.LUT R5, R2.reuse, 0x3, RZ, 0xc0, !PT ;  /* 0x0000000302057812 */ /* 0x040fe400078ec0ff */
[----:B------:R-:W-:-:S07]  /*190890*/  LOP3.LUT R104, R2, 0x7ffffffc, RZ, 0xc0, !PT ;  /* 0x7ffffffc02687812 */ /* 0x000fce00078ec0ff */
.L_x_8494:
        /* <DEDUP_REMOVED lines=13> */
.L_x_8493:
        /* <DEDUP_REMOVED lines=66> */
.L_x_8492:
[----:B------:R-:W-:Y:S05]  /*190d90*/  BSYNC.RECONVERGENT B5 ;  /* 0x0000000000057941 */ /* 0x000fea0003800200 */
.L_x_8491:
        /* <DEDUP_REMOVED lines=8> */
[----:B------:R-:W-:Y:S01]  /*190e20*/  @P0 MOV R108, 0x0 ;  /* 0x00000000006c0802 */ /* 0x000fe20000000f00 */
        /* <DEDUP_REMOVED lines=43> */
.L_x_8490:
[----:B------:R-:W-:Y:S05]  /*1910e0*/  BSYNC.RECONVERGENT B3 ;  /* 0x0000000000037941 */ /* 0x000fea0003800200 */
.L_x_8489:
[C---:B------:R-:W-:Y:S01]  /*1910f0*/  ISETP.NE.AND P0, PT, R3.reuse, R148, PT ;  /* 0x000000940300720c */ /* 0x040fe20003f05270 */
[----:B------:R-:W-:-:S12]  /*191100*/  VIADD R3, R3, 0x1 ;  /* 0x0000000103037836 */ /* 0x000fd80000000000 */
[----:B------:R-:W-:Y:S05]  /*191110*/  @P0 BRA `(.L_x_8494) ;  /* 0xfffffff400e00947 */ /* 0x000fea000383ffff */
[----:B------:R-:W-:Y:S05]  /*191120*/  BSYNC.RECONVERGENT B2 ;  /* 0x0000000000027941 */ /* 0x000fea0003800200 */
.L_x_8488:
[----:B------:R-:W-:-:S07]  /*191130*/  IMAD.MOV.U32 R143, RZ, RZ, 0x1 ;  /* 0x00000001ff8f7424 */ /* 0x000fce00078e00ff */
.L_x_8559:
[----:B------:R-:W-:Y:S04]  /*191140*/  BSSY.RECONVERGENT B3, `(.L_x_8495) ;  /* 0x000045b000037945 */ /* 0x000fe80003800200 */
[----:B01----:R-:W-:Y:S05]  /*191150*/  @!P4 BRA `(.L_x_8496) ;  /* 0x000000440064c947 */ /* 0x003fea0003800000 */
[----:B------:R-:W-:-:S07]  /*191160*/  IMAD.MOV.U32 R142, RZ, RZ, 0x1 ;  /* 0x00000001ff8e7424 */ /* 0x000fce00078e00ff */
.L_x_8558:
        /* <DEDUP_REMOVED lines=130> */
.L_x_8505:
[----:B------:R-:W-:Y:S05]  /*191990*/  BSYNC.RECONVERGENT B9 ;  /* 0x0000000000097941 */ /* 0x000fea0003800200 */
.L_x_8504:
        /* <DEDUP_REMOVED lines=36> */
.L_x_8508:
[----:B------:R-:W-:Y:S05]  /*191be0*/  BSYNC.RECONVERGENT B9 ;  /* 0x0000000000097941 */ /* 0x000fea0003800200 */
.L_x_8507:
        /* <DEDUP_REMOVED lines=9> */
.L_x_8503:
        /* <DEDUP_REMOVED lines=47> */
.L_x_8510:
[----:B------:R-:W-:Y:S05]  /*191f70*/  BSYNC.RECONVERGENT B9 ;  /* 0x0000000000097941 */ /* 0x000fea0003800200 */
.L_x_8509:
        /* <DEDUP_REMOVED lines=38> */
.L_x_8512:
[----:B------:R-:W-:Y:S05]  /*1921e0*/  BSYNC.RECONVERGENT B9 ;  /* 0x0000000000097941 */ /* 0x000fea0003800200 */
.L_x_8511:
        /* <DEDUP_REMOVED lines=9> */
.L_x_8502:
        /* <DEDUP_REMOVED lines=56> */
.L_x_8514:
[----:B------:R-:W-:Y:S05]  /*192600*/  BSYNC.RECONVERGENT B9 ;  /* 0x0000000000097941 */ /* 0x000fea0003800200 */
.L_x_8513:
        /* <DEDUP_REMOVED lines=35> */
[----:B----4-:R-:W-:Y:S05]  /*192840*/  CALL.REL.NOINC `($__internal_0_$__cuda_sm20_div_rn_f64_full) ;  /* 0x00000fc0002c7944 */ /* 0x010fea0003c00000 */
[----:B------:R-:W-:Y:S02]  /*192850*/  IMAD.MOV.U32 R122, RZ, RZ, R136 ;  /* 0x000000ffff7a7224 */ /* 0x000fe400078e0088 */
[----:B------:R-:W-:-:S07]  /*192860*/  IMAD.MOV.U32 R123, RZ, RZ, R137 ;  /* 0x000000ffff7b7224 */ /* 0x000fce00078e0089 */
.L_x_8516:
[----:B------:R-:W-:Y:S05]  /*192870*/  BSYNC.RECONVERGENT B9 ;  /* 0x0000000000097941 */ /* 0x000fea0003800200 */
.L_x_8515:
        /* <DEDUP_REMOVED lines=8> */
.L_x_8506:
[----:B------:R-:W-:Y:S05]  /*192900*/  BSYNC.RECONVERGENT B5 ;  /* 0x0000000000057941 */ /* 0x000fea0003800200 */
.L_x_8501:
        /* <DEDUP_REMOVED lines=35> */
.L_x_8518:
[----:B------:R-:W-:Y:S05]  /*192b40*/  BSYNC.RECONVERGENT B5 ;  /* 0x0000000000057941 */ /* 0x000fea0003800200 */
.L_x_8517:
[----:B------:R-:W-:-:S06]  /*192b50*/  DSETP.GEU.AND P0, PT, R72, R118, PT ;  /* 0x000000764800722a */ /* 0x000fcc0003f0e000 */
[----:B------:R-:W-:Y:S02]  /*192b60*/  FSEL R106, R106, R138, !P0 ;  /* 0x0000008a6a6a7208 */ /* 0x000fe40004000000 */
[----:B------:R-:W-:Y:S02]  /*192b70*/  FSEL R107, R107, R139, !P0 ;  /* 0x0000008b6b6b7208 */ /* 0x000fe40004000000 */
[----:B------:R-:W-:Y:S02]  /*192b80*/  FSEL R104, R104, R126, !P0 ;  /* 0x0000007e68687208 */ /* 0x000fe40004000000 */
[----:B------:R-:W-:-:S07]  /*192b90*/  FSEL R105, R105, R127, !P0 ;  /* 0x0000007f69697208 */ /* 0x000fce0004000000 */
.L_x_8500:
[----:B------:R-:W-:Y:S05]  /*192ba0*/  BSYNC.RECONVERGENT B6 ;  /* 0x0000000000067941 */ /* 0x000fea0003800200 */
.L_x_8499:
        /* <DEDUP_REMOVED lines=45> */
.L_x_8520:
[----:B------:R-:W-:Y:S05]  /*192e80*/  BSYNC.RECONVERGENT B5 ;  /* 0x0000000000057941 */ /* 0x000fea0003800200 */
.L_x_8519:
        /* <DEDUP_REMOVED lines=32> */
.L_x_8522:
[----:B------:R-:W-:Y:S05]  /*193090*/  BSYNC.RECONVERGENT B5 ;  /* 0x0000000000057941 */ /* 0x000fea0003800200 */
.L_x_8521:
        /* <DEDUP_REMOVED lines=30> */
.L_x_8524:
[----:B------:R-:W-:Y:S05]  /*193280*/  BSYNC.RECONVERGENT B5 ;  /* 0x0000000000057941 */ /* 0x000fea0003800200 */
.L_x_8523:
        /* <DEDUP_REMOVED lines=27> */
.L_x_8527:
[----:B------:R-:W-:Y:S05]  /*193440*/  BSYNC.RELIABLE B6 ;  /* 0x0000000000067941 */ /* 0x000fea0003800100 */
.L_x_8526:
[----:B------:R0:W-:Y:S01]  /*193450*/  STL.64 [R144], R110 ;  /* 0x0000006e90007387 */ /* 0x0001e20000100a00 */
[----:B------:R-:W-:Y:S02]  /*193460*/  IMAD.MOV.U32 R106, RZ, RZ, R110 ;  /* 0x000000ffff6a7224 */ /* 0x000fe400078e006e */
[----:B------:R-:W-:Y:S01]  /*193470*/  IMAD.MOV.U32 R107, RZ, RZ, R111 ;  /* 0x000000ffff6b7224 */ /* 0x000fe200078e006f */
[----:B------:R0:W-:Y:S01]  /*193480*/  STL.64 [R149], R108 ;  /* 0x0000006c95007387 */ /* 0x0001e20000100a00 */
[----:B------:R-:W-:Y:S02]  /*193490*/  IMAD.MOV.U32 R4, RZ, RZ, R108 ;  /* 0x000000ffff047224 */ /* 0x000fe400078e006c */
[----:B------:R-:W-:-:S07]  /*1934a0*/  IMAD.MOV.U32 R5, RZ, RZ, R109 ;  /* 0x000000ffff057224 */ /* 0x000fce00078e006d */
.L_x_8528:
[----:B------:R-:W-:Y:S05]  /*1934b0*/  BSYNC.RECONVERGENT B5 ;  /* 0x0000000000057941 */ /* 0x000fea0003800200 */
.L_x_8525:
[----:B------:R-:W-:-:S07]  /*1934c0*/  IMAD.MOV.U32 R139, RZ, RZ, 0x3 ;  /* 0x00000003ff8b7424 */ /* 0x000fce00078e00ff */
.L_x_8557:
        /* <DEDUP_REMOVED lines=12> */
.L_x_8556:
[----:B------:R-:W-:Y:S02]  /*193590*/  IMAD.MOV.U32 R126, RZ, RZ, R138 ;  /* 0x000000ffff7e7224 */ /* 0x000fe400078e008a */
[----:B------:R-:W-:-:S04]  /*1935a0*/  VIADD R138, R138, 0xffffffff ;  /* 0xffffffff8a8a7836 */ /* 0x000fc80000000000 */
[----:B------:R-:W-:-:S04]  /*1935b0*/  IMAD R3, R138, R2, R127 ;  /* 0x000000028a037224 */ /* 0x000fc800078e027f */
[----:B------:R-:W-:-:S05]  /*1935c0*/  VIADD R3, R3, 0xffffffff ;  /* 0xffffffff03037836 */ /* 0x000fca0000000000 */
[----:B0-----:R-:W-:-:S06]  /*1935d0*/  LEA R108, R3, R131, 0x3 ;  /* 0x00000083036c7211 */ /* 0x001fcc00078e18ff */
        /* <DEDUP_REMOVED lines=109> */
.L_x_8537:
[----:B------:R-:W-:Y:S05]  /*193cb0*/  BSYNC.RECONVERGENT B10 ;  /* 0x00000000000a7941 */ /* 0x000fea0003800200 */
.L_x_8536:
        /* <DEDUP_REMOVED lines=30> */
.L_x_8539:
[----:B------:R-:W-:Y:S05]  /*193ea0*/  BSYNC.RECONVERGENT B10 ;  /* 0x00000000000a7941 */ /* 0x000fea0003800200 */
.L_x_8538:
[----:B------:R-:W-:-:S06]  /*193eb0*/  DSETP.GT.AND P0, PT, R104, R122, PT ;  /* 0x0000007a6800722a */ /* 0x000fcc0003f04000 */
[----:B------:R-:W-:Y:S02]  /*193ec0*/  FSEL R118, R108, RZ, P0 ;  /* 0x000000ff6c767208 */ /* 0x000fe40000000000 */
[----:B------:R-:W-:Y:S02]  /*193ed0*/  FSEL R119, R109, +QNAN , P0 ;  /* 0x7ff000006d777808 */ /* 0x000fe40000000000 */
[----:B------:R-:W-:Y:S02]  /*193ee0*/  FSEL R120, R110, RZ, P0 ;  /* 0x000000ff6e787208 */ /* 0x000fe40000000000 */
[----:B------:R-:W-:Y:S01]  /*193ef0*/  FSEL R121, R111, -1.875, P0 ;  /* 0xbff000006f797808 */ /* 0x000fe20000000000 */
[----:B------:R-:W-:Y:S06]  /*193f00*/  BRA `(.L_x_8540) ;  /* 0x0000001400907947 */ /* 0x000fec0003800000 */
.L_x_8535:
        /* <DEDUP_REMOVED lines=75> */
.L_x_8542:
[----:B------:R-:W-:Y:S05]  /*1943c0*/  BSYNC.RECONVERGENT B10 ;  /* 0x00000000000a7941 */ /* 0x000fea0003800200 */
.L_x_8541:
        /* <DEDUP_REMOVED lines=30> */
.L_x_8544:
[----:B------:R-:W-:Y:S05]  /*1945b0*/  BSYNC.RECONVERGENT B10 ;  /* 0x00000000000a7941 */ /* 0x000fea0003800200 */
.L_x_8543:
        /* <DEDUP_REMOVED lines=15> */
.L_x_8534:
        /* <DEDUP_REMOVED lines=83> */
.L_x_8547:
[----:B------:R-:W-:Y:S05]  /*194be0*/  BSYNC.RECONVERGENT B10 ;  /* 0x00000000000a7941 */ /* 0x000fea0003800200 */
.L_x_8546:
        /* <DEDUP_REMOVED lines=30> */
.L_x_8549:
[----:B------:R-:W-:Y:S05]  /*194dd0*/  BSYNC.RECONVERGENT B10 ;  /* 0x00000000000a7941 */ /* 0x000fea0003800200 */
.L_x_8548:
[----:B------:R-:W-:-:S06]  /*194de0*/  DSETP.GT.AND P0, PT, R104, R122, PT ;  /* 0x0000007a6800722a */ /* 0x000fcc0003f04000 */
[----:B------:R-:W-:Y:S02]  /*194df0*/  FSEL R118, R108, RZ, P0 ;  /* 0x000000ff6c767208 */ /* 0x000fe40000000000 */
[----:B------:R-:W-:Y:S02]  /*194e00*/  FSEL R119, R109, +QNAN , P0 ;  /* 0x7ff000006d777808 */ /* 0x000fe40000000000 */
[----:B------:R-:W-:Y:S02]  /*194e10*/  FSEL R120, R110, RZ, P0 ;  /* 0x000000ff6e787208 */ /* 0x000fe40000000000 */
[----:B------:R-:W-:Y:S01]  /*194e20*/  FSEL R121, R111, -1.875, P0 ;  /* 0xbff000006f797808 */ /* 0x000fe20000000000 */
[----:B------:R-:W-:Y:S06]  /*194e30*/  BRA `(.L_x_8540) ;  /* 0x0000000400c47947 */ /* 0x000fec0003800000 */
.L_x_8545:
        /* <DEDUP_REMOVED lines=36> */
.L_x_8551:
[----:B------:R-:W-:Y:S05]  /*195080*/  BSYNC.RECONVERGENT B7 ;  /* 0x0000000000077941 */ /* 0x000fea0003800200 */
.L_x_8550:
        /* <DEDUP_REMOVED lines=39> */
.L_x_8553:
[----:B------:R-:W-:Y:S05]  /*195300*/  BSYNC.RECONVERGENT B10 ;  /* 0x00000000000a7941 */ /* 0x000fea0003800200 */
.L_x_8552:
        /* <DEDUP_REMOVED lines=30> */
.L_x_8555:
[----:B------:R-:W-:Y:S05]  /*1954f0*/  BSYNC.RECONVERGENT B10 ;  /* 0x00000000000a7941 */ /* 0x000fea0003800200 */
.L_x_8554:
[----:B------:R-:W-:-:S06]  /*195500*/  DSETP.GT.AND P0, PT, R104, R122, PT ;  /* 0x0000007a6800722a */ /* 0x000fcc0003f04000 */
[----:B------:R-:W-:Y:S02]  /*195510*/  FSEL R118, R108, RZ, P0 ;  /* 0x000000ff6c767208 */ /* 0x000fe40000000000 */
[----:B------:R-:W-:Y:S02]  /*195520*/  FSEL R119, R109, +QNAN , P0 ;  /* 0x7ff000006d777808 */ /* 0x000fe40000000000 */
[----:B------:R-:W-:Y:S02]  /*195530*/  FSEL R120, R110, RZ, P0 ;  /* 0x000000ff6e787208 */ /* 0x000fe40000000000 */
[----:B------:R-:W-:-:S07]  /*195540*/  FSEL R121, R111, -1.875, P0 ;  /* 0xbff000006f797808 */ /* 0x000fce0000000000 */
.L_x_8540:
[----:B------:R-:W-:Y:S05]  /*195550*/  BSYNC.RECONVERGENT B5 ;  /* 0x0000000000057941 */ /* 0x000fea0003800200 */
.L_x_8533:
        /* <DEDUP_REMOVED lines=14> */
.L_x_8532:
[----:B------:R-:W-:Y:S05]  /*195640*/  BSYNC.RECONVERGENT B6 ;  /* 0x0000000000067941 */ /* 0x000fea0003800200 */
.L_x_8531:
[----:B------:R-:W-:Y:S01]  /*195650*/  VIADD R127, R127, 0x1 ;  /* 0x000000017f7f7836 */ /* 0x000fe20000000000 */
[----:B------:R-:W-:-:S04]  /*195660*/  ISETP.GT.U32.AND P1, PT, R126, 0x1, PT ;  /* 0x000000017e00780c */ /* 0x000fc80003f24070 */
[----:B------:R-:W-:-:S13]  /*195670*/  ISETP.GE.AND P0, PT, R127, R142, PT ;  /* 0x0000008e7f00720c */ /* 0x000fda0003f06270 */
[----:B------:R-:W-:Y:S05]  /*195680*/  @!P0 BRA P1, `(.L_x_8556) ;  /* 0xffffffdc00c08947 */ /* 0x000fea000083ffff */
.L_x_8530:
[----:B------:R-:W-:Y:S05]  /*195690*/  BSYNC.RECONVERGENT B9 ;  /* 0x0000000000097941 */ /* 0x000fea0003800200 */
.L_x_8529:
[----:B------:R-:W-:Y:S05]  /*1956a0*/  @P3 BRA `(.L_x_8557) ;  /* 0xffffffdc00883947 */ /* 0x000fea000383ffff */
.L_x_8498:
[----:B------:R-:W-:Y:S05]  /*1956b0*/  BSYNC.RECONVERGENT B2 ;  /* 0x0000000000027941 */ /* 0x000fea0003800200 */
.L_x_8497:
[C---:B------:R-:W-:Y:S01]  /*1956c0*/  ISETP.NE.AND P0, PT, R142.reuse, R2, PT ;  /* 0x000000028e00720c */ /* 0x040fe20003f05270 */
[----:B------:R-:W-:-:S12]  /*1956d0*/  VIADD R142, R142, 0x1 ;  /* 0x000000018e8e7836 */ /* 0x000fd80000000000 */
[----:B------:R-:W-:Y:S05]  /*1956e0*/  @P0 BRA `(.L_x_8558) ;  /* 0xffffffb800a00947 */ /* 0x000fea000383ffff */
.L_x_8496:
[----:B------:R-:W-:Y:S05]  /*1956f0*/  BSYNC.RECONVERGENT B3 ;  /* 0x0000000000037941 */ /* 0x000fea0003800200 */
.L_x_8495:
[C---:B------:R-:W-:Y:S01]  /*195700*/  ISETP.NE.AND P0, PT, R143.reuse, R148, PT ;  /* 0x000000948f00720c */ /* 0x040fe20003f05270 */
[----:B------:R-:W-:-:S12]  /*195710*/  VIADD R143, R143, 0x1 ;  /* 0x000000018f8f7836 */ /* 0x000fd80000000000 */
[----:B------:R-:W-:Y:S05]  /*195720*/  @P0 BRA `(.L_x_8559) ;  /* 0xffffffb800840947 */ /* 0x000fea000383ffff */
.L_x_8487:
[----:B------:R-:W-:Y:S05]  /*195730*/  BSYNC.RECONVERGENT B4 ;  /* 0x0000000000047941 */ /* 0x000fea0003800200 */
.L_x_8486:
        /* <DEDUP_REMOVED lines=13> */
.L_x_8586:
        /* <DEDUP_REMOVED lines=116> */
.L_x_8567:
[----:B------:R-:W-:Y:S05]  /*195f50*/  BSYNC.RECONVERGENT B5 ;  /* 0x0000000000057941 */ /* 0x000fea0003800200 */
.L_x_8566:
        /* <DEDUP_REMOVED lines=36> */
.L_x_8569:
[----:B------:R-:W-:Y:S05]  /*1961a0*/  BSYNC.RECONVERGENT B5 ;  /* 0x0000000000057941 */ /* 0x000fea0003800200 */
.L_x_8568:
        /* <DEDUP_REMOVED lines=8> */
.L_x_8565:
[----:B------:R-:W-:Y:S05]  /*196230*/  BSYNC.RECONVERGENT B4 ;  /* 0x0000000000047941 */ /* 0x000fea0003800200 */
.L_x_8564:
        /* <DEDUP_REMOVED lines=49> */
.L_x_8573:
[----:B------:R-:W-:Y:S05]  /*196550*/  BSYNC.RECONVERGENT B5 ;  /* 0x0000000000057941 */ /* 0x000fea0003800200 */
.L_x_8572:
        /* <DEDUP_REMOVED lines=37> */
.L_x_8575:
[----:B------:R-:W-:Y:S05]  /*1967b0*/  BSYNC.RECONVERGENT B5 ;  /* 0x0000000000057941 */ /* 0x000fea0003800200 */
.L_x_8574:
        /* <DEDUP_REMOVED lines=8> */
.L_x_8571:
[----:B------:R-:W-:Y:S05]  /*196840*/  BSYNC.RECONVERGENT B4 ;  /* 0x0000000000047941 */ /* 0x000fea0003800200 */
.L_x_8570:
        /* <DEDUP_REMOVED lines=53> */
.L_x_8579:
[----:B------:R-:W-:Y:S05]  /*196ba0*/  BSYNC.RECONVERGENT B5 ;  /* 0x0000000000057941 */ /* 0x000fea0003800200 */
.L_x_8578:
        /* <DEDUP_REMOVED lines=37> */
.L_x_8581:
[----:B------:R-:W-:Y:S05]  /*196e00*/  BSYNC.RECONVERGENT B5 ;  /* 0x0000000000057941 */ /* 0x000fea0003800200 */
.L_x_8580:
        /* <DEDUP_REMOVED lines=8> */
.L_x_8577:
[----:B------:R-:W-:Y:S05]  /*196e90*/  BSYNC.RECONVERGENT B4 ;  /* 0x0000000000047941 */ /* 0x000fea0003800200 */
.L_x_8576:
        /* <DEDUP_REMOVED lines=35> */
.L_x_8583:
[----:B------:R-:W-:Y:S05]  /*1970d0*/  BSYNC.RECONVERGENT B4 ;  /* 0x0000000000047941 */ /* 0x000fea0003800200 */
.L_x_8582:
[----:B------:R-:W-:-:S06]  /*1970e0*/  DSETP.GEU.AND P0, PT, R220, R118, PT ;  /* 0x00000076dc00722a */ /* 0x000fcc0003f0e000 */
[----:B------:R-:W-:Y:S02]  /*1970f0*/  FSEL R110, R110, R104, !P0 ;  /* 0x000000686e6e7208 */ /* 0x000fe40004000000 */
[----:B------:R-:W-:Y:S02]  /*197100*/  FSEL R126, R126, R4, !P0 ;  /* 0x000000047e7e7208 */ /* 0x000fe40004000000 */
[----:B------:R-:W-:Y:S02]  /*197110*/  FSEL R104, R111, R105, !P0 ;  /* 0x000000696f687208 */ /* 0x000fe40004000000 */
[----:B------:R-:W-:-:S03]  /*197120*/  FSEL R4, R127, R5, !P0 ;  /* 0x000000057f047208 */ /* 0x000fc60004000000 */
[----:B------:R-:W-:Y:S02]  /*197130*/  IMAD.MOV.U32 R111, RZ, RZ, R104 ;  /* 0x000000ffff6f7224 */ /* 0x000fe400078e0068 */
[----:B------:R-:W-:-:S07]  /*197140*/  IMAD.MOV.U32 R127, RZ, RZ, R4 ;  /* 0x000000ffff7f7224 */ /* 0x000fce00078e0004 */
.L_x_8563:
[----:B------:R-:W-:Y:S05]  /*197150*/  BSYNC.RECONVERGENT B2 ;  /* 0x0000000000027941 */ /* 0x000fea0003800200 */
.L_x_8562:
        /* <DEDUP_REMOVED lines=44> */
.L_x_8585:
[----:B------:R-:W-:Y:S05]  /*197420*/  BSYNC.RECONVERGENT B2 ;  /* 0x0000000000027941 */ /* 0x000fea0003800200 */
.L_x_8584:
        /* <DEDUP_REMOVED lines=14> */
.L_x_8561:
[----:B------:R-:W-:Y:S05]  /*197510*/  BSYNC.RECONVERGENT B3 ;  /* 0x0000000000037941 */ /* 0x000fea0003800200 */
.L_x_8560:
        /* <DEDUP_REMOVED lines=70> */
[----:B------:R-:W-:Y:S01]  /*197980*/  IMAD.MOV.U32 R108, RZ, RZ, R110 ;  /* 0x000000ffff6c7224 */ /* 0x000fe200078e006e */
[----:B------:R-:W-:Y:S01]  /*197990*/  MOV R109, R111 ;  /* 0x0000006f006d7202 */ /* 0x000fe20000000f00 */
[----:B------:R-:W-:Y:S02]  /*1979a0*/  IMAD.MOV.U32 R4, RZ, RZ, R104 ;  /* 0x000000ffff047224 */ /* 0x000fe400078e0068 */
        /* <DEDUP_REMOVED lines=56> */
.L_x_8592:
[----:B------:R-:W-:Y:S05]  /*197d30*/  BSYNC.RECONVERGENT B4 ;  /* 0x0000000000047941 */ /* 0x000fea0003800200 */
.L_x_8591:
        /* <DEDUP_REMOVED lines=35> */
.L_x_8594:
[----:B------:R-:W-:Y:S05]  /*197f70*/  BSYNC.RECONVERGENT B4 ;  /* 0x0000000000047941 */ /* 0x000fea0003800200 */
.L_x_8593:
        /* <DEDUP_REMOVED lines=11> */
.L_x_8590:
[----:B------:R-:W-:Y:S05]  /*198030*/  BSYNC.RECONVERGENT B3 ;  /* 0x0000000000037941 */ /* 0x000fea0003800200 */
.L_x_8589:
        /* <DEDUP_REMOVED lines=48> */
.L_x_8598:
[----:B------:R-:W-:Y:S05]  /*198340*/  BSYNC.RECONVERGENT B4 ;  /* 0x0000000000047941 */ /* 0x000fea0003800200 */
.L_x_8597:
        /* <DEDUP_REMOVED lines=35> */
.L_x_8600:
[----:B------:R-:W-:Y:S05]  /*198580*/  BSYNC.RECONVERGENT B4 ;  /* 0x0000000000047941 */ /* 0x000fea0003800200 */
.L_x_8599:
        /* <DEDUP_REMOVED lines=11> */
.L_x_8596:
[----:B------:R-:W-:Y:S05]  /*198640*/  BSYNC.RECONVERGENT B3 ;  /* 0x0000000000037941 */ /* 0x000fea0003800200 */
.L_x_8595:
        /* <DEDUP_REMOVED lines=52> */
.L_x_8604:
[----:B------:R-:W-:Y:S05]  /*198990*/  BSYNC.RECONVERGENT B4 ;  /* 0x0000000000047941 */ /* 0x000fea0003800200 */
.L_x_8603:
        /* <DEDUP_REMOVED lines=35> */
.L_x_8606:
[----:B------:R-:W-:Y:S05]  /*198bd0*/  BSYNC.RECONVERGENT B4 ;  /* 0x0000000000047941 */ /* 0x000fea0003800200 */
.L_x_8605:
        /* <DEDUP_REMOVED lines=11> */
.L_x_8602:
[----:B------:R-:W-:Y:S05]  /*198c90*/  BSYNC.RECONVERGENT B3 ;  /* 0x0000000000037941 */ /* 0x000fea0003800200 */
.L_x_8601:
        /* <DEDUP_REMOVED lines=35> */
.L_x_8608:
[----:B------:R-:W-:Y:S05]  /*198ed0*/  BSYNC.RECONVERGENT B3 ;  /* 0x0000000000037941 */ /* 0x000fea0003800200 */
.L_x_8607:
        /* <DEDUP_REMOVED lines=8> */
.L_x_8588:
[----:B------:R-:W-:Y:S05]  /*198f60*/  BSYNC.RECONVERGENT B2 ;  /* 0x0000000000027941 */ /* 0x000fea0003800200 */
.L_x_8587:
        /* <DEDUP_REMOVED lines=11> */
.L_x_8613:
        /* <DEDUP_REMOVED lines=22> */
.L_x_8612:
[----:B------:R-:W-:Y:S05]  /*199180*/  BSYNC.RECONVERGENT B3 ;  /* 0x0000000000037941 */ /* 0x000fea0003800200 */
.L_x_8611:
        /* <DEDUP_REMOVED lines=18> */
.L_x_8615:
[----:B------:R-:W-:Y:S05]  /*1992b0*/  BSYNC.RECONVERGENT B3 ;  /* 0x0000000000037941 */ /* 0x000fea0003800200 */
.L_x_8614:
        /* <DEDUP_REMOVED lines=18> */
.L_x_8610:
[----:B------:R-:W-:Y:S05]  /*1993e0*/  BSYNC.RECONVERGENT B2 ;  /* 0x0000000000027941 */ /* 0x000fea0003800200 */
.L_x_8609:
        /* <DEDUP_REMOVED lines=10> */
.L_x_8620:
        /* <DEDUP_REMOVED lines=20> */
.L_x_8619:
[----:B------:R-:W-:Y:S05]  /*1995d0*/  BSYNC.RECONVERGENT B3 ;  /* 0x0000000000037941 */ /* 0x000fea0003800200 */
.L_x_8618:
        /* <DEDUP_REMOVED lines=16> */
.L_x_8622:
[----:B------:R-:W-:Y:S05]  /*1996e0*/  BSYNC.RECONVERGENT B3 ;  /* 0x0000000000037941 */ /* 0x000fea0003800200 */
.L_x_8621:
        /* <DEDUP_REMOVED lines=18> */
.L_x_8617:
[----:B------:R-:W-:Y:S05]  /*199810*/  BSYNC.RECONVERGENT B2 ;  /* 0x0000000000027941 */ /* 0x000fea0003800200 */
.L_x_8616:
        /* <DEDUP_REMOVED lines=18> */
.L_x_8672:
        /* <DEDUP_REMOVED lines=21> */
[----:B0-----:R-:W-:Y:S01]  /*199a90*/  MOV R5, 0xbff00000 ;  /* 0xbff0000000057802 */ /* 0x001fe20000000f00 */
[----:B------:R-:W-:Y:S06]  /*199aa0*/  BRA `(.L_x_8628) ;  /* 0x00000018001c7947 */ /* 0x000fec0003800000 */
.L_x_8627:
        /* <DEDUP_REMOVED lines=102> */
.L_x_8633:
[----:B------:R-:W-:Y:S05]  /*19a110*/  BSYNC.RECONVERGENT B6 ;  /* 0x0000000000067941 */ /* 0x000fea0003800200 */
.L_x_8632:
        /* <DEDUP_REMOVED lines=36> */
.L_x_8636:
[----:B------:R-:W-:Y:S05]  /*19a360*/  BSYNC.RECONVERGENT B6 ;  /* 0x0000000000067941 */ /* 0x000fea0003800200 */
.L_x_8635:
        /* <DEDUP_REMOVED lines=10> */
.L_x_8631:
        /* <DEDUP_REMOVED lines=45> */
.L_x_8638:
[----:B------:R-:W-:Y:S05]  /*19a6e0*/  BSYNC.RECONVERGENT B6 ;  /* 0x0000000000067941 */ /* 0x000fea0003800200 */
.L_x_8637:
        /* <DEDUP_REMOVED lines=38> */
.L_x_8640:
[----:B------:R-:W-:Y:S05]  /*19a950*/  BSYNC.RECONVERGENT B6 ;  /* 0x0000000000067941 */ /* 0x000fea0003800200 */
.L_x_8639:
        /* <DEDUP_REMOVED lines=10> */
.L_x_8630:
        /* <DEDUP_REMOVED lines=55> */
.L_x_8642:
[----:B------:R-:W-:Y:S05]  /*19ad70*/  BSYNC.RECONVERGENT B6 ;  /* 0x0000000000067941 */ /* 0x000fea0003800200 */
.L_x_8641:
        /* <DEDUP_REMOVED lines=38> */
.L_x_8644:
[----:B------:R-:W-:Y:S05]  /*19afe0*/  BSYNC.RECONVERGENT B6 ;  /* 0x0000000000067941 */ /* 0x000fea0003800200 */
.L_x_8643:
        /* <DEDUP_REMOVED lines=9> */
.L_x_8634:
[----:B------:R-:W-:Y:S05]  /*19b080*/  BSYNC.RECONVERGENT B4 ;  /* 0x0000000000047941 */ /* 0x000fea0003800200 */
.L_x_8629:
        /* <DEDUP_REMOVED lines=35> */
.L_x_8646:
[----:B------:R-:W-:Y:S05]  /*19b2c0*/  BSYNC.RECONVERGENT B4 ;  /* 0x0000000000047941 */ /* 0x000fea0003800200 */
.L_x_8645:
[----:B------:R-:W-:-:S06]  /*19b2d0*/  DSETP.GEU.AND P0, PT, R218, R118, PT ;  /* 0x00000076da00722a */ /* 0x000fcc0003f0e000 */
[----:B------:R-:W-:Y:S02]  /*19b2e0*/  FSEL R104, R104, R126, !P0 ;  /* 0x0000007e68687208 */ /* 0x000fe40004000000 */
[----:B------:R-:W-:Y:S02]  /*19b2f0*/  FSEL R105, R105, R127, !P0 ;  /* 0x0000007f69697208 */ /* 0x000fe40004000000 */
[----:B------:R-:W-:Y:S02]  /*19b300*/  FSEL R4, R4, R110, !P0 ;  /* 0x0000006e04047208 */ /* 0x000fe40004000000 */
[----:B------:R-:W-:-:S07]  /*19b310*/  FSEL R5, R5, R111, !P0 ;  /* 0x0000006f05057208 */ /* 0x000fce0004000000 */
.L_x_8628:
[----:B------:R-:W-:Y:S05]  /*19b320*/  BSYNC.RECONVERGENT B5 ;  /* 0x0000000000057941 */ /* 0x000fea0003800200 */
.L_x_8626:
        /* <DEDUP_REMOVED lines=40> */
.L_x_8648:
[----:B------:R-:W-:Y:S05]  /*19b5b0*/  BSYNC.RELIABLE B4 ;  /* 0x0000000000047941 */ /* 0x000fea0003800100 */
.L_x_8647:
        /* <DEDUP_REMOVED lines=47> */
.L_x_8651:
[----:B------:R-:W-:Y:S05]  /*19b8b0*/  BSYNC.RECONVERGENT B4 ;  /* 0x0000000000047941 */ /* 0x000fea0003800200 */
.L_x_8650:
[----:B------:R-:W-:Y:S04]  /*19b8c0*/  BSSY.RECONVERGENT B6, `(.L_x_8652) ;  /* 0x000019b000067945 */ /* 0x000fe80003800200 */
[----:B------:R-:W-:Y:S05]  /*19b8d0*/  @!P0 BRA `(.L_x_8653) ;  /* 0x0000001800648947 */ /* 0x000fea0003800000 */
[----:B------:R-:W-:-:S07]  /*19b8e0*/  IMAD.MOV.U32 R139, RZ, RZ, 0x3 ;  /* 0x00000003ff8b7424 */ /* 0x000fce00078e00ff */
.L_x_8671:
        /* <DEDUP_REMOVED lines=21> */
.L_x_8670:
        /* <DEDUP_REMOVED lines=83> */
.L_x_8658:
        /* <DEDUP_REMOVED lines=83> */
.L_x_8661:
[----:B------:R-:W-:Y:S05]  /*19c4a0*/  BSYNC.RECONVERGENT B9 ;  /* 0x0000000000097941 */ /* 0x000fea0003800200 */
.L_x_8660:
        /* <DEDUP_REMOVED lines=35> */
.L_x_8663:
[----:B------:R-:W-:Y:S05]  /*19c6e0*/  BSYNC.RECONVERGENT B9 ;  /* 0x0000000000097941 */ /* 0x000fea0003800200 */
.L_x_8662:
[----:B------:R-:W-:-:S06]  /*19c6f0*/  DSETP.GE.AND P0, PT, R4, R122, PT ;  /* 0x0000007a0400722a */ /* 0x000fcc0003f06000 */
[----:B------:R-:W-:Y:S02]  /*19c700*/  FSEL R4, R104, RZ, P0 ;  /* 0x000000ff68047208 */ /* 0x000fe40000000000 */
[----:B------:R-:W-:Y:S02]  /*19c710*/  FSEL R5, R105, +QNAN , P0 ;  /* 0x7ff0000069057808 */ /* 0x000fe40000000000 */
[----:B------:R-:W-:Y:S02]  /*19c720*/  FSEL R104, R106, RZ, P0 ;  /* 0x000000ff6a687208 */ /* 0x000fe40000000000 */
[----:B------:R-:W-:Y:S01]  /*19c730*/  FSEL R105, R107, -1.875, P0 ;  /* 0xbff000006b697808 */ /* 0x000fe20000000000 */
[----:B------:R-:W-:Y:S06]  /*19c740*/  BRA `(.L_x_8659) ;  /* 0x0000000400d87947 */ /* 0x000fec0003800000 */
.L_x_8657:
        /* <DEDUP_REMOVED lines=57> */
.L_x_8664:
        /* <DEDUP_REMOVED lines=10> */
[----:B------:R-:W-:-:S03]  /*19cb80*/  IADD3 R5, PT, PT, R1, R126, RZ ;  /* 0x0000007e01057210 */ /* 0x000fc60007ffe0ff */
[----:B------:R-:W3:Y:S01]  /*19cb90*/  LDL.S8 R3, [R142+0x27f3] ;  /* 0x0027f3008e037983 */ /* 0x000ee20000100200 */
[----:B------:R-:W-:Y:S01]  /*19cba0*/  IMAD.IADD R105, R151, 0x1, -R139 ;  /* 0x0000000197697824 */ /* 0x000fe200078e0a8b */
[----:B------:R-:W0:Y:S02]  /*19cbb0*/  LDC.64 R118, c[0x0][0x3d0] ;  /* 0x0000f400ff767b82 */ /* 0x000e240000000a00 */
[----:B------:R-:W2:Y:S04]  /*19cbc0*/  LDL.U8 R104, [R104+0x27d8] ;  /* 0x0027d80068687983 */ /* 0x000ea80000100000 */
[----:B------:R-:W4:Y:S01]  /*19cbd0*/  LDL.U8 R5, [R5+0x27f3] ;  /* 0x0027f30005057983 */ /* 0x000f220000100000 */
[----:B------:R-:W-:Y:S02]  /*19cbe0*/  ISETP.GT.U32.AND P0, PT, R105, 0x7ffffffe, PT ;  /* 0x7ffffffe6900780c */ /* 0x000fe40003f04070 */
[----:B------:R-:W-:-:S02]  /*19cbf0*/  R2UR UR6, R6 ;  /* 0x00000000060672ca */ /* 0x000fc400000e0000 */
[C---:B------:R-:W-:Y:S02]  /*19cc00*/  R2UR UR7, R7.reuse ;  /* 0x00000000070772ca */ /* 0x040fe400000e0000 */
[C---:B------:R-:W-:Y:S02]  /*19cc10*/  R2UR UR8, R6.reuse ;  /* 0x00000000060872ca */ /* 0x040fe400000e0000 */
[C---:B------:R-:W-:Y:S01]  /*19cc20*/  R2UR UR9, R7.reuse ;  /* 0x00000000070972ca */ /* 0x040fe200000e0000 */
[----:B------:R-:W-:Y:S01]  /*19cc30*/  UMOV UR4, 0x5197d ;  /* 0x0005197d00047882 */ /* 0x000fe20000000000 */
[C---:B------:R-:W-:Y:S02]  /*19cc40*/  R2UR UR10, R6.reuse ;  /* 0x00000000060a72ca */ /* 0x040fe400000e0000 */
[----:B------:R-:W-:Y:S02]  /*19cc50*/  R2UR UR11, R7 ;  /* 0x00000000070b72ca */ /* 0x000fe400000e0000 */
[----:B------:R-:W-:-:S02]  /*19cc60*/  R2UR UR12, R6 ;  /* 0x00000000060c72ca */ /* 0x000fc400000e0000 */
        /* <DEDUP_REMOVED lines=19> */
.L_x_8666:
[----:B------:R-:W-:Y:S05]  /*19cda0*/  BSYNC.RECONVERGENT B7 ;  /* 0x0000000000077941 */ /* 0x000fea0003800200 */
.L_x_8665:
        /* <DEDUP_REMOVED lines=16> */
.L_x_8659:
[----:B------:R-:W-:Y:S05]  /*19ceb0*/  BSYNC.RECONVERGENT B4 ;  /* 0x0000000000047941 */ /* 0x000fea0003800200 */
.L_x_8656:
        /* <DEDUP_REMOVED lines=36> */
.L_x_8668:
[----:B------:R-:W-:-:S13]  /*19d100*/  ISETP.GT.AND P0, PT, R127, 0x1, PT ;  /* 0x000000017f00780c */ /* 0x000fda0003f04270 */
[----:B------:R-:W-:Y:S05]  /*19d110*/  @!P0 BREAK.RELIABLE B4 ;  /* 0x0000000000048942 */ /* 0x000fea0003800100 */
[----:B------:R-:W-:Y:S05]  /*19d120*/  @!P0 BRA `(.L_x_8655) ;  /* 0x0000000000408947 */ /* 0x000fea0003800000 */
[----:B------:R-:W-:Y:S05]  /*19d130*/  BSYNC.RELIABLE B4 ;  /* 0x0000000000047941 */ /* 0x000fea0003800100 */
.L_x_8667:
[----:B------:R-:W-:Y:S02]  /*19d140*/  VIADD R126, R126, 0x1 ;  /* 0x000000017e7e7836 */ /* 0x000fe40000000000 */
[----:B------:R-:W-:-:S03]  /*19d150*/  VIADD R127, R127, 0xffffffff ;  /* 0xffffffff7f7f7836 */ /* 0x000fc60000000000 */
[----:B------:R-:W-:-:S13]  /*19d160*/  ISETP.GE.AND P0, PT, R126, R151, PT ;  /* 0x000000977e00720c */ /* 0x000fda0003f06270 */
[----:B------:R-:W-:Y:S05]  /*19d170*/  @!P0 BRA `(.L_x_8670) ;  /* 0xffffffe800308947 */ /* 0x000fea000383ffff */
[----:B------:R-:W-:Y:S05]  /*19d180*/  BRA `(.L_x_8655) ;  /* 0x0000000000287947 */ /* 0x000fea0003800000 */
.L_x_8669:
        /* <DEDUP_REMOVED lines=10> */
.L_x_8655:
[----:B------:R-:W-:Y:S05]  /*19d230*/  BSYNC.RECONVERGENT B5 ;  /* 0x0000000000057941 */ /* 0x000fea0003800200 */
.L_x_8654:
[C---:B------:R-:W-:Y:S01]  /*19d240*/  ISETP.LT.U32.AND P0, PT, R139.reuse, 0x20, PT ;  /* 0x000000208b00780c */ /* 0x040fe20003f01070 */
[----:B------:R-:W-:-:S12]  /*19d250*/  VIADD R139, R139, 0x1 ;  /* 0x000000018b8b7836 */ /* 0x000fd80000000000 */
[----:B------:R-:W-:Y:S05]  /*19d260*/  @P3 BRA P0, `(.L_x_8671) ;  /* 0xffffffe400a03947 */ /* 0x000fea000003ffff */
.L_x_8653:
[----:B------:R-:W-:Y:S05]  /*19d270*/  BSYNC.RECONVERGENT B6 ;  /* 0x0000000000067941 */ /* 0x000fea0003800200 */
.L_x_8652:
[----:B------:R-:W-:-:S06]  /*19d280*/  IMAD.IADD R106, R1, 0x1, R151 ;  /* 0x00000001016a7824 */ /* 0x000fcc00078e0297 */
[----:B------:R-:W5:Y:S01]  /*19d290*/  LDL.U8 R106, [R106+0x27f3] ;  /* 0x0027f3006a6a7983 */ /* 0x000f620000100000 */
[----:B------:R-:W-:Y:S05]  /*19d2a0*/  BRA `(.L_x_8672) ;  /* 0xffffffc400a47947 */ /* 0x000fea000383ffff */
.L_x_8649:
[----:B------:R-:W-:Y:S05]  /*19d2b0*/  BSYNC.RECONVERGENT B3 ;  /* 0x0000000000037941 */ /* 0x000fea0003800200 */
.L_x_8625:
        /* <DEDUP_REMOVED lines=23> */
.L_x_8679:
        /* <DEDUP_REMOVED lines=28> */
[----:B------:R-:W5:Y:S02]  /*19d5f0*/  LDL R111, [R106+0x2c] ;  /* 0x00002c006a6f7983 */ /* 0x000f640000100800 */
[----:B------:R-:W-:-:S03]  /*19d600*/  IADD3 R120, PT, PT, R118, 0x1, RZ ;  /* 0x0000000176787810 */ /* 0x000fc60007ffe0ff */
        /* <DEDUP_REMOVED lines=40> */
.L_x_8678:
[----:B------:R-:W-:Y:S05]  /*19d890*/  BSYNC.RECONVERGENT B5 ;  /* 0x0000000000057941 */ /* 0x000fea0003800200 */
.L_x_8677:
        /* <DEDUP_REMOVED lines=42> */
.L_x_8681:
[----:B------:R-:W-:Y:S05]  /*19db40*/  BSYNC.RECONVERGENT B5 ;  /* 0x0000000000057941 */ /* 0x000fea0003800200 */
.L_x_8680:
        /* <DEDUP_REMOVED lines=24> */
.L_x_8683:
[----:B------:R-:W-:Y:S05]  /*19dcd0*/  BSYNC.RECONVERGENT B5 ;  /* 0x0000000000057941 */ /* 0x000fea0003800200 */
.L_x_8682:
        /* <DEDUP_REMOVED lines=20> */
.L_x_8676:
[----:B------:R-:W-:Y:S05]  /*19de20*/  BSYNC.RECONVERGENT B4 ;  /* 0x0000000000047941 */ /* 0x000fea0003800200 */
.L_x_8675:
        /* <DEDUP_REMOVED lines=10> */
.L_x_8688:
        /* <DEDUP_REMOVED lines=68> */
.L_x_8687:
[----:B------:R-:W-:Y:S05]  /*19e310*/  BSYNC.RECONVERGENT B5 ;  /* 0x0000000000057941 */ /* 0x000fea0003800200 */
.L_x_8686:
        /* <DEDUP_REMOVED lines=40> */
.L_x_8690:
[----:B------:R-:W-:Y:S05]  /*19e5a0*/  BSYNC.RECONVERGENT B5 ;  /* 0x0000000000057941 */ /* 0x000fea0003800200 */
.L_x_8689:
        /* <DEDUP_REMOVED lines=24> */
.L_x_8692:
[----:B------:R-:W-:Y:S05]  /*19e730*/  BSYNC.RECONVERGENT B5 ;  /* 0x0000000000057941 */ /* 0x000fea0003800200 */
.L_x_8691:
        /* <DEDUP_REMOVED lines=20> */
.L_x_8685:
[----:B------:R-:W-:Y:S05]  /*19e880*/  BSYNC.RECONVERGENT B4 ;  /* 0x0000000000047941 */ /* 0x000fea0003800200 */
.L_x_8684:
        /* <DEDUP_REMOVED lines=36> */
.L_x_8694:
[----:B------:R-:W-:Y:S05]  /*19ead0*/  BSYNC.RECONVERGENT B4 ;  /* 0x0000000000047941 */ /* 0x000fea0003800200 */
.L_x_8693:
[----:B------:R-:W-:Y:S01]  /*19eae0*/  UMOV UR4, 0x66666666 ;  /* 0x6666666600047882 */ /* 0x000fe20000000000 */
[----:B------:R-:W-:Y:S01]  /*19eaf0*/  UMOV UR5, 0x40711266 ;  /* 0x4071126600057882 */ /* 0x000fe20000000000 */
[----:B------:R-:W-:Y:S01]  /*19eb00*/  IMAD.MOV.U32 R104, RZ, RZ, 0x0 ;  /* 0x00000000ff687424 */ /* 0x000fe200078e00ff */
[----:B------:R-:W-:Y:S01]  /*19eb10*/  DADD R2, R2, -UR4 ;  /* 0x8000000402027e29 */ /* 0x000fe20008000000 */
[----:B------:R-:W-:-:S07]  /*19eb20*/  IMAD.MOV.U32 R105, RZ, RZ, 0x40590000 ;  /* 0x40590000ff697424 */ /* 0x000fce00078e00ff */
[----:B------:R-:W-:-:S11]  /*19eb30*/  DFMA R104, R2, R104, 0.5 ;  /* 0x3fe000000268742b */ /* 0x000fd60000000068 */
.L_x_8674:
[----:B------:R-:W-:Y:S05]  /*19eb40*/  BSYNC.RECONVERGENT B3 ;  /* 0x0000000000037941 */ /* 0x000fea0003800200 */
.L_x_8673:
        /* <DEDUP_REMOVED lines=28> */
.L_x_8695:
[----:B------:R-:W-:Y:S05]  /*19ed10*/  BSYNC.RECONVERGENT B3 ;  /* 0x0000000000037941 */ /* 0x000fea0003800200 */
.L_x_8624:
[----:B------:R-:W-:Y:S05]  /*19ed20*/  BSYNC.RECONVERGENT B2 ;  /* 0x0000000000027941 */ /* 0x000fea0003800200 */
.L_x_8623:
[----:B------:R-:W0:Y:S02]  /*19ed30*/  LDC R2, c[0x0][0x3c0] ;  /* 0x0000f000ff027b82 */ /* 0x000e240000000800 */
[----:B0-----:R-:W-:-:S06]  /*19ed40*/  FADD R2, R2, -10 ;  /* 0xc120000002027421 */ /* 0x001fcc0000000000 */
[----:B------:R-:W0:Y:S02]  /*19ed50*/  F2F.F64.F32 R2, R2 ;  /* 0x0000000200027310 */ /* 0x000e240000201800 */
[----:B0-----:R-:W-:-:S06]  /*19ed60*/  DSETP.GT.AND P0, PT, R4, R2, PT ;  /* 0x000000020400722a */ /* 0x001fcc0003f04000 */
[----:B------:R-:W-:-:S08]  /*19ed70*/  SEL R154, RZ, 0x1, P0 ;  /* 0x00000001ff9a7807 */ /* 0x000fd00000000000 */
.L_x_8390:
[----:B------:R-:W-:Y:S05]  /*19ed80*/  BSYNC.RECONVERGENT B1 ;  /* 0x0000000000017941 */ /* 0x000fea0003800200 */
.L_x_8389:
        /* <DEDUP_REMOVED lines=17> */
.L_x_8698:
[----:B0-----:R-:W0:Y:S02]  /*19eea0*/  LDC R4, c[0x0][0x3c0] ;  /* 0x0000f000ff047b82 */ /* 0x001e240000000800 */
[----:B0-----:R-:W-:-:S06]  /*19eeb0*/  FADD R4, R4, -10 ;  /* 0xc120000004047421 */ /* 0x001fcc0000000000 */
[----:B------:R-:W0:Y:S02]  /*19eec0*/  F2F.F64.F32 R4, R4 ;  /* 0x0000000400047310 */ /* 0x000e240000201800 */
[----:B0-----:R-:W-:-:S06]  /*19eed0*/  DSETP.GT.AND P0, PT, R2, R4, PT ;  /* 0x000000040200722a */ /* 0x001fcc0003f04000 */
[----:B------:R-:W-:-:S08]  /*19eee0*/  SEL R154, RZ, 0x1, P0 ;  /* 0x00000001ff9a7807 */ /* 0x000fd00000000000 */
.L_x_8697:
[----:B------:R-:W-:Y:S05]  /*19eef0*/  BSYNC.RECONVERGENT B11 ;  /* 0x00000000000b7941 */ /* 0x000fea0003800200 */
.L_x_8696:
        /* <DEDUP_REMOVED lines=25> */
.L_x_8701:
[----:B------:R-:W-:Y:S02]  /*19f090*/  IMAD.MOV.U32 R2, RZ, RZ, 0x47 ;  /* 0x00000047ff027424 */ /* 0x000fe400078e00ff */
[----:B------:R-:W-:Y:S02]  /*19f0a0*/  IMAD.MOV.U32 R139, RZ, RZ, 0x47 ;  /* 0x00000047ff8b7424 */ /* 0x000fe400078e00ff */
[----:B------:R-:W-:Y:S01]  /*19f0b0*/  IMAD.MOV.U32 R138, RZ, RZ, 0x3 ;  /* 0x00000003ff8a7424 */ /* 0x000fe200078e00ff */
[----:B------:R2:W-:Y:S01]  /*19f0c0*/  STL.U8 [R1+0x282c], R2 ;  /* 0x00282c0201007387 */ /* 0x0005e20000100000 */
[----:B------:R-:W-:Y:S05]  /*19f0d0*/  BRA `(.L_x_8702) ;  /* 0x0000000000107947 */ /* 0x000fea0003800000 */
.L_x_8700:
[----:B------:R-:W-:Y:S02]  /*19f0e0*/  IMAD.MOV.U32 R2, RZ, RZ, 0x54 ;  /* 0x00000054ff027424 */ /* 0x000fe400078e00ff */
[----:B------:R-:W-:Y:S02]  /*19f0f0*/  IMAD.MOV.U32 R139, RZ, RZ, 0x54 ;  /* 0x00000054ff8b7424 */ /* 0x000fe400078e00ff */
[----:B------:R-:W-:Y:S01]  /*19f100*/  IMAD.MOV.U32 R138, RZ, RZ, 0x3 ;  /* 0x00000003ff8a7424 */ /* 0x000fe200078e00ff */
[----:B------:R1:W-:Y:S06]  /*19f110*/  STL.U8 [R1+0x282c], R2 ;  /* 0x00282c0201007387 */ /* 0x0003ec0000100000 */
.L_x_8702:
[----:B------:R-:W-:Y:S05]  /*19f120*/  BSYNC.RECONVERGENT B1 ;  /* 0x0000000000017941 */ /* 0x000fea0003800200 */
.L_x_8699:
        /* <DEDUP_REMOVED lines=16> */
.L_x_8705:
[----:B------:R-:W-:Y:S02]  /*19f230*/  IMAD.MOV.U32 R2, RZ, RZ, 0x47 ;  /* 0x00000047ff027424 */ /* 0x000fe400078e00ff */
[----:B------:R-:W-:Y:S02]  /*19f240*/  IMAD.MOV.U32 R137, RZ, RZ, 0x47 ;  /* 0x00000047ff897424 */ /* 0x000fe400078e00ff */
[----:B------:R-:W-:Y:S01]  /*19f250*/  IMAD.MOV.U32 R136, RZ, RZ, 0x3 ;  /* 0x00000003ff887424 */ /* 0x000fe200078e00ff */
[----:B------:R1:W-:Y:S01]  /*19f260*/  STL.U8 [R1+0x282d], R2 ;  /* 0x00282d0201007387 */ /* 0x0003e20000100000 */
[----:B------:R-:W-:Y:S05]  /*19f270*/  BRA `(.L_x_8706) ;  /* 0x0000000000107947 */ /* 0x000fea0003800000 */
.L_x_8704:
[----:B------:R-:W-:Y:S02]  /*19f280*/  IMAD.MOV.U32 R2, RZ, RZ, 0x54 ;  /* 0x00000054ff027424 */ /* 0x000fe400078e00ff */
[----:B------:R-:W-:Y:S02]  /*19f290*/  IMAD.MOV.U32 R137, RZ, RZ, 0x54 ;  /* 0x00000054ff897424 */ /* 0x000fe400078e00ff */
[----:B------:R-:W-:Y:S01]  /*19f2a0*/  IMAD.MOV.U32 R136, RZ, RZ, 0x3 ;  /* 0x00000003ff887424 */ /* 0x000fe200078e00ff */
[----:B------:R1:W-:Y:S06]  /*19f2b0*/  STL.U8 [R1+0x282d], R2 ;  /* 0x00282d0201007387 */ /* 0x0003ec0000100000 */
.L_x_8706:
[----:B------:R-:W-:Y:S05]  /*19f2c0*/  BSYNC.RECONVERGENT B1 ;  /* 0x0000000000017941 */ /* 0x000fea0003800200 */
.L_x_8703:
        /* <DEDUP_REMOVED lines=16> */
.L_x_8709:
[----:B------:R-:W-:Y:S02]  /*19f3d0*/  IMAD.MOV.U32 R2, RZ, RZ, 0x47 ;  /* 0x00000047ff027424 */ /* 0x000fe400078e00ff */
[----:B------:R-:W-:Y:S02]  /*19f3e0*/  IMAD.MOV.U32 R135, RZ, RZ, 0x47 ;  /* 0x00000047ff877424 */ /* 0x000fe400078e00ff */
[----:B------:R-:W-:Y:S01]  /*19f3f0*/  IMAD.MOV.U32 R134, RZ, RZ, 0x3 ;  /* 0x00000003ff867424 */ /* 0x000fe200078e00ff */
[----:B------:R2:W-:Y:S01]  /*19f400*/  STL.U8 [R1+0x282e], R2 ;  /* 0x00282e0201007387 */ /* 0x0005e20000100000 */
[----:B------:R-:W-:Y:S05]  /*19f410*/  BRA `(.L_x_8710) ;  /* 0x0000000000107947 */ /* 0x000fea0003800000 */
.L_x_8708:
[----:B------:R-:W-:Y:S02]  /*19f420*/  IMAD.MOV.U32 R2, RZ, RZ, 0x54 ;  /* 0x00000054ff027424 */ /* 0x000fe400078e00ff */
[----:B------:R-:W-:Y:S02]  /*19f430*/  IMAD.MOV.U32 R135, RZ, RZ, 0x54 ;  /* 0x00000054ff877424 */ /* 0x000fe400078e00ff */
[----:B------:R-:W-:Y:S01]  /*19f440*/  IMAD.MOV.U32 R134, RZ, RZ, 0x3 ;  /* 0x00000003ff867424 */ /* 0x000fe200078e00ff */
[----:B------:R1:W-:Y:S06]  /*19f450*/  STL.U8 [R1+0x282e], R2 ;  /* 0x00282e0201007387 */ /* 0x0003ec0000100000 */
.L_x_8710:
[----:B------:R-:W-:Y:S05]  /*19f460*/  BSYNC.RECONVERGENT B1 ;  /* 0x0000000000017941 */ /* 0x000fea0003800200 */
.L_x_8707:
        /* <DEDUP_REMOVED lines=16> */
.L_x_8713:
[----:B------:R-:W-:Y:S02]  /*19f570*/  IMAD.MOV.U32 R2, RZ, RZ, 0x47 ;  /* 0x00000047ff027424 */ /* 0x000fe400078e00ff */
[----:B------:R-:W-:Y:S02]  /*19f580*/  IMAD.MOV.U32 R127, RZ, RZ, 0x47 ;  /* 0x00000047ff7f7424 */ /* 0x000fe400078e00ff */
[----:B------:R-:W-:Y:S01]  /*19f590*/  IMAD.MOV.U32 R126, RZ, RZ, 0x3 ;  /* 0x00000003ff7e7424 */ /* 0x000fe200078e00ff */
[----:B------:R1:W-:Y:S01]  /*19f5a0*/  STL.U8 [R1+0x282f], R2 ;  /* 0x00282f0201007387 */ /* 0x0003e20000100000 */
[----:B------:R-:W-:Y:S05]  /*19f5b0*/  BRA `(.L_x_8714) ;  /* 0x0000000000107947 */ /* 0x000fea0003800000 */
.L_x_8712:
[----:B------:R-:W-:Y:S01]  /*19f5c0*/  IMAD.MOV.U32 R2, RZ, RZ, 0x54 ;  /* 0x00000054ff027424 */ /* 0x000fe200078e00ff */
[----:B------:R-:W-:Y:S01]  /*19f5d0*/  MOV R127, 0x54 ;  /* 0x00000054007f7802 */ /* 0x000fe20000000f00 */
[----:B------:R-:W-:-:S03]  /*19f5e0*/  IMAD.MOV.U32 R126, RZ, RZ, 0x3 ;  /* 0x00000003ff7e7424 */ /* 0x000fc600078e00ff */
[----:B------:R1:W-:Y:S04]  /*19f5f0*/  STL.U8 [R1+0x282f], R2 ;  /* 0x00282f0201007387 */ /* 0x0003e80000100000 */
.L_x_8714:
[----:B------:R-:W-:Y:S05]  /*19f600*/  BSYNC.RECONVERGENT B1 ;  /* 0x0000000000017941 */ /* 0x000fea0003800200 */
.L_x_8711:
        /* <DEDUP_REMOVED lines=16> */
.L_x_8717:
[----:B------:R-:W-:Y:S02]  /*19f710*/  IMAD.MOV.U32 R2, RZ, RZ, 0x47 ;  /* 0x00000047ff027424 */ /* 0x000fe400078e00ff */
[----:B------:R-:W-:Y:S02]  /*19f720*/  IMAD.MOV.U32 R125, RZ, RZ, 0x47 ;  /* 0x00000047ff7d7424 */ /* 0x000fe400078e00ff */
[----:B------:R-:W-:Y:S01]  /*19f730*/  IMAD.MOV.U32 R124, RZ, RZ, 0x3 ;  /* 0x00000003ff7c7424 */ /* 0x000fe200078e00ff */
[----:B------:R2:W-:Y:S01]  /*19f740*/  STL.U8 [R1+0x2830], R2 ;  /* 0x0028300201007387 */ /* 0x0005e20000100000 */
[----:B------:R-:W-:Y:S05]  /*19f750*/  BRA `(.L_x_8718) ;  /* 0x0000000000107947 */ /* 0x000fea0003800000 */
.L_x_8716:
[----:B------:R-:W-:Y:S02]  /*19f760*/  IMAD.MOV.U32 R2, RZ, RZ, 0x54 ;  /* 0x00000054ff027424 */ /* 0x000fe400078e00ff */
[----:B------:R-:W-:Y:S02]  /*19f770*/  IMAD.MOV.U32 R125, RZ, RZ, 0x54 ;  /* 0x00000054ff7d7424 */ /* 0x000fe400078e00ff */
[----:B------:R-:W-:Y:S01]  /*19f780*/  IMAD.MOV.U32 R124, RZ, RZ, 0x3 ;  /* 0x00000003ff7c7424 */ /* 0x000fe200078e00ff */
[----:B------:R1:W-:Y:S06]  /*19f790*/  STL.U8 [R1+0x2830], R2 ;  /* 0x0028300201007387 */ /* 0x0003ec0000100000 */
.L_x_8718:
[----:B------:R-:W-:Y:S05]  /*19f7a0*/  BSYNC.RECONVERGENT B1 ;  /* 0x0000000000017941 */ /* 0x000fea0003800200 */
.L_x_8715:
        /* <DEDUP_REMOVED lines=16> */
.L_x_8721:
[----:B------:R-:W-:Y:S02]  /*19f8b0*/  IMAD.MOV.U32 R2, RZ, RZ, 0x47 ;  /* 0x00000047ff027424 */ /* 0x000fe400078e00ff */
[----:B------:R-:W-:Y:S02]  /*19f8c0*/  IMAD.MOV.U32 R123, RZ, RZ, 0x47 ;  /* 0x00000047ff7b7424 */ /* 0x000fe400078e00ff */
[----:B------:R-:W-:Y:S01]  /*19f8d0*/  IMAD.MOV.U32 R122, RZ, RZ, 0x3 ;  /* 0x00000003ff7a7424 */ /* 0x000fe200078e00ff */
[----:B------:R1:W-:Y:S01]  /*19f8e0*/  STL.U8 [R1+0x2831], R2 ;  /* 0x0028310201007387 */ /* 0x0003e20000100000 */
[----:B------:R-:W-:Y:S05]  /*19f8f0*/  BRA `(.L_x_8722) ;  /* 0x0000000000107947 */ /* 0x000fea0003800000 */
.L_x_8720:
[----:B------:R-:W-:Y:S02]  /*19f900*/  IMAD.MOV.U32 R2, RZ, RZ, 0x54 ;  /* 0x00000054ff027424 */ /* 0x000fe400078e00ff */
[----:B------:R-:W-:Y:S02]  /*19f910*/  IMAD.MOV.U32 R123, RZ, RZ, 0x54 ;  /* 0x00000054ff7b7424 */ /* 0x000fe400078e00ff */
[----:B------:R-:W-:Y:S01]  /*19f920*/  IMAD.MOV.U32 R122, RZ, RZ, 0x3 ;  /* 0x00000003ff7a7424 */ /* 0x000fe200078e00ff */
[----:B------:R1:W-:Y:S06]  /*19f930*/  STL.U8 [R1+0x2831], R2 ;  /* 0x0028310201007387 */ /* 0x0003ec0000100000 */
.L_x_8722:
[----:B------:R-:W-:Y:S05]  /*19f940*/  BSYNC.RECONVERGENT B1 ;  /* 0x0000000000017941 */ /* 0x000fea0003800200 */
.L_x_8719:
        /* <DEDUP_REMOVED lines=12> */
.L_x_8725:
[----:B------:R-:W-:-:S05]  /*19fa10*/  IMAD.MOV.U32 R2, RZ, RZ, 0x47 ;  /* 0x00000047ff027424 */ /* 0x000fca00078e00ff */
[----:B------:R2:W-:Y:S01]  /*19fa20*/  STL.U8 [R1+0x2832], R2 ;  /* 0x0028320201007387 */ /* 0x0005e20000100000 */
[----:B------:R-:W-:Y:S05]  /*19fa30*/  BRA `(.L_x_8726) ;  /* 0x0000000000087947 */ /* 0x000fea0003800000 */
.L_x_8724:
[----:B------:R-:W-:-:S05]  /*19fa40*/  IMAD.MOV.U32 R2, RZ, RZ, 0x54 ;  /* 0x00000054ff027424 */ /* 0x000fca00078e00ff */
[----:B------:R1:W-:Y:S02]  /*19fa50*/  STL.U8 [R1+0x2832], R2 ;  /* 0x0028320201007387 */ /* 0x0003e40000100000 */
.L_x_8726:
[----:B------:R-:W-:Y:S05]  /*19fa60*/  BSYNC.RECONVERGENT B1 ;  /* 0x0000000000017941 */ /* 0x000fea0003800200 */
.L_x_8723:
        /* <DEDUP_REMOVED lines=12> */
.L_x_8729:
[----:B------:R-:W-:-:S05]  /*19fb30*/  IMAD.MOV.U32 R2, RZ, RZ, 0x47 ;  /* 0x00000047ff027424 */ /* 0x000fca00078e00ff */
[----:B------:R1:W-:Y:S01]  /*19fb40*/  STL.U8 [R1+0x2833], R2 ;  /* 0x0028330201007387 */ /* 0x0003e20000100000 */
[----:B------:R-:W-:Y:S05]  /*19fb50*/  BRA `(.L_x_8730) ;  /* 0x0000000000087947 */ /* 0x000fea0003800000 */
.L_x_8728:
[----:B------:R-:W-:-:S05]  /*19fb60*/  IMAD.MOV.U32 R2, RZ, RZ, 0x54 ;  /* 0x00000054ff027424 */ /* 0x000fca00078e00ff */
[----:B------:R1:W-:Y:S02]  /*19fb70*/  STL.U8 [R1+0x2833], R2 ;  /* 0x0028330201007387 */ /* 0x0003e40000100000 */
.L_x_8730:
[----:B------:R-:W-:Y:S05]  /*19fb80*/  BSYNC.RECONVERGENT B1 ;  /* 0x0000000000017941 */ /* 0x000fea0003800200 */
.L_x_8727:
        /* <DEDUP_REMOVED lines=12> */
.L_x_8733:
[----:B------:R-:W-:-:S05]  /*19fc50*/  IMAD.MOV.U32 R2, RZ, RZ, 0x47 ;  /* 0x00000047ff027424 */ /* 0x000fca00078e00ff */
[----:B------:R2:W-:Y:S01]  /*19fc60*/  STL.U8 [R1+0x2834], R2 ;  /* 0x0028340201007387 */ /* 0x0005e20000100000 */
[----:B------:R-:W-:Y:S05]  /*19fc70*/  BRA `(.L_x_8734) ;  /* 0x0000000000087947 */ /* 0x000fea0003800000 */
.L_x_8732:
[----:B------:R-:W-:-:S05]  /*19fc80*/  IMAD.MOV.U32 R2, RZ, RZ, 0x54 ;  /* 0x00000054ff027424 */ /* 0x000fca00078e00ff */
[----:B------:R1:W-:Y:S02]  /*19fc90*/  STL.U8 [R1+0x2834], R2 ;  /* 0x0028340201007387 */ /* 0x0003e40000100000 */
.L_x_8734:
[----:B------:R-:W-:Y:S05]  /*19fca0*/  BSYNC.RECONVERGENT B1 ;  /* 0x0000000000017941 */ /* 0x000fea0003800200 */
.L_x_8731:
        /* <DEDUP_REMOVED lines=12> */
.L_x_8737:
[----:B------:R-:W-:-:S05]  /*19fd70*/  IMAD.MOV.U32 R2, RZ, RZ, 0x47 ;  /* 0x00000047ff027424 */ /* 0x000fca00078e00ff */
[----:B------:R1:W-:Y:S01]  /*19fd80*/  STL.U8 [R1+0x2835], R2 ;  /* 0x0028350201007387 */ /* 0x0003e20000100000 */
[----:B------:R-:W-:Y:S05]  /*19fd90*/  BRA `(.L_x_8738) ;  /* 0x0000000000087947 */ /* 0x000fea0003800000 */
.L_x_8736:
[----:B------:R-:W-:-:S05]  /*19fda0*/  IMAD.MOV.U32 R2, RZ, RZ, 0x54 ;  /* 0x00000054ff027424 */ /* 0x000fca00078e00ff */
[----:B------:R1:W-:Y:S02]  /*19fdb0*/  STL.U8 [R1+0x2835], R2 ;  /* 0x0028350201007387 */ /* 0x0003e40000100000 */
.L_x_8738:
[----:B------:R-:W-:Y:S05]  /*19fdc0*/  BSYNC.RECONVERGENT B1 ;  /* 0x0000000000017941 */ /* 0x000fea0003800200 */
.L_x_8735:
        /* <DEDUP_REMOVED lines=12> */
.L_x_8741:
[----:B------:R-:W-:-:S05]  /*19fe90*/  IMAD.MOV.U32 R2, RZ, RZ, 0x47 ;  /* 0x00000047ff027424 */ /* 0x000fca00078e00ff */
[----:B------:R2:W-:Y:S01]  /*19fea0*/  STL.U8 [R1+0x2836], R2 ;  /* 0x0028360201007387 */ /* 0x0005e20000100000 */
[----:B------:R-:W-:Y:S05]  /*19feb0*/  BRA `(.L_x_8742) ;  /* 0x0000000000087947 */ /* 0x000fea0003800000 */
.L_x_8740:
[----:B------:R-:W-:-:S05]  /*19fec0*/  IMAD.MOV.U32 R2, RZ, RZ, 0x54 ;  /* 0x00000054ff027424 */ /* 0x000fca00078e00ff */
[----:B------:R1:W-:Y:S02]  /*19fed0*/  STL.U8 [R1+0x2836], R2 ;  /* 0x0028360201007387 */ /* 0x0003e40000100000 */
.L_x_8742:
[----:B------:R-:W-:Y:S05]  /*19fee0*/  BSYNC.RECONVERGENT B1 ;  /* 0x0000000000017941 */ /* 0x000fea0003800200 */
.L_x_8739:
        /* <DEDUP_REMOVED lines=12> */
.L_x_8745:
[----:B------:R-:W-:-:S05]  /*19ffb0*/  IMAD.MOV.U32 R2, RZ, RZ, 0x47 ;  /* 0x00000047ff027424 */ /* 0x000fca00078e00ff */
[----:B------:R1:W-:Y:S01]  /*19ffc0*/  STL.U8 [R1+0x2837], R2 ;  /* 0x0028370201007387 */ /* 0x0003e20000100000 */
[----:B------:R-:W-:Y:S05]  /*19ffd0*/  BRA `(.L_x_8746) ;  /* 0x0000000000087947 */ /* 0x000fea0003800000 */
.L_x_8744:
[----:B------:R-:W-:-:S05]  /*19ffe0*/  IMAD.MOV.U32 R2, RZ, RZ, 0x54 ;  /* 0x00000054ff027424 */ /* 0x000fca00078e00ff */
[----:B------:R1:W-:Y:S02]  /*19fff0*/  STL.U8 [R1+0x2837], R2 ;  /* 0x0028370201007387 */ /* 0x0003e40000100000 */
.L_x_8746:
[----:B------:R-:W-:Y:S05]  /*1a0000*/  BSYNC.RECONVERGENT B1 ;  /* 0x0000000000017941 */ /* 0x000fea0003800200 */
.L_x_8743:
        /* <DEDUP_REMOVED lines=12> */
.L_x_8749:
[----:B------:R-:W-:-:S05]  /*1a00d0*/  HFMA2 R2, -RZ, RZ, 0, 4.231929779052734375e-06 ;  /* 0x00000047ff027431 */ /* 0x000fca00000001ff */
[----:B------:R2:W-:Y:S01]  /*1a00e0*/  STL.U8 [R1+0x2838], R2 ;  /* 0x0028380201007387 */ /* 0x0005e20000100000 */
[----:B------:R-:W-:Y:S05]  /*1a00f0*/  BRA `(.L_x_8750) ;  /* 0x0000000000087947 */ /* 0x000fea0003800000 */
.L_x_8748:
[----:B------:R-:W-:-:S05]  /*1a0100*/  IMAD.MOV.U32 R2, RZ, RZ, 0x54 ;  /* 0x00000054ff027424 */ /* 0x000fca00078e00ff */
[----:B------:R1:W-:Y:S02]  /*1a0110*/  STL.U8 [R1+0x2838], R2 ;  /* 0x0028380201007387 */ /* 0x0003e40000100000 */
.L_x_8750:
[----:B------:R-:W-:Y:S05]  /*1a0120*/  BSYNC.RECONVERGENT B1 ;  /* 0x0000000000017941 */ /* 0x000fea0003800200 */
.L_x_8747:
        /* <DEDUP_REMOVED lines=12> */
.L_x_8753:
[----:B------:R-:W-:-:S05]  /*1a01f0*/  IMAD.MOV.U32 R2, RZ, RZ, 0x47 ;  /* 0x00000047ff027424 */ /* 0x000fca00078e00ff */
[----:B------:R1:W-:Y:S01]  /*1a0200*/  STL.U8 [R1+0x2839], R2 ;  /* 0x0028390201007387 */ /* 0x0003e20000100000 */
[----:B------:R-:W-:Y:S05]  /*1a0210*/  BRA `(.L_x_8754) ;  /* 0x0000000000087947 */ /* 0x000fea0003800000 */
.L_x_8752:
[----:B------:R-:W-:-:S05]  /*1a0220*/  IMAD.MOV.U32 R2, RZ, RZ, 0x54 ;  /* 0x00000054ff027424 */ /* 0x000fca00078e00ff */
[----:B------:R1:W-:Y:S02]  /*1a0230*/  STL.U8 [R1+0x2839], R2 ;  /* 0x0028390201007387 */ /* 0x0003e40000100000 */
.L_x_8754:
[----:B------:R-:W-:Y:S05]  /*1a0240*/  BSYNC.RECONVERGENT B1 ;  /* 0x0000000000017941 */ /* 0x000fea0003800200 */
.L_x_8751:
        /* <DEDUP_REMOVED lines=12> */
.L_x_8757:
[----:B------:R-:W-:-:S05]  /*1a0310*/  IMAD.MOV.U32 R2, RZ, RZ, 0x47 ;  /* 0x00000047ff027424 */ /* 0x000fca00078e00ff */
[----:B------:R2:W-:Y:S01]  /*1a0320*/  STL.U8 [R1+0x283a], R2 ;  /* 0x00283a0201007387 */ /* 0x0005e20000100000 */
[----:B------:R-:W-:Y:S05]  /*1a0330*/  BRA `(.L_x_8758) ;  /* 0x0000000000087947 */ /* 0x000fea0003800000 */
.L_x_8756:
[----:B------:R-:W-:-:S05]  /*1a0340*/  IMAD.MOV.U32 R2, RZ, RZ, 0x54 ;  /* 0x00000054ff027424 */ /* 0x000fca00078e00ff */
[----:B------:R1:W-:Y:S02]  /*1a0350*/  STL.U8 [R1+0x283a], R2 ;  /* 0x00283a0201007387 */ /* 0x0003e40000100000 */
.L_x_8758:
[----:B------:R-:W-:Y:S05]  /*1a0360*/  BSYNC.RECONVERGENT B1 ;  /* 0x0000000000017941 */ /* 0x000fea0003800200 */
.L_x_8755:
        /* <DEDUP_REMOVED lines=12> */
.L_x_8761:
[----:B------:R-:W-:-:S05]  /*1a0430*/  IMAD.MOV.U32 R2, RZ, RZ, 0x47 ;  /* 0x00000047ff027424 */ /* 0x000fca00078e00ff */
[----:B------:R1:W-:Y:S01]  /*1a0440*/  STL.U8 [R1+0x283b], R2 ;  /* 0x00283b0201007387 */ /* 0x0003e20000100000 */
[----:B------:R-:W-:Y:S05]  /*1a0450*/  BRA `(.L_x_8762) ;  /* 0x0000000000087947 */ /* 0x000fea0003800000 */
.L_x_8760:
[----:B------:R-:W-:-:S05]  /*1a0460*/  IMAD.MOV.U32 R2, RZ, RZ, 0x54 ;  /* 0x00000054ff027424 */ /* 0x000fca00078e00ff */
[----:B------:R1:W-:Y:S02]  /*1a0470*/  STL.U8 [R1+0x283b], R2 ;  /* 0x00283b0201007387 */ /* 0x0003e40000100000 */
.L_x_8762:
[----:B------:R-:W-:Y:S05]  /*1a0480*/  BSYNC.RECONVERGENT B1 ;  /* 0x0000000000017941 */ /* 0x000fea0003800200 */
.L_x_8759:
        /* <DEDUP_REMOVED lines=12> */
.L_x_8765:
[----:B------:R-:W-:-:S05]  /*1a0550*/  IMAD.MOV.U32 R2, RZ, RZ, 0x47 ;  /* 0x00000047ff027424 */ /* 0x000fca00078e00ff */
[----:B------:R2:W-:Y:S01]  /*1a0560*/  STL.U8 [R1+0x283c], R2 ;  /* 0x00283c0201007387 */ /* 0x0005e20000100000 */
[----:B------:R-:W-:Y:S05]  /*1a0570*/  BRA `(.L_x_8766) ;  /* 0x0000000000087947 */ /* 0x000fea0003800000 */
.L_x_8764:
[----:B------:R-:W-:-:S05]  /*1a0580*/  IMAD.MOV.U32 R2, RZ, RZ, 0x54 ;  /* 0x00000054ff027424 */ /* 0x000fca00078e00ff */
[----:B------:R1:W-:Y:S02]  /*1a0590*/  STL.U8 [R1+0x283c], R2 ;  /* 0x00283c0201007387 */ /* 0x0003e40000100000 */
.L_x_8766:
[----:B------:R-:W-:Y:S05]  /*1a05a0*/  BSYNC.RECONVERGENT B1 ;  /* 0x0000000000017941 */ /* 0x000fea0003800200 */
.L_x_8763:
        /* <DEDUP_REMOVED lines=16> */
.L_x_8769:
[----:B------:R-:W-:Y:S02]  /*1a06b0*/  IMAD.MOV.U32 R2, RZ, RZ, 0x47 ;  /* 0x00000047ff027424 */ /* 0x000fe400078e00ff */
[----:B------:R-:W-:Y:S02]  /*1a06c0*/  IMAD.MOV.U32 R121, RZ, RZ, 0x47 ;  /* 0x00000047ff797424 */ /* 0x000fe400078e00ff */
[----:B------:R-:W-:Y:S01]  /*1a06d0*/  IMAD.MOV.U32 R120, RZ, RZ, 0x3 ;  /* 0x00000003ff787424 */ /* 0x000fe200078e00ff */
[----:B------:R1:W-:Y:S01]  /*1a06e0*/  STL.U8 [R1+0x283d], R2 ;  /* 0x00283d0201007387 */ /* 0x0003e20000100000 */
[----:B------:R-:W-:Y:S05]  /*1a06f0*/  BRA `(.L_x_8770) ;  /* 0x0000000000107947 */ /* 0x000fea0003800000 */
.L_x_8768:
[----:B------:R-:W-:Y:S02]  /*1a0700*/  IMAD.MOV.U32 R2, RZ, RZ, 0x54 ;  /* 0x00000054ff027424 */ /* 0x000fe400078e00ff */
[----:B------:R-:W-:Y:S02]  /*1a0710*/  IMAD.MOV.U32 R121, RZ, RZ, 0x54 ;  /* 0x00000054ff797424 */ /* 0x000fe400078e00ff */
[----:B------:R-:W-:Y:S01]  /*1a0720*/  IMAD.MOV.U32 R120, RZ, RZ, 0x3 ;  /* 0x00000003ff787424 */ /* 0x000fe200078e00ff */
[----:B------:R1:W-:Y:S06]  /*1a0730*/  STL.U8 [R1+0x283d], R2 ;  /* 0x00283d0201007387 */ /* 0x0003ec0000100000 */
.L_x_8770:
[----:B------:R-:W-:Y:S05]  /*1a0740*/  BSYNC.RECONVERGENT B1 ;  /* 0x0000000000017941 */ /* 0x000fea0003800200 */
.L_x_8767:
        /* <DEDUP_REMOVED lines=16> */
.L_x_8773:
[----:B------:R-:W-:Y:S02]  /*1a0850*/  IMAD.MOV.U32 R2, RZ, RZ, 0x47 ;  /* 0x00000047ff027424 */ /* 0x000fe400078e00ff */
[----:B------:R-:W-:Y:S02]  /*1a0860*/  IMAD.MOV.U32 R119, RZ, RZ, 0x47 ;  /* 0x00000047ff777424 */ /* 0x000fe400078e00ff */
[----:B------:R-:W-:Y:S01]  /*1a0870*/  IMAD.MOV.U32 R118, RZ, RZ, 0x3 ;  /* 0x00000003ff767424 */ /* 0x000fe200078e00ff */
[----:B------:R2:W-:Y:S01]  /*1a0880*/  STL.U8 [R1+0x283e], R2 ;  /* 0x00283e0201007387 */ /* 0x0005e20000100000 */
[----:B------:R-:W-:Y:S05]  /*1a0890*/  BRA `(.L_x_8774) ;  /* 0x0000000000107947 */ /* 0x000fea0003800000 */
.L_x_8772:
[----:B------:R-:W-:Y:S02]  /*1a08a0*/  IMAD.MOV.U32 R2, RZ, RZ, 0x54 ;  /* 0x00000054ff027424 */ /* 0x000fe400078e00ff */
[----:B------:R-:W-:Y:S02]  /*1a08b0*/  IMAD.MOV.U32 R119, RZ, RZ, 0x54 ;  /* 0x00000054ff777424 */ /* 0x000fe400078e00ff */
[----:B------:R-:W-:Y:S01]  /*1a08c0*/  IMAD.MOV.U32 R118, RZ, RZ, 0x3 ;  /* 0x00000003ff767424 */ /* 0x000fe200078e00ff */
[----:B------:R1:W-:Y:S06]  /*1a08d0*/  STL.U8 [R1+0x283e], R2 ;  /* 0x00283e0201007387 */ /* 0x0003ec0000100000 */
.L_x_8774:
[----:B------:R-:W-:Y:S05]  /*1a08e0*/  BSYNC.RECONVERGENT B1 ;  /* 0x0000000000017941 */ /* 0x000fea0003800200 */
.L_x_8771:
        /* <DEDUP_REMOVED lines=16> */
.L_x_8777:
[----:B------:R-:W-:Y:S02]  /*1a09f0*/  IMAD.MOV.U32 R2, RZ, RZ, 0x47 ;  /* 0x00000047ff027424 */ /* 0x000fe400078e00ff */
[----:B------:R-:W-:Y:S02]  /*1a0a00*/  IMAD.MOV.U32 R111, RZ, RZ, 0x47 ;  /* 0x00000047ff6f7424 */ /* 0x000fe400078e00ff */
[----:B------:R-:W-:Y:S01]  /*1a0a10*/  IMAD.MOV.U32 R110, RZ, RZ, 0x3 ;  /* 0x00000003ff6e7424 */ /* 0x000fe200078e00ff */
[----:B------:R2:W-:Y:S01]  /*1a0a20*/  STL.U8 [R1+0x283f], R2 ;  /* 0x00283f0201007387 */ /* 0x0005e20000100000 */
[----:B------:R-:W-:Y:S05]  /*1a0a30*/  BRA `(.L_x_8778) ;  /* 0x0000000000107947 */ /* 0x000fea0003800000 */
.L_x_8776:
[----:B------:R-:W-:Y:S01]  /*1a0a40*/  IMAD.MOV.U32 R2, RZ, RZ, 0x54 ;  /* 0x00000054ff027424 */ /* 0x000fe200078e00ff */
[----:B------:R-:W-:Y:S01]  /*1a0a50*/  MOV R110, 0x3 ;  /* 0x00000003006e7802 */ /* 0x000fe20000000f00 */
[----:B------:R-:W-:-:S03]  /*1a0a60*/  IMAD.MOV.U32 R111, RZ, RZ, 0x54 ;  /* 0x00000054ff6f7424 */ /* 0x000fc600078e00ff */
[----:B------:R1:W-:Y:S04]  /*1a0a70*/  STL.U8 [R1+0x283f], R2 ;  /* 0x00283f0201007387 */ /* 0x0003e80000100000 */
.L_x_8778:
[----:B------:R-:W-:Y:S05]  /*1a0a80*/  BSYNC.RECONVERGENT B1 ;  /* 0x0000000000017941 */ /* 0x000fea0003800200 */
.L_x_8775:
        /* <DEDUP_REMOVED lines=16> */
.L_x_8781:
[----:B------:R-:W-:Y:S02]  /*1a0b90*/  IMAD.MOV.U32 R2, RZ, RZ, 0x47 ;  /* 0x00000047ff027424 */ /* 0x000fe400078e00ff */
[----:B------:R-:W-:Y:S02]  /*1a0ba0*/  IMAD.MOV.U32 R109, RZ, RZ, 0x47 ;  /* 0x00000047ff6d7424 */ /* 0x000fe400078e00ff */
[----:B------:R-:W-:Y:S01]  /*1a0bb0*/  IMAD.MOV.U32 R108, RZ, RZ, 0x3 ;  /* 0x00000003ff6c7424 */ /* 0x000fe200078e00ff */
[----:B------:R1:W-:Y:S01]  /*1a0bc0*/  STL.U8 [R1+0x2840], R2 ;  /* 0x0028400201007387 */ /* 0x0003e20000100000 */
[----:B------:R-:W-:Y:S05]  /*1a0bd0*/  BRA `(.L_x_8782) ;  /* 0x0000000000107947 */ /* 0x000fea0003800000 */
.L_x_8780:
[----:B------:R-:W-:Y:S02]  /*1a0be0*/  IMAD.MOV.U32 R2, RZ, RZ, 0x54 ;  /* 0x00000054ff027424 */ /* 0x000fe400078e00ff */
[----:B------:R-:W-:Y:S02]  /*1a0bf0*/  IMAD.MOV.U32 R109, RZ, RZ, 0x54 ;  /* 0x00000054ff6d7424 */ /* 0x000fe400078e00ff */
[----:B------:R-:W-:Y:S01]  /*1a0c00*/  IMAD.MOV.U32 R108, RZ, RZ, 0x3 ;  /* 0x00000003ff6c7424 */ /* 0x000fe200078e00ff */
[----:B------:R1:W-:Y:S06]  /*1a0c10*/  STL.U8 [R1+0x2840], R2 ;  /* 0x0028400201007387 */ /* 0x0003ec0000100000 */
.L_x_8782:
[----:B------:R-:W-:Y:S05]  /*1a0c20*/  BSYNC.RECONVERGENT B1 ;  /* 0x0000000000017941 */ /* 0x000fea0003800200 */
.L_x_8779:
        /* <DEDUP_REMOVED lines=16> */
.L_x_8785:
[----:B------:R-:W-:Y:S02]  /*1a0d30*/  IMAD.MOV.U32 R2, RZ, RZ, 0x47 ;  /* 0x00000047ff027424 */ /* 0x000fe400078e00ff */
[----:B------:R-:W-:Y:S02]  /*1a0d40*/  IMAD.MOV.U32 R5, RZ, RZ, 0x47 ;  /* 0x00000047ff057424 */ /* 0x000fe400078e00ff */
[----:B------:R-:W-:Y:S01]  /*1a0d50*/  IMAD.MOV.U32 R4, RZ, RZ, 0x3 ;  /* 0x00000003ff047424 */ /* 0x000fe200078e00ff */
[----:B------:R2:W-:Y:S01]  /*1a0d60*/  STL.U8 [R1+0x2841], R2 ;  /* 0x0028410201007387 */ /* 0x0005e20000100000 */
[----:B------:R-:W-:Y:S05]  /*1a0d70*/  BRA `(.L_x_8786) ;  /* 0x0000000000107947 */ /* 0x000fea0003800000 */
.L_x_8784:
[----:B------:R-:W-:Y:S02]  /*1a0d80*/  IMAD.MOV.U32 R2, RZ, RZ, 0x54 ;  /* 0x00000054ff027424 */ /* 0x000fe400078e00ff */
[----:B------:R-:W-:Y:S02]  /*1a0d90*/  IMAD.MOV.U32 R5, RZ, RZ, 0x54 ;  /* 0x00000054ff057424 */ /* 0x000fe400078e00ff */
[----:B------:R-:W-:Y:S01]  /*1a0da0*/  IMAD.MOV.U32 R4, RZ, RZ, 0x3 ;  /* 0x00000003ff047424 */ /* 0x000fe200078e00ff */
[----:B------:R1:W-:Y:S06]  /*1a0db0*/  STL.U8 [R1+0x2841], R2 ;  /* 0x0028410201007387 */ /* 0x0003ec0000100000 */
.L_x_8786:
[----:B------:R-:W-:Y:S05]  /*1a0dc0*/  BSYNC.RECONVERGENT B1 ;  /* 0x0000000000017941 */ /* 0x000fea0003800200 */
.L_x_8783:
        /* <DEDUP_REMOVED lines=16> */
.L_x_8789:
[----:B------:R-:W-:Y:S02]  /*1a0ed0*/  IMAD.MOV.U32 R2, RZ, RZ, 0x47 ;  /* 0x00000047ff027424 */ /* 0x000fe400078e00ff */
[----:B------:R-:W-:-:S03]  /*1a0ee0*/  IMAD.MOV.U32 R3, RZ, RZ, 0x47 ;  /* 0x00000047ff037424 */ /* 0x000fc600078e00ff */
[----:B------:R1:W-:Y:S02]  /*1a0ef0*/  STL.U8 [R1+0x2842], R2 ;  /* 0x0028420201007387 */ /* 0x0003e40000100000 */
[----:B-1----:R-:W-:Y:S01]  /*1a0f00*/  IMAD.MOV.U32 R2, RZ, RZ, 0x3 ;  /* 0x00000003ff027424 */ /* 0x002fe200078e00ff */
[----:B------:R-:W-:Y:S06]  /*1a0f10*/  BRA `(.L_x_8790) ;  /* 0x0000000000107947 */ /* 0x000fec0003800000 */
.L_x_8788:
[----:B------:R-:W-:Y:S02]  /*1a0f20*/  IMAD.MOV.U32 R2, RZ, RZ, 0x54 ;  /* 0x00000054ff027424 */ /* 0x000fe400078e00ff */
[----:B------:R-:W-:-:S03]  /*1a0f30*/  IMAD.MOV.U32 R3, RZ, RZ, 0x54 ;  /* 0x00000054ff037424 */ /* 0x000fc600078e00ff */
[----:B------:R1:W-:Y:S02]  /*1a0f40*/  STL.U8 [R1+0x2842], R2 ;  /* 0x0028420201007387 */ /* 0x0003e40000100000 */
[----:B-1----:R-:W-:-:S07]  /*1a0f50*/  IMAD.MOV.U32 R2, RZ, RZ, 0x3 ;  /* 0x00000003ff027424 */ /* 0x002fce00078e00ff */
.L_x_8790:
[----:B------:R-:W-:Y:S05]  /*1a0f60*/  BSYNC.RECONVERGENT B1 ;  /* 0x0000000000017941 */ /* 0x000fea0003800200 */
.L_x_8787:
        /* <DEDUP_REMOVED lines=14> */
.L_x_8792:
[----:B-----5:R-:W-:-:S04]  /*1a1050*/  PRMT R105, R139, 0x9910, RZ ;  /* 0x000099108b697816 */ /* 0x020fc800000000ff */
[----:B------:R-:W-:-:S13]  /*1a1060*/  ISETP.NE.AND P1, PT, R105, 0x41, PT ;  /* 0x000000416900780c */ /* 0x000fda0003f25270 */
[----:B------:R-:W-:Y:S05]  /*1a1070*/  @!P1 BRA `(.L_x_8793) ;  /* 0x00000000000c9947 */ /* 0x000fea0003800000 */
[----:B------:R-:W-:-:S13]  /*1a1080*/  ISETP.NE.AND P1, PT, R105, 0x54, PT ;  /* 0x000000546900780c */ /* 0x000fda0003f25270 */
[----:B------:R-:W-:Y:S02]  /*1a1090*/  @!P1 IMAD.MOV.U32 R104, RZ, RZ, 0x1 ;  /* 0x00000001ff689424 */ /* 0x000fe400078e00ff */
[----:B------:R-:W-:-:S07]  /*1a10a0*/  @P1 IMAD.MOV.U32 R104, RZ, RZ, R138 ;  /* 0x000000ffff681224 */ /* 0x000fce00078e008a */
.L_x_8793:
[----:B------:R-:W-:Y:S05]  /*1a10b0*/  BSYNC.RECONVERGENT B1 ;  /* 0x0000000000017941 */ /* 0x000fea0003800200 */
.L_x_8791:
        /* <DEDUP_REMOVED lines=9> */
.L_x_8796:
[----:B------:R-:W-:Y:S05]  /*1a1150*/  BSYNC.RECONVERGENT B1 ;  /* 0x0000000000017941 */ /* 0x000fea0003800200 */
.L_x_8795:
[----:B------:R-:W-:-:S05]  /*1a1160*/  IMAD.SHL.U32 R104, R104, 0x4, RZ ;  /* 0x0000000468687824 */ /* 0x000fca00078e00ff */
[----:B------:R-:W-:Y:S01]  /*1a1170*/  LOP3.LUT R104, R104, R105, RZ, 0xfc, !PT ;  /* 0x0000006968687212 */ /* 0x000fe200078efcff */
[----:B------:R-:W-:Y:S06]  /*1a1180*/  BRA `(.L_x_8797) ;  /* 0x00000000002c7947 */ /* 0x000fec0003800000 */
.L_x_8794:
        /* <DEDUP_REMOVED lines=8> */
.L_x_8799:
[----:B------:R-:W-:Y:S05]  /*1a1210*/  BSYNC.RECONVERGENT B1 ;  /* 0x0000000000017941 */ /* 0x000fea0003800200 */
.L_x_8798:
[----:B------:R-:W-:-:S05]  /*1a1220*/  IMAD.SHL.U32 R104, R104, 0x4, RZ ;  /* 0x0000000468687824 */ /* 0x000fca00078e00ff */
[----:B------:R-:W-:-:S07]  /*1a1230*/  LOP3.LUT R104, R104, R105, RZ, 0xfc, !PT ;  /* 0x0000006968687212 */ /* 0x000fce00078efcff */
.L_x_8797:
        /* <DEDUP_REMOVED lines=9> */
.L_x_8802:
[----:B------:R-:W-:Y:S05]  /*1a12d0*/  BSYNC.RECONVERGENT B1 ;  /* 0x0000000000017941 */ /* 0x000fea0003800200 */
.L_x_8801:
[----:B------:R-:W-:-:S04]  /*1a12e0*/  SHF.L.U32 R104, R104, 0x2, RZ ;  /* 0x0000000268687819 */ /* 0x000fc800000006ff */
[----:B------:R-:W-:Y:S01]  /*1a12f0*/  LOP3.LUT R104, R104, R105, RZ, 0xfc, !PT ;  /* 0x0000006968687212 */ /* 0x000fe200078efcff */
[----:B------:R-:W-:Y:S06]  /*1a1300*/  BRA `(.L_x_8803) ;  /* 0x00000000002c7947 */ /* 0x000fec0003800000 */
.L_x_8800:
        /* <DEDUP_REMOVED lines=8> */
.L_x_8805:
[----:B------:R-:W-:Y:S05]  /*1a1390*/  BSYNC.RECONVERGENT B1 ;  /* 0x0000000000017941 */ /* 0x000fea0003800200 */
.L_x_8804:
[----:B------:R-:W-:-:S05]  /*1a13a0*/  IMAD.SHL.U32 R104, R104, 0x4, RZ ;  /* 0x0000000468687824 */ /* 0x000fca00078e00ff */
[----:B------:R-:W-:-:S07]  /*1a13b0*/  LOP3.LUT R104, R104, R105, RZ, 0xfc, !PT ;  /* 0x0000006968687212 */ /* 0x000fce00078efcff */
.L_x_8803:
        /* <DEDUP_REMOVED lines=9> */
.L_x_8808:
[----:B------:R-:W-:Y:S05]  /*1a1450*/  BSYNC.RECONVERGENT B1 ;  /* 0x0000000000017941 */ /* 0x000fea0003800200 */
.L_x_8807:
[----:B------:R-:W-:-:S05]  /*1a1460*/  IMAD.SHL.U32 R104, R104, 0x4, RZ ;  /* 0x0000000468687824 */ /* 0x000fca00078e00ff */
[----:B------:R-:W-:Y:S01]  /*1a1470*/  LOP3.LUT R104, R104, R105, RZ, 0xfc, !PT ;  /* 0x0000006968687212 */ /* 0x000fe200078efcff */
[----:B------:R-:W-:Y:S06]  /*1a1480*/  BRA `(.L_x_8809) ;  /* 0x00000000002c7947 */ /* 0x000fec0003800000 */
.L_x_8806:
        /* <DEDUP_REMOVED lines=8> */
.L_x_8811:
[----:B------:R-:W-:Y:S05]  /*1a1510*/  BSYNC.RECONVERGENT B1 ;  /* 0x0000000000017941 */ /* 0x000fea0003800200 */
.L_x_8810:
[----:B------:R-:W-:-:S05]  /*1a1520*/  IMAD.SHL.U32 R104, R104, 0x4, RZ ;  /* 0x0000000468687824 */ /* 0x000fca00078e00ff */
[----:B------:R-:W-:-:S07]  /*1a1530*/  LOP3.LUT R104, R104, R105, RZ, 0xfc, !PT ;  /* 0x0000006968687212 */ /* 0x000fce00078efcff */
.L_x_8809:
        /* <DEDUP_REMOVED lines=9> */
.L_x_8814:
[----:B------:R-:W-:Y:S05]  /*1a15d0*/  BSYNC.RECONVERGENT B1 ;  /* 0x0000000000017941 */ /* 0x000fea0003800200 */
.L_x_8813:
[----:B------:R-:W-:-:S05]  /*1a15e0*/  IMAD.SHL.U32 R104, R104, 0x4, RZ ;  /* 0x0000000468687824 */ /* 0x000fca00078e00ff */
[----:B------:R-:W-:Y:S01]  /*1a15f0*/  LOP3.LUT R104, R104, R105, RZ, 0xfc, !PT ;  /* 0x0000006968687212 */ /* 0x000fe200078efcff */
[----:B------:R-:W-:Y:S06]  /*1a1600*/  BRA `(.L_x_8815) ;  /* 0x00000000002c7947 */ /* 0x000fec0003800000 */
.L_x_8812:
        /* <DEDUP_REMOVED lines=8> */
.L_x_8817:
[----:B------:R-:W-:Y:S05]  /*1a1690*/  BSYNC.RECONVERGENT B1 ;  /* 0x0000000000017941 */ /* 0x000fea0003800200 */
.L_x_8816:
[----:B------:R-:W-:-:S05]  /*1a16a0*/  IMAD.SHL.U32 R104, R104, 0x4, RZ ;  /* 0x0000000468687824 */ /* 0x000fca00078e00ff */
[----:B------:R-:W-:-:S07]  /*1a16b0*/  LOP3.LUT R104, R104, R105, RZ, 0xfc, !PT ;  /* 0x0000006968687212 */ /* 0x000fce00078efcff */
.L_x_8815:
        /* <DEDUP_REMOVED lines=9> */
.L_x_8820:
[----:B------:R-:W-:Y:S05]  /*1a1750*/  BSYNC.RECONVERGENT B1 ;  /* 0x0000000000017941 */ /* 0x000fea0003800200 */
.L_x_8819:
[----:B------:R-:W-:-:S05]  /*1a1760*/  IMAD.SHL.U32 R104, R104, 0x4, RZ ;  /* 0x0000000468687824 */ /* 0x000fca00078e00ff */
[----:B------:R-:W-:Y:S01]  /*1a1770*/  LOP3.LUT R106, R104, R106, RZ, 0xfc, !PT ;  /* 0x0000006a686a7212 */ /* 0x000fe200078efcff */
[----:B------:R-:W-:Y:S06]  /*1a1780*/  BRA `(.L_x_8821) ;  /* 0x00000000002c7947 */ /* 0x000fec0003800000 */
.L_x_8818:
        /* <DEDUP_REMOVED lines=8> */
.L_x_8823:
[----:B------:R-:W-:Y:S05]  /*1a1810*/  BSYNC.RECONVERGENT B1 ;  /* 0x0000000000017941 */ /* 0x000fea0003800200 */
.L_x_8822:
[----:B------:R-:W-:-:S05]  /*1a1820*/  IMAD.SHL.U32 R104, R104, 0x4, RZ ;  /* 0x0000000468687824 */ /* 0x000fca00078e00ff */
[----:B------:R-:W-:-:S07]  /*1a1830*/  LOP3.LUT R106, R104, R105, RZ, 0xfc, !PT ;  /* 0x00000069686a7212 */ /* 0x000fce00078efcff */
.L_x_8821:
        /* <DEDUP_REMOVED lines=21> */
.L_x_8827:
[----:B------:R-:W-:-:S04]  /*1a1990*/  PRMT R107, R139, 0x9910, RZ ;  /* 0x000099108b6b7816 */ /* 0x000fc800000000ff */
[----:B------:R-:W-:-:S13]  /*1a19a0*/  ISETP.NE.AND P1, PT, R107, 0x41, PT ;  /* 0x000000416b00780c */ /* 0x000fda0003f25270 */
[----:B------:R-:W-:Y:S05]  /*1a19b0*/  @!P1 BRA `(.L_x_8828) ;  /* 0x00000000000c9947 */ /* 0x000fea0003800000 */
[----:B------:R-:W-:-:S13]  /*1a19c0*/  ISETP.NE.AND P1, PT, R107, 0x54, PT ;  /* 0x000000546b00780c */ /* 0x000fda0003f25270 */
[----:B------:R-:W-:Y:S02]  /*1a19d0*/  @!P1 IMAD.MOV.U32 R106, RZ, RZ, 0x1 ;  /* 0x00000001ff6a9424 */ /* 0x000fe400078e00ff */
[----:B------:R-:W-:-:S07]  /*1a19e0*/  @P1 IMAD.MOV.U32 R106, RZ, RZ, R138 ;  /* 0x000000ffff6a1224 */ /* 0x000fce00078e008a */
.L_x_8828:
[----:B------:R-:W-:Y:S05]  /*1a19f0*/  BSYNC.RECONVERGENT B2 ;  /* 0x0000000000027941 */ /* 0x000fea0003800200 */
.L_x_8826:
        /* <DEDUP_REMOVED lines=9> */
.L_x_8831:
[----:B------:R-:W-:Y:S05]  /*1a1a90*/  BSYNC.RECONVERGENT B2 ;  /* 0x0000000000027941 */ /* 0x000fea0003800200 */
.L_x_8830:
[----:B------:R-:W-:-:S05]  /*1a1aa0*/  IMAD.SHL.U32 R106, R106, 0x4, RZ ;  /* 0x000000046a6a7824 */ /* 0x000fca00078e00ff */
[----:B------:R-:W-:Y:S01]  /*1a1ab0*/  LOP3.LUT R106, R106, R107, RZ, 0xfc, !PT ;  /* 0x0000006b6a6a7212 */ /* 0x000fe200078efcff */
[----:B------:R-:W-:Y:S06]  /*1a1ac0*/  BRA `(.L_x_8832) ;  /* 0x00000000002c7947 */ /* 0x000fec0003800000 */
.L_x_8829:
        /* <DEDUP_REMOVED lines=8> */
.L_x_8834:
[----:B------:R-:W-:Y:S05]  /*1a1b50*/  BSYNC.RECONVERGENT B2 ;  /* 0x0000000000027941 */ /* 0x000fea0003800200 */
.L_x_8833:
[----:B------:R-:W-:-:S05]  /*1a1b60*/  IMAD.SHL.U32 R106, R106, 0x4, RZ ;  /* 0x000000046a6a7824 */ /* 0x000fca00078e00ff */
[----:B------:R-:W-:-:S07]  /*1a1b70*/  LOP3.LUT R106, R106, R107, RZ, 0xfc, !PT ;  /* 0x0000006b6a6a7212 */ /* 0x000fce00078efcff */
.L_x_8832:
        /* <DEDUP_REMOVED lines=9> */
.L_x_8837:
[----:B------:R-:W-:Y:S05]  /*1a1c10*/  BSYNC.RECONVERGENT B2 ;  /* 0x0000000000027941 */ /* 0x000fea0003800200 */
.L_x_8836:
[----:B------:R-:W-:-:S05]  /*1a1c20*/  IMAD.SHL.U32 R106, R106, 0x4, RZ ;  /* 0x000000046a6a7824 */ /* 0x000fca00078e00ff */
[----:B------:R-:W-:Y:S01]  /*1a1c30*/  LOP3.LUT R106, R106, R107, RZ, 0xfc, !PT ;  /* 0x0000006b6a6a7212 */ /* 0x000fe200078efcff */
[----:B------:R-:W-:Y:S06]  /*1a1c40*/  BRA `(.L_x_8838) ;  /* 0x00000000002c7947 */ /* 0x000fec0003800000 */
.L_x_8835:
        /* <DEDUP_REMOVED lines=8> */
.L_x_8840:
[----:B------:R-:W-:Y:S05]  /*1a1cd0*/  BSYNC.RECONVERGENT B2 ;  /* 0x0000000000027941 */ /* 0x000fea0003800200 */
.L_x_8839:
[----:B------:R-:W-:-:S05]  /*1a1ce0*/  IMAD.SHL.U32 R106, R106, 0x4, RZ ;  /* 0x000000046a6a7824 */ /* 0x000fca00078e00ff */
[----:B------:R-:W-:-:S07]  /*1a1cf0*/  LOP3.LUT R106, R106, R107, RZ, 0xfc, !PT ;  /* 0x0000006b6a6a7212 */ /* 0x000fce00078efcff */
.L_x_8838:
[----:B------:R-:W-:Y:S05]  /*1a1d00*/  @!P0 BRA `(.L_x_8841) ;  /* 0x0000000000308947 */ /* 0x000fea0003800000 */
        /* <DEDUP_REMOVED lines=8> */
.L_x_8843:
[----:B------:R-:W-:Y:S05]  /*1a1d90*/  BSYNC.RECONVERGENT B2 ;  /* 0x0000000000027941 */ /* 0x000fea0003800200 */
.L_x_8842:
[----:B------:R-:W-:-:S05]  /*1a1da0*/  IMAD.SHL.U32 R106, R106, 0x4, RZ ;  /* 0x000000046a6a7824 */ /* 0x000fca00078e00ff */
[----:B------:R-:W-:Y:S01]  /*1a1db0*/  LOP3.LUT R106, R106, R107, RZ, 0xfc, !PT ;  /* 0x0000006b6a6a7212 */ /* 0x000fe200078efcff */
[----:B------:R-:W-:Y:S06]  /*1a1dc0*/  BRA `(.L_x_8844) ;  /* 0x00000000002c7947 */ /* 0x000fec0003800000 */
.L_x_8841:
        /* <DEDUP_REMOVED lines=8> */
.L_x_8846:
[----:B------:R-:W-:Y:S05]  /*1a1e50*/  BSYNC.RECONVERGENT B2 ;  /* 0x0000000000027941 */ /* 0x000fea0003800200 */
.L_x_8845:
[----:B------:R-:W-:-:S05]  /*1a1e60*/  IMAD.SHL.U32 R106, R106, 0x4, RZ ;  /* 0x000000046a6a7824 */ /* 0x000fca00078e00ff */
[----:B------:R-:W-:-:S07]  /*1a1e70*/  LOP3.LUT R106, R106, R107, RZ, 0xfc, !PT ;  /* 0x0000006b6a6a7212 */ /* 0x000fce00078efcff */
.L_x_8844:
        /* <DEDUP_REMOVED lines=9> */
.L_x_8849:
[----:B------:R-:W-:Y:S05]  /*1a1f10*/  BSYNC.RECONVERGENT B2 ;  /* 0x0000000000027941 */ /* 0x000fea0003800200 */
.L_x_8848:
[----:B------:R-:W-:-:S05]  /*1a1f20*/  IMAD.SHL.U32 R106, R106, 0x4, RZ ;  /* 0x000000046a6a7824 */ /* 0x000fca00078e00ff */
[----:B------:R-:W-:Y:S01]  /*1a1f30*/  LOP3.LUT R106, R106, R107, RZ, 0xfc, !PT ;  /* 0x0000006b6a6a7212 */ /* 0x000fe200078efcff */
[----:B------:R-:W-:Y:S06]  /*1a1f40*/  BRA `(.L_x_8850) ;  /* 0x00000000002c7947 */ /* 0x000fec0003800000 */
.L_x_8847:
        /* <DEDUP_REMOVED lines=8> */
.L_x_8852:
[----:B------:R-:W-:Y:S05]  /*1a1fd0*/  BSYNC.RECONVERGENT B2 ;  /* 0x0000000000027941 */ /* 0x000fea0003800200 */
.L_x_8851:
[----:B------:R-:W-:-:S05]  /*1a1fe0*/  IMAD.SHL.U32 R106, R106, 0x4, RZ ;  /* 0x000000046a6a7824 */ /* 0x000fca00078e00ff */
[----:B------:R-:W-:-:S07]  /*1a1ff0*/  LOP3.LUT R106, R106, R5, RZ, 0xfc, !PT ;  /* 0x000000056a6a7212 */ /* 0x000fce00078efcff */
.L_x_8850:
        /* <DEDUP_REMOVED lines=9> */
.L_x_8855:
[----:B------:R-:W-:Y:S05]  /*1a2090*/  BSYNC.RECONVERGENT B2 ;  /* 0x0000000000027941 */ /* 0x000fea0003800200 */
.L_x_8854:
[----:B------:R-:W-:-:S05]  /*1a20a0*/  IMAD.SHL.U32 R106, R106, 0x4, RZ ;  /* 0x000000046a6a7824 */ /* 0x000fca00078e00ff */
[----:B------:R-:W-:Y:S01]  /*1a20b0*/  LOP3.LUT R106, R106, R4, RZ, 0xfc, !PT ;  /* 0x000000046a6a7212 */ /* 0x000fe200078efcff */
[----:B------:R-:W-:Y:S06]  /*1a20c0*/  BRA `(.L_x_8856) ;  /* 0x00000000002c7947 */ /* 0x000fec0003800000 */
.L_x_8853:
        /* <DEDUP_REMOVED lines=8> */
.L_x_8858:
[----:B------:R-:W-:Y:S05]  /*1a2150*/  BSYNC.RECONVERGENT B2 ;  /* 0x0000000000027941 */ /* 0x000fea0003800200 */
.L_x_8857:
[----:B------:R-:W-:-:S05]  /*1a2160*/  IMAD.SHL.U32 R106, R106, 0x4, RZ ;  /* 0x000000046a6a7824 */ /* 0x000fca00078e00ff */
[----:B------:R-:W-:-:S07]  /*1a2170*/  LOP3.LUT R106, R106, R3, RZ, 0xfc, !PT ;  /* 0x000000036a6a7212 */ /* 0x000fce00078efcff */
.L_x_8856:
[----:B------:R-:W-:Y:S01]  /*1a2180*/  R2UR UR4, R6 ;  /* 0x00000000060472ca */ /* 0x000fe200000e0000 */
[----:B------:R-:W-:Y:S01]  /*1a2190*/  IMAD.WIDE.U32 R104, R106, 0x4, R104 ;  /* 0x000000046a687825 */ /* 0x000fe200078e0068 */
[----:B------:R-:W-:-:S13]  /*1a21a0*/  R2UR UR5, R7 ;  /* 0x00000000070572ca */ /* 0x000fda00000e0000 */
[----:B------:R-:W2:Y:S02]  /*1a21b0*/  LDG.E R104, desc[UR4][R104.64] ;  /* 0x0000000468687981 */ /* 0x000ea4000c1e1900 */
[----:B--2---:R-:W-:-:S13]  /*1a21c0*/  FSETP.GEU.AND P0, PT, R104, 3, PT ;  /* 0x404000006800780b */ /* 0x004fda0003f0e000 */
.L_x_8825:
[----:B------:R-:W-:Y:S05]  /*1a21d0*/  BSYNC.RECONVERGENT B1 ;  /* 0x0000000000017941 */ /* 0x000fea0003800200 */
.L_x_8824:
[----:B------:R-:W0:Y:S01]  /*1a21e0*/  LDCU UR4, c[0x0][0x3c8] ;  /* 0x00007900ff0477ac */ /* 0x000e220008000800 */
[----:B------:R-:W-:Y:S01]  /*1a21f0*/  BSSY.RECONVERGENT B10, `(.L_x_8859) ;  /* 0x00010730000a7945 */ /* 0x000fe20003800200 */
[----:B------:R-:W-:Y:S02]  /*1a2200*/  SEL R154, RZ, 0x1, !P0 ;  /* 0x00000001ff9a7807 */ /* 0x000fe40004000000 */
[----:B0-----:R-:W-:-:S13]  /*1a2210*/  ISETP.EQ.OR P1, PT, RZ, UR4, !P0 ;  /* 0x00000004ff007c0c */ /* 0x001fda000c722670 */
[----:B------:R-:W-:Y:S05]  /*1a2220*/  @P1 BRA `(.L_x_8860) ;  /* 0x0000010400bc1947 */ /* 0x000fea0003800000 */
[----:B------:R-:W-:Y:S01]  /*1a2230*/  BSSY.RECONVERGENT B1, `(.L_x_8861) ;  /* 0x0000008000017945 */ /* 0x000fe20003800200 */
[----:B------:R-:W-:-:S07]  /*1a2240*/  IMAD.MOV.U32 R2, RZ, RZ, RZ ;  /* 0x000000ffff027224 */ /* 0x000fce00078e00ff */
.L_x_8862:
[----:B------:R-:W-:-:S05]  /*1a2250*/  IMAD.IADD R3, R1, 0x1, R2 ;  /* 0x0000000101037824 */ /* 0x000fca00078e0202 */
[----:B------:R-:W2:Y:S02]  /*1a2260*/  LDL.U8 R4, [R3+0x282c] ;  /* 0x00282c0003047983 */ /* 0x000ea40000100000 */
[----:B--2---:R-:W-:Y:S01]  /*1a2270*/  ISETP.NE.AND P0, PT, R4, RZ, PT ;  /* 0x000000ff0400720c */ /* 0x004fe20003f05270 */
[----:B------:R-:W-:Y:S02]  /*1a2280*/  IMAD.MOV.U32 R4, RZ, RZ, R2 ;  /* 0x000000ffff047224 */ /* 0x000fe400078e0002 */
[----:B------:R-:W-:-:S10]  /*1a2290*/  VIADD R2, R2, 0x1 ;  /* 0x0000000102027836 */ /* 0x000fd40000000000 */
[----:B------:R-:W-:Y:S05]  /*1a22a0*/  @P0 BRA `(.L_x_8862) ;  /* 0xfffffffc00e80947 */ /* 0x000fea000383ffff */
[----:B------:R-:W-:Y:S05]  /*1a22b0*/  BSYNC.RECONVERGENT B1 ;  /* 0x0000000000017941 */ /* 0x000fea0003800200 */
.L_x_8861:
        /* <DEDUP_REMOVED lines=9> */
.L_x_8866:
        /* <DEDUP_REMOVED lines=27> */
.L_x_8865:
[----:B------:R-:W-:Y:S01]  /*1a2500*/  BSSY.RECONVERGENT B2, `(.L_x_8867) ;  /* 0x0000008000027945 */ /* 0x000fe20003800200 */
[----:B------:R-:W-:-:S07]  /*1a2510*/  IMAD.MOV.U32 R2, RZ, RZ, RZ ;  /* 0x000000ffff027224 */ /* 0x000fce00078e00ff */
.L_x_8868:
[----:B------:R-:W-:-:S05]  /*1a2520*/  IMAD.IADD R3, R1, 0x1, R2 ;  /* 0x0000000101037824 */ /* 0x000fca00078e0202 */
[----:B------:R-:W2:Y:S02]  /*1a2530*/  LDL.U8 R4, [R3+0x282c] ;  /* 0x00282c0003047983 */ /* 0x000ea40000100000 */
[----:B--2---:R-:W-:Y:S01]  /*1a2540*/  ISETP.NE.AND P0, PT, R4, RZ, PT ;  /* 0x000000ff0400720c */ /* 0x004fe20003f05270 */
[----:B------:R-:W-:Y:S02]  /*1a2550*/  IMAD.MOV.U32 R4, RZ, RZ, R2 ;  /* 0x000000ffff047224 */ /* 0x000fe400078e0002 */
[----:B------:R-:W-:-:S10]  /*1a2560*/  VIADD R2, R2, 0x1 ;  /* 0x0000000102027836 */ /* 0x000fd40000000000 */
[----:B------:R-:W-:Y:S05]  /*1a2570*/  @P0 BRA `(.L_x_8868) ;  /* 0xfffffffc00e80947 */ /* 0x000fea000383ffff */
[----:B------:R-:W-:Y:S05]  /*1a2580*/  BSYNC.RECONVERGENT B2 ;  /* 0x0000000000027941 */ /* 0x000fea0003800200 */
.L_x_8867:
        /* <DEDUP_REMOVED lines=8> */
.L_x_8870:
        /* <DEDUP_REMOVED lines=27> */
.L_x_8869:
        /* <DEDUP_REMOVED lines=50> */
[----:B------:R-:W-:Y:S01]  /*1a2ae0*/  IMAD.MOV.U32 R2, RZ, RZ, 0x3b39803f ;  /* 0x3b39803fff027424 */ /* 0x000fe200078e00ff */
[----:B------:R-:W-:-:S06]  /*1a2af0*/  MOV R3, 0x3c7abc9e ;  /* 0x3c7abc9e00037802 */ /* 0x000fcc0000000f00 */
[----:B------:R-:W-:-:S08]  /*1a2b00*/  DADD R4, R106, -R4 ;  /* 0x000000006a047229 */ /* 0x000fd00000000804 */
[----:B------:R-:W-:-:S08]  /*1a2b10*/  DFMA R4, R2, -UR4, R4 ;  /* 0x8000000402047c2b */ /* 0x000fd00008000004 */
[----:B------:R-:W-:Y:S01]  /*1a2b20*/  DADD R126, R126, R4 ;  /* 0x000000007e7e7229 */ /* 0x000fe20000000004 */
[----:B------:R-:W-:Y:S10]  /*1a2b30*/  BRA `(.L_x_8871) ;  /* 0x0000000000dc7947 */ /* 0x000ff40003800000 */
.L_x_8864:
        /* <DEDUP_REMOVED lines=55> */
.L_x_8871:
[----:B------:R-:W-:Y:S05]  /*1a2eb0*/  BSYNC.RECONVERGENT B1 ;  /* 0x0000000000017941 */ /* 0x000fea0003800200 */
.L_x_8863:
[----:B------:R-:W-:Y:S01]  /*1a2ec0*/  BSSY.RECONVERGENT B1, `(.L_x_8872) ;  /* 0x0000008000017945 */ /* 0x000fe20003800200 */
[----:B------:R-:W-:-:S07]  /*1a2ed0*/  IMAD.MOV.U32 R3, RZ, RZ, RZ ;  /* 0x000000ffff037224 */ /* 0x000fce00078e00ff */
.L_x_8873:
[----:B------:R-:W-:-:S06]  /*1a2ee0*/  IMAD.IADD R2, R1, 0x1, R3 ;  /* 0x0000000101027824 */ /* 0x000fcc00078e0203 */
[----:B------:R-:W2:Y:S02]  /*1a2ef0*/  LDL.U8 R2, [R2+0x282c] ;  /* 0x00282c0002027983 */ /* 0x000ea40000100000 */
[----:B--2---:R-:W-:Y:S01]  /*1a2f00*/  ISETP.NE.AND P0, PT, R2, RZ, PT ;  /* 0x000000ff0200720c */ /* 0x004fe20003f05270 */
[----:B------:R-:W-:Y:S02]  /*1a2f10*/  IMAD.MOV.U32 R2, RZ, RZ, R3 ;  /* 0x000000ffff027224 */ /* 0x000fe400078e0003 */
[----:B------:R-:W-:-:S10]  /*1a2f20*/  VIADD R3, R3, 0x1 ;  /* 0x0000000103037836 */ /* 0x000fd40000000000 */
[----:B------:R-:W-:Y:S05]  /*1a2f30*/  @P0 BRA `(.L_x_8873) ;  /* 0xfffffffc00e80947 */ /* 0x000fea000383ffff */
[----:B------:R-:W-:Y:S05]  /*1a2f40*/  BSYNC.RECONVERGENT B1 ;  /* 0x0000000000017941 */ /* 0x000fea0003800200 */
.L_x_8872:
[----:B------:R-:W-:Y:S01]  /*1a2f50*/  BSSY.RECONVERGENT B1, `(.L_x_8874) ;  /* 0x0000008000017945 */ /* 0x000fe20003800200 */
[----:B------:R-:W-:-:S07]  /*1a2f60*/  IMAD.MOV.U32 R3, RZ, RZ, RZ ;  /* 0x000000ffff037224 */ /* 0x000fce00078e00ff */
.L_x_8875:
[----:B------:R-:W-:-:S06]  /*1a2f70*/  IMAD.IADD R4, R1, 0x1, R3 ;  /* 0x0000000101047824 */ /* 0x000fcc00078e0203 */
[----:B------:R-:W2:Y:S01]  /*1a2f80*/  LDL.U8 R4, [R4+0x282c] ;  /* 0x00282c0004047983 */ /* 0x000ea20000100000 */
[----:B------:R-:W-:Y:S02]  /*1a2f90*/  IMAD.MOV.U32 R148, RZ, RZ, R3 ;  /* 0x000000ffff947224 */ /* 0x000fe400078e0003 */
[----:B------:R-:W-:Y:S01]  /*1a2fa0*/  VIADD R3, R3, 0x1 ;  /* 0x0000000103037836 */ /* 0x000fe20000000000 */
[----:B--2---:R-:W-:-:S13]  /*1a2fb0*/  ISETP.NE.AND P0, PT, R4, RZ, PT ;  /* 0x000000ff0400720c */ /* 0x004fda0003f05270 */
[----:B------:R-:W-:Y:S05]  /*1a2fc0*/  @P0 BRA `(.L_x_8875) ;  /* 0xfffffffc00e80947 */ /* 0x000fea000383ffff */
[----:B------:R-:W-:Y:S05]  /*1a2fd0*/  BSYNC.RECONVERGENT B1 ;  /* 0x0000000000017941 */ /* 0x000fea0003800200 */
.L_x_8874:
        /* <DEDUP_REMOVED lines=10> */
.L_x_8900:
        /* <DEDUP_REMOVED lines=12> */
.L_x_8881:
[----:B------:R-:W-:-:S13]  /*1a3140*/  ISETP.NE.AND P1, PT, R106, 0x47, PT ;  /* 0x000000476a00780c */ /* 0x000fda0003f25270 */
[----:B------:R-:W-:Y:S05]  /*1a3150*/  @!P1 BRA `(.L_x_8884) ;  /* 0x0000000000149947 */ /* 0x000fea0003800000 */
[----:B------:R-:W-:Y:S01]  /*1a3160*/  ISETP.NE.AND P1, PT, R106, 0x54, PT ;  /* 0x000000546a00780c */ /* 0x000fe20003f25270 */
[----:B------:R-:W-:-:S12]  /*1a3170*/  IMAD.MOV.U32 R4, RZ, RZ, 0x3 ;  /* 0x00000003ff047424 */ /* 0x000fd800078e00ff */
[----:B------:R-:W-:Y:S05]  /*1a3180*/  @!P1 BRA `(.L_x_8882) ;  /* 0x00000000000c9947 */ /* 0x000fea0003800000 */
.L_x_8883:
[----:B------:R-:W-:Y:S01]  /*1a3190*/  IMAD.MOV.U32 R4, RZ, RZ, 0x4 ;  /* 0x00000004ff047424 */ /* 0x000fe200078e00ff */
[----:B------:R-:W-:Y:S06]  /*1a31a0*/  BRA `(.L_x_8882) ;  /* 0x0000000000047947 */ /* 0x000fec0003800000 */
.L_x_8884:
[----:B------:R-:W-:-:S07]  /*1a31b0*/  IMAD.MOV.U32 R4, RZ, RZ, 0x2 ;  /* 0x00000002ff047424 */ /* 0x000fce00078e00ff */
.L_x_8882:
[----:B------:R-:W-:Y:S05]  /*1a31c0*/  BSYNC.RECONVERGENT B3 ;  /* 0x0000000000037941 */ /* 0x000fea0003800200 */
.L_x_8880:
        /* <DEDUP_REMOVED lines=12> */
.L_x_8886:
[----:B------:R-:W-:-:S13]  /*1a3290*/  ISETP.NE.AND P1, PT, R106, 0x47, PT ;  /* 0x000000476a00780c */ /* 0x000fda0003f25270 */
[----:B------:R-:W-:Y:S05]  /*1a32a0*/  @!P1 BRA `(.L_x_8889) ;  /* 0x0000000000149947 */ /* 0x000fea0003800000 */
[----:B------:R-:W-:Y:S01]  /*1a32b0*/  ISETP.NE.AND P1, PT, R106, 0x54, PT ;  /* 0x000000546a00780c */ /* 0x000fe20003f25270 */
[----:B------:R-:W-:-:S12]  /*1a32c0*/  IMAD.MOV.U32 R4, RZ, RZ, 0x3 ;  /* 0x00000003ff047424 */ /* 0x000fd800078e00ff */
[----:B------:R-:W-:Y:S05]  /*1a32d0*/  @!P1 BRA `(.L_x_8887) ;  /* 0x00000000000c9947 */ /* 0x000fea0003800000 */
.L_x_8888:
[----:B------:R-:W-:Y:S01]  /*1a32e0*/  IMAD.MOV.U32 R4, RZ, RZ, 0x4 ;  /* 0x00000004ff047424 */ /* 0x000fe200078e00ff */
[----:B------:R-:W-:Y:S06]  /*1a32f0*/  BRA `(.L_x_8887) ;  /* 0x0000000000047947 */ /* 0x000fec0003800000 */
.L_x_8889:
[----:B------:R-:W-:-:S07]  /*1a3300*/  IMAD.MOV.U32 R4, RZ, RZ, 0x2 ;  /* 0x00000002ff047424 */ /* 0x000fce00078e00ff */
.L_x_8887:
[----:B------:R-:W-:Y:S05]  /*1a3310*/  BSYNC.RECONVERGENT B3 ;  /* 0x0000000000037941 */ /* 0x000fea0003800200 */
.L_x_8885:
        /* <DEDUP_REMOVED lines=12> */
.L_x_8891:
[----:B------:R-:W-:-:S13]  /*1a33e0*/  ISETP.NE.AND P1, PT, R106, 0x47, PT ;  /* 0x000000476a00780c */ /* 0x000fda0003f25270 */
[----:B------:R-:W-:Y:S05]  /*1a33f0*/  @!P1 BRA `(.L_x_8894) ;  /* 0x0000000000149947 */ /* 0x000fea0003800000 */
[----:B------:R-:W-:Y:S01]  /*1a3400*/  ISETP.NE.AND P1, PT, R106, 0x54, PT ;  /* 0x000000546a00780c */ /* 0x000fe20003f25270 */
[----:B------:R-:W-:-:S12]  /*1a3410*/  IMAD.MOV.U32 R4, RZ, RZ, 0x3 ;  /* 0x00000003ff047424 */ /* 0x000fd800078e00ff */
[----:B------:R-:W-:Y:S05]  /*1a3420*/  @!P1 BRA `(.L_x_8892) ;  /* 0x00000000000c9947 */ /* 0x000fea0003800000 */
.L_x_8893:
[----:B------:R-:W-:Y:S01]  /*1a3430*/  IMAD.MOV.U32 R4, RZ, RZ, 0x4 ;  /* 0x00000004ff047424 */ /* 0x000fe200078e00ff */
[----:B------:R-:W-:Y:S06]  /*1a3440*/  BRA `(.L_x_8892) ;  /* 0x0000000000047947 */ /* 0x000fec0003800000 */
.L_x_8894:
[----:B------:R-:W-:-:S07]  /*1a3450*/  IMAD.MOV.U32 R4, RZ, RZ, 0x2 ;  /* 0x00000002ff047424 */ /* 0x000fce00078e00ff */
.L_x_8892:
[----:B------:R-:W-:Y:S05]  /*1a3460*/  BSYNC.RECONVERGENT B3 ;  /* 0x0000000000037941 */ /* 0x000fea0003800200 */
.L_x_8890:
        /* <DEDUP_REMOVED lines=12> */
.L_x_8896:
[----:B------:R-:W-:-:S13]  /*1a3530*/  ISETP.NE.AND P1, PT, R106, 0x47, PT ;  /* 0x000000476a00780c */ /* 0x000fda0003f25270 */
[----:B------:R-:W-:Y:S05]  /*1a3540*/  @!P1 BRA `(.L_x_8899) ;  /* 0x0000000000149947 */ /* 0x000fea0003800000 */
[----:B------:R-:W-:Y:S01]  /*1a3550*/  ISETP.NE.AND P1, PT, R106, 0x54, PT ;  /* 0x000000546a00780c */ /* 0x000fe20003f25270 */
[----:B------:R-:W-:-:S12]  /*1a3560*/  IMAD.MOV.U32 R4, RZ, RZ, 0x3 ;  /* 0x00000003ff047424 */ /* 0x000fd800078e00ff */
[----:B------:R-:W-:Y:S05]  /*1a3570*/  @!P1 BRA `(.L_x_8897) ;  /* 0x00000000000c9947 */ /* 0x000fea0003800000 */
.L_x_8898:
[----:B------:R-:W-:Y:S01]  /*1a3580*/  IMAD.MOV.U32 R4, RZ, RZ, 0x4 ;  /* 0x00000004ff047424 */ /* 0x000fe200078e00ff */
[----:B------:R-:W-:Y:S06]  /*1a3590*/  BRA `(.L_x_8897) ;  /* 0x0000000000047947 */ /* 0x000fec0003800000 */
.L_x_8899:
[----:B------:R-:W-:-:S07]  /*1a35a0*/  IMAD.MOV.U32 R4, RZ, RZ, 0x2 ;  /* 0x00000002ff047424 */ /* 0x000fce00078e00ff */
.L_x_8897:
[----:B------:R-:W-:Y:S05]  /*1a35b0*/  BSYNC.RECONVERGENT B3 ;  /* 0x0000000000037941 */ /* 0x000fea0003800200 */
.L_x_8895:
[----:B------:R0:W-:Y:S02]  /*1a35c0*/  STL.U8 [R5+0x27db], R4 ;  /* 0x0027db0405007387 */ /* 0x0001e40000100000 */
[C---:B0-----:R-:W-:Y:S02]  /*1a35d0*/  VIADD R4, R3.reuse, 0x3 ;  /* 0x0000000303047836 */ /* 0x041fe40000000000 */
[----:B------:R-:W-:-:S03]  /*1a35e0*/  VIADD R3, R3, 0x4 ;  /* 0x0000000403037836 */ /* 0x000fc60000000000 */
[----:B------:R-:W-:-:S13]  /*1a35f0*/  ISETP.NE.AND P1, PT, R4, R104, PT ;  /* 0x000000680400720c */ /* 0x000fda0003f25270 */
[----:B------:R-:W-:Y:S05]  /*1a3600*/  @P1 BRA `(.L_x_8900) ;  /* 0xfffffff8009c1947 */ /* 0x000fea000383ffff */
.L_x_8879:
[----:B------:R-:W-:Y:S05]  /*1a3610*/  BSYNC.RECONVERGENT B2 ;  /* 0x0000000000027941 */ /* 0x000fea0003800200 */
.L_x_8878:
        /* <DEDUP_REMOVED lines=14> */
.L_x_8902:
[----:B------:R-:W-:-:S13]  /*1a3700*/  ISETP.NE.AND P1, PT, R5, 0x47, PT ;  /* 0x000000470500780c */ /* 0x000fda0003f25270 */
[----:B------:R-:W-:Y:S05]  /*1a3710*/  @!P1 BRA `(.L_x_8905) ;  /* 0x0000000000149947 */ /* 0x000fea0003800000 */
[----:B------:R-:W-:Y:S01]  /*1a3720*/  ISETP.NE.AND P1, PT, R5, 0x54, PT ;  /* 0x000000540500780c */ /* 0x000fe20003f25270 */
[----:B------:R-:W-:-:S12]  /*1a3730*/  IMAD.MOV.U32 R104, RZ, RZ, 0x3 ;  /* 0x00000003ff687424 */ /* 0x000fd800078e00ff */
[----:B------:R-:W-:Y:S05]  /*1a3740*/  @!P1 BRA `(.L_x_8903) ;  /* 0x00000000000c9947 */ /* 0x000fea0003800000 */
.L_x_8904:
[----:B------:R-:W-:Y:S01]  /*1a3750*/  IMAD.MOV.U32 R104, RZ, RZ, 0x4 ;  /* 0x00000004ff687424 */ /* 0x000fe200078e00ff */
[----:B------:R-:W-:Y:S06]  /*1a3760*/  BRA `(.L_x_8903) ;  /* 0x0000000000047947 */ /* 0x000fec0003800000 */
.L_x_8905:
[----:B------:R-:W-:-:S07]  /*1a3770*/  IMAD.MOV.U32 R104, RZ, RZ, 0x2 ;  /* 0x00000002ff687424 */ /* 0x000fce00078e00ff */
.L_x_8903:
[----:B------:R-:W-:Y:S05]  /*1a3780*/  BSYNC.RECONVERGENT B2 ;  /* 0x0000000000027941 */ /* 0x000fea0003800200 */
.L_x_8901:
        /* <DEDUP_REMOVED lines=14> */
.L_x_8907:
[----:B------:R-:W-:-:S13]  /*1a3870*/  ISETP.NE.AND P1, PT, R5, 0x47, PT ;  /* 0x000000470500780c */ /* 0x000fda0003f25270 */
[----:B------:R-:W-:Y:S05]  /*1a3880*/  @!P1 BRA `(.L_x_8910) ;  /* 0x0000000000149947 */ /* 0x000fea0003800000 */
[----:B------:R-:W-:Y:S01]  /*1a3890*/  ISETP.NE.AND P1, PT, R5, 0x54, PT ;  /* 0x000000540500780c */ /* 0x000fe20003f25270 */
[----:B------:R-:W-:-:S12]  /*1a38a0*/  IMAD.MOV.U32 R104, RZ, RZ, 0x3 ;  /* 0x00000003ff687424 */ /* 0x000fd800078e00ff */
[----:B------:R-:W-:Y:S05]  /*1a38b0*/  @!P1 BRA `(.L_x_8908) ;  /* 0x00000000000c9947 */ /* 0x000fea0003800000 */
.L_x_8909:
[----:B------:R-:W-:Y:S01]  /*1a38c0*/  IMAD.MOV.U32 R104, RZ, RZ, 0x4 ;  /* 0x00000004ff687424 */ /* 0x000fe200078e00ff */
[----:B------:R-:W-:Y:S06]  /*1a38d0*/  BRA `(.L_x_8908) ;  /* 0x0000000000047947 */ /* 0x000fec0003800000 */
.L_x_8910:
[----:B------:R-:W-:-:S07]  /*1a38e0*/  IMAD.MOV.U32 R104, RZ, RZ, 0x2 ;  /* 0x00000002ff687424 */ /* 0x000fce00078e00ff */
.L_x_8908:
[----:B------:R-:W-:Y:S05]  /*1a38f0*/  BSYNC.RECONVERGENT B2 ;  /* 0x0000000000027941 */ /* 0x000fea0003800200 */
.L_x_8906:
        /* <DEDUP_REMOVED lines=15> */
.L_x_8912:
[----:B------:R-:W-:-:S13]  /*1a39f0*/  ISETP.NE.AND P1, PT, R3, 0x47, PT ;  /* 0x000000470300780c */ /* 0x000fda0003f25270 */
[----:B------:R-:W-:Y:S05]  /*1a3a00*/  @!P1 BRA `(.L_x_8915) ;  /* 0x0000000000149947 */ /* 0x000fea0003800000 */
[----:B------:R-:W-:Y:S01]  /*1a3a10*/  ISETP.NE.AND P1, PT, R3, 0x54, PT ;  /* 0x000000540300780c */ /* 0x000fe20003f25270 */
[----:B------:R-:W-:-:S12]  /*1a3a20*/  IMAD.MOV.U32 R5, RZ, RZ, 0x3 ;  /* 0x00000003ff057424 */ /* 0x000fd800078e00ff */
[----:B------:R-:W-:Y:S05]  /*1a3a30*/  @!P1 BRA `(.L_x_8913) ;  /* 0x00000000000c9947 */ /* 0x000fea0003800000 */
.L_x_8914:
[----:B------:R-:W-:Y:S01]  /*1a3a40*/  IMAD.MOV.U32 R5, RZ, RZ, 0x4 ;  /* 0x00000004ff057424 */ /* 0x000fe200078e00ff */
[----:B------:R-:W-:Y:S06]  /*1a3a50*/  BRA `(.L_x_8913) ;  /* 0x0000000000047947 */ /* 0x000fec0003800000 */
.L_x_8915:
[----:B------:R-:W-:-:S07]  /*1a3a60*/  IMAD.MOV.U32 R5, RZ, RZ, 0x2 ;  /* 0x00000002ff057424 */ /* 0x000fce00078e00ff */
.L_x_8913:
[----:B------:R-:W-:Y:S05]  /*1a3a70*/  BSYNC.RECONVERGENT B2 ;  /* 0x0000000000027941 */ /* 0x000fea0003800200 */
.L_x_8911:
[----:B------:R0:W-:Y:S02]  /*1a3a80*/  STL.U8 [R4+0x27da], R5 ;  /* 0x0027da0504007387 */ /* 0x0001e40000100000 */
.L_x_8877:
[----:B------:R-:W-:Y:S05]  /*1a3a90*/  BSYNC.RECONVERGENT B1 ;  /* 0x0000000000017941 */ /* 0x000fea0003800200 */
.L_x_8876:
        /* <DEDUP_REMOVED lines=10> */
.L_x_8940:
        /* <DEDUP_REMOVED lines=12> */
.L_x_8921:
[----:B------:R-:W-:-:S13]  /*1a3c00*/  ISETP.NE.AND P1, PT, R5, 0x47, PT ;  /* 0x000000470500780c */ /* 0x000fda0003f25270 */
[----:B------:R-:W-:Y:S05]  /*1a3c10*/  @!P1 BRA `(.L_x_8924) ;  /* 0x0000000000149947 */ /* 0x000fea0003800000 */
[----:B------:R-:W-:Y:S01]  /*1a3c20*/  ISETP.NE.AND P1, PT, R5, 0x54, PT ;  /* 0x000000540500780c */ /* 0x000fe20003f25270 */
[----:B------:R-:W-:-:S12]  /*1a3c30*/  IMAD.MOV.U32 R3, RZ, RZ, 0x3 ;  /* 0x00000003ff037424 */ /* 0x000fd800078e00ff */
[----:B------:R-:W-:Y:S05]  /*1a3c40*/  @!P1 BRA `(.L_x_8922) ;  /* 0x00000000000c9947 */ /* 0x000fea0003800000 */
.L_x_8923:
[----:B------:R-:W-:Y:S01]  /*1a3c50*/  IMAD.MOV.U32 R3, RZ, RZ, 0x4 ;  /* 0x00000004ff037424 */ /* 0x000fe200078e00ff */
[----:B------:R-:W-:Y:S06]  /*1a3c60*/  BRA `(.L_x_8922) ;  /* 0x0000000000047947 */ /* 0x000fec0003800000 */
.L_x_8924:
[----:B------:R-:W-:-:S07]  /*1a3c70*/  IMAD.MOV.U32 R3, RZ, RZ, 0x2 ;  /* 0x00000002ff037424 */ /* 0x000fce00078e00ff */
.L_x_8922:
[----:B------:R-:W-:Y:S05]  /*1a3c80*/  BSYNC.RECONVERGENT B3 ;  /* 0x0000000000037941 */ /* 0x000fea0003800200 */
.L_x_8920:
        /* <DEDUP_REMOVED lines=15> */
.L_x_8926:
[----:B------:R-:W-:-:S13]  /*1a3d80*/  ISETP.NE.AND P1, PT, R5, 0x47, PT ;  /* 0x000000470500780c */ /* 0x000fda0003f25270 */
[----:B------:R-:W-:Y:S05]  /*1a3d90*/  @!P1 BRA `(.L_x_8929) ;  /* 0x0000000000149947 */ /* 0x000fea0003800000 */
[----:B------:R-:W-:Y:S01]  /*1a3da0*/  ISETP.NE.AND P1, PT, R5, 0x54, PT ;  /* 0x000000540500780c */ /* 0x000fe20003f25270 */
[----:B------:R-:W-:-:S12]  /*1a3db0*/  IMAD.MOV.U32 R3, RZ, RZ, 0x3 ;  /* 0x00000003ff037424 */ /* 0x000fd800078e00ff */
[----:B------:R-:W-:Y:S05]  /*1a3dc0*/  @!P1 BRA `(.L_x_8927) ;  /* 0x00000000000c9947 */ /* 0x000fea0003800000 */
.L_x_8928:
[----:B------:R-:W-:Y:S01]  /*1a3dd0*/  IMAD.MOV.U32 R3, RZ, RZ, 0x4 ;  /* 0x00000004ff037424 */ /* 0x000fe200078e00ff */
[----:B------:R-:W-:Y:S06]  /*1a3de0*/  BRA `(.L_x_8927) ;  /* 0x0000000000047947 */ /* 0x000fec0003800000 */
.L_x_8929:
[----:B------:R-:W-:-:S07]  /*1a3df0*/  IMAD.MOV.U32 R3, RZ, RZ, 0x2 ;  /* 0x00000002ff037424 */ /* 0x000fce00078e00ff */
.L_x_8927:
[----:B------:R-:W-:Y:S05]  /*1a3e00*/  BSYNC.RECONVERGENT B3 ;  /* 0x0000000000037941 */ /* 0x000fea0003800200 */
.L_x_8925:
        /* <DEDUP_REMOVED lines=14> */
.L_x_8931:
[----:B------:R-:W-:-:S13]  /*1a3ef0*/  ISETP.NE.AND P1, PT, R5, 0x47, PT ;  /* 0x000000470500780c */ /* 0x000fda0003f25270 */
[----:B------:R-:W-:Y:S05]  /*1a3f00*/  @!P1 BRA `(.L_x_8934) ;  /* 0x0000000000149947 */ /* 0x000fea0003800000 */
[----:B------:R-:W-:Y:S01]  /*1a3f10*/  ISETP.NE.AND P1, PT, R5, 0x54, PT ;  /* 0x000000540500780c */ /* 0x000fe20003f25270 */
[----:B------:R-:W-:-:S12]  /*1a3f20*/  IMAD.MOV.U32 R3, RZ, RZ, 0x3 ;  /* 0x00000003ff037424 */ /* 0x000fd800078e00ff */
[----:B------:R-:W-:Y:S05]  /*1a3f30*/  @!P1 BRA `(.L_x_8932) ;  /* 0x00000000000c9947 */ /* 0x000fea0003800000 */
.L_x_8933:
[----:B------:R-:W-:Y:S01]  /*1a3f40*/  IMAD.MOV.U32 R3, RZ, RZ, 0x4 ;  /* 0x00000004ff037424 */ /* 0x000fe200078e00ff */
[----:B------:R-:W-:Y:S06]  /*1a3f50*/  BRA `(.L_x_8932) ;  /* 0x0000000000047947 */ /* 0x000fec0003800000 */
.L_x_8934:
[----:B------:R-:W-:-:S07]  /*1a3f60*/  IMAD.MOV.U32 R3, RZ, RZ, 0x2 ;  /* 0x00000002ff037424 */ /* 0x000fce00078e00ff */
.L_x_8932:
[----:B------:R-:W-:Y:S05]  /*1a3f70*/  BSYNC.RECONVERGENT B3 ;  /* 0x0000000000037941 */ /* 0x000fea0003800200 */
.L_x_8930:
        /* <DEDUP_REMOVED lines=14> */
.L_x_8936:
[----:B------:R-:W-:-:S13]  /*1a4060*/  ISETP.NE.AND P1, PT, R104, 0x47, PT ;  /* 0x000000476800780c */ /* 0x000fda0003f25270 */
[----:B------:R-:W-:Y:S05]  /*1a4070*/  @!P1 BRA `(.L_x_8939) ;  /* 0x0000000000149947 */ /* 0x000fea0003800000 */
[----:B------:R-:W-:Y:S01]  /*1a4080*/  ISETP.NE.AND P1, PT, R104, 0x54, PT ;  /* 0x000000546800780c */ /* 0x000fe20003f25270 */
[----:B------:R-:W-:-:S12]  /*1a4090*/  IMAD.MOV.U32 R5, RZ, RZ, 0x3 ;  /* 0x00000003ff057424 */ /* 0x000fd800078e00ff */
[----:B------:R-:W-:Y:S05]  /*1a40a0*/  @!P1 BRA `(.L_x_8937) ;  /* 0x00000000000c9947 */ /* 0x000fea0003800000 */
.L_x_8938:
[----:B------:R-:W-:Y:S01]  /*1a40b0*/  IMAD.MOV.U32 R5, RZ, RZ, 0x4 ;  /* 0x00000004ff057424 */ /* 0x000fe200078e00ff */
[----:B------:R-:W-:Y:S06]  /*1a40c0*/  BRA `(.L_x_8937) ;  /* 0x0000000000047947 */ /* 0x000fec0003800000 */
.L_x_8939:
[----:B------:R-:W-:-:S07]  /*1a40d0*/  IMAD.MOV.U32 R5, RZ, RZ, 0x2 ;  /* 0x00000002ff057424 */ /* 0x000fce00078e00ff */
.L_x_8937:
[----:B------:R-:W-:Y:S05]  /*1a40e0*/  BSYNC.RECONVERGENT B3 ;  /* 0x0000000000037941 */ /* 0x000fea0003800200 */
.L_x_8935:
[----:B------:R0:W-:Y:S01]  /*1a40f0*/  STL.U8 [R105+0x27f6], R5 ;  /* 0x0027f60569007387 */ /* 0x0001e20000100000 */
[----:B------:R-:W-:Y:S01]  /*1a4100*/  ISETP.NE.AND P1, PT, R3, R106, PT ;  /* 0x0000006a0300720c */ /* 0x000fe20003f25270 */
[----:B------:R-:W-:-:S12]  /*1a4110*/  VIADD R4, R4, 0x4 ;  /* 0x0000000404047836 */ /* 0x000fd80000000000 */
[----:B0-----:R-:W-:Y:S05]  /*1a4120*/  @P1 BRA `(.L_x_8940) ;  /* 0xfffffff800841947 */ /* 0x001fea000383ffff */
.L_x_8919:
[----:B------:R-:W-:Y:S05]  /*1a4130*/  BSYNC.RECONVERGENT B2 ;  /* 0x0000000000027941 */ /* 0x000fea0003800200 */
.L_x_8918:
        /* <DEDUP_REMOVED lines=14> */
.L_x_8942:
[----:B------:R-:W-:-:S13]  /*1a4220*/  ISETP.NE.AND P1, PT, R3, 0x47, PT ;  /* 0x000000470300780c */ /* 0x000fda0003f25270 */
[----:B------:R-:W-:Y:S05]  /*1a4230*/  @!P1 BRA `(.L_x_8945) ;  /* 0x0000000000149947 */ /* 0x000fea0003800000 */
[----:B------:R-:W-:Y:S01]  /*1a4240*/  ISETP.NE.AND P1, PT, R3, 0x54, PT ;  /* 0x000000540300780c */ /* 0x000fe20003f25270 */
[----:B------:R-:W-:-:S12]  /*1a4250*/  IMAD.MOV.U32 R5, RZ, RZ, 0x3 ;  /* 0x00000003ff057424 */ /* 0x000fd800078e00ff */
[----:B------:R-:W-:Y:S05]  /*1a4260*/  @!P1 BRA `(.L_x_8943) ;  /* 0x00000000000c9947 */ /* 0x000fea0003800000 */
.L_x_8944:
[----:B------:R-:W-:Y:S01]  /*1a4270*/  IMAD.MOV.U32 R5, RZ, RZ, 0x4 ;  /* 0x00000004ff057424 */ /* 0x000fe200078e00ff */
[----:B------:R-:W-:Y:S06]  /*1a4280*/  BRA `(.L_x_8943) ;  /* 0x0000000000047947 */ /* 0x000fec0003800000 */
.L_x_8945:
[----:B------:R-:W-:-:S07]  /*1a4290*/  IMAD.MOV.U32 R5, RZ, RZ, 0x2 ;  /* 0x00000002ff057424 */ /* 0x000fce00078e00ff */
.L_x_8943:
[----:B------:R-:W-:Y:S05]  /*1a42a0*/  BSYNC.RECONVERGENT B2 ;  /* 0x0000000000027941 */ /* 0x000fea0003800200 */
.L_x_8941:
[----:B------:R-:W-:Y:S01]  /*1a42b0*/  IMAD.IADD R3, R1, 0x1, R4 ;  /* 0x0000000101037824 */ /* 0x000fe200078e0204 */
[----:B------:R-:W-:-:S04]  /*1a42c0*/  ISETP.NE.AND P1, PT, R107, 0x1, PT ;  /* 0x000000016b00780c */ /* 0x000fc80003f25270 */
[----:B------:R1:W-:Y:S09]  /*1a42d0*/  STL.U8 [R3+0x27f3], R5 ;  /* 0x0027f30503007387 */ /* 0x0003f20000100000 */
[----:B------:R-:W-:Y:S05]  /*1a42e0*/  @!P1 BRA `(.L_x_8917) ;  /* 0x0000000000c09947 */ /* 0x000fea0003800000 */
[----:B-1----:R-:W-:-:S04]  /*1a42f0*/  LOP3.LUT R5, RZ, R4, RZ, 0x33, !PT ;  /* 0x00000004ff057212 */ /* 0x002fc800078e33ff */
[----:B------:R-:W-:-:S06]  /*1a4300*/  IADD3 R5, PT, PT, R1, R5, R148 ;  /* 0x0000000501057210 */ /* 0x000fcc0007ffe094 */
        /* <DEDUP_REMOVED lines=11> */
.L_x_8947:
[----:B------:R-:W-:-:S13]  /*1a43c0*/  ISETP.NE.AND P1, PT, R5, 0x47, PT ;  /* 0x000000470500780c */ /* 0x000fda0003f25270 */
[----:B------:R-:W-:Y:S05]  /*1a43d0*/  @!P1 BRA `(.L_x_8950) ;  /* 0x0000000000149947 */ /* 0x000fea0003800000 */
[----:B------:R-:W-:Y:S01]  /*1a43e0*/  ISETP.NE.AND P1, PT, R5, 0x54, PT ;  /* 0x000000540500780c */ /* 0x000fe20003f25270 */
[----:B------:R-:W-:-:S12]  /*1a43f0*/  IMAD.MOV.U32 R104, RZ, RZ, 0x3 ;  /* 0x00000003ff687424 */ /* 0x000fd800078e00ff */
[----:B------:R-:W-:Y:S05]  /*1a4400*/  @!P1 BRA `(.L_x_8948) ;  /* 0x00000000000c9947 */ /* 0x000fea0003800000 */
.L_x_8949:
[----:B------:R-:W-:Y:S01]  /*1a4410*/  IMAD.MOV.U32 R104, RZ, RZ, 0x4 ;  /* 0x00000004ff687424 */ /* 0x000fe200078e00ff */
[----:B------:R-:W-:Y:S06]  /*1a4420*/  BRA `(.L_x_8948) ;  /* 0x0000000000047947 */ /* 0x000fec0003800000 */
.L_x_8950:
[----:B------:R-:W-:-:S07]  /*1a4430*/  IMAD.MOV.U32 R104, RZ, RZ, 0x2 ;  /* 0x00000002ff687424 */ /* 0x000fce00078e00ff */
.L_x_8948:
[----:B------:R-:W-:Y:S05]  /*1a4440*/  BSYNC.RECONVERGENT B2 ;  /* 0x0000000000027941 */ /* 0x000fea0003800200 */
.L_x_8946:
        /* <DEDUP_REMOVED lines=16> */
.L_x_8952:
[----:B------:R-:W-:-:S13]  /*1a4550*/  ISETP.NE.AND P1, PT, R4, 0x47, PT ;  /* 0x000000470400780c */ /* 0x000fda0003f25270 */
[----:B------:R-:W-:Y:S05]  /*1a4560*/  @!P1 BRA `(.L_x_8955) ;  /* 0x0000000000149947 */ /* 0x000fea0003800000 */
[----:B------:R-:W-:Y:S01]  /*1a4570*/  ISETP.NE.AND P1, PT, R4, 0x54, PT ;  /* 0x000000540400780c */ /* 0x000fe20003f25270 */
[----:B------:R-:W-:-:S12]  /*1a4580*/  IMAD.MOV.U32 R5, RZ, RZ, 0x3 ;  /* 0x00000003ff057424 */ /* 0x000fd800078e00ff */
[----:B------:R-:W-:Y:S05]  /*1a4590*/  @!P1 BRA `(.L_x_8953) ;  /* 0x00000000000c9947 */ /* 0x000fea0003800000 */
.L_x_8954:
[----:B------:R-:W-:Y:S01]  /*1a45a0*/  IMAD.MOV.U32 R5, RZ, RZ, 0x4 ;  /* 0x00000004ff057424 */ /* 0x000fe200078e00ff */
[----:B------:R-:W-:Y:S06]  /*1a45b0*/  BRA `(.L_x_8953) ;  /* 0x0000000000047947 */ /* 0x000fec0003800000 */
.L_x_8955:
[----:B------:R-:W-:-:S07]  /*1a45c0*/  IMAD.MOV.U32 R5, RZ, RZ, 0x2 ;  /* 0x00000002ff057424 */ /* 0x000fce00078e00ff */
.L_x_8953:
[----:B------:R-:W-:Y:S05]  /*1a45d0*/  BSYNC.RECONVERGENT B2 ;  /* 0x0000000000027941 */ /* 0x000fea0003800200 */
.L_x_8951:
[----:B------:R2:W-:Y:S02]  /*1a45e0*/  STL.U8 [R3+0x27f5], R5 ;  /* 0x0027f50503007387 */ /* 0x0005e40000100000 */
.L_x_8917:
[----:B------:R-:W-:Y:S05]  /*1a45f0*/  BSYNC.RECONVERGENT B1 ;  /* 0x0000000000017941 */ /* 0x000fea0003800200 */
.L_x_8916:
[----:B-12---:R-:W-:Y:S01]  /*1a4600*/  IMAD.MOV.U32 R3, RZ, RZ, 0x4 ;  /* 0x00000004ff037424 */ /* 0x006fe200078e00ff */
[----:B------:R-:W-:Y:S01]  /*1a4610*/  BSSY.RECONVERGENT B9, `(.L_x_8956) ;  /* 0x00006db000097945 */ /* 0x000fe20003800200 */
[----:B0-----:R-:W-:Y:S02]  /*1a4620*/  IMAD.IADD R4, R1, 0x1, R148 ;  /* 0x0000000101047824 */ /* 0x001fe400078e0294 */
        /* <DEDUP_REMOVED lines=14> */
.L_x_8964:
[----:B------:R-:W-:Y:S04]  /*1a4710*/  BSSY.RECONVERGENT B2, `(.L_x_8959) ;  /* 0x0000082000027945 */ /* 0x000fe80003800200 */
[----:B-1---5:R-:W-:Y:S05]  /*1a4720*/  @!P4 BRA `(.L_x_8960) ;  /* 0x000000080000c947 */ /* 0x022fea0003800000 */
[----:B------:R-:W-:-:S06]  /*1a4730*/  IMAD.IADD R105, R1, 0x1, R3 ;  /* 0x0000000101697824 */ /* 0x000fcc00078e0203 */
[----:B------:R-:W5:Y:S01]  /*1a4740*/  LDL.S8 R105, [R105+0x27d8] ;  /* 0x0027d80069697983 */ /* 0x000f620000100200 */
[----:B------:R-:W-:Y:S01]  /*1a4750*/  ISETP.GE.U32.AND P1, PT, R148, 0x4, PT ;  /* 0x000000049400780c */ /* 0x000fe20003f26070 */
[----:B------:R-:W-:Y:S01]  /*1a4760*/  VIADD R106, R3, 0xffffffff ;  /* 0xffffffff036a7836 */ /* 0x000fe20000000000 */
[----:B------:R-:W-:Y:S01]  /*1a4770*/  BSSY.RECONVERGENT B3, `(.L_x_8961) ;  /* 0x0000049000037945 */ /* 0x000fe20003800200 */
[----:B------:R-:W-:Y:S01]  /*1a4780*/  HFMA2 R4, -RZ, RZ, 0, 5.9604644775390625e-08 ;  /* 0x00000001ff047431 */ /* 0x000fe200000001ff */
[----:B------:R-:W-:Y:S01]  /*1a4790*/  ISETP.NE.AND P0, PT, R5, RZ, PT ;  /* 0x000000ff0500720c */ /* 0x000fe20003f05270 */
[----:B------:R-:W-:-:S04]  /*1a47a0*/  IMAD R106, R106, R148, RZ ;  /* 0x000000946a6a7224 */ /* 0x000fc800078e02ff */
[----:B------:R-:W-:-:S04]  /*1a47b0*/  VIADD R107, R106, 0xffffffff ;  /* 0xffffffff6a6b7836 */ /* 0x000fc80000000000 */
[----:B------:R-:W-:Y:S05]  /*1a47c0*/  @!P1 BRA `(.L_x_8962) ;  /* 0x00000004000c9947 */ /* 0x000fea0003800000 */
[----:B------:R-:W-:-:S07]  /*1a47d0*/  IMAD.MOV.U32 R4, RZ, RZ, 0x1 ;  /* 0x00000001ff047424 */ /* 0x000fce00078e00ff */
.L_x_8963:
        /* <DEDUP_REMOVED lines=66> */
.L_x_8962:
[----:B------:R-:W-:Y:S05]  /*1a4c00*/  BSYNC.RECONVERGENT B3 ;  /* 0x0000000000037941 */ /* 0x000fea0003800200 */
.L_x_8961:
[----:B------:R-:W-:Y:S05]  /*1a4c10*/  @!P0 BRA `(.L_x_8960) ;  /* 0x0000000000c48947 */ /* 0x000fea0003800000 */
[----:B------:R-:W-:-:S05]  /*1a4c20*/  IMAD.IADD R110, R1, 0x1, R4 ;  /* 0x00000001016e7824 */ /* 0x000fca00078e0204 */
[----:B------:R-:W2:Y:S01]  /*1a4c30*/  LDL.S8 R108, [R110+0x27f3] ;  /* 0x0027f3006e6c7983 */ /* 0x000ea20000100200 */
[----:B------:R-:W-:Y:S02]  /*1a4c40*/  IMAD.IADD R111, R107, 0x1, R4 ;  /* 0x000000016b6f7824 */ /* 0x000fe400078e0204 */
[----:B--2--5:R-:W-:-:S05]  /*1a4c50*/  IMAD.IADD R108, R105, 0x1, R108 ;  /* 0x00000001696c7824 */ /* 0x024fca00078e026c */
[----:B------:R-:W-:-:S13]  /*1a4c60*/  ISETP.NE.AND P0, PT, R108, 0x3, PT ;  /* 0x000000036c00780c */ /* 0x000fda0003f05270 */
        /* <DEDUP_REMOVED lines=44> */
.L_x_8960:
[----:B------:R-:W-:Y:S05]  /*1a4f30*/  BSYNC.RECONVERGENT B2 ;  /* 0x0000000000027941 */ /* 0x000fea0003800200 */
.L_x_8959:
[C---:B------:R-:W-:Y:S01]  /*1a4f40*/  ISETP.NE.AND P0, PT, R3.reuse, R2, PT ;  /* 0x000000020300720c */ /* 0x040fe20003f05270 */
[----:B------:R-:W-:-:S12]  /*1a4f50*/  VIADD R3, R3, 0x1 ;  /* 0x0000000103037836 */ /* 0x000fd80000000000 */
[----:B------:R-:W-:Y:S05]  /*1a4f60*/  @P0 BRA `(.L_x_8964) ;  /* 0xfffffff400e80947 */ /* 0x000fea000383ffff */
[----:B------:R-:W-:Y:S05]  /*1a4f70*/  BSYNC.RECONVERGENT B1 ;  /* 0x0000000000017941 */ /* 0x000fea0003800200 */
.L_x_8958:
[----:B------:R-:W-:Y:S01]  /*1a4f80*/  BSSY.RECONVERGENT B6, `(.L_x_8965) ;  /* 0x0000463000067945 */ /* 0x000fe20003800200 */
[----:B------:R-:W-:-:S07]  /*1a4f90*/  IMAD.MOV.U32 R143, RZ, RZ, 0x1 ;  /* 0x00000001ff8f7424 */ /* 0x000fce00078e00ff */
.L_x_9030:
[----:B------:R-:W-:Y:S04]  /*1a4fa0*/  BSSY.RECONVERGENT B5, `(.L_x_8966) ;  /* 0x000045d000057945 */ /* 0x000fe80003800200 */
[----:B01----:R-:W-:Y:S05]  /*1a4fb0*/  @!P4 BRA `(.L_x_8967) ;  /* 0x00000044006cc947 */ /* 0x003fea0003800000 */
[----:B------:R-:W-:-:S07]  /*1a4fc0*/  IMAD.MOV.U32 R142, RZ, RZ, 0x1 ;  /* 0x00000001ff8e7424 */ /* 0x000fce00078e00ff */
.L_x_9029:
        /* <DEDUP_REMOVED lines=130> */
.L_x_8976:
[----:B------:R-:W-:Y:S05]  /*1a57f0*/  BSYNC.RECONVERGENT B3 ;  /* 0x0000000000037941 */ /* 0x000fea0003800200 */
.L_x_8975:
        /* <DEDUP_REMOVED lines=36> */
.L_x_8979:
[----:B------:R-:W-:Y:S05]  /*1a5a40*/  BSYNC.RECONVERGENT B3 ;  /* 0x0000000000037941 */ /* 0x000fea0003800200 */
.L_x_8978:
        /* <DEDUP_REMOVED lines=9> */
.L_x_8974:
        /* <DEDUP_REMOVED lines=47> */
.L_x_8981:
[----:B------:R-:W-:Y:S05]  /*1a5dd0*/  BSYNC.RECONVERGENT B3 ;  /* 0x0000000000037941 */ /* 0x000fea0003800200 */
.L_x_8980:
        /* <DEDUP_REMOVED lines=38> */
.L_x_8983:
[----:B------:R-:W-:Y:S05]  /*1a6040*/  BSYNC.RECONVERGENT B3 ;  /* 0x0000000000037941 */ /* 0x000fea0003800200 */
.L_x_8982:
        /* <DEDUP_REMOVED lines=9> */
.L_x_8973:
        /* <DEDUP_REMOVED lines=56> */
.L_x_8985:
[----:B------:R-:W-:Y:S05]  /*1a6460*/  BSYNC.RECONVERGENT B3 ;  /* 0x0000000000037941 */ /* 0x000fea0003800200 */
.L_x_8984:
        /* <DEDUP_REMOVED lines=38> */
.L_x_8987:
[----:B------:R-:W-:Y:S05]  /*1a66d0*/  BSYNC.RECONVERGENT B3 ;  /* 0x0000000000037941 */ /* 0x000fea0003800200 */
.L_x_8986:
        /* <DEDUP_REMOVED lines=8> */
.L_x_8977:
[----:B------:R-:W-:Y:S05]  /*1a6760*/  BSYNC.RECONVERGENT B1 ;  /* 0x0000000000017941 */ /* 0x000fea0003800200 */
.L_x_8972:
        /* <DEDUP_REMOVED lines=35> */
.L_x_8989:
[----:B------:R-:W-:Y:S05]  /*1a69a0*/  BSYNC.RECONVERGENT B1 ;  /* 0x0000000000017941 */ /* 0x000fea0003800200 */
.L_x_8988:
[----:B------:R-:W-:-:S06]  /*1a69b0*/  DSETP.GEU.AND P0, PT, R74, R118, PT ;  /* 0x000000764a00722a */ /* 0x000fcc0003f0e000 */
[----:B------:R-:W-:Y:S02]  /*1a69c0*/  FSEL R106, R106, R140, !P0 ;  /* 0x0000008c6a6a7208 */ /* 0x000fe40004000000 */
[----:B------:R-:W-:Y:S02]  /*1a69d0*/  FSEL R107, R107, R141, !P0 ;  /* 0x0000008d6b6b7208 */ /* 0x000fe40004000000 */
[----:B------:R-:W-:Y:S02]  /*1a69e0*/  FSEL R104, R104, R138, !P0 ;  /* 0x0000008a68687208 */ /* 0x000fe40004000000 */
[----:B------:R-:W-:-:S07]  /*1a69f0*/  FSEL R105, R105, R139, !P0 ;  /* 0x0000008b69697208 */ /* 0x000fce0004000000 */
.L_x_8971:
[----:B------:R-:W-:Y:S05]  /*1a6a00*/  BSYNC.RECONVERGENT B2 ;  /* 0x0000000000027941 */ /* 0x000fea0003800200 */
.L_x_8970:
        /* <DEDUP_REMOVED lines=45> */
.L_x_8991:
[----:B------:R-:W-:Y:S05]  /*1a6ce0*/  BSYNC.RECONVERGENT B1 ;  /* 0x0000000000017941 */ /* 0x000fea0003800200 */
.L_x_8990:
        /* <DEDUP_REMOVED lines=33> */
.L_x_8993:
[----:B------:R-:W-:Y:S05]  /*1a6f00*/  BSYNC.RECONVERGENT B1 ;  /* 0x0000000000017941 */ /* 0x000fea0003800200 */
.L_x_8992:
        /* <DEDUP_REMOVED lines=30> */
.L_x_8995:
[----:B------:R-:W-:Y:S05]  /*1a70f0*/  BSYNC.RECONVERGENT B1 ;  /* 0x0000000000017941 */ /* 0x000fea0003800200 */
.L_x_8994:
        /* <DEDUP_REMOVED lines=27> */
.L_x_8998:
[----:B------:R-:W-:Y:S05]  /*1a72b0*/  BSYNC.RELIABLE B2 ;  /* 0x0000000000027941 */ /* 0x000fea0003800100 */
.L_x_8997:
[----:B------:R1:W-:Y:S01]  /*1a72c0*/  STL.64 [R144], R110 ;  /* 0x0000006e90007387 */ /* 0x0003e20000100a00 */
[----:B------:R-:W-:Y:S02]  /*1a72d0*/  IMAD.MOV.U32 R106, RZ, RZ, R110 ;  /* 0x000000ffff6a7224 */ /* 0x000fe400078e006e */
[----:B------:R-:W-:Y:S01]  /*1a72e0*/  IMAD.MOV.U32 R107, RZ, RZ, R111 ;  /* 0x000000ffff6b7224 */ /* 0x000fe200078e006f */
[----:B------:R1:W-:Y:S01]  /*1a72f0*/  STL.64 [R149], R108 ;  /* 0x0000006c95007387 */ /* 0x0003e20000100a00 */
[----:B------:R-:W-:Y:S02]  /*1a7300*/  IMAD.MOV.U32 R4, RZ, RZ, R108 ;  /* 0x000000ffff047224 */ /* 0x000fe400078e006c */
[----:B------:R-:W-:-:S07]  /*1a7310*/  IMAD.MOV.U32 R5, RZ, RZ, R109 ;  /* 0x000000ffff057224 */ /* 0x000fce00078e006d */
.L_x_8999:
[----:B------:R-:W-:Y:S05]  /*1a7320*/  BSYNC.RECONVERGENT B1 ;  /* 0x0000000000017941 */ /* 0x000fea0003800200 */
.L_x_8996:
[----:B------:R-:W-:-:S07]  /*1a7330*/  IMAD.MOV.U32 R141, RZ, RZ, 0x3 ;  /* 0x00000003ff8d7424 */ /* 0x000fce00078e00ff */
.L_x_9028:
        /* <DEDUP_REMOVED lines=13> */
.L_x_9027:
        /* <DEDUP_REMOVED lines=11> */
[----:B0-----:R-:W-:Y:S01]  /*1a74c0*/  LOP3.LUT R120, RZ, R139, RZ, 0x33, !PT ;  /* 0x0000008bff787212 */ /* 0x001fe200078e33ff */
[----:B------:R-:W-:Y:S01]  /*1a74d0*/  BSSY.RECONVERGENT B1, `(.L_x_9004) ;  /* 0x00001f0000017945 */ /* 0x000fe20003800200 */
[----:B------:R-:W-:-:S03]  /*1a74e0*/  LOP3.LUT R150, RZ, R138, RZ, 0x33, !PT ;  /* 0x0000008aff967212 */ /* 0x000fc600078e33ff */
[----:B------:R-:W-:Y:S01]  /*1a74f0*/  IMAD.IADD R151, R120, 0x1, R142 ;  /* 0x0000000178977824 */ /* 0x000fe200078e028e */
[----:B------:R-:W-:-:S04]  /*1a7500*/  IADD3 R150, PT, PT, R150, R143, RZ ;  /* 0x0000008f96967210 */ /* 0x000fc80007ffe0ff */
        /* <DEDUP_REMOVED lines=98> */
.L_x_9008:
[----:B------:R-:W-:Y:S05]  /*1a7b30*/  BSYNC.RECONVERGENT B11 ;  /* 0x00000000000b7941 */ /* 0x000fea0003800200 */
.L_x_9007:
        /* <DEDUP_REMOVED lines=30> */
.L_x_9010:
[----:B------:R-:W-:Y:S05]  /*1a7d20*/  BSYNC.RECONVERGENT B11 ;  /* 0x00000000000b7941 */ /* 0x000fea0003800200 */
.L_x_9009:
[----:B------:R-:W-:-:S06]  /*1a7d30*/  DSETP.GT.AND P0, PT, R104, R122, PT ;  /* 0x0000007a6800722a */ /* 0x000fcc0003f04000 */
[----:B------:R-:W-:Y:S02]  /*1a7d40*/  FSEL R118, R108, RZ, P0 ;  /* 0x000000ff6c767208 */ /* 0x000fe40000000000 */
[----:B------:R-:W-:Y:S02]  /*1a7d50*/  FSEL R119, R109, +QNAN , P0 ;  /* 0x7ff000006d777808 */ /* 0x000fe40000000000 */
[----:B------:R-:W-:Y:S02]  /*1a7d60*/  FSEL R120, R110, RZ, P0 ;  /* 0x000000ff6e787208 */ /* 0x000fe40000000000 */
[----:B------:R-:W-:Y:S01]  /*1a7d70*/  FSEL R121, R111, -1.875, P0 ;  /* 0xbff000006f797808 */ /* 0x000fe20000000000 */
[----:B------:R-:W-:Y:S06]  /*1a7d80*/  BRA `(.L_x_9011) ;  /* 0x0000001400907947 */ /* 0x000fec0003800000 */
.L_x_9006:
        /* <DEDUP_REMOVED lines=75> */
.L_x_9013:
[----:B------:R-:W-:Y:S05]  /*1a8240*/  BSYNC.RECONVERGENT B11 ;  /* 0x00000000000b7941 */ /* 0x000fea0003800200 */
.L_x_9012:
        /* <DEDUP_REMOVED lines=30> */
.L_x_9015:
[----:B------:R-:W-:Y:S05]  /*1a8430*/  BSYNC.RECONVERGENT B11 ;  /* 0x00000000000b7941 */ /* 0x000fea0003800200 */
.L_x_9014:
        /* <DEDUP_REMOVED lines=15> */
.L_x_9005:
        /* <DEDUP_REMOVED lines=83> */
.L_x_9018:
[----:B------:R-:W-:Y:S05]  /*1a8a60*/  BSYNC.RECONVERGENT B11 ;  /* 0x00000000000b7941 */ /* 0x000fea0003800200 */
.L_x_9017:
        /* <DEDUP_REMOVED lines=30> */
.L_x_9020:
[----:B------:R-:W-:Y:S05]  /*1a8c50*/  BSYNC.RECONVERGENT B11 ;  /* 0x00000000000b7941 */ /* 0x000fea0003800200 */
.L_x_9019:
[----:B------:R-:W-:-:S06]  /*1a8c60*/  DSETP.GT.AND P0, PT, R104, R122, PT ;  /* 0x0000007a6800722a */ /* 0x000fcc0003f04000 */
[----:B------:R-:W-:Y:S02]  /*1a8c70*/  FSEL R118, R108, RZ, P0 ;  /* 0x000000ff6c767208 */ /* 0x000fe40000000000 */
[----:B------:R-:W-:Y:S02]  /*1a8c80*/  FSEL R119, R109, +QNAN , P0 ;  /* 0x7ff000006d777808 */ /* 0x000fe40000000000 */
[----:B------:R-:W-:Y:S02]  /*1a8c90*/  FSEL R120, R110, RZ, P0 ;  /* 0x000000ff6e787208 */ /* 0x000fe40000000000 */
[----:B------:R-:W-:Y:S01]  /*1a8ca0*/  FSEL R121, R111, -1.875, P0 ;  /* 0xbff000006f797808 */ /* 0x000fe20000000000 */
[----:B------:R-:W-:Y:S06]  /*1a8cb0*/  BRA `(.L_x_9011) ;  /* 0x0000000400c47947 */ /* 0x000fec0003800000 */
.L_x_9016:
        /* <DEDUP_REMOVED lines=36> */
.L_x_9022:
[----:B------:R-:W-:Y:S05]  /*1a8f00*/  BSYNC.RECONVERGENT B7 ;  /* 0x0000000000077941 */ /* 0x000fea0003800200 */
.L_x_9021:
        /* <DEDUP_REMOVED lines=39> */
.L_x_9024:
[----:B------:R-:W-:Y:S05]  /*1a9180*/  BSYNC.RECONVERGENT B11 ;  /* 0x00000000000b7941 */ /* 0x000fea0003800200 */
.L_x_9023:
        /* <DEDUP_REMOVED lines=30> */
.L_x_9026:
[----:B------:R-:W-:Y:S05]  /*1a9370*/  BSYNC.RECONVERGENT B11 ;  /* 0x00000000000b7941 */ /* 0x000fea0003800200 */
.L_x_9025:
[----:B------:R-:W-:-:S06]  /*1a9380*/  DSETP.GT.AND P0, PT, R104, R122, PT ;  /* 0x0000007a6800722a */ /* 0x000fcc0003f04000 */
[----:B------:R-:W-:Y:S02]  /*1a9390*/  FSEL R118, R108, RZ, P0 ;  /* 0x000000ff6c767208 */ /* 0x000fe40000000000 */
[----:B------:R-:W-:Y:S02]  /*1a93a0*/  FSEL R119, R109, +QNAN , P0 ;  /* 0x7ff000006d777808 */ /* 0x000fe40000000000 */
[----:B------:R-:W-:Y:S02]  /*1a93b0*/  FSEL R120, R110, RZ, P0 ;  /* 0x000000ff6e787208 */ /* 0x000fe40000000000 */
[----:B------:R-:W-:-:S07]  /*1a93c0*/  FSEL R121, R111, -1.875, P0 ;  /* 0xbff000006f797808 */ /* 0x000fce0000000000 */
.L_x_9011:
[----:B------:R-:W-:Y:S05]  /*1a93d0*/  BSYNC.RECONVERGENT B1 ;  /* 0x0000000000017941 */ /* 0x000fea0003800200 */
.L_x_9004:
        /* <DEDUP_REMOVED lines=14> */
.L_x_9003:
[----:B------:R-:W-:Y:S05]  /*1a94c0*/  BSYNC.RECONVERGENT B2 ;  /* 0x0000000000027941 */ /* 0x000fea0003800200 */
.L_x_9002:
[----:B------:R-:W-:Y:S01]  /*1a94d0*/  VIADD R139, R139, 0x1 ;  /* 0x000000018b8b7836 */ /* 0x000fe20000000000 */
[----:B------:R-:W-:-:S04]  /*1a94e0*/  ISETP.GT.U32.AND P1, PT, R138, 0x1, PT ;  /* 0x000000018a00780c */ /* 0x000fc80003f24070 */
[----:B------:R-:W-:-:S13]  /*1a94f0*/  ISETP.GE.AND P0, PT, R139, R142, PT ;  /* 0x0000008e8b00720c */ /* 0x000fda0003f06270 */
[----:B------:R-:W-:Y:S05]  /*1a9500*/  @!P0 BRA P1, `(.L_x_9027) ;  /* 0xffffffdc00c08947 */ /* 0x000fea000083ffff */
.L_x_9001:
[----:B------:R-:W-:Y:S05]  /*1a9510*/  BSYNC.RECONVERGENT B3 ;  /* 0x0000000000037941 */ /* 0x000fea0003800200 */
.L_x_9000:
[----:B------:R-:W-:Y:S05]  /*1a9520*/  @P3 BRA `(.L_x_9028) ;  /* 0xffffffdc00843947 */ /* 0x000fea000383ffff */
.L_x_8969:
[----:B------:R-:W-:Y:S05]  /*1a9530*/  BSYNC.RECONVERGENT B4 ;  /* 0x0000000000047941 */ /* 0x000fea0003800200 */
.L_x_8968:
[C---:B------:R-:W-:Y:S01]  /*1a9540*/  ISETP.NE.AND P0, PT, R142.reuse, R148, PT ;  /* 0x000000948e00720c */ /* 0x040fe20003f05270 */
[----:B------:R-:W-:-:S12]  /*1a9550*/  VIADD R142, R142, 0x1 ;  /* 0x000000018e8e7836 */ /* 0x000fd80000000000 */
[----:B------:R-:W-:Y:S05]  /*1a9560*/  @P0 BRA `(.L_x_9029) ;  /* 0xffffffb800980947 */ /* 0x000fea000383ffff */
.L_x_8967:
[----:B------:R-:W-:Y:S05]  /*1a9570*/  BSYNC.RECONVERGENT B5 ;  /* 0x0000000000057941 */ /* 0x000fea0003800200 */
.L_x_8966:
[C---:B------:R-:W-:Y:S01]  /*1a9580*/  ISETP.NE.AND P0, PT, R143.reuse, R2, PT ;  /* 0x000000028f00720c */ /* 0x040fe20003f05270 */
[----:B------:R-:W-:-:S12]  /*1a9590*/  VIADD R143, R143, 0x1 ;  /* 0x000000018f8f7836 */ /* 0x000fd80000000000 */
[----:B------:R-:W-:Y:S05]  /*1a95a0*/  @P0 BRA `(.L_x_9030) ;  /* 0xffffffb8007c0947 */ /* 0x000fea000383ffff */
[----:B------:R-:W-:Y:S05]  /*1a95b0*/  BSYNC.RECONVERGENT B6 ;  /* 0x0000000000067941 */ /* 0x000fea0003800200 */
.L_x_8965:
[----:B------:R-:W-:Y:S02]  /*1a95c0*/  IMAD.MOV.U32 R151, RZ, RZ, RZ ;  /* 0x000000ffff977224 */ /* 0x000fe400078e00ff */
[----:B------:R-:W-:Y:S02]  /*1a95d0*/  IMAD.MOV.U32 R150, RZ, RZ, 0x1 ;  /* 0x00000001ff967424 */ /* 0x000fe400078e00ff */
[----:B------:R-:W-:Y:S02]  /*1a95e0*/  IMAD.MOV.U32 R152, RZ, RZ, RZ ;  /* 0x000000ffff987224 */ /* 0x000fe400078e00ff */
[----:B-1----:R-:W-:Y:S02]  /*1a95f0*/  IMAD.MOV.U32 R4, RZ, RZ, 0x0 ;  /* 0x00000000ff047424 */ /* 0x002fe400078e00ff */
[----:B------:R-:W-:-:S07]  /*1a9600*/  IMAD.MOV.U32 R5, RZ, RZ, -0x100000 ;  /* 0xfff00000ff057424 */ /* 0x000fce00078e00ff */
.L_x_9058:
[----:B------:R-:W-:Y:S01]  /*1a9610*/  ISETP.NE.AND P0, PT, R148, RZ, PT ;  /* 0x000000ff9400720c */ /* 0x000fe20003f05270 */
[----:B------:R-:W-:-:S12]  /*1a9620*/  BSSY.RECONVERGENT B2, `(.L_x_9031) ;  /* 0x00001d6000027945 */ /* 0x000fd80003800200 */
[----:B------:R-:W-:Y:S05]  /*1a9630*/  @!P0 BRA `(.L_x_9032) ;  /* 0x0000001c00508947 */ /* 0x000fea0003800000 */
[----:B------:R-:W-:-:S06]  /*1a9640*/  IMAD.IADD R153, R1, 0x1, R150 ;  /* 0x0000000101997824 */ /* 0x000fcc00078e0296 */
[----:B------:R-:W5:Y:S01]  /*1a9650*/  LDL.U8 R153, [R153+0x27d8] ;  /* 0x0027d80099997983 */ /* 0x000f620000100000 */
[----:B0-----:R-:W-:-:S07]  /*1a9660*/  IMAD.MOV.U32 R149, RZ, RZ, 0x1 ;  /* 0x00000001ff957424 */ /* 0x001fce00078e00ff */
.L_x_9057:
        /* <DEDUP_REMOVED lines=124> */
.L_x_9038:
[----:B------:R-:W-:Y:S05]  /*1a9e30*/  BSYNC.RECONVERGENT B4 ;  /* 0x0000000000047941 */ /* 0x000fea0003800200 */
.L_x_9037:
        /* <DEDUP_REMOVED lines=36> */
.L_x_9040:
[----:B------:R-:W-:Y:S05]  /*1aa080*/  BSYNC.RECONVERGENT B4 ;  /* 0x0000000000047941 */ /* 0x000fea0003800200 */
.L_x_9039:
[----:B------:R-:W-:-:S06]  /*1aa090*/  DSETP.GEU.AND P0, PT, R122, R76, PT ;  /* 0x0000004c7a00722a */ /* 0x000fcc0003f0e000 */
[----:B------:R-:W-:Y:S02]  /*1aa0a0*/  FSEL R140, R140, R146, !P0 ;  /* 0x000000928c8c7208 */ /* 0x000fe40004000000 */
[----:B------:R-:W-:Y:S02]  /*1aa0b0*/  FSEL R141, R141, R147, !P0 ;  /* 0x000000938d8d7208 */ /* 0x000fe40004000000 */
[----:B------:R-:W-:Y:S02]  /*1aa0c0*/  FSEL R142, R142, R144, !P0 ;  /* 0x000000908e8e7208 */ /* 0x000fe40004000000 */
[----:B------:R-:W-:Y:S02]  /*1aa0d0*/  FSEL R143, R143, R145, !P0 ;  /* 0x000000918f8f7208 */ /* 0x000fe40004000000 */
[----:B------:R-:W-:Y:S02]  /*1aa0e0*/  FSEL R76, R76, R122, !P0 ;  /* 0x0000007a4c4c7208 */ /* 0x000fe40004000000 */
[----:B------:R-:W-:-:S07]  /*1aa0f0*/  FSEL R77, R77, R123, !P0 ;  /* 0x0000007b4d4d7208 */ /* 0x000fce0004000000 */
.L_x_9036:
[----:B------:R-:W-:Y:S05]  /*1aa100*/  BSYNC.RECONVERGENT B3 ;  /* 0x0000000000037941 */ /* 0x000fea0003800200 */
.L_x_9035:
        /* <DEDUP_REMOVED lines=49> */
.L_x_9044:
[----:B------:R-:W-:Y:S05]  /*1aa420*/  BSYNC.RECONVERGENT B4 ;  /* 0x0000000000047941 */ /* 0x000fea0003800200 */
.L_x_9043:
        /* <DEDUP_REMOVED lines=37> */
.L_x_9046:
[----:B------:R-:W-:Y:S05]  /*1aa680*/  BSYNC.RECONVERGENT B4 ;  /* 0x0000000000047941 */ /* 0x000fea0003800200 */
.L_x_9045:
[----:B------:R-:W-:-:S06]  /*1aa690*/  DSETP.GEU.AND P0, PT, R118, R76, PT ;  /* 0x0000004c7600722a */ /* 0x000fcc0003f0e000 */
[----:B------:R-:W-:Y:S02]  /*1aa6a0*/  FSEL R146, R146, R140, !P0 ;  /* 0x0000008c92927208 */ /* 0x000fe40004000000 */
[----:B------:R-:W-:Y:S02]  /*1aa6b0*/  FSEL R147, R147, R141, !P0 ;  /* 0x0000008d93937208 */ /* 0x000fe40004000000 */
[----:B------:R-:W-:Y:S02]  /*1aa6c0*/  FSEL R144, R144, R142, !P0 ;  /* 0x0000008e90907208 */ /* 0x000fe40004000000 */
[----:B------:R-:W-:Y:S02]  /*1aa6d0*/  FSEL R145, R145, R143, !P0 ;  /* 0x0000008f91917208 */ /* 0x000fe40004000000 */
[----:B------:R-:W-:Y:S02]  /*1aa6e0*/  FSEL R76, R76, R118, !P0 ;  /* 0x000000764c4c7208 */ /* 0x000fe40004000000 */
[----:B------:R-:W-:-:S07]  /*1aa6f0*/  FSEL R77, R77, R119, !P0 ;  /* 0x000000774d4d7208 */ /* 0x000fce0004000000 */
.L_x_9042:
[----:B------:R-:W-:Y:S05]  /*1aa700*/  BSYNC.RECONVERGENT B3 ;  /* 0x0000000000037941 */ /* 0x000fea0003800200 */
.L_x_9041:
        /* <DEDUP_REMOVED lines=51> */
[----:B------:R-:W-:Y:S01]  /*1aaa40*/  MOV R120, R136 ;  /* 0x0000008800787202 */ /* 0x000fe20000000f00 */
[----:B------:R-:W-:-:S07]  /*1aaa50*/  IMAD.MOV.U32 R121, RZ, RZ, R137 ;  /* 0x000000ffff797224 */ /* 0x000fce00078e0089 */
.L_x_9050:
[----:B------:R-:W-:Y:S05]  /*1aaa60*/  BSYNC.RECONVERGENT B4 ;  /* 0x0000000000047941 */ /* 0x000fea0003800200 */
.L_x_9049:
        /* <DEDUP_REMOVED lines=36> */
.L_x_9052:
[----:B------:R-:W-:Y:S05]  /*1aacb0*/  BSYNC.RECONVERGENT B4 ;  /* 0x0000000000047941 */ /* 0x000fea0003800200 */
.L_x_9051:
[----:B------:R-:W-:-:S06]  /*1aacc0*/  DSETP.GEU.AND P0, PT, R122, R76, PT ;  /* 0x0000004c7a00722a */ /* 0x000fcc0003f0e000 */
[----:B------:R-:W-:Y:S02]  /*1aacd0*/  FSEL R104, R104, R146, !P0 ;  /* 0x0000009268687208 */ /* 0x000fe40004000000 */
[----:B------:R-:W-:Y:S02]  /*1aace0*/  FSEL R105, R105, R147, !P0 ;  /* 0x0000009369697208 */ /* 0x000fe40004000000 */
[----:B------:R-:W-:Y:S02]  /*1aacf0*/  FSEL R106, R106, R144, !P0 ;  /* 0x000000906a6a7208 */ /* 0x000fe40004000000 */
[----:B------:R-:W-:Y:S02]  /*1aad00*/  FSEL R107, R107, R145, !P0 ;  /* 0x000000916b6b7208 */ /* 0x000fe40004000000 */
[----:B------:R-:W-:Y:S02]  /*1aad10*/  FSEL R76, R76, R122, !P0 ;  /* 0x0000007a4c4c7208 */ /* 0x000fe40004000000 */
[----:B------:R-:W-:-:S07]  /*1aad20*/  FSEL R77, R77, R123, !P0 ;  /* 0x0000007b4d4d7208 */ /* 0x000fce0004000000 */
.L_x_9048:
[----:B------:R-:W-:Y:S05]  /*1aad30*/  BSYNC.RECONVERGENT B3 ;  /* 0x0000000000037941 */ /* 0x000fea0003800200 */
.L_x_9047:
        /* <DEDUP_REMOVED lines=34> */
.L_x_9054:
[----:B------:R-:W-:Y:S05]  /*1aaf60*/  BSYNC.RECONVERGENT B3 ;  /* 0x0000000000037941 */ /* 0x000fea0003800200 */
.L_x_9053:
[----:B------:R-:W-:-:S06]  /*1aaf70*/  DSETP.GEU.AND P0, PT, R76, R122, PT ;  /* 0x0000007a4c00722a */ /* 0x000fcc0003f0e000 */
[----:B------:R-:W-:Y:S02]  /*1aaf80*/  FSEL R108, R108, R106, !P0 ;  /* 0x0000006a6c6c7208 */ /* 0x000fe40004000000 */
[----:B------:R-:W-:Y:S02]  /*1aaf90*/  FSEL R110, R110, R104, !P0 ;  /* 0x000000686e6e7208 */ /* 0x000fe40004000000 */
[----:B------:R-:W-:Y:S02]  /*1aafa0*/  FSEL R106, R109, R107, !P0 ;  /* 0x0000006b6d6a7208 */ /* 0x000fe40004000000 */
[----:B------:R-:W-:-:S03]  /*1aafb0*/  FSEL R104, R111, R105, !P0 ;  /* 0x000000696f687208 */ /* 0x000fc60004000000 */
[----:B------:R-:W-:Y:S02]  /*1aafc0*/  IMAD.MOV.U32 R109, RZ, RZ, R106 ;  /* 0x000000ffff6d7224 */ /* 0x000fe400078e006a */
[----:B------:R-:W-:-:S07]  /*1aafd0*/  IMAD.MOV.U32 R111, RZ, RZ, R104 ;  /* 0x000000ffff6f7224 */ /* 0x000fce00078e0068 */
.L_x_9034:
[----:B------:R-:W-:Y:S05]  /*1aafe0*/  BSYNC.RECONVERGENT B1 ;  /* 0x0000000000017941 */ /* 0x000fea0003800200 */
.L_x_9033:
        /* <DEDUP_REMOVED lines=43> */
.L_x_9056:
[----:B------:R-:W-:Y:S05]  /*1ab2a0*/  BSYNC.RECONVERGENT B1 ;  /* 0x0000000000017941 */ /* 0x000fea0003800200 */
.L_x_9055:
        /* <DEDUP_REMOVED lines=13> */
.L_x_9032:
[----:B------:R-:W-:Y:S05]  /*1ab380*/  BSYNC.RECONVERGENT B2 ;  /* 0x0000000000027941 */ /* 0x000fea0003800200 */
.L_x_9031:
[C---:B------:R-:W-:Y:S01]  /*1ab390*/  ISETP.NE.AND P0, PT, R150.reuse, R2, PT ;  /* 0x000000029600720c */ /* 0x040fe20003f05270 */
[----:B------:R-:W-:-:S12]  /*1ab3a0*/  VIADD R150, R150, 0x1 ;  /* 0x0000000196967836 */ /* 0x000fd80000000000 */
[----:B------:R-:W-:Y:S05]  /*1ab3b0*/  @P0 BRA `(.L_x_9058) ;  /* 0xffffffe000940947 */ /* 0x000fea000383ffff */
.L_x_8957:
[----:B------:R-:W-:Y:S05]  /*1ab3c0*/  BSYNC.RECONVERGENT B9 ;  /* 0x0000000000097941 */ /* 0x000fea0003800200 */
.L_x_8956:
        /* <DEDUP_REMOVED lines=132> */
.L_x_9064:
[----:B------:R-:W-:Y:S05]  /*1abc10*/  BSYNC.RECONVERGENT B3 ;  /* 0x0000000000037941 */ /* 0x000fea0003800200 */
.L_x_9063:
        /* <DEDUP_REMOVED lines=35> */
.L_x_9066:
[----:B------:R-:W-:Y:S05]  /*1abe50*/  BSYNC.RECONVERGENT B3 ;  /* 0x0000000000037941 */ /* 0x000fea0003800200 */
.L_x_9065:
        /* <DEDUP_REMOVED lines=11> */
.L_x_9062:
[----:B------:R-:W-:Y:S05]  /*1abf10*/  BSYNC.RECONVERGENT B2 ;  /* 0x0000000000027941 */ /* 0x000fea0003800200 */
.L_x_9061:
        /* <DEDUP_REMOVED lines=48> */
.L_x_9070:
[----:B------:R-:W-:Y:S05]  /*1ac220*/  BSYNC.RECONVERGENT B3 ;  /* 0x0000000000037941 */ /* 0x000fea0003800200 */
.L_x_9069:
        /* <DEDUP_REMOVED lines=35> */
.L_x_9072:
[----:B------:R-:W-:Y:S05]  /*1ac460*/  BSYNC.RECONVERGENT B3 ;  /* 0x0000000000037941 */ /* 0x000fea0003800200 */
.L_x_9071:
        /* <DEDUP_REMOVED lines=11> */
.L_x_9068:
[----:B------:R-:W-:Y:S05]  /*1ac520*/  BSYNC.RECONVERGENT B2 ;  /* 0x0000000000027941 */ /* 0x000fea0003800200 */
.L_x_9067:
        /* <DEDUP_REMOVED lines=52> */
.L_x_9076:
[----:B------:R-:W-:Y:S05]  /*1ac870*/  BSYNC.RECONVERGENT B3 ;  /* 0x0000000000037941 */ /* 0x000fea0003800200 */
.L_x_9075:
        /* <DEDUP_REMOVED lines=35> */
.L_x_9078:
[----:B------:R-:W-:Y:S05]  /*1acab0*/  BSYNC.RECONVERGENT B3 ;  /* 0x0000000000037941 */ /* 0x000fea0003800200 */
.L_x_9077:
        /* <DEDUP_REMOVED lines=11> */
.L_x_9074:
[----:B------:R-:W-:Y:S05]  /*1acb70*/  BSYNC.RECONVERGENT B2 ;  /* 0x0000000000027941 */ /* 0x000fea0003800200 */
.L_x_9073:
        /* <DEDUP_REMOVED lines=35> */
.L_x_9080:
[----:B------:R-:W-:Y:S05]  /*1acdb0*/  BSYNC.RECONVERGENT B2 ;  /* 0x0000000000027941 */ /* 0x000fea0003800200 */
.L_x_9079:
        /* <DEDUP_REMOVED lines=8> */
.L_x_9060:
[----:B------:R-:W-:Y:S05]  /*1ace40*/  BSYNC.RECONVERGENT B1 ;  /* 0x0000000000017941 */ /* 0x000fea0003800200 */
.L_x_9059:
        /* <DEDUP_REMOVED lines=11> */
.L_x_9085:
        /* <DEDUP_REMOVED lines=9> */
.L_x_9084:
[----:B------:R-:W-:Y:S05]  /*1acf90*/  BSYNC.RECONVERGENT B2 ;  /* 0x0000000000027941 */ /* 0x000fea0003800200 */
.L_x_9083:
        /* <DEDUP_REMOVED lines=24> */
.L_x_9082:
[----:B------:R-:W-:Y:S05]  /*1ad120*/  BSYNC.RECONVERGENT B1 ;  /* 0x0000000000017941 */ /* 0x000fea0003800200 */
.L_x_9081:
        /* <DEDUP_REMOVED lines=11> */
.L_x_9090:
        /* <DEDUP_REMOVED lines=20> */
.L_x_9089:
[----:B------:R-:W-:Y:S05]  /*1ad320*/  BSYNC.RECONVERGENT B2 ;  /* 0x0000000000027941 */ /* 0x000fea0003800200 */
.L_x_9088:
        /* <DEDUP_REMOVED lines=16> */
.L_x_9092:
[----:B------:R-:W-:Y:S05]  /*1ad430*/  BSYNC.RECONVERGENT B2 ;  /* 0x0000000000027941 */ /* 0x000fea0003800200 */
.L_x_9091:
        /* <DEDUP_REMOVED lines=18> */
.L_x_9087:
[----:B------:R-:W-:Y:S05]  /*1ad560*/  BSYNC.RECONVERGENT B1 ;  /* 0x0000000000017941 */ /* 0x000fea0003800200 */
.L_x_9086:
        /* <DEDUP_REMOVED lines=17> */
.L_x_9142:
        /* <DEDUP_REMOVED lines=21> */
.L_x_9097:
        /* <DEDUP_REMOVED lines=103> */
.L_x_9103:
[----:B------:R-:W-:Y:S05]  /*1ade40*/  BSYNC.RECONVERGENT B5 ;  /* 0x0000000000057941 */ /* 0x000fea0003800200 */
.L_x_9102:
        /* <DEDUP_REMOVED lines=36> */
.L_x_9106:
[----:B------:R-:W-:Y:S05]  /*1ae090*/  BSYNC.RECONVERGENT B5 ;  /* 0x0000000000057941 */ /* 0x000fea0003800200 */
.L_x_9105:
        /* <DEDUP_REMOVED lines=10> */
.L_x_9101:
        /* <DEDUP_REMOVED lines=45> */
.L_x_9108:
[----:B------:R-:W-:Y:S05]  /*1ae410*/  BSYNC.RECONVERGENT B5 ;  /* 0x0000000000057941 */ /* 0x000fea0003800200 */
.L_x_9107:
        /* <DEDUP_REMOVED lines=38> */
.L_x_9110:
[----:B------:R-:W-:Y:S05]  /*1ae680*/  BSYNC.RECONVERGENT B5 ;  /* 0x0000000000057941 */ /* 0x000fea0003800200 */
.L_x_9109:
        /* <DEDUP_REMOVED lines=10> */
.L_x_9100:
        /* <DEDUP_REMOVED lines=55> */
.L_x_9112:
[----:B------:R-:W-:Y:S05]  /*1aeaa0*/  BSYNC.RECONVERGENT B5 ;  /* 0x0000000000057941 */ /* 0x000fea0003800200 */
.L_x_9111:
        /* <DEDUP_REMOVED lines=38> */
.L_x_9114:
[----:B------:R-:W-:Y:S05]  /*1aed10*/  BSYNC.RECONVERGENT B5 ;  /* 0x0000000000057941 */ /* 0x000fea0003800200 */
.L_x_9113:
        /* <DEDUP_REMOVED lines=9> */
.L_x_9104:
[----:B------:R-:W-:Y:S05]  /*1aedb0*/  BSYNC.RECONVERGENT B3 ;  /* 0x0000000000037941 */ /* 0x000fea0003800200 */
.L_x_9099:
        /* <DEDUP_REMOVED lines=35> */
.L_x_9116:
[----:B------:R-:W-:Y:S05]  /*1aeff0*/  BSYNC.RECONVERGENT B3 ;  /* 0x0000000000037941 */ /* 0x000fea0003800200 */
.L_x_9115:
[----:B------:R-:W-:-:S06]  /*1af000*/  DSETP.GEU.AND P0, PT, R216, R118, PT ;  /* 0x00000076d800722a */ /* 0x000fcc0003f0e000 */
[----:B------:R-:W-:Y:S02]  /*1af010*/  FSEL R104, R104, R138, !P0 ;  /* 0x0000008a68687208 */ /* 0x000fe40004000000 */
[----:B------:R-:W-:Y:S02]  /*1af020*/  FSEL R105, R105, R139, !P0 ;  /* 0x0000008b69697208 */ /* 0x000fe40004000000 */
[----:B------:R-:W-:Y:S02]  /*1af030*/  FSEL R4, R4, R110, !P0 ;  /* 0x0000006e04047208 */ /* 0x000fe40004000000 */
[----:B------:R-:W-:-:S07]  /*1af040*/  FSEL R5, R5, R111, !P0 ;  /* 0x0000006f05057208 */ /* 0x000fce0004000000 */
.L_x_9098:
[----:B------:R-:W-:Y:S05]  /*1af050*/  BSYNC.RECONVERGENT B4 ;  /* 0x0000000000047941 */ /* 0x000fea0003800200 */
.L_x_9096:
        /* <DEDUP_REMOVED lines=40> */
.L_x_9118:
[----:B------:R-:W-:Y:S05]  /*1af2e0*/  BSYNC.RELIABLE B3 ;  /* 0x0000000000037941 */ /* 0x000fea0003800100 */
.L_x_9117:
        /* <DEDUP_REMOVED lines=48> */
.L_x_9121:
[----:B------:R-:W-:Y:S05]  /*1af5f0*/  BSYNC.RECONVERGENT B3 ;  /* 0x0000000000037941 */ /* 0x000fea0003800200 */
.L_x_9120:
[----:B------:R-:W-:Y:S04]  /*1af600*/  BSSY.RECONVERGENT B5, `(.L_x_9122) ;  /* 0x0000199000057945 */ /* 0x000fe80003800200 */
[----:B------:R-:W-:Y:S05]  /*1af610*/  @!P0 BRA `(.L_x_9123) ;  /* 0x00000018005c8947 */ /* 0x000fea0003800000 */
[----:B------:R-:W-:-:S07]  /*1af620*/  IMAD.MOV.U32 R140, RZ, RZ, 0x3 ;  /* 0x00000003ff8c7424 */ /* 0x000fce00078e00ff */
.L_x_9141:
[----:B------:R-:W-:Y:S01]  /*1af630*/  IMAD.IADD R138, R152, 0x1, -R140 ;  /* 0x00000001988a7824 */ /* 0x000fe200078e0a8c */
[----:B------:R-:W-:Y:S01]  /*1af640*/  IADD3 R108, PT, PT, R151, -0x1, RZ ;  /* 0xffffffff976c7810 */ /* 0x000fe20007ffe0ff */
[----:B------:R-:W-:Y:S01]  /*1af650*/  BSSY.RECONVERGENT B4, `(.L_x_9124) ;  /* 0x0000190000047945 */ /* 0x000fe20003800200 */
        /* <DEDUP_REMOVED lines=17> */
.L_x_9140:
        /* <DEDUP_REMOVED lines=83> */
.L_x_9128:
        /* <DEDUP_REMOVED lines=83> */
.L_x_9131:
[----:B------:R-:W-:Y:S05]  /*1b01d0*/  BSYNC.RECONVERGENT B6 ;  /* 0x0000000000067941 */ /* 0x000fea0003800200 */
.L_x_9130:
        /* <DEDUP_REMOVED lines=35> */
.L_x_9133:
[----:B------:R-:W-:Y:S05]  /*1b0410*/  BSYNC.RECONVERGENT B6 ;  /* 0x0000000000067941 */ /* 0x000fea0003800200 */
.L_x_9132:
[----:B------:R-:W-:-:S06]  /*1b0420*/  DSETP.GE.AND P0, PT, R4, R122, PT ;  /* 0x0000007a0400722a */ /* 0x000fcc0003f06000 */
[----:B------:R-:W-:Y:S02]  /*1b0430*/  FSEL R4, R104, RZ, P0 ;  /* 0x000000ff68047208 */ /* 0x000fe40000000000 */
[----:B------:R-:W-:Y:S02]  /*1b0440*/  FSEL R5, R105, +QNAN , P0 ;  /* 0x7ff0000069057808 */ /* 0x000fe40000000000 */
[----:B------:R-:W-:Y:S02]  /*1b0450*/  FSEL R104, R106, RZ, P0 ;  /* 0x000000ff6a687208 */ /* 0x000fe40000000000 */
[----:B------:R-:W-:Y:S01]  /*1b0460*/  FSEL R105, R107, -1.875, P0 ;  /* 0xbff000006b697808 */ /* 0x000fe20000000000 */
[----:B------:R-:W-:Y:S06]  /*1b0470*/  BRA `(.L_x_9129) ;  /* 0x0000000400d87947 */ /* 0x000fec0003800000 */
.L_x_9127:
        /* <DEDUP_REMOVED lines=57> */
.L_x_9134:
        /* <DEDUP_REMOVED lines=45> */
.L_x_9136:
[----:B------:R-:W-:Y:S05]  /*1b0ae0*/  BSYNC.RECONVERGENT B6 ;  /* 0x0000000000067941 */ /* 0x000fea0003800200 */
.L_x_9135:
[----:B------:R-:W-:-:S04]  /*1b0af0*/  VIADD R3, R139, 0xffffffff ;  /* 0xffffffff8b037836 */ /* 0x000fc80000000000 */
[----:B------:R-:W-:-:S04]  /*1b0b00*/  IMAD R3, R3, R148, R138 ;  /* 0x0000009403037224 */ /* 0x000fc800078e028a */
[----:B------:R-:W-:-:S05]  /*1b0b10*/  VIADD R118, R3, 0xffffffff ;  /* 0xffffffff03767836 */ /* 0x000fca0000000000 */
[----:B------:R-:W-:-:S05]  /*1b0b20*/  LEA R118, R118, R1, 0x3 ;  /* 0x0000000176767211 */ /* 0x000fca00078e18ff */
        /* <DEDUP_REMOVED lines=11> */
.L_x_9129:
[----:B------:R-:W-:Y:S05]  /*1b0be0*/  BSYNC.RECONVERGENT B3 ;  /* 0x0000000000037941 */ /* 0x000fea0003800200 */
.L_x_9126:
        /* <DEDUP_REMOVED lines=36> */
.L_x_9138:
[----:B------:R-:W-:-:S13]  /*1b0e30*/  ISETP.GT.AND P0, PT, R139, 0x1, PT ;  /* 0x000000018b00780c */ /* 0x000fda0003f04270 */
[----:B------:R-:W-:Y:S05]  /*1b0e40*/  @!P0 BREAK.RELIABLE B3 ;  /* 0x0000000000038942 */ /* 0x000fea0003800100 */
[----:B------:R-:W-:Y:S05]  /*1b0e50*/  @!P0 BRA `(.L_x_9125) ;  /* 0x00000000003c8947 */ /* 0x000fea0003800000 */
[----:B------:R-:W-:Y:S05]  /*1b0e60*/  BSYNC.RELIABLE B3 ;  /* 0x0000000000037941 */ /* 0x000fea0003800100 */
.L_x_9137:
[----:B------:R-:W-:Y:S02]  /*1b0e70*/  VIADD R138, R138, 0x1 ;  /* 0x000000018a8a7836 */ /* 0x000fe40000000000 */
[----:B------:R-:W-:-:S03]  /*1b0e80*/  VIADD R139, R139, 0xffffffff ;  /* 0xffffffff8b8b7836 */ /* 0x000fc60000000000 */
[----:B------:R-:W-:-:S13]  /*1b0e90*/  ISETP.GE.AND P0, PT, R138, R152, PT ;  /* 0x000000988a00720c */ /* 0x000fda0003f06270 */
[----:B------:R-:W-:Y:S05]  /*1b0ea0*/  @!P0 BRA `(.L_x_9140) ;  /* 0xffffffe800308947 */ /* 0x000fea000383ffff */
[----:B------:R-:W-:Y:S05]  /*1b0eb0*/  BRA `(.L_x_9125) ;  /* 0x0000000000247947 */ /* 0x000fea0003800000 */
.L_x_9139:
        /* <DEDUP_REMOVED lines=9> */
.L_x_9125:
[----:B------:R-:W-:Y:S05]  /*1b0f50*/  BSYNC.RECONVERGENT B4 ;  /* 0x0000000000047941 */ /* 0x000fea0003800200 */
.L_x_9124:
[C---:B------:R-:W-:Y:S01]  /*1b0f60*/  ISETP.LT.U32.AND P0, PT, R140.reuse, 0x20, PT ;  /* 0x000000208c00780c */ /* 0x040fe20003f01070 */
[----:B------:R-:W-:-:S12]  /*1b0f70*/  VIADD R140, R140, 0x1 ;  /* 0x000000018c8c7836 */ /* 0x000fd80000000000 */
[----:B------:R-:W-:Y:S05]  /*1b0f80*/  @P3 BRA P0, `(.L_x_9141) ;  /* 0xffffffe400a83947 */ /* 0x000fea000003ffff */
.L_x_9123:
[----:B------:R-:W-:Y:S05]  /*1b0f90*/  BSYNC.RECONVERGENT B5 ;  /* 0x0000000000057941 */ /* 0x000fea0003800200 */
.L_x_9122:
[C---:B------:R-:W-:Y:S02]  /*1b0fa0*/  IMAD.IADD R106, R1.reuse, 0x1, R151 ;  /* 0x00000001016a7824 */ /* 0x040fe400078e0297 */
[----:B------:R-:W-:-:S04]  /*1b0fb0*/  IMAD.IADD R107, R1, 0x1, R152 ;  /* 0x00000001016b7824 */ /* 0x000fc800078e0298 */
[----:B------:R-:W5:Y:S04]  /*1b0fc0*/  LDL.U8 R106, [R106+0x27d8] ;  /* 0x0027d8006a6a7983 */ /* 0x000f680000100000 */
[----:B------:R-:W5:Y:S01]  /*1b0fd0*/  LDL.U8 R107, [R107+0x27f3] ;  /* 0x0027f3006b6b7983 */ /* 0x000f620000100000 */
[----:B------:R-:W-:Y:S05]  /*1b0fe0*/  BRA `(.L_x_9142) ;  /* 0xffffffc400a47947 */ /* 0x000fea000383ffff */
.L_x_9119:
[----:B------:R-:W-:Y:S05]  /*1b0ff0*/  BSYNC.RECONVERGENT B2 ;  /* 0x0000000000027941 */ /* 0x000fea0003800200 */
.L_x_9095:
        /* <DEDUP_REMOVED lines=21> */
.L_x_9149:
        /* <DEDUP_REMOVED lines=27> */
[----:B------:R-:W-:-:S05]  /*1b1300*/  @!P1 IMAD.MOV R119, RZ, RZ, R4 ;  /* 0x000000ffff779224 */ /* 0x000fca00078e0204 */
[----:B------:R-:W-:Y:S01]  /*1b1310*/  IADD3 R4, PT, PT, R119, 0x1, RZ ;  /* 0x0000000177047810 */ /* 0x000fe20007ffe0ff */
        /* <DEDUP_REMOVED lines=28> */
.L_x_9148:
[----:B------:R-:W-:Y:S05]  /*1b14e0*/  BSYNC.RECONVERGENT B4 ;  /* 0x0000000000047941 */ /* 0x000fea0003800200 */
.L_x_9147:
        /* <DEDUP_REMOVED lines=35> */
.L_x_9151:
[----:B------:R-:W-:Y:S05]  /*1b1720*/  BSYNC.RECONVERGENT B4 ;  /* 0x0000000000047941 */ /* 0x000fea0003800200 */
.L_x_9150:
        /* <DEDUP_REMOVED lines=21> */
.L_x_9153:
[----:B------:R-:W-:Y:S05]  /*1b1880*/  BSYNC.RECONVERGENT B4 ;  /* 0x0000000000047941 */ /* 0x000fea0003800200 */
.L_x_9152:
[----:B------:R-:W-:Y:S05]  /*1b1890*/  @!P1 BRA `(.L_x_9146) ;  /* 0x0000000000489947 */ /* 0x000fea0003800000 */
[----:B------:R-:W-:-:S05]  /*1b18a0*/  IMAD R5, R3, 0x4, R119 ;  /* 0x0000000403057824 */ /* 0x000fca00078e0277 */
[----:B------:R-:W2:Y:S02]  /*1b18b0*/  LDL.64 R2, [R5] ;  /* 0x0000000005027983 */ /* 0x000ea40000100a00 */
[----:B--2---:R-:W-:Y:S01]  /*1b18c0*/  ISETP.GT.AND P0, PT, R2, RZ, PT ;  /* 0x000000ff0200720c */ /* 0x004fe20003f04270 */
[----:B------:R-:W-:-:S12]  /*1b18d0*/  VIADD R2, R4, 0x1 ;  /* 0x0000000104027836 */ /* 0x000fd80000000000 */
[----:B------:R-:W-:Y:S02]  /*1b18e0*/  @!P0 IADD3 R2, PT, PT, R4, RZ, RZ ;  /* 0x000000ff04028210 */ /* 0x000fe40007ffe0ff */
        /* <DEDUP_REMOVED lines=13> */
.L_x_9146:
[----:B------:R-:W-:Y:S05]  /*1b19c0*/  BSYNC.RECONVERGENT B3 ;  /* 0x0000000000037941 */ /* 0x000fea0003800200 */
.L_x_9145:
        /* <DEDUP_REMOVED lines=10> */
.L_x_9158:
        /* <DEDUP_REMOVED lines=68> */
.L_x_9157:
[----:B------:R-:W-:Y:S05]  /*1b1eb0*/  BSYNC.RECONVERGENT B4 ;  /* 0x0000000000047941 */ /* 0x000fea0003800200 */
.L_x_9156:
        /* <DEDUP_REMOVED lines=40> */
.L_x_9160:
[----:B------:R-:W-:Y:S05]  /*1b2140*/  BSYNC.RECONVERGENT B4 ;  /* 0x0000000000047941 */ /* 0x000fea0003800200 */
.L_x_9159:
        /* <DEDUP_REMOVED lines=24> */
.L_x_9162:
[----:B------:R-:W-:Y:S05]  /*1b22d0*/  BSYNC.RECONVERGENT B4 ;  /* 0x0000000000047941 */ /* 0x000fea0003800200 */
.L_x_9161:
        /* <DEDUP_REMOVED lines=20> */
.L_x_9155:
[----:B------:R-:W-:Y:S05]  /*1b2420*/  BSYNC.RECONVERGENT B3 ;  /* 0x0000000000037941 */ /* 0x000fea0003800200 */
.L_x_9154:
        /* <DEDUP_REMOVED lines=36> */
.L_x_9164:
[----:B------:R-:W-:Y:S05]  /*1b2670*/  BSYNC.RECONVERGENT B3 ;  /* 0x0000000000037941 */ /* 0x000fea0003800200 */
.L_x_9163:
[----:B------:R-:W-:Y:S01]  /*1b2680*/  UMOV UR4, 0x66666666 ;  /* 0x6666666600047882 */ /* 0x000fe20000000000 */
[----:B------:R-:W-:Y:S01]  /*1b2690*/  UMOV UR5, 0x40711266 ;  /* 0x4071126600057882 */ /* 0x000fe20000000000 */
[----:B------:R-:W-:Y:S01]  /*1b26a0*/  IMAD.MOV.U32 R4, RZ, RZ, 0x0 ;  /* 0x00000000ff047424 */ /* 0x000fe200078e00ff */
[----:B------:R-:W-:Y:S01]  /*1b26b0*/  DADD R2, R2, -UR4 ;  /* 0x8000000402027e29 */ /* 0x000fe20008000000 */
[----:B------:R-:W-:-:S07]  /*1b26c0*/  IMAD.MOV.U32 R5, RZ, RZ, 0x40590000 ;  /* 0x40590000ff057424 */ /* 0x000fce00078e00ff */
[----:B------:R-:W-:-:S11]  /*1b26d0*/  DFMA R4, R2, R4, 0.5 ;  /* 0x3fe000000204742b */ /* 0x000fd60000000004 */
.L_x_9144:
[----:B------:R-:W-:Y:S05]  /*1b26e0*/  BSYNC.RECONVERGENT B2 ;  /* 0x0000000000027941 */ /* 0x000fea0003800200 */
.L_x_9143:
        /* <DEDUP_REMOVED lines=28> */
.L_x_9165:
[----:B------:R-:W-:Y:S05]  /*1b28b0*/  BSYNC.RECONVERGENT B2 ;  /* 0x0000000000027941 */ /* 0x000fea0003800200 */
.L_x_9094:
[----:B------:R-:W-:Y:S05]  /*1b28c0*/  BSYNC.RECONVERGENT B1 ;  /* 0x0000000000017941 */ /* 0x000fea0003800200 */
.L_x_9093:
[----:B------:R-:W1:Y:S02]  /*1b28d0*/  LDC R2, c[0x0][0x3c0] ;  /* 0x0000f000ff027b82 */ /* 0x000e640000000800 */
[----:B-1----:R-:W-:-:S06]  /*1b28e0*/  FADD R2, R2, -10 ;  /* 0xc120000002027421 */ /* 0x002fcc0000000000 */
[----:B------:R-:W1:Y:S02]  /*1b28f0*/  F2F.F64.F32 R2, R2 ;  /* 0x0000000200027310 */ /* 0x000e640000201800 */
[----:B-1----:R-:W-:-:S06]  /*1b2900*/  DSETP.GT.AND P0, PT, R4, R2, PT ;  /* 0x000000020400722a */ /* 0x002fcc0003f04000 */
[----:B------:R-:W-:-:S08]  /*1b2910*/  SEL R154, R154, RZ, !P0 ;  /* 0x000000ff9a9a7207 */ /* 0x000fd00004000000 */
.L_x_8860:
[----:B------:R-:W-:Y:S05]  /*1b2920*/  BSYNC.RECONVERGENT B10 ;  /* 0x00000000000a7941 */ /* 0x000fea0003800200 */
.L_x_8859:
[----:B------:R-:W1:Y:S01]  /*1b2930*/  LDCU UR4, c[0x0][0x3c8] ;  /* 0x00007900ff0477ac */ /* 0x000e620008000800 */
[----:B------:R-:W-:Y:S01]  /*1b2940*/  ISETP.NE.AND P0, PT, R154, RZ, PT ;  /* 0x000000ff9a00720c */ /* 0x000fe20003f05270 */
[----:B------:R-:W-:Y:S03]  /*1b2950*/  BSSY.RECONVERGENT B1, `(.L_x_9166) ;  /* 0x000105e000017945 */ /* 0x000fe60003800200 */
[----:B-1----:R-:W-:-:S13]  /*1b2960*/  ISETP.EQ.OR P0, PT, RZ, UR4, !P0 ;  /* 0x00000004ff007c0c */ /* 0x002fda000c702670 */
[----:B------:R-:W-:Y:S05]  /*1b2970*/  @P0 BRA `(.L_x_9167) ;  /* 0x00000104006c0947 */ /* 0x000fea0003800000 */
[----:B------:R-:W-:Y:S01]  /*1b2980*/  BSSY.RECONVERGENT B2, `(.L_x_9168) ;  /* 0x0000008000027945 */ /* 0x000fe20003800200 */
[----:B------:R-:W-:-:S07]  /*1b2990*/  MOV R2, RZ ;  /* 0x000000ff00027202 */ /* 0x000fce0000000f00 */
.L_x_9169:
[----:B------:R-:W-:-:S05]  /*1b29a0*/  IMAD.IADD R5, R1, 0x1, R2 ;  /* 0x0000000101057824 */ /* 0x000fca00078e0202 */
[----:B------:R-:W2:Y:S02]  /*1b29b0*/  LDL.U8 R3, [R5+0x282c] ;  /* 0x00282c0005037983 */ /* 0x000ea40000100000 */
[----:B--2---:R-:W-:Y:S01]  /*1b29c0*/  ISETP.NE.AND P0, PT, R3, RZ, PT ;  /* 0x000000ff0300720c */ /* 0x004fe20003f05270 */
[----:B------:R-:W-:Y:S02]  /*1b29d0*/  IMAD.MOV.U32 R3, RZ, RZ, R2 ;  /* 0x000000ffff037224 */ /* 0x000fe400078e0002 */
[----:B------:R-:W-:-:S10]  /*1b29e0*/  VIADD R2, R2, 0x1 ;  /* 0x0000000102027836 */ /* 0x000fd40000000000 */
[----:B------:R-:W-:Y:S05]  /*1b29f0*/  @P0 BRA `(.L_x_9169) ;  /* 0xfffffffc00e80947 */ /* 0x000fea000383ffff */
[----:B------:R-:W-:Y:S05]  /*1b2a00*/  BSYNC.RECONVERGENT B2 ;  /* 0x0000000000027941 */ /* 0x000fea0003800200 */
.L_x_9168:
        /* <DEDUP_REMOVED lines=9> */
.L_x_9173:
        /* <DEDUP_REMOVED lines=27> */
.L_x_9172:
[----:B------:R-:W-:Y:S01]  /*1b2c50*/  BSSY.RECONVERGENT B3, `(.L_x_9174) ;  /* 0x0000008000037945 */ /* 0x000fe20003800200 */
[----:B------:R-:W-:-:S07]  /*1b2c60*/  IMAD.MOV.U32 R2, RZ, RZ, RZ ;  /* 0x000000ffff027224 */ /* 0x000fce00078e00ff */
.L_x_9175:
[----:B------:R-:W-:-:S05]  /*1b2c70*/  IMAD.IADD R5, R1, 0x1, R2 ;  /* 0x0000000101057824 */ /* 0x000fca00078e0202 */
[----:B------:R-:W2:Y:S02]  /*1b2c80*/  LDL.U8 R3, [R5+0x282c] ;  /* 0x00282c0005037983 */ /* 0x000ea40000100000 */
[----:B--2---:R-:W-:Y:S01]  /*1b2c90*/  ISETP.NE.AND P0, PT, R3, RZ, PT ;  /* 0x000000ff0300720c */ /* 0x004fe20003f05270 */
[----:B------:R-:W-:Y:S02]  /*1b2ca0*/  IMAD.MOV.U32 R3, RZ, RZ, R2 ;  /* 0x000000ffff037224 */ /* 0x000fe400078e0002 */
[----:B------:R-:W-:-:S10]  /*1b2cb0*/  VIADD R2, R2, 0x1 ;  /* 0x0000000102027836 */ /* 0x000fd40000000000 */
[----:B------:R-:W-:Y:S05]  /*1b2cc0*/  @P0 BRA `(.L_x_9175) ;  /* 0xfffffffc00e80947 */ /* 0x000fea000383ffff */
[----:B------:R-:W-:Y:S05]  /*1b2cd0*/  BSYNC.RECONVERGENT B3 ;  /* 0x0000000000037941 */ /* 0x000fea0003800200 */
.L_x_9174:
        /* <DEDUP_REMOVED lines=8> */
.L_x_9177:
        /* <DEDUP_REMOVED lines=27> */
.L_x_9176:
        /* <DEDUP_REMOVED lines=56> */
.L_x_9171:
        /* <DEDUP_REMOVED lines=55> */
.L_x_9178:
[----:B------:R-:W-:Y:S05]  /*1b3600*/  BSYNC.RECONVERGENT B2 ;  /* 0x0000000000027941 */ /* 0x000fea0003800200 */
.L_x_9170:
[----:B------:R-:W-:Y:S01]  /*1b3610*/  BSSY.RECONVERGENT B2, `(.L_x_9179) ;  /* 0x0000008000027945 */ /* 0x000fe20003800200 */
[----:B------:R-:W-:-:S07]  /*1b3620*/  IMAD.MOV.U32 R3, RZ, RZ, RZ ;  /* 0x000000ffff037224 */ /* 0x000fce00078e00ff */
.L_x_9180:
[----:B------:R-:W-:-:S06]  /*1b3630*/  IMAD.IADD R2, R1, 0x1, R3 ;  /* 0x0000000101027824 */ /* 0x000fcc00078e0203 */
[----:B------:R-:W2:Y:S02]  /*1b3640*/  LDL.U8 R2, [R2+0x282c] ;  /* 0x00282c0002027983 */ /* 0x000ea40000100000 */
[----:B--2---:R-:W-:Y:S01]  /*1b3650*/  ISETP.NE.AND P0, PT, R2, RZ, PT ;  /* 0x000000ff0200720c */ /* 0x004fe20003f05270 */
[----:B------:R-:W-:Y:S02]  /*1b3660*/  IMAD.MOV.U32 R2, RZ, RZ, R3 ;  /* 0x000000ffff027224 */ /* 0x000fe400078e0003 */
[----:B------:R-:W-:-:S10]  /*1b3670*/  VIADD R3, R3, 0x1 ;  /* 0x0000000103037836 */ /* 0x000fd40000000000 */
[----:B------:R-:W-:Y:S05]  /*1b3680*/  @P0 BRA `(.L_x_9180) ;  /* 0xfffffffc00e80947 */ /* 0x000fea000383ffff */
[----:B------:R-:W-:Y:S05]  /*1b3690*/  BSYNC.RECONVERGENT B2 ;  /* 0x0000000000027941 */ /* 0x000fea0003800200 */
.L_x_9179:
[----:B------:R-:W-:Y:S01]  /*1b36a0*/  BSSY.RECONVERGENT B2, `(.L_x_9181) ;  /* 0x0000008000027945 */ /* 0x000fe20003800200 */
[----:B------:R-:W-:-:S07]  /*1b36b0*/  IMAD.MOV.U32 R3, RZ, RZ, RZ ;  /* 0x000000ffff037224 */ /* 0x000fce00078e00ff */
.L_x_9182:
[----:B------:R-:W-:-:S06]  /*1b36c0*/  IMAD.IADD R104, R1, 0x1, R3 ;  /* 0x0000000101687824 */ /* 0x000fcc00078e0203 */
[----:B------:R-:W2:Y:S01]  /*1b36d0*/  LDL.U8 R104, [R104+0x282c] ;  /* 0x00282c0068687983 */ /* 0x000ea20000100000 */
[----:B------:R-:W-:Y:S02]  /*1b36e0*/  IMAD.MOV.U32 R148, RZ, RZ, R3 ;  /* 0x000000ffff947224 */ /* 0x000fe400078e0003 */
[----:B------:R-:W-:Y:S01]  /*1b36f0*/  VIADD R3, R3, 0x1 ;  /* 0x0000000103037836 */ /* 0x000fe20000000000 */
[----:B--2---:R-:W-:-:S13]  /*1b3700*/  ISETP.NE.AND P0, PT, R104, RZ, PT ;  /* 0x000000ff6800720c */ /* 0x004fda0003f05270 */
[----:B------:R-:W-:Y:S05]  /*1b3710*/  @P0 BRA `(.L_x_9182) ;  /* 0xfffffffc00e80947 */ /* 0x000fea000383ffff */
[----:B------:R-:W-:Y:S05]  /*1b3720*/  BSYNC.RECONVERGENT B2 ;  /* 0x0000000000027941 */ /* 0x000fea0003800200 */
.L_x_9181:
        /* <DEDUP_REMOVED lines=10> */
.L_x_9207:
        /* <DEDUP_REMOVED lines=12> */
.L_x_9188:
[----:B------:R-:W-:-:S13]  /*1b3890*/  ISETP.NE.AND P1, PT, R107, 0x47, PT ;  /* 0x000000476b00780c */ /* 0x000fda0003f25270 */
[----:B------:R-:W-:Y:S05]  /*1b38a0*/  @!P1 BRA `(.L_x_9191) ;  /* 0x0000000000149947 */ /* 0x000fea0003800000 */
[----:B------:R-:W-:Y:S02]  /*1b38b0*/  ISETP.NE.AND P1, PT, R107, 0x54, PT ;  /* 0x000000546b00780c */ /* 0x000fe40003f25270 */
[----:B------:R-:W-:-:S11]  /*1b38c0*/  MOV R108, 0x3 ;  /* 0x00000003006c7802 */ /* 0x000fd60000000f00 */
[----:B------:R-:W-:Y:S05]  /*1b38d0*/  @!P1 BRA `(.L_x_9189) ;  /* 0x00000000000c9947 */ /* 0x000fea0003800000 */
.L_x_9190:
[----:B------:R-:W-:Y:S01]  /*1b38e0*/  IMAD.MOV.U32 R108, RZ, RZ, 0x4 ;  /* 0x00000004ff6c7424 */ /* 0x000fe200078e00ff */
[----:B------:R-:W-:Y:S06]  /*1b38f0*/  BRA `(.L_x_9189) ;  /* 0x0000000000047947 */ /* 0x000fec0003800000 */
.L_x_9191:
[----:B------:R-:W-:-:S07]  /*1b3900*/  IMAD.MOV.U32 R108, RZ, RZ, 0x2 ;  /* 0x00000002ff6c7424 */ /* 0x000fce00078e00ff */
.L_x_9189:
[----:B------:R-:W-:Y:S05]  /*1b3910*/  BSYNC.RECONVERGENT B4 ;  /* 0x0000000000047941 */ /* 0x000fea0003800200 */
.L_x_9187:
        /* <DEDUP_REMOVED lines=12> */
.L_x_9193:
[----:B------:R-:W-:-:S13]  /*1b39e0*/  ISETP.NE.AND P1, PT, R107, 0x47, PT ;  /* 0x000000476b00780c */ /* 0x000fda0003f25270 */
[----:B------:R-:W-:Y:S05]  /*1b39f0*/  @!P1 BRA `(.L_x_9196) ;  /* 0x0000000000149947 */ /* 0x000fea0003800000 */
[----:B------:R-:W-:Y:S01]  /*1b3a00*/  ISETP.NE.AND P1, PT, R107, 0x54, PT ;  /* 0x000000546b00780c */ /* 0x000fe20003f25270 */
[----:B------:R-:W-:-:S12]  /*1b3a10*/  IMAD.MOV.U32 R108, RZ, RZ, 0x3 ;  /* 0x00000003ff6c7424 */ /* 0x000fd800078e00ff */
[----:B------:R-:W-:Y:S05]  /*1b3a20*/  @!P1 BRA `(.L_x_9194) ;  /* 0x00000000000c9947 */ /* 0x000fea0003800000 */
.L_x_9195:
[----:B------:R-:W-:Y:S01]  /*1b3a30*/  IMAD.MOV.U32 R108, RZ, RZ, 0x4 ;  /* 0x00000004ff6c7424 */ /* 0x000fe200078e00ff */
[----:B------:R-:W-:Y:S06]  /*1b3a40*/  BRA `(.L_x_9194) ;  /* 0x0000000000047947 */ /* 0x000fec0003800000 */
.L_x_9196:
[----:B------:R-:W-:-:S07]  /*1b3a50*/  IMAD.MOV.U32 R108, RZ, RZ, 0x2 ;  /* 0x00000002ff6c7424 */ /* 0x000fce00078e00ff */
.L_x_9194:
[----:B------:R-:W-:Y:S05]  /*1b3a60*/  BSYNC.RECONVERGENT B4 ;  /* 0x0000000000047941 */ /* 0x000fea0003800200 */
.L_x_9192:
        /* <DEDUP_REMOVED lines=12> */
.L_x_9198:
[----:B------:R-:W-:-:S13]  /*1b3b30*/  ISETP.NE.AND P1, PT, R107, 0x47, PT ;  /* 0x000000476b00780c */ /* 0x000fda0003f25270 */
[----:B------:R-:W-:Y:S05]  /*1b3b40*/  @!P1 BRA `(.L_x_9201) ;  /* 0x0000000000149947 */ /* 0x000fea0003800000 */
[----:B------:R-:W-:Y:S01]  /*1b3b50*/  ISETP.NE.AND P1, PT, R107, 0x54, PT ;  /* 0x000000546b00780c */ /* 0x000fe20003f25270 */
[----:B------:R-:W-:-:S12]  /*1b3b60*/  IMAD.MOV.U32 R108, RZ, RZ, 0x3 ;  /* 0x00000003ff6c7424 */ /* 0x000fd800078e00ff */
[----:B------:R-:W-:Y:S05]  /*1b3b70*/  @!P1 BRA `(.L_x_9199) ;  /* 0x00000000000c9947 */ /* 0x000fea0003800000 */
.L_x_9200:
[----:B------:R-:W-:Y:S01]  /*1b3b80*/  IMAD.MOV.U32 R108, RZ, RZ, 0x4 ;  /* 0x00000004ff6c7424 */ /* 0x000fe200078e00ff */
[----:B------:R-:W-:Y:S06]  /*1b3b90*/  BRA `(.L_x_9199) ;  /* 0x0000000000047947 */ /* 0x000fec0003800000 */
.L_x_9201:
[----:B------:R-:W-:-:S07]  /*1b3ba0*/  IMAD.MOV.U32 R108, RZ, RZ, 0x2 ;  /* 0x00000002ff6c7424 */ /* 0x000fce00078e00ff */
.L_x_9199:
[----:B------:R-:W-:Y:S05]  /*1b3bb0*/  BSYNC.RECONVERGENT B4 ;  /* 0x0000000000047941 */ /* 0x000fea0003800200 */
.L_x_9197:
        /* <DEDUP_REMOVED lines=12> */
.L_x_9203:
[----:B------:R-:W-:-:S13]  /*1b3c80*/  ISETP.NE.AND P1, PT, R107, 0x47, PT ;  /* 0x000000476b00780c */ /* 0x000fda0003f25270 */
[----:B------:R-:W-:Y:S05]  /*1b3c90*/  @!P1 BRA `(.L_x_9206) ;  /* 0x0000000000149947 */ /* 0x000fea0003800000 */
[----:B------:R-:W-:Y:S01]  /*1b3ca0*/  ISETP.NE.AND P1, PT, R107, 0x54, PT ;  /* 0x000000546b00780c */ /* 0x000fe20003f25270 */
[----:B------:R-:W-:-:S12]  /*1b3cb0*/  IMAD.MOV.U32 R108, RZ, RZ, 0x3 ;  /* 0x00000003ff6c7424 */ /* 0x000fd800078e00ff */
[----:B------:R-:W-:Y:S05]  /*1b3cc0*/  @!P1 BRA `(.L_x_9204) ;  /* 0x00000000000c9947 */ /* 0x000fea0003800000 */
.L_x_9205:
[----:B------:R-:W-:Y:S01]  /*1b3cd0*/  IMAD.MOV.U32 R108, RZ, RZ, 0x4 ;  /* 0x00000004ff6c7424 */ /* 0x000fe200078e00ff */
[----:B------:R-:W-:Y:S06]  /*1b3ce0*/  BRA `(.L_x_9204) ;  /* 0x0000000000047947 */ /* 0x000fec0003800000 */
.L_x_9206:
[----:B------:R-:W-:-:S07]  /*1b3cf0*/  IMAD.MOV.U32 R108, RZ, RZ, 0x2 ;  /* 0x00000002ff6c7424 */ /* 0x000fce00078e00ff */
.L_x_9204:
[----:B------:R-:W-:Y:S05]  /*1b3d00*/  BSYNC.RECONVERGENT B4 ;  /* 0x0000000000047941 */ /* 0x000fea0003800200 */
.L_x_9202:
[----:B------:R0:W-:Y:S02]  /*1b3d10*/  STL.U8 [R104+0x27db], R108 ;  /* 0x0027db6c68007387 */ /* 0x0001e40000100000 */
[C---:B0-----:R-:W-:Y:S02]  /*1b3d20*/  VIADD R104, R3.reuse, 0x3 ;  /* 0x0000000303687836 */ /* 0x041fe40000000000 */
[----:B------:R-:W-:-:S03]  /*1b3d30*/  VIADD R3, R3, 0x4 ;  /* 0x0000000403037836 */ /* 0x000fc60000000000 */
[----:B------:R-:W-:-:S13]  /*1b3d40*/  ISETP.NE.AND P1, PT, R104, R105, PT ;  /* 0x000000696800720c */ /* 0x000fda0003f25270 */
[----:B------:R-:W-:Y:S05]  /*1b3d50*/  @P1 BRA `(.L_x_9207) ;  /* 0xfffffff8009c1947 */ /* 0x000fea000383ffff */
.L_x_9186:
[----:B------:R-:W-:Y:S05]  /*1b3d60*/  BSYNC.RECONVERGENT B3 ;  /* 0x0000000000037941 */ /* 0x000fea0003800200 */
.L_x_9185:
        /* <DEDUP_REMOVED lines=14> */
.L_x_9209:
[----:B------:R-:W-:-:S13]  /*1b3e50*/  ISETP.NE.AND P1, PT, R107, 0x47, PT ;  /* 0x000000476b00780c */ /* 0x000fda0003f25270 */
[----:B------:R-:W-:Y:S05]  /*1b3e60*/  @!P1 BRA `(.L_x_9212) ;  /* 0x0000000000149947 */ /* 0x000fea0003800000 */
[----:B------:R-:W-:Y:S01]  /*1b3e70*/  ISETP.NE.AND P1, PT, R107, 0x54, PT ;  /* 0x000000546b00780c */ /* 0x000fe20003f25270 */
[----:B------:R-:W-:-:S12]  /*1b3e80*/  IMAD.MOV.U32 R104, RZ, RZ, 0x3 ;  /* 0x00000003ff687424 */ /* 0x000fd800078e00ff */
[----:B------:R-:W-:Y:S05]  /*1b3e90*/  @!P1 BRA `(.L_x_9210) ;  /* 0x00000000000c9947 */ /* 0x000fea0003800000 */
.L_x_9211:
[----:B------:R-:W-:Y:S01]  /*1b3ea0*/  IMAD.MOV.U32 R104, RZ, RZ, 0x4 ;  /* 0x00000004ff687424 */ /* 0x000fe200078e00ff */
[----:B------:R-:W-:Y:S06]  /*1b3eb0*/  BRA `(.L_x_9210) ;  /* 0x0000000000047947 */ /* 0x000fec0003800000 */
.L_x_9212:
[----:B------:R-:W-:-:S07]  /*1b3ec0*/  IMAD.MOV.U32 R104, RZ, RZ, 0x2 ;  /* 0x00000002ff687424 */ /* 0x000fce00078e00ff */
.L_x_9210:
[----:B------:R-:W-:Y:S05]  /*1b3ed0*/  BSYNC.RECONVERGENT B3 ;  /* 0x0000000000037941 */ /* 0x000fea0003800200 */
.L_x_9208:
        /* <DEDUP_REMOVED lines=14> */
.L_x_9214:
[----:B------:R-:W-:-:S13]  /*1b3fc0*/  ISETP.NE.AND P1, PT, R107, 0x47, PT ;  /* 0x000000476b00780c */ /* 0x000fda0003f25270 */
[----:B------:R-:W-:Y:S05]  /*1b3fd0*/  @!P1 BRA `(.L_x_9217) ;  /* 0x0000000000149947 */ /* 0x000fea0003800000 */
[----:B------:R-:W-:Y:S01]  /*1b3fe0*/  ISETP.NE.AND P1, PT, R107, 0x54, PT ;  /* 0x000000546b00780c */ /* 0x000fe20003f25270 */
[----:B------:R-:W-:-:S12]  /*1b3ff0*/  IMAD.MOV.U32 R104, RZ, RZ, 0x3 ;  /* 0x00000003ff687424 */ /* 0x000fd800078e00ff */
[----:B------:R-:W-:Y:S05]  /*1b4000*/  @!P1 BRA `(.L_x_9215) ;  /* 0x00000000000c9947 */ /* 0x000fea0003800000 */
.L_x_9216:
[----:B------:R-:W-:Y:S01]  /*1b4010*/  IMAD.MOV.U32 R104, RZ, RZ, 0x4 ;  /* 0x00000004ff687424 */ /* 0x000fe200078e00ff */
[----:B------:R-:W-:Y:S06]  /*1b4020*/  BRA `(.L_x_9215) ;  /* 0x0000000000047947 */ /* 0x000fec0003800000 */
.L_x_9217:
[----:B------:R-:W-:-:S07]  /*1b4030*/  IMAD.MOV.U32 R104, RZ, RZ, 0x2 ;  /* 0x00000002ff687424 */ /* 0x000fce00078e00ff */
.L_x_9215:
[----:B------:R-:W-:Y:S05]  /*1b4040*/  BSYNC.RECONVERGENT B3 ;  /* 0x0000000000037941 */ /* 0x000fea0003800200 */
.L_x_9213:
        /* <DEDUP_REMOVED lines=15> */
.L_x_9219:
[----:B------:R-:W-:-:S13]  /*1b4140*/  ISETP.NE.AND P1, PT, R104, 0x47, PT ;  /* 0x000000476800780c */ /* 0x000fda0003f25270 */
[----:B------:R-:W-:Y:S05]  /*1b4150*/  @!P1 BRA `(.L_x_9222) ;  /* 0x0000000000149947 */ /* 0x000fea0003800000 */
[----:B------:R-:W-:Y:S01]  /*1b4160*/  ISETP.NE.AND P1, PT, R104, 0x54, PT ;  /* 0x000000546800780c */ /* 0x000fe20003f25270 */
[----:B------:R-:W-:-:S12]  /*1b4170*/  IMAD.MOV.U32 R3, RZ, RZ, 0x3 ;  /* 0x00000003ff037424 */ /* 0x000fd800078e00ff */
[----:B------:R-:W-:Y:S05]  /*1b4180*/  @!P1 BRA `(.L_x_9220) ;  /* 0x00000000000c9947 */ /* 0x000fea0003800000 */
.L_x_9221:
[----:B------:R-:W-:Y:S01]  /*1b4190*/  IMAD.MOV.U32 R3, RZ, RZ, 0x4 ;  /* 0x00000004ff037424 */ /* 0x000fe200078e00ff */
[----:B------:R-:W-:Y:S06]  /*1b41a0*/  BRA `(.L_x_9220) ;  /* 0x0000000000047947 */ /* 0x000fec0003800000 */
.L_x_9222:
[----:B------:R-:W-:-:S07]  /*1b41b0*/  IMAD.MOV.U32 R3, RZ, RZ, 0x2 ;  /* 0x00000002ff037424 */ /* 0x000fce00078e00ff */
.L_x_9220:
[----:B------:R-:W-:Y:S05]  /*1b41c0*/  BSYNC.RECONVERGENT B3 ;  /* 0x0000000000037941 */ /* 0x000fea0003800200 */
.L_x_9218:
[----:B------:R0:W-:Y:S02]  /*1b41d0*/  STL.U8 [R105+0x27da], R3 ;  /* 0x0027da0369007387 */ /* 0x0001e40000100000 */
.L_x_9184:
[----:B------:R-:W-:Y:S05]  /*1b41e0*/  BSYNC.RECONVERGENT B2 ;  /* 0x0000000000027941 */ /* 0x000fea0003800200 */
.L_x_9183:
        /* <DEDUP_REMOVED lines=10> */
.L_x_9247:
        /* <DEDUP_REMOVED lines=12> */
.L_x_9228:
[----:B------:R-:W-:-:S13]  /*1b4350*/  ISETP.NE.AND P1, PT, R105, 0x47, PT ;  /* 0x000000476900780c */ /* 0x000fda0003f25270 */
[----:B------:R-:W-:Y:S05]  /*1b4360*/  @!P1 BRA `(.L_x_9231) ;  /* 0x0000000000149947 */ /* 0x000fea0003800000 */
[----:B------:R-:W-:Y:S01]  /*1b4370*/  ISETP.NE.AND P1, PT, R105, 0x54, PT ;  /* 0x000000546900780c */ /* 0x000fe20003f25270 */
[----:B------:R-:W-:-:S12]  /*1b4380*/  IMAD.MOV.U32 R104, RZ, RZ, 0x3 ;  /* 0x00000003ff687424 */ /* 0x000fd800078e00ff */
[----:B------:R-:W-:Y:S05]  /*1b4390*/  @!P1 BRA `(.L_x_9229) ;  /* 0x00000000000c9947 */ /* 0x000fea0003800000 */
.L_x_9230:
[----:B------:R-:W-:Y:S01]  /*1b43a0*/  IMAD.MOV.U32 R104, RZ, RZ, 0x4 ;  /* 0x00000004ff687424 */ /* 0x000fe200078e00ff */
[----:B------:R-:W-:Y:S06]  /*1b43b0*/  BRA `(.L_x_9229) ;  /* 0x0000000000047947 */ /* 0x000fec0003800000 */
.L_x_9231:
[----:B------:R-:W-:-:S07]  /*1b43c0*/  IMAD.MOV.U32 R104, RZ, RZ, 0x2 ;  /* 0x00000002ff687424 */ /* 0x000fce00078e00ff */
.L_x_9229:
[----:B------:R-:W-:Y:S05]  /*1b43d0*/  BSYNC.RECONVERGENT B4 ;  /* 0x0000000000047941 */ /* 0x000fea0003800200 */
.L_x_9227:
[----:B------:R-:W-:-:S05]  /*1b43e0*/  IMAD.IADD R106, R1, 0x1, R3 ;  /* 0x00000001016a7824 */ /* 0x000fca00078e0203 */
[----:B------:R0:W-:Y:S02]  /*1b43f0*/  STL.U8 [R106+0x27f3], R104 ;  /* 0x0027f3686a007387 */ /* 0x0001e40000100000 */
[----:B0-----:R-:W-:-:S04]  /*1b4400*/  LOP3.LUT R104, RZ, R3, RZ, 0x33, !PT ;  /* 0x00000003ff687212 */ /* 0x001fc800078e33ff */
        /* <DEDUP_REMOVED lines=12> */
.L_x_9233:
[----:B------:R-:W-:-:S13]  /*1b44d0*/  ISETP.NE.AND P1, PT, R104, 0x47, PT ;  /* 0x000000476800780c */ /* 0x000fda0003f25270 */
[----:B------:R-:W-:Y:S05]  /*1b44e0*/  @!P1 BRA `(.L_x_9236) ;  /* 0x0000000000149947 */ /* 0x000fea0003800000 */
[----:B------:R-:W-:Y:S01]  /*1b44f0*/  ISETP.NE.AND P1, PT, R104, 0x54, PT ;  /* 0x000000546800780c */ /* 0x000fe20003f25270 */
[----:B------:R-:W-:-:S12]  /*1b4500*/  IMAD.MOV.U32 R105, RZ, RZ, 0x3 ;  /* 0x00000003ff697424 */ /* 0x000fd800078e00ff */
[----:B------:R-:W-:Y:S05]  /*1b4510*/  @!P1 BRA `(.L_x_9234) ;  /* 0x00000000000c9947 */ /* 0x000fea0003800000 */
.L_x_9235:
[----:B------:R-:W-:Y:S01]  /*1b4520*/  IMAD.MOV.U32 R105, RZ, RZ, 0x4 ;  /* 0x00000004ff697424 */ /* 0x000fe200078e00ff */
[----:B------:R-:W-:Y:S06]  /*1b4530*/  BRA `(.L_x_9234) ;  /* 0x0000000000047947 */ /* 0x000fec0003800000 */
.L_x_9236:
[----:B------:R-:W-:-:S07]  /*1b4540*/  IMAD.MOV.U32 R105, RZ, RZ, 0x2 ;  /* 0x00000002ff697424 */ /* 0x000fce00078e00ff */
.L_x_9234:
[----:B------:R-:W-:Y:S05]  /*1b4550*/  BSYNC.RECONVERGENT B4 ;  /* 0x0000000000047941 */ /* 0x000fea0003800200 */
.L_x_9232:
[----:B------:R-:W-:Y:S01]  /*1b4560*/  IADD3 R104, PT, PT, R148, -0x2, -R3 ;  /* 0xfffffffe94687810 */ /* 0x000fe20007ffe803 */
[----:B------:R0:W-:Y:S04]  /*1b4570*/  STL.U8 [R106+0x27f4], R105 ;  /* 0x0027f4696a007387 */ /* 0x0001e80000100000 */
[----:B------:R-:W-:-:S06]  /*1b4580*/  IMAD.IADD R104, R1, 0x1, R104 ;  /* 0x0000000101687824 */ /* 0x000fcc00078e0268 */
        /* <DEDUP_REMOVED lines=11> */
.L_x_9238:
[----:B------:R-:W-:-:S13]  /*1b4640*/  ISETP.NE.AND P1, PT, R104, 0x47, PT ;  /* 0x000000476800780c */ /* 0x000fda0003f25270 */
[----:B------:R-:W-:Y:S05]  /*1b4650*/  @!P1 BRA `(.L_x_9241) ;  /* 0x0000000000149947 */ /* 0x000fea0003800000 */
[----:B------:R-:W-:Y:S01]  /*1b4660*/  ISETP.NE.AND P1, PT, R104, 0x54, PT ;  /* 0x000000546800780c */ /* 0x000fe20003f25270 */
[----:B------:R-:W-:-:S12]  /*1b4670*/  IMAD.MOV.U32 R105, RZ, RZ, 0x3 ;  /* 0x00000003ff697424 */ /* 0x000fd800078e00ff */
[----:B------:R-:W-:Y:S05]  /*1b4680*/  @!P1 BRA `(.L_x_9239) ;  /* 0x00000000000c9947 */ /* 0x000fea0003800000 */
.L_x_9240:
[----:B------:R-:W-:Y:S01]  /*1b4690*/  IMAD.MOV.U32 R105, RZ, RZ, 0x4 ;  /* 0x00000004ff697424 */ /* 0x000fe200078e00ff */
[----:B------:R-:W-:Y:S06]  /*1b46a0*/  BRA `(.L_x_9239) ;  /* 0x0000000000047947 */ /* 0x000fec0003800000 */
.L_x_9241:
[----:B------:R-:W-:-:S07]  /*1b46b0*/  IMAD.MOV.U32 R105, RZ, RZ, 0x2 ;  /* 0x00000002ff697424 */ /* 0x000fce00078e00ff */
.L_x_9239:
[----:B------:R-:W-:Y:S05]  /*1b46c0*/  BSYNC.RECONVERGENT B4 ;  /* 0x0000000000047941 */ /* 0x000fea0003800200 */
.L_x_9237:
[----:B------:R-:W-:Y:S01]  /*1b46d0*/  VIADD R104, R3, 0x3 ;  /* 0x0000000303687836 */ /* 0x000fe20000000000 */
[----:B------:R0:W-:Y:S04]  /*1b46e0*/  STL.U8 [R106+0x27f5], R105 ;  /* 0x0027f5696a007387 */ /* 0x0001e80000100000 */
[----:B------:R-:W-:-:S06]  /*1b46f0*/  IADD3 R109, PT, PT, R1, -R104, R148 ;  /* 0x80000068016d7210 */ /* 0x000fcc0007ffe094 */
        /* <DEDUP_REMOVED lines=11> */
.L_x_9243:
[----:B------:R-:W-:-:S13]  /*1b47b0*/  ISETP.NE.AND P1, PT, R109, 0x47, PT ;  /* 0x000000476d00780c */ /* 0x000fda0003f25270 */
[----:B------:R-:W-:Y:S05]  /*1b47c0*/  @!P1 BRA `(.L_x_9246) ;  /* 0x0000000000149947 */ /* 0x000fea0003800000 */
[----:B------:R-:W-:Y:S01]  /*1b47d0*/  ISETP.NE.AND P1, PT, R109, 0x54, PT ;  /* 0x000000546d00780c */ /* 0x000fe20003f25270 */
[----:B------:R-:W-:-:S12]  /*1b47e0*/  IMAD.MOV.U32 R105, RZ, RZ, 0x3 ;  /* 0x00000003ff697424 */ /* 0x000fd800078e00ff */
[----:B------:R-:W-:Y:S05]  /*1b47f0*/  @!P1 BRA `(.L_x_9244) ;  /* 0x00000000000c9947 */ /* 0x000fea0003800000 */
.L_x_9245:
[----:B------:R-:W-:Y:S01]  /*1b4800*/  IMAD.MOV.U32 R105, RZ, RZ, 0x4 ;  /* 0x00000004ff697424 */ /* 0x000fe200078e00ff */
[----:B------:R-:W-:Y:S06]  /*1b4810*/  BRA `(.L_x_9244) ;  /* 0x0000000000047947 */ /* 0x000fec0003800000 */
.L_x_9246:
[----:B------:R-:W-:-:S07]  /*1b4820*/  HFMA2 R105, -RZ, RZ, 0, 1.1920928955078125e-07 ;  /* 0x00000002ff697431 */ /* 0x000fce00000001ff */
.L_x_9244:
[----:B------:R-:W-:Y:S05]  /*1b4830*/  BSYNC.RECONVERGENT B4 ;  /* 0x0000000000047941 */ /* 0x000fea0003800200 */
.L_x_9242:
[----:B------:R0:W-:Y:S01]  /*1b4840*/  STL.U8 [R106+0x27f6], R105 ;  /* 0x0027f6696a007387 */ /* 0x0001e20000100000 */
[----:B------:R-:W-:Y:S01]  /*1b4850*/  ISETP.NE.AND P1, PT, R104, R107, PT ;  /* 0x0000006b6800720c */ /* 0x000fe20003f25270 */
[----:B------:R-:W-:-:S12]  /*1b4860*/  VIADD R3, R3, 0x4 ;  /* 0x0000000403037836 */ /* 0x000fd80000000000 */
[----:B0-----:R-:W-:Y:S05]  /*1b4870*/  @P1 BRA `(.L_x_9247) ;  /* 0xfffffff800841947 */ /* 0x001fea000383ffff */
.L_x_9226:
[----:B------:R-:W-:Y:S05]  /*1b4880*/  BSYNC.RECONVERGENT B3 ;  /* 0x0000000000037941 */ /* 0x000fea0003800200 */
.L_x_9225:
        /* <DEDUP_REMOVED lines=14> */
.L_x_9249:
[----:B------:R-:W-:-:S13]  /*1b4970*/  ISETP.NE.AND P1, PT, R105, 0x47, PT ;  /* 0x000000476900780c */ /* 0x000fda0003f25270 */
[----:B------:R-:W-:Y:S05]  /*1b4980*/  @!P1 BRA `(.L_x_9252) ;  /* 0x0000000000149947 */ /* 0x000fea0003800000 */
[----:B------:R-:W-:Y:S01]  /*1b4990*/  ISETP.NE.AND P1, PT, R105, 0x54, PT ;  /* 0x000000546900780c */ /* 0x000fe20003f25270 */
[----:B------:R-:W-:-:S12]  /*1b49a0*/  IMAD.MOV.U32 R104, RZ, RZ, 0x3 ;  /* 0x00000003ff687424 */ /* 0x000fd800078e00ff */
[----:B------:R-:W-:Y:S05]  /*1b49b0*/  @!P1 BRA `(.L_x_9250) ;  /* 0x00000000000c9947 */ /* 0x000fea0003800000 */
.L_x_9251:
[----:B------:R-:W-:Y:S01]  /*1b49c0*/  IMAD.MOV.U32 R104, RZ, RZ, 0x4 ;  /* 0x00000004ff687424 */ /* 0x000fe200078e00ff */
[----:B------:R-:W-:Y:S06]  /*1b49d0*/  BRA `(.L_x_9250) ;  /* 0x0000000000047947 */ /* 0x000fec0003800000 */
.L_x_9252:
[----:B------:R-:W-:-:S07]  /*1b49e0*/  IMAD.MOV.U32 R104, RZ, RZ, 0x2 ;  /* 0x00000002ff687424 */ /* 0x000fce00078e00ff */
.L_x_9250:
[----:B------:R-:W-:Y:S05]  /*1b49f0*/  BSYNC.RECONVERGENT B3 ;  /* 0x0000000000037941 */ /* 0x000fea0003800200 */
.L_x_9248:
        /* <DEDUP_REMOVED lines=17> */
.L_x_9254:
[----:B------:R-:W-:-:S13]  /*1b4b10*/  ISETP.NE.AND P1, PT, R106, 0x47, PT ;  /* 0x000000476a00780c */ /* 0x000fda0003f25270 */
[----:B------:R-:W-:Y:S05]  /*1b4b20*/  @!P1 BRA `(.L_x_9257) ;  /* 0x0000000000149947 */ /* 0x000fea0003800000 */
[----:B------:R-:W-:Y:S01]  /*1b4b30*/  ISETP.NE.AND P1, PT, R106, 0x54, PT ;  /* 0x000000546a00780c */ /* 0x000fe20003f25270 */
[----:B------:R-:W-:-:S12]  /*1b4b40*/  IMAD.MOV.U32 R104, RZ, RZ, 0x3 ;  /* 0x00000003ff687424 */ /* 0x000fd800078e00ff */
[----:B------:R-:W-:Y:S05]  /*1b4b50*/  @!P1 BRA `(.L_x_9255) ;  /* 0x00000000000c9947 */ /* 0x000fea0003800000 */
.L_x_9256:
[----:B------:R-:W-:Y:S01]  /*1b4b60*/  IMAD.MOV.U32 R104, RZ, RZ, 0x4 ;  /* 0x00000004ff687424 */ /* 0x000fe200078e00ff */
[----:B------:R-:W-:Y:S06]  /*1b4b70*/  BRA `(.L_x_9255) ;  /* 0x0000000000047947 */ /* 0x000fec0003800000 */
.L_x_9257:
[----:B------:R-:W-:-:S07]  /*1b4b80*/  IMAD.MOV.U32 R104, RZ, RZ, 0x2 ;  /* 0x00000002ff687424 */ /* 0x000fce00078e00ff */
.L_x_9255:
[----:B------:R-:W-:Y:S05]  /*1b4b90*/  BSYNC.RECONVERGENT B3 ;  /* 0x0000000000037941 */ /* 0x000fea0003800200 */
.L_x_9253:
        /* <DEDUP_REMOVED lines=16> */
.L_x_9259:
[----:B------:R-:W-:-:S13]  /*1b4ca0*/  ISETP.NE.AND P1, PT, R104, 0x47, PT ;  /* 0x000000476800780c */ /* 0x000fda0003f25270 */
[----:B------:R-:W-:Y:S05]  /*1b4cb0*/  @!P1 BRA `(.L_x_9262) ;  /* 0x0000000000149947 */ /* 0x000fea0003800000 */
[----:B------:R-:W-:Y:S01]  /*1b4cc0*/  ISETP.NE.AND P1, PT, R104, 0x54, PT ;  /* 0x000000546800780c */ /* 0x000fe20003f25270 */
[----:B------:R-:W-:-:S12]  /*1b4cd0*/  IMAD.MOV.U32 R3, RZ, RZ, 0x3 ;  /* 0x00000003ff037424 */ /* 0x000fd800078e00ff */
[----:B------:R-:W-:Y:S05]  /*1b4ce0*/  @!P1 BRA `(.L_x_9260) ;  /* 0x00000000000c9947 */ /* 0x000fea0003800000 */
.L_x_9261:
[----:B------:R-:W-:Y:S01]  /*1b4cf0*/  IMAD.MOV.U32 R3, RZ, RZ, 0x4 ;  /* 0x00000004ff037424 */ /* 0x000fe200078e00ff */
[----:B------:R-:W-:Y:S06]  /*1b4d00*/  BRA `(.L_x_9260) ;  /* 0x0000000000047947 */ /* 0x000fec0003800000 */
.L_x_9262:
[----:B------:R-:W-:-:S07]  /*1b4d10*/  IMAD.MOV.U32 R3, RZ, RZ, 0x2 ;  /* 0x00000002ff037424 */ /* 0x000fce00078e00ff */
.L_x_9260:
[----:B------:R-:W-:Y:S05]  /*1b4d20*/  BSYNC.RECONVERGENT B3 ;  /* 0x0000000000037941 */ /* 0x000fea0003800200 */
.L_x_9258:
[----:B------:R2:W-:Y:S02]  /*1b4d30*/  STL.U8 [R105+0x27f5], R3 ;  /* 0x0027f50369007387 */ /* 0x0005e40000100000 */
.L_x_9224:
[----:B------:R-:W-:Y:S05]  /*1b4d40*/  BSYNC.RECONVERGENT B2 ;  /* 0x0000000000027941 */ /* 0x000fea0003800200 */
.L_x_9223:
        /* <DEDUP_REMOVED lines=13> */
.L_x_9271:
        /* <DEDUP_REMOVED lines=13> */
.L_x_9270:
        /* <DEDUP_REMOVED lines=66> */
.L_x_9269:
[----:B------:R-:W-:Y:S05]  /*1b5310*/  BSYNC.RECONVERGENT B5 ;  /* 0x0000000000057941 */ /* 0x000fea0003800200 */
.L_x_9268:
        /* <DEDUP_REMOVED lines=50> */
.L_x_9267:
[----:B------:R-:W-:Y:S05]  /*1b5640*/  BSYNC.RECONVERGENT B3 ;  /* 0x0000000000037941 */ /* 0x000fea0003800200 */
.L_x_9266:
[C---:B------:R-:W-:Y:S01]  /*1b5650*/  ISETP.NE.AND P0, PT, R3.reuse, R2, PT ;  /* 0x000000020300720c */ /* 0x040fe20003f05270 */
[----:B------:R-:W-:-:S12]  /*1b5660*/  VIADD R3, R3, 0x1 ;  /* 0x0000000103037836 */ /* 0x000fd80000000000 */
[----:B------:R-:W-:Y:S05]  /*1b5670*/  @P0 BRA `(.L_x_9271) ;  /* 0xfffffff400e80947 */ /* 0x000fea000383ffff */
[----:B------:R-:W-:Y:S05]  /*1b5680*/  BSYNC.RECONVERGENT B2 ;  /* 0x0000000000027941 */ /* 0x000fea0003800200 */
.L_x_9265:
[----:B------:R-:W-:-:S07]  /*1b5690*/  IMAD.MOV.U32 R143, RZ, RZ, 0x1 ;  /* 0x00000001ff8f7424 */ /* 0x000fce00078e00ff */
.L_x_9336:
[----:B------:R-:W-:Y:S04]  /*1b56a0*/  BSSY.RECONVERGENT B3, `(.L_x_9272) ;  /* 0x000045b000037945 */ /* 0x000fe80003800200 */
[----:B01----:R-:W-:Y:S05]  /*1b56b0*/  @!P4 BRA `(.L_x_9273) ;  /* 0x000000440064c947 */ /* 0x003fea0003800000 */
[----:B------:R-:W-:-:S07]  /*1b56c0*/  IMAD.MOV.U32 R142, RZ, RZ, 0x1 ;  /* 0x00000001ff8e7424 */ /* 0x000fce00078e00ff */
.L_x_9335:
        /* <DEDUP_REMOVED lines=130> */
.L_x_9282:
[----:B------:R-:W-:Y:S05]  /*1b5ef0*/  BSYNC.RECONVERGENT B9 ;  /* 0x0000000000097941 */ /* 0x000fea0003800200 */
.L_x_9281:
        /* <DEDUP_REMOVED lines=36> */
.L_x_9285:
[----:B------:R-:W-:Y:S05]  /*1b6140*/  BSYNC.RECONVERGENT B9 ;  /* 0x0000000000097941 */ /* 0x000fea0003800200 */
.L_x_9284:
        /* <DEDUP_REMOVED lines=9> */
.L_x_9280:
        /* <DEDUP_REMOVED lines=47> */
.L_x_9287:
[----:B------:R-:W-:Y:S05]  /*1b64d0*/  BSYNC.RECONVERGENT B9 ;  /* 0x0000000000097941 */ /* 0x000fea0003800200 */
.L_x_9286:
        /* <DEDUP_REMOVED lines=38> */
.L_x_9289:
[----:B------:R-:W-:Y:S05]  /*1b6740*/  BSYNC.RECONVERGENT B9 ;  /* 0x0000000000097941 */ /* 0x000fea0003800200 */
.L_x_9288:
        /* <DEDUP_REMOVED lines=9> */
.L_x_9279:
        /* <DEDUP_REMOVED lines=56> */
.L_x_9291:
[----:B------:R-:W-:Y:S05]  /*1b6b60*/  BSYNC.RECONVERGENT B9 ;  /* 0x0000000000097941 */ /* 0x000fea0003800200 */
.L_x_9290:
        /* <DEDUP_REMOVED lines=38> */
.L_x_9293:
[----:B------:R-:W-:Y:S05]  /*1b6dd0*/  BSYNC.RECONVERGENT B9 ;  /* 0x0000000000097941 */ /* 0x000fea0003800200 */
.L_x_9292:
        /* <DEDUP_REMOVED lines=8> */
.L_x_9283:
[----:B------:R-:W-:Y:S05]  /*1b6e60*/  BSYNC.RECONVERGENT B5 ;  /* 0x0000000000057941 */ /* 0x000fea0003800200 */
.L_x_9278:
        /* <DEDUP_REMOVED lines=35> */
.L_x_9295:
[----:B------:R-:W-:Y:S05]  /*1b70a0*/  BSYNC.RECONVERGENT B5 ;  /* 0x0000000000057941 */ /* 0x000fea0003800200 */
.L_x_9294:
[----:B------:R-:W-:-:S06]  /*1b70b0*/  DSETP.GEU.AND P0, PT, R78, R120, PT ;  /* 0x000000784e00722a */ /* 0x000fcc0003f0e000 */
[----:B------:R-:W-:Y:S02]  /*1b70c0*/  FSEL R108, R108, R140, !P0 ;  /* 0x0000008c6c6c7208 */ /* 0x000fe40004000000 */
[----:B------:R-:W-:Y:S02]  /*1b70d0*/  FSEL R109, R109, R141, !P0 ;  /* 0x0000008d6d6d7208 */ /* 0x000fe40004000000 */
[----:B------:R-:W-:Y:S02]  /*1b70e0*/  FSEL R106, R106, R138, !P0 ;  /* 0x0000008a6a6a7208 */ /* 0x000fe40004000000 */
[----:B------:R-:W-:-:S07]  /*1b70f0*/  FSEL R107, R107, R139, !P0 ;  /* 0x0000008b6b6b7208 */ /* 0x000fce0004000000 */
.L_x_9277:
[----:B------:R-:W-:Y:S05]  /*1b7100*/  BSYNC.RECONVERGENT B6 ;  /* 0x0000000000067941 */ /* 0x000fea0003800200 */
.L_x_9276:
        /* <DEDUP_REMOVED lines=45> */
.L_x_9297:
[----:B------:R-:W-:Y:S05]  /*1b73e0*/  BSYNC.RECONVERGENT B5 ;  /* 0x0000000000057941 */ /* 0x000fea0003800200 */
.L_x_9296:
        /* <DEDUP_REMOVED lines=32> */
.L_x_9299:
[----:B------:R-:W-:Y:S05]  /*1b75f0*/  BSYNC.RECONVERGENT B5 ;  /* 0x0000000000057941 */ /* 0x000fea0003800200 */
.L_x_9298:
        /* <DEDUP_REMOVED lines=30> */
.L_x_9301:
[----:B------:R-:W-:Y:S05]  /*1b77e0*/  BSYNC.RECONVERGENT B5 ;  /* 0x0000000000057941 */ /* 0x000fea0003800200 */
.L_x_9300:
        /* <DEDUP_REMOVED lines=27> */
.L_x_9304:
[----:B------:R-:W-:Y:S05]  /*1b79a0*/  BSYNC.RELIABLE B6 ;  /* 0x0000000000067941 */ /* 0x000fea0003800100 */
.L_x_9303:
[----:B------:R1:W-:Y:S01]  /*1b79b0*/  STL.64 [R144], R118 ;  /* 0x0000007690007387 */ /* 0x0003e20000100a00 */
[----:B------:R-:W-:Y:S02]  /*1b79c0*/  IMAD.MOV.U32 R108, RZ, RZ, R118 ;  /* 0x000000ffff6c7224 */ /* 0x000fe400078e0076 */
[----:B------:R-:W-:Y:S01]  /*1b79d0*/  IMAD.MOV.U32 R109, RZ, RZ, R119 ;  /* 0x000000ffff6d7224 */ /* 0x000fe200078e0077 */
[----:B------:R1:W-:Y:S01]  /*1b79e0*/  STL.64 [R149], R110 ;  /* 0x0000006e95007387 */ /* 0x0003e20000100a00 */
[----:B------:R-:W-:Y:S02]  /*1b79f0*/  IMAD.MOV.U32 R104, RZ, RZ, R110 ;  /* 0x000000ffff687224 */ /* 0x000fe400078e006e */
[----:B------:R-:W-:-:S07]  /*1b7a00*/  IMAD.MOV.U32 R105, RZ, RZ, R111 ;  /* 0x000000ffff697224 */ /* 0x000fce00078e006f */
.L_x_9305:
[----:B------:R-:W-:Y:S05]  /*1b7a10*/  BSYNC.RECONVERGENT B5 ;  /* 0x0000000000057941 */ /* 0x000fea0003800200 */
.L_x_9302:
[----:B------:R-:W-:-:S07]  /*1b7a20*/  IMAD.MOV.U32 R141, RZ, RZ, 0x3 ;  /* 0x00000003ff8d7424 */ /* 0x000fce00078e00ff */
.L_x_9334:
        /* <DEDUP_REMOVED lines=12> */
.L_x_9333:
        /* <DEDUP_REMOVED lines=114> */
.L_x_9314:
[----:B------:R-:W-:Y:S05]  /*1b8210*/  BSYNC.RECONVERGENT B10 ;  /* 0x00000000000a7941 */ /* 0x000fea0003800200 */
.L_x_9313:
        /* <DEDUP_REMOVED lines=30> */
.L_x_9316:
[----:B------:R-:W-:Y:S05]  /*1b8400*/  BSYNC.RECONVERGENT B10 ;  /* 0x00000000000a7941 */ /* 0x000fea0003800200 */
.L_x_9315:
[----:B------:R-:W-:-:S06]  /*1b8410*/  DSETP.GT.AND P0, PT, R106, R122, PT ;  /* 0x0000007a6a00722a */ /* 0x000fcc0003f04000 */
[----:B------:R-:W-:Y:S02]  /*1b8420*/  FSEL R118, R110, RZ, P0 ;  /* 0x000000ff6e767208 */ /* 0x000fe40000000000 */
[----:B------:R-:W-:Y:S02]  /*1b8430*/  FSEL R119, R111, +QNAN , P0 ;  /* 0x7ff000006f777808 */ /* 0x000fe40000000000 */
[----:B------:R-:W-:Y:S02]  /*1b8440*/  FSEL R120, R126, RZ, P0 ;  /* 0x000000ff7e787208 */ /* 0x000fe40000000000 */
[----:B------:R-:W-:Y:S01]  /*1b8450*/  FSEL R121, R127, -1.875, P0 ;  /* 0xbff000007f797808 */ /* 0x000fe20000000000 */
[----:B------:R-:W-:Y:S06]  /*1b8460*/  BRA `(.L_x_9317) ;  /* 0x0000001400907947 */ /* 0x000fec0003800000 */
.L_x_9312:
        /* <DEDUP_REMOVED lines=75> */
.L_x_9319:
[----:B------:R-:W-:Y:S05]  /*1b8920*/  BSYNC.RECONVERGENT B10 ;  /* 0x00000000000a7941 */ /* 0x000fea0003800200 */
.L_x_9318:
        /* <DEDUP_REMOVED lines=30> */
.L_x_9321:
[----:B------:R-:W-:Y:S05]  /*1b8b10*/  BSYNC.RECONVERGENT B10 ;  /* 0x00000000000a7941 */ /* 0x000fea0003800200 */
.L_x_9320:
        /* <DEDUP_REMOVED lines=15> */
.L_x_9311:
        /* <DEDUP_REMOVED lines=83> */
.L_x_9324:
[----:B------:R-:W-:Y:S05]  /*1b9140*/  BSYNC.RECONVERGENT B10 ;  /* 0x00000000000a7941 */ /* 0x000fea0003800200 */
.L_x_9323:
        /* <DEDUP_REMOVED lines=30> */
.L_x_9326:
[----:B------:R-:W-:Y:S05]  /*1b9330*/  BSYNC.RECONVERGENT B10 ;  /* 0x00000000000a7941 */ /* 0x000fea0003800200 */
.L_x_9325:
[----:B------:R-:W-:-:S06]  /*1b9340*/  DSETP.GT.AND P0, PT, R106, R122, PT ;  /* 0x0000007a6a00722a */ /* 0x000fcc0003f04000 */
[----:B------:R-:W-:Y:S02]  /*1b9350*/  FSEL R118, R110, RZ, P0 ;  /* 0x000000ff6e767208 */ /* 0x000fe40000000000 */
[----:B------:R-:W-:Y:S02]  /*1b9360*/  FSEL R119, R111, +QNAN , P0 ;  /* 0x7ff000006f777808 */ /* 0x000fe40000000000 */
[----:B------:R-:W-:Y:S02]  /*1b9370*/  FSEL R120, R126, RZ, P0 ;  /* 0x000000ff7e787208 */ /* 0x000fe40000000000 */
[----:B------:R-:W-:Y:S01]  /*1b9380*/  FSEL R121, R127, -1.875, P0 ;  /* 0xbff000007f797808 */ /* 0x000fe20000000000 */
[----:B------:R-:W-:Y:S06]  /*1b9390*/  BRA `(.L_x_9317) ;  /* 0x0000000400c47947 */ /* 0x000fec0003800000 */
.L_x_9322:
        /* <DEDUP_REMOVED lines=36> */
.L_x_9328:
[----:B------:R-:W-:Y:S05]  /*1b95e0*/  BSYNC.RECONVERGENT B7 ;  /* 0x0000000000077941 */ /* 0x000fea0003800200 */
.L_x_9327:
        /* <DEDUP_REMOVED lines=39> */
.L_x_9330:
[----:B------:R-:W-:Y:S05]  /*1b9860*/  BSYNC.RECONVERGENT B10 ;  /* 0x00000000000a7941 */ /* 0x000fea0003800200 */
.L_x_9329:
        /* <DEDUP_REMOVED lines=30> */
.L_x_9332:
[----:B------:R-:W-:Y:S05]  /*1b9a50*/  BSYNC.RECONVERGENT B10 ;  /* 0x00000000000a7941 */ /* 0x000fea0003800200 */
.L_x_9331:
[----:B------:R-:W-:-:S06]  /*1b9a60*/  DSETP.GT.AND P0, PT, R106, R122, PT ;  /* 0x0000007a6a00722a */ /* 0x000fcc0003f04000 */
[----:B------:R-:W-:Y:S02]  /*1b9a70*/  FSEL R118, R110, RZ, P0 ;  /* 0x000000ff6e767208 */ /* 0x000fe40000000000 */
[----:B------:R-:W-:Y:S02]  /*1b9a80*/  FSEL R119, R111, +QNAN , P0 ;  /* 0x7ff000006f777808 */ /* 0x000fe40000000000 */
[----:B------:R-:W-:Y:S02]  /*1b9a90*/  FSEL R120, R126, RZ, P0 ;  /* 0x000000ff7e787208 */ /* 0x000fe40000000000 */
[----:B------:R-:W-:-:S07]  /*1b9aa0*/  FSEL R121, R127, -1.875, P0 ;  /* 0xbff000007f797808 */ /* 0x000fce0000000000 */
.L_x_9317:
[----:B------:R-:W-:Y:S05]  /*1b9ab0*/  BSYNC.RECONVERGENT B5 ;  /* 0x0000000000057941 */ /* 0x000fea0003800200 */
.L_x_9310:
        /* <DEDUP_REMOVED lines=14> */
.L_x_9309:
[----:B------:R-:W-:Y:S05]  /*1b9ba0*/  BSYNC.RECONVERGENT B6 ;  /* 0x0000000000067941 */ /* 0x000fea0003800200 */
.L_x_9308:
[----:B------:R-:W-:Y:S01]  /*1b9bb0*/  VIADD R139, R139, 0x1 ;  /* 0x000000018b8b7836 */ /* 0x000fe20000000000 */
[----:B------:R-:W-:-:S04]  /*1b9bc0*/  ISETP.GT.U32.AND P1, PT, R138, 0x1, PT ;  /* 0x000000018a00780c */ /* 0x000fc80003f24070 */
[----:B------:R-:W-:-:S13]  /*1b9bd0*/  ISETP.GE.AND P0, PT, R139, R142, PT ;  /* 0x0000008e8b00720c */ /* 0x000fda0003f06270 */
[----:B------:R-:W-:Y:S05]  /*1b9be0*/  @!P0 BRA P1, `(.L_x_9333) ;  /* 0xffffffdc00c08947 */ /* 0x000fea000083ffff */
.L_x_9307:
[----:B------:R-:W-:Y:S05]  /*1b9bf0*/  BSYNC.RECONVERGENT B9 ;  /* 0x0000000000097941 */ /* 0x000fea0003800200 */
.L_x_9306:
[----:B------:R-:W-:Y:S05]  /*1b9c00*/  @P3 BRA `(.L_x_9334) ;  /* 0xffffffdc00883947 */ /* 0x000fea000383ffff */
.L_x_9275:
[----:B------:R-:W-:Y:S05]  /*1b9c10*/  BSYNC.RECONVERGENT B2 ;  /* 0x0000000000027941 */ /* 0x000fea0003800200 */
.L_x_9274:
[C---:B------:R-:W-:Y:S01]  /*1b9c20*/  ISETP.NE.AND P0, PT, R142.reuse, R148, PT ;  /* 0x000000948e00720c */ /* 0x040fe20003f05270 */
[----:B------:R-:W-:-:S12]  /*1b9c30*/  VIADD R142, R142, 0x1 ;  /* 0x000000018e8e7836 */ /* 0x000fd80000000000 */
[----:B------:R-:W-:Y:S05]  /*1b9c40*/  @P0 BRA `(.L_x_9335) ;  /* 0xffffffb800a00947 */ /* 0x000fea000383ffff */
.L_x_9273:
[----:B------:R-:W-:Y:S05]  /*1b9c50*/  BSYNC.RECONVERGENT B3 ;  /* 0x0000000000037941 */ /* 0x000fea0003800200 */
.L_x_9272:
[C---:B------:R-:W-:Y:S01]  /*1b9c60*/  ISETP.NE.AND P0, PT, R143.reuse, R2, PT ;  /* 0x000000028f00720c */ /* 0x040fe20003f05270 */
[----:B------:R-:W-:-:S12]  /*1b9c70*/  VIADD R143, R143, 0x1 ;  /* 0x000000018f8f7836 */ /* 0x000fd80000000000 */
[----:B------:R-:W-:Y:S05]  /*1b9c80*/  @P0 BRA `(.L_x_9336) ;  /* 0xffffffb800840947 */ /* 0x000fea000383ffff */
.L_x_9264:
[----:B------:R-:W-:Y:S05]  /*1b9c90*/  BSYNC.RECONVERGENT B4 ;  /* 0x0000000000047941 */ /* 0x000fea0003800200 */
.L_x_9263:
[----:B------:R-:W-:Y:S01]  /*1b9ca0*/  ISETP.NE.AND P5, PT, R148, RZ, PT ;  /* 0x000000ff9400720c */ /* 0x000fe20003fa5270 */
[----:B------:R-:W-:Y:S01]  /*1b9cb0*/  BSSY.RECONVERGENT B3, `(.L_x_9337) ;  /* 0x00001db000037945 */ /* 0x000fe20003800200 */
[----:B------:R-:W-:Y:S01]  /*1b9cc0*/  MOV R151, RZ ;  /* 0x000000ff00977202 */ /* 0x000fe20000000f00 */
[----:B------:R-:W-:Y:S02]  /*1b9cd0*/  IMAD.MOV.U32 R140, RZ, RZ, 0x0 ;  /* 0x00000000ff8c7424 */ /* 0x000fe400078e00ff */
[----:B------:R-:W-:-:S08]  /*1b9ce0*/  IMAD.MOV.U32 R141, RZ, RZ, -0x100000 ;  /* 0xfff00000ff8d7424 */ /* 0x000fd000078e00ff */
        /* <DEDUP_REMOVED lines=8> */
.L_x_9363:
        /* <DEDUP_REMOVED lines=116> */
.L_x_9344:
[----:B------:R-:W-:Y:S05]  /*1ba4b0*/  BSYNC.RECONVERGENT B5 ;  /* 0x0000000000057941 */ /* 0x000fea0003800200 */
.L_x_9343:
        /* <DEDUP_REMOVED lines=36> */
.L_x_9346:
[----:B------:R-:W-:Y:S05]  /*1ba700*/  BSYNC.RECONVERGENT B5 ;  /* 0x0000000000057941 */ /* 0x000fea0003800200 */
.L_x_9345:
        /* <DEDUP_REMOVED lines=8> */
.L_x_9342:
[----:B------:R-:W-:Y:S05]  /*1ba790*/  BSYNC.RECONVERGENT B4 ;  /* 0x0000000000047941 */ /* 0x000fea0003800200 */
.L_x_9341:
        /* <DEDUP_REMOVED lines=49> */
.L_x_9350:
[----:B------:R-:W-:Y:S05]  /*1baab0*/  BSYNC.RECONVERGENT B5 ;  /* 0x0000000000057941 */ /* 0x000fea0003800200 */
.L_x_9349:
        /* <DEDUP_REMOVED lines=37> */
.L_x_9352:
[----:B------:R-:W-:Y:S05]  /*1bad10*/  BSYNC.RECONVERGENT B5 ;  /* 0x0000000000057941 */ /* 0x000fea0003800200 */
.L_x_9351:
        /* <DEDUP_REMOVED lines=8> */
.L_x_9348:
[----:B------:R-:W-:Y:S05]  /*1bada0*/  BSYNC.RECONVERGENT B4 ;  /* 0x0000000000047941 */ /* 0x000fea0003800200 */
.L_x_9347:
        /* <DEDUP_REMOVED lines=53> */
.L_x_9356:
[----:B------:R-:W-:Y:S05]  /*1bb100*/  BSYNC.RECONVERGENT B5 ;  /* 0x0000000000057941 */ /* 0x000fea0003800200 */
.L_x_9355:
        /* <DEDUP_REMOVED lines=37> */
.L_x_9358:
[----:B------:R-:W-:Y:S05]  /*1bb360*/  BSYNC.RECONVERGENT B5 ;  /* 0x0000000000057941 */ /* 0x000fea0003800200 */
.L_x_9357:
        /* <DEDUP_REMOVED lines=8> */
.L_x_9354:
[----:B------:R-:W-:Y:S05]  /*1bb3f0*/  BSYNC.RECONVERGENT B4 ;  /* 0x0000000000047941 */ /* 0x000fea0003800200 */
.L_x_9353:
        /* <DEDUP_REMOVED lines=35> */
.L_x_9360:
[----:B------:R-:W-:Y:S05]  /*1bb630*/  BSYNC.RECONVERGENT B4 ;  /* 0x0000000000047941 */ /* 0x000fea0003800200 */
.L_x_9359:
[----:B------:R-:W-:-:S06]  /*1bb640*/  DSETP.GEU.AND P0, PT, R214, R118, PT ;  /* 0x00000076d600722a */ /* 0x000fcc0003f0e000 */
[----:B------:R-:W-:Y:S02]  /*1bb650*/  FSEL R126, R126, R106, !P0 ;  /* 0x0000006a7e7e7208 */ /* 0x000fe40004000000 */
[----:B------:R-:W-:Y:S02]  /*1bb660*/  FSEL R138, R138, R104, !P0 ;  /* 0x000000688a8a7208 */ /* 0x000fe40004000000 */
[----:B------:R-:W-:Y:S02]  /*1bb670*/  FSEL R106, R127, R107, !P0 ;  /* 0x0000006b7f6a7208 */ /* 0x000fe40004000000 */
[----:B------:R-:W-:-:S03]  /*1bb680*/  FSEL R104, R139, R105, !P0 ;  /* 0x000000698b687208 */ /* 0x000fc60004000000 */
[----:B------:R-:W-:Y:S02]  /*1bb690*/  IMAD.MOV.U32 R127, RZ, RZ, R106 ;  /* 0x000000ffff7f7224 */ /* 0x000fe400078e006a */
[----:B------:R-:W-:-:S07]  /*1bb6a0*/  IMAD.MOV.U32 R139, RZ, RZ, R104 ;  /* 0x000000ffff8b7224 */ /* 0x000fce00078e0068 */
.L_x_9340:
[----:B------:R-:W-:Y:S05]  /*1bb6b0*/  BSYNC.RECONVERGENT B2 ;  /* 0x0000000000027941 */ /* 0x000fea0003800200 */
.L_x_9339:
        /* <DEDUP_REMOVED lines=43> */
.L_x_9362:
[----:B------:R-:W-:Y:S05]  /*1bb970*/  BSYNC.RECONVERGENT B2 ;  /* 0x0000000000027941 */ /* 0x000fea0003800200 */
.L_x_9361:
        /* <DEDUP_REMOVED lines=14> */
.L_x_9338:
[----:B------:R-:W-:Y:S05]  /*1bba60*/  BSYNC.RECONVERGENT B3 ;  /* 0x0000000000037941 */ /* 0x000fea0003800200 */
.L_x_9337:
        /* <DEDUP_REMOVED lines=129> */
.L_x_9369:
[----:B------:R-:W-:Y:S05]  /*1bc280*/  BSYNC.RECONVERGENT B4 ;  /* 0x0000000000047941 */ /* 0x000fea0003800200 */
.L_x_9368:
        /* <DEDUP_REMOVED lines=35> */
.L_x_9371:
[----:B------:R-:W-:Y:S05]  /*1bc4c0*/  BSYNC.RECONVERGENT B4 ;  /* 0x0000000000047941 */ /* 0x000fea0003800200 */
.L_x_9370:
        /* <DEDUP_REMOVED lines=11> */
.L_x_9367:
[----:B------:R-:W-:Y:S05]  /*1bc580*/  BSYNC.RECONVERGENT B3 ;  /* 0x0000000000037941 */ /* 0x000fea0003800200 */
.L_x_9366:
        /* <DEDUP_REMOVED lines=48> */
.L_x_9375:
[----:B------:R-:W-:Y:S05]  /*1bc890*/  BSYNC.RECONVERGENT B4 ;  /* 0x0000000000047941 */ /* 0x000fea0003800200 */
.L_x_9374:
        /* <DEDUP_REMOVED lines=35> */
.L_x_9377:
[----:B------:R-:W-:Y:S05]  /*1bcad0*/  BSYNC.RECONVERGENT B4 ;  /* 0x0000000000047941 */ /* 0x000fea0003800200 */
.L_x_9376:
        /* <DEDUP_REMOVED lines=11> */
.L_x_9373:
[----:B------:R-:W-:Y:S05]  /*1bcb90*/  BSYNC.RECONVERGENT B3 ;  /* 0x0000000000037941 */ /* 0x000fea0003800200 */
.L_x_9372:
        /* <DEDUP_REMOVED lines=52> */
.L_x_9381:
[----:B------:R-:W-:Y:S05]  /*1bcee0*/  BSYNC.RECONVERGENT B4 ;  /* 0x0000000000047941 */ /* 0x000fea0003800200 */
.L_x_9380:
        /* <DEDUP_REMOVED lines=35> */
.L_x_9383:
[----:B------:R-:W-:Y:S05]  /*1bd120*/  BSYNC.RECONVERGENT B4 ;  /* 0x0000000000047941 */ /* 0x000fea0003800200 */
.L_x_9382:
        /* <DEDUP_REMOVED lines=11> */
.L_x_9379:
[----:B------:R-:W-:Y:S05]  /*1bd1e0*/  BSYNC.RECONVERGENT B3 ;  /* 0x0000000000037941 */ /* 0x000fea0003800200 */
.L_x_9378:
        /* <DEDUP_REMOVED lines=35> */
.L_x_9385:
[----:B------:R-:W-:Y:S05]  /*1bd420*/  BSYNC.RECONVERGENT B3 ;  /* 0x0000000000037941 */ /* 0x000fea0003800200 */
.L_x_9384:
        /* <DEDUP_REMOVED lines=8> */
.L_x_9365:
[----:B------:R-:W-:Y:S05]  /*1bd4b0*/  BSYNC.RECONVERGENT B2 ;  /* 0x0000000000027941 */ /* 0x000fea0003800200 */
.L_x_9364:
        /* <DEDUP_REMOVED lines=11> */
.L_x_9390:
        /* <DEDUP_REMOVED lines=9> */
.L_x_9389:
[----:B------:R-:W-:Y:S05]  /*1bd600*/  BSYNC.RECONVERGENT B3 ;  /* 0x0000000000037941 */ /* 0x000fea0003800200 */
.L_x_9388:
        /* <DEDUP_REMOVED lines=24> */
.L_x_9387:
[----:B------:R-:W-:Y:S05]  /*1bd790*/  BSYNC.RECONVERGENT B2 ;  /* 0x0000000000027941 */ /* 0x000fea0003800200 */
.L_x_9386:
[----:B------:R-:W-:Y:S04]  /*1bd7a0*/  BSSY.RECONVERGENT B2, `(.L_x_9391) ;  /* 0x0000042000027945 */ /* 0x000fe80003800200 */
[----:B------:R-:W-:Y:S05]  /*1bd7b0*/  @!P5 BRA `(.L_x_9392) ;  /* 0x000000040000d947 */ /* 0x000fea0003800000 */
[C---:B------:R-:W-:Y:S01]  /*1bd7c0*/  ISETP.GE.U32.AND P0, PT, R148.reuse, 0x10, PT ;  /* 0x000000109400780c */ /* 0x040fe20003f06070 */
[----:B------:R-:W-:Y:S01]  /*1bd7d0*/  BSSY.RECONVERGENT B3, `(.L_x_9393) ;  /* 0x000001b000037945 */ /* 0x000fe20003800200 */
[----:B-1----:R-:W-:Y:S01]  /*1bd7e0*/  LOP3.LUT R104, R148, 0xf, RZ, 0xc0, !PT ;  /* 0x0000000f94687812 */ /* 0x002fe200078ec0ff */
[----:B------:R-:W-:-:S03]  /*1bd7f0*/  IMAD.MOV.U32 R3, RZ, RZ, RZ ;  /* 0x000000ffff037224 */ /* 0x000fc600078e00ff */
[----:B------:R-:W-:-:S07]  /*1bd800*/  ISETP.NE.AND P1, PT, R104, RZ, PT ;  /* 0x000000ff6800720c */ /* 0x000fce0003f25270 */
[----:B------:R-:W-:Y:S06]  /*1bd810*/  @!P0 BRA `(.L_x_9394) ;  /* 0x0000000000588947 */ /* 0x000fec0003800000 */
[----:B------:R-:W-:Y:S01]  /*1bd820*/  LOP3.LUT R3, R148, 0x7ffffff0, RZ, 0xc0, !PT ;  /* 0x7ffffff094037812 */ /* 0x000fe200078ec0ff */
[----:B------:R-:W-:-:S07]  /*1bd830*/  IMAD.MOV.U32 R105, RZ, RZ, RZ ;  /* 0x000000ffff697224 */ /* 0x000fce00078e00ff */
.L_x_9395:
[C---:B01----:R-:W-:Y:S02]  /*1bd840*/  IMAD R106, R105.reuse, 0x4, R252 ;  /* 0x00000004696a7824 */ /* 0x043fe400078e02fc */
        /* <DEDUP_REMOVED lines=19> */
.L_x_9394:
[----:B------:R-:W-:Y:S05]  /*1bd980*/  BSYNC.RECONVERGENT B3 ;  /* 0x0000000000037941 */ /* 0x000fea0003800200 */
.L_x_9393:
[----:B------:R-:W-:Y:S05]  /*1bd990*/  @!P1 BRA `(.L_x_9392) ;  /* 0x0000000000889947 */ /* 0x000fea0003800000 */
[----:B------:R-:W-:Y:S01]  /*1bd9a0*/  ISETP.GE.U32.AND P0, PT, R104, 0x8, PT ;  /* 0x000000086800780c */ /* 0x000fe20003f06070 */
[----:B------:R-:W-:Y:S01]  /*1bd9b0*/  BSSY.RECONVERGENT B3, `(.L_x_9396) ;  /* 0x000000e000037945 */ /* 0x000fe20003800200 */
[----:B------:R-:W-:-:S04]  /*1bd9c0*/  LOP3.LUT R104, R148, 0x7, RZ, 0xc0, !PT ;  /* 0x0000000794687812 */ /* 0x000fc800078ec0ff */
[----:B------:R-:W-:-:S07]  /*1bd9d0*/  ISETP.NE.AND P1, PT, R104, RZ, PT ;  /* 0x000000ff6800720c */ /* 0x000fce0003f25270 */
[----:B------:R-:W-:Y:S06]  /*1bd9e0*/  @!P0 BRA `(.L_x_9397) ;  /* 0x0000000000288947 */ /* 0x000fec0003800000 */
[C---:B------:R-:W-:Y:S01]  /*1bd9f0*/  IMAD R105, R3.reuse, 0x4, R252 ;  /* 0x0000000403697824 */ /* 0x040fe200078e02fc */
[----:B------:R-:W-:-:S04]  /*1bda00*/  IADD3 R3, PT, PT, R3, 0x8, RZ ;  /* 0x0000000803037810 */ /* 0x000fc80007ffe0ff */
        /* <DEDUP_REMOVED lines=8> */
.L_x_9397:
[----:B------:R-:W-:Y:S05]  /*1bda90*/  BSYNC.RECONVERGENT B3 ;  /* 0x0000000000037941 */ /* 0x000fea0003800200 */
.L_x_9396:
        /* <DEDUP_REMOVED lines=18> */
.L_x_9392:
[----:B------:R-:W-:Y:S05]  /*1bdbc0*/  BSYNC.RECONVERGENT B2 ;  /* 0x0000000000027941 */ /* 0x000fea0003800200 */
.L_x_9391:
[----:B------:R-:W-:Y:S02]  /*1bdbd0*/  VIADD R143, R140, 0xffffffff ;  /* 0xffffffff8c8f7836 */ /* 0x000fe40000000000 */
[----:B---3--:R-:W-:-:S04]  /*1bdbe0*/  VIADD R3, R151, 0xffffffff ;  /* 0xffffffff97037836 */ /* 0x008fc80000000000 */
[----:B------:R-:W-:-:S04]  /*1bdbf0*/  IMAD R143, R143, R148, R3 ;  /* 0x000000948f8f7224 */ /* 0x000fc800078e0203 */
[----:B-1----:R-:W-:-:S06]  /*1bdc00*/  IMAD R104, R143, 0x8, R1 ;  /* 0x000000088f687824 */ /* 0x002fcc00078e0201 */
[----:B--2---:R-:W2:Y:S01]  /*1bdc10*/  LDL.64 R104, [R104] ;  /* 0x0000000068687983 */ /* 0x004ea20000100a00 */
[----:B------:R-:W-:Y:S01]  /*1bdc20*/  UMOV UR4, 0xff800000 ;  /* 0xff80000000047882 */ /* 0x000fe20000000000 */
[----:B------:R-:W-:Y:S01]  /*1bdc30*/  UMOV UR5, 0x41cdcd64 ;  /* 0x41cdcd6400057882 */ /* 0x000fe20000000000 */
[----:B------:R-:W-:Y:S01]  /*1bdc40*/  BSSY.RECONVERGENT B2, `(.L_x_9398) ;  /* 0x0000529000027945 */ /* 0x000fe20003800200 */
[----:B--2---:R-:W-:Y:S01]  /*1bdc50*/  DSETP.GEU.AND P0, PT, |R104|, UR4, PT ;  /* 0x0000000468007e2a */ /* 0x004fe2000bf0e200 */
[----:B------:R-:W-:-:S13]  /*1bdc60*/  CS2R R104, SRZ ;  /* 0x0000000000687805 */ /* 0x000fda000001ff00 */
[----:B------:R-:W-:Y:S05]  /*1bdc70*/  @P0 BRA `(.L_x_9399) ;  /* 0x0000005000940947 */ /* 0x000fea0003800000 */
[----:B0-----:R-:W-:Y:S01]  /*1bdc80*/  VIADD R106, R1, 0x2710 ;  /* 0x00002710016a7836 */ /* 0x001fe20000000000 */
[----:B------:R-:W-:Y:S01]  /*1bdc90*/  BSSY.RECONVERGENT B3, `(.L_x_9400) ;  /* 0x0000397000037945 */ /* 0x000fe20003800200 */
[----:B------:R-:W-:Y:S02]  /*1bdca0*/  IMAD R3, R3, 0x4, R252 ;  /* 0x0000000403037824 */ /* 0x000fe400078e02fc */
[----:B------:R-:W-:-:S05]  /*1bdcb0*/  IMAD R104, R140, 0x4, R106 ;  /* 0x000000048c687824 */ /* 0x000fca00078e026a */
[----:B------:R0:W-:Y:S04]  /*1bdcc0*/  STL [R104+-0x4], R151 ;  /* 0xfffffc9768007387 */ /* 0x0001e80000100800 */
[----:B------:R0:W-:Y:S02]  /*1bdcd0*/  STL [R3], R140 ;  /* 0x0000008c03007387 */ /* 0x0001e40000100800 */
.L_x_9447:
        /* <DEDUP_REMOVED lines=22> */
.L_x_9402:
        /* <DEDUP_REMOVED lines=102> */
.L_x_9408:
[----:B------:R-:W-:Y:S05]  /*1be4a0*/  BSYNC.RECONVERGENT B6 ;  /* 0x0000000000067941 */ /* 0x000fea0003800200 */
.L_x_9407:
        /* <DEDUP_REMOVED lines=36> */
.L_x_9411:
[----:B------:R-:W-:Y:S05]  /*1be6f0*/  BSYNC.RECONVERGENT B6 ;  /* 0x0000000000067941 */ /* 0x000fea0003800200 */
.L_x_9410:
        /* <DEDUP_REMOVED lines=10> */
.L_x_9406:
        /* <DEDUP_REMOVED lines=46> */
.L_x_9413:
[----:B------:R-:W-:Y:S05]  /*1bea80*/  BSYNC.RECONVERGENT B6 ;  /* 0x0000000000067941 */ /* 0x000fea0003800200 */
.L_x_9412:
[----:B------:R-:W-:Y:S01]  /*1bea90*/  UMOV UR4, 0xff800000 ;  /* 0xff80000000047882 */ /* 0x000fe20000000000 */
[----:B------:R-:W-:Y:S01]  /*1beaa0*/  UMOV UR5, 0x41cdcd64 ;  /* 0x41cdcd6400057882 */ /* 0x000fe20000000000 */
[----:B------:R-:W-:Y:S01]  /*1beab0*/  IMAD.MOV.U32 R212, RZ, RZ, R122 ;  /* 0x000000ffffd47224 */ /* 0x000fe200078e007a */
[----:B------:R-:W-:Y:S01]  /*1beac0*/  DSETP.GEU.AND P0, PT, |R108|, UR4, PT ;  /* 0x000000046c007e2a */ /* 0x000fe2000bf0e200 */
[----:B------:R-:W-:-:S13]  /*1bead0*/  IMAD.MOV.U32 R213, RZ, RZ, R123 ;  /* 0x000000ffffd57224 */ /* 0x000fda00078e007b */
[----:B------:R-:W-:Y:S05]  /*1beae0*/  @P0 BRA `(.L_x_9409) ;  /* 0x0000000800500947 */ /* 0x000fea0003800000 */
[----:B------:R-:W-:Y:S01]  /*1beaf0*/  IMAD.MOV.U32 R118, RZ, RZ, R110 ;  /* 0x000000ffff767224 */ /* 0x000fe200078e006e */
[----:B------:R-:W-:Y:S01]  /*1beb00*/  MOV R119, R111 ;  /* 0x0000006f00777202 */ /* 0x000fe20000000f00 */
        /* <DEDUP_REMOVED lines=30> */
.L_x_9415:
[----:B------:R-:W-:Y:S05]  /*1becf0*/  BSYNC.RECONVERGENT B6 ;  /* 0x0000000000067941 */ /* 0x000fea0003800200 */
.L_x_9414:
        /* <DEDUP_REMOVED lines=10> */
.L_x_9405:
        /* <DEDUP_REMOVED lines=56> */
.L_x_9417:
[----:B------:R-:W-:Y:S05]  /*1bf120*/  BSYNC.RECONVERGENT B6 ;  /* 0x0000000000067941 */ /* 0x000fea0003800200 */
.L_x_9416:
        /* <DEDUP_REMOVED lines=38> */
.L_x_9419:
[----:B------:R-:W-:Y:S05]  /*1bf390*/  BSYNC.RECONVERGENT B6 ;  /* 0x0000000000067941 */ /* 0x000fea0003800200 */
.L_x_9418:
        /* <DEDUP_REMOVED lines=9> */
.L_x_9409:
[----:B------:R-:W-:Y:S05]  /*1bf430*/  BSYNC.RECONVERGENT B4 ;  /* 0x0000000000047941 */ /* 0x000fea0003800200 */
.L_x_9404:
        /* <DEDUP_REMOVED lines=35> */
.L_x_9421:
[----:B------:R-:W-:Y:S05]  /*1bf670*/  BSYNC.RECONVERGENT B4 ;  /* 0x0000000000047941 */ /* 0x000fea0003800200 */
.L_x_9420:
[----:B------:R-:W-:-:S06]  /*1bf680*/  DSETP.GEU.AND P0, PT, R212, R118, PT ;  /* 0x00000076d400722a */ /* 0x000fcc0003f0e000 */
[----:B------:R-:W-:Y:S02]  /*1bf690*/  FSEL R106, R106, R138, !P0 ;  /* 0x0000008a6a6a7208 */ /* 0x000fe40004000000 */
[----:B------:R-:W-:Y:S02]  /*1bf6a0*/  FSEL R107, R107, R139, !P0 ;  /* 0x0000008b6b6b7208 */ /* 0x000fe40004000000 */
[----:B------:R-:W-:Y:S02]  /*1bf6b0*/  FSEL R104, R104, R126, !P0 ;  /* 0x0000007e68687208 */ /* 0x000fe40004000000 */
[----:B------:R-:W-:-:S07]  /*1bf6c0*/  FSEL R105, R105, R127, !P0 ;  /* 0x0000007f69697208 */ /* 0x000fce0004000000 */
.L_x_9403:
[----:B------:R-:W-:Y:S05]  /*1bf6d0*/  BSYNC.RECONVERGENT B5 ;  /* 0x0000000000057941 */ /* 0x000fea0003800200 */
.L_x_9401:
        /* <DEDUP_REMOVED lines=16> */
[----:B------:R-:W-:Y:S01]  /*1bf7e0*/  IMAD.MOV.U32 R118, RZ, RZ, R109 ;  /* 0x000000ffff767224 */ /* 0x000fe200078e006d */
[----:B------:R-:W-:-:S04]  /*1bf7f0*/  MOV R119, 0x41cdcd64 ;  /* 0x41cdcd6400777802 */ /* 0x000fc80000000f00 */
        /* <DEDUP_REMOVED lines=22> */
.L_x_9423:
[----:B------:R-:W-:Y:S05]  /*1bf960*/  BSYNC.RELIABLE B4 ;  /* 0x0000000000047941 */ /* 0x000fea0003800100 */
.L_x_9422:
        /* <DEDUP_REMOVED lines=46> */
.L_x_9426:
[----:B------:R-:W-:Y:S05]  /*1bfc50*/  BSYNC.RECONVERGENT B4 ;  /* 0x0000000000047941 */ /* 0x000fea0003800200 */
.L_x_9425:
[----:B------:R-:W-:Y:S04]  /*1bfc60*/  BSSY.RECONVERGENT B6, `(.L_x_9427) ;  /* 0x0000196000067945 */ /* 0x000fe80003800200 */
[----:B------:R-:W-:Y:S05]  /*1bfc70*/  @!P0 BRA `(.L_x_9428) ;  /* 0x0000001800508947 */ /* 0x000fea0003800000 */
[----:B------:R-:W-:-:S07]  /*1bfc80*/  IMAD.MOV.U32 R141, RZ, RZ, 0x3 ;  /* 0x00000003ff8d7424 */ /* 0x000fce00078e00ff */
.L_x_9446:
        /* <DEDUP_REMOVED lines=21> */
.L_x_9445:
        /* <DEDUP_REMOVED lines=82> */
.L_x_9433:
        /* <DEDUP_REMOVED lines=80> */
[----:B------:R-:W-:Y:S01]  /*1c0800*/  IMAD.MOV.U32 R104, RZ, RZ, R136 ;  /* 0x000000ffff687224 */ /* 0x000fe200078e0088 */
[----:B------:R-:W-:-:S07]  /*1c0810*/  MOV R105, R137 ;  /* 0x0000008900697202 */ /* 0x000fce0000000f00 */
.L_x_9436:
[----:B------:R-:W-:Y:S05]  /*1c0820*/  BSYNC.RECONVERGENT B9 ;  /* 0x0000000000097941 */ /* 0x000fea0003800200 */
.L_x_9435:
        /* <DEDUP_REMOVED lines=35> */
.L_x_9438:
[----:B------:R-:W-:Y:S05]  /*1c0a60*/  BSYNC.RECONVERGENT B9 ;  /* 0x0000000000097941 */ /* 0x000fea0003800200 */
.L_x_9437:
[----:B------:R-:W-:-:S06]  /*1c0a70*/  DSETP.GE.AND P0, PT, R104, R122, PT ;  /* 0x0000007a6800722a */ /* 0x000fcc0003f06000 */
[----:B------:R-:W-:Y:S02]  /*1c0a80*/  FSEL R104, R106, RZ, P0 ;  /* 0x000000ff6a687208 */ /* 0x000fe40000000000 */
[----:B------:R-:W-:Y:S02]  /*1c0a90*/  FSEL R105, R107, +QNAN , P0 ;  /* 0x7ff000006b697808 */ /* 0x000fe40000000000 */
[----:B------:R-:W-:Y:S02]  /*1c0aa0*/  FSEL R106, R108, RZ, P0 ;  /* 0x000000ff6c6a7208 */ /* 0x000fe40000000000 */
[----:B------:R-:W-:Y:S01]  /*1c0ab0*/  FSEL R107, R109, -1.875, P0 ;  /* 0xbff000006d6b7808 */ /* 0x000fe20000000000 */
[----:B------:R-:W-:Y:S06]  /*1c0ac0*/  BRA `(.L_x_9434) ;  /* 0x0000000400d07947 */ /* 0x000fec0003800000 */
.L_x_9432:
        /* <DEDUP_REMOVED lines=56> */
.L_x_9439:
        /* <DEDUP_REMOVED lines=44> */
.L_x_9441:
[----:B------:R-:W-:Y:S05]  /*1c1110*/  BSYNC.RECONVERGENT B7 ;  /* 0x0000000000077941 */ /* 0x000fea0003800200 */
.L_x_9440:
        /* <DEDUP_REMOVED lines=15> */
.L_x_9434:
[----:B------:R-:W-:Y:S05]  /*1c1210*/  BSYNC.RECONVERGENT B4 ;  /* 0x0000000000047941 */ /* 0x000fea0003800200 */
.L_x_9431:
        /* <DEDUP_REMOVED lines=36> */
.L_x_9443:
[----:B------:R-:W-:-:S13]  /*1c1460*/  ISETP.GT.AND P0, PT, R139, 0x1, PT ;  /* 0x000000018b00780c */ /* 0x000fda0003f04270 */
[----:B------:R-:W-:Y:S05]  /*1c1470*/  @!P0 BREAK.RELIABLE B4 ;  /* 0x0000000000048942 */ /* 0x000fea0003800100 */
[----:B------:R-:W-:Y:S05]  /*1c1480*/  @!P0 BRA `(.L_x_9430) ;  /* 0x00000000003c8947 */ /* 0x000fea0003800000 */
[----:B------:R-:W-:Y:S05]  /*1c1490*/  BSYNC.RELIABLE B4 ;  /* 0x0000000000047941 */ /* 0x000fea0003800100 */
.L_x_9442:
[----:B------:R-:W-:Y:S02]  /*1c14a0*/  VIADD R138, R138, 0x1 ;  /* 0x000000018a8a7836 */ /* 0x000fe40000000000 */
[----:B------:R-:W-:-:S03]  /*1c14b0*/  VIADD R139, R139, 0xffffffff ;  /* 0xffffffff8b8b7836 */ /* 0x000fc60000000000 */
[----:B------:R-:W-:-:S13]  /*1c14c0*/  ISETP.GE.AND P0, PT, R138, R151, PT ;  /* 0x000000978a00720c */ /* 0x000fda0003f06270 */
[----:B------:R-:W-:Y:S05]  /*1c14d0*/  @!P0 BRA `(.L_x_9445) ;  /* 0xffffffe800408947 */ /* 0x000fea000383ffff */
[----:B------:R-:W-:Y:S05]  /*1c14e0*/  BRA `(.L_x_9430) ;  /* 0x0000000000247947 */ /* 0x000fea0003800000 */
.L_x_9444:
        /* <DEDUP_REMOVED lines=9> */
.L_x_9430:
[----:B------:R-:W-:Y:S05]  /*1c1580*/  BSYNC.RECONVERGENT B5 ;  /* 0x0000000000057941 */ /* 0x000fea0003800200 */
.L_x_9429:
[C---:B------:R-:W-:Y:S01]  /*1c1590*/  ISETP.LT.U32.AND P0, PT, R141.reuse, 0x20, PT ;  /* 0x000000208d00780c */ /* 0x040fe20003f01070 */
[----:B------:R-:W-:-:S12]  /*1c15a0*/  VIADD R141, R141, 0x1 ;  /* 0x000000018d8d7836 */ /* 0x000fd80000000000 */
[----:B------:R-:W-:Y:S05]  /*1c15b0*/  @P3 BRA P0, `(.L_x_9446) ;  /* 0xffffffe400b43947 */ /* 0x000fea000003ffff */
.L_x_9428:
[----:B------:R-:W-:Y:S05]  /*1c15c0*/  BSYNC.RECONVERGENT B6 ;  /* 0x0000000000067941 */ /* 0x000fea0003800200 */
.L_x_9427:
[----:B------:R-:W-:-:S06]  /*1c15d0*/  IMAD.IADD R108, R1, 0x1, R151 ;  /* 0x00000001016c7824 */ /* 0x000fcc00078e0297 */
[----:B------:R-:W5:Y:S01]  /*1c15e0*/  LDL.U8 R108, [R108+0x27f3] ;  /* 0x0027f3006c6c7983 */ /* 0x000f620000100000 */
[----:B------:R-:W-:Y:S05]  /*1c15f0*/  BRA `(.L_x_9447) ;  /* 0xffffffc400b87947 */ /* 0x000fea000383ffff */
.L_x_9424:
[----:B------:R-:W-:Y:S05]  /*1c1600*/  BSYNC.RECONVERGENT B3 ;  /* 0x0000000000037941 */ /* 0x000fea0003800200 */
.L_x_9400:
[----:B------:R-:W-:-:S05]  /*1c1610*/  LEA R104, R143, R1, 0x3 ;  /* 0x000000018f687211 */ /* 0x000fca00078e18ff */
        /* <DEDUP_REMOVED lines=20> */
.L_x_9454:
        /* <DEDUP_REMOVED lines=57> */
.L_x_9453:
[----:B------:R-:W-:Y:S05]  /*1c1af0*/  BSYNC.RECONVERGENT B5 ;  /* 0x0000000000057941 */ /* 0x000fea0003800200 */
.L_x_9452:
        /* <DEDUP_REMOVED lines=22> */
[C---:B------:R-:W-:Y:S02]  /*1c1c60*/  VIADD R104, R108.reuse, 0x1 ;  /* 0x000000016c687836 */ /* 0x040fe40000000000 */
[----:B------:R-:W-:Y:S02]  /*1c1c70*/  @!P2 IADD3 R104, PT, PT, R108, RZ, RZ ;  /* 0x000000ff6c68a210 */ /* 0x000fe40007ffe0ff */
[----:B------:R-:W-:-:S03]  /*1c1c80*/  ISETP.GT.AND P2, PT, R105, RZ, PT ;  /* 0x000000ff6900720c */ /* 0x000fc60003f44270 */
[----:B------:R-:W-:-:S03]  /*1c1c90*/  VIADD R105, R104, 0x1 ;  /* 0x0000000168697836 */ /* 0x000fc60000000000 */
[----:B------:R-:W-:Y:S01]  /*1c1ca0*/  @!P1 IMAD.MOV R105, RZ, RZ, R104 ;  /* 0x000000ffff699224 */ /* 0x000fe200078e0268 */
[----:B------:R-:W-:-:S03]  /*1c1cb0*/  ISETP.GT.AND P1, PT, R106, RZ, PT ;  /* 0x000000ff6a00720c */ /* 0x000fc60003f24270 */
[----:B------:R-:W-:-:S03]  /*1c1cc0*/  VIADD R104, R105, 0x1 ;  /* 0x0000000169687836 */ /* 0x000fc60000000000 */
[----:B------:R-:W-:Y:S01]  /*1c1cd0*/  @!P2 IMAD.MOV R104, RZ, RZ, R105 ;  /* 0x000000ffff68a224 */ /* 0x000fe200078e0269 */
[----:B------:R-:W-:-:S03]  /*1c1ce0*/  ISETP.GT.AND P2, PT, R107, RZ, PT ;  /* 0x000000ff6b00720c */ /* 0x000fc60003f44270 */
[----:B------:R-:W-:-:S03]  /*1c1cf0*/  VIADD R105, R104, 0x1 ;  /* 0x0000000168697836 */ /* 0x000fc60000000000 */
[----:B------:R-:W-:-:S04]  /*1c1d00*/  @!P1 IMAD.MOV R105, RZ, RZ, R104 ;  /* 0x000000ffff699224 */ /* 0x000fc800078e0268 */
[----:B------:R-:W-:-:S03]  /*1c1d10*/  VIADD R118, R105, 0x1 ;  /* 0x0000000169767836 */ /* 0x000fc60000000000 */
[----:B------:R-:W-:-:S07]  /*1c1d20*/  @!P2 IMAD.MOV R118, RZ, RZ, R105 ;  /* 0x000000ffff76a224 */ /* 0x000fce00078e0269 */
.L_x_9456:
[----:B------:R-:W-:Y:S05]  /*1c1d30*/  BSYNC.RECONVERGENT B5 ;  /* 0x0000000000057941 */ /* 0x000fea0003800200 */
.L_x_9455:
        /* <DEDUP_REMOVED lines=21> */
.L_x_9458:
[----:B------:R-:W-:Y:S05]  /*1c1e90*/  BSYNC.RECONVERGENT B5 ;  /* 0x0000000000057941 */ /* 0x000fea0003800200 */
.L_x_9457:
        /* <DEDUP_REMOVED lines=19> */
.L_x_9451:
[----:B------:R-:W-:Y:S05]  /*1c1fd0*/  BSYNC.RECONVERGENT B4 ;  /* 0x0000000000047941 */ /* 0x000fea0003800200 */
.L_x_9450:
        /* <DEDUP_REMOVED lines=10> */
.L_x_9463:
        /* <DEDUP_REMOVED lines=68> */
.L_x_9462:
[----:B------:R-:W-:Y:S05]  /*1c24c0*/  BSYNC.RECONVERGENT B5 ;  /* 0x0000000000057941 */ /* 0x000fea0003800200 */
.L_x_9461:
        /* <DEDUP_REMOVED lines=40> */
.L_x_9465:
[----:B------:R-:W-:Y:S05]  /*1c2750*/  BSYNC.RECONVERGENT B5 ;  /* 0x0000000000057941 */ /* 0x000fea0003800200 */
.L_x_9464:
        /* <DEDUP_REMOVED lines=24> */
.L_x_9467:
[----:B------:R-:W-:Y:S05]  /*1c28e0*/  BSYNC.RECONVERGENT B5 ;  /* 0x0000000000057941 */ /* 0x000fea0003800200 */
.L_x_9466:
        /* <DEDUP_REMOVED lines=15> */
[----:B------:R-:W-:-:S05]  /*1c29e0*/  @!P0 IMAD.MOV R2, RZ, RZ, R118 ;  /* 0x000000ffff028224 */ /* 0x000fca00078e0276 */
[----:B------:R-:W-:-:S05]  /*1c29f0*/  MOV R118, R2 ;  /* 0x0000000200767202 */ /* 0x000fca0000000f00 */
[----:B------:R-:W-:Y:S02]  /*1c2a00*/  @P1 VIADD R2, R118, 0x1 ;  /* 0x0000000176021836 */ /* 0x000fe40000000000 */
[----:B------:R-:W-:-:S04]  /*1c2a10*/  @!P2 IMAD.MOV R2, RZ, RZ, R118 ;  /* 0x000000ffff02a224 */ /* 0x000fc800078e0276 */
[----:B------:R-:W-:-:S07]  /*1c2a20*/  @P1 IMAD.MOV.U32 R118, RZ, RZ, R2 ;  /* 0x000000ffff761224 */ /* 0x000fce00078e0002 */
.L_x_9460:
[----:B------:R-:W-:Y:S05]  /*1c2a30*/  BSYNC.RECONVERGENT B4 ;  /* 0x0000000000047941 */ /* 0x000fea0003800200 */
.L_x_9459:
        /* <DEDUP_REMOVED lines=36> */
.L_x_9469:
[----:B------:R-:W-:Y:S05]  /*1c2c80*/  BSYNC.RECONVERGENT B4 ;  /* 0x0000000000047941 */ /* 0x000fea0003800200 */
.L_x_9468:
[----:B------:R-:W-:Y:S01]  /*1c2c90*/  UMOV UR4, 0x66666666 ;  /* 0x6666666600047882 */ /* 0x000fe20000000000 */
[----:B------:R-:W-:Y:S01]  /*1c2ca0*/  UMOV UR5, 0x40711266 ;  /* 0x4071126600057882 */ /* 0x000fe20000000000 */
[----:B------:R-:W-:Y:S01]  /*1c2cb0*/  IMAD.MOV.U32 R104, RZ, RZ, 0x0 ;  /* 0x00000000ff687424 */ /* 0x000fe200078e00ff */
[----:B------:R-:W-:Y:S01]  /*1c2cc0*/  DADD R2, R2, -UR4 ;  /* 0x8000000402027e29 */ /* 0x000fe20008000000 */
[----:B------:R-:W-:-:S07]  /*1c2cd0*/  IMAD.MOV.U32 R105, RZ, RZ, 0x40590000 ;  /* 0x40590000ff697424 */ /* 0x000fce00078e00ff */
[----:B------:R-:W-:-:S11]  /*1c2ce0*/  DFMA R104, R2, R104, 0.5 ;  /* 0x3fe000000268742b */ /* 0x000fd60000000068 */
.L_x_9449:
[----:B------:R-:W-:Y:S05]  /*1c2cf0*/  BSYNC.RECONVERGENT B3 ;  /* 0x0000000000037941 */ /* 0x000fea0003800200 */
.L_x_9448:
        /* <DEDUP_REMOVED lines=28> */
.L_x_9470:
[----:B------:R-:W-:Y:S05]  /*1c2ec0*/  BSYNC.RECONVERGENT B3 ;  /* 0x0000000000037941 */ /* 0x000fea0003800200 */
.L_x_9399:
[----:B------:R-:W-:Y:S05]  /*1c2ed0*/  BSYNC.RECONVERGENT B2 ;  /* 0x0000000000027941 */ /* 0x000fea0003800200 */
.L_x_9398:
[----:B------:R-:W1:Y:S02]  /*1c2ee0*/  LDC R2, c[0x0][0x3c0] ;  /* 0x0000f000ff027b82 */ /* 0x000e640000000800 */
[----:B-1----:R-:W-:-:S06]  /*1c2ef0*/  FADD R2, R2, -10 ;  /* 0xc120000002027421 */ /* 0x002fcc0000000000 */
[----:B------:R-:W1:Y:S02]  /*1c2f00*/  F2F.F64.F32 R2, R2 ;  /* 0x0000000200027310 */ /* 0x000e640000201800 */
[----:B-1----:R-:W-:-:S06]  /*1c2f10*/  DSETP.GT.AND P0, PT, R104, R2, PT ;  /* 0x000000026800722a */ /* 0x002fcc0003f04000 */
[----:B------:R-:W-:-:S08]  /*1c2f20*/  SEL R154, RZ, 0x1, P0 ;  /* 0x00000001ff9a7807 */ /* 0x000fd00000000000 */
.L_x_9167:
[----:B------:R-:W-:Y:S05]  /*1c2f30*/  BSYNC.RECONVERGENT B1 ;  /* 0x0000000000017941 */ /* 0x000fea0003800200 */
.L_x_9166:
        /* <DEDUP_REMOVED lines=17> */
.L_x_9473:
[----:B0-----:R-:W0:Y:S02]  /*1c3050*/  LDC R4, c[0x0][0x3c0] ;  /* 0x0000f000ff047b82 */ /* 0x001e240000000800 */
[----:B0-----:R-:W-:-:S06]  /*1c3060*/  FADD R4, R4, -10 ;  /* 0xc120000004047421 */ /* 0x001fcc0000000000 */
[----:B------:R-:W0:Y:S02]  /*1c3070*/  F2F.F64.F32 R4, R4 ;  /* 0x0000000400047310 */ /* 0x000e240000201800 */
[----:B0-----:R-:W-:-:S06]  /*1c3080*/  DSETP.GT.AND P0, PT, R2, R4, PT ;  /* 0x000000040200722a */ /* 0x001fcc0003f04000 */
[----:B------:R-:W-:-:S08]  /*1c3090*/  SEL R154, RZ, 0x1, P0 ;  /* 0x00000001ff9a7807 */ /* 0x000fd00000000000 */
.L_x_9472:
[----:B------:R-:W-:Y:S05]  /*1c30a0*/  BSYNC.RECONVERGENT B11 ;  /* 0x00000000000b7941 */ /* 0x000fea0003800200 */
.L_x_9471:
        /* <DEDUP_REMOVED lines=9> */
.L_x_7872:
[----:B------:R-:W-:Y:S05]  /*1c3140*/  BSYNC.RECONVERGENT B8 ;  /* 0x0000000000087941 */ /* 0x000fea0003800200 */
.L_x_7871:
        /* <DEDUP_REMOVED lines=128> */
[----:B------:R-:W-:Y:S01]  /*1c3950*/  LOP3.LUT R3, R126, 0xfb, RZ, 0xc0, !PT ;  /* 0x000000fb7e037812 */ /* 0x000fe200078ec0ff */
[----:B------:R-:W-:Y:S01]  /*1c3960*/  IMAD.MOV.U32 R118, RZ, RZ, 0x2 ;  /* 0x00000002ff767424 */ /* 0x000fe200078e00ff */
[C---:B------:R-:W-:Y:S01]  /*1c3970*/  ISETP.NE.AND P1, PT, R110.reuse, 0x47, PT ;  /* 0x000000476e00780c */ /* 0x040fe20003f25270 */
[----:B------:R-:W-:Y:S01]  /*1c3980*/  IMAD.MOV.U32 R122, RZ, RZ, 0x0 ;  /* 0x00000000ff7a7424 */ /* 0x000fe200078e00ff */
[----:B------:R-:W-:Y:S01]  /*1c3990*/  ISETP.NE.AND P0, PT, R3, 0x43, PT ;  /* 0x000000430300780c */ /* 0x000fe20003f05270 */
[----:B------:R-:W-:Y:S01]  /*1c39a0*/  IMAD.MOV.U32 R123, RZ, RZ, 0x40380000 ;  /* 0x40380000ff7b7424 */ /* 0x000fe200078e00ff */
[----:B------:R-:W-:Y:S01]  /*1c39b0*/  ISETP.NE.AND P5, PT, R110, 0x43, PT ;  /* 0x000000436e00780c */ /* 0x000fe20003fa5270 */
[----:B------:R-:W-:Y:S01]  /*1c39c0*/  STL.U8 [R1+0x2826], RZ ;  /* 0x002826ff01007387 */ /* 0x000fe20000100000 */
[----:B------:R-:W-:Y:S01]  /*1c39d0*/  SEL R3, RZ, 0x1, P1 ;  /* 0x00000001ff037807 */ /* 0x000fe20000800000 */
[----:B------:R-:W-:Y:S01]  /*1c39e0*/  BSSY.RECONVERGENT B1, `(.L_x_9474) ;  /* 0x000008a000017945 */ /* 0x000fe20003800200 */
[----:B------:R-:W-:-:S02]  /*1c39f0*/  ISETP.NE.AND P4, PT, R147, 0x43, PT ;  /* 0x000000439300780c */ /* 0x000fc40003f85270 */
[----:B------:R-:W-:Y:S02]  /*1c3a00*/  ISETP.NE.AND P3, PT, R148, 0x43, PT ;  /* 0x000000439400780c */ /* 0x000fe40003f65270 */
[----:B------:R-:W-:Y:S01]  /*1c3a10*/  ISETP.NE.AND P6, PT, R109, 0x43, PT ;  /* 0x000000436d00780c */ /* 0x000fe20003fc5270 */
[----:B------:R-:W-:Y:S01]  /*1c3a20*/  @P1 IMAD.MOV R118, RZ, RZ, 0x1 ;  /* 0x00000001ff761424 */ /* 0x000fe200078e02ff */
[----:B------:R-:W-:Y:S01]  /*1c3a30*/  PRMT R119, R5, 0x7604, R104 ;  /* 0x0000760405777816 */ /* 0x000fe20000000068 */
[----:B------:R-:W-:Y:S01]  /*1c3a40*/  @P0 IMAD.MOV R118, RZ, RZ, R3 ;  /* 0x000000ffff760224 */ /* 0x000fe200078e0203 */
[----:B------:R-:W-:Y:S01]  /*1c3a50*/  PRMT R120, R145, 0x7604, R141 ;  /* 0x0000760491787816 */ /* 0x000fe2000000008d */
        /* <DEDUP_REMOVED lines=46> */
[----:B------:R-:W-:Y:S02]  /*1c3d40*/  ISETP.NE.AND P1, PT, R3, 0x43, PT ;  /* 0x000000430300780c */ /* 0x000fe40003f25270 */
[----:B------:R-:W-:-:S03]  /*1c3d50*/  IADD3 R3, PT, PT, R118, 0x1, RZ ;  /* 0x0000000176037810 */ /* 0x000fc60007ffe0ff */
        /* <DEDUP_REMOVED lines=22> */
[C---:B------:R-:W-:Y:S02]  /*1c3ec0*/  ISETP.NE.AND P0, PT, R108.reuse, 0x47, PT ;  /* 0x000000476c00780c */ /* 0x040fe40003f05270 */
[----:B------:R-:W-:Y:S02]  /*1c3ed0*/  PRMT R118, R105, 0x7604, R106 ;  /* 0x0000760469767816 */ /* 0x000fe4000000006a */
[----:B------:R-:W-:Y:S02]  /*1c3ee0*/  ISETP.EQ.OR P0, PT, R108, 0x43, !P0 ;  /* 0x000000436c00780c */ /* 0x000fe40004702670 */
[----:B------:R-:W-:Y:S02]  /*1c3ef0*/  PRMT R118, R118, 0x5410, R119 ;  /* 0x0000541076767816 */ /* 0x000fe40000000077 */
[----:B------:R-:W-:-:S04]  /*1c3f00*/  PRMT R119, R146, 0x7604, R127 ;  /* 0x0000760492777816 */ /* 0x000fc8000000007f */
[----:B------:R-:W-:Y:S01]  /*1c3f10*/  PRMT R119, R119, 0x5410, R120 ;  /* 0x0000541077777816 */ /* 0x000fe20000000078 */
[----:B------:R-:W-:-:S04]  /*1c3f20*/  VIADD R120, R3, 0x1 ;  /* 0x0000000103787836 */ /* 0x000fc80000000000 */
[----:B------:R-:W-:Y:S01]  /*1c3f30*/  @!P0 IMAD.MOV R120, RZ, RZ, R3 ;  /* 0x000000ffff788224 */ /* 0x000fe200078e0203 */
[C---:B------:R-:W-:Y:S01]  /*1c3f40*/  ISETP.NE.AND P0, PT, R107.reuse, 0x47, PT ;  /* 0x000000476b00780c */ /* 0x040fe20003f05270 */
[----:B------:R0:W-:Y:S02]  /*1c3f50*/  STL.64 [R1+0x2810], R118 ;  /* 0x0028107601007387 */ /* 0x0001e40000100a00 */
[----:B------:R-:W-:Y:S01]  /*1c3f60*/  VIADD R3, R120, 0x1 ;  /* 0x0000000178037836 */ /* 0x000fe20000000000 */
[----:B------:R-:W-:Y:S01]  /*1c3f70*/  ISETP.EQ.OR P0, PT, R107, 0x43, !P0 ;  /* 0x000000436b00780c */ /* 0x000fe20004702670 */
[----:B------:R-:W-:Y:S01]  /*1c3f80*/  @!P1 IMAD.MOV R3, RZ, RZ, R120 ;  /* 0x000000ffff039224 */ /* 0x000fe200078e0278 */
[----:B------:R-:W-:Y:S02]  /*1c3f90*/  PRMT R120, R148, 0x7604, R147 ;  /* 0x0000760494787816 */ /* 0x000fe40000000093 */
[----:B------:R-:W-:-:S04]  /*1c3fa0*/  ISETP.NE.AND P1, PT, R2, 0x47, PT ;  /* 0x000000470200780c */ /* 0x000fc80003f25270 */
[----:B------:R-:W-:Y:S02]  /*1c3fb0*/  ISETP.EQ.OR P1, PT, R2, 0x43, !P1 ;  /* 0x000000430200780c */ /* 0x000fe40004f22670 */
[----:B0-----:R-:W-:Y:S02]  /*1c3fc0*/  PRMT R118, R144, 0x7604, R140 ;  /* 0x0000760490767816 */ /* 0x001fe4000000008c */
[----:B------:R-:W-:-:S04]  /*1c3fd0*/  PRMT R119, R143, 0x7604, R139 ;  /* 0x000076048f777816 */ /* 0x000fc8000000008b */
[----:B------:R-:W-:Y:S02]  /*1c3fe0*/  PRMT R118, R118, 0x5410, R119 ;  /* 0x0000541076767816 */ /* 0x000fe40000000077 */
[----:B------:R-:W-:-:S04]  /*1c3ff0*/  PRMT R119, R142, 0x7604, R138 ;  /* 0x000076048e777816 */ /* 0x000fc8000000008a */
[----:B------:R-:W-:Y:S01]  /*1c4000*/  PRMT R119, R119, 0x5410, R120 ;  /* 0x0000541077777816 */ /* 0x000fe20000000078 */
[----:B------:R-:W-:Y:S02]  /*1c4010*/  VIADD R120, R3, 0x1 ;  /* 0x0000000103787836 */ /* 0x000fe40000000000 */
[----:B------:R-:W-:Y:S01]  /*1c4020*/  @!P0 IMAD.MOV R120, RZ, RZ, R3 ;  /* 0x000000ffff788224 */ /* 0x000fe200078e0203 */
[C---:B------:R-:W-:Y:S01]  /*1c4030*/  ISETP.NE.AND P0, PT, R111.reuse, 0x47, PT ;  /* 0x000000476f00780c */ /* 0x040fe20003f05270 */
[----:B------:R0:W-:Y:S01]  /*1c4040*/  STL.64 [R1+0x2818], R118 ;  /* 0x0028187601007387 */ /* 0x0001e20000100a00 */
[----:B------:R-:W-:Y:S02]  /*1c4050*/  PRMT R3, R108, 0x7604, R109 ;  /* 0x000076046c037816 */ /* 0x000fe4000000006d */
[----:B------:R-:W-:Y:S02]  /*1c4060*/  ISETP.EQ.OR P0, PT, R111, 0x43, !P0 ;  /* 0x000000436f00780c */ /* 0x000fe40004702670 */
[----:B0-----:R-:W-:Y:S01]  /*1c4070*/  PRMT R119, R107, 0x7604, R4 ;  /* 0x000076046b777816 */ /* 0x001fe20000000004 */
[----:B------:R-:W-:-:S02]  /*1c4080*/  VIADD R118, R120, 0x1 ;  /* 0x0000000178767836 */ /* 0x000fc40000000000 */
[----:B------:R-:W-:Y:S01]  /*1c4090*/  @!P1 IMAD.MOV R118, RZ, RZ, R120 ;  /* 0x000000ffff769224 */ /* 0x000fe200078e0278 */
[----:B------:R-:W-:Y:S02]  /*1c40a0*/  PRMT R3, R3, 0x5410, R119 ;  /* 0x0000541003037816 */ /* 0x000fe40000000077 */
[----:B------:R-:W0:Y:S03]  /*1c40b0*/  MUFU.RCP64H R119, 24 ;  /* 0x4038000000777908 */ /* 0x000e260000001800 */
[----:B------:R1:W-:Y:S02]  /*1c40c0*/  STL [R1+0x2820], R3 ;  /* 0x0028200301007387 */ /* 0x0003e40000100800 */
[----:B-1----:R-:W-:Y:S02]  /*1c40d0*/  VIADD R3, R118, 0x1 ;  /* 0x0000000176037836 */ /* 0x002fe40000000000 */
[----:B------:R-:W-:-:S02]  /*1c40e0*/  @!P0 IMAD.MOV R3, RZ, RZ, R118 ;  /* 0x000000ffff038224 */ /* 0x000fc400078e0276 */
[----:B------:R-:W-:-:S06]  /*1c40f0*/  IMAD.MOV.U32 R118, RZ, RZ, 0x1 ;  /* 0x00000001ff767424 */ /* 0x000fcc00078e00ff */
[----:B0-----:R-:W-:-:S08]  /*1c4100*/  DFMA R120, R118, -R122, 1 ;  /* 0x3ff000007678742b */ /* 0x001fd0000000087a */
[----:B------:R-:W-:-:S08]  /*1c4110*/  DFMA R120, R120, R120, R120 ;  /* 0x000000787878722b */ /* 0x000fd00000000078 */
[----:B------:R-:W-:Y:S01]  /*1c4120*/  DFMA R120, R118, R120, R118 ;  /* 0x000000787678722b */ /* 0x000fe20000000076 */
[----:B------:R0:W1:Y:S07]  /*1c4130*/  I2F.F64.U32 R118, R3 ;  /* 0x0000000300767312 */ /* 0x00006e0000201800 */
[----:B------:R-:W-:Y:S01]  /*1c4140*/  DFMA R122, R120, -R122, 1 ;  /* 0x3ff00000787a742b */ /* 0x000fe2000000087a */
[----:B0-----:R-:W-:-:S05]  /*1c4150*/  PRMT R3, R110, 0x7604, R126 ;  /* 0x000076046e037816 */ /* 0x001fca000000007e */
[----:B------:R0:W-:Y:S02]  /*1c4160*/  STL.U16 [R1+0x280e], R3 ;  /* 0x00280e0301007387 */ /* 0x0001e40000100400 */
[----:B------:R-:W-:Y:S01]  /*1c4170*/  DFMA R120, R120, R122, R120 ;  /* 0x0000007a7878722b */ /* 0x000fe20000000078 */
[----:B-1----:R-:W-:-:S07]  /*1c4180*/  FSETP.GEU.AND P1, PT, |R119|, 6.5827683646048100446e-37, PT ;  /* 0x036000007700780b */ /* 0x002fce0003f2e200 */
[----:B------:R-:W-:-:S08]  /*1c4190*/  DMUL R136, R118, R120 ;  /* 0x0000007876887228 */ /* 0x000fd00000000000 */
[----:B------:R-:W-:-:S08]  /*1c41a0*/  DFMA R122, R136, -24, R118 ;  /* 0xc0380000887a782b */ /* 0x000fd00000000076 */
[----:B------:R-:W-:Y:S01]  /*1c41b0*/  DFMA R136, R120, R122, R136 ;  /* 0x0000007a7888722b */ /* 0x000fe20000000088 */
[----:B------:R-:W-:-:S05]  /*1c41c0*/  PRMT R120, R111, 0x7604, R2 ;  /* 0x000076046f787816 */ /* 0x000fca0000000002 */
[----:B------:R1:W-:Y:S04]  /*1c41d0*/  STL.U16 [R1+0x2824], R120 ;  /* 0x0028247801007387 */ /* 0x0003e80000100400 */
[----:B0-----:R-:W-:-:S05]  /*1c41e0*/  FFMA R3, RZ, 2.875, R137 ;  /* 0x40380000ff037823 */ /* 0x001fca0000000089 */
[----:B------:R-:W-:-:S13]  /*1c41f0*/  FSETP.GT.AND P0, PT, |R3|, 1.469367938527859385e-39, PT ;  /* 0x001000000300780b */ /* 0x000fda0003f04200 */
[----:B-1----:R-:W-:Y:S05]  /*1c4200*/  @P0 BRA P1, `(.L_x_9475) ;  /* 0x00000000001c0947 */ /* 0x002fea0000800000 */
[----:B------:R-:W-:Y:S05]  /*1c4210*/  BMOV.32.CLEAR RZ, B11 ;  /* 0x000000000bff7355 */ /* 0x000fea0000100000 */
[----:B------:R-:W-:Y:S01]  /*1c4220*/  IMAD.MOV.U32 R124, RZ, RZ, R118 ;  /* 0x000000ffff7c7224 */ /* 0x000fe200078e0076 */
[----:B------:R-:W-:Y:S01]  /*1c4230*/  MOV R3, 0x1c4280 ;  /* 0x001c428000037802 */ /* 0x000fe20000000f00 */
[----:B------:R-:W-:Y:S02]  /*1c4240*/  IMAD.MOV.U32 R125, RZ, RZ, R119 ;  /* 0x000000ffff7d7224 */ /* 0x000fe400078e0077 */
[----:B------:R-:W-:Y:S02]  /*1c4250*/  IMAD.MOV.U32 R118, RZ, RZ, RZ ;  /* 0x000000ffff767224 */ /* 0x000fe400078e00ff */
[----:B------:R-:W-:-:S07]  /*1c4260*/  IMAD.MOV.U32 R121, RZ, RZ, 0x40380000 ;  /* 0x40380000ff797424 */ /* 0x000fce00078e00ff */
[----:B---34-:R-:W-:Y:S05]  /*1c4270*/  CALL.REL.NOINC `($__internal_0_$__cuda_sm20_div_rn_f64_full) ;  /* 0x00000ca400a07944 */ /* 0x018fea0003c00000 */
.L_x_9475:
[----:B------:R-:W-:Y:S05]  /*1c4280*/  BSYNC.RECONVERGENT B1 ;  /* 0x0000000000017941 */ /* 0x000fea0003800200 */
.L_x_9474:
        /* <DEDUP_REMOVED lines=25> */
.L_x_9479:
[----:B------:R-:W-:-:S07]  /*1c4420*/  VIADD R3, R3, 0x1 ;  /* 0x0000000103037836 */ /* 0x000fce0000000000 */
.L_x_9480:
[----:B------:R-:W-:Y:S05]  /*1c4430*/  BSYNC.RELIABLE B1 ;  /* 0x0000000000017941 */ /* 0x000fea0003800100 */
.L_x_9478:
        /* <DEDUP_REMOVED lines=9> */
.L_x_9482:
[----:B------:R-:W-:Y:S01]  /*1c44d0*/  VIADD R3, R3, 0x1 ;  /* 0x0000000103037836 */ /* 0x000fe20000000000 */
[----:B------:R-:W-:-:S07]  /*1c44e0*/  PRMT R118, R127, 0x7610, R118 ;  /* 0x000076107f767816 */ /* 0x000fce0000000076 */
.L_x_9483:
[----:B------:R-:W-:Y:S05]  /*1c44f0*/  BSYNC.RELIABLE B1 ;  /* 0x0000000000017941 */ /* 0x000fea0003800100 */
.L_x_9481:
        /* <DEDUP_REMOVED lines=9> */
.L_x_9485:
[----:B------:R-:W-:-:S07]  /*1c4590*/  VIADD R3, R3, 0x1 ;  /* 0x0000000103037836 */ /* 0x000fce0000000000 */
.L_x_9486:
[----:B------:R-:W-:Y:S05]  /*1c45a0*/  BSYNC.RELIABLE B1 ;  /* 0x0000000000017941 */ /* 0x000fea0003800100 */
.L_x_9484:
        /* <DEDUP_REMOVED lines=9> */
.L_x_9488:
[----:B------:R-:W-:Y:S01]  /*1c4640*/  VIADD R3, R3, 0x1 ;  /* 0x0000000103037836 */ /* 0x000fe20000000000 */
[----:B------:R-:W-:-:S07]  /*1c4650*/  PRMT R118, R141, 0x7610, R118 ;  /* 0x000076108d767816 */ /* 0x000fce0000000076 */
.L_x_9489:
[----:B------:R-:W-:Y:S05]  /*1c4660*/  BSYNC.RELIABLE B1 ;  /* 0x0000000000017941 */ /* 0x000fea0003800100 */
.L_x_9487:
        /* <DEDUP_REMOVED lines=9> */
.L_x_9491:
[----:B------:R-:W-:-:S07]  /*1c4700*/  VIADD R3, R3, 0x1 ;  /* 0x0000000103037836 */ /* 0x000fce0000000000 */
.L_x_9492:
[----:B------:R-:W-:Y:S05]  /*1c4710*/  BSYNC.RELIABLE B1 ;  /* 0x0000000000017941 */ /* 0x000fea0003800100 */
.L_x_9490:
        /* <DEDUP_REMOVED lines=9> */
.L_x_9494:
[----:B------:R-:W-:Y:S01]  /*1c47b0*/  VIADD R3, R3, 0x1 ;  /* 0x0000000103037836 */ /* 0x000fe20000000000 */
[----:B------:R-:W-:-:S07]  /*1c47c0*/  PRMT R118, R140, 0x7610, R118 ;  /* 0x000076108c767816 */ /* 0x000fce0000000076 */
.L_x_9495:
[----:B------:R-:W-:Y:S05]  /*1c47d0*/  BSYNC.RELIABLE B1 ;  /* 0x0000000000017941 */ /* 0x000fea0003800100 */
.L_x_9493:
        /* <DEDUP_REMOVED lines=9> */
.L_x_9497:
[----:B------:R-:W-:-:S07]  /*1c4870*/  VIADD R3, R3, 0x1 ;  /* 0x0000000103037836 */ /* 0x000fce0000000000 */
.L_x_9498:
[----:B------:R-:W-:Y:S05]  /*1c4880*/  BSYNC.RELIABLE B1 ;  /* 0x0000000000017941 */ /* 0x000fea0003800100 */
.L_x_9496:
        /* <DEDUP_REMOVED lines=9> */
.L_x_9500:
[----:B------:R-:W-:Y:S01]  /*1c4920*/  VIADD R3, R3, 0x1 ;  /* 0x0000000103037836 */ /* 0x000fe20000000000 */
[----:B------:R-:W-:-:S07]  /*1c4930*/  PRMT R118, R139, 0x7610, R118 ;  /* 0x000076108b767816 */ /* 0x000fce0000000076 */
.L_x_9501:
[----:B------:R-:W-:Y:S05]  /*1c4940*/  BSYNC.RELIABLE B1 ;  /* 0x0000000000017941 */ /* 0x000fea0003800100 */
.L_x_9499:
        /* <DEDUP_REMOVED lines=9> */
.L_x_9503:
[----:B------:R-:W-:-:S07]  /*1c49e0*/  VIADD R3, R3, 0x1 ;  /* 0x0000000103037836 */ /* 0x000fce0000000000 */
.L_x_9504:
[----:B------:R-:W-:Y:S05]  /*1c49f0*/  BSYNC.RELIABLE B1 ;  /* 0x0000000000017941 */ /* 0x000fea0003800100 */
.L_x_9502:
[----:B------:R-:W-:Y:S01]  /*1c4a00*/  ISETP.NE.AND P0, PT, R142, R138, PT ;  /* 0x0000008a8e00720c */ /* 0x000fe20003f05270 */
[----:B------:R-:W-:-:S12]  /*1c4a10*/  BSSY.RELIABLE B1, `(.L_x_9505) ;  /* 0x000000a000017945 */ /* 0x000fd80003800100 */
[----:B------:R-:W-:Y:S05]  /*1c4a20*/  @!P0 BRA `(.L_x_9506) ;  /* 0x0000000000188947 */ /* 0x000fea0003800000 */
[----:B------:R-:W-:-:S13]  /*1c4a30*/  ISETP.GT.U32.AND P0, PT, R3, 0x5, PT ;  /* 0x000000050300780c */ /* 0x000fda0003f04070 */
[----:B------:R-:W-:Y:S05]  /*1c4a40*/  @P0 BREAK.RELIABLE B1 ;  /* 0x0000000000010942 */ /* 0x000fea0003800100 */
[----:B------:R-:W-:Y:S05]  /*1c4a50*/  @P0 BRA `(.L_x_9477) ;  /* 0x000004a800040947 */ /* 0x000fea0003800000 */
[----:B------:R-:W-:Y:S02]  /*1c4a60*/  MOV R3, 0x1 ;  /* 0x0000000100037802 */ /* 0x000fe40000000f00 */
[----:B------:R-:W-:Y:S01]  /*1c4a70*/  PRMT R118, R142, 0x7610, R118 ;  /* 0x000076108e767816 */ /* 0x000fe20000000076 */
[----:B------:R-:W-:Y:S06]  /*1c4a80*/  BRA `(.L_x_9507) ;  /* 0x0000000000087947 */ /* 0x000fec0003800000 */
.L_x_9506:
[----:B------:R-:W-:Y:S01]  /*1c4a90*/  VIADD R3, R3, 0x1 ;  /* 0x0000000103037836 */ /* 0x000fe20000000000 */
[----:B------:R-:W-:-:S07]  /*1c4aa0*/  PRMT R118, R138, 0x7610, R118 ;  /* 0x000076108a767816 */ /* 0x000fce0000000076 */
.L_x_9507:
[----:B------:R-:W-:Y:S05]  /*1c4ab0*/  BSYNC.RELIABLE B1 ;  /* 0x0000000000017941 */ /* 0x000fea0003800100 */
.L_x_9505:
        /* <DEDUP_REMOVED lines=9> */
.L_x_9509:
[----:B------:R-:W-:-:S07]  /*1c4b50*/  VIADD R3, R3, 0x1 ;  /* 0x0000000103037836 */ /* 0x000fce0000000000 */
.L_x_9510:
[----:B------:R-:W-:Y:S05]  /*1c4b60*/  BSYNC.RELIABLE B1 ;  /* 0x0000000000017941 */ /* 0x000fea0003800100 */
.L_x_9508:
        /* <DEDUP_REMOVED lines=9> */
.L_x_9512:
[----:B------:R-:W-:Y:S01]  /*1c4c00*/  VIADD R3, R3, 0x1 ;  /* 0x0000000103037836 */ /* 0x000fe20000000000 */
[----:B------:R-:W-:-:S07]  /*1c4c10*/  PRMT R118, R147, 0x7610, R118 ;  /* 0x0000761093767816 */ /* 0x000fce0000000076 */
.L_x_9513:
[----:B------:R-:W-:Y:S05]  /*1c4c20*/  BSYNC.RELIABLE B1 ;  /* 0x0000000000017941 */ /* 0x000fea0003800100 */
.L_x_9511:
        /* <DEDUP_REMOVED lines=9> */
.L_x_9515:
[----:B------:R-:W-:-:S07]  /*1c4cc0*/  VIADD R3, R3, 0x1 ;  /* 0x0000000103037836 */ /* 0x000fce0000000000 */
.L_x_9516:
[----:B------:R-:W-:Y:S05]  /*1c4cd0*/  BSYNC.RELIABLE B1 ;  /* 0x0000000000017941 */ /* 0x000fea0003800100 */
.L_x_9514:
        /* <DEDUP_REMOVED lines=9> */
.L_x_9518:
[----:B------:R-:W-:Y:S01]  /*1c4d70*/  VIADD R3, R3, 0x1 ;  /* 0x0000000103037836 */ /* 0x000fe20000000000 */
[----:B------:R-:W-:-:S07]  /*1c4d80*/  PRMT R118, R109, 0x7610, R118 ;  /* 0x000076106d767816 */ /* 0x000fce0000000076 */
.L_x_9519:
[----:B------:R-:W-:Y:S05]  /*1c4d90*/  BSYNC.RELIABLE B1 ;  /* 0x0000000000017941 */ /* 0x000fea0003800100 */
.L_x_9517:
        /* <DEDUP_REMOVED lines=9> */
.L_x_9521:
[----:B------:R-:W-:-:S07]  /*1c4e30*/  VIADD R3, R3, 0x1 ;  /* 0x0000000103037836 */ /* 0x000fce0000000000 */
.L_x_9522:
[----:B------:R-:W-:Y:S05]  /*1c4e40*/  BSYNC.RELIABLE B1 ;  /* 0x0000000000017941 */ /* 0x000fea0003800100 */
.L_x_9520:
        /* <DEDUP_REMOVED lines=9> */
.L_x_9524:
[----:B------:R-:W-:Y:S01]  /*1c4ee0*/  VIADD R3, R3, 0x1 ;  /* 0x0000000103037836 */ /* 0x000fe20000000000 */
[----:B------:R-:W-:-:S07]  /*1c4ef0*/  PRMT R118, R4, 0x7610, R118 ;  /* 0x0000761004767816 */ /* 0x000fce0000000076 */
.L_x_9525:
[----:B------:R-:W-:Y:S05]  /*1c4f00*/  BSYNC.RELIABLE B1 ;  /* 0x0000000000017941 */ /* 0x000fea0003800100 */
.L_x_9523:
        /* <DEDUP_REMOVED lines=9> */
.L_x_9527:
[----:B------:R-:W-:-:S07]  /*1c4fa0*/  VIADD R3, R3, 0x1 ;  /* 0x0000000103037836 */ /* 0x000fce0000000000 */
.L_x_9528:
[----:B------:R-:W-:Y:S05]  /*1c4fb0*/  BSYNC.RELIABLE B1 ;  /* 0x0000000000017941 */ /* 0x000fea0003800100 */
.L_x_9526:
[----:B------:R-:W-:Y:S01]  /*1c4fc0*/  ISETP.NE.AND P0, PT, R111, R2, PT ;  /* 0x000000026f00720c */ /* 0x000fe20003f05270 */
[----:B------:R-:W-:-:S12]  /*1c4fd0*/  BSSY.RELIABLE B1, `(.L_x_9529) ;  /* 0x0000009000017945 */ /* 0x000fd80003800100 */
[----:B------:R-:W-:Y:S05]  /*1c4fe0*/  @!P0 BRA `(.L_x_9530) ;  /* 0x0000000000108947 */ /* 0x000fea0003800000 */
[----:B------:R-:W-:-:S13]  /*1c4ff0*/  ISETP.GT.U32.AND P0, PT, R3, 0x5, PT ;  /* 0x000000050300780c */ /* 0x000fda0003f04070 */
[----:B------:R-:W-:Y:S05]  /*1c5000*/  @P0 BREAK.RELIABLE B1 ;  /* 0x0000000000010942 */ /* 0x000fea0003800100 */
[----:B------:R-:W-:Y:S05]  /*1c5010*/  @P0 BRA `(.L_x_9477) ;  /* 0x000004a000940947 */ /* 0x000fea0003800000 */
[----:B------:R-:W-:Y:S05]  /*1c5020*/  BRA `(.L_x_9531) ;  /* 0x00000000000c7947 */ /* 0x000fea0003800000 */
.L_x_9530:
[----:B------:R-:W-:-:S13]  /*1c5030*/  ISETP.GT.U32.AND P0, PT, R3, 0x4, PT ;  /* 0x000000040300780c */ /* 0x000fda0003f04070 */
[----:B------:R-:W-:Y:S05]  /*1c5040*/  @P0 BREAK.RELIABLE B1 ;  /* 0x0000000000010942 */ /* 0x000fea0003800100 */
[----:B------:R-:W-:Y:S05]  /*1c5050*/  @P0 BRA `(.L_x_9477) ;  /* 0x000004a000840947 */ /* 0x000fea0003800000 */
.L_x_9531:
[----:B------:R-:W-:Y:S05]  /*1c5060*/  BSYNC.RELIABLE B1 ;  /* 0x0000000000017941 */ /* 0x000fea0003800100 */
.L_x_9529:
        /* <DEDUP_REMOVED lines=9> */
.L_x_9533:
[----:B------:R-:W-:Y:S05]  /*1c5100*/  BSYNC.RECONVERGENT B1 ;  /* 0x0000000000017941 */ /* 0x000fea0003800200 */
.L_x_9532:
        /* <DEDUP_REMOVED lines=8> */
.L_x_9535:
[----:B------:R-:W-:Y:S05]  /*1c5190*/  BSYNC.RECONVERGENT B1 ;  /* 0x0000000000017941 */ /* 0x000fea0003800200 */
.L_x_9534:
        /* <DEDUP_REMOVED lines=26> */
.L_x_9537:
[----:B------:R-:W-:Y:S05]  /*1c5340*/  BSYNC.RECONVERGENT B1 ;  /* 0x0000000000017941 */ /* 0x000fea0003800200 */
.L_x_9536:
        /* <DEDUP_REMOVED lines=8> */
.L_x_9539:
[----:B------:R-:W-:Y:S05]  /*1c53d0*/  BSYNC.RECONVERGENT B1 ;  /* 0x0000000000017941 */ /* 0x000fea0003800200 */
.L_x_9538:
        /* <DEDUP_REMOVED lines=25> */
.L_x_9541:
[----:B------:R-:W-:Y:S05]  /*1c5570*/  BSYNC.RECONVERGENT B1 ;  /* 0x0000000000017941 */ /* 0x000fea0003800200 */
.L_x_9540:
        /* <DEDUP_REMOVED lines=8> */
.L_x_9543:
[----:B------:R-:W-:Y:S05]  /*1c5600*/  BSYNC.RECONVERGENT B1 ;  /* 0x0000000000017941 */ /* 0x000fea0003800200 */
.L_x_9542:
        /* <DEDUP_REMOVED lines=8> */
[----:B------:R-:W-:-:S04]  /*1c5690*/  IADD3 R122, P1, PT, R137, R118, RZ ;  /* 0x00000076897a7210 */ /* 0x000fc80007f3e0ff */
[----:B------:R-:W-:-:S05]  /*1c56a0*/  IADD3.X R123, PT, PT, R134, R119, RZ, P1, !PT ;  /* 0x00000077867b7210 */ /* 0x000fca0000ffe4ff */
        /* <DEDUP_REMOVED lines=13> */
.L_x_9545:
[----:B------:R-:W-:Y:S05]  /*1c5780*/  BSYNC.RECONVERGENT B1 ;  /* 0x0000000000017941 */ /* 0x000fea0003800200 */
.L_x_9544:
        /* <DEDUP_REMOVED lines=8> */
.L_x_9547:
[----:B------:R-:W-:Y:S05]  /*1c5810*/  BSYNC.RECONVERGENT B1 ;  /* 0x0000000000017941 */ /* 0x000fea0003800200 */
.L_x_9546:
        /* <DEDUP_REMOVED lines=23> */
.L_x_9549:
[----:B------:R-:W-:Y:S05]  /*1c5990*/  BSYNC.RECONVERGENT B1 ;  /* 0x0000000000017941 */ /* 0x000fea0003800200 */
.L_x_9548:
        /* <DEDUP_REMOVED lines=8> */
.L_x_9551:
[----:B------:R-:W-:Y:S05]  /*1c5a20*/  BSYNC.RECONVERGENT B1 ;  /* 0x0000000000017941 */ /* 0x000fea0003800200 */
.L_x_9550:
[----:B------:R-:W-:Y:S01]  /*1c5a30*/  IADD3 R122, P1, PT, R122, R123, RZ ;  /* 0x0000007b7a7a7210 */ /* 0x000fe20007f3e0ff */
[----:B------:R-:W-:Y:S02]  /*1c5a40*/  IMAD.MOV.U32 R137, RZ, RZ, RZ ;  /* 0x000000ffff897224 */ /* 0x000fe400078e00ff */
[----:B-----5:R-:W-:Y:S01]  /*1c5a50*/  FADD R135, RZ, R135 ;  /* 0x00000087ff877221 */ /* 0x020fe20000000000 */
[----:B------:R-:W-:Y:S01]  /*1c5a60*/  IMAD.MOV.U32 R123, RZ, RZ, RZ ;  /* 0x000000ffff7b7224 */ /* 0x000fe200078e00ff */
[----:B------:R-:W-:Y:S02]  /*1c5a70*/  R2UR UR4, R6 ;  /* 0x00000000060472ca */ /* 0x000fe400000e0000 */
[----:B------:R-:W-:Y:S01]  /*1c5a80*/  R2UR UR5, R7 ;  /* 0x00000000070572ca */ /* 0x000fe200000e0000 */
[----:B------:R-:W-:Y:S02]  /*1c5a90*/  IMAD.X R137, R137, 0x1, R123, P1 ;  /* 0x0000000189897824 */ /* 0x000fe400008e067b */
[----:B------:R-:W-:Y:S01]  /*1c5aa0*/  FADD R123, RZ, R3 ;  /* 0x00000003ff7b7221 */ /* 0x000fe20000000000 */
[----:B------:R-:W-:Y:S01]  /*1c5ab0*/  FADD R3, R124, R135 ;  /* 0x000000877c037221 */ /* 0x000fe20000000000 */
[----:B------:R-:W-:-:S02]  /*1c5ac0*/  R2UR UR6, R6 ;  /* 0x00000000060672ca */ /* 0x000fc400000e0000 */
[----:B------:R-:W-:Y:S01]  /*1c5ad0*/  FADD R135, R125, R123 ;  /* 0x0000007b7d877221 */ /* 0x000fe20000000000 */
[C---:B------:R-:W-:Y:S01]  /*1c5ae0*/  SHF.L.U64.HI R123, R122.reuse, 0x2, R137 ;  /* 0x000000027a7b7819 */ /* 0x040fe20000010289 */
[----:B------:R-:W-:Y:S01]  /*1c5af0*/  IMAD.SHL.U32 R122, R122, 0x4, RZ ;  /* 0x000000047a7a7824 */ /* 0x000fe200078e00ff */
[----:B------:R-:W-:-:S04]  /*1c5b00*/  R2UR UR7, R7 ;  /* 0x00000000070772ca */ /* 0x000fc800000e0000 */
        /* <DEDUP_REMOVED lines=15> */
.L_x_9553:
[----:B------:R-:W-:Y:S05]  /*1c5c00*/  BSYNC.RECONVERGENT B1 ;  /* 0x0000000000017941 */ /* 0x000fea0003800200 */
.L_x_9552:
        /* <DEDUP_REMOVED lines=8> */
.L_x_9555:
[----:B------:R-:W-:Y:S05]  /*1c5c90*/  BSYNC.RECONVERGENT B1 ;  /* 0x0000000000017941 */ /* 0x000fea0003800200 */
.L_x_9554:
        /* <DEDUP_REMOVED lines=14> */
[----:B0-----:R-:W-:-:S05]  /*1c5d80*/  IADD3 R122, P5, PT, R125, R118, RZ ;  /* 0x000000767d7a7210 */ /* 0x001fca0007fbe0ff */
[----:B------:R-:W-:Y:S02]  /*1c5d90*/  IMAD.X R123, R124, 0x1, R119, P5 ;  /* 0x000000017c7b7824 */ /* 0x000fe400028e0677 */
        /* <DEDUP_REMOVED lines=8> */
.L_x_9557:
[----:B------:R-:W-:Y:S05]  /*1c5e20*/  BSYNC.RECONVERGENT B1 ;  /* 0x0000000000017941 */ /* 0x000fea0003800200 */
.L_x_9556:
        /* <DEDUP_REMOVED lines=8> */
.L_x_9559:
[----:B------:R-:W-:Y:S05]  /*1c5eb0*/  BSYNC.RECONVERGENT B1 ;  /* 0x0000000000017941 */ /* 0x000fea0003800200 */
.L_x_9558:
        /* <DEDUP_REMOVED lines=19> */
[----:B0-----:R-:W-:Y:S01]  /*1c5ff0*/  HFMA2 R122, -RZ, RZ, 0, 0 ;  /* 0x00000000ff7a7431 */ /* 0x001fe200000001ff */
[----:B------:R-:W-:Y:S06]  /*1c6000*/  @!P2 BRA `(.L_x_9561) ;  /* 0x000000000014a947 */ /* 0x000fec0003800000 */
[----:B------:R-:W-:-:S13]  /*1c6010*/  ISETP.NE.AND P2, PT, R146, 0x54, PT ;  /* 0x000000549200780c */ /* 0x000fda0003f45270 */
[----:B------:R-:W-:Y:S01]  /*1c6020*/  @P2 IMAD.MOV.U32 R3, RZ, RZ, 0x8 ;  /* 0x00000008ff032424 */ /* 0x000fe200078e00ff */
[----:B------:R-:W-:Y:S01]  /*1c6030*/  @P2 ISETP.NE.AND P5, PT, R146, 0x43, PT ;  /* 0x000000439200280c */ /* 0x000fe20003fa5270 */
[----:B------:R-:W-:-:S03]  /*1c6040*/  @!P2 IMAD.MOV.U32 R122, RZ, RZ, 0x4 ;  /* 0x00000004ff7aa424 */ /* 0x000fc600078e00ff */
[----:B------:R-:W-:-:S09]  /*1c6050*/  @P2 SEL R122, R3, 0xc, !P5 ;  /* 0x0000000c037a2807 */ /* 0x000fd20006800000 */
.L_x_9561:
[----:B------:R-:W-:Y:S05]  /*1c6060*/  BSYNC.RECONVERGENT B1 ;  /* 0x0000000000017941 */ /* 0x000fea0003800200 */
.L_x_9560:
        /* <DEDUP_REMOVED lines=8> */
.L_x_9563:
[----:B------:R-:W-:Y:S05]  /*1c60f0*/  BSYNC.RECONVERGENT B1 ;  /* 0x0000000000017941 */ /* 0x000fea0003800200 */
.L_x_9562:
        /* <DEDUP_REMOVED lines=26> */
.L_x_9565:
[----:B------:R-:W-:Y:S05]  /*1c62a0*/  BSYNC.RECONVERGENT B1 ;  /* 0x0000000000017941 */ /* 0x000fea0003800200 */
.L_x_9564:
        /* <DEDUP_REMOVED lines=8> */
.L_x_9567:
[----:B------:R-:W-:Y:S05]  /*1c6330*/  BSYNC.RECONVERGENT B1 ;  /* 0x0000000000017941 */ /* 0x000fea0003800200 */
.L_x_9566:
        /* <DEDUP_REMOVED lines=24> */
.L_x_9569:
[----:B------:R-:W-:Y:S05]  /*1c64c0*/  BSYNC.RECONVERGENT B1 ;  /* 0x0000000000017941 */ /* 0x000fea0003800200 */
.L_x_9568:
        /* <DEDUP_REMOVED lines=8> */
.L_x_9571:
[----:B------:R-:W-:Y:S05]  /*1c6550*/  BSYNC.RECONVERGENT B1 ;  /* 0x0000000000017941 */ /* 0x000fea0003800200 */
.L_x_9570:
        /* <DEDUP_REMOVED lines=26> */
.L_x_9573:
[----:B------:R-:W-:Y:S05]  /*1c6700*/  BSYNC.RECONVERGENT B1 ;  /* 0x0000000000017941 */ /* 0x000fea0003800200 */
.L_x_9572:
        /* <DEDUP_REMOVED lines=8> */
.L_x_9575:
[----:B------:R-:W-:Y:S05]  /*1c6790*/  BSYNC.RECONVERGENT B1 ;  /* 0x0000000000017941 */ /* 0x000fea0003800200 */
.L_x_9574:
        /* <DEDUP_REMOVED lines=20> */
[----:B------:R-:W-:Y:S01]  /*1c68e0*/  @P1 ISETP.NE.AND P5, PT, R144, 0x43, PT ;  /* 0x000000439000180c */ /* 0x000fe20003fa5270 */
[----:B------:R-:W-:Y:S01]  /*1c68f0*/  @!P1 IMAD.MOV.U32 R122, RZ, RZ, 0x4 ;  /* 0x00000004ff7a9424 */ /* 0x000fe200078e00ff */
[----:B------:R-:W-:-:S04]  /*1c6900*/  @P1 MOV R123, 0x8 ;  /* 0x00000008007b1802 */ /* 0x000fc80000000f00 */
[----:B------:R-:W-:-:S07]  /*1c6910*/  @P1 SEL R122, R123, 0xc, !P5 ;  /* 0x0000000c7b7a1807 */ /* 0x000fce0006800000 */
.L_x_9577:
[----:B------:R-:W-:Y:S05]  /*1c6920*/  BSYNC.RECONVERGENT B1 ;  /* 0x0000000000017941 */ /* 0x000fea0003800200 */
.L_x_9576:
        /* <DEDUP_REMOVED lines=8> */
.L_x_9579:
[----:B------:R-:W-:Y:S05]  /*1c69b0*/  BSYNC.RECONVERGENT B1 ;  /* 0x0000000000017941 */ /* 0x000fea0003800200 */
.L_x_9578:
        /* <DEDUP_REMOVED lines=26> */
.L_x_9581:
[----:B------:R-:W-:Y:S05]  /*1c6b60*/  BSYNC.RECONVERGENT B1 ;  /* 0x0000000000017941 */ /* 0x000fea0003800200 */
.L_x_9580:
        /* <DEDUP_REMOVED lines=8> */
.L_x_9583:
[----:B------:R-:W-:Y:S05]  /*1c6bf0*/  BSYNC.RECONVERGENT B1 ;  /* 0x0000000000017941 */ /* 0x000fea0003800200 */
.L_x_9582:
        /* <DEDUP_REMOVED lines=26> */
.L_x_9585:
[----:B------:R-:W-:Y:S05]  /*1c6da0*/  BSYNC.RECONVERGENT B1 ;  /* 0x0000000000017941 */ /* 0x000fea0003800200 */
.L_x_9584:
        /* <DEDUP_REMOVED lines=8> */
.L_x_9587:
[----:B------:R-:W-:Y:S05]  /*1c6e30*/  BSYNC.RECONVERGENT B1 ;  /* 0x0000000000017941 */ /* 0x000fea0003800200 */
.L_x_9586:
        /* <DEDUP_REMOVED lines=24> */
.L_x_9589:
[----:B------:R-:W-:Y:S05]  /*1c6fc0*/  BSYNC.RECONVERGENT B1 ;  /* 0x0000000000017941 */ /* 0x000fea0003800200 */
.L_x_9588:
        /* <DEDUP_REMOVED lines=8> */
.L_x_9591:
[----:B------:R-:W-:Y:S05]  /*1c7050*/  BSYNC.RECONVERGENT B1 ;  /* 0x0000000000017941 */ /* 0x000fea0003800200 */
.L_x_9590:
        /* <DEDUP_REMOVED lines=26> */
.L_x_9593:
[----:B------:R-:W-:Y:S05]  /*1c7200*/  BSYNC.RECONVERGENT B1 ;  /* 0x0000000000017941 */ /* 0x000fea0003800200 */
.L_x_9592:
[----:B------:R-:W-:Y:S01]  /*1c7210*/  BSSY.RECONVERGENT B1, `(.L_x_9594) ;  /* 0x0000007000017945 */ /* 0x000fe20003800200 */
[----:B------:R-:W-:-:S03]  /*1c7220*/  IMAD.MOV.U32 R123, RZ, RZ, RZ ;  /* 0x000000ffff7b7224 */ /* 0x000fc600078e00ff */
[----:B------:R-:W-:Y:S05]  /*1c7230*/  @!P1 BRA `(.L_x_9595) ;  /* 0x0000000000109947 */ /* 0x000fea0003800000 */
[----:B------:R-:W-:-:S13]  /*1c7240*/  ISETP.NE.AND P2, PT, R147, 0x54, PT ;  /* 0x000000549300780c */ /* 0x000fda0003f45270 */
[----:B-1----:R-:W-:Y:S01]  /*1c7250*/  @P2 IMAD.MOV.U32 R124, RZ, RZ, 0x2 ;  /* 0x00000002ff7c2424 */ /* 0x002fe200078e00ff */
[----:B------:R-:W-:-:S04]  /*1c7260*/  @!P2 MOV R123, 0x1 ;  /* 0x00000001007ba802 */ /* 0x000fc80000000f00 */
[----:B------:R-:W-:-:S07]  /*1c7270*/  @P2 SEL R123, R124, 0x3, !P4 ;  /* 0x000000037c7b2807 */ /* 0x000fce0006000000 */
.L_x_9595:
[----:B------:R-:W-:Y:S05]  /*1c7280*/  BSYNC.RECONVERGENT B1 ;  /* 0x0000000000017941 */ /* 0x000fea0003800200 */
.L_x_9594:
        /* <DEDUP_REMOVED lines=23> */
.L_x_9597:
[----:B------:R-:W-:Y:S05]  /*1c7400*/  BSYNC.RECONVERGENT B1 ;  /* 0x0000000000017941 */ /* 0x000fea0003800200 */
.L_x_9596:
[----:B------:R-:W-:Y:S01]  /*1c7410*/  BSSY.RECONVERGENT B1, `(.L_x_9598) ;  /* 0x0000007000017945 */ /* 0x000fe20003800200 */
[----:B------:R-:W-:-:S03]  /*1c7420*/  IMAD.MOV.U32 R123, RZ, RZ, RZ ;  /* 0x000000ffff7b7224 */ /* 0x000fc600078e00ff */
[----:B------:R-:W-:Y:S05]  /*1c7430*/  @!P2 BRA `(.L_x_9599) ;  /* 0x000000000010a947 */ /* 0x000fea0003800000 */
[----:B------:R-:W-:-:S13]  /*1c7440*/  ISETP.NE.AND P1, PT, R148, 0x54, PT ;  /* 0x000000549400780c */ /* 0x000fda0003f25270 */
[----:B------:R-:W-:Y:S02]  /*1c7450*/  @P1 IMAD.MOV.U32 R124, RZ, RZ, 0x2 ;  /* 0x00000002ff7c1424 */ /* 0x000fe400078e00ff */
[----:B------:R-:W-:-:S03]  /*1c7460*/  @!P1 IMAD.MOV.U32 R123, RZ, RZ, 0x1 ;  /* 0x00000001ff7b9424 */ /* 0x000fc600078e00ff */
[----:B------:R-:W-:-:S07]  /*1c7470*/  @P1 SEL R123, R124, 0x3, !P3 ;  /* 0x000000037c7b1807 */ /* 0x000fce0005800000 */
.L_x_9599:
[----:B------:R-:W-:Y:S05]  /*1c7480*/  BSYNC.RECONVERGENT B1 ;  /* 0x0000000000017941 */ /* 0x000fea0003800200 */
.L_x_9598:
        /* <DEDUP_REMOVED lines=10> */
[----:B------:R-:W-:-:S02]  /*1c7530*/  ISETP.NE.AND P5, PT, R109, 0x41, PT ;  /* 0x000000416d00780c */ /* 0x000fc40003fa5270 */
[----:B------:R-:W-:Y:S02]  /*1c7540*/  SHF.L.U64.HI R125, R122, 0x2, R125 ;  /* 0x000000027a7d7819 */ /* 0x000fe4000001027d */
[C---:B------:R-:W-:Y:S02]  /*1c7550*/  IADD3 R122, P1, PT, R124.reuse, R118, RZ ;  /* 0x000000767c7a7210 */ /* 0x040fe40007f3e0ff */
[----:B------:R-:W-:Y:S01]  /*1c7560*/  IADD3 R124, P4, PT, R124, R120, RZ ;  /* 0x000000787c7c7210 */ /* 0x000fe20007f9e0ff */
[----:B------:R-:W-:Y:S01]  /*1c7570*/  BSSY.RECONVERGENT B1, `(.L_x_9600) ;  /* 0x000000c000017945 */ /* 0x000fe20003800200 */
[----:B------:R-:W-:Y:S01]  /*1c7580*/  P2R R140, PR, RZ, 0x20 ;  /* 0x00000020ff8c7803 */ /* 0x000fe20000000000 */
[C---:B------:R-:W-:Y:S02]  /*1c7590*/  IMAD.X R123, R125.reuse, 0x1, R119, P1 ;  /* 0x000000017d7b7824 */ /* 0x040fe400008e0677 */
[----:B------:R-:W-:-:S03]  /*1c75a0*/  IMAD.X R125, R125, 0x1, R121, P4 ;  /* 0x000000017d7d7824 */ /* 0x000fc600020e0679 */
        /* <DEDUP_REMOVED lines=8> */
.L_x_9601:
[----:B------:R-:W-:Y:S05]  /*1c7630*/  BSYNC.RECONVERGENT B1 ;  /* 0x0000000000017941 */ /* 0x000fea0003800200 */
.L_x_9600:
[----:B------:R-:W-:Y:S01]  /*1c7640*/  ISETP.NE.AND P3, PT, R140, RZ, PT ;  /* 0x000000ff8c00720c */ /* 0x000fe20003f65270 */
[----:B------:R-:W-:Y:S01]  /*1c7650*/  BSSY.RECONVERGENT B1, `(.L_x_9602) ;  /* 0x0000007000017945 */ /* 0x000fe20003800200 */
[----:B------:R-:W-:-:S11]  /*1c7660*/  IMAD.MOV.U32 R123, RZ, RZ, RZ ;  /* 0x000000ffff7b7224 */ /* 0x000fd600078e00ff */
[----:B------:R-:W-:Y:S05]  /*1c7670*/  @!P3 BRA `(.L_x_9603) ;  /* 0x000000000010b947 */ /* 0x000fea0003800000 */
[----:B------:R-:W-:-:S13]  /*1c7680*/  ISETP.NE.AND P1, PT, R109, 0x54, PT ;  /* 0x000000546d00780c */ /* 0x000fda0003f25270 */
[----:B-1----:R-:W-:Y:S02]  /*1c7690*/  @P1 IMAD.MOV.U32 R124, RZ, RZ, 0x2 ;  /* 0x00000002ff7c1424 */ /* 0x002fe400078e00ff */
[----:B------:R-:W-:-:S03]  /*1c76a0*/  @!P1 IMAD.MOV.U32 R123, RZ, RZ, 0x1 ;  /* 0x00000001ff7b9424 */ /* 0x000fc600078e00ff */
[----:B------:R-:W-:-:S07]  /*1c76b0*/  @P1 SEL R123, R124, 0x3, !P6 ;  /* 0x000000037c7b1807 */ /* 0x000fce0007000000 */
.L_x_9603:
[----:B------:R-:W-:Y:S05]  /*1c76c0*/  BSYNC.RECONVERGENT B1 ;  /* 0x0000000000017941 */ /* 0x000fea0003800200 */
.L_x_9602:
        /* <DEDUP_REMOVED lines=27> */
.L_x_9605:
[----:B------:R-:W-:Y:S05]  /*1c7880*/  BSYNC.RECONVERGENT B1 ;  /* 0x0000000000017941 */ /* 0x000fea0003800200 */
.L_x_9604:
        /* <DEDUP_REMOVED lines=8> */
.L_x_9607:
[----:B------:R-:W-:Y:S05]  /*1c7910*/  BSYNC.RECONVERGENT B1 ;  /* 0x0000000000017941 */ /* 0x000fea0003800200 */
.L_x_9606:
        /* <DEDUP_REMOVED lines=25> */
.L_x_9609:
[----:B------:R-:W-:Y:S05]  /*1c7ab0*/  BSYNC.RECONVERGENT B1 ;  /* 0x0000000000017941 */ /* 0x000fea0003800200 */
.L_x_9608:
        /* <DEDUP_REMOVED lines=8> */
.L_x_9611:
[----:B------:R-:W-:Y:S05]  /*1c7b40*/  BSYNC.RECONVERGENT B1 ;  /* 0x0000000000017941 */ /* 0x000fea0003800200 */
.L_x_9610:
[----:B------:R-:W-:Y:S01]  /*1c7b50*/  IADD3 R122, P1, PT, R122, R123, RZ ;  /* 0x0000007b7a7a7210 */ /* 0x000fe20007f3e0ff */
[----:B------:R-:W-:Y:S02]  /*1c7b60*/  HFMA2 R123, -RZ, RZ, 0, 0 ;  /* 0x00000000ff7b7431 */ /* 0x000fe400000001ff */
[----:B------:R-:W-:Y:S02]  /*1c7b70*/  IMAD.MOV.U32 R124, RZ, RZ, RZ ;  /* 0x000000ffff7c7224 */ /* 0x000fe400078e00ff */
[----:B------:R-:W-:Y:S01]  /*1c7b80*/  FADD R146, R3, R137 ;  /* 0x0000008903927221 */ /* 0x000fe20000000000 */
[C---:B------:R-:W-:Y:S02]  /*1c7b90*/  R2UR UR4, R6.reuse ;  /* 0x00000000060472ca */ /* 0x040fe400000e0000 */
[----:B------:R-:W-:Y:S02]  /*1c7ba0*/  R2UR UR5, R7 ;  /* 0x00000000070572ca */ /* 0x000fe400000e0000 */
[----:B------:R-:W-:-:S02]  /*1c7bb0*/  R2UR UR6, R6 ;  /* 0x00000000060672ca */ /* 0x000fc400000e0000 */
[----:B------:R-:W-:Y:S01]  /*1c7bc0*/  R2UR UR7, R7 ;  /* 0x00000000070772ca */ /* 0x000fe200000e0000 */
[----:B------:R-:W-:Y:S01]  /*1c7bd0*/  IMAD.X R123, R123, 0x1, R124, P1 ;  /* 0x000000017b7b7824 */ /* 0x000fe200008e067c */
[----:B------:R-:W-:Y:S01]  /*1c7be0*/  ISETP.NE.AND P3, PT, R107, 0x41, PT ;  /* 0x000000416b00780c */ /* 0x000fe20003f65270 */
[----:B------:R-:W-:-:S03]  /*1c7bf0*/  IMAD.SHL.U32 R124, R122, 0x4, RZ ;  /* 0x000000047a7c7824 */ /* 0x000fc600078e00ff */
        /* <DEDUP_REMOVED lines=15> */
.L_x_9613:
[----:B------:R-:W-:Y:S05]  /*1c7cf0*/  BSYNC.RECONVERGENT B1 ;  /* 0x0000000000017941 */ /* 0x000fea0003800200 */
.L_x_9612:
        /* <DEDUP_REMOVED lines=8> */
.L_x_9615:
[----:B------:R-:W-:Y:S05]  /*1c7d80*/  BSYNC.RECONVERGENT B1 ;  /* 0x0000000000017941 */ /* 0x000fea0003800200 */
.L_x_9614:
        /* <DEDUP_REMOVED lines=24> */
.L_x_9617:
[----:B------:R-:W-:Y:S05]  /*1c7f10*/  BSYNC.RECONVERGENT B1 ;  /* 0x0000000000017941 */ /* 0x000fea0003800200 */
.L_x_9616:
        /* <DEDUP_REMOVED lines=11> */
.L_x_9619:
[----:B------:R-:W-:Y:S05]  /*1c7fd0*/  BSYNC.RECONVERGENT B1 ;  /* 0x0000000000017941 */ /* 0x000fea0003800200 */
.L_x_9618:
        /* <DEDUP_REMOVED lines=15> */
[----:B------:R-:W-:-:S06]  /*1c80d0*/  IMAD.X R125, R125, 0x1, R121, P2 ;  /* 0x000000017d7d7824 */ /* 0x000fcc00010e0679 */
        /* <DEDUP_REMOVED lines=8> */
.L_x_9621:
[----:B------:R-:W-:Y:S05]  /*1c8160*/  BSYNC.RECONVERGENT B1 ;  /* 0x0000000000017941 */ /* 0x000fea0003800200 */
.L_x_9620:
        /* <DEDUP_REMOVED lines=12> */
.L_x_9623:
[----:B------:R-:W-:Y:S05]  /*1c8230*/  BSYNC.RECONVERGENT B1 ;  /* 0x0000000000017941 */ /* 0x000fea0003800200 */
.L_x_9622:
        /* <DEDUP_REMOVED lines=22> */
[----:B------:R-:W-:Y:S01]  /*1c83a0*/  FADD R125, R137, R125 ;  /* 0x0000007d897d7221 */ /* 0x000fe20000000000 */
[----:B------:R-:W-:Y:S01]  /*1c83b0*/  FADD R142, R142, R155 ;  /* 0x0000009b8e8e7221 */ /* 0x000fe20000000000 */
[----:B------:R-:W-:Y:S01]  /*1c83c0*/  UMOV UR5, 0x4027e9df ;  /* 0x4027e9df00057882 */ /* 0x000fe20000000000 */
[----:B------:R-:W-:Y:S02]  /*1c83d0*/  BSSY.RECONVERGENT B1, `(.L_x_9624) ;  /* 0x0000049000017945 */ /* 0x000fe40003800200 */
[----:B------:R-:W-:Y:S01]  /*1c83e0*/  FADD R153, R142, R153 ;  /* 0x000000998e997221 */ /* 0x000fe20000000000 */
[----:B------:R-:W-:-:S03]  /*1c83f0*/  @!P0 IMAD.MOV.U32 R121, RZ, RZ, -0x3ff9999a ;  /* 0xc0066666ff798424 */ /* 0x000fc600078e00ff */
[----:B------:R-:W-:Y:S02]  /*1c8400*/  FADD R152, R153, R152 ;  /* 0x0000009899987221 */ /* 0x000fe40000000000 */
[----:B------:R-:W-:Y:S02]  /*1c8410*/  @P1 IMAD.MOV.U32 R123, RZ, RZ, 0x40106666 ;  /* 0x40106666ff7b1424 */ /* 0x000fe400078e00ff */
[----:B------:R-:W-:Y:S01]  /*1c8420*/  FADD R150, R152, R150 ;  /* 0x0000009698967221 */ /* 0x000fe20000000000 */
[----:B------:R-:W-:-:S03]  /*1c8430*/  @P1 IMAD.MOV.U32 R135, RZ, RZ, 0x40026666 ;  /* 0x40026666ff871424 */ /* 0x000fc600078e00ff */
        /* <DEDUP_REMOVED lines=10> */
[----:B------:R-:W-:Y:S02]  /*1c84e0*/  @P1 IMAD.MOV.U32 R122, RZ, RZ, 0x66666666 ;  /* 0x66666666ff7a1424 */ /* 0x000fe400078e00ff */
[----:B--2---:R-:W-:Y:S01]  /*1c84f0*/  FADD R118, R125, R120 ;  /* 0x000000787d767221 */ /* 0x004fe20000000000 */
[----:B------:R-:W-:Y:S02]  /*1c8500*/  IMAD.MOV.U32 R120, RZ, RZ, 0x66666666 ;  /* 0x66666666ff787424 */ /* 0x000fe400078e00ff */
[----:B------:R-:W-:-:S03]  /*1c8510*/  @!P0 IMAD.MOV.U32 R120, RZ, RZ, 0x66666666 ;  /* 0x66666666ff788424 */ /* 0x000fc600078e00ff */
[----:B------:R-:W0:Y:S01]  /*1c8520*/  F2F.F64.F32 R118, R118 ;  /* 0x0000007600767310 */ /* 0x000e220000201800 */
[----:B---3--:R-:W-:-:S07]  /*1c8530*/  FADD R124, R3, R124 ;  /* 0x0000007c037c7221 */ /* 0x008fce0000000000 */
[----:B------:R-:W-:Y:S01]  /*1c8540*/  F2F.F64.F32 R124, R124 ;  /* 0x0000007c007c7310 */ /* 0x000fe20000201800 */
[----:B0-----:R-:W-:Y:S01]  /*1c8550*/  DADD R118, -R118, R120 ;  /* 0x0000000076767229 */ /* 0x001fe20000000178 */
[----:B------:R-:W-:Y:S02]  /*1c8560*/  @!P1 IMAD.MOV.U32 R120, RZ, RZ, 0x66666666 ;  /* 0x66666666ff789424 */ /* 0x000fe400078e00ff */
[----:B------:R-:W-:-:S07]  /*1c8570*/  @!P1 IMAD.MOV.U32 R121, RZ, RZ, 0x40066666 ;  /* 0x40066666ff799424 */ /* 0x000fce00078e00ff */
[----:B------:R-:W0:Y:S08]  /*1c8580*/  F2F.F32.F64 R118, R118 ;  /* 0x0000007600767310 */ /* 0x000e300000301000 */
[----:B0-----:R-:W0:Y:S02]  /*1c8590*/  F2F.F64.F32 R118, R118 ;  /* 0x0000007600767310 */ /* 0x001e240000201800 */
[----:B0-----:R-:W-:-:S02]  /*1c85a0*/  @!P1 DADD R120, R118, -R120 ;  /* 0x0000000076789229 */ /* 0x001fc40000000878 */
[----:B------:R-:W-:Y:S01]  /*1c85b0*/  @P1 DADD R120, R118, R122 ;  /* 0x0000000076781229 */ /* 0x000fe2000000007a */
[----:B------:R-:W-:Y:S01]  /*1c85c0*/  MOV R118, 0x66666666 ;  /* 0x6666666600767802 */ /* 0x000fe20000000f00 */
[----:B------:R-:W-:Y:S02]  /*1c85d0*/  IMAD.MOV.U32 R119, RZ, RZ, 0x40026666 ;  /* 0x40026666ff777424 */ /* 0x000fe400078e00ff */
[----:B------:R-:W-:Y:S02]  /*1c85e0*/  @!P0 IMAD.MOV.U32 R118, RZ, RZ, -0x66666666 ;  /* 0x9999999aff768424 */ /* 0x000fe400078e00ff */
[----:B------:R-:W-:Y:S02]  /*1c85f0*/  @!P0 IMAD.MOV.U32 R119, RZ, RZ, 0x3fb99999 ;  /* 0x3fb99999ff778424 */ /* 0x000fe400078e00ff */
[----:B------:R-:W-:Y:S02]  /*1c8600*/  IMAD.MOV.U32 R122, RZ, RZ, 0x1 ;  /* 0x00000001ff7a7424 */ /* 0x000fe400078e00ff */
[----:B------:R-:W0:Y:S02]  /*1c8610*/  F2F.F32.F64 R120, R120 ;  /* 0x0000007800787310 */ /* 0x000e240000301000 */
[----:B------:R-:W-:Y:S01]  /*1c8620*/  DADD R118, -R124, R118 ;  /* 0x000000007c767229 */ /* 0x000fe20000000176 */
[----:B------:R-:W-:-:S02]  /*1c8630*/  @!P1 IMAD.MOV.U32 R124, RZ, RZ, -0x66666666 ;  /* 0x9999999aff7c9424 */ /* 0x000fc400078e00ff */
[----:B------:R-:W-:-:S03]  /*1c8640*/  @!P1 IMAD.MOV.U32 R125, RZ, RZ, 0x3fb99999 ;  /* 0x3fb99999ff7d9424 */ /* 0x000fc600078e00ff */
[----:B------:R-:W1:Y:S08]  /*1c8650*/  F2F.F32.F64 R121, R118 ;  /* 0x0000007600797310 */ /* 0x000e700000301000 */
[----:B0-----:R-:W0:Y:S08]  /*1c8660*/  F2F.F64.F32 R118, R120 ;  /* 0x0000007800767310 */ /* 0x001e300000201800 */
[----:B-1----:R-:W1:Y:S01]  /*1c8670*/  F2F.F64.F32 R120, R121 ;  /* 0x0000007900787310 */ /* 0x002e620000201800 */
[----:B0-----:R-:W-:Y:S01]  /*1c8680*/  DADD R118, R118, -UR4 ;  /* 0x8000000476767e29 */ /* 0x001fe20008000000 */
[----:B------:R-:W-:Y:S01]  /*1c8690*/  UMOV UR4, 0x72324c83 ;  /* 0x72324c8300047882 */ /* 0x000fe20000000000 */
[----:B------:R-:W-:-:S06]  /*1c86a0*/  UMOV UR5, 0x40425a16 ;  /* 0x40425a1600057882 */ /* 0x000fcc0000000000 */
[----:B------:R-:W-:Y:S02]  /*1c86b0*/  DADD R118, R118, -UR4 ;  /* 0x8000000476767e29 */ /* 0x000fe40008000000 */
[C---:B-1----:R-:W-:Y:S02]  /*1c86c0*/  @!P1 DADD R124, R120.reuse, R124 ;  /* 0x00000000787c9229 */ /* 0x042fe4000000007c */
[----:B------:R-:W-:Y:S02]  /*1c86d0*/  @P1 DADD R124, R120, R134 ;  /* 0x00000000787c1229 */ /* 0x000fe40000000086 */
[----:B------:R-:W0:Y:S08]  /*1c86e0*/  MUFU.RCP64H R123, R119 ;  /* 0x00000077007b7308 */ /* 0x000e300000001800 */
[----:B------:R-:W1:Y:S01]  /*1c86f0*/  F2F.F32.F64 R124, R124 ;  /* 0x0000007c007c7310 */ /* 0x000e620000301000 */
[----:B0-----:R-:W-:-:S07]  /*1c8700*/  DFMA R120, -R118, R122, 1 ;  /* 0x3ff000007678742b */ /* 0x001fce000000017a */
[----:B-1----:R-:W0:Y:S01]  /*1c8710*/  F2F.F64.F32 R134, R124 ;  /* 0x0000007c00867310 */ /* 0x002e220000201800 */
[----:B------:R-:W-:-:S08]  /*1c8720*/  DFMA R120, R120, R120, R120 ;  /* 0x000000787878722b */ /* 0x000fd00000000078 */
[----:B------:R-:W-:Y:S02]  /*1c8730*/  DFMA R122, R122, R120, R122 ;  /* 0x000000787a7a722b */ /* 0x000fe4000000007a */
[----:B0-----:R-:W-:-:S06]  /*1c8740*/  DMUL R120, R134, 1000 ;  /* 0x408f400086787828 */ /* 0x001fcc0000000000 */
        /* <DEDUP_REMOVED lines=17> */
.L_x_9625:
[----:B------:R-:W-:Y:S05]  /*1c8860*/  BSYNC.RECONVERGENT B1 ;  /* 0x0000000000017941 */ /* 0x000fea0003800200 */
.L_x_9624:
        /* <DEDUP_REMOVED lines=22> */
.L_x_9627:
[----:B------:R-:W-:-:S13]  /*1c89d0*/  ISETP.NE.AND P1, PT, R126, 0x41, PT ;  /* 0x000000417e00780c */ /* 0x000fda0003f25270 */
[----:B------:R-:W-:Y:S05]  /*1c89e0*/  @!P1 BRA `(.L_x_9628) ;  /* 0x0000000000149947 */ /* 0x000fea0003800000 */
[----:B------:R-:W-:-:S13]  /*1c89f0*/  ISETP.NE.AND P1, PT, R126, 0x54, PT ;  /* 0x000000547e00780c */ /* 0x000fda0003f25270 */
[----:B------:R-:W-:Y:S01]  /*1c8a00*/  @P1 IMAD.MOV.U32 R118, RZ, RZ, 0x2 ;  /* 0x00000002ff761424 */ /* 0x000fe200078e00ff */
[----:B------:R-:W-:Y:S01]  /*1c8a10*/  @P1 ISETP.NE.AND P2, PT, R126, 0x43, PT ;  /* 0x000000437e00180c */ /* 0x000fe20003f45270 */
[----:B------:R-:W-:-:S03]  /*1c8a20*/  @!P1 IMAD.MOV.U32 R3, RZ, RZ, 0x1 ;  /* 0x00000001ff039424 */ /* 0x000fc600078e00ff */
[----:B------:R-:W-:-:S09]  /*1c8a30*/  @P1 SEL R3, R118, 0x3, !P2 ;  /* 0x0000000376031807 */ /* 0x000fd20005000000 */
.L_x_9628:
[----:B------:R-:W-:Y:S05]  /*1c8a40*/  BSYNC.RECONVERGENT B1 ;  /* 0x0000000000017941 */ /* 0x000fea0003800200 */
.L_x_9626:
        /* <DEDUP_REMOVED lines=10> */
.L_x_9631:
[----:B------:R-:W-:Y:S05]  /*1c8af0*/  BSYNC.RECONVERGENT B1 ;  /* 0x0000000000017941 */ /* 0x000fea0003800200 */
.L_x_9630:
[----:B------:R-:W-:Y:S01]  /*1c8b00*/  LOP3.LUT R3, R3, R118, RZ, 0xfc, !PT ;  /* 0x0000007603037212 */ /* 0x000fe200078efcff */
[----:B------:R-:W-:Y:S06]  /*1c8b10*/  BRA `(.L_x_9632) ;  /* 0x0000000000307947 */ /* 0x000fec0003800000 */
.L_x_9629:
        /* <DEDUP_REMOVED lines=10> */
.L_x_9634:
[----:B------:R-:W-:Y:S05]  /*1c8bc0*/  BSYNC.RECONVERGENT B1 ;  /* 0x0000000000017941 */ /* 0x000fea0003800200 */
.L_x_9633:
[----:B------:R-:W-:-:S07]  /*1c8bd0*/  LOP3.LUT R3, R3, R118, RZ, 0xfc, !PT ;  /* 0x0000007603037212 */ /* 0x000fce00078efcff */
.L_x_9632:
        /* <DEDUP_REMOVED lines=10> */
.L_x_9637:
[----:B------:R-:W-:Y:S05]  /*1c8c80*/  BSYNC.RECONVERGENT B1 ;  /* 0x0000000000017941 */ /* 0x000fea0003800200 */
.L_x_9636:
[----:B------:R-:W-:Y:S01]  /*1c8c90*/  LOP3.LUT R3, R3, R118, RZ, 0xfc, !PT ;  /* 0x0000007603037212 */ /* 0x000fe200078efcff */
[----:B------:R-:W-:Y:S06]  /*1c8ca0*/  BRA `(.L_x_9638) ;  /* 0x0000000000307947 */ /* 0x000fec0003800000 */
.L_x_9635:
        /* <DEDUP_REMOVED lines=10> */
.L_x_9640:
[----:B------:R-:W-:Y:S05]  /*1c8d50*/  BSYNC.RECONVERGENT B1 ;  /* 0x0000000000017941 */ /* 0x000fea0003800200 */
.L_x_9639:
[----:B------:R-:W-:-:S07]  /*1c8d60*/  LOP3.LUT R3, R3, R118, RZ, 0xfc, !PT ;  /* 0x0000007603037212 */ /* 0x000fce00078efcff */
.L_x_9638:
        /* <DEDUP_REMOVED lines=10> */
.L_x_9643:
[----:B------:R-:W-:Y:S05]  /*1c8e10*/  BSYNC.RECONVERGENT B1 ;  /* 0x0000000000017941 */ /* 0x000fea0003800200 */
.L_x_9642:
[----:B------:R-:W-:Y:S01]  /*1c8e20*/  LOP3.LUT R3, R3, R118, RZ, 0xfc, !PT ;  /* 0x0000007603037212 */ /* 0x000fe200078efcff */
[----:B------:R-:W-:Y:S06]  /*1c8e30*/  BRA `(.L_x_9644) ;  /* 0x0000000000307947 */ /* 0x000fec0003800000 */
.L_x_9641:
        /* <DEDUP_REMOVED lines=10> */
.L_x_9646:
[----:B------:R-:W-:Y:S05]  /*1c8ee0*/  BSYNC.RECONVERGENT B1 ;  /* 0x0000000000017941 */ /* 0x000fea0003800200 */
.L_x_9645:
[----:B------:R-:W-:-:S07]  /*1c8ef0*/  LOP3.LUT R3, R3, R118, RZ, 0xfc, !PT ;  /* 0x0000007603037212 */ /* 0x000fce00078efcff */
.L_x_9644:
        /* <DEDUP_REMOVED lines=11> */
.L_x_9649:
[----:B------:R-:W-:Y:S05]  /*1c8fb0*/  BSYNC.RECONVERGENT B1 ;  /* 0x0000000000017941 */ /* 0x000fea0003800200 */
.L_x_9648:
[----:B------:R-:W-:Y:S01]  /*1c8fc0*/  LOP3.LUT R118, R3, R118, RZ, 0xfc, !PT ;  /* 0x0000007603767212 */ /* 0x000fe200078efcff */
[----:B------:R-:W-:Y:S06]  /*1c8fd0*/  BRA `(.L_x_9650) ;  /* 0x0000000000307947 */ /* 0x000fec0003800000 */
.L_x_9647:
[----:B------:R-:W-:Y:S01]  /*1c8fe0*/  ISETP.NE.AND P1, PT, R104, 0x41, PT ;  /* 0x000000416800780c */ /* 0x000fe20003f25270 */
[----:B------:R-:W-:Y:S01]  /*1c8ff0*/  BSSY.RECONVERGENT B1, `(.L_x_9651) ;  /* 0x0000009000017945 */ /* 0x000fe20003800200 */
[----:B------:R-:W-:Y:S02]  /*1c9000*/  IMAD.SHL.U32 R3, R3, 0x4, RZ ;  /* 0x0000000403037824 */ /* 0x000fe400078e00ff */
[----:B------:R-:W-:-:S09]  /*1c9010*/  IMAD.MOV.U32 R118, RZ, RZ, RZ ;  /* 0x000000ffff767224 */ /* 0x000fd200078e00ff */
[----:B------:R-:W-:Y:S05]  /*1c9020*/  @!P1 BRA `(.L_x_9652) ;  /* 0x0000000000149947 */ /* 0x000fea0003800000 */
[----:B------:R-:W-:-:S13]  /*1c9030*/  ISETP.NE.AND P1, PT, R104, 0x54, PT ;  /* 0x000000546800780c */ /* 0x000fda0003f25270 */
[----:B------:R-:W-:Y:S01]  /*1c9040*/  @P1 ISETP.NE.AND P2, PT, R104, 0x43, PT ;  /* 0x000000436800180c */ /* 0x000fe20003f45270 */
[----:B------:R-:W-:Y:S01]  /*1c9050*/  @!P1 IMAD.MOV.U32 R118, RZ, RZ, 0x1 ;  /* 0x00000001ff769424 */ /* 0x000fe200078e00ff */
[----:B------:R-:W-:-:S04]  /*1c9060*/  @P1 MOV R119, 0x2 ;  /* 0x0000000200771802 */ /* 0x000fc80000000f00 */
[----:B------:R-:W-:-:S07]  /*1c9070*/  @P1 SEL R118, R119, 0x3, !P2 ;  /* 0x0000000377761807 */ /* 0x000fce0005000000 */
.L_x_9652:
[----:B------:R-:W-:Y:S05]  /*1c9080*/  BSYNC.RECONVERGENT B1 ;  /* 0x0000000000017941 */ /* 0x000fea0003800200 */
.L_x_9651:
[----:B------:R-:W-:-:S07]  /*1c9090*/  LOP3.LUT R118, R3, R118, RZ, 0xfc, !PT ;  /* 0x0000007603767212 */ /* 0x000fce00078efcff */
.L_x_9650:
        /* <DEDUP_REMOVED lines=11> */
.L_x_9655:
[----:B------:R-:W-:Y:S05]  /*1c9150*/  BSYNC.RECONVERGENT B1 ;  /* 0x0000000000017941 */ /* 0x000fea0003800200 */
.L_x_9654:
[----:B------:R-:W-:Y:S01]  /*1c9160*/  LOP3.LUT R118, R118, R3, RZ, 0xfc, !PT ;  /* 0x0000000376767212 */ /* 0x000fe200078efcff */
[----:B------:R-:W-:Y:S06]  /*1c9170*/  BRA `(.L_x_9656) ;  /* 0x0000000000307947 */ /* 0x000fec0003800000 */
.L_x_9653:
        /* <DEDUP_REMOVED lines=10> */
.L_x_9658:
[----:B------:R-:W-:Y:S05]  /*1c9220*/  BSYNC.RECONVERGENT B1 ;  /* 0x0000000000017941 */ /* 0x000fea0003800200 */
.L_x_9657:
[----:B------:R-:W-:-:S07]  /*1c9230*/  LOP3.LUT R118, R118, R3, RZ, 0xfc, !PT ;  /* 0x0000000376767212 */ /* 0x000fce00078efcff */
.L_x_9656:
        /* <DEDUP_REMOVED lines=21> */
.L_x_9662:
[----:B------:R-:W-:-:S13]  /*1c9390*/  ISETP.NE.AND P1, PT, R126, 0x41, PT ;  /* 0x000000417e00780c */ /* 0x000fda0003f25270 */
[----:B------:R-:W-:Y:S05]  /*1c93a0*/  @!P1 BRA `(.L_x_9663) ;  /* 0x0000000000149947 */ /* 0x000fea0003800000 */
[----:B------:R-:W-:-:S13]  /*1c93b0*/  ISETP.NE.AND P1, PT, R126, 0x54, PT ;  /* 0x000000547e00780c */ /* 0x000fda0003f25270 */
[----:B------:R-:W-:Y:S01]  /*1c93c0*/  @P1 IMAD.MOV.U32 R109, RZ, RZ, 0x2 ;  /* 0x00000002ff6d1424 */ /* 0x000fe200078e00ff */
[----:B------:R-:W-:Y:S01]  /*1c93d0*/  @P1 ISETP.NE.AND P2, PT, R126, 0x43, PT ;  /* 0x000000437e00180c */ /* 0x000fe20003f45270 */
[----:B------:R-:W-:-:S03]  /*1c93e0*/  @!P1 IMAD.MOV.U32 R3, RZ, RZ, 0x1 ;  /* 0x00000001ff039424 */ /* 0x000fc600078e00ff */
[----:B------:R-:W-:-:S09]  /*1c93f0*/  @P1 SEL R3, R109, 0x3, !P2 ;  /* 0x000000036d031807 */ /* 0x000fd20005000000 */
.L_x_9663:
[----:B------:R-:W-:Y:S05]  /*1c9400*/  BSYNC.RECONVERGENT B2 ;  /* 0x0000000000027941 */ /* 0x000fea0003800200 */
.L_x_9661:
        /* <DEDUP_REMOVED lines=10> */
.L_x_9666:
[----:B------:R-:W-:Y:S05]  /*1c94b0*/  BSYNC.RECONVERGENT B2 ;  /* 0x0000000000027941 */ /* 0x000fea0003800200 */
.L_x_9665:
[----:B------:R-:W-:-:S05]  /*1c94c0*/  IMAD.SHL.U32 R3, R3, 0x4, RZ ;  /* 0x0000000403037824 */ /* 0x000fca00078e00ff */
[----:B------:R-:W-:Y:S01]  /*1c94d0*/  LOP3.LUT R3, R3, R109, RZ, 0xfc, !PT ;  /* 0x0000006d03037212 */ /* 0x000fe200078efcff */
[----:B------:R-:W-:Y:S06]  /*1c94e0*/  BRA `(.L_x_9667) ;  /* 0x0000000000307947 */ /* 0x000fec0003800000 */
.L_x_9664:
        /* <DEDUP_REMOVED lines=9> */
.L_x_9669:
[----:B------:R-:W-:Y:S05]  /*1c9580*/  BSYNC.RECONVERGENT B2 ;  /* 0x0000000000027941 */ /* 0x000fea0003800200 */
.L_x_9668:
[----:B------:R-:W-:-:S05]  /*1c9590*/  IMAD.SHL.U32 R3, R3, 0x4, RZ ;  /* 0x0000000403037824 */ /* 0x000fca00078e00ff */
[----:B------:R-:W-:-:S07]  /*1c95a0*/  LOP3.LUT R3, R3, R108, RZ, 0xfc, !PT ;  /* 0x0000006c03037212 */ /* 0x000fce00078efcff */
.L_x_9667:
        /* <DEDUP_REMOVED lines=10> */
.L_x_9672:
[----:B------:R-:W-:Y:S05]  /*1c9650*/  BSYNC.RECONVERGENT B2 ;  /* 0x0000000000027941 */ /* 0x000fea0003800200 */
.L_x_9671:
[----:B------:R-:W-:-:S05]  /*1c9660*/  IMAD.SHL.U32 R3, R3, 0x4, RZ ;  /* 0x0000000403037824 */ /* 0x000fca00078e00ff */
[----:B------:R-:W-:Y:S01]  /*1c9670*/  LOP3.LUT R3, R3, R106, RZ, 0xfc, !PT ;  /* 0x0000006a03037212 */ /* 0x000fe200078efcff */
[----:B------:R-:W-:Y:S06]  /*1c9680*/  BRA `(.L_x_9673) ;  /* 0x0000000000307947 */ /* 0x000fec0003800000 */
.L_x_9670:
        /* <DEDUP_REMOVED lines=9> */
.L_x_9675:
[----:B------:R-:W-:Y:S05]  /*1c9720*/  BSYNC.RECONVERGENT B2 ;  /* 0x0000000000027941 */ /* 0x000fea0003800200 */
.L_x_9674:
[----:B------:R-:W-:-:S05]  /*1c9730*/  IMAD.SHL.U32 R3, R3, 0x4, RZ ;  /* 0x0000000403037824 */ /* 0x000fca00078e00ff */
[----:B------:R-:W-:-:S07]  /*1c9740*/  LOP3.LUT R3, R3, R4, RZ, 0xfc, !PT ;  /* 0x0000000403037212 */ /* 0x000fce00078efcff */
.L_x_9673:
        /* <DEDUP_REMOVED lines=10> */
.L_x_9678:
[----:B------:R-:W-:Y:S05]  /*1c97f0*/  BSYNC.RECONVERGENT B2 ;  /* 0x0000000000027941 */ /* 0x000fea0003800200 */
.L_x_9677:
[----:B------:R-:W-:-:S05]  /*1c9800*/  IMAD.SHL.U32 R3, R3, 0x4, RZ ;  /* 0x0000000403037824 */ /* 0x000fca00078e00ff */
[----:B------:R-:W-:Y:S01]  /*1c9810*/  LOP3.LUT R3, R3, R4, RZ, 0xfc, !PT ;  /* 0x0000000403037212 */ /* 0x000fe200078efcff */
[----:B------:R-:W-:Y:S06]  /*1c9820*/  BRA `(.L_x_9679) ;  /* 0x0000000000307947 */ /* 0x000fec0003800000 */
.L_x_9676:
        /* <DEDUP_REMOVED lines=9> */
.L_x_9681:
[----:B------:R-:W-:Y:S05]  /*1c98c0*/  BSYNC.RECONVERGENT B2 ;  /* 0x0000000000027941 */ /* 0x000fea0003800200 */
.L_x_9680:
[----:B------:R-:W-:-:S05]  /*1c98d0*/  IMAD.SHL.U32 R3, R3, 0x4, RZ ;  /* 0x0000000403037824 */ /* 0x000fca00078e00ff */
[----:B------:R-:W-:-:S07]  /*1c98e0*/  LOP3.LUT R3, R3, R4, RZ, 0xfc, !PT ;  /* 0x0000000403037212 */ /* 0x000fce00078efcff */
.L_x_9679:
        /* <DEDUP_REMOVED lines=10> */
.L_x_9684:
[----:B------:R-:W-:Y:S05]  /*1c9990*/  BSYNC.RECONVERGENT B2 ;  /* 0x0000000000027941 */ /* 0x000fea0003800200 */
.L_x_9683:
[----:B------:R-:W-:-:S05]  /*1c99a0*/  IMAD.SHL.U32 R3, R3, 0x4, RZ ;  /* 0x0000000403037824 */ /* 0x000fca00078e00ff */
[----:B------:R-:W-:Y:S01]  /*1c99b0*/  LOP3.LUT R3, R3, R4, RZ, 0xfc, !PT ;  /* 0x0000000403037212 */ /* 0x000fe200078efcff */
[----:B------:R-:W-:Y:S06]  /*1c99c0*/  BRA `(.L_x_9685) ;  /* 0x0000000000307947 */ /* 0x000fec0003800000 */
.L_x_9682:
        /* <DEDUP_REMOVED lines=9> */
.L_x_9687:
[----:B------:R-:W-:Y:S05]  /*1c9a60*/  BSYNC.RECONVERGENT B2 ;  /* 0x0000000000027941 */ /* 0x000fea0003800200 */
.L_x_9686:
[----:B------:R-:W-:-:S05]  /*1c9a70*/  IMAD.SHL.U32 R3, R3, 0x4, RZ ;  /* 0x0000000403037824 */ /* 0x000fca00078e00ff */
[----:B------:R-:W-:-:S07]  /*1c9a80*/  LOP3.LUT R3, R3, R2, RZ, 0xfc, !PT ;  /* 0x0000000203037212 */ /* 0x000fce00078efcff */
.L_x_9685:
        /* <DEDUP_REMOVED lines=10> */
.L_x_9690:
[----:B------:R-:W-:Y:S05]  /*1c9b30*/  BSYNC.RECONVERGENT B2 ;  /* 0x0000000000027941 */ /* 0x000fea0003800200 */
.L_x_9689:
[----:B------:R-:W-:-:S05]  /*1c9b40*/  IMAD.SHL.U32 R3, R3, 0x4, RZ ;  /* 0x0000000403037824 */ /* 0x000fca00078e00ff */
[----:B------:R-:W-:Y:S01]  /*1c9b50*/  LOP3.LUT R2, R3, R2, RZ, 0xfc, !PT ;  /* 0x0000000203027212 */ /* 0x000fe200078efcff */
[----:B------:R-:W-:Y:S06]  /*1c9b60*/  BRA `(.L_x_9691) ;  /* 0x0000000000307947 */ /* 0x000fec0003800000 */
.L_x_9688:
[----:B------:R-:W-:Y:S01]  /*1c9b70*/  ISETP.NE.AND P0, PT, R5, 0x41, PT ;  /* 0x000000410500780c */ /* 0x000fe20003f05270 */
[----:B------:R-:W-:Y:S01]  /*1c9b80*/  BSSY.RECONVERGENT B2, `(.L_x_9692) ;  /* 0x0000008000027945 */ /* 0x000fe20003800200 */
[----:B------:R-:W-:-:S11]  /*1c9b90*/  HFMA2 R2, -RZ, RZ, 0, 0 ;  /* 0x00000000ff027431 */ /* 0x000fd600000001ff */
[----:B------:R-:W-:Y:S05]  /*1c9ba0*/  @!P0 BRA `(.L_x_9693) ;  /* 0x0000000000148947 */ /* 0x000fea0003800000 */
[----:B------:R-:W-:-:S13]  /*1c9bb0*/  ISETP.NE.AND P0, PT, R5, 0x54, PT ;  /* 0x000000540500780c */ /* 0x000fda0003f05270 */
[----:B------:R-:W-:Y:S01]  /*1c9bc0*/  @P0 IMAD.MOV.U32 R4, RZ, RZ, 0x2 ;  /* 0x00000002ff040424 */ /* 0x000fe200078e00ff */
[----:B------:R-:W-:Y:S01]  /*1c9bd0*/  @P0 ISETP.NE.AND P1, PT, R5, 0x43, PT ;  /* 0x000000430500080c */ /* 0x000fe20003f25270 */
[----:B------:R-:W-:-:S03]  /*1c9be0*/  @!P0 IMAD.MOV.U32 R2, RZ, RZ, 0x1 ;  /* 0x00000001ff028424 */ /* 0x000fc600078e00ff */
[----:B------:R-:W-:-:S09]  /*1c9bf0*/  @P0 SEL R2, R4, 0x3, !P1 ;  /* 0x0000000304020807 */ /* 0x000fd20004800000 */
.L_x_9693:
[----:B------:R-:W-:Y:S05]  /*1c9c00*/  BSYNC.RECONVERGENT B2 ;  /* 0x0000000000027941 */ /* 0x000fea0003800200 */
.L_x_9692:
[----:B------:R-:W-:-:S05]  /*1c9c10*/  IMAD.SHL.U32 R3, R3, 0x4, RZ ;  /* 0x0000000403037824 */ /* 0x000fca00078e00ff */
[----:B------:R-:W-:-:S07]  /*1c9c20*/  LOP3.LUT R2, R3, R2, RZ, 0xfc, !PT ;  /* 0x0000000203027212 */ /* 0x000fce00078efcff */
.L_x_9691:
[----:B------:R-:W-:Y:S01]  /*1c9c30*/  R2UR UR4, R6 ;  /* 0x00000000060472ca */ /* 0x000fe200000e0000 */
[----:B------:R-:W-:Y:S01]  /*1c9c40*/  IMAD.WIDE.U32 R120, R2, 0x4, R120 ;  /* 0x0000000402787825 */ /* 0x000fe200078e0078 */
[----:B------:R-:W-:-:S13]  /*1c9c50*/  R2UR UR5, R7 ;  /* 0x00000000070572ca */ /* 0x000fda00000e0000 */
[----:B------:R-:W2:Y:S02]  /*1c9c60*/  LDG.E R120, desc[UR4][R120.64] ;  /* 0x0000000478787981 */ /* 0x000ea4000c1e1900 */
[----:B--2---:R-:W-:-:S13]  /*1c9c70*/  FSETP.GEU.AND P0, PT, R120, 3, PT ;  /* 0x404000007800780b */ /* 0x004fda0003f0e000 */
.L_x_9660:
[----:B------:R-:W-:Y:S05]  /*1c9c80*/  BSYNC.RECONVERGENT B1 ;  /* 0x0000000000017941 */ /* 0x000fea0003800200 */
.L_x_9659:
[----:B------:R-:W0:Y:S01]  /*1c9c90*/  LDCU UR4, c[0x0][0x3c8] ;  /* 0x00007900ff0477ac */ /* 0x000e220008000800 */
[----:B------:R-:W-:Y:S01]  /*1c9ca0*/  BSSY.RECONVERGENT B10, `(.L_x_9694) ;  /* 0x00010710000a7945 */ /* 0x000fe20003800200 */
[----:B------:R-:W-:Y:S02]  /*1c9cb0*/  SEL R154, RZ, 0x1, !P0 ;  /* 0x00000001ff9a7807 */ /* 0x000fe40004000000 */
[----:B0-----:R-:W-:-:S13]  /*1c9cc0*/  ISETP.EQ.OR P1, PT, RZ, UR4, !P0 ;  /* 0x00000004ff007c0c */ /* 0x001fda000c722670 */
[----:B------:R-:W-:Y:S05]  /*1c9cd0*/  @P1 BRA `(.L_x_9695) ;  /* 0x0000010400b41947 */ /* 0x000fea0003800000 */
[----:B------:R-:W-:Y:S01]  /*1c9ce0*/  BSSY.RECONVERGENT B1, `(.L_x_9696) ;  /* 0x0000008000017945 */ /* 0x000fe20003800200 */
[----:B------:R-:W-:-:S07]  /*1c9cf0*/  IMAD.MOV.U32 R2, RZ, RZ, RZ ;  /* 0x000000ffff027224 */ /* 0x000fce00078e00ff */
.L_x_9697:
[----:B------:R-:W-:-:S05]  /*1c9d00*/  IMAD.IADD R3, R1, 0x1, R2 ;  /* 0x0000000101037824 */ /* 0x000fca00078e0202 */
[----:B------:R-:W2:Y:S02]  /*1c9d10*/  LDL.U8 R4, [R3+0x280e] ;  /* 0x00280e0003047983 */ /* 0x000ea40000100000 */
[----:B--2---:R-:W-:Y:S01]  /*1c9d20*/  ISETP.NE.AND P0, PT, R4, RZ, PT ;  /* 0x000000ff0400720c */ /* 0x004fe20003f05270 */
[----:B------:R-:W-:Y:S02]  /*1c9d30*/  IMAD.MOV.U32 R4, RZ, RZ, R2 ;  /* 0x000000ffff047224 */ /* 0x000fe400078e0002 */
[----:B------:R-:W-:-:S10]  /*1c9d40*/  VIADD R2, R2, 0x1 ;  /* 0x0000000102027836 */ /* 0x000fd40000000000 */
[----:B------:R-:W-:Y:S05]  /*1c9d50*/  @P0 BRA `(.L_x_9697) ;  /* 0xfffffffc00e80947 */ /* 0x000fea000383ffff */
[----:B------:R-:W-:Y:S05]  /*1c9d60*/  BSYNC.RECONVERGENT B1 ;  /* 0x0000000000017941 */ /* 0x000fea0003800200 */
.L_x_9696:
        /* <DEDUP_REMOVED lines=9> */
.L_x_9701:
        /* <DEDUP_REMOVED lines=27> */
.L_x_9700:
[----:B------:R-:W-:Y:S01]  /*1c9fb0*/  BSSY.RECONVERGENT B2, `(.L_x_9702) ;  /* 0x0000008000027945 */ /* 0x000fe20003800200 */
[----:B------:R-:W-:-:S07]  /*1c9fc0*/  IMAD.MOV.U32 R2, RZ, RZ, RZ ;  /* 0x000000ffff027224 */ /* 0x000fce00078e00ff */
.L_x_9703:
[----:B------:R-:W-:-:S05]  /*1c9fd0*/  IMAD.IADD R3, R1, 0x1, R2 ;  /* 0x0000000101037824 */ /* 0x000fca00078e0202 */
[----:B------:R-:W2:Y:S02]  /*1c9fe0*/  LDL.U8 R4, [R3+0x280e] ;  /* 0x00280e0003047983 */ /* 0x000ea40000100000 */
[----:B--2---:R-:W-:Y:S01]  /*1c9ff0*/  ISETP.NE.AND P0, PT, R4, RZ, PT ;  /* 0x000000ff0400720c */ /* 0x004fe20003f05270 */
[----:B------:R-:W-:Y:S02]  /*1ca000*/  IMAD.MOV.U32 R4, RZ, RZ, R2 ;  /* 0x000000ffff047224 */ /* 0x000fe400078e0002 */
[----:B------:R-:W-:-:S10]  /*1ca010*/  VIADD R2, R2, 0x1 ;  /* 0x0000000102027836 */ /* 0x000fd40000000000 */
[----:B------:R-:W-:Y:S05]  /*1ca020*/  @P0 BRA `(.L_x_9703) ;  /* 0xfffffffc00e80947 */ /* 0x000fea000383ffff */
[----:B------:R-:W-:Y:S05]  /*1ca030*/  BSYNC.RECONVERGENT B2 ;  /* 0x0000000000027941 */ /* 0x000fea0003800200 */
.L_x_9702:
        /* <DEDUP_REMOVED lines=8> */
.L_x_9705:
        /* <DEDUP_REMOVED lines=27> */
.L_x_9704:
        /* <DEDUP_REMOVED lines=56> */
.L_x_9699:
        /* <DEDUP_REMOVED lines=55> */
.L_x_9706:
[----:B------:R-:W-:Y:S05]  /*1ca960*/  BSYNC.RECONVERGENT B1 ;  /* 0x0000000000017941 */ /* 0x000fea0003800200 */
.L_x_9698:
[----:B------:R-:W-:Y:S01]  /*1ca970*/  BSSY.RECONVERGENT B1, `(.L_x_9707) ;  /* 0x0000008000017945 */ /* 0x000fe20003800200 */
[----:B------:R-:W-:-:S07]  /*1ca980*/  IMAD.MOV.U32 R3, RZ, RZ, RZ ;  /* 0x000000ffff037224 */ /* 0x000fce00078e00ff */
.L_x_9708:
[----:B------:R-:W-:-:S06]  /*1ca990*/  IMAD.IADD R2, R1, 0x1, R3 ;  /* 0x0000000101027824 */ /* 0x000fcc00078e0203 */
[----:B------:R-:W2:Y:S02]  /*1ca9a0*/  LDL.U8 R2, [R2+0x280e] ;  /* 0x00280e0002027983 */ /* 0x000ea40000100000 */
[----:B--2---:R-:W-:Y:S01]  /*1ca9b0*/  ISETP.NE.AND P0, PT, R2, RZ, PT ;  /* 0x000000ff0200720c */ /* 0x004fe20003f05270 */
[----:B------:R-:W-:Y:S02]  /*1ca9c0*/  IMAD.MOV.U32 R2, RZ, RZ, R3 ;  /* 0x000000ffff027224 */ /* 0x000fe400078e0003 */
[----:B------:R-:W-:-:S10]  /*1ca9d0*/  VIADD R3, R3, 0x1 ;  /* 0x0000000103037836 */ /* 0x000fd40000000000 */
[----:B------:R-:W-:Y:S05]  /*1ca9e0*/  @P0 BRA `(.L_x_9708) ;  /* 0xfffffffc00e80947 */ /* 0x000fea000383ffff */
[----:B------:R-:W-:Y:S05]  /*1ca9f0*/  BSYNC.RECONVERGENT B1 ;  /* 0x0000000000017941 */ /* 0x000fea0003800200 */
.L_x_9707:
[----:B------:R-:W-:Y:S01]  /*1caa00*/  BSSY.RECONVERGENT B1, `(.L_x_9709) ;  /* 0x0000008000017945 */ /* 0x000fe20003800200 */
[----:B------:R-:W-:-:S07]  /*1caa10*/  IMAD.MOV.U32 R3, RZ, RZ, RZ ;  /* 0x000000ffff037224 */ /* 0x000fce00078e00ff */
.L_x_9710:
[----:B------:R-:W-:-:S06]  /*1caa20*/  IMAD.IADD R4, R1, 0x1, R3 ;  /* 0x0000000101047824 */ /* 0x000fcc00078e0203 */
[----:B------:R-:W2:Y:S01]  /*1caa30*/  LDL.U8 R4, [R4+0x280e] ;  /* 0x00280e0004047983 */ /* 0x000ea20000100000 */
[----:B------:R-:W-:Y:S02]  /*1caa40*/  IMAD.MOV.U32 R148, RZ, RZ, R3 ;  /* 0x000000ffff947224 */ /* 0x000fe400078e0003 */
[----:B------:R-:W-:Y:S01]  /*1caa50*/  VIADD R3, R3, 0x1 ;  /* 0x0000000103037836 */ /* 0x000fe20000000000 */
[----:B--2---:R-:W-:-:S13]  /*1caa60*/  ISETP.NE.AND P0, PT, R4, RZ, PT ;  /* 0x000000ff0400720c */ /* 0x004fda0003f05270 */
[----:B------:R-:W-:Y:S05]  /*1caa70*/  @P0 BRA `(.L_x_9710) ;  /* 0xfffffffc00e80947 */ /* 0x000fea000383ffff */
[----:B------:R-:W-:Y:S05]  /*1caa80*/  BSYNC.RECONVERGENT B1 ;  /* 0x0000000000017941 */ /* 0x000fea0003800200 */
.L_x_9709:
        /* <DEDUP_REMOVED lines=10> */
.L_x_9735:
        /* <DEDUP_REMOVED lines=12> */
.L_x_9716:
[----:B------:R-:W-:-:S13]  /*1cabf0*/  ISETP.NE.AND P1, PT, R106, 0x47, PT ;  /* 0x000000476a00780c */ /* 0x000fda0003f25270 */
[----:B------:R-:W-:Y:S05]  /*1cac00*/  @!P1 BRA `(.L_x_9719) ;  /* 0x0000000000149947 */ /* 0x000fea0003800000 */
[----:B------:R-:W-:Y:S01]  /*1cac10*/  ISETP.NE.AND P1, PT, R106, 0x54, PT ;  /* 0x000000546a00780c */ /* 0x000fe20003f25270 */
[----:B------:R-:W-:-:S12]  /*1cac20*/  IMAD.MOV.U32 R4, RZ, RZ, 0x3 ;  /* 0x00000003ff047424 */ /* 0x000fd800078e00ff */
[----:B------:R-:W-:Y:S05]  /*1cac30*/  @!P1 BRA `(.L_x_9717) ;  /* 0x00000000000c9947 */ /* 0x000fea0003800000 */
.L_x_9718:
[----:B------:R-:W-:Y:S01]  /*1cac40*/  IMAD.MOV.U32 R4, RZ, RZ, 0x4 ;  /* 0x00000004ff047424 */ /* 0x000fe200078e00ff */
[----:B------:R-:W-:Y:S06]  /*1cac50*/  BRA `(.L_x_9717) ;  /* 0x0000000000047947 */ /* 0x000fec0003800000 */
.L_x_9719:
[----:B------:R-:W-:-:S07]  /*1cac60*/  IMAD.MOV.U32 R4, RZ, RZ, 0x2 ;  /* 0x00000002ff047424 */ /* 0x000fce00078e00ff */
.L_x_9717:
[----:B------:R-:W-:Y:S05]  /*1cac70*/  BSYNC.RECONVERGENT B3 ;  /* 0x0000000000037941 */ /* 0x000fea0003800200 */
.L_x_9715:
        /* <DEDUP_REMOVED lines=12> */
.L_x_9721:
[----:B------:R-:W-:-:S13]  /*1cad40*/  ISETP.NE.AND P1, PT, R106, 0x47, PT ;  /* 0x000000476a00780c */ /* 0x000fda0003f25270 */
[----:B------:R-:W-:Y:S05]  /*1cad50*/  @!P1 BRA `(.L_x_9724) ;  /* 0x0000000000149947 */ /* 0x000fea0003800000 */
[----:B------:R-:W-:Y:S01]  /*1cad60*/  ISETP.NE.AND P1, PT, R106, 0x54, PT ;  /* 0x000000546a00780c */ /* 0x000fe20003f25270 */
[----:B------:R-:W-:-:S12]  /*1cad70*/  IMAD.MOV.U32 R4, RZ, RZ, 0x3 ;  /* 0x00000003ff047424 */ /* 0x000fd800078e00ff */
[----:B------:R-:W-:Y:S05]  /*1cad80*/  @!P1 BRA `(.L_x_9722) ;  /* 0x00000000000c9947 */ /* 0x000fea0003800000 */
.L_x_9723:
[----:B------:R-:W-:Y:S01]  /*1cad90*/  IMAD.MOV.U32 R4, RZ, RZ, 0x4 ;  /* 0x00000004ff047424 */ /* 0x000fe200078e00ff */
[----:B------:R-:W-:Y:S06]  /*1cada0*/  BRA `(.L_x_9722) ;  /* 0x0000000000047947 */ /* 0x000fec0003800000 */
.L_x_9724:
[----:B------:R-:W-:-:S07]  /*1cadb0*/  IMAD.MOV.U32 R4, RZ, RZ, 0x2 ;  /* 0x00000002ff047424 */ /* 0x000fce00078e00ff */
.L_x_9722:
[----:B------:R-:W-:Y:S05]  /*1cadc0*/  BSYNC.RECONVERGENT B3 ;  /* 0x0000000000037941 */ /* 0x000fea0003800200 */
.L_x_9720:
        /* <DEDUP_REMOVED lines=12> */
.L_x_9726:
[----:B------:R-:W-:-:S13]  /*1cae90*/  ISETP.NE.AND P1, PT, R106, 0x47, PT ;  /* 0x000000476a00780c */ /* 0x000fda0003f25270 */
[----:B------:R-:W-:Y:S05]  /*1caea0*/  @!P1 BRA `(.L_x_9729) ;  /* 0x0000000000149947 */ /* 0x000fea0003800000 */
[----:B------:R-:W-:Y:S01]  /*1caeb0*/  ISETP.NE.AND P1, PT, R106, 0x54, PT ;  /* 0x000000546a00780c */ /* 0x000fe20003f25270 */
[----:B------:R-:W-:-:S12]  /*1caec0*/  IMAD.MOV.U32 R4, RZ, RZ, 0x3 ;  /* 0x00000003ff047424 */ /* 0x000fd800078e00ff */
[----:B------:R-:W-:Y:S05]  /*1caed0*/  @!P1 BRA `(.L_x_9727) ;  /* 0x00000000000c9947 */ /* 0x000fea0003800000 */
.L_x_9728:
[----:B------:R-:W-:Y:S01]  /*1caee0*/  IMAD.MOV.U32 R4, RZ, RZ, 0x4 ;  /* 0x00000004ff047424 */ /* 0x000fe200078e00ff */
[----:B------:R-:W-:Y:S06]  /*1caef0*/  BRA `(.L_x_9727) ;  /* 0x0000000000047947 */ /* 0x000fec0003800000 */
.L_x_9729:
[----:B------:R-:W-:-:S07]  /*1caf00*/  IMAD.MOV.U32 R4, RZ, RZ, 0x2 ;  /* 0x00000002ff047424 */ /* 0x000fce00078e00ff */
.L_x_9727:
[----:B------:R-:W-:Y:S05]  /*1caf10*/  BSYNC.RECONVERGENT B3 ;  /* 0x0000000000037941 */ /* 0x000fea0003800200 */
.L_x_9725:
        /* <DEDUP_REMOVED lines=12> */
.L_x_9731:
[----:B------:R-:W-:-:S13]  /*1cafe0*/  ISETP.NE.AND P1, PT, R106, 0x47, PT ;  /* 0x000000476a00780c */ /* 0x000fda0003f25270 */
[----:B------:R-:W-:Y:S05]  /*1caff0*/  @!P1 BRA `(.L_x_9734) ;  /* 0x0000000000149947 */ /* 0x000fea0003800000 */
[----:B------:R-:W-:Y:S01]  /*1cb000*/  ISETP.NE.AND P1, PT, R106, 0x54, PT ;  /* 0x000000546a00780c */ /* 0x000fe20003f25270 */
[----:B------:R-:W-:-:S12]  /*1cb010*/  IMAD.MOV.U32 R4, RZ, RZ, 0x3 ;  /* 0x00000003ff047424 */ /* 0x000fd800078e00ff */
[----:B------:R-:W-:Y:S05]  /*1cb020*/  @!P1 BRA `(.L_x_9732) ;  /* 0x00000000000c9947 */ /* 0x000fea0003800000 */
.L_x_9733:
[----:B------:R-:W-:Y:S01]  /*1cb030*/  IMAD.MOV.U32 R4, RZ, RZ, 0x4 ;  /* 0x00000004ff047424 */ /* 0x000fe200078e00ff */
[----:B------:R-:W-:Y:S06]  /*1cb040*/  BRA `(.L_x_9732) ;  /* 0x0000000000047947 */ /* 0x000fec0003800000 */
.L_x_9734:
[----:B------:R-:W-:-:S07]  /*1cb050*/  IMAD.MOV.U32 R4, RZ, RZ, 0x2 ;  /* 0x00000002ff047424 */ /* 0x000fce00078e00ff */
.L_x_9732:
[----:B------:R-:W-:Y:S05]  /*1cb060*/  BSYNC.RECONVERGENT B3 ;  /* 0x0000000000037941 */ /* 0x000fea0003800200 */
.L_x_9730:
[----:B------:R0:W-:Y:S02]  /*1cb070*/  STL.U8 [R5+0x27db], R4 ;  /* 0x0027db0405007387 */ /* 0x0001e40000100000 */
[C---:B0-----:R-:W-:Y:S02]  /*1cb080*/  VIADD R4, R3.reuse, 0x3 ;  /* 0x0000000303047836 */ /* 0x041fe40000000000 */
[----:B------:R-:W-:-:S03]  /*1cb090*/  VIADD R3, R3, 0x4 ;  /* 0x0000000403037836 */ /* 0x000fc60000000000 */
[----:B------:R-:W-:-:S13]  /*1cb0a0*/  ISETP.NE.AND P1, PT, R4, R104, PT ;  /* 0x000000680400720c */ /* 0x000fda0003f25270 */
[----:B------:R-:W-:Y:S05]  /*1cb0b0*/  @P1 BRA `(.L_x_9735) ;  /* 0xfffffff8009c1947 */ /* 0x000fea000383ffff */
.L_x_9714:
[----:B------:R-:W-:Y:S05]  /*1cb0c0*/  BSYNC.RECONVERGENT B2 ;  /* 0x0000000000027941 */ /* 0x000fea0003800200 */
.L_x_9713:
        /* <DEDUP_REMOVED lines=14> */
.L_x_9737:
[----:B------:R-:W-:-:S13]  /*1cb1b0*/  ISETP.NE.AND P1, PT, R5, 0x47, PT ;  /* 0x000000470500780c */ /* 0x000fda0003f25270 */
[----:B------:R-:W-:Y:S05]  /*1cb1c0*/  @!P1 BRA `(.L_x_9740) ;  /* 0x0000000000149947 */ /* 0x000fea0003800000 */
[----:B------:R-:W-:Y:S01]  /*1cb1d0*/  ISETP.NE.AND P1, PT, R5, 0x54, PT ;  /* 0x000000540500780c */ /* 0x000fe20003f25270 */
[----:B------:R-:W-:-:S12]  /*1cb1e0*/  IMAD.MOV.U32 R104, RZ, RZ, 0x3 ;  /* 0x00000003ff687424 */ /* 0x000fd800078e00ff */
[----:B------:R-:W-:Y:S05]  /*1cb1f0*/  @!P1 BRA `(.L_x_9738) ;  /* 0x00000000000c9947 */ /* 0x000fea0003800000 */
.L_x_9739:
[----:B------:R-:W-:Y:S01]  /*1cb200*/  IMAD.MOV.U32 R104, RZ, RZ, 0x4 ;  /* 0x00000004ff687424 */ /* 0x000fe200078e00ff */
[----:B------:R-:W-:Y:S06]  /*1cb210*/  BRA `(.L_x_9738) ;  /* 0x0000000000047947 */ /* 0x000fec0003800000 */
.L_x_9740:
[----:B------:R-:W-:-:S07]  /*1cb220*/  IMAD.MOV.U32 R104, RZ, RZ, 0x2 ;  /* 0x00000002ff687424 */ /* 0x000fce00078e00ff */
.L_x_9738:
[----:B------:R-:W-:Y:S05]  /*1cb230*/  BSYNC.RECONVERGENT B2 ;  /* 0x0000000000027941 */ /* 0x000fea0003800200 */
.L_x_9736:
        /* <DEDUP_REMOVED lines=14> */
.L_x_9742:
[----:B------:R-:W-:-:S13]  /*1cb320*/  ISETP.NE.AND P1, PT, R5, 0x47, PT ;  /* 0x000000470500780c */ /* 0x000fda0003f25270 */
[----:B------:R-:W-:Y:S05]  /*1cb330*/  @!P1 BRA `(.L_x_9745) ;  /* 0x0000000000149947 */ /* 0x000fea0003800000 */
[----:B------:R-:W-:Y:S01]  /*1cb340*/  ISETP.NE.AND P1, PT, R5, 0x54, PT ;  /* 0x000000540500780c */ /* 0x000fe20003f25270 */
[----:B------:R-:W-:-:S12]  /*1cb350*/  IMAD.MOV.U32 R104, RZ, RZ, 0x3 ;  /* 0x00000003ff687424 */ /* 0x000fd800078e00ff */
[----:B------:R-:W-:Y:S05]  /*1cb360*/  @!P1 BRA `(.L_x_9743) ;  /* 0x00000000000c9947 */ /* 0x000fea0003800000 */
.L_x_9744:
[----:B------:R-:W-:Y:S01]  /*1cb370*/  IMAD.MOV.U32 R104, RZ, RZ, 0x4 ;  /* 0x00000004ff687424 */ /* 0x000fe200078e00ff */
[----:B------:R-:W-:Y:S06]  /*1cb380*/  BRA `(.L_x_9743) ;  /* 0x0000000000047947 */ /* 0x000fec0003800000 */
.L_x_9745:
[----:B------:R-:W-:-:S07]  /*1cb390*/  IMAD.MOV.U32 R104, RZ, RZ, 0x2 ;  /* 0x00000002ff687424 */ /* 0x000fce00078e00ff */
.L_x_9743:
[----:B------:R-:W-:Y:S05]  /*1cb3a0*/  BSYNC.RECONVERGENT B2 ;  /* 0x0000000000027941 */ /* 0x000fea0003800200 */
.L_x_9741:
        /* <DEDUP_REMOVED lines=15> */
.L_x_9747:
[----:B------:R-:W-:-:S13]  /*1cb4a0*/  ISETP.NE.AND P1, PT, R3, 0x47, PT ;  /* 0x000000470300780c */ /* 0x000fda0003f25270 */
[----:B------:R-:W-:Y:S05]  /*1cb4b0*/  @!P1 BRA `(.L_x_9750) ;  /* 0x0000000000149947 */ /* 0x000fea0003800000 */
[----:B------:R-:W-:Y:S01]  /*1cb4c0*/  ISETP.NE.AND P1, PT, R3, 0x54, PT ;  /* 0x000000540300780c */ /* 0x000fe20003f25270 */
[----:B------:R-:W-:-:S12]  /*1cb4d0*/  IMAD.MOV.U32 R5, RZ, RZ, 0x3 ;  /* 0x00000003ff057424 */ /* 0x000fd800078e00ff */
[----:B------:R-:W-:Y:S05]  /*1cb4e0*/  @!P1 BRA `(.L_x_9748) ;  /* 0x00000000000c9947 */ /* 0x000fea0003800000 */
.L_x_9749:
[----:B------:R-:W-:Y:S01]  /*1cb4f0*/  IMAD.MOV.U32 R5, RZ, RZ, 0x4 ;  /* 0x00000004ff057424 */ /* 0x000fe200078e00ff */
[----:B------:R-:W-:Y:S06]  /*1cb500*/  BRA `(.L_x_9748) ;  /* 0x0000000000047947 */ /* 0x000fec0003800000 */
.L_x_9750:
[----:B------:R-:W-:-:S07]  /*1cb510*/  IMAD.MOV.U32 R5, RZ, RZ, 0x2 ;  /* 0x00000002ff057424 */ /* 0x000fce00078e00ff */
.L_x_9748:
[----:B------:R-:W-:Y:S05]  /*1cb520*/  BSYNC.RECONVERGENT B2 ;  /* 0x0000000000027941 */ /* 0x000fea0003800200 */
.L_x_9746:
[----:B------:R0:W-:Y:S02]  /*1cb530*/  STL.U8 [R4+0x27da], R5 ;  /* 0x0027da0504007387 */ /* 0x0001e40000100000 */
.L_x_9712:
[----:B------:R-:W-:Y:S05]  /*1cb540*/  BSYNC.RECONVERGENT B1 ;  /* 0x0000000000017941 */ /* 0x000fea0003800200 */
.L_x_9711:
[----:B------:R-:W-:Y:S01]  /*1cb550*/  ISETP.NE.AND P4, PT, R148, RZ, PT ;  /* 0x000000ff9400720c */ /* 0x000fe20003f85270 */
[----:B------:R-:W-:-:S12]  /*1cb560*/  BSSY.RECONVERGENT B1, `(.L_x_9751) ;  /* 0x00000b4000017945 */ /* 0x000fd80003800200 */
[----:B------:R-:W-:Y:S05]  /*1cb570*/  @!P4 BRA `(.L_x_9752) ;  /* 0x0000000800c8c947 */ /* 0x000fea0003800000 */
[C---:B------:R-:W-:Y:S01]  /*1cb580*/  ISETP.GE.U32.AND P1, PT, R148.reuse, 0x4, PT ;  /* 0x000000049400780c */ /* 0x040fe20003f26070 */
[----:B------:R-:W-:Y:S01]  /*1cb590*/  BSSY.RECONVERGENT B2, `(.L_x_9753) ;  /* 0x0000065000027945 */ /* 0x000fe20003800200 */
[----:B0-----:R-:W-:Y:S01]  /*1cb5a0*/  LOP3.LUT R5, R148, 0x3, RZ, 0xc0, !PT ;  /* 0x0000000394057812 */ /* 0x001fe200078ec0ff */
[----:B------:R-:W-:-:S10]  /*1cb5b0*/  IMAD.MOV.U32 R3, RZ, RZ, 0x1 ;  /* 0x00000001ff037424 */ /* 0x000fd400078e00ff */
[----:B------:R-:W-:Y:S05]  /*1cb5c0*/  @!P1 BRA `(.L_x_9754) ;  /* 0x0000000400849947 */ /* 0x000fea0003800000 */
[----:B------:R-:W-:Y:S01]  /*1cb5d0*/  LOP3.LUT R104, R148, 0x7ffffffc, RZ, 0xc0, !PT ;  /* 0x7ffffffc94687812 */ /* 0x000fe200078ec0ff */
[----:B------:R-:W-:-:S07]  /*1cb5e0*/  IMAD.MOV.U32 R3, RZ, RZ, 0x1 ;  /* 0x00000001ff037424 */ /* 0x000fce00078e00ff */
.L_x_9775:
        /* <DEDUP_REMOVED lines=12> */
.L_x_9756:
[----:B------:R-:W-:-:S13]  /*1cb6b0*/  ISETP.NE.AND P1, PT, R105, 0x47, PT ;  /* 0x000000476900780c */ /* 0x000fda0003f25270 */
[----:B------:R-:W-:Y:S05]  /*1cb6c0*/  @!P1 BRA `(.L_x_9759) ;  /* 0x0000000000149947 */ /* 0x000fea0003800000 */
[----:B------:R-:W-:Y:S01]  /*1cb6d0*/  ISETP.NE.AND P1, PT, R105, 0x54, PT ;  /* 0x000000546900780c */ /* 0x000fe20003f25270 */
[----:B------:R-:W-:-:S12]  /*1cb6e0*/  IMAD.MOV.U32 R4, RZ, RZ, 0x3 ;  /* 0x00000003ff047424 */ /* 0x000fd800078e00ff */
[----:B------:R-:W-:Y:S05]  /*1cb6f0*/  @!P1 BRA `(.L_x_9757) ;  /* 0x00000000000c9947 */ /* 0x000fea0003800000 */
.L_x_9758:
[----:B------:R-:W-:Y:S01]  /*1cb700*/  IMAD.MOV.U32 R4, RZ, RZ, 0x4 ;  /* 0x00000004ff047424 */ /* 0x000fe200078e00ff */
[----:B------:R-:W-:Y:S06]  /*1cb710*/  BRA `(.L_x_9757) ;  /* 0x0000000000047947 */ /* 0x000fec0003800000 */
.L_x_9759:
[----:B------:R-:W-:-:S07]  /*1cb720*/  IMAD.MOV.U32 R4, RZ, RZ, 0x2 ;  /* 0x00000002ff047424 */ /* 0x000fce00078e00ff */
.L_x_9757:
[----:B------:R-:W-:Y:S05]  /*1cb730*/  BSYNC.RECONVERGENT B3 ;  /* 0x0000000000037941 */ /* 0x000fea0003800200 */
.L_x_9755:
        /* <DEDUP_REMOVED lines=15> */
.L_x_9761:
[----:B------:R-:W-:-:S13]  /*1cb830*/  ISETP.NE.AND P1, PT, R106, 0x47, PT ;  /* 0x000000476a00780c */ /* 0x000fda0003f25270 */
[----:B------:R-:W-:Y:S05]  /*1cb840*/  @!P1 BRA `(.L_x_9764) ;  /* 0x0000000000149947 */ /* 0x000fea0003800000 */
[----:B------:R-:W-:Y:S01]  /*1cb850*/  ISETP.NE.AND P1, PT, R106, 0x54, PT ;  /* 0x000000546a00780c */ /* 0x000fe20003f25270 */
[----:B------:R-:W-:-:S12]  /*1cb860*/  IMAD.MOV.U32 R4, RZ, RZ, 0x3 ;  /* 0x00000003ff047424 */ /* 0x000fd800078e00ff */
[----:B------:R-:W-:Y:S05]  /*1cb870*/  @!P1 BRA `(.L_x_9762) ;  /* 0x00000000000c9947 */ /* 0x000fea0003800000 */
.L_x_9763:
[----:B------:R-:W-:Y:S01]  /*1cb880*/  IMAD.MOV.U32 R4, RZ, RZ, 0x4 ;  /* 0x00000004ff047424 */ /* 0x000fe200078e00ff */
[----:B------:R-:W-:Y:S06]  /*1cb890*/  BRA `(.L_x_9762) ;  /* 0x0000000000047947 */ /* 0x000fec0003800000 */
.L_x_9764:
[----:B------:R-:W-:-:S07]  /*1cb8a0*/  IMAD.MOV.U32 R4, RZ, RZ, 0x2 ;  /* 0x00000002ff047424 */ /* 0x000fce00078e00ff */
.L_x_9762:
[----:B------:R-:W-:Y:S05]  /*1cb8b0*/  BSYNC.RECONVERGENT B3 ;  /* 0x0000000000037941 */ /* 0x000fea0003800200 */
.L_x_9760:
        /* <DEDUP_REMOVED lines=14> */
.L_x_9766:
[----:B------:R-:W-:-:S13]  /*1cb9a0*/  ISETP.NE.AND P1, PT, R106, 0x47, PT ;  /* 0x000000476a00780c */ /* 0x000fda0003f25270 */
[----:B------:R-:W-:Y:S05]  /*1cb9b0*/  @!P1 BRA `(.L_x_9769) ;  /* 0x0000000000149947 */ /* 0x000fea0003800000 */
[----:B------:R-:W-:Y:S01]  /*1cb9c0*/  ISETP.NE.AND P1, PT, R106, 0x54, PT ;  /* 0x000000546a00780c */ /* 0x000fe20003f25270 */
[----:B------:R-:W-:-:S12]  /*1cb9d0*/  IMAD.MOV.U32 R4, RZ, RZ, 0x3 ;  /* 0x00000003ff047424 */ /* 0x000fd800078e00ff */
[----:B------:R-:W-:Y:S05]  /*1cb9e0*/  @!P1 BRA `(.L_x_9767) ;  /* 0x00000000000c9947 */ /* 0x000fea0003800000 */
.L_x_9768:
[----:B------:R-:W-:Y:S01]  /*1cb9f0*/  IMAD.MOV.U32 R4, RZ, RZ, 0x4 ;  /* 0x00000004ff047424 */ /* 0x000fe200078e00ff */
[----:B------:R-:W-:Y:S06]  /*1cba00*/  BRA `(.L_x_9767) ;  /* 0x0000000000047947 */ /* 0x000fec0003800000 */
.L_x_9769:
[----:B------:R-:W-:-:S07]  /*1cba10*/  IMAD.MOV.U32 R4, RZ, RZ, 0x2 ;  /* 0x00000002ff047424 */ /* 0x000fce00078e00ff */
.L_x_9767:
[----:B------:R-:W-:Y:S05]  /*1cba20*/  BSYNC.RECONVERGENT B3 ;  /* 0x0000000000037941 */ /* 0x000fea0003800200 */
.L_x_9765:
        /* <DEDUP_REMOVED lines=14> */
.L_x_9771:
[----:B------:R-:W-:-:S13]  /*1cbb10*/  ISETP.NE.AND P1, PT, R106, 0x47, PT ;  /* 0x000000476a00780c */ /* 0x000fda0003f25270 */
[----:B------:R-:W-:Y:S05]  /*1cbb20*/  @!P1 BRA `(.L_x_9774) ;  /* 0x0000000000149947 */ /* 0x000fea0003800000 */
[----:B------:R-:W-:Y:S01]  /*1cbb30*/  ISETP.NE.AND P1, PT, R106, 0x54, PT ;  /* 0x000000546a00780c */ /* 0x000fe20003f25270 */
[----:B------:R-:W-:-:S12]  /*1cbb40*/  IMAD.MOV.U32 R107, RZ, RZ, 0x3 ;  /* 0x00000003ff6b7424 */ /* 0x000fd800078e00ff */
[----:B------:R-:W-:Y:S05]  /*1cbb50*/  @!P1 BRA `(.L_x_9772) ;  /* 0x00000000000c9947 */ /* 0x000fea0003800000 */
.L_x_9773:
[----:B------:R-:W-:Y:S01]  /*1cbb60*/  IMAD.MOV.U32 R107, RZ, RZ, 0x4 ;  /* 0x00000004ff6b7424 */ /* 0x000fe200078e00ff */
[----:B------:R-:W-:Y:S06]  /*1cbb70*/  BRA `(.L_x_9772) ;  /* 0x0000000000047947 */ /* 0x000fec0003800000 */
.L_x_9774:
[----:B------:R-:W-:-:S07]  /*1cbb80*/  IMAD.MOV.U32 R107, RZ, RZ, 0x2 ;  /* 0x00000002ff6b7424 */ /* 0x000fce00078e00ff */
.L_x_9772:
[----:B------:R-:W-:Y:S05]  /*1cbb90*/  BSYNC.RECONVERGENT B3 ;  /* 0x0000000000037941 */ /* 0x000fea0003800200 */
.L_x_9770:
[----:B------:R0:W-:Y:S01]  /*1cbba0*/  STL.U8 [R105+0x27f6], R107 ;  /* 0x0027f66b69007387 */ /* 0x0001e20000100000 */
[----:B------:R-:W-:Y:S01]  /*1cbbb0*/  ISETP.NE.AND P1, PT, R4, R104, PT ;  /* 0x000000680400720c */ /* 0x000fe20003f25270 */
[----:B------:R-:W-:-:S12]  /*1cbbc0*/  VIADD R3, R3, 0x4 ;  /* 0x0000000403037836 */ /* 0x000fd80000000000 */
[----:B0-----:R-:W-:Y:S05]  /*1cbbd0*/  @P1 BRA `(.L_x_9775) ;  /* 0xfffffff800841947 */ /* 0x001fea000383ffff */
.L_x_9754:
[----:B------:R-:W-:Y:S05]  /*1cbbe0*/  BSYNC.RECONVERGENT B2 ;  /* 0x0000000000027941 */ /* 0x000fea0003800200 */
.L_x_9753:
        /* <DEDUP_REMOVED lines=14> */
.L_x_9777:
[----:B------:R-:W-:-:S13]  /*1cbcd0*/  ISETP.NE.AND P1, PT, R4, 0x47, PT ;  /* 0x000000470400780c */ /* 0x000fda0003f25270 */
[----:B------:R-:W-:Y:S05]  /*1cbce0*/  @!P1 BRA `(.L_x_9780) ;  /* 0x0000000000149947 */ /* 0x000fea0003800000 */
[----:B------:R-:W-:Y:S01]  /*1cbcf0*/  ISETP.NE.AND P1, PT, R4, 0x54, PT ;  /* 0x000000540400780c */ /* 0x000fe20003f25270 */
[----:B------:R-:W-:-:S12]  /*1cbd00*/  IMAD.MOV.U32 R104, RZ, RZ, 0x3 ;  /* 0x00000003ff687424 */ /* 0x000fd800078e00ff */
[----:B------:R-:W-:Y:S05]  /*1cbd10*/  @!P1 BRA `(.L_x_9778) ;  /* 0x00000000000c9947 */ /* 0x000fea0003800000 */
.L_x_9779:
[----:B------:R-:W-:Y:S01]  /*1cbd20*/  IMAD.MOV.U32 R104, RZ, RZ, 0x4 ;  /* 0x00000004ff687424 */ /* 0x000fe200078e00ff */
[----:B------:R-:W-:Y:S06]  /*1cbd30*/  BRA `(.L_x_9778) ;  /* 0x0000000000047947 */ /* 0x000fec0003800000 */
.L_x_9780:
[----:B------:R-:W-:-:S07]  /*1cbd40*/  IMAD.MOV.U32 R104, RZ, RZ, 0x2 ;  /* 0x00000002ff687424 */ /* 0x000fce00078e00ff */
.L_x_9778:
[----:B------:R-:W-:Y:S05]  /*1cbd50*/  BSYNC.RECONVERGENT B2 ;  /* 0x0000000000027941 */ /* 0x000fea0003800200 */
.L_x_9776:
        /* <DEDUP_REMOVED lines=17> */
.L_x_9782:
[----:B------:R-:W-:-:S13]  /*1cbe70*/  ISETP.NE.AND P1, PT, R104, 0x47, PT ;  /* 0x000000476800780c */ /* 0x000fda0003f25270 */
[----:B------:R-:W-:Y:S05]  /*1cbe80*/  @!P1 BRA `(.L_x_9785) ;  /* 0x0000000000149947 */ /* 0x000fea0003800000 */
[----:B------:R-:W-:Y:S01]  /*1cbe90*/  ISETP.NE.AND P1, PT, R104, 0x54, PT ;  /* 0x000000546800780c */ /* 0x000fe20003f25270 */
[----:B------:R-:W-:-:S12]  /*1cbea0*/  IMAD.MOV.U32 R105, RZ, RZ, 0x3 ;  /* 0x00000003ff697424 */ /* 0x000fd800078e00ff */
[----:B------:R-:W-:Y:S05]  /*1cbeb0*/  @!P1 BRA `(.L_x_9783) ;  /* 0x00000000000c9947 */ /* 0x000fea0003800000 */
.L_x_9784:
[----:B------:R-:W-:Y:S01]  /*1cbec0*/  IMAD.MOV.U32 R105, RZ, RZ, 0x4 ;  /* 0x00000004ff697424 */ /* 0x000fe200078e00ff */
[----:B------:R-:W-:Y:S06]  /*1cbed0*/  BRA `(.L_x_9783) ;  /* 0x0000000000047947 */ /* 0x000fec0003800000 */
.L_x_9785:
[----:B------:R-:W-:-:S07]  /*1cbee0*/  IMAD.MOV.U32 R105, RZ, RZ, 0x2 ;  /* 0x00000002ff697424 */ /* 0x000fce00078e00ff */
.L_x_9783:
[----:B------:R-:W-:Y:S05]  /*1cbef0*/  BSYNC.RECONVERGENT B2 ;  /* 0x0000000000027941 */ /* 0x000fea0003800200 */
.L_x_9781:
        /* <DEDUP_REMOVED lines=16> */
.L_x_9787:
[----:B------:R-:W-:-:S13]  /*1cc000*/  ISETP.NE.AND P1, PT, R3, 0x47, PT ;  /* 0x000000470300780c */ /* 0x000fda0003f25270 */
[----:B------:R-:W-:Y:S05]  /*1cc010*/  @!P1 BRA `(.L_x_9790) ;  /* 0x0000000000149947 */ /* 0x000fea0003800000 */
[----:B------:R-:W-:Y:S01]  /*1cc020*/  ISETP.NE.AND P1, PT, R3, 0x54, PT ;  /* 0x000000540300780c */ /* 0x000fe20003f25270 */
[----:B------:R-:W-:-:S12]  /*1cc030*/  IMAD.MOV.U32 R5, RZ, RZ, 0x3 ;  /* 0x00000003ff057424 */ /* 0x000fd800078e00ff */
[----:B------:R-:W-:Y:S05]  /*1cc040*/  @!P1 BRA `(.L_x_9788) ;  /* 0x00000000000c9947 */ /* 0x000fea0003800000 */
.L_x_9789:
[----:B------:R-:W-:Y:S01]  /*1cc050*/  IMAD.MOV.U32 R5, RZ, RZ, 0x4 ;  /* 0x00000004ff057424 */ /* 0x000fe200078e00ff */
[----:B------:R-:W-:Y:S06]  /*1cc060*/  BRA `(.L_x_9788) ;  /* 0x0000000000047947 */ /* 0x000fec0003800000 */
.L_x_9790:
[----:B------:R-:W-:-:S07]  /*1cc070*/  IMAD.MOV.U32 R5, RZ, RZ, 0x2 ;  /* 0x00000002ff057424 */ /* 0x000fce00078e00ff */
.L_x_9788:
[----:B------:R-:W-:Y:S05]  /*1cc080*/  BSYNC.RECONVERGENT B2 ;  /* 0x0000000000027941 */ /* 0x000fea0003800200 */
.L_x_9786:
[----:B------:R2:W-:Y:S02]  /*1cc090*/  STL.U8 [R4+0x27f5], R5 ;  /* 0x0027f50504007387 */ /* 0x0005e40000100000 */
.L_x_9752:
[----:B------:R-:W-:Y:S05]  /*1cc0a0*/  BSYNC.RECONVERGENT B1 ;  /* 0x0000000000017941 */ /* 0x000fea0003800200 */
.L_x_9751:
[----:B------:R-:W-:Y:S01]  /*1cc0b0*/  IMAD.MOV.U32 R3, RZ, RZ, 0x4 ;  /* 0x00000004ff037424 */ /* 0x000fe200078e00ff */
[----:B------:R-:W-:Y:S01]  /*1cc0c0*/  BSSY.RECONVERGENT B9, `(.L_x_9791) ;  /* 0x00006db000097945 */ /* 0x000fe20003800200 */
[----:B012---:R-:W-:Y:S02]  /*1cc0d0*/  IMAD.IADD R4, R1, 0x1, R148 ;  /* 0x0000000101047824 */ /* 0x007fe400078e0294 */
        /* <DEDUP_REMOVED lines=14> */
.L_x_9799:
        /* <DEDUP_REMOVED lines=13> */
.L_x_9798:
        /* <DEDUP_REMOVED lines=28> */
[----:B------:R-:W-:Y:S01]  /*1cc450*/  @!P1 MOV R108, 0x0 ;  /* 0x00000000006c9802 */ /* 0x000fe20000000f00 */
        /* <DEDUP_REMOVED lines=37> */
.L_x_9797:
[----:B------:R-:W-:Y:S05]  /*1cc6b0*/  BSYNC.RECONVERGENT B3 ;  /* 0x0000000000037941 */ /* 0x000fea0003800200 */
.L_x_9796:
        /* <DEDUP_REMOVED lines=50> */
.L_x_9795:
[----:B------:R-:W-:Y:S05]  /*1cc9e0*/  BSYNC.RECONVERGENT B2 ;  /* 0x0000000000027941 */ /* 0x000fea0003800200 */
.L_x_9794:
[C---:B------:R-:W-:Y:S02]  /*1cc9f0*/  ISETP.NE.AND P0, PT, R3.reuse, R2, PT ;  /* 0x000000020300720c */ /* 0x040fe40003f05270 */
[----:B------:R-:W-:-:S11]  /*1cca00*/  IADD3 R3, PT, PT, R3, 0x1, RZ ;  /* 0x0000000103037810 */ /* 0x000fd60007ffe0ff */
[----:B------:R-:W-:Y:S05]  /*1cca10*/  @P0 BRA `(.L_x_9799) ;  /* 0xfffffff400e80947 */ /* 0x000fea000383ffff */
[----:B------:R-:W-:Y:S05]  /*1cca20*/  BSYNC.RECONVERGENT B1 ;  /* 0x0000000000017941 */ /* 0x000fea0003800200 */
.L_x_9793:
[----:B------:R-:W-:Y:S01]  /*1cca30*/  BSSY.RECONVERGENT B6, `(.L_x_9800) ;  /* 0x0000463000067945 */ /* 0x000fe20003800200 */
[----:B------:R-:W-:-:S07]  /*1cca40*/  IMAD.MOV.U32 R143, RZ, RZ, 0x1 ;  /* 0x00000001ff8f7424 */ /* 0x000fce00078e00ff */
.L_x_9865:
[----:B------:R-:W-:Y:S04]  /*1cca50*/  BSSY.RECONVERGENT B5, `(.L_x_9801) ;  /* 0x000045d000057945 */ /* 0x000fe80003800200 */
[----:B01----:R-:W-:Y:S05]  /*1cca60*/  @!P4 BRA `(.L_x_9802) ;  /* 0x00000044006cc947 */ /* 0x003fea0003800000 */
[----:B------:R-:W-:-:S07]  /*1cca70*/  IMAD.MOV.U32 R142, RZ, RZ, 0x1 ;  /* 0x00000001ff8e7424 */ /* 0x000fce00078e00ff */
.L_x_9864:
        /* <DEDUP_REMOVED lines=130> */
.L_x_9811:
[----:B------:R-:W-:Y:S05]  /*1cd2a0*/  BSYNC.RECONVERGENT B3 ;  /* 0x0000000000037941 */ /* 0x000fea0003800200 */
.L_x_9810:
        /* <DEDUP_REMOVED lines=36> */
.L_x_9814:
[----:B------:R-:W-:Y:S05]  /*1cd4f0*/  BSYNC.RECONVERGENT B3 ;  /* 0x0000000000037941 */ /* 0x000fea0003800200 */
.L_x_9813:
        /* <DEDUP_REMOVED lines=9> */
.L_x_9809:
        /* <DEDUP_REMOVED lines=47> */
.L_x_9816:
[----:B------:R-:W-:Y:S05]  /*1cd880*/  BSYNC.RECONVERGENT B3 ;  /* 0x0000000000037941 */ /* 0x000fea0003800200 */
.L_x_9815:
        /* <DEDUP_REMOVED lines=38> */
.L_x_9818:
[----:B------:R-:W-:Y:S05]  /*1cdaf0*/  BSYNC.RECONVERGENT B3 ;  /* 0x0000000000037941 */ /* 0x000fea0003800200 */
.L_x_9817:
        /* <DEDUP_REMOVED lines=9> */
.L_x_9808:
        /* <DEDUP_REMOVED lines=56> */
.L_x_9820:
[----:B------:R-:W-:Y:S05]  /*1cdf10*/  BSYNC.RECONVERGENT B3 ;  /* 0x0000000000037941 */ /* 0x000fea0003800200 */
.L_x_9819:
        /* <DEDUP_REMOVED lines=38> */
.L_x_9822:
[----:B------:R-:W-:Y:S05]  /*1ce180*/  BSYNC.RECONVERGENT B3 ;  /* 0x0000000000037941 */ /* 0x000fea0003800200 */
.L_x_9821:
        /* <DEDUP_REMOVED lines=8> */
.L_x_9812:
[----:B------:R-:W-:Y:S05]  /*1ce210*/  BSYNC.RECONVERGENT B1 ;  /* 0x0000000000017941 */ /* 0x000fea0003800200 */
.L_x_9807:
        /* <DEDUP_REMOVED lines=35> */
.L_x_9824:
[----:B------:R-:W-:Y:S05]  /*1ce450*/  BSYNC.RECONVERGENT B1 ;  /* 0x0000000000017941 */ /* 0x000fea0003800200 */
.L_x_9823:
[----:B------:R-:W-:-:S06]  /*1ce460*/  DSETP.GEU.AND P0, PT, R80, R118, PT ;  /* 0x000000765000722a */ /* 0x000fcc0003f0e000 */
[----:B------:R-:W-:Y:S02]  /*1ce470*/  FSEL R104, R104, R138, !P0 ;  /* 0x0000008a68687208 */ /* 0x000fe40004000000 */
[----:B------:R-:W-:Y:S02]  /*1ce480*/  FSEL R105, R105, R139, !P0 ;  /* 0x0000008b69697208 */ /* 0x000fe40004000000 */
[----:B------:R-:W-:Y:S02]  /*1ce490*/  FSEL R106, R106, R140, !P0 ;  /* 0x0000008c6a6a7208 */ /* 0x000fe40004000000 */
[----:B------:R-:W-:-:S07]  /*1ce4a0*/  FSEL R107, R107, R141, !P0 ;  /* 0x0000008d6b6b7208 */ /* 0x000fce0004000000 */
.L_x_9806:
[----:B------:R-:W-:Y:S05]  /*1ce4b0*/  BSYNC.RECONVERGENT B2 ;  /* 0x0000000000027941 */ /* 0x000fea0003800200 */
.L_x_9805:
        /* <DEDUP_REMOVED lines=45> */
.L_x_9826:
[----:B------:R-:W-:Y:S05]  /*1ce790*/  BSYNC.RECONVERGENT B1 ;  /* 0x0000000000017941 */ /* 0x000fea0003800200 */
.L_x_9825:
[----:B------:R-:W-:-:S04]  /*1ce7a0*/  VIADD R3, R143, 0xffffffff ;  /* 0xffffffff8f037836 */ /* 0x000fc80000000000 */
[----:B------:R-:W-:-:S05]  /*1ce7b0*/  IMAD R3, R3, R148, -R148 ;  /* 0x0000009403037224 */ /* 0x000fca00078e0a94 */
[----:B------:R-:W-:-:S04]  /*1ce7c0*/  IADD3 R3, PT, PT, R3, -0x2, R142 ;  /* 0xfffffffe03037810 */ /* 0x000fc80007ffe08e */
[----:B------:R-:W-:-:S06]  /*1ce7d0*/  LEA R118, R3, R1, 0x3 ;  /* 0x0000000103767211 */ /* 0x000fcc00078e18ff */
        /* <DEDUP_REMOVED lines=29> */
.L_x_9828:
[----:B------:R-:W-:Y:S05]  /*1ce9b0*/  BSYNC.RECONVERGENT B1 ;  /* 0x0000000000017941 */ /* 0x000fea0003800200 */
.L_x_9827:
        /* <DEDUP_REMOVED lines=30> */
.L_x_9830:
[----:B------:R-:W-:Y:S05]  /*1ceba0*/  BSYNC.RECONVERGENT B1 ;  /* 0x0000000000017941 */ /* 0x000fea0003800200 */
.L_x_9829:
        /* <DEDUP_REMOVED lines=27> */
.L_x_9833:
[----:B------:R-:W-:Y:S05]  /*1ced60*/  BSYNC.RELIABLE B2 ;  /* 0x0000000000027941 */ /* 0x000fea0003800100 */
.L_x_9832:
[----:B------:R1:W-:Y:S01]  /*1ced70*/  STL.64 [R144], R110 ;  /* 0x0000006e90007387 */ /* 0x0003e20000100a00 */
[----:B------:R-:W-:Y:S02]  /*1ced80*/  IMAD.MOV.U32 R106, RZ, RZ, R110 ;  /* 0x000000ffff6a7224 */ /* 0x000fe400078e006e */
[----:B------:R-:W-:Y:S01]  /*1ced90*/  IMAD.MOV.U32 R107, RZ, RZ, R111 ;  /* 0x000000ffff6b7224 */ /* 0x000fe200078e006f */
[----:B------:R1:W-:Y:S01]  /*1ceda0*/  STL.64 [R149], R108 ;  /* 0x0000006c95007387 */ /* 0x0003e20000100a00 */
[----:B------:R-:W-:Y:S02]  /*1cedb0*/  IMAD.MOV.U32 R4, RZ, RZ, R108 ;  /* 0x000000ffff047224 */ /* 0x000fe400078e006c */
[----:B------:R-:W-:-:S07]  /*1cedc0*/  IMAD.MOV.U32 R5, RZ, RZ, R109 ;  /* 0x000000ffff057224 */ /* 0x000fce00078e006d */
.L_x_9834:
[----:B------:R-:W-:Y:S05]  /*1cedd0*/  BSYNC.RECONVERGENT B1 ;  /* 0x0000000000017941 */ /* 0x000fea0003800200 */
.L_x_9831:
[----:B------:R-:W-:-:S07]  /*1cede0*/  IMAD.MOV.U32 R141, RZ, RZ, 0x3 ;  /* 0x00000003ff8d7424 */ /* 0x000fce00078e00ff */
.L_x_9863:
        /* <DEDUP_REMOVED lines=13> */
.L_x_9862:
        /* <DEDUP_REMOVED lines=114> */
.L_x_9843:
[----:B------:R-:W-:Y:S05]  /*1cf5e0*/  BSYNC.RECONVERGENT B11 ;  /* 0x00000000000b7941 */ /* 0x000fea0003800200 */
.L_x_9842:
        /* <DEDUP_REMOVED lines=30> */
.L_x_9845:
[----:B------:R-:W-:Y:S05]  /*1cf7d0*/  BSYNC.RECONVERGENT B11 ;  /* 0x00000000000b7941 */ /* 0x000fea0003800200 */
.L_x_9844:
[----:B------:R-:W-:-:S06]  /*1cf7e0*/  DSETP.GT.AND P0, PT, R104, R122, PT ;  /* 0x0000007a6800722a */ /* 0x000fcc0003f04000 */
[----:B------:R-:W-:Y:S02]  /*1cf7f0*/  FSEL R118, R110, RZ, P0 ;  /* 0x000000ff6e767208 */ /* 0x000fe40000000000 */
[----:B------:R-:W-:Y:S02]  /*1cf800*/  FSEL R119, R111, -1.875, P0 ;  /* 0xbff000006f777808 */ /* 0x000fe40000000000 */
[----:B------:R-:W-:Y:S02]  /*1cf810*/  FSEL R120, R108, RZ, P0 ;  /* 0x000000ff6c787208 */ /* 0x000fe40000000000 */
[----:B------:R-:W-:Y:S01]  /*1cf820*/  FSEL R121, R109, +QNAN , P0 ;  /* 0x7ff000006d797808 */ /* 0x000fe20000000000 */
[----:B------:R-:W-:Y:S06]  /*1cf830*/  BRA `(.L_x_9846) ;  /* 0x0000001400907947 */ /* 0x000fec0003800000 */
.L_x_9841:
        /* <DEDUP_REMOVED lines=75> */
.L_x_9848:
[----:B------:R-:W-:Y:S05]  /*1cfcf0*/  BSYNC.RECONVERGENT B11 ;  /* 0x00000000000b7941 */ /* 0x000fea0003800200 */
.L_x_9847:
        /* <DEDUP_REMOVED lines=30> */
.L_x_9850:
[----:B------:R-:W-:Y:S05]  /*1cfee0*/  BSYNC.RECONVERGENT B11 ;  /* 0x00000000000b7941 */ /* 0x000fea0003800200 */
.L_x_9849:
        /* <DEDUP_REMOVED lines=15> */
.L_x_9840:
        /* <DEDUP_REMOVED lines=83> */
.L_x_9853:
[----:B------:R-:W-:Y:S05]  /*1d0510*/  BSYNC.RECONVERGENT B11 ;  /* 0x00000000000b7941 */ /* 0x000fea0003800200 */
.L_x_9852:
        /* <DEDUP_REMOVED lines=30> */
.L_x_9855:
[----:B------:R-:W-:Y:S05]  /*1d0700*/  BSYNC.RECONVERGENT B11 ;  /* 0x00000000000b7941 */ /* 0x000fea0003800200 */
.L_x_9854:
[----:B------:R-:W-:-:S06]  /*1d0710*/  DSETP.GT.AND P0, PT, R104, R122, PT ;  /* 0x0000007a6800722a */ /* 0x000fcc0003f04000 */
[----:B------:R-:W-:Y:S02]  /*1d0720*/  FSEL R118, R110, RZ, P0 ;  /* 0x000000ff6e767208 */ /* 0x000fe40000000000 */
[----:B------:R-:W-:Y:S02]  /*1d0730*/  FSEL R119, R111, -1.875, P0 ;  /* 0xbff000006f777808 */ /* 0x000fe40000000000 */
[----:B------:R-:W-:Y:S02]  /*1d0740*/  FSEL R120, R108, RZ, P0 ;  /* 0x000000ff6c787208 */ /* 0x000fe40000000000 */
[----:B------:R-:W-:Y:S01]  /*1d0750*/  FSEL R121, R109, +QNAN , P0 ;  /* 0x7ff000006d797808 */ /* 0x000fe20000000000 */
[----:B------:R-:W-:Y:S06]  /*1d0760*/  BRA `(.L_x_9846) ;  /* 0x0000000400c47947 */ /* 0x000fec0003800000 */
.L_x_9851:
        /* <DEDUP_REMOVED lines=36> */
.L_x_9857:
[----:B------:R-:W-:Y:S05]  /*1d09b0*/  BSYNC.RECONVERGENT B7 ;  /* 0x0000000000077941 */ /* 0x000fea0003800200 */
.L_x_9856:
        /* <DEDUP_REMOVED lines=39> */
.L_x_9859:
[----:B------:R-:W-:Y:S05]  /*1d0c30*/  BSYNC.RECONVERGENT B11 ;  /* 0x00000000000b7941 */ /* 0x000fea0003800200 */
.L_x_9858:
        /* <DEDUP_REMOVED lines=30> */
.L_x_9861:
[----:B------:R-:W-:Y:S05]  /*1d0e20*/  BSYNC.RECONVERGENT B11 ;  /* 0x00000000000b7941 */ /* 0x000fea0003800200 */
.L_x_9860:
[----:B------:R-:W-:-:S06]  /*1d0e30*/  DSETP.GT.AND P0, PT, R104, R122, PT ;  /* 0x0000007a6800722a */ /* 0x000fcc0003f04000 */
[----:B------:R-:W-:Y:S02]  /*1d0e40*/  FSEL R118, R110, RZ, P0 ;  /* 0x000000ff6e767208 */ /* 0x000fe40000000000 */
[----:B------:R-:W-:Y:S02]  /*1d0e50*/  FSEL R119, R111, -1.875, P0 ;  /* 0xbff000006f777808 */ /* 0x000fe40000000000 */
[----:B------:R-:W-:Y:S02]  /*1d0e60*/  FSEL R120, R108, RZ, P0 ;  /* 0x000000ff6c787208 */ /* 0x000fe40000000000 */
[----:B------:R-:W-:-:S07]  /*1d0e70*/  FSEL R121, R109, +QNAN , P0 ;  /* 0x7ff000006d797808 */ /* 0x000fce0000000000 */
.L_x_9846:
[----:B------:R-:W-:Y:S05]  /*1d0e80*/  BSYNC.RECONVERGENT B1 ;  /* 0x0000000000017941 */ /* 0x000fea0003800200 */
.L_x_9839:
        /* <DEDUP_REMOVED lines=14> */
.L_x_9838:
[----:B------:R-:W-:Y:S05]  /*1d0f70*/  BSYNC.RECONVERGENT B2 ;  /* 0x0000000000027941 */ /* 0x000fea0003800200 */
.L_x_9837:
[----:B------:R-:W-:Y:S01]  /*1d0f80*/  VIADD R139, R139, 0x1 ;  /* 0x000000018b8b7836 */ /* 0x000fe20000000000 */
[----:B------:R-:W-:-:S04]  /*1d0f90*/  ISETP.GT.U32.AND P1, PT, R138, 0x1, PT ;  /* 0x000000018a00780c */ /* 0x000fc80003f24070 */
[----:B------:R-:W-:-:S13]  /*1d0fa0*/  ISETP.GE.AND P0, PT, R139, R142, PT ;  /* 0x0000008e8b00720c */ /* 0x000fda0003f06270 */
[----:B------:R-:W-:Y:S05]  /*1d0fb0*/  @!P0 BRA P1, `(.L_x_9862) ;  /* 0xffffffdc00c08947 */ /* 0x000fea000083ffff */
.L_x_9836:
[----:B------:R-:W-:Y:S05]  /*1d0fc0*/  BSYNC.RECONVERGENT B3 ;  /* 0x0000000000037941 */ /* 0x000fea0003800200 */
.L_x_9835:
[----:B------:R-:W-:Y:S05]  /*1d0fd0*/  @P3 BRA `(.L_x_9863) ;  /* 0xffffffdc00843947 */ /* 0x000fea000383ffff */
.L_x_9804:
[----:B------:R-:W-:Y:S05]  /*1d0fe0*/  BSYNC.RECONVERGENT B4 ;  /* 0x0000000000047941 */ /* 0x000fea0003800200 */
.L_x_9803:
[C---:B------:R-:W-:Y:S01]  /*1d0ff0*/  ISETP.NE.AND P0, PT, R142.reuse, R148, PT ;  /* 0x000000948e00720c */ /* 0x040fe20003f05270 */
[----:B------:R-:W-:-:S12]  /*1d1000*/  VIADD R142, R142, 0x1 ;  /* 0x000000018e8e7836 */ /* 0x000fd80000000000 */
[----:B------:R-:W-:Y:S05]  /*1d1010*/  @P0 BRA `(.L_x_9864) ;  /* 0xffffffb800980947 */ /* 0x000fea000383ffff */
.L_x_9802:
[----:B------:R-:W-:Y:S05]  /*1d1020*/  BSYNC.RECONVERGENT B5 ;  /* 0x0000000000057941 */ /* 0x000fea0003800200 */
.L_x_9801:
[C---:B------:R-:W-:Y:S01]  /*1d1030*/  ISETP.NE.AND P0, PT, R143.reuse, R2, PT ;  /* 0x000000028f00720c */ /* 0x040fe20003f05270 */
[----:B------:R-:W-:-:S12]  /*1d1040*/  VIADD R143, R143, 0x1 ;  /* 0x000000018f8f7836 */ /* 0x000fd80000000000 */
[----:B------:R-:W-:Y:S05]  /*1d1050*/  @P0 BRA `(.L_x_9865) ;  /* 0xffffffb8007c0947 */ /* 0x000fea000383ffff */
[----:B------:R-:W-:Y:S05]  /*1d1060*/  BSYNC.RECONVERGENT B6 ;  /* 0x0000000000067941 */ /* 0x000fea0003800200 */
.L_x_9800:
[----:B------:R-:W-:Y:S02]  /*1d1070*/  IMAD.MOV.U32 R151, RZ, RZ, RZ ;  /* 0x000000ffff977224 */ /* 0x000fe400078e00ff */
[----:B------:R-:W-:Y:S02]  /*1d1080*/  IMAD.MOV.U32 R150, RZ, RZ, 0x1 ;  /* 0x00000001ff967424 */ /* 0x000fe400078e00ff */
[----:B------:R-:W-:Y:S02]  /*1d1090*/  IMAD.MOV.U32 R152, RZ, RZ, RZ ;  /* 0x000000ffff987224 */ /* 0x000fe400078e00ff */
[----:B-1----:R-:W-:Y:S02]  /*1d10a0*/  IMAD.MOV.U32 R4, RZ, RZ, 0x0 ;  /* 0x00000000ff047424 */ /* 0x002fe400078e00ff */
[----:B------:R-:W-:-:S07]  /*1d10b0*/  IMAD.MOV.U32 R5, RZ, RZ, -0x100000 ;  /* 0xfff00000ff057424 */ /* 0x000fce00078e00ff */
.L_x_9893:
[----:B------:R-:W-:Y:S01]  /*1d10c0*/  ISETP.NE.AND P0, PT, R148, RZ, PT ;  /* 0x000000ff9400720c */ /* 0x000fe20003f05270 */
[----:B------:R-:W-:-:S12]  /*1d10d0*/  BSSY.RECONVERGENT B2, `(.L_x_9866) ;  /* 0x00001d6000027945 */ /* 0x000fd80003800200 */
[----:B------:R-:W-:Y:S05]  /*1d10e0*/  @!P0 BRA `(.L_x_9867) ;  /* 0x0000001c00508947 */ /* 0x000fea0003800000 */
[----:B------:R-:W-:-:S06]  /*1d10f0*/  IMAD.IADD R153, R1, 0x1, R150 ;  /* 0x0000000101997824 */ /* 0x000fcc00078e0296 */
[----:B------:R-:W5:Y:S01]  /*1d1100*/  LDL.U8 R153, [R153+0x27d8] ;  /* 0x0027d80099997983 */ /* 0x000f620000100000 */
[----:B0-----:R-:W-:-:S07]  /*1d1110*/  IMAD.MOV.U32 R149, RZ, RZ, 0x1 ;  /* 0x00000001ff957424 */ /* 0x001fce00078e00ff */
.L_x_9892:
        /* <DEDUP_REMOVED lines=124> */
.L_x_9873:
[----:B------:R-:W-:Y:S05]  /*1d18e0*/  BSYNC.RECONVERGENT B4 ;  /* 0x0000000000047941 */ /* 0x000fea0003800200 */
.L_x_9872:
        /* <DEDUP_REMOVED lines=36> */
.L_x_9875:
[----:B------:R-:W-:Y:S05]  /*1d1b30*/  BSYNC.RECONVERGENT B4 ;  /* 0x0000000000047941 */ /* 0x000fea0003800200 */
.L_x_9874:
[----:B------:R-:W-:-:S06]  /*1d1b40*/  DSETP.GEU.AND P0, PT, R122, R82, PT ;  /* 0x000000527a00722a */ /* 0x000fcc0003f0e000 */
[----:B------:R-:W-:Y:S02]  /*1d1b50*/  FSEL R140, R140, R146, !P0 ;  /* 0x000000928c8c7208 */ /* 0x000fe40004000000 */
[----:B------:R-:W-:Y:S02]  /*1d1b60*/  FSEL R141, R141, R147, !P0 ;  /* 0x000000938d8d7208 */ /* 0x000fe40004000000 */
[----:B------:R-:W-:Y:S02]  /*1d1b70*/  FSEL R142, R142, R144, !P0 ;  /* 0x000000908e8e7208 */ /* 0x000fe40004000000 */
[----:B------:R-:W-:Y:S02]  /*1d1b80*/  FSEL R143, R143, R145, !P0 ;  /* 0x000000918f8f7208 */ /* 0x000fe40004000000 */
[----:B------:R-:W-:Y:S02]  /*1d1b90*/  FSEL R82, R82, R122, !P0 ;  /* 0x0000007a52527208 */ /* 0x000fe40004000000 */
[----:B------:R-:W-:-:S07]  /*1d1ba0*/  FSEL R83, R83, R123, !P0 ;  /* 0x0000007b53537208 */ /* 0x000fce0004000000 */
.L_x_9871:
[----:B------:R-:W-:Y:S05]  /*1d1bb0*/  BSYNC.RECONVERGENT B3 ;  /* 0x0000000000037941 */ /* 0x000fea0003800200 */
.L_x_9870:
[----:B------:R-:W-:Y:S01]  /*1d1bc0*/  BSSY.RECONVERGENT B3, `(.L_x_9876) ;  /* 0x000005f000037945 */ /* 0x000fe20003800200 */
        /* <DEDUP_REMOVED lines=48> */
.L_x_9879:
[----:B------:R-:W-:Y:S05]  /*1d1ed0*/  BSYNC.RECONVERGENT B4 ;  /* 0x0000000000047941 */ /* 0x000fea0003800200 */
.L_x_9878:
        /* <DEDUP_REMOVED lines=37> */
.L_x_9881:
[----:B------:R-:W-:Y:S05]  /*1d2130*/  BSYNC.RECONVERGENT B4 ;  /* 0x0000000000047941 */ /* 0x000fea0003800200 */
.L_x_9880:
[----:B------:R-:W-:-:S06]  /*1d2140*/  DSETP.GEU.AND P0, PT, R118, R82, PT ;  /* 0x000000527600722a */ /* 0x000fcc0003f0e000 */
[----:B------:R-:W-:Y:S02]  /*1d2150*/  FSEL R146, R146, R140, !P0 ;  /* 0x0000008c92927208 */ /* 0x000fe40004000000 */
[----:B------:R-:W-:Y:S02]  /*1d2160*/  FSEL R147, R147, R141, !P0 ;  /* 0x0000008d93937208 */ /* 0x000fe40004000000 */
[----:B------:R-:W-:Y:S02]  /*1d2170*/  FSEL R144, R144, R142, !P0 ;  /* 0x0000008e90907208 */ /* 0x000fe40004000000 */
[----:B------:R-:W-:Y:S02]  /*1d2180*/  FSEL R145, R145, R143, !P0 ;  /* 0x0000008f91917208 */ /* 0x000fe40004000000 */
[----:B------:R-:W-:Y:S02]  /*1d2190*/  FSEL R82, R82, R118, !P0 ;  /* 0x0000007652527208 */ /* 0x000fe40004000000 */
[----:B------:R-:W-:-:S07]  /*1d21a0*/  FSEL R83, R83, R119, !P0 ;  /* 0x0000007753537208 */ /* 0x000fce0004000000 */
.L_x_9877:
[----:B------:R-:W-:Y:S05]  /*1d21b0*/  BSYNC.RECONVERGENT B3 ;  /* 0x0000000000037941 */ /* 0x000fea0003800200 */
.L_x_9876:
        /* <DEDUP_REMOVED lines=53> */
.L_x_9885:
[----:B------:R-:W-:Y:S05]  /*1d2510*/  BSYNC.RECONVERGENT B4 ;  /* 0x0000000000047941 */ /* 0x000fea0003800200 */
.L_x_9884:
        /* <DEDUP_REMOVED lines=36> */
.L_x_9887:
[----:B------:R-:W-:Y:S05]  /*1d2760*/  BSYNC.RECONVERGENT B4 ;  /* 0x0000000000047941 */ /* 0x000fea0003800200 */
.L_x_9886:
[----:B------:R-:W-:-:S06]  /*1d2770*/  DSETP.GEU.AND P0, PT, R122, R82, PT ;  /* 0x000000527a00722a */ /* 0x000fcc0003f0e000 */
[----:B------:R-:W-:Y:S02]  /*1d2780*/  FSEL R104, R104, R146, !P0 ;  /* 0x0000009268687208 */ /* 0x000fe40004000000 */
[----:B------:R-:W-:Y:S02]  /*1d2790*/  FSEL R105, R105, R147, !P0 ;  /* 0x0000009369697208 */ /* 0x000fe40004000000 */
[----:B------:R-:W-:Y:S02]  /*1d27a0*/  FSEL R106, R106, R144, !P0 ;  /* 0x000000906a6a7208 */ /* 0x000fe40004000000 */
[----:B------:R-:W-:Y:S02]  /*1d27b0*/  FSEL R107, R107, R145, !P0 ;  /* 0x000000916b6b7208 */ /* 0x000fe40004000000 */
[----:B------:R-:W-:Y:S02]  /*1d27c0*/  FSEL R82, R82, R122, !P0 ;  /* 0x0000007a52527208 */ /* 0x000fe40004000000 */
[----:B------:R-:W-:-:S07]  /*1d27d0*/  FSEL R83, R83, R123, !P0 ;  /* 0x0000007b53537208 */ /* 0x000fce0004000000 */
.L_x_9883:
[----:B------:R-:W-:Y:S05]  /*1d27e0*/  BSYNC.RECONVERGENT B3 ;  /* 0x0000000000037941 */ /* 0x000fea0003800200 */
.L_x_9882:
        /* <DEDUP_REMOVED lines=34> */
.L_x_9889:
[----:B------:R-:W-:Y:S05]  /*1d2a10*/  BSYNC.RECONVERGENT B3 ;  /* 0x0000000000037941 */ /* 0x000fea0003800200 */
.L_x_9888:
[----:B------:R-:W-:-:S06]  /*1d2a20*/  DSETP.GEU.AND P0, PT, R82, R122, PT ;  /* 0x0000007a5200722a */ /* 0x000fcc0003f0e000 */
[----:B------:R-:W-:Y:S02]  /*1d2a30*/  FSEL R108, R108, R104, !P0 ;  /* 0x000000686c6c7208 */ /* 0x000fe40004000000 */
[----:B------:R-:W-:Y:S02]  /*1d2a40*/  FSEL R110, R110, R106, !P0 ;  /* 0x0000006a6e6e7208 */ /* 0x000fe40004000000 */
[----:B------:R-:W-:Y:S02]  /*1d2a50*/  FSEL R104, R109, R105, !P0 ;  /* 0x000000696d687208 */ /* 0x000fe40004000000 */
[----:B------:R-:W-:-:S03]  /*1d2a60*/  FSEL R106, R111, R107, !P0 ;  /* 0x0000006b6f6a7208 */ /* 0x000fc60004000000 */
[----:B------:R-:W-:Y:S02]  /*1d2a70*/  IMAD.MOV.U32 R109, RZ, RZ, R104 ;  /* 0x000000ffff6d7224 */ /* 0x000fe400078e0068 */
[----:B------:R-:W-:-:S07]  /*1d2a80*/  IMAD.MOV.U32 R111, RZ, RZ, R106 ;  /* 0x000000ffff6f7224 */ /* 0x000fce00078e006a */
.L_x_9869:
[----:B------:R-:W-:Y:S05]  /*1d2a90*/  BSYNC.RECONVERGENT B1 ;  /* 0x0000000000017941 */ /* 0x000fea0003800200 */
.L_x_9868:
[----:B------:R-:W-:-:S04]  /*1d2aa0*/  VIADD R3, R150, 0xffffffff ;  /* 0xffffffff96037836 */ /* 0x000fc80000000000 */
[----:B------:R-:W-:-:S04]  /*1d2ab0*/  IMAD R3, R3, R148, R149 ;  /* 0x0000009403037224 */ /* 0x000fc800078e0295 */
[----:B------:R-:W-:-:S05]  /*1d2ac0*/  VIADD R106, R3, 0xffffffff ;  /* 0xffffffff036a7836 */ /* 0x000fca0000000000 */
[----:B------:R-:W-:-:S05]  /*1d2ad0*/  LEA R106, R106, R1, 0x3 ;  /* 0x000000016a6a7211 */ /* 0x000fca00078e18ff */
        /* <DEDUP_REMOVED lines=39> */
.L_x_9891:
[----:B------:R-:W-:Y:S05]  /*1d2d50*/  BSYNC.RECONVERGENT B1 ;  /* 0x0000000000017941 */ /* 0x000fea0003800200 */
.L_x_9890:
        /* <DEDUP_REMOVED lines=13> */
.L_x_9867:
[----:B------:R-:W-:Y:S05]  /*1d2e30*/  BSYNC.RECONVERGENT B2 ;  /* 0x0000000000027941 */ /* 0x000fea0003800200 */
.L_x_9866:
[C---:B------:R-:W-:Y:S01]  /*1d2e40*/  ISETP.NE.AND P0, PT, R150.reuse, R2, PT ;  /* 0x000000029600720c */ /* 0x040fe20003f05270 */
[----:B------:R-:W-:-:S12]  /*1d2e50*/  VIADD R150, R150, 0x1 ;  /* 0x0000000196967836 */ /* 0x000fd80000000000 */
[----:B------:R-:W-:Y:S05]  /*1d2e60*/  @P0 BRA `(.L_x_9893) ;  /* 0xffffffe000940947 */ /* 0x000fea000383ffff */
.L_x_9792:
[----:B------:R-:W-:Y:S05]  /*1d2e70*/  BSYNC.RECONVERGENT B9 ;  /* 0x0000000000097941 */ /* 0x000fea0003800200 */
.L_x_9791:
        /* <DEDUP_REMOVED lines=132> */
.L_x_9899:
[----:B------:R-:W-:Y:S05]  /*1d36c0*/  BSYNC.RECONVERGENT B3 ;  /* 0x0000000000037941 */ /* 0x000fea0003800200 */
.L_x_9898:
        /* <DEDUP_REMOVED lines=35> */
.L_x_9901:
[----:B------:R-:W-:Y:S05]  /*1d3900*/  BSYNC.RECONVERGENT B3 ;  /* 0x0000000000037941 */ /* 0x000fea0003800200 */
.L_x_9900:
        /* <DEDUP_REMOVED lines=11> */
.L_x_9897:
[----:B------:R-:W-:Y:S05]  /*1d39c0*/  BSYNC.RECONVERGENT B2 ;  /* 0x0000000000027941 */ /* 0x000fea0003800200 */
.L_x_9896:
        /* <DEDUP_REMOVED lines=48> */
.L_x_9905:
[----:B------:R-:W-:Y:S05]  /*1d3cd0*/  BSYNC.RECONVERGENT B3 ;  /* 0x0000000000037941 */ /* 0x000fea0003800200 */
.L_x_9904:
        /* <DEDUP_REMOVED lines=35> */
.L_x_9907:
[----:B------:R-:W-:Y:S05]  /*1d3f10*/  BSYNC.RECONVERGENT B3 ;  /* 0x0000000000037941 */ /* 0x000fea0003800200 */
.L_x_9906:
        /* <DEDUP_REMOVED lines=11> */
.L_x_9903:
[----:B------:R-:W-:Y:S05]  /*1d3fd0*/  BSYNC.RECONVERGENT B2 ;  /* 0x0000000000027941 */ /* 0x000fea0003800200 */
.L_x_9902:
        /* <DEDUP_REMOVED lines=52> */
.L_x_9911:
[----:B------:R-:W-:Y:S05]  /*1d4320*/  BSYNC.RECONVERGENT B3 ;  /* 0x0000000000037941 */ /* 0x000fea0003800200 */
.L_x_9910:
        /* <DEDUP_REMOVED lines=35> */
.L_x_9913:
[----:B------:R-:W-:Y:S05]  /*1d4560*/  BSYNC.RECONVERGENT B3 ;  /* 0x0000000000037941 */ /* 0x000fea0003800200 */
.L_x_9912:
        /* <DEDUP_REMOVED lines=11> */
.L_x_9909:
[----:B------:R-:W-:Y:S05]  /*1d4620*/  BSYNC.RECONVERGENT B2 ;  /* 0x0000000000027941 */ /* 0x000fea0003800200 */
.L_x_9908:
        /* <DEDUP_REMOVED lines=35> */
.L_x_9915:
[----:B------:R-:W-:Y:S05]  /*1d4860*/  BSYNC.RECONVERGENT B2 ;  /* 0x0000000000027941 */ /* 0x000fea0003800200 */
.L_x_9914:
        /* <DEDUP_REMOVED lines=8> */
.L_x_9895:
[----:B------:R-:W-:Y:S05]  /*1d48f0*/  BSYNC.RECONVERGENT B1 ;  /* 0x0000000000017941 */ /* 0x000fea0003800200 */
.L_x_9894:
        /* <DEDUP_REMOVED lines=11> */
.L_x_9920:
        /* <DEDUP_REMOVED lines=9> */
.L_x_9919:
[----:B------:R-:W-:Y:S05]  /*1d4a40*/  BSYNC.RECONVERGENT B2 ;  /* 0x0000000000027941 */ /* 0x000fea0003800200 */
.L_x_9918:
        /* <DEDUP_REMOVED lines=24> */
.L_x_9917:
[----:B------:R-:W-:Y:S05]  /*1d4bd0*/  BSYNC.RECONVERGENT B1 ;  /* 0x0000000000017941 */ /* 0x000fea0003800200 */
.L_x_9916:
[----:B------:R-:W-:Y:S01]  /*1d4be0*/  ISETP.NE.AND P5, PT, R148, RZ, PT ;  /* 0x000000ff9400720c */ /* 0x000fe20003fa5270 */
[----:B------:R-:W-:-:S12]  /*1d4bf0*/  BSSY.RECONVERGENT B1, `(.L_x_9921) ;  /* 0x0000042000017945 */ /* 0x000fd80003800200 */
[----:B------:R-:W-:Y:S05]  /*1d4c00*/  @!P5 BRA `(.L_x_9922) ;  /* 0x000000040000d947 */ /* 0x000fea0003800000 */
[C---:B------:R-:W-:Y:S01]  /*1d4c10*/  ISETP.GE.U32.AND P0, PT, R148.reuse, 0x10, PT ;  /* 0x000000109400780c */ /* 0x040fe20003f06070 */
[----:B------:R-:W-:Y:S01]  /*1d4c20*/  BSSY.RECONVERGENT B2, `(.L_x_9923) ;  /* 0x000001b000027945 */ /* 0x000fe20003800200 */
[----:B-1----:R-:W-:Y:S02]  /*1d4c30*/  LOP3.LUT R4, R148, 0xf, RZ, 0xc0, !PT ;  /* 0x0000000f94047812 */ /* 0x002fe400078ec0ff */
[----:B------:R-:W-:Y:S02]  /*1d4c40*/  MOV R3, RZ ;  /* 0x000000ff00037202 */ /* 0x000fe40000000f00 */
[----:B------:R-:W-:-:S07]  /*1d4c50*/  ISETP.NE.AND P1, PT, R4, RZ, PT ;  /* 0x000000ff0400720c */ /* 0x000fce0003f25270 */
[----:B------:R-:W-:Y:S06]  /*1d4c60*/  @!P0 BRA `(.L_x_9924) ;  /* 0x0000000000588947 */ /* 0x000fec0003800000 */
[----:B------:R-:W-:Y:S01]  /*1d4c70*/  LOP3.LUT R3, R148, 0x7ffffff0, RZ, 0xc0, !PT ;  /* 0x7ffffff094037812 */ /* 0x000fe200078ec0ff */
[----:B------:R-:W-:-:S07]  /*1d4c80*/  IMAD.MOV.U32 R5, RZ, RZ, RZ ;  /* 0x000000ffff057224 */ /* 0x000fce00078e00ff */
.L_x_9925:
        /* <DEDUP_REMOVED lines=20> */
.L_x_9924:
[----:B------:R-:W-:Y:S05]  /*1d4dd0*/  BSYNC.RECONVERGENT B2 ;  /* 0x0000000000027941 */ /* 0x000fea0003800200 */
.L_x_9923:
        /* <DEDUP_REMOVED lines=16> */
.L_x_9927:
[----:B------:R-:W-:Y:S05]  /*1d4ee0*/  BSYNC.RECONVERGENT B2 ;  /* 0x0000000000027941 */ /* 0x000fea0003800200 */
.L_x_9926:
        /* <DEDUP_REMOVED lines=18> */
.L_x_9922:
[----:B------:R-:W-:Y:S05]  /*1d5010*/  BSYNC.RECONVERGENT B1 ;  /* 0x0000000000017941 */ /* 0x000fea0003800200 */
.L_x_9921:
        /* <DEDUP_REMOVED lines=17> */
.L_x_9977:
        /* <DEDUP_REMOVED lines=20> */
.L_x_9932:
        /* <DEDUP_REMOVED lines=103> */
.L_x_9938:
[----:B------:R-:W-:Y:S05]  /*1d58e0*/  BSYNC.RECONVERGENT B5 ;  /* 0x0000000000057941 */ /* 0x000fea0003800200 */
.L_x_9937:
        /* <DEDUP_REMOVED lines=36> */
.L_x_9941:
[----:B------:R-:W-:Y:S05]  /*1d5b30*/  BSYNC.RECONVERGENT B5 ;  /* 0x0000000000057941 */ /* 0x000fea0003800200 */
.L_x_9940:
        /* <DEDUP_REMOVED lines=10> */
.L_x_9936:
        /* <DEDUP_REMOVED lines=45> */
.L_x_9943:
[----:B------:R-:W-:Y:S05]  /*1d5eb0*/  BSYNC.RECONVERGENT B5 ;  /* 0x0000000000057941 */ /* 0x000fea0003800200 */
.L_x_9942:
        /* <DEDUP_REMOVED lines=38> */
.L_x_9945:
[----:B------:R-:W-:Y:S05]  /*1d6120*/  BSYNC.RECONVERGENT B5 ;  /* 0x0000000000057941 */ /* 0x000fea0003800200 */
.L_x_9944:
        /* <DEDUP_REMOVED lines=10> */
.L_x_9935:
        /* <DEDUP_REMOVED lines=55> */
.L_x_9947:
[----:B------:R-:W-:Y:S05]  /*1d6540*/  BSYNC.RECONVERGENT B5 ;  /* 0x0000000000057941 */ /* 0x000fea0003800200 */
.L_x_9946:
        /* <DEDUP_REMOVED lines=38> */
.L_x_9949:
[----:B------:R-:W-:Y:S05]  /*1d67b0*/  BSYNC.RECONVERGENT B5 ;  /* 0x0000000000057941 */ /* 0x000fea0003800200 */
.L_x_9948:
        /* <DEDUP_REMOVED lines=9> */
.L_x_9939:
[----:B------:R-:W-:Y:S05]  /*1d6850*/  BSYNC.RECONVERGENT B3 ;  /* 0x0000000000037941 */ /* 0x000fea0003800200 */
.L_x_9934:
        /* <DEDUP_REMOVED lines=35> */
.L_x_9951:
[----:B------:R-:W-:Y:S05]  /*1d6a90*/  BSYNC.RECONVERGENT B3 ;  /* 0x0000000000037941 */ /* 0x000fea0003800200 */
.L_x_9950:
[----:B------:R-:W-:-:S06]  /*1d6aa0*/  DSETP.GEU.AND P0, PT, R210, R118, PT ;  /* 0x00000076d200722a */ /* 0x000fcc0003f0e000 */
[----:B------:R-:W-:Y:S02]  /*1d6ab0*/  FSEL R104, R104, R110, !P0 ;  /* 0x0000006e68687208 */ /* 0x000fe40004000000 */
[----:B------:R-:W-:Y:S02]  /*1d6ac0*/  FSEL R105, R105, R111, !P0 ;  /* 0x0000006f69697208 */ /* 0x000fe40004000000 */
[----:B------:R-:W-:Y:S02]  /*1d6ad0*/  FSEL R4, R4, R138, !P0 ;  /* 0x0000008a04047208 */ /* 0x000fe40004000000 */
[----:B------:R-:W-:-:S07]  /*1d6ae0*/  FSEL R5, R5, R139, !P0 ;  /* 0x0000008b05057208 */ /* 0x000fce0004000000 */
.L_x_9933:
[----:B------:R-:W-:Y:S05]  /*1d6af0*/  BSYNC.RECONVERGENT B4 ;  /* 0x0000000000047941 */ /* 0x000fea0003800200 */
.L_x_9931:
        /* <DEDUP_REMOVED lines=16> */
[----:B------:R-:W-:Y:S01]  /*1d6c00*/  MOV R110, R107 ;  /* 0x0000006b006e7202 */ /* 0x000fe20000000f00 */
        /* <DEDUP_REMOVED lines=23> */
.L_x_9953:
[----:B------:R-:W-:Y:S05]  /*1d6d80*/  BSYNC.RELIABLE B3 ;  /* 0x0000000000037941 */ /* 0x000fea0003800100 */
.L_x_9952:
        /* <DEDUP_REMOVED lines=47> */
.L_x_9956:
[----:B------:R-:W-:Y:S05]  /*1d7080*/  BSYNC.RECONVERGENT B3 ;  /* 0x0000000000037941 */ /* 0x000fea0003800200 */
.L_x_9955:
[----:B------:R-:W-:Y:S04]  /*1d7090*/  BSSY.RECONVERGENT B5, `(.L_x_9957) ;  /* 0x0000199000057945 */ /* 0x000fe80003800200 */
[----:B------:R-:W-:Y:S05]  /*1d70a0*/  @!P0 BRA `(.L_x_9958) ;  /* 0x00000018005c8947 */ /* 0x000fea0003800000 */
[----:B------:R-:W-:-:S07]  /*1d70b0*/  IMAD.MOV.U32 R140, RZ, RZ, 0x3 ;  /* 0x00000003ff8c7424 */ /* 0x000fce00078e00ff */
.L_x_9976:
        /* <DEDUP_REMOVED lines=20> */
.L_x_9975:
        /* <DEDUP_REMOVED lines=83> */
.L_x_9963:
        /* <DEDUP_REMOVED lines=80> */
[----:B-----5:R-:W-:Y:S05]  /*1d7c30*/  CALL.REL.NOINC `($__internal_0_$__cuda_sm20_div_rn_f64_full) ;  /* 0x00000b6c00307944 */ /* 0x020fea0003c00000 */
[----:B------:R-:W-:Y:S02]  /*1d7c40*/  IMAD.MOV.U32 R4, RZ, RZ, R136 ;  /* 0x000000ffff047224 */ /* 0x000fe400078e0088 */
[----:B------:R-:W-:-:S07]  /*1d7c50*/  IMAD.MOV.U32 R5, RZ, RZ, R137 ;  /* 0x000000ffff057224 */ /* 0x000fce00078e0089 */
.L_x_9966:
[----:B------:R-:W-:Y:S05]  /*1d7c60*/  BSYNC.RECONVERGENT B6 ;  /* 0x0000000000067941 */ /* 0x000fea0003800200 */
.L_x_9965:
        /* <DEDUP_REMOVED lines=35> */
.L_x_9968:
[----:B------:R-:W-:Y:S05]  /*1d7ea0*/  BSYNC.RECONVERGENT B6 ;  /* 0x0000000000067941 */ /* 0x000fea0003800200 */
.L_x_9967:
[----:B------:R-:W-:-:S06]  /*1d7eb0*/  DSETP.GE.AND P0, PT, R4, R122, PT ;  /* 0x0000007a0400722a */ /* 0x000fcc0003f06000 */
[----:B------:R-:W-:Y:S02]  /*1d7ec0*/  FSEL R106, R106, RZ, P0 ;  /* 0x000000ff6a6a7208 */ /* 0x000fe40000000000 */
[----:B------:R-:W-:Y:S02]  /*1d7ed0*/  FSEL R107, R107, -1.875, P0 ;  /* 0xbff000006b6b7808 */ /* 0x000fe40000000000 */
[----:B------:R-:W-:Y:S02]  /*1d7ee0*/  FSEL R4, R104, RZ, P0 ;  /* 0x000000ff68047208 */ /* 0x000fe40000000000 */
[----:B------:R-:W-:Y:S01]  /*1d7ef0*/  FSEL R5, R105, +QNAN , P0 ;  /* 0x7ff0000069057808 */ /* 0x000fe20000000000 */
[----:B------:R-:W-:Y:S06]  /*1d7f00*/  BRA `(.L_x_9964) ;  /* 0x0000000400d87947 */ /* 0x000fec0003800000 */
.L_x_9962:
        /* <DEDUP_REMOVED lines=57> */
.L_x_9969:
        /* <DEDUP_REMOVED lines=45> */
.L_x_9971:
[----:B------:R-:W-:Y:S05]  /*1d8570*/  BSYNC.RECONVERGENT B6 ;  /* 0x0000000000067941 */ /* 0x000fea0003800200 */
.L_x_9970:
        /* <DEDUP_REMOVED lines=15> */
.L_x_9964:
[----:B------:R-:W-:Y:S05]  /*1d8670*/  BSYNC.RECONVERGENT B3 ;  /* 0x0000000000037941 */ /* 0x000fea0003800200 */
.L_x_9961:
        /* <DEDUP_REMOVED lines=36> */
.L_x_9973:
[----:B------:R-:W-:-:S13]  /*1d88c0*/  ISETP.GT.AND P0, PT, R139, 0x1, PT ;  /* 0x000000018b00780c */ /* 0x000fda0003f04270 */
[----:B------:R-:W-:Y:S05]  /*1d88d0*/  @!P0 BREAK.RELIABLE B3 ;  /* 0x0000000000038942 */ /* 0x000fea0003800100 */
[----:B------:R-:W-:Y:S05]  /*1d88e0*/  @!P0 BRA `(.L_x_9960) ;  /* 0x00000000003c8947 */ /* 0x000fea0003800000 */
[----:B------:R-:W-:Y:S05]  /*1d88f0*/  BSYNC.RELIABLE B3 ;  /* 0x0000000000037941 */ /* 0x000fea0003800100 */
.L_x_9972:
[----:B------:R-:W-:Y:S02]  /*1d8900*/  VIADD R138, R138, 0x1 ;  /* 0x000000018a8a7836 */ /* 0x000fe40000000000 */
[----:B------:R-:W-:-:S03]  /*1d8910*/  VIADD R139, R139, 0xffffffff ;  /* 0xffffffff8b8b7836 */ /* 0x000fc60000000000 */
[----:B------:R-:W-:-:S13]  /*1d8920*/  ISETP.GE.AND P0, PT, R138, R152, PT ;  /* 0x000000988a00720c */ /* 0x000fda0003f06270 */
[----:B------:R-:W-:Y:S05]  /*1d8930*/  @!P0 BRA `(.L_x_9975) ;  /* 0xffffffe800308947 */ /* 0x000fea000383ffff */
[----:B------:R-:W-:Y:S05]  /*1d8940*/  BRA `(.L_x_9960) ;  /* 0x0000000000247947 */ /* 0x000fea0003800000 */
.L_x_9974:
[----:B------:R-:W-:Y:S01]  /*1d8950*/  VIADD R4, R1, 0x2710 ;  /* 0x0000271001047836 */ /* 0x000fe20000000000 */
[----:B------:R-:W-:Y:S01]  /*1d8960*/  PLOP3.LUT P3, PT, PT, PT, PT, 0x8, 0x80 ;  /* 0x000000000080781c */ /* 0x000fe20003f6e170 */
[----:B------:R-:W-:Y:S02]  /*1d8970*/  VIADD R3, R139, 0xffffffff ;  /* 0xffffffff8b037836 */ /* 0x000fe40000000000 */
[----:B------:R-:W-:Y:S02]  /*1d8980*/  IMAD.MOV.U32 R152, RZ, RZ, R138 ;  /* 0x000000ffff987224 */ /* 0x000fe400078e008a */
[----:B------:R-:W-:Y:S02]  /*1d8990*/  IMAD R3, R3, 0x4, R4 ;  /* 0x0000000403037824 */ /* 0x000fe400078e0204 */
[----:B------:R-:W-:-:S03]  /*1d89a0*/  IMAD.MOV.U32 R151, RZ, RZ, R139 ;  /* 0x000000ffff977224 */ /* 0x000fc600078e008b */
[----:B------:R0:W-:Y:S02]  /*1d89b0*/  STL [R3], R138 ;  /* 0x0000008a03007387 */ /* 0x0001e40000100800 */
[----:B0-----:R-:W-:-:S05]  /*1d89c0*/  LEA R3, R138, R252, 0x2 ;  /* 0x000000fc8a037211 */ /* 0x001fca00078e10ff */
[----:B------:R0:W-:Y:S02]  /*1d89d0*/  STL [R3+-0x4], R139 ;  /* 0xfffffc8b03007387 */ /* 0x0001e40000100800 */
.L_x_9960:
[----:B------:R-:W-:Y:S05]  /*1d89e0*/  BSYNC.RECONVERGENT B4 ;  /* 0x0000000000047941 */ /* 0x000fea0003800200 */
.L_x_9959:
[C---:B------:R-:W-:Y:S01]  /*1d89f0*/  ISETP.LT.U32.AND P0, PT, R140.reuse, 0x20, PT ;  /* 0x000000208c00780c */ /* 0x040fe20003f01070 */
[----:B------:R-:W-:-:S12]  /*1d8a00*/  VIADD R140, R140, 0x1 ;  /* 0x000000018c8c7836 */ /* 0x000fd80000000000 */
[----:B------:R-:W-:Y:S05]  /*1d8a10*/  @P3 BRA P0, `(.L_x_9976) ;  /* 0xffffffe400a83947 */ /* 0x000fea000003ffff */
.L_x_9958:
[----:B------:R-:W-:Y:S05]  /*1d8a20*/  BSYNC.RECONVERGENT B5 ;  /* 0x0000000000057941 */ /* 0x000fea0003800200 */
.L_x_9957:
[C---:B------:R-:W-:Y:S02]  /*1d8a30*/  IMAD.IADD R106, R1.reuse, 0x1, R151 ;  /* 0x00000001016a7824 */ /* 0x040fe400078e0297 */
[----:B------:R-:W-:-:S04]  /*1d8a40*/  IMAD.IADD R107, R1, 0x1, R152 ;  /* 0x00000001016b7824 */ /* 0x000fc800078e0298 */
[----:B------:R-:W5:Y:S04]  /*1d8a50*/  LDL.U8 R106, [R106+0x27d8] ;  /* 0x0027d8006a6a7983 */ /* 0x000f680000100000 */
[----:B------:R-:W5:Y:S01]  /*1d8a60*/  LDL.U8 R107, [R107+0x27f3] ;  /* 0x0027f3006b6b7983 */ /* 0x000f620000100000 */
[----:B------:R-:W-:Y:S05]  /*1d8a70*/  BRA `(.L_x_9977) ;  /* 0xffffffc400ac7947 */ /* 0x000fea000383ffff */
.L_x_9954:
[----:B------:R-:W-:Y:S05]  /*1d8a80*/  BSYNC.RECONVERGENT B2 ;  /* 0x0000000000027941 */ /* 0x000fea0003800200 */
.L_x_9930:
        /* <DEDUP_REMOVED lines=21> */
.L_x_9984:
        /* <DEDUP_REMOVED lines=57> */
.L_x_9983:
[----:B------:R-:W-:Y:S05]  /*1d8f70*/  BSYNC.RECONVERGENT B4 ;  /* 0x0000000000047941 */ /* 0x000fea0003800200 */
.L_x_9982:
        /* <DEDUP_REMOVED lines=14> */
[----:B------:R-:W-:Y:S02]  /*1d9060*/  @!P1 IADD3 R108, PT, PT, R4, RZ, RZ ;  /* 0x000000ff046c9210 */ /* 0x000fe40007ffe0ff */
        /* <DEDUP_REMOVED lines=20> */
.L_x_9986:
[----:B------:R-:W-:Y:S05]  /*1d91b0*/  BSYNC.RECONVERGENT B4 ;  /* 0x0000000000047941 */ /* 0x000fea0003800200 */
.L_x_9985:
        /* <DEDUP_REMOVED lines=21> */
.L_x_9988:
[----:B------:R-:W-:Y:S05]  /*1d9310*/  BSYNC.RECONVERGENT B4 ;  /* 0x0000000000047941 */ /* 0x000fea0003800200 */
.L_x_9987:
        /* <DEDUP_REMOVED lines=19> */
.L_x_9981:
[----:B------:R-:W-:Y:S05]  /*1d9450*/  BSYNC.RECONVERGENT B3 ;  /* 0x0000000000037941 */ /* 0x000fea0003800200 */
.L_x_9980:
        /* <DEDUP_REMOVED lines=10> */
.L_x_9993:
        /* <DEDUP_REMOVED lines=68> */
.L_x_9992:
[----:B------:R-:W-:Y:S05]  /*1d9940*/  BSYNC.RECONVERGENT B4 ;  /* 0x0000000000047941 */ /* 0x000fea0003800200 */
.L_x_9991:
        /* <DEDUP_REMOVED lines=40> */
.L_x_9995:
[----:B------:R-:W-:Y:S05]  /*1d9bd0*/  BSYNC.RECONVERGENT B4 ;  /* 0x0000000000047941 */ /* 0x000fea0003800200 */
.L_x_9994:
        /* <DEDUP_REMOVED lines=24> */
.L_x_9997:
[----:B------:R-:W-:Y:S05]  /*1d9d60*/  BSYNC.RECONVERGENT B4 ;  /* 0x0000000000047941 */ /* 0x000fea0003800200 */
.L_x_9996:
[----:B------:R-:W-:Y:S05]  /*1d9d70*/  @!P1 BRA `(.L_x_9990) ;  /* 0x00000000004c9947 */ /* 0x000fea0003800000 */
[----:B------:R-:W-:-:S05]  /*1d9d80*/  LEA R3, R3, R252, 0x2 ;  /* 0x000000fc03037211 */ /* 0x000fca00078e10ff */
        /* <DEDUP_REMOVED lines=18> */
.L_x_9990:
[----:B------:R-:W-:Y:S05]  /*1d9eb0*/  BSYNC.RECONVERGENT B3 ;  /* 0x0000000000037941 */ /* 0x000fea0003800200 */
.L_x_9989:
        /* <DEDUP_REMOVED lines=36> */
.L_x_9999:
[----:B------:R-:W-:Y:S05]  /*1da100*/  BSYNC.RECONVERGENT B3 ;  /* 0x0000000000037941 */ /* 0x000fea0003800200 */
.L_x_9998:
[----:B------:R-:W-:Y:S01]  /*1da110*/  UMOV UR4, 0x66666666 ;  /* 0x6666666600047882 */ /* 0x000fe20000000000 */
[----:B------:R-:W-:Y:S01]  /*1da120*/  UMOV UR5, 0x40711266 ;  /* 0x4071126600057882 */ /* 0x000fe20000000000 */
[----:B------:R-:W-:Y:S01]  /*1da130*/  IMAD.MOV.U32 R4, RZ, RZ, 0x0 ;  /* 0x00000000ff047424 */ /* 0x000fe200078e00ff */
[----:B------:R-:W-:Y:S01]  /*1da140*/  DADD R2, R2, -UR4 ;  /* 0x8000000402027e29 */ /* 0x000fe20008000000 */
[----:B------:R-:W-:-:S07]  /*1da150*/  IMAD.MOV.U32 R5, RZ, RZ, 0x40590000 ;  /* 0x40590000ff057424 */ /* 0x000fce00078e00ff */
[----:B------:R-:W-:-:S11]  /*1da160*/  DFMA R4, R2, R4, 0.5 ;  /* 0x3fe000000204742b */ /* 0x000fd60000000004 */
.L_x_9979:
[----:B------:R-:W-:Y:S05]  /*1da170*/  BSYNC.RECONVERGENT B2 ;  /* 0x0000000000027941 */ /* 0x000fea0003800200 */
.L_x_9978:
        /* <DEDUP_REMOVED lines=28> */
.L_x_10000:
[----:B------:R-:W-:Y:S05]  /*1da340*/  BSYNC.RECONVERGENT B2 ;  /* 0x0000000000027941 */ /* 0x000fea0003800200 */
.L_x_9929:
[----:B------:R-:W-:Y:S05]  /*1da350*/  BSYNC.RECONVERGENT B1 ;  /* 0x0000000000017941 */ /* 0x000fea0003800200 */
.L_x_9928:
[----:B------:R-:W1:Y:S02]  /*1da360*/  LDC R2, c[0x0][0x3c0] ;  /* 0x0000f000ff027b82 */ /* 0x000e640000000800 */
[----:B-1----:R-:W-:-:S06]  /*1da370*/  FADD R2, R2, -10 ;  /* 0xc120000002027421 */ /* 0x002fcc0000000000 */
[----:B------:R-:W1:Y:S02]  /*1da380*/  F2F.F64.F32 R2, R2 ;  /* 0x0000000200027310 */ /* 0x000e640000201800 */
[----:B-1----:R-:W-:-:S06]  /*1da390*/  DSETP.GT.AND P0, PT, R4, R2, PT ;  /* 0x000000020400722a */ /* 0x002fcc0003f04000 */
[----:B------:R-:W-:-:S08]  /*1da3a0*/  SEL R154, R154, RZ, !P0 ;  /* 0x000000ff9a9a7207 */ /* 0x000fd00004000000 */
.L_x_9695:
[----:B------:R-:W-:Y:S05]  /*1da3b0*/  BSYNC.RECONVERGENT B10 ;  /* 0x00000000000a7941 */ /* 0x000fea0003800200 */
.L_x_9694:
[----:B------:R-:W1:Y:S01]  /*1da3c0*/  LDCU UR4, c[0x0][0x3c8] ;  /* 0x00007900ff0477ac */ /* 0x000e620008000800 */
[----:B------:R-:W-:Y:S01]  /*1da3d0*/  ISETP.NE.AND P0, PT, R154, RZ, PT ;  /* 0x000000ff9a00720c */ /* 0x000fe20003f05270 */
[----:B------:R-:W-:Y:S03]  /*1da3e0*/  BSSY.RECONVERGENT B1, `(.L_x_10001) ;  /* 0x000109b000017945 */ /* 0x000fe60003800200 */
[----:B-1----:R-:W-:-:S13]  /*1da3f0*/  ISETP.EQ.OR P0, PT, RZ, UR4, !P0 ;  /* 0x00000004ff007c0c */ /* 0x002fda000c702670 */
[----:B------:R-:W-:Y:S05]  /*1da400*/  @P0 BRA `(.L_x_10002) ;  /* 0x0000010800600947 */ /* 0x000fea0003800000 */
[----:B------:R-:W-:Y:S01]  /*1da410*/  BSSY.RECONVERGENT B2, `(.L_x_10003) ;  /* 0x0000008000027945 */ /* 0x000fe20003800200 */
[----:B------:R-:W-:-:S07]  /*1da420*/  IMAD.MOV.U32 R2, RZ, RZ, RZ ;  /* 0x000000ffff027224 */ /* 0x000fce00078e00ff */
.L_x_10004:
[----:B------:R-:W-:-:S05]  /*1da430*/  IMAD.IADD R5, R1, 0x1, R2 ;  /* 0x0000000101057824 */ /* 0x000fca00078e0202 */
[----:B------:R-:W2:Y:S02]  /*1da440*/  LDL.U8 R3, [R5+0x280e] ;  /* 0x00280e0005037983 */ /* 0x000ea40000100000 */
[----:B--2---:R-:W-:Y:S01]  /*1da450*/  ISETP.NE.AND P0, PT, R3, RZ, PT ;  /* 0x000000ff0300720c */ /* 0x004fe20003f05270 */
[----:B------:R-:W-:Y:S02]  /*1da460*/  IMAD.MOV.U32 R3, RZ, RZ, R2 ;  /* 0x000000ffff037224 */ /* 0x000fe400078e0002 */
[----:B------:R-:W-:-:S10]  /*1da470*/  VIADD R2, R2, 0x1 ;  /* 0x0000000102027836 */ /* 0x000fd40000000000 */
[----:B------:R-:W-:Y:S05]  /*1da480*/  @P0 BRA `(.L_x_10004) ;  /* 0xfffffffc00e80947 */ /* 0x000fea000383ffff */
[----:B------:R-:W-:Y:S05]  /*1da490*/  BSYNC.RECONVERGENT B2 ;  /* 0x0000000000027941 */ /* 0x000fea0003800200 */
.L_x_10003:
        /* <DEDUP_REMOVED lines=9> */
.L_x_10008:
        /* <DEDUP_REMOVED lines=27> */
.L_x_10007:
[----:B------:R-:W-:Y:S01]  /*1da6e0*/  BSSY.RECONVERGENT B3, `(.L_x_10009) ;  /* 0x0000008000037945 */ /* 0x000fe20003800200 */
[----:B------:R-:W-:-:S07]  /*1da6f0*/  IMAD.MOV.U32 R2, RZ, RZ, RZ ;  /* 0x000000ffff027224 */ /* 0x000fce00078e00ff */
.L_x_10010:
[----:B------:R-:W-:-:S05]  /*1da700*/  IMAD.IADD R5, R1, 0x1, R2 ;  /* 0x0000000101057824 */ /* 0x000fca00078e0202 */
[----:B------:R-:W2:Y:S02]  /*1da710*/  LDL.U8 R3, [R5+0x280e] ;  /* 0x00280e0005037983 */ /* 0x000ea40000100000 */
[----:B--2---:R-:W-:Y:S01]  /*1da720*/  ISETP.NE.AND P0, PT, R3, RZ, PT ;  /* 0x000000ff0300720c */ /* 0x004fe20003f05270 */
[----:B------:R-:W-:Y:S02]  /*1da730*/  IMAD.MOV.U32 R3, RZ, RZ, R2 ;  /* 0x000000ffff037224 */ /* 0x000fe400078e0002 */
[----:B------:R-:W-:-:S10]  /*1da740*/  VIADD R2, R2, 0x1 ;  /* 0x0000000102027836 */ /* 0x000fd40000000000 */
[----:B------:R-:W-:Y:S05]  /*1da750*/  @P0 BRA `(.L_x_10010) ;  /* 0xfffffffc00e80947 */ /* 0x000fea000383ffff */
[----:B------:R-:W-:Y:S05]  /*1da760*/  BSYNC.RECONVERGENT B3 ;  /* 0x0000000000037941 */ /* 0x000fea0003800200 */
.L_x_10009:
        /* <DEDUP_REMOVED lines=8> */
.L_x_10012:
        /* <DEDUP_REMOVED lines=27> */
.L_x_10011:
        /* <DEDUP_REMOVED lines=9> */
[----:B------:R-:W-:Y:S01]  /*1daa30*/  IMAD.MOV.U32 R107, RZ, RZ, 0x3ed0ee25 ;  /* 0x3ed0ee25ff6b7424 */ /* 0x000fe200078e00ff */
[----:B------:R-:W-:Y:S01]  /*1daa40*/  MOV R141, 0x3fe62e42 ;  /* 0x3fe62e42008d7802 */ /* 0x000fe20000000f00 */
[----:B------:R-:W-:Y:S01]  /*1daa50*/  IMAD.MOV.U32 R140, RZ, RZ, -0x105c611 ;  /* 0xfefa39efff8c7424 */ /* 0x000fe200078e00ff */
        /* <DEDUP_REMOVED lines=44> */
.L_x_10006:
        /* <DEDUP_REMOVED lines=55> */
.L_x_10013:
[----:B------:R-:W-:Y:S05]  /*1db090*/  BSYNC.RECONVERGENT B2 ;  /* 0x0000000000027941 */ /* 0x000fea0003800200 */
.L_x_10005:
[----:B------:R-:W-:Y:S01]  /*1db0a0*/  BSSY.RECONVERGENT B2, `(.L_x_10014) ;  /* 0x0000008000027945 */ /* 0x000fe20003800200 */
[----:B------:R-:W-:-:S07]  /*1db0b0*/  IMAD.MOV.U32 R2, RZ, RZ, RZ ;  /* 0x000000ffff027224 */ /* 0x000fce00078e00ff */
.L_x_10015:
[----:B------:R-:W-:-:S06]  /*1db0c0*/  IMAD.IADD R3, R1, 0x1, R2 ;  /* 0x0000000101037824 */ /* 0x000fcc00078e0202 */
[----:B------:R-:W2:Y:S01]  /*1db0d0*/  LDL.U8 R3, [R3+0x280e] ;  /* 0x00280e0003037983 */ /* 0x000ea20000100000 */
[----:B------:R-:W-:Y:S02]  /*1db0e0*/  IMAD.MOV.U32 R148, RZ, RZ, R2 ;  /* 0x000000ffff947224 */ /* 0x000fe400078e0002 */
[----:B------:R-:W-:Y:S01]  /*1db0f0*/  VIADD R2, R2, 0x1 ;  /* 0x0000000102027836 */ /* 0x000fe20000000000 */
[----:B--2---:R-:W-:-:S13]  /*1db100*/  ISETP.NE.AND P0, PT, R3, RZ, PT ;  /* 0x000000ff0300720c */ /* 0x004fda0003f05270 */
[----:B------:R-:W-:Y:S05]  /*1db110*/  @P0 BRA `(.L_x_10015) ;  /* 0xfffffffc00e80947 */ /* 0x000fea000383ffff */
[----:B------:R-:W-:Y:S05]  /*1db120*/  BSYNC.RECONVERGENT B2 ;  /* 0x0000000000027941 */ /* 0x000fea0003800200 */
.L_x_10014:
[----:B------:R-:W-:Y:S01]  /*1db130*/  BSSY.RECONVERGENT B2, `(.L_x_10016) ;  /* 0x0000008000027945 */ /* 0x000fe20003800200 */
[----:B------:R-:W-:-:S07]  /*1db140*/  IMAD.MOV.U32 R3, RZ, RZ, RZ ;  /* 0x000000ffff037224 */ /* 0x000fce00078e00ff */
.L_x_10017:
[----:B------:R-:W-:-:S06]  /*1db150*/  IMAD.IADD R2, R1, 0x1, R3 ;  /* 0x0000000101027824 */ /* 0x000fcc00078e0203 */
[----:B------:R-:W2:Y:S02]  /*1db160*/  LDL.U8 R2, [R2+0x280e] ;  /* 0x00280e0002027983 */ /* 0x000ea40000100000 */
[----:B--2---:R-:W-:Y:S01]  /*1db170*/  ISETP.NE.AND P0, PT, R2, RZ, PT ;  /* 0x000000ff0200720c */ /* 0x004fe20003f05270 */
[----:B------:R-:W-:Y:S02]  /*1db180*/  IMAD.MOV.U32 R2, RZ, RZ, R3 ;  /* 0x000000ffff027224 */ /* 0x000fe400078e0003 */
[----:B------:R-:W-:-:S10]  /*1db190*/  VIADD R3, R3, 0x1 ;  /* 0x0000000103037836 */ /* 0x000fd40000000000 */
[----:B------:R-:W-:Y:S05]  /*1db1a0*/  @P0 BRA `(.L_x_10017) ;  /* 0xfffffffc00e80947 */ /* 0x000fea000383ffff */
[----:B------:R-:W-:Y:S05]  /*1db1b0*/  BSYNC.RECONVERGENT B2 ;  /* 0x0000000000027941 */ /* 0x000fea0003800200 */
.L_x_10016:
        /* <DEDUP_REMOVED lines=10> */
.L_x_10042:
        /* <DEDUP_REMOVED lines=12> */
.L_x_10023:
[----:B------:R-:W-:-:S13]  /*1db320*/  ISETP.NE.AND P1, PT, R105, 0x47, PT ;  /* 0x000000476900780c */ /* 0x000fda0003f25270 */
[----:B------:R-:W-:Y:S05]  /*1db330*/  @!P1 BRA `(.L_x_10026) ;  /* 0x0000000000149947 */ /* 0x000fea0003800000 */
[----:B------:R-:W-:Y:S01]  /*1db340*/  ISETP.NE.AND P1, PT, R105, 0x54, PT ;  /* 0x000000546900780c */ /* 0x000fe20003f25270 */
[----:B------:R-:W-:-:S12]  /*1db350*/  IMAD.MOV.U32 R106, RZ, RZ, 0x3 ;  /* 0x00000003ff6a7424 */ /* 0x000fd800078e00ff */
[----:B------:R-:W-:Y:S05]  /*1db360*/  @!P1 BRA `(.L_x_10024) ;  /* 0x00000000000c9947 */ /* 0x000fea0003800000 */
.L_x_10025:
[----:B------:R-:W-:Y:S01]  /*1db370*/  IMAD.MOV.U32 R106, RZ, RZ, 0x4 ;  /* 0x00000004ff6a7424 */ /* 0x000fe200078e00ff */
[----:B------:R-:W-:Y:S06]  /*1db380*/  BRA `(.L_x_10024) ;  /* 0x0000000000047947 */ /* 0x000fec0003800000 */
.L_x_10026:
[----:B------:R-:W-:-:S07]  /*1db390*/  IMAD.MOV.U32 R106, RZ, RZ, 0x2 ;  /* 0x00000002ff6a7424 */ /* 0x000fce00078e00ff */
.L_x_10024:
[----:B------:R-:W-:Y:S05]  /*1db3a0*/  BSYNC.RECONVERGENT B4 ;  /* 0x0000000000047941 */ /* 0x000fea0003800200 */
.L_x_10022:
        /* <DEDUP_REMOVED lines=12> */
.L_x_10028:
[----:B------:R-:W-:-:S13]  /*1db470*/  ISETP.NE.AND P1, PT, R105, 0x47, PT ;  /* 0x000000476900780c */ /* 0x000fda0003f25270 */
[----:B------:R-:W-:Y:S05]  /*1db480*/  @!P1 BRA `(.L_x_10031) ;  /* 0x0000000000149947 */ /* 0x000fea0003800000 */
[----:B------:R-:W-:Y:S01]  /*1db490*/  ISETP.NE.AND P1, PT, R105, 0x54, PT ;  /* 0x000000546900780c */ /* 0x000fe20003f25270 */
[----:B------:R-:W-:-:S12]  /*1db4a0*/  IMAD.MOV.U32 R106, RZ, RZ, 0x3 ;  /* 0x00000003ff6a7424 */ /* 0x000fd800078e00ff */
[----:B------:R-:W-:Y:S05]  /*1db4b0*/  @!P1 BRA `(.L_x_10029) ;  /* 0x00000000000c9947 */ /* 0x000fea0003800000 */
.L_x_10030:
[----:B------:R-:W-:Y:S01]  /*1db4c0*/  IMAD.MOV.U32 R106, RZ, RZ, 0x4 ;  /* 0x00000004ff6a7424 */ /* 0x000fe200078e00ff */
[----:B------:R-:W-:Y:S06]  /*1db4d0*/  BRA `(.L_x_10029) ;  /* 0x0000000000047947 */ /* 0x000fec0003800000 */
.L_x_10031:
[----:B------:R-:W-:-:S07]  /*1db4e0*/  IMAD.MOV.U32 R106, RZ, RZ, 0x2 ;  /* 0x00000002ff6a7424 */ /* 0x000fce00078e00ff */
.L_x_10029:
[----:B------:R-:W-:Y:S05]  /*1db4f0*/  BSYNC.RECONVERGENT B4 ;  /* 0x0000000000047941 */ /* 0x000fea0003800200 */
.L_x_10027:
        /* <DEDUP_REMOVED lines=12> */
.L_x_10033:
[----:B------:R-:W-:-:S13]  /*1db5c0*/  ISETP.NE.AND P1, PT, R105, 0x47, PT ;  /* 0x000000476900780c */ /* 0x000fda0003f25270 */
[----:B------:R-:W-:Y:S05]  /*1db5d0*/  @!P1 BRA `(.L_x_10036) ;  /* 0x0000000000149947 */ /* 0x000fea0003800000 */
[----:B------:R-:W-:Y:S01]  /*1db5e0*/  ISETP.NE.AND P1, PT, R105, 0x54, PT ;  /* 0x000000546900780c */ /* 0x000fe20003f25270 */
[----:B------:R-:W-:-:S12]  /*1db5f0*/  IMAD.MOV.U32 R106, RZ, RZ, 0x3 ;  /* 0x00000003ff6a7424 */ /* 0x000fd800078e00ff */
[----:B------:R-:W-:Y:S05]  /*1db600*/  @!P1 BRA `(.L_x_10034) ;  /* 0x00000000000c9947 */ /* 0x000fea0003800000 */
.L_x_10035:
[----:B------:R-:W-:Y:S01]  /*1db610*/  IMAD.MOV.U32 R106, RZ, RZ, 0x4 ;  /* 0x00000004ff6a7424 */ /* 0x000fe200078e00ff */
[----:B------:R-:W-:Y:S06]  /*1db620*/  BRA `(.L_x_10034) ;  /* 0x0000000000047947 */ /* 0x000fec0003800000 */
.L_x_10036:
[----:B------:R-:W-:-:S07]  /*1db630*/  IMAD.MOV.U32 R106, RZ, RZ, 0x2 ;  /* 0x00000002ff6a7424 */ /* 0x000fce00078e00ff */
.L_x_10034:
[----:B------:R-:W-:Y:S05]  /*1db640*/  BSYNC.RECONVERGENT B4 ;  /* 0x0000000000047941 */ /* 0x000fea0003800200 */
.L_x_10032:
        /* <DEDUP_REMOVED lines=12> */
.L_x_10038:
[----:B------:R-:W-:-:S13]  /*1db710*/  ISETP.NE.AND P1, PT, R105, 0x47, PT ;  /* 0x000000476900780c */ /* 0x000fda0003f25270 */
[----:B------:R-:W-:Y:S05]  /*1db720*/  @!P1 BRA `(.L_x_10041) ;  /* 0x0000000000149947 */ /* 0x000fea0003800000 */
[----:B------:R-:W-:Y:S01]  /*1db730*/  ISETP.NE.AND P1, PT, R105, 0x54, PT ;  /* 0x000000546900780c */ /* 0x000fe20003f25270 */
[----:B------:R-:W-:-:S12]  /*1db740*/  IMAD.MOV.U32 R106, RZ, RZ, 0x3 ;  /* 0x00000003ff6a7424 */ /* 0x000fd800078e00ff */
[----:B------:R-:W-:Y:S05]  /*1db750*/  @!P1 BRA `(.L_x_10039) ;  /* 0x00000000000c9947 */ /* 0x000fea0003800000 */
.L_x_10040:
[----:B------:R-:W-:Y:S01]  /*1db760*/  IMAD.MOV.U32 R106, RZ, RZ, 0x4 ;  /* 0x00000004ff6a7424 */ /* 0x000fe200078e00ff */
[----:B------:R-:W-:Y:S06]  /*1db770*/  BRA `(.L_x_10039) ;  /* 0x0000000000047947 */ /* 0x000fec0003800000 */
.L_x_10041:
[----:B------:R-:W-:-:S07]  /*1db780*/  IMAD.MOV.U32 R106, RZ, RZ, 0x2 ;  /* 0x00000002ff6a7424 */ /* 0x000fce00078e00ff */
.L_x_10039:
[----:B------:R-:W-:Y:S05]  /*1db790*/  BSYNC.RECONVERGENT B4 ;  /* 0x0000000000047941 */ /* 0x000fea0003800200 */
.L_x_10037:
[----:B------:R0:W-:Y:S02]  /*1db7a0*/  STL.U8 [R4+0x27db], R106 ;  /* 0x0027db6a04007387 */ /* 0x0001e40000100000 */
[C---:B0-----:R-:W-:Y:S02]  /*1db7b0*/  VIADD R4, R3.reuse, 0x3 ;  /* 0x0000000303047836 */ /* 0x041fe40000000000 */
[----:B------:R-:W-:-:S03]  /*1db7c0*/  VIADD R3, R3, 0x4 ;  /* 0x0000000403037836 */ /* 0x000fc60000000000 */
[----:B------:R-:W-:-:S13]  /*1db7d0*/  ISETP.NE.AND P1, PT, R4, R5, PT ;  /* 0x000000050400720c */ /* 0x000fda0003f25270 */
[----:B------:R-:W-:Y:S05]  /*1db7e0*/  @P1 BRA `(.L_x_10042) ;  /* 0xfffffff8009c1947 */ /* 0x000fea000383ffff */
.L_x_10021:
[----:B------:R-:W-:Y:S05]  /*1db7f0*/  BSYNC.RECONVERGENT B3 ;  /* 0x0000000000037941 */ /* 0x000fea0003800200 */
.L_x_10020:
        /* <DEDUP_REMOVED lines=14> */
.L_x_10044:
[----:B------:R-:W-:-:S13]  /*1db8e0*/  ISETP.NE.AND P1, PT, R105, 0x47, PT ;  /* 0x000000476900780c */ /* 0x000fda0003f25270 */
[----:B------:R-:W-:Y:S05]  /*1db8f0*/  @!P1 BRA `(.L_x_10047) ;  /* 0x0000000000149947 */ /* 0x000fea0003800000 */
[----:B------:R-:W-:Y:S01]  /*1db900*/  ISETP.NE.AND P1, PT, R105, 0x54, PT ;  /* 0x000000546900780c */ /* 0x000fe20003f25270 */
[----:B------:R-:W-:-:S12]  /*1db910*/  IMAD.MOV.U32 R4, RZ, RZ, 0x3 ;  /* 0x00000003ff047424 */ /* 0x000fd800078e00ff */
[----:B------:R-:W-:Y:S05]  /*1db920*/  @!P1 BRA `(.L_x_10045) ;  /* 0x00000000000c9947 */ /* 0x000fea0003800000 */
.L_x_10046:
[----:B------:R-:W-:Y:S01]  /*1db930*/  IMAD.MOV.U32 R4, RZ, RZ, 0x4 ;  /* 0x00000004ff047424 */ /* 0x000fe200078e00ff */
[----:B------:R-:W-:Y:S06]  /*1db940*/  BRA `(.L_x_10045) ;  /* 0x0000000000047947 */ /* 0x000fec0003800000 */
.L_x_10047:
[----:B------:R-:W-:-:S07]  /*1db950*/  IMAD.MOV.U32 R4, RZ, RZ, 0x2 ;  /* 0x00000002ff047424 */ /* 0x000fce00078e00ff */
.L_x_10045:
[----:B------:R-:W-:Y:S05]  /*1db960*/  BSYNC.RECONVERGENT B3 ;  /* 0x0000000000037941 */ /* 0x000fea0003800200 */
.L_x_10043:
        /* <DEDUP_REMOVED lines=14> */
.L_x_10049:
[----:B------:R-:W-:-:S13]  /*1dba50*/  ISETP.NE.AND P1, PT, R105, 0x47, PT ;  /* 0x000000476900780c */ /* 0x000fda0003f25270 */
[----:B------:R-:W-:Y:S05]  /*1dba60*/  @!P1 BRA `(.L_x_10052) ;  /* 0x0000000000149947 */ /* 0x000fea0003800000 */
[----:B------:R-:W-:Y:S01]  /*1dba70*/  ISETP.NE.AND P1, PT, R105, 0x54, PT ;  /* 0x000000546900780c */ /* 0x000fe20003f25270 */
[----:B------:R-:W-:-:S12]  /*1dba80*/  IMAD.MOV.U32 R4, RZ, RZ, 0x3 ;  /* 0x00000003ff047424 */ /* 0x000fd800078e00ff */
[----:B------:R-:W-:Y:S05]  /*1dba90*/  @!P1 BRA `(.L_x_10050) ;  /* 0x00000000000c9947 */ /* 0x000fea0003800000 */
.L_x_10051:
[----:B------:R-:W-:Y:S01]  /*1dbaa0*/  IMAD.MOV.U32 R4, RZ, RZ, 0x4 ;  /* 0x00000004ff047424 */ /* 0x000fe200078e00ff */
[----:B------:R-:W-:Y:S06]  /*1dbab0*/  BRA `(.L_x_10050) ;  /* 0x0000000000047947 */ /* 0x000fec0003800000 */
.L_x_10052:
[----:B------:R-:W-:-:S07]  /*1dbac0*/  IMAD.MOV.U32 R4, RZ, RZ, 0x2 ;  /* 0x00000002ff047424 */ /* 0x000fce00078e00ff */
.L_x_10050:
[----:B------:R-:W-:Y:S05]  /*1dbad0*/  BSYNC.RECONVERGENT B3 ;  /* 0x0000000000037941 */ /* 0x000fea0003800200 */
.L_x_10048:
        /* <DEDUP_REMOVED lines=15> */
.L_x_10054:
[----:B------:R-:W-:-:S13]  /*1dbbd0*/  ISETP.NE.AND P1, PT, R4, 0x47, PT ;  /* 0x000000470400780c */ /* 0x000fda0003f25270 */
[----:B------:R-:W-:Y:S05]  /*1dbbe0*/  @!P1 BRA `(.L_x_10057) ;  /* 0x0000000000149947 */ /* 0x000fea0003800000 */
[----:B------:R-:W-:Y:S01]  /*1dbbf0*/  ISETP.NE.AND P1, PT, R4, 0x54, PT ;  /* 0x000000540400780c */ /* 0x000fe20003f25270 */
[----:B------:R-:W-:-:S12]  /*1dbc00*/  IMAD.MOV.U32 R3, RZ, RZ, 0x3 ;  /* 0x00000003ff037424 */ /* 0x000fd800078e00ff */
[----:B------:R-:W-:Y:S05]  /*1dbc10*/  @!P1 BRA `(.L_x_10055) ;  /* 0x00000000000c9947 */ /* 0x000fea0003800000 */
.L_x_10056:
[----:B------:R-:W-:Y:S01]  /*1dbc20*/  IMAD.MOV.U32 R3, RZ, RZ, 0x4 ;  /* 0x00000004ff037424 */ /* 0x000fe200078e00ff */
[----:B------:R-:W-:Y:S06]  /*1dbc30*/  BRA `(.L_x_10055) ;  /* 0x0000000000047947 */ /* 0x000fec0003800000 */
.L_x_10057:
[----:B------:R-:W-:-:S07]  /*1dbc40*/  IMAD.MOV.U32 R3, RZ, RZ, 0x2 ;  /* 0x00000002ff037424 */ /* 0x000fce00078e00ff */
.L_x_10055:
[----:B------:R-:W-:Y:S05]  /*1dbc50*/  BSYNC.RECONVERGENT B3 ;  /* 0x0000000000037941 */ /* 0x000fea0003800200 */
.L_x_10053:
[----:B------:R0:W-:Y:S02]  /*1dbc60*/  STL.U8 [R5+0x27da], R3 ;  /* 0x0027da0305007387 */ /* 0x0001e40000100000 */
.L_x_10019:
[----:B------:R-:W-:Y:S05]  /*1dbc70*/  BSYNC.RECONVERGENT B2 ;  /* 0x0000000000027941 */ /* 0x000fea0003800200 */
.L_x_10018:
        /* <DEDUP_REMOVED lines=10> */
.L_x_10082:
        /* <DEDUP_REMOVED lines=12> */
.L_x_10063:
[----:B------:R-:W-:-:S13]  /*1dbde0*/  ISETP.NE.AND P1, PT, R5, 0x47, PT ;  /* 0x000000470500780c */ /* 0x000fda0003f25270 */
[----:B------:R-:W-:Y:S05]  /*1dbdf0*/  @!P1 BRA `(.L_x_10066) ;  /* 0x0000000000149947 */ /* 0x000fea0003800000 */
[----:B------:R-:W-:Y:S01]  /*1dbe00*/  ISETP.NE.AND P1, PT, R5, 0x54, PT ;  /* 0x000000540500780c */ /* 0x000fe20003f25270 */
[----:B------:R-:W-:-:S12]  /*1dbe10*/  IMAD.MOV.U32 R4, RZ, RZ, 0x3 ;  /* 0x00000003ff047424 */ /* 0x000fd800078e00ff */
[----:B------:R-:W-:Y:S05]  /*1dbe20*/  @!P1 BRA `(.L_x_10064) ;  /* 0x00000000000c9947 */ /* 0x000fea0003800000 */
.L_x_10065:
[----:B------:R-:W-:Y:S01]  /*1dbe30*/  IMAD.MOV.U32 R4, RZ, RZ, 0x4 ;  /* 0x00000004ff047424 */ /* 0x000fe200078e00ff */
[----:B------:R-:W-:Y:S06]  /*1dbe40*/  BRA `(.L_x_10064) ;  /* 0x0000000000047947 */ /* 0x000fec0003800000 */
.L_x_10066:
[----:B------:R-:W-:-:S07]  /*1dbe50*/  IMAD.MOV.U32 R4, RZ, RZ, 0x2 ;  /* 0x00000002ff047424 */ /* 0x000fce00078e00ff */
.L_x_10064:
[----:B------:R-:W-:Y:S05]  /*1dbe60*/  BSYNC.RECONVERGENT B4 ;  /* 0x0000000000047941 */ /* 0x000fea0003800200 */
.L_x_10062:
        /* <DEDUP_REMOVED lines=15> */
.L_x_10068:
[----:B------:R-:W-:-:S13]  /*1dbf60*/  ISETP.NE.AND P1, PT, R4, 0x47, PT ;  /* 0x000000470400780c */ /* 0x000fda0003f25270 */
[----:B------:R-:W-:Y:S05]  /*1dbf70*/  @!P1 BRA `(.L_x_10071) ;  /* 0x0000000000149947 */ /* 0x000fea0003800000 */
[----:B------:R-:W-:Y:S01]  /*1dbf80*/  ISETP.NE.AND P1, PT, R4, 0x54, PT ;  /* 0x000000540400780c */ /* 0x000fe20003f25270 */
[----:B------:R-:W-:-:S12]  /*1dbf90*/  IMAD.MOV.U32 R5, RZ, RZ, 0x3 ;  /* 0x00000003ff057424 */ /* 0x000fd800078e00ff */
[----:B------:R-:W-:Y:S05]  /*1dbfa0*/  @!P1 BRA `(.L_x_10069) ;  /* 0x00000000000c9947 */ /* 0x000fea0003800000 */
.L_x_10070:
[----:B------:R-:W-:Y:S01]  /*1dbfb0*/  IMAD.MOV.U32 R5, RZ, RZ, 0x4 ;  /* 0x00000004ff057424 */ /* 0x000fe200078e00ff */
[----:B------:R-:W-:Y:S06]  /*1dbfc0*/  BRA `(.L_x_10069) ;  /* 0x0000000000047947 */ /* 0x000fec0003800000 */
.L_x_10071:
[----:B------:R-:W-:-:S07]  /*1dbfd0*/  IMAD.MOV.U32 R5, RZ, RZ, 0x2 ;  /* 0x00000002ff057424 */ /* 0x000fce00078e00ff */
.L_x_10069:
[----:B------:R-:W-:Y:S05]  /*1dbfe0*/  BSYNC.RECONVERGENT B4 ;  /* 0x0000000000047941 */ /* 0x000fea0003800200 */
.L_x_10067:
        /* <DEDUP_REMOVED lines=14> */
.L_x_10073:
[----:B------:R-:W-:-:S13]  /*1dc0d0*/  ISETP.NE.AND P1, PT, R4, 0x47, PT ;  /* 0x000000470400780c */ /* 0x000fda0003f25270 */
[----:B------:R-:W-:Y:S05]  /*1dc0e0*/  @!P1 BRA `(.L_x_10076) ;  /* 0x0000000000149947 */ /* 0x000fea0003800000 */
[----:B------:R-:W-:Y:S01]  /*1dc0f0*/  ISETP.NE.AND P1, PT, R4, 0x54, PT ;  /* 0x000000540400780c */ /* 0x000fe20003f25270 */
[----:B------:R-:W-:-:S12]  /*1dc100*/  IMAD.MOV.U32 R5, RZ, RZ, 0x3 ;  /* 0x00000003ff057424 */ /* 0x000fd800078e00ff */
[----:B------:R-:W-:Y:S05]  /*1dc110*/  @!P1 BRA `(.L_x_10074) ;  /* 0x00000000000c9947 */ /* 0x000fea0003800000 */
.L_x_10075:
[----:B------:R-:W-:Y:S01]  /*1dc120*/  IMAD.MOV.U32 R5, RZ, RZ, 0x4 ;  /* 0x00000004ff057424 */ /* 0x000fe200078e00ff */
[----:B------:R-:W-:Y:S06]  /*1dc130*/  BRA `(.L_x_10074) ;  /* 0x0000000000047947 */ /* 0x000fec0003800000 */
.L_x_10076:
[----:B------:R-:W-:-:S07]  /*1dc140*/  IMAD.MOV.U32 R5, RZ, RZ, 0x2 ;  /* 0x00000002ff057424 */ /* 0x000fce00078e00ff */
.L_x_10074:
[----:B------:R-:W-:Y:S05]  /*1dc150*/  BSYNC.RECONVERGENT B4 ;  /* 0x0000000000047941 */ /* 0x000fea0003800200 */
.L_x_10072:
        /* <DEDUP_REMOVED lines=14> */
.L_x_10078:
[----:B------:R-:W-:-:S13]  /*1dc240*/  ISETP.NE.AND P1, PT, R107, 0x47, PT ;  /* 0x000000476b00780c */ /* 0x000fda0003f25270 */
[----:B------:R-:W-:Y:S05]  /*1dc250*/  @!P1 BRA `(.L_x_10081) ;  /* 0x0000000000149947 */ /* 0x000fea0003800000 */
[----:B------:R-:W-:Y:S01]  /*1dc260*/  ISETP.NE.AND P1, PT, R107, 0x54, PT ;  /* 0x000000546b00780c */ /* 0x000fe20003f25270 */
[----:B------:R-:W-:-:S12]  /*1dc270*/  IMAD.MOV.U32 R5, RZ, RZ, 0x3 ;  /* 0x00000003ff057424 */ /* 0x000fd800078e00ff */
[----:B------:R-:W-:Y:S05]  /*1dc280*/  @!P1 BRA `(.L_x_10079) ;  /* 0x00000000000c9947 */ /* 0x000fea0003800000 */
.L_x_10080:
[----:B------:R-:W-:Y:S01]  /*1dc290*/  IMAD.MOV.U32 R5, RZ, RZ, 0x4 ;  /* 0x00000004ff057424 */ /* 0x000fe200078e00ff */
[----:B------:R-:W-:Y:S06]  /*1dc2a0*/  BRA `(.L_x_10079) ;  /* 0x0000000000047947 */ /* 0x000fec0003800000 */
.L_x_10081:
[----:B------:R-:W-:-:S07]  /*1dc2b0*/  IMAD.MOV.U32 R5, RZ, RZ, 0x2 ;  /* 0x00000002ff057424 */ /* 0x000fce00078e00ff */
.L_x_10079:
[----:B------:R-:W-:Y:S05]  /*1dc2c0*/  BSYNC.RECONVERGENT B4 ;  /* 0x0000000000047941 */ /* 0x000fea0003800200 */
.L_x_10077:
[----:B------:R0:W-:Y:S01]  /*1dc2d0*/  STL.U8 [R104+0x27f6], R5 ;  /* 0x0027f60568007387 */ /* 0x0001e20000100000 */
[----:B------:R-:W-:Y:S01]  /*1dc2e0*/  ISETP.NE.AND P1, PT, R4, R105, PT ;  /* 0x000000690400720c */ /* 0x000fe20003f25270 */
[----:B------:R-:W-:-:S12]  /*1dc2f0*/  VIADD R3, R3, 0x4 ;  /* 0x0000000403037836 */ /* 0x000fd80000000000 */
[----:B0-----:R-:W-:Y:S05]  /*1dc300*/  @P1 BRA `(.L_x_10082) ;  /* 0xfffffff800841947 */ /* 0x001fea000383ffff */
.L_x_10061:
[----:B------:R-:W-:Y:S05]  /*1dc310*/  BSYNC.RECONVERGENT B3 ;  /* 0x0000000000037941 */ /* 0x000fea0003800200 */
.L_x_10060:
        /* <DEDUP_REMOVED lines=14> */
.L_x_10084:
[----:B------:R-:W-:-:S13]  /*1dc400*/  ISETP.NE.AND P1, PT, R5, 0x47, PT ;  /* 0x000000470500780c */ /* 0x000fda0003f25270 */
[----:B------:R-:W-:Y:S05]  /*1dc410*/  @!P1 BRA `(.L_x_10087) ;  /* 0x0000000000149947 */ /* 0x000fea0003800000 */
[----:B------:R-:W-:Y:S01]  /*1dc420*/  ISETP.NE.AND P1, PT, R5, 0x54, PT ;  /* 0x000000540500780c */ /* 0x000fe20003f25270 */
[----:B------:R-:W-:-:S12]  /*1dc430*/  IMAD.MOV.U32 R4, RZ, RZ, 0x3 ;  /* 0x00000003ff047424 */ /* 0x000fd800078e00ff */
[----:B------:R-:W-:Y:S05]  /*1dc440*/  @!P1 BRA `(.L_x_10085) ;  /* 0x00000000000c9947 */ /* 0x000fea0003800000 */
.L_x_10086:
[----:B------:R-:W-:Y:S01]  /*1dc450*/  IMAD.MOV.U32 R4, RZ, RZ, 0x4 ;  /* 0x00000004ff047424 */ /* 0x000fe200078e00ff */
[----:B------:R-:W-:Y:S06]  /*1dc460*/  BRA `(.L_x_10085) ;  /* 0x0000000000047947 */ /* 0x000fec0003800000 */
.L_x_10087:
[----:B------:R-:W-:-:S07]  /*1dc470*/  IMAD.MOV.U32 R4, RZ, RZ, 0x2 ;  /* 0x00000002ff047424 */ /* 0x000fce00078e00ff */
.L_x_10085:
[----:B------:R-:W-:Y:S05]  /*1dc480*/  BSYNC.RECONVERGENT B3 ;  /* 0x0000000000037941 */ /* 0x000fea0003800200 */
.L_x_10083:
        /* <DEDUP_REMOVED lines=17> */
.L_x_10089:
[----:B------:R-:W-:-:S13]  /*1dc5a0*/  ISETP.NE.AND P1, PT, R104, 0x47, PT ;  /* 0x000000476800780c */ /* 0x000fda0003f25270 */
[----:B------:R-:W-:Y:S05]  /*1dc5b0*/  @!P1 BRA `(.L_x_10092) ;  /* 0x0000000000149947 */ /* 0x000fea0003800000 */
[----:B------:R-:W-:Y:S01]  /*1dc5c0*/  ISETP.NE.AND P1, PT, R104, 0x54, PT ;  /* 0x000000546800780c */ /* 0x000fe20003f25270 */
[----:B------:R-:W-:-:S12]  /*1dc5d0*/  IMAD.MOV.U32 R4, RZ, RZ, 0x3 ;  /* 0x00000003ff047424 */ /* 0x000fd800078e00ff */
[----:B------:R-:W-:Y:S05]  /*1dc5e0*/  @!P1 BRA `(.L_x_10090) ;  /* 0x00000000000c9947 */ /* 0x000fea0003800000 */
.L_x_10091:
[----:B------:R-:W-:Y:S01]  /*1dc5f0*/  IMAD.MOV.U32 R4, RZ, RZ, 0x4 ;  /* 0x00000004ff047424 */ /* 0x000fe200078e00ff */
[----:B------:R-:W-:Y:S06]  /*1dc600*/  BRA `(.L_x_10090) ;  /* 0x0000000000047947 */ /* 0x000fec0003800000 */
.L_x_10092:
[----:B------:R-:W-:-:S07]  /*1dc610*/  IMAD.MOV.U32 R4, RZ, RZ, 0x2 ;  /* 0x00000002ff047424 */ /* 0x000fce00078e00ff */
.L_x_10090:
[----:B------:R-:W-:Y:S05]  /*1dc620*/  BSYNC.RECONVERGENT B3 ;  /* 0x0000000000037941 */ /* 0x000fea0003800200 */
.L_x_10088:
        /* <DEDUP_REMOVED lines=16> */
.L_x_10094:
[----:B------:R-:W-:-:S13]  /*1dc730*/  ISETP.NE.AND P1, PT, R4, 0x47, PT ;  /* 0x000000470400780c */ /* 0x000fda0003f25270 */
[----:B------:R-:W-:Y:S05]  /*1dc740*/  @!P1 BRA `(.L_x_10097) ;  /* 0x0000000000149947 */ /* 0x000fea0003800000 */
[----:B------:R-:W-:Y:S01]  /*1dc750*/  ISETP.NE.AND P1, PT, R4, 0x54, PT ;  /* 0x000000540400780c */ /* 0x000fe20003f25270 */
[----:B------:R-:W-:-:S12]  /*1dc760*/  IMAD.MOV.U32 R3, RZ, RZ, 0x3 ;  /* 0x00000003ff037424 */ /* 0x000fd800078e00ff */
[----:B------:R-:W-:Y:S05]  /*1dc770*/  @!P1 BRA `(.L_x_10095) ;  /* 0x00000000000c9947 */ /* 0x000fea0003800000 */
.L_x_10096:
[----:B------:R-:W-:Y:S01]  /*1dc780*/  IMAD.MOV.U32 R3, RZ, RZ, 0x4 ;  /* 0x00000004ff037424 */ /* 0x000fe200078e00ff */
[----:B------:R-:W-:Y:S06]  /*1dc790*/  BRA `(.L_x_10095) ;  /* 0x0000000000047947 */ /* 0x000fec0003800000 */
.L_x_10097:
[----:B------:R-:W-:-:S07]  /*1dc7a0*/  IMAD.MOV.U32 R3, RZ, RZ, 0x2 ;  /* 0x00000002ff037424 */ /* 0x000fce00078e00ff */
.L_x_10095:
[----:B------:R-:W-:Y:S05]  /*1dc7b0*/  BSYNC.RECONVERGENT B3 ;  /* 0x0000000000037941 */ /* 0x000fea0003800200 */
.L_x_10093:
[----:B------:R2:W-:Y:S02]  /*1dc7c0*/  STL.U8 [R5+0x27f5], R3 ;  /* 0x0027f50305007387 */ /* 0x0005e40000100000 */
.L_x_10059:
[----:B------:R-:W-:Y:S05]  /*1dc7d0*/  BSYNC.RECONVERGENT B2 ;  /* 0x0000000000027941 */ /* 0x000fea0003800200 */
.L_x_10058:
        /* <DEDUP_REMOVED lines=13> */
.L_x_10106:
[----:B------:R-:W-:Y:S04]  /*1dc8b0*/  BSSY.RECONVERGENT B3, `(.L_x_10101) ;  /* 0x0000084000037945 */ /* 0x000fe80003800200 */
[----:B0----5:R-:W-:Y:S05]  /*1dc8c0*/  @!P4 BRA `(.L_x_10102) ;  /* 0x000000080008c947 */ /* 0x021fea0003800000 */
        /* <DEDUP_REMOVED lines=11> */
.L_x_10105:
        /* <DEDUP_REMOVED lines=66> */
.L_x_10104:
[----:B------:R-:W-:Y:S05]  /*1dcda0*/  BSYNC.RECONVERGENT B5 ;  /* 0x0000000000057941 */ /* 0x000fea0003800200 */
.L_x_10103:
        /* <DEDUP_REMOVED lines=52> */
.L_x_10102:
[----:B------:R-:W-:Y:S05]  /*1dd0f0*/  BSYNC.RECONVERGENT B3 ;  /* 0x0000000000037941 */ /* 0x000fea0003800200 */
.L_x_10101:
[C---:B------:R-:W-:Y:S01]  /*1dd100*/  ISETP.NE.AND P0, PT, R3.reuse, R148, PT ;  /* 0x000000940300720c */ /* 0x040fe20003f05270 */
[----:B------:R-:W-:-:S12]  /*1dd110*/  VIADD R3, R3, 0x1 ;  /* 0x0000000103037836 */ /* 0x000fd80000000000 */
[----:B------:R-:W-:Y:S05]  /*1dd120*/  @P0 BRA `(.L_x_10106) ;  /* 0xfffffff400e00947 */ /* 0x000fea000383ffff */
[----:B------:R-:W-:Y:S05]  /*1dd130*/  BSYNC.RECONVERGENT B2 ;  /* 0x0000000000027941 */ /* 0x000fea0003800200 */
.L_x_10100:
[----:B------:R-:W-:-:S07]  /*1dd140*/  IMAD.MOV.U32 R143, RZ, RZ, 0x1 ;  /* 0x00000001ff8f7424 */ /* 0x000fce00078e00ff */
.L_x_10171:
[----:B------:R-:W-:Y:S04]  /*1dd150*/  BSSY.RECONVERGENT B3, `(.L_x_10107) ;  /* 0x000045b000037945 */ /* 0x000fe80003800200 */
[----:B01----:R-:W-:Y:S05]  /*1dd160*/  @!P4 BRA `(.L_x_10108) ;  /* 0x000000440064c947 */ /* 0x003fea0003800000 */
[----:B------:R-:W-:-:S07]  /*1dd170*/  IMAD.MOV.U32 R142, RZ, RZ, 0x1 ;  /* 0x00000001ff8e7424 */ /* 0x000fce00078e00ff */
.L_x_10170:
        /* <DEDUP_REMOVED lines=130> */
.L_x_10117:
[----:B------:R-:W-:Y:S05]  /*1dd9a0*/  BSYNC.RECONVERGENT B9 ;  /* 0x0000000000097941 */ /* 0x000fea0003800200 */
.L_x_10116:
        /* <DEDUP_REMOVED lines=36> */
.L_x_10120:
[----:B------:R-:W-:Y:S05]  /*1ddbf0*/  BSYNC.RECONVERGENT B9 ;  /* 0x0000000000097941 */ /* 0x000fea0003800200 */
.L_x_10119:
        /* <DEDUP_REMOVED lines=9> */
.L_x_10115:
        /* <DEDUP_REMOVED lines=47> */
.L_x_10122:
[----:B------:R-:W-:Y:S05]  /*1ddf80*/  BSYNC.RECONVERGENT B9 ;  /* 0x0000000000097941 */ /* 0x000fea0003800200 */
.L_x_10121:
        /* <DEDUP_REMOVED lines=38> */
.L_x_10124:
[----:B------:R-:W-:Y:S05]  /*1de1f0*/  BSYNC.RECONVERGENT B9 ;  /* 0x0000000000097941 */ /* 0x000fea0003800200 */
.L_x_10123:
        /* <DEDUP_REMOVED lines=9> */
.L_x_10114:
        /* <DEDUP_REMOVED lines=56> */
.L_x_10126:
[----:B------:R-:W-:Y:S05]  /*1de610*/  BSYNC.RECONVERGENT B9 ;  /* 0x0000000000097941 */ /* 0x000fea0003800200 */
.L_x_10125:
        /* <DEDUP_REMOVED lines=38> */
.L_x_10128:
[----:B------:R-:W-:Y:S05]  /*1de880*/  BSYNC.RECONVERGENT B9 ;  /* 0x0000000000097941 */ /* 0x000fea0003800200 */
.L_x_10127:
        /* <DEDUP_REMOVED lines=8> */
.L_x_10118:
[----:B------:R-:W-:Y:S05]  /*1de910*/  BSYNC.RECONVERGENT B5 ;  /* 0x0000000000057941 */ /* 0x000fea0003800200 */
.L_x_10113:
        /* <DEDUP_REMOVED lines=35> */
.L_x_10130:
[----:B------:R-:W-:Y:S05]  /*1deb50*/  BSYNC.RECONVERGENT B5 ;  /* 0x0000000000057941 */ /* 0x000fea0003800200 */
.L_x_10129:
[----:B------:R-:W-:-:S06]  /*1deb60*/  DSETP.GEU.AND P0, PT, R84, R118, PT ;  /* 0x000000765400722a */ /* 0x000fcc0003f0e000 */
[----:B------:R-:W-:Y:S02]  /*1deb70*/  FSEL R106, R106, R138, !P0 ;  /* 0x0000008a6a6a7208 */ /* 0x000fe40004000000 */
[----:B------:R-:W-:Y:S02]  /*1deb80*/  FSEL R107, R107, R139, !P0 ;  /* 0x0000008b6b6b7208 */ /* 0x000fe40004000000 */
[----:B------:R-:W-:Y:S02]  /*1deb90*/  FSEL R104, R104, R126, !P0 ;  /* 0x0000007e68687208 */ /* 0x000fe40004000000 */
[----:B------:R-:W-:-:S07]  /*1deba0*/  FSEL R105, R105, R127, !P0 ;  /* 0x0000007f69697208 */ /* 0x000fce0004000000 */
.L_x_10112:
[----:B------:R-:W-:Y:S05]  /*1debb0*/  BSYNC.RECONVERGENT B6 ;  /* 0x0000000000067941 */ /* 0x000fea0003800200 */
.L_x_10111:
        /* <DEDUP_REMOVED lines=45> */
.L_x_10132:
[----:B------:R-:W-:Y:S05]  /*1dee90*/  BSYNC.RECONVERGENT B5 ;  /* 0x0000000000057941 */ /* 0x000fea0003800200 */
.L_x_10131:
        /* <DEDUP_REMOVED lines=32> */
.L_x_10134:
[----:B------:R-:W-:Y:S05]  /*1df0a0*/  BSYNC.RECONVERGENT B5 ;  /* 0x0000000000057941 */ /* 0x000fea0003800200 */
.L_x_10133:
        /* <DEDUP_REMOVED lines=30> */
.L_x_10136:
[----:B------:R-:W-:Y:S05]  /*1df290*/  BSYNC.RECONVERGENT B5 ;  /* 0x0000000000057941 */ /* 0x000fea0003800200 */
.L_x_10135:
        /* <DEDUP_REMOVED lines=27> */
.L_x_10139:
[----:B------:R-:W-:Y:S05]  /*1df450*/  BSYNC.RELIABLE B6 ;  /* 0x0000000000067941 */ /* 0x000fea0003800100 */
.L_x_10138:
[----:B------:R0:W-:Y:S01]  /*1df460*/  STL.64 [R144], R110 ;  /* 0x0000006e90007387 */ /* 0x0001e20000100a00 */
[----:B------:R-:W-:Y:S02]  /*1df470*/  IMAD.MOV.U32 R106, RZ, RZ, R110 ;  /* 0x000000ffff6a7224 */ /* 0x000fe400078e006e */
[----:B------:R-:W-:Y:S01]  /*1df480*/  IMAD.MOV.U32 R107, RZ, RZ, R111 ;  /* 0x000000ffff6b7224 */ /* 0x000fe200078e006f */
[----:B------:R0:W-:Y:S01]  /*1df490*/  STL.64 [R149], R108 ;  /* 0x0000006c95007387 */ /* 0x0001e20000100a00 */
[----:B------:R-:W-:Y:S02]  /*1df4a0*/  IMAD.MOV.U32 R4, RZ, RZ, R108 ;  /* 0x000000ffff047224 */ /* 0x000fe400078e006c */
[----:B------:R-:W-:-:S07]  /*1df4b0*/  IMAD.MOV.U32 R5, RZ, RZ, R109 ;  /* 0x000000ffff057224 */ /* 0x000fce00078e006d */
.L_x_10140:
[----:B------:R-:W-:Y:S05]  /*1df4c0*/  BSYNC.RECONVERGENT B5 ;  /* 0x0000000000057941 */ /* 0x000fea0003800200 */
.L_x_10137:
[----:B------:R-:W-:-:S07]  /*1df4d0*/  IMAD.MOV.U32 R139, RZ, RZ, 0x3 ;  /* 0x00000003ff8b7424 */ /* 0x000fce00078e00ff */
.L_x_10169:
        /* <DEDUP_REMOVED lines=12> */
.L_x_10168:
        /* <DEDUP_REMOVED lines=11> */
[----:B-1----:R-:W-:Y:S01]  /*1df650*/  LOP3.LUT R120, RZ, R127, RZ, 0x33, !PT ;  /* 0x0000007fff787212 */ /* 0x002fe200078e33ff */
        /* <DEDUP_REMOVED lines=102> */
.L_x_10149:
[----:B------:R-:W-:Y:S05]  /*1dfcc0*/  BSYNC.RECONVERGENT B10 ;  /* 0x00000000000a7941 */ /* 0x000fea0003800200 */
.L_x_10148:
        /* <DEDUP_REMOVED lines=30> */
.L_x_10151:
[----:B------:R-:W-:Y:S05]  /*1dfeb0*/  BSYNC.RECONVERGENT B10 ;  /* 0x00000000000a7941 */ /* 0x000fea0003800200 */
.L_x_10150:
[----:B------:R-:W-:-:S06]  /*1dfec0*/  DSETP.GT.AND P0, PT, R104, R122, PT ;  /* 0x0000007a6800722a */ /* 0x000fcc0003f04000 */
[----:B------:R-:W-:Y:S02]  /*1dfed0*/  FSEL R118, R108, RZ, P0 ;  /* 0x000000ff6c767208 */ /* 0x000fe40000000000 */
[----:B------:R-:W-:Y:S02]  /*1dfee0*/  FSEL R119, R109, +QNAN , P0 ;  /* 0x7ff000006d777808 */ /* 0x000fe40000000000 */
[----:B------:R-:W-:Y:S02]  /*1dfef0*/  FSEL R120, R110, RZ, P0 ;  /* 0x000000ff6e787208 */ /* 0x000fe40000000000 */
[----:B------:R-:W-:Y:S01]  /*1dff00*/  FSEL R121, R111, -1.875, P0 ;  /* 0xbff000006f797808 */ /* 0x000fe20000000000 */
[----:B------:R-:W-:Y:S06]  /*1dff10*/  BRA `(.L_x_10152) ;  /* 0x0000001400907947 */ /* 0x000fec0003800000 */
.L_x_10147:
        /* <DEDUP_REMOVED lines=75> */
.L_x_10154:
[----:B------:R-:W-:Y:S05]  /*1e03d0*/  BSYNC.RECONVERGENT B10 ;  /* 0x00000000000a7941 */ /* 0x000fea0003800200 */
.L_x_10153:
        /* <DEDUP_REMOVED lines=30> */
.L_x_10156:
[----:B------:R-:W-:Y:S05]  /*1e05c0*/  BSYNC.RECONVERGENT B10 ;  /* 0x00000000000a7941 */ /* 0x000fea0003800200 */
.L_x_10155:
        /* <DEDUP_REMOVED lines=15> */
.L_x_10146:
        /* <DEDUP_REMOVED lines=83> */
.L_x_10159:
[----:B------:R-:W-:Y:S05]  /*1e0bf0*/  BSYNC.RECONVERGENT B10 ;  /* 0x00000000000a7941 */ /* 0x000fea0003800200 */
.L_x_10158:
        /* <DEDUP_REMOVED lines=30> */
.L_x_10161:
[----:B------:R-:W-:Y:S05]  /*1e0de0*/  BSYNC.RECONVERGENT B10 ;  /* 0x00000000000a7941 */ /* 0x000fea0003800200 */
.L_x_10160:
[----:B------:R-:W-:-:S06]  /*1e0df0*/  DSETP.GT.AND P0, PT, R104, R122, PT ;  /* 0x0000007a6800722a */ /* 0x000fcc0003f04000 */
[----:B------:R-:W-:Y:S02]  /*1e0e00*/  FSEL R118, R108, RZ, P0 ;  /* 0x000000ff6c767208 */ /* 0x000fe40000000000 */
[----:B------:R-:W-:Y:S02]  /*1e0e10*/  FSEL R119, R109, +QNAN , P0 ;  /* 0x7ff000006d777808 */ /* 0x000fe40000000000 */
[----:B------:R-:W-:Y:S02]  /*1e0e20*/  FSEL R120, R110, RZ, P0 ;  /* 0x000000ff6e787208 */ /* 0x000fe40000000000 */
[----:B------:R-:W-:Y:S01]  /*1e0e30*/  FSEL R121, R111, -1.875, P0 ;  /* 0xbff000006f797808 */ /* 0x000fe20000000000 */
[----:B------:R-:W-:Y:S06]  /*1e0e40*/  BRA `(.L_x_10152) ;  /* 0x0000000400c47947 */ /* 0x000fec0003800000 */
.L_x_10157:
        /* <DEDUP_REMOVED lines=36> */
.L_x_10163:
[----:B------:R-:W-:Y:S05]  /*1e1090*/  BSYNC.RECONVERGENT B7 ;  /* 0x0000000000077941 */ /* 0x000fea0003800200 */
.L_x_10162:
        /* <DEDUP_REMOVED lines=39> */
.L_x_10165:
[----:B------:R-:W-:Y:S05]  /*1e1310*/  BSYNC.RECONVERGENT B10 ;  /* 0x00000000000a7941 */ /* 0x000fea0003800200 */
.L_x_10164:
        /* <DEDUP_REMOVED lines=30> */
.L_x_10167:
[----:B------:R-:W-:Y:S05]  /*1e1500*/  BSYNC.RECONVERGENT B10 ;  /* 0x00000000000a7941 */ /* 0x000fea0003800200 */
.L_x_10166:
[----:B------:R-:W-:-:S06]  /*1e1510*/  DSETP.GT.AND P0, PT, R104, R122, PT ;  /* 0x0000007a6800722a */ /* 0x000fcc0003f04000 */
[----:B------:R-:W-:Y:S02]  /*1e1520*/  FSEL R118, R108, RZ, P0 ;  /* 0x000000ff6c767208 */ /* 0x000fe40000000000 */
[----:B------:R-:W-:Y:S02]  /*1e1530*/  FSEL R119, R109, +QNAN , P0 ;  /* 0x7ff000006d777808 */ /* 0x000fe40000000000 */
[----:B------:R-:W-:Y:S02]  /*1e1540*/  FSEL R120, R110, RZ, P0 ;  /* 0x000000ff6e787208 */ /* 0x000fe40000000000 */
[----:B------:R-:W-:-:S07]  /*1e1550*/  FSEL R121, R111, -1.875, P0 ;  /* 0xbff000006f797808 */ /* 0x000fce0000000000 */
.L_x_10152:
[----:B------:R-:W-:Y:S05]  /*1e1560*/  BSYNC.RECONVERGENT B5 ;  /* 0x0000000000057941 */ /* 0x000fea0003800200 */
.L_x_10145:
        /* <DEDUP_REMOVED lines=14> */
.L_x_10144:
[----:B------:R-:W-:Y:S05]  /*1e1650*/  BSYNC.RECONVERGENT B6 ;  /* 0x0000000000067941 */ /* 0x000fea0003800200 */
.L_x_10143:
[----:B------:R-:W-:Y:S01]  /*1e1660*/  VIADD R127, R127, 0x1 ;  /* 0x000000017f7f7836 */ /* 0x000fe20000000000 */
[----:B------:R-:W-:-:S04]  /*1e1670*/  ISETP.GT.U32.AND P1, PT, R126, 0x1, PT ;  /* 0x000000017e00780c */ /* 0x000fc80003f24070 */
[----:B------:R-:W-:-:S13]  /*1e1680*/  ISETP.GE.AND P0, PT, R127, R142, PT ;  /* 0x0000008e7f00720c */ /* 0x000fda0003f06270 */
[----:B------:R-:W-:Y:S05]  /*1e1690*/  @!P0 BRA P1, `(.L_x_10168) ;  /* 0xffffffdc00c08947 */ /* 0x000fea000083ffff */
.L_x_10142:
[----:B------:R-:W-:Y:S05]  /*1e16a0*/  BSYNC.RECONVERGENT B9 ;  /* 0x0000000000097941 */ /* 0x000fea0003800200 */
.L_x_10141:
[----:B------:R-:W-:Y:S05]  /*1e16b0*/  @P3 BRA `(.L_x_10169) ;  /* 0xffffffdc00883947 */ /* 0x000fea000383ffff */
.L_x_10110:
[----:B------:R-:W-:Y:S05]  /*1e16c0*/  BSYNC.RECONVERGENT B2 ;  /* 0x0000000000027941 */ /* 0x000fea0003800200 */
.L_x_10109:
[C---:B------:R-:W-:Y:S01]  /*1e16d0*/  ISETP.NE.AND P0, PT, R142.reuse, R2, PT ;  /* 0x000000028e00720c */ /* 0x040fe20003f05270 */
[----:B------:R-:W-:-:S12]  /*1e16e0*/  VIADD R142, R142, 0x1 ;  /* 0x000000018e8e7836 */ /* 0x000fd80000000000 */
[----:B------:R-:W-:Y:S05]  /*1e16f0*/  @P0 BRA `(.L_x_10170) ;  /* 0xffffffb800a00947 */ /* 0x000fea000383ffff */
.L_x_10108:
[----:B------:R-:W-:Y:S05]  /*1e1700*/  BSYNC.RECONVERGENT B3 ;  /* 0x0000000000037941 */ /* 0x000fea0003800200 */
.L_x_10107:
[C---:B------:R-:W-:Y:S01]  /*1e1710*/  ISETP.NE.AND P0, PT, R143.reuse, R148, PT ;  /* 0x000000948f00720c */ /* 0x040fe20003f05270 */
[----:B------:R-:W-:-:S12]  /*1e1720*/  VIADD R143, R143, 0x1 ;  /* 0x000000018f8f7836 */ /* 0x000fd80000000000 */
[----:B------:R-:W-:Y:S05]  /*1e1730*/  @P0 BRA `(.L_x_10171) ;  /* 0xffffffb800840947 */ /* 0x000fea000383ffff */
.L_x_10099:
[----:B------:R-:W-:Y:S05]  /*1e1740*/  BSYNC.RECONVERGENT B4 ;  /* 0x0000000000047941 */ /* 0x000fea0003800200 */
.L_x_10098:
        /* <DEDUP_REMOVED lines=13> */
.L_x_10198:
        /* <DEDUP_REMOVED lines=116> */
.L_x_10179:
[----:B------:R-:W-:Y:S05]  /*1e1f60*/  BSYNC.RECONVERGENT B5 ;  /* 0x0000000000057941 */ /* 0x000fea0003800200 */
.L_x_10178:
        /* <DEDUP_REMOVED lines=36> */
.L_x_10181:
[----:B------:R-:W-:Y:S05]  /*1e21b0*/  BSYNC.RECONVERGENT B5 ;  /* 0x0000000000057941 */ /* 0x000fea0003800200 */
.L_x_10180:
        /* <DEDUP_REMOVED lines=8> */
.L_x_10177:
[----:B------:R-:W-:Y:S05]  /*1e2240*/  BSYNC.RECONVERGENT B4 ;  /* 0x0000000000047941 */ /* 0x000fea0003800200 */
.L_x_10176:
        /* <DEDUP_REMOVED lines=49> */
.L_x_10185:
[----:B------:R-:W-:Y:S05]  /*1e2560*/  BSYNC.RECONVERGENT B5 ;  /* 0x0000000000057941 */ /* 0x000fea0003800200 */
.L_x_10184:
        /* <DEDUP_REMOVED lines=37> */
.L_x_10187:
[----:B------:R-:W-:Y:S05]  /*1e27c0*/  BSYNC.RECONVERGENT B5 ;  /* 0x0000000000057941 */ /* 0x000fea0003800200 */
.L_x_10186:
        /* <DEDUP_REMOVED lines=8> */
.L_x_10183:
[----:B------:R-:W-:Y:S05]  /*1e2850*/  BSYNC.RECONVERGENT B4 ;  /* 0x0000000000047941 */ /* 0x000fea0003800200 */
.L_x_10182:
        /* <DEDUP_REMOVED lines=53> */
.L_x_10191:
[----:B------:R-:W-:Y:S05]  /*1e2bb0*/  BSYNC.RECONVERGENT B5 ;  /* 0x0000000000057941 */ /* 0x000fea0003800200 */
.L_x_10190:
        /* <DEDUP_REMOVED lines=37> */
.L_x_10193:
[----:B------:R-:W-:Y:S05]  /*1e2e10*/  BSYNC.RECONVERGENT B5 ;  /* 0x0000000000057941 */ /* 0x000fea0003800200 */
.L_x_10192:
        /* <DEDUP_REMOVED lines=8> */
.L_x_10189:
[----:B------:R-:W-:Y:S05]  /*1e2ea0*/  BSYNC.RECONVERGENT B4 ;  /* 0x0000000000047941 */ /* 0x000fea0003800200 */
.L_x_10188:
        /* <DEDUP_REMOVED lines=35> */
.L_x_10195:
[----:B------:R-:W-:Y:S05]  /*1e30e0*/  BSYNC.RECONVERGENT B4 ;  /* 0x0000000000047941 */ /* 0x000fea0003800200 */
.L_x_10194:
[----:B------:R-:W-:-:S06]  /*1e30f0*/  DSETP.GEU.AND P0, PT, R208, R118, PT ;  /* 0x00000076d000722a */ /* 0x000fcc0003f0e000 */
[----:B------:R-:W-:Y:S02]  /*1e3100*/  FSEL R110, R110, R104, !P0 ;  /* 0x000000686e6e7208 */ /* 0x000fe40004000000 */
[----:B------:R-:W-:Y:S02]  /*1e3110*/  FSEL R126, R126, R4, !P0 ;  /* 0x000000047e7e7208 */ /* 0x000fe40004000000 */
[----:B------:R-:W-:Y:S02]  /*1e3120*/  FSEL R104, R111, R105, !P0 ;  /* 0x000000696f687208 */ /* 0x000fe40004000000 */
[----:B------:R-:W-:-:S03]  /*1e3130*/  FSEL R4, R127, R5, !P0 ;  /* 0x000000057f047208 */ /* 0x000fc60004000000 */
[----:B------:R-:W-:Y:S02]  /*1e3140*/  IMAD.MOV.U32 R111, RZ, RZ, R104 ;  /* 0x000000ffff6f7224 */ /* 0x000fe400078e0068 */
[----:B------:R-:W-:-:S07]  /*1e3150*/  IMAD.MOV.U32 R127, RZ, RZ, R4 ;  /* 0x000000ffff7f7224 */ /* 0x000fce00078e0004 */
.L_x_10175:
[----:B------:R-:W-:Y:S05]  /*1e3160*/  BSYNC.RECONVERGENT B2 ;  /* 0x0000000000027941 */ /* 0x000fea0003800200 */
.L_x_10174:
        /* <DEDUP_REMOVED lines=44> */
.L_x_10197:
[----:B------:R-:W-:Y:S05]  /*1e3430*/  BSYNC.RECONVERGENT B2 ;  /* 0x0000000000027941 */ /* 0x000fea0003800200 */
.L_x_10196:
        /* <DEDUP_REMOVED lines=14> */
.L_x_10173:
[----:B------:R-:W-:Y:S05]  /*1e3520*/  BSYNC.RECONVERGENT B3 ;  /* 0x0000000000037941 */ /* 0x000fea0003800200 */
.L_x_10172:
        /* <DEDUP_REMOVED lines=129> */
.L_x_10204:
[----:B------:R-:W-:Y:S05]  /*1e3d40*/  BSYNC.RECONVERGENT B4 ;  /* 0x0000000000047941 */ /* 0x000fea0003800200 */
.L_x_10203:
        /* <DEDUP_REMOVED lines=35> */
.L_x_10206:
[----:B------:R-:W-:Y:S05]  /*1e3f80*/  BSYNC.RECONVERGENT B4 ;  /* 0x0000000000047941 */ /* 0x000fea0003800200 */
.L_x_10205:
        /* <DEDUP_REMOVED lines=11> */
.L_x_10202:
[----:B------:R-:W-:Y:S05]  /*1e4040*/  BSYNC.RECONVERGENT B3 ;  /* 0x0000000000037941 */ /* 0x000fea0003800200 */
.L_x_10201:
        /* <DEDUP_REMOVED lines=48> */
.L_x_10210:
[----:B------:R-:W-:Y:S05]  /*1e4350*/  BSYNC.RECONVERGENT B4 ;  /* 0x0000000000047941 */ /* 0x000fea0003800200 */
.L_x_10209:
        /* <DEDUP_REMOVED lines=35> */
.L_x_10212:
[----:B------:R-:W-:Y:S05]  /*1e4590*/  BSYNC.RECONVERGENT B4 ;  /* 0x0000000000047941 */ /* 0x000fea0003800200 */
.L_x_10211:
        /* <DEDUP_REMOVED lines=11> */
.L_x_10208:
[----:B------:R-:W-:Y:S05]  /*1e4650*/  BSYNC.RECONVERGENT B3 ;  /* 0x0000000000037941 */ /* 0x000fea0003800200 */
.L_x_10207:
        /* <DEDUP_REMOVED lines=52> */
.L_x_10216:
[----:B------:R-:W-:Y:S05]  /*1e49a0*/  BSYNC.RECONVERGENT B4 ;  /* 0x0000000000047941 */ /* 0x000fea0003800200 */
.L_x_10215:
        /* <DEDUP_REMOVED lines=35> */
.L_x_10218:
[----:B------:R-:W-:Y:S05]  /*1e4be0*/  BSYNC.RECONVERGENT B4 ;  /* 0x0000000000047941 */ /* 0x000fea0003800200 */
.L_x_10217:
        /* <DEDUP_REMOVED lines=11> */
.L_x_10214:
[----:B------:R-:W-:Y:S05]  /*1e4ca0*/  BSYNC.RECONVERGENT B3 ;  /* 0x0000000000037941 */ /* 0x000fea0003800200 */
.L_x_10213:
        /* <DEDUP_REMOVED lines=35> */
.L_x_10220:
[----:B------:R-:W-:Y:S05]  /*1e4ee0*/  BSYNC.RECONVERGENT B3 ;  /* 0x0000000000037941 */ /* 0x000fea0003800200 */
.L_x_10219:
        /* <DEDUP_REMOVED lines=8> */
.L_x_10200:
[----:B------:R-:W-:Y:S05]  /*1e4f70*/  BSYNC.RECONVERGENT B2 ;  /* 0x0000000000027941 */ /* 0x000fea0003800200 */
.L_x_10199:
        /* <DEDUP_REMOVED lines=11> */
.L_x_10225:
        /* <DEDUP_REMOVED lines=22> */
.L_x_10224:
[----:B------:R-:W-:Y:S05]  /*1e5190*/  BSYNC.RECONVERGENT B3 ;  /* 0x0000000000037941 */ /* 0x000fea0003800200 */
.L_x_10223:
        /* <DEDUP_REMOVED lines=18> */
.L_x_10227:
[----:B------:R-:W-:Y:S05]  /*1e52c0*/  BSYNC.RECONVERGENT B3 ;  /* 0x0000000000037941 */ /* 0x000fea0003800200 */
.L_x_10226:
        /* <DEDUP_REMOVED lines=18> */
.L_x_10222:
[----:B------:R-:W-:Y:S05]  /*1e53f0*/  BSYNC.RECONVERGENT B2 ;  /* 0x0000000000027941 */ /* 0x000fea0003800200 */
.L_x_10221:
[----:B------:R-:W-:Y:S04]  /*1e5400*/  BSSY.RECONVERGENT B2, `(.L_x_10228) ;  /* 0x0000042000027945 */ /* 0x000fe80003800200 */
[----:B------:R-:W-:Y:S05]  /*1e5410*/  @!P5 BRA `(.L_x_10229) ;  /* 0x000000040000d947 */ /* 0x000fea0003800000 */
[C---:B------:R-:W-:Y:S01]  /*1e5420*/  ISETP.GE.U32.AND P0, PT, R2.reuse, 0x10, PT ;  /* 0x000000100200780c */ /* 0x040fe20003f06070 */
[----:B------:R-:W-:Y:S01]  /*1e5430*/  BSSY.RECONVERGENT B3, `(.L_x_10230) ;  /* 0x000001b000037945 */ /* 0x000fe20003800200 */
[----:B------:R-:W-:Y:S01]  /*1e5440*/  LOP3.LUT R4, R2, 0xf, RZ, 0xc0, !PT ;  /* 0x0000000f02047812 */ /* 0x000fe200078ec0ff */
[----:B-1----:R-:W-:-:S03]  /*1e5450*/  IMAD.MOV.U32 R3, RZ, RZ, RZ ;  /* 0x000000ffff037224 */ /* 0x002fc600078e00ff */
[----:B------:R-:W-:-:S07]  /*1e5460*/  ISETP.NE.AND P1, PT, R4, RZ, PT ;  /* 0x000000ff0400720c */ /* 0x000fce0003f25270 */
[----:B------:R-:W-:Y:S06]  /*1e5470*/  @!P0 BRA `(.L_x_10231) ;  /* 0x0000000000588947 */ /* 0x000fec0003800000 */
[----:B------:R-:W-:Y:S01]  /*1e5480*/  LOP3.LUT R3, R2, 0x7ffffff0, RZ, 0xc0, !PT ;  /* 0x7ffffff002037812 */ /* 0x000fe200078ec0ff */
[----:B0-----:R-:W-:-:S07]  /*1e5490*/  IMAD.MOV.U32 R5, RZ, RZ, RZ ;  /* 0x000000ffff057224 */ /* 0x001fce00078e00ff */
.L_x_10232:
[C---:B-1----:R-:W-:Y:S02]  /*1e54a0*/  IMAD R104, R5.reuse, 0x4, R252 ;  /* 0x0000000405687824 */ /* 0x042fe400078e02fc */
        /* <DEDUP_REMOVED lines=19> */
.L_x_10231:
[----:B------:R-:W-:Y:S05]  /*1e55e0*/  BSYNC.RECONVERGENT B3 ;  /* 0x0000000000037941 */ /* 0x000fea0003800200 */
.L_x_10230:
[----:B------:R-:W-:Y:S05]  /*1e55f0*/  @!P1 BRA `(.L_x_10229) ;  /* 0x0000000000889947 */ /* 0x000fea0003800000 */
[----:B------:R-:W-:Y:S01]  /*1e5600*/  ISETP.GE.U32.AND P0, PT, R4, 0x8, PT ;  /* 0x000000080400780c */ /* 0x000fe20003f06070 */
[----:B------:R-:W-:Y:S01]  /*1e5610*/  BSSY.RECONVERGENT B3, `(.L_x_10233) ;  /* 0x000000e000037945 */ /* 0x000fe20003800200 */
[----:B------:R-:W-:-:S04]  /*1e5620*/  LOP3.LUT R4, R2, 0x7, RZ, 0xc0, !PT ;  /* 0x0000000702047812 */ /* 0x000fc800078ec0ff */
[----:B------:R-:W-:-:S07]  /*1e5630*/  ISETP.NE.AND P1, PT, R4, RZ, PT ;  /* 0x000000ff0400720c */ /* 0x000fce0003f25270 */
[----:B------:R-:W-:Y:S06]  /*1e5640*/  @!P0 BRA `(.L_x_10234) ;  /* 0x0000000000288947 */ /* 0x000fec0003800000 */
[C---:B0-----:R-:W-:Y:S02]  /*1e5650*/  IMAD R5, R3.reuse, 0x4, R252 ;  /* 0x0000000403057824 */ /* 0x041fe400078e02fc */
        /* <DEDUP_REMOVED lines=9> */
.L_x_10234:
[----:B------:R-:W-:Y:S05]  /*1e56f0*/  BSYNC.RECONVERGENT B3 ;  /* 0x0000000000037941 */ /* 0x000fea0003800200 */
.L_x_10233:
        /* <DEDUP_REMOVED lines=18> */
.L_x_10229:
[----:B------:R-:W-:Y:S05]  /*1e5820*/  BSYNC.RECONVERGENT B2 ;  /* 0x0000000000027941 */ /* 0x000fea0003800200 */
.L_x_10228:
[----:B------:R-:W-:Y:S02]  /*1e5830*/  VIADD R143, R138, 0xffffffff ;  /* 0xffffffff8a8f7836 */ /* 0x000fe40000000000 */
[----:B-1-3--:R-:W-:-:S04]  /*1e5840*/  VIADD R3, R151, 0xffffffff ;  /* 0xffffffff97037836 */ /* 0x00afc80000000000 */
[----:B------:R-:W-:-:S04]  /*1e5850*/  IMAD R143, R143, R2, R3 ;  /* 0x000000028f8f7224 */ /* 0x000fc800078e0203 */
[----:B------:R-:W-:-:S06]  /*1e5860*/  IMAD R4, R143, 0x8, R131 ;  /* 0x000000088f047824 */ /* 0x000fcc00078e0283 */
[----:B0-2---:R-:W2:Y:S01]  /*1e5870*/  LDL.64 R4, [R4] ;  /* 0x0000000004047983 */ /* 0x005ea20000100a00 */
        /* <DEDUP_REMOVED lines=13> */
.L_x_10284:
        /* <DEDUP_REMOVED lines=23> */
.L_x_10239:
[----:B------:R-:W-:Y:S01]  /*1e5ac0*/  IADD3 R118, PT, PT, R1, R151, RZ ;  /* 0x0000009701767210 */ /* 0x000fe20007ffe0ff */
        /* <DEDUP_REMOVED lines=101> */
.L_x_10245:
[----:B------:R-:W-:Y:S05]  /*1e6120*/  BSYNC.RECONVERGENT B6 ;  /* 0x0000000000067941 */ /* 0x000fea0003800200 */
.L_x_10244:
        /* <DEDUP_REMOVED lines=36> */
.L_x_10248:
[----:B------:R-:W-:Y:S05]  /*1e6370*/  BSYNC.RECONVERGENT B6 ;  /* 0x0000000000067941 */ /* 0x000fea0003800200 */
.L_x_10247:
        /* <DEDUP_REMOVED lines=10> */
.L_x_10243:
        /* <DEDUP_REMOVED lines=45> */
.L_x_10250:
[----:B------:R-:W-:Y:S05]  /*1e66f0*/  BSYNC.RECONVERGENT B6 ;  /* 0x0000000000067941 */ /* 0x000fea0003800200 */
.L_x_10249:
        /* <DEDUP_REMOVED lines=38> */
.L_x_10252:
[----:B------:R-:W-:Y:S05]  /*1e6960*/  BSYNC.RECONVERGENT B6 ;  /* 0x0000000000067941 */ /* 0x000fea0003800200 */
.L_x_10251:
        /* <DEDUP_REMOVED lines=10> */
.L_x_10242:
        /* <DEDUP_REMOVED lines=55> */
.L_x_10254:
[----:B------:R-:W-:Y:S05]  /*1e6d80*/  BSYNC.RECONVERGENT B6 ;  /* 0x0000000000067941 */ /* 0x000fea0003800200 */
.L_x_10253:
        /* <DEDUP_REMOVED lines=38> */
.L_x_10256:
[----:B------:R-:W-:Y:S05]  /*1e6ff0*/  BSYNC.RECONVERGENT B6 ;  /* 0x0000000000067941 */ /* 0x000fea0003800200 */
.L_x_10255:
        /* <DEDUP_REMOVED lines=9> */
.L_x_10246:
[----:B------:R-:W-:Y:S05]  /*1e7090*/  BSYNC.RECONVERGENT B4 ;  /* 0x0000000000047941 */ /* 0x000fea0003800200 */
.L_x_10241:
        /* <DEDUP_REMOVED lines=35> */
.L_x_10258:
[----:B------:R-:W-:Y:S05]  /*1e72d0*/  BSYNC.RECONVERGENT B4 ;  /* 0x0000000000047941 */ /* 0x000fea0003800200 */
.L_x_10257:
[----:B------:R-:W-:-:S06]  /*1e72e0*/  DSETP.GEU.AND P0, PT, R206, R118, PT ;  /* 0x00000076ce00722a */ /* 0x000fcc0003f0e000 */
[----:B------:R-:W-:Y:S02]  /*1e72f0*/  FSEL R104, R104, R126, !P0 ;  /* 0x0000007e68687208 */ /* 0x000fe40004000000 */
[----:B------:R-:W-:Y:S02]  /*1e7300*/  FSEL R105, R105, R127, !P0 ;  /* 0x0000007f69697208 */ /* 0x000fe40004000000 */
[----:B------:R-:W-:Y:S02]  /*1e7310*/  FSEL R4, R4, R110, !P0 ;  /* 0x0000006e04047208 */ /* 0x000fe40004000000 */
[----:B------:R-:W-:-:S07]  /*1e7320*/  FSEL R5, R5, R111, !P0 ;  /* 0x0000006f05057208 */ /* 0x000fce0004000000 */
.L_x_10240:
[----:B------:R-:W-:Y:S05]  /*1e7330*/  BSYNC.RECONVERGENT B5 ;  /* 0x0000000000057941 */ /* 0x000fea0003800200 */
.L_x_10238:
        /* <DEDUP_REMOVED lines=40> */
.L_x_10260:
[----:B------:R-:W-:Y:S05]  /*1e75c0*/  BSYNC.RELIABLE B4 ;  /* 0x0000000000047941 */ /* 0x000fea0003800100 */
.L_x_10259:
        /* <DEDUP_REMOVED lines=47> */
.L_x_10263:
[----:B------:R-:W-:Y:S05]  /*1e78c0*/  BSYNC.RECONVERGENT B4 ;  /* 0x0000000000047941 */ /* 0x000fea0003800200 */
.L_x_10262:
[----:B------:R-:W-:Y:S04]  /*1e78d0*/  BSSY.RECONVERGENT B6, `(.L_x_10264) ;  /* 0x000019b000067945 */ /* 0x000fe80003800200 */
[----:B------:R-:W-:Y:S05]  /*1e78e0*/  @!P0 BRA `(.L_x_10265) ;  /* 0x0000001800648947 */ /* 0x000fea0003800000 */
[----:B------:R-:W-:-:S07]  /*1e78f0*/  IMAD.MOV.U32 R139, RZ, RZ, 0x3 ;  /* 0x00000003ff8b7424 */ /* 0x000fce00078e00ff */
.L_x_10283:
[----:B------:R-:W-:Y:S01]  /*1e7900*/  IADD3 R126, PT, PT, R151, -R139, RZ ;  /* 0x8000008b977e7210 */ /* 0x000fe20007ffe0ff */
[----:B------:R-:W-:Y:S01]  /*1e7910*/  VIADD R108, R138, 0xffffffff ;  /* 0xffffffff8a6c7836 */ /* 0x000fe20000000000 */
        /* <DEDUP_REMOVED lines=19> */
.L_x_10282:
        /* <DEDUP_REMOVED lines=83> */
.L_x_10270:
        /* <DEDUP_REMOVED lines=83> */
.L_x_10273:
[----:B------:R-:W-:Y:S05]  /*1e84b0*/  BSYNC.RECONVERGENT B9 ;  /* 0x0000000000097941 */ /* 0x000fea0003800200 */
.L_x_10272:
        /* <DEDUP_REMOVED lines=35> */
.L_x_10275:
[----:B------:R-:W-:Y:S05]  /*1e86f0*/  BSYNC.RECONVERGENT B9 ;  /* 0x0000000000097941 */ /* 0x000fea0003800200 */
.L_x_10274:
[----:B------:R-:W-:-:S06]  /*1e8700*/  DSETP.GE.AND P0, PT, R4, R122, PT ;  /* 0x0000007a0400722a */ /* 0x000fcc0003f06000 */
[----:B------:R-:W-:Y:S02]  /*1e8710*/  FSEL R4, R104, RZ, P0 ;  /* 0x000000ff68047208 */ /* 0x000fe40000000000 */
[----:B------:R-:W-:Y:S02]  /*1e8720*/  FSEL R5, R105, +QNAN , P0 ;  /* 0x7ff0000069057808 */ /* 0x000fe40000000000 */
[----:B------:R-:W-:Y:S02]  /*1e8730*/  FSEL R104, R106, RZ, P0 ;  /* 0x000000ff6a687208 */ /* 0x000fe40000000000 */
[----:B------:R-:W-:Y:S01]  /*1e8740*/  FSEL R105, R107, -1.875, P0 ;  /* 0xbff000006b697808 */ /* 0x000fe20000000000 */
[----:B------:R-:W-:Y:S06]  /*1e8750*/  BRA `(.L_x_10271) ;  /* 0x0000000400d87947 */ /* 0x000fec0003800000 */
.L_x_10269:
        /* <DEDUP_REMOVED lines=57> */
.L_x_10276:
        /* <DEDUP_REMOVED lines=44> */
.L_x_10278:
[----:B------:R-:W-:Y:S05]  /*1e8db0*/  BSYNC.RECONVERGENT B7 ;  /* 0x0000000000077941 */ /* 0x000fea0003800200 */
.L_x_10277:
[----:B------:R-:W-:-:S05]  /*1e8dc0*/  IADD3 R3, PT, PT, R127, -0x1, RZ ;  /* 0xffffffff7f037810 */ /* 0x000fca0007ffe0ff */
        /* <DEDUP_REMOVED lines=15> */
.L_x_10271:
[----:B------:R-:W-:Y:S05]  /*1e8ec0*/  BSYNC.RECONVERGENT B4 ;  /* 0x0000000000047941 */ /* 0x000fea0003800200 */
.L_x_10268:
        /* <DEDUP_REMOVED lines=36> */
.L_x_10280:
[----:B------:R-:W-:-:S13]  /*1e9110*/  ISETP.GT.AND P0, PT, R127, 0x1, PT ;  /* 0x000000017f00780c */ /* 0x000fda0003f04270 */
[----:B------:R-:W-:Y:S05]  /*1e9120*/  @!P0 BREAK.RELIABLE B4 ;  /* 0x0000000000048942 */ /* 0x000fea0003800100 */
[----:B------:R-:W-:Y:S05]  /*1e9130*/  @!P0 BRA `(.L_x_10267) ;  /* 0x0000000000408947 */ /* 0x000fea0003800000 */
[----:B------:R-:W-:Y:S05]  /*1e9140*/  BSYNC.RELIABLE B4 ;  /* 0x0000000000047941 */ /* 0x000fea0003800100 */
.L_x_10279:
[----:B------:R-:W-:Y:S02]  /*1e9150*/  VIADD R126, R126, 0x1 ;  /* 0x000000017e7e7836 */ /* 0x000fe40000000000 */
[----:B------:R-:W-:-:S03]  /*1e9160*/  VIADD R127, R127, 0xffffffff ;  /* 0xffffffff7f7f7836 */ /* 0x000fc60000000000 */
[----:B------:R-:W-:-:S13]  /*1e9170*/  ISETP.GE.AND P0, PT, R126, R151, PT ;  /* 0x000000977e00720c */ /* 0x000fda0003f06270 */
[----:B------:R-:W-:Y:S05]  /*1e9180*/  @!P0 BRA `(.L_x_10282) ;  /* 0xffffffe800308947 */ /* 0x000fea000383ffff */
[----:B------:R-:W-:Y:S05]  /*1e9190*/  BRA `(.L_x_10267) ;  /* 0x0000000000287947 */ /* 0x000fea0003800000 */
.L_x_10281:
        /* <DEDUP_REMOVED lines=10> */
.L_x_10267:
[----:B------:R-:W-:Y:S05]  /*1e9240*/  BSYNC.RECONVERGENT B5 ;  /* 0x0000000000057941 */ /* 0x000fea0003800200 */
.L_x_10266:
[C---:B------:R-:W-:Y:S01]  /*1e9250*/  ISETP.LT.U32.AND P0, PT, R139.reuse, 0x20, PT ;  /* 0x000000208b00780c */ /* 0x040fe20003f01070 */
[----:B------:R-:W-:-:S12]  /*1e9260*/  VIADD R139, R139, 0x1 ;  /* 0x000000018b8b7836 */ /* 0x000fd80000000000 */
[----:B------:R-:W-:Y:S05]  /*1e9270*/  @P3 BRA P0, `(.L_x_10283) ;  /* 0xffffffe400a03947 */ /* 0x000fea000003ffff */
.L_x_10265:
[----:B------:R-:W-:Y:S05]  /*1e9280*/  BSYNC.RECONVERGENT B6 ;  /* 0x0000000000067941 */ /* 0x000fea0003800200 */
.L_x_10264:
[----:B------:R-:W-:-:S06]  /*1e9290*/  IMAD.IADD R106, R1, 0x1, R151 ;  /* 0x00000001016a7824 */ /* 0x000fcc00078e0297 */
[----:B------:R-:W5:Y:S01]  /*1e92a0*/  LDL.U8 R106, [R106+0x27f3] ;  /* 0x0027f3006a6a7983 */ /* 0x000f620000100000 */
[----:B------:R-:W-:Y:S05]  /*1e92b0*/  BRA `(.L_x_10284) ;  /* 0xffffffc400a47947 */ /* 0x000fea000383ffff */
.L_x_10261:
[----:B------:R-:W-:Y:S05]  /*1e92c0*/  BSYNC.RECONVERGENT B3 ;  /* 0x0000000000037941 */ /* 0x000fea0003800200 */
.L_x_10237:
        /* <DEDUP_REMOVED lines=23> */
.L_x_10291:
        /* <DEDUP_REMOVED lines=70> */
.L_x_10290:
[----:B------:R-:W-:Y:S05]  /*1e98a0*/  BSYNC.RECONVERGENT B5 ;  /* 0x0000000000057941 */ /* 0x000fea0003800200 */
.L_x_10289:
        /* <DEDUP_REMOVED lines=42> */
.L_x_10293:
[----:B------:R-:W-:Y:S05]  /*1e9b50*/  BSYNC.RECONVERGENT B5 ;  /* 0x0000000000057941 */ /* 0x000fea0003800200 */
.L_x_10292:
        /* <DEDUP_REMOVED lines=24> */
.L_x_10295:
[----:B------:R-:W-:Y:S05]  /*1e9ce0*/  BSYNC.RECONVERGENT B5 ;  /* 0x0000000000057941 */ /* 0x000fea0003800200 */
.L_x_10294:
        /* <DEDUP_REMOVED lines=20> */
.L_x_10288:
[----:B------:R-:W-:Y:S05]  /*1e9e30*/  BSYNC.RECONVERGENT B4 ;  /* 0x0000000000047941 */ /* 0x000fea0003800200 */
.L_x_10287:
        /* <DEDUP_REMOVED lines=10> */
.L_x_10300:
        /* <DEDUP_REMOVED lines=68> */
.L_x_10299:
[----:B------:R-:W-:Y:S05]  /*1ea320*/  BSYNC.RECONVERGENT B5 ;  /* 0x0000000000057941 */ /* 0x000fea0003800200 */
.L_x_10298:
        /* <DEDUP_REMOVED lines=40> */
.L_x_10302:
[----:B------:R-:W-:Y:S05]  /*1ea5b0*/  BSYNC.RECONVERGENT B5 ;  /* 0x0000000000057941 */ /* 0x000fea0003800200 */
.L_x_10301:
        /* <DEDUP_REMOVED lines=24> */
.L_x_10304:
[----:B------:R-:W-:Y:S05]  /*1ea740*/  BSYNC.RECONVERGENT B5 ;  /* 0x0000000000057941 */ /* 0x000fea0003800200 */
.L_x_10303:
        /* <DEDUP_REMOVED lines=20> */
.L_x_10297:
[----:B------:R-:W-:Y:S05]  /*1ea890*/  BSYNC.RECONVERGENT B4 ;  /* 0x0000000000047941 */ /* 0x000fea0003800200 */
.L_x_10296:
        /* <DEDUP_REMOVED lines=36> */
.L_x_10306:
[----:B------:R-:W-:Y:S05]  /*1eaae0*/  BSYNC.RECONVERGENT B4 ;  /* 0x0000000000047941 */ /* 0x000fea0003800200 */
.L_x_10305:
[----:B------:R-:W-:Y:S01]  /*1eaaf0*/  UMOV UR4, 0x66666666 ;  /* 0x6666666600047882 */ /* 0x000fe20000000000 */
[----:B------:R-:W-:Y:S01]  /*1eab00*/  UMOV UR5, 0x40711266 ;  /* 0x4071126600057882 */ /* 0x000fe20000000000 */
[----:B------:R-:W-:Y:S01]  /*1eab10*/  IMAD.MOV.U32 R104, RZ, RZ, 0x0 ;  /* 0x00000000ff687424 */ /* 0x000fe200078e00ff */
[----:B------:R-:W-:Y:S01]  /*1eab20*/  DADD R2, R2, -UR4 ;  /* 0x8000000402027e29 */ /* 0x000fe20008000000 */
[----:B------:R-:W-:-:S07]  /*1eab30*/  IMAD.MOV.U32 R105, RZ, RZ, 0x40590000 ;  /* 0x40590000ff697424 */ /* 0x000fce00078e00ff */
[----:B------:R-:W-:-:S11]  /*1eab40*/  DFMA R104, R2, R104, 0.5 ;  /* 0x3fe000000268742b */ /* 0x000fd60000000068 */
.L_x_10286:
[----:B------:R-:W-:Y:S05]  /*1eab50*/  BSYNC.RECONVERGENT B3 ;  /* 0x0000000000037941 */ /* 0x000fea0003800200 */
.L_x_10285:
        /* <DEDUP_REMOVED lines=26> */
[----:B------:R-:W-:Y:S01]  /*1ead00*/  MOV R4, R136 ;  /* 0x0000008800047202 */ /* 0x000fe20000000f00 */
[----:B------:R-:W-:-:S07]  /*1ead10*/  IMAD.MOV.U32 R5, RZ, RZ, R137 ;  /* 0x000000ffff057224 */ /* 0x000fce00078e0089 */
.L_x_10307:
[----:B------:R-:W-:Y:S05]  /*1ead20*/  BSYNC.RECONVERGENT B3 ;  /* 0x0000000000037941 */ /* 0x000fea0003800200 */
.L_x_10236:
[----:B------:R-:W-:Y:S05]  /*1ead30*/  BSYNC.RECONVERGENT B2 ;  /* 0x0000000000027941 */ /* 0x000fea0003800200 */
.L_x_10235:
[----:B------:R-:W0:Y:S02]  /*1ead40*/  LDC R2, c[0x0][0x3c0] ;  /* 0x0000f000ff027b82 */ /* 0x000e240000000800 */
[----:B0-----:R-:W-:-:S06]  /*1ead50*/  FADD R2, R2, -10 ;  /* 0xc120000002027421 */ /* 0x001fcc0000000000 */
[----:B------:R-:W0:Y:S02]  /*1ead60*/  F2F.F64.F32 R2, R2 ;  /* 0x0000000200027310 */ /* 0x000e240000201800 */
[----:B0-----:R-:W-:-:S06]  /*1ead70*/  DSETP.GT.AND P0, PT, R4, R2, PT ;  /* 0x000000020400722a */ /* 0x001fcc0003f04000 */
[----:B------:R-:W-:-:S08]  /*1ead80*/  SEL R154, RZ, 0x1, P0 ;  /* 0x00000001ff9a7807 */ /* 0x000fd00000000000 */
.L_x_10002:
[----:B------:R-:W-:Y:S05]  /*1ead90*/  BSYNC.RECONVERGENT B1 ;  /* 0x0000000000017941 */ /* 0x000fea0003800200 */
.L_x_10001:
        /* <DEDUP_REMOVED lines=13> */
[----:B01--45:R-:W-:Y:S05]  /*1eae70*/  CALL.REL.NOINC `($_Z16candidate_primerPcPiS0_S0_PfS1_S1_iffiiPdS_S0_$_Z4thalPcS_iPdS_Pi) ;  /* 0x0000070c00447944 */ /* 0x033fea0003c00000 */
[----:B------:R-:W2:Y:S02]  /*1eae80*/  LDL.LU R4, [R1+0x5470] ;  /* 0x0054700001047983 */ /* 0x000ea40000300800 */
[----:B--2---:R0:W-:Y:S05]  /*1eae90*/  BMOV.32 B10, R4 ;  /* 0x000000040a007356 */ /* 0x0041ea0000000000 */
[----:B------:R-:W-:Y:S05]  /*1eaea0*/  BSYNC.RECONVERGENT B10 ;  /* 0x00000000000a7941 */ /* 0x000fea0003800200 */
.L_x_10310:
[----:B0-----:R-:W0:Y:S02]  /*1eaeb0*/  LDC R4, c[0x0][0x3c0] ;  /* 0x0000f000ff047b82 */ /* 0x001e240000000800 */
[----:B0-----:R-:W-:-:S06]  /*1eaec0*/  FADD R4, R4, -10 ;  /* 0xc120000004047421 */ /* 0x001fcc0000000000 */
[----:B------:R-:W0:Y:S02]  /*1eaed0*/  F2F.F64.F32 R4, R4 ;  /* 0x0000000400047310 */ /* 0x000e240000201800 */
[----:B0-----:R-:W-:-:S06]  /*1eaee0*/  DSETP.GT.AND P0, PT, R2, R4, PT ;  /* 0x000000040200722a */ /* 0x001fcc0003f04000 */
[----:B------:R-:W-:-:S08]  /*1eaef0*/  SEL R154, RZ, 0x1, P0 ;  /* 0x00000001ff9a7807 */ /* 0x000fd00000000000 */
.L_x_10309:
[----:B------:R-:W-:Y:S05]  /*1eaf00*/  BSYNC.RECONVERGENT B11 ;  /* 0x00000000000b7941 */ /* 0x000fea0003800200 */
.L_x_10308:
        /* <DEDUP_REMOVED lines=25> */
.L_x_10313:
[----:B------:R-:W-:Y:S02]  /*1eb0a0*/  IMAD.MOV.U32 R2, RZ, RZ, 0x47 ;  /* 0x00000047ff027424 */ /* 0x000fe400078e00ff */
[----:B------:R-:W-:Y:S02]  /*1eb0b0*/  IMAD.MOV.U32 R139, RZ, RZ, 0x47 ;  /* 0x00000047ff8b7424 */ /* 0x000fe400078e00ff */
[----:B------:R-:W-:Y:S01]  /*1eb0c0*/  IMAD.MOV.U32 R138, RZ, RZ, 0x3 ;  /* 0x00000003ff8a7424 */ /* 0x000fe200078e00ff */
[----:B------:R1:W-:Y:S01]  /*1eb0d0*/  STL.U8 [R1+0x282c], R2 ;  /* 0x00282c0201007387 */ /* 0x0003e20000100000 */
[----:B------:R-:W-:Y:S05]  /*1eb0e0*/  BRA `(.L_x_10314) ;  /* 0x0000000000107947 */ /* 0x000fea0003800000 */
.L_x_10312:
[----:B------:R-:W-:Y:S02]  /*1eb0f0*/  IMAD.MOV.U32 R2, RZ, RZ, 0x54 ;  /* 0x00000054ff027424 */ /* 0x000fe400078e00ff */
[----:B------:R-:W-:Y:S02]  /*1eb100*/  IMAD.MOV.U32 R139, RZ, RZ, 0x54 ;  /* 0x00000054ff8b7424 */ /* 0x000fe400078e00ff */
[----:B------:R-:W-:Y:S01]  /*1eb110*/  IMAD.MOV.U32 R138, RZ, RZ, 0x3 ;  /* 0x00000003ff8a7424 */ /* 0x000fe200078e00ff */
[----:B------:R3:W-:Y:S06]  /*1eb120*/  STL.U8 [R1+0x282c], R2 ;  /* 0x00282c0201007387 */ /* 0x0007ec0000100000 */
.L_x_10314:
[----:B------:R-:W-:Y:S05]  /*1eb130*/  BSYNC.RECONVERGENT B1 ;  /* 0x0000000000017941 */ /* 0x000fea0003800200 */
.L_x_10311:
[----:B-123--:R-:W2:Y:S01]  /*1eb140*/  LDL.U8 R2, [R1+0x2824] ;  /* 0x0028240001027983 */ /* 0x00eea20000100000 */
        /* <DEDUP_REMOVED lines=15> */
.L_x_10317:
[----:B------:R-:W-:Y:S02]  /*1eb240*/  IMAD.MOV.U32 R2, RZ, RZ, 0x47 ;  /* 0x00000047ff027424 */ /* 0x000fe400078e00ff */
[----:B------:R-:W-:Y:S02]  /*1eb250*/  IMAD.MOV.U32 R137, RZ, RZ, 0x47 ;  /* 0x00000047ff897424 */ /* 0x000fe400078e00ff */
[----:B------:R-:W-:Y:S01]  /*1eb260*/  IMAD.MOV.U32 R136, RZ, RZ, 0x3 ;  /* 0x00000003ff887424 */ /* 0x000fe200078e00ff */
[----:B------:R2:W-:Y:S01]  /*1eb270*/  STL.U8 [R1+0x282d], R2 ;  /* 0x00282d0201007387 */ /* 0x0005e20000100000 */
[----:B------:R-:W-:Y:S05]  /*1eb280*/  BRA `(.L_x_10318) ;  /* 0x0000000000107947 */ /* 0x000fea0003800000 */
.L_x_10316:
[----:B------:R-:W-:Y:S02]  /*1eb290*/  IMAD.MOV.U32 R2, RZ, RZ, 0x54 ;  /* 0x00000054ff027424 */ /* 0x000fe400078e00ff */
[----:B------:R-:W-:Y:S02]  /*1eb2a0*/  IMAD.MOV.U32 R137, RZ, RZ, 0x54 ;  /* 0x00000054ff897424 */ /* 0x000fe400078e00ff */
[----:B------:R-:W-:Y:S01]  /*1eb2b0*/  IMAD.MOV.U32 R136, RZ, RZ, 0x3 ;  /* 0x00000003ff887424 */ /* 0x000fe200078e00ff */
[----:B------:R3:W-:Y:S06]  /*1eb2c0*/  STL.U8 [R1+0x282d], R2 ;  /* 0x00282d0201007387 */ /* 0x0007ec0000100000 */
.L_x_10318:
[----:B------:R-:W-:Y:S05]  /*1eb2d0*/  BSYNC.RECONVERGENT B1 ;  /* 0x0000000000017941 */ /* 0x000fea0003800200 */
.L_x_10315:
        /* <DEDUP_REMOVED lines=16> */
.L_x_10321:
[----:B------:R-:W-:Y:S02]  /*1eb3e0*/  IMAD.MOV.U32 R2, RZ, RZ, 0x47 ;  /* 0x00000047ff027424 */ /* 0x000fe400078e00ff */
[----:B------:R-:W-:Y:S02]  /*1eb3f0*/  IMAD.MOV.U32 R135, RZ, RZ, 0x47 ;  /* 0x00000047ff877424 */ /* 0x000fe400078e00ff */
[----:B------:R-:W-:Y:S01]  /*1eb400*/  IMAD.MOV.U32 R134, RZ, RZ, 0x3 ;  /* 0x00000003ff867424 */ /* 0x000fe200078e00ff */
[----:B------:R2:W-:Y:S01]  /*1eb410*/  STL.U8 [R1+0x282e], R2 ;  /* 0x00282e0201007387 */ /* 0x0005e20000100000 */
[----:B------:R-:W-:Y:S05]  /*1eb420*/  BRA `(.L_x_10322) ;  /* 0x0000000000107947 */ /* 0x000fea0003800000 */
.L_x_10320:
[----:B------:R-:W-:Y:S02]  /*1eb430*/  IMAD.MOV.U32 R2, RZ, RZ, 0x54 ;  /* 0x00000054ff027424 */ /* 0x000fe400078e00ff */
[----:B------:R-:W-:Y:S02]  /*1eb440*/  IMAD.MOV.U32 R135, RZ, RZ, 0x54 ;  /* 0x00000054ff877424 */ /* 0x000fe400078e00ff */
[----:B------:R-:W-:Y:S01]  /*1eb450*/  IMAD.MOV.U32 R134, RZ, RZ, 0x3 ;  /* 0x00000003ff867424 */ /* 0x000fe200078e00ff */
[----:B------:R3:W-:Y:S06]  /*1eb460*/  STL.U8 [R1+0x282e], R2 ;  /* 0x00282e0201007387 */ /* 0x0007ec0000100000 */
.L_x_10322:
[----:B------:R-:W-:Y:S05]  /*1eb470*/  BSYNC.RECONVERGENT B1 ;  /* 0x0000000000017941 */ /* 0x000fea0003800200 */
.L_x_10319:
        /* <DEDUP_REMOVED lines=16> */
.L_x_10325:
[----:B------:R-:W-:Y:S02]  /*1eb580*/  IMAD.MOV.U32 R2, RZ, RZ, 0x47 ;  /* 0x00000047ff027424 */ /* 0x000fe400078e00ff */
[----:B------:R-:W-:Y:S02]  /*1eb590*/  IMAD.MOV.U32 R127, RZ, RZ, 0x47 ;  /* 0x00000047ff7f7424 */ /* 0x000fe400078e00ff */
[----:B------:R-:W-:Y:S01]  /*1eb5a0*/  IMAD.MOV.U32 R126, RZ, RZ, 0x3 ;  /* 0x00000003ff7e7424 */ /* 0x000fe200078e00ff */
[----:B------:R1:W-:Y:S01]  /*1eb5b0*/  STL.U8 [R1+0x282f], R2 ;  /* 0x00282f0201007387 */ /* 0x0003e20000100000 */
[----:B------:R-:W-:Y:S05]  /*1eb5c0*/  BRA `(.L_x_10326) ;  /* 0x0000000000107947 */ /* 0x000fea0003800000 */
.L_x_10324:
[----:B------:R-:W-:Y:S02]  /*1eb5d0*/  IMAD.MOV.U32 R2, RZ, RZ, 0x54 ;  /* 0x00000054ff027424 */ /* 0x000fe400078e00ff */
[----:B------:R-:W-:Y:S02]  /*1eb5e0*/  IMAD.MOV.U32 R127, RZ, RZ, 0x54 ;  /* 0x00000054ff7f7424 */ /* 0x000fe400078e00ff */
[----:B------:R-:W-:Y:S01]  /*1eb5f0*/  IMAD.MOV.U32 R126, RZ, RZ, 0x3 ;  /* 0x00000003ff7e7424 */ /* 0x000fe200078e00ff */
[----:B------:R3:W-:Y:S06]  /*1eb600*/  STL.U8 [R1+0x282f], R2 ;  /* 0x00282f0201007387 */ /* 0x0007ec0000100000 */
.L_x_10326:
[----:B------:R-:W-:Y:S05]  /*1eb610*/  BSYNC.RECONVERGENT B1 ;  /* 0x0000000000017941 */ /* 0x000fea0003800200 */
.L_x_10323:
        /* <DEDUP_REMOVED lines=16> */
.L_x_10329:
[----:B------:R-:W-:Y:S02]  /*1eb720*/  IMAD.MOV.U32 R2, RZ, RZ, 0x47 ;  /* 0x00000047ff027424 */ /* 0x000fe400078e00ff */
[----:B------:R-:W-:Y:S02]  /*1eb730*/  IMAD.MOV.U32 R125, RZ, RZ, 0x47 ;  /* 0x00000047ff7d7424 */ /* 0x000fe400078e00ff */
[----:B------:R-:W-:Y:S01]  /*1eb740*/  IMAD.MOV.U32 R124, RZ, RZ, 0x3 ;  /* 0x00000003ff7c7424 */ /* 0x000fe200078e00ff */
[----:B------:R1:W-:Y:S01]  /*1eb750*/  STL.U8 [R1+0x2830], R2 ;  /* 0x0028300201007387 */ /* 0x0003e20000100000 */
[----:B------:R-:W-:Y:S05]  /*1eb760*/  BRA `(.L_x_10330) ;  /* 0x0000000000107947 */ /* 0x000fea0003800000 */
.L_x_10328:
[----:B------:R-:W-:Y:S02]  /*1eb770*/  IMAD.MOV.U32 R2, RZ, RZ, 0x54 ;  /* 0x00000054ff027424 */ /* 0x000fe400078e00ff */
[----:B------:R-:W-:Y:S02]  /*1eb780*/  IMAD.MOV.U32 R125, RZ, RZ, 0x54 ;  /* 0x00000054ff7d7424 */ /* 0x000fe400078e00ff */
[----:B------:R-:W-:Y:S01]  /*1eb790*/  IMAD.MOV.U32 R124, RZ, RZ, 0x3 ;  /* 0x00000003ff7c7424 */ /* 0x000fe200078e00ff */
[----:B------:R3:W-:Y:S06]  /*1eb7a0*/  STL.U8 [R1+0x2830], R2 ;  /* 0x0028300201007387 */ /* 0x0007ec0000100000 */
.L_x_10330:
[----:B------:R-:W-:Y:S05]  /*1eb7b0*/  BSYNC.RECONVERGENT B1 ;  /* 0x0000000000017941 */ /* 0x000fea0003800200 */
.L_x_10327:
        /* <DEDUP_REMOVED lines=16> */
.L_x_10333:
[----:B------:R-:W-:Y:S02]  /*1eb8c0*/  IMAD.MOV.U32 R2, RZ, RZ, 0x47 ;  /* 0x00000047ff027424 */ /* 0x000fe400078e00ff */
[----:B------:R-:W-:Y:S02]  /*1eb8d0*/  IMAD.MOV.U32 R123, RZ, RZ, 0x47 ;  /* 0x00000047ff7b7424 */ /* 0x000fe400078e00ff */
[----:B------:R-:W-:Y:S01]  /*1eb8e0*/  IMAD.MOV.U32 R122, RZ, RZ, 0x3 ;  /* 0x00000003ff7a7424 */ /* 0x000fe200078e00ff */
[----:B------:R2:W-:Y:S01]  /*1eb8f0*/  STL.U8 [R1+0x2831], R2 ;  /* 0x0028310201007387 */ /* 0x0005e20000100000 */
[----:B------:R-:W-:Y:S05]  /*1eb900*/  BRA `(.L_x_10334) ;  /* 0x0000000000107947 */ /* 0x000fea0003800000 */
.L_x_10332:
[----:B------:R-:W-:Y:S02]  /*1eb910*/  IMAD.MOV.U32 R2, RZ, RZ, 0x54 ;  /* 0x00000054ff027424 */ /* 0x000fe400078e00ff */
[----:B------:R-:W-:Y:S02]  /*1eb920*/  IMAD.MOV.U32 R123, RZ, RZ, 0x54 ;  /* 0x00000054ff7b7424 */ /* 0x000fe400078e00ff */
[----:B------:R-:W-:Y:S01]  /*1eb930*/  IMAD.MOV.U32 R122, RZ, RZ, 0x3 ;  /* 0x00000003ff7a7424 */ /* 0x000fe200078e00ff */
[----:B------:R3:W-:Y:S06]  /*1eb940*/  STL.U8 [R1+0x2831], R2 ;  /* 0x0028310201007387 */ /* 0x0007ec0000100000 */
.L_x_10334:
[----:B------:R-:W-:Y:S05]  /*1eb950*/  BSYNC.RECONVERGENT B1 ;  /* 0x0000000000017941 */ /* 0x000fea0003800200 */
.L_x_10331:
[----:B-123--:R-:W2:Y:S01]  /*1eb960*/  LDL.U8 R2, [R1+0x281f] ;  /* 0x00281f0001027983 */ /* 0x00eea20000100000 */
        /* <DEDUP_REMOVED lines=11> */
.L_x_10337:
[----:B------:R-:W-:-:S05]  /*1eba20*/  IMAD.MOV.U32 R2, RZ, RZ, 0x47 ;  /* 0x00000047ff027424 */ /* 0x000fca00078e00ff */
[----:B------:R2:W-:Y:S01]  /*1eba30*/  STL.U8 [R1+0x2832], R2 ;  /* 0x0028320201007387 */ /* 0x0005e20000100000 */
[----:B------:R-:W-:Y:S05]  /*1eba40*/  BRA `(.L_x_10338) ;  /* 0x0000000000087947 */ /* 0x000fea0003800000 */
.L_x_10336:
[----:B------:R-:W-:-:S05]  /*1eba50*/  IMAD.MOV.U32 R2, RZ, RZ, 0x54 ;  /* 0x00000054ff027424 */ /* 0x000fca00078e00ff */
[----:B------:R3:W-:Y:S02]  /*1eba60*/  STL.U8 [R1+0x2832], R2 ;  /* 0x0028320201007387 */ /* 0x0007e40000100000 */
.L_x_10338:
[----:B------:R-:W-:Y:S05]  /*1eba70*/  BSYNC.RECONVERGENT B1 ;  /* 0x0000000000017941 */ /* 0x000fea0003800200 */
.L_x_10335:
        /* <DEDUP_REMOVED lines=12> */
.L_x_10341:
[----:B------:R-:W-:-:S05]  /*1ebb40*/  IMAD.MOV.U32 R2, RZ, RZ, 0x47 ;  /* 0x00000047ff027424 */ /* 0x000fca00078e00ff */
[----:B------:R1:W-:Y:S01]  /*1ebb50*/  STL.U8 [R1+0x2833], R2 ;  /* 0x0028330201007387 */ /* 0x0003e20000100000 */
[----:B------:R-:W-:Y:S05]  /*1ebb60*/  BRA `(.L_x_10342) ;  /* 0x0000000000087947 */ /* 0x000fea0003800000 */
.L_x_10340:
[----:B------:R-:W-:-:S05]  /*1ebb70*/  IMAD.MOV.U32 R2, RZ, RZ, 0x54 ;  /* 0x00000054ff027424 */ /* 0x000fca00078e00ff */
[----:B------:R3:W-:Y:S02]  /*1ebb80*/  STL.U8 [R1+0x2833], R2 ;  /* 0x0028330201007387 */ /* 0x0007e40000100000 */
.L_x_10342:
[----:B------:R-:W-:Y:S05]  /*1ebb90*/  BSYNC.RECONVERGENT B1 ;  /* 0x0000000000017941 */ /* 0x000fea0003800200 */
.L_x_10339:
        /* <DEDUP_REMOVED lines=12> */
.L_x_10345:
[----:B------:R-:W-:-:S05]  /*1ebc60*/  IMAD.MOV.U32 R2, RZ, RZ, 0x47 ;  /* 0x00000047ff027424 */ /* 0x000fca00078e00ff */
[----:B------:R1:W-:Y:S01]  /*1ebc70*/  STL.U8 [R1+0x2834], R2 ;  /* 0x0028340201007387 */ /* 0x0003e20000100000 */
[----:B------:R-:W-:Y:S05]  /*1ebc80*/  BRA `(.L_x_10346) ;  /* 0x0000000000087947 */ /* 0x000fea0003800000 */
.L_x_10344:
[----:B------:R-:W-:-:S05]  /*1ebc90*/  IMAD.MOV.U32 R2, RZ, RZ, 0x54 ;  /* 0x00000054ff027424 */ /* 0x000fca00078e00ff */
[----:B------:R3:W-:Y:S02]  /*1ebca0*/  STL.U8 [R1+0x2834], R2 ;  /* 0x0028340201007387 */ /* 0x0007e40000100000 */
.L_x_10346:
[----:B------:R-:W-:Y:S05]  /*1ebcb0*/  BSYNC.RECONVERGENT B1 ;  /* 0x0000000000017941 */ /* 0x000fea0003800200 */
.L_x_10343:
        /* <DEDUP_REMOVED lines=12> */
.L_x_10349:
[----:B------:R-:W-:-:S05]  /*1ebd80*/  IMAD.MOV.U32 R2, RZ, RZ, 0x47 ;  /* 0x00000047ff027424 */ /* 0x000fca00078e00ff */
[----:B------:R2:W-:Y:S01]  /*1ebd90*/  STL.U8 [R1+0x2835], R2 ;  /* 0x0028350201007387 */ /* 0x0005e20000100000 */
[----:B------:R-:W-:Y:S05]  /*1ebda0*/  BRA `(.L_x_10350) ;  /* 0x0000000000087947 */ /* 0x000fea0003800000 */
.L_x_10348:
[----:B------:R-:W-:-:S05]  /*1ebdb0*/  IMAD.MOV.U32 R2, RZ, RZ, 0x54 ;  /* 0x00000054ff027424 */ /* 0x000fca00078e00ff */
[----:B------:R3:W-:Y:S02]  /*1ebdc0*/  STL.U8 [R1+0x2835], R2 ;  /* 0x0028350201007387 */ /* 0x0007e40000100000 */
.L_x_10350:
[----:B------:R-:W-:Y:S05]  /*1ebdd0*/  BSYNC.RECONVERGENT B1 ;  /* 0x0000000000017941 */ /* 0x000fea0003800200 */
.L_x_10347:
        /* <DEDUP_REMOVED lines=12> */
.L_x_10353:
[----:B------:R-:W-:-:S05]  /*1ebea0*/  IMAD.MOV.U32 R2, RZ, RZ, 0x47 ;  /* 0x00000047ff027424 */ /* 0x000fca00078e00ff */
[----:B------:R2:W-:Y:S01]  /*1ebeb0*/  STL.U8 [R1+0x2836], R2 ;  /* 0x0028360201007387 */ /* 0x0005e20000100000 */
[----:B------:R-:W-:Y:S05]  /*1ebec0*/  BRA `(.L_x_10354) ;  /* 0x0000000000087947 */ /* 0x000fea0003800000 */
.L_x_10352:
[----:B------:R-:W-:-:S05]  /*1ebed0*/  IMAD.MOV.U32 R2, RZ, RZ, 0x54 ;  /* 0x00000054ff027424 */ /* 0x000fca00078e00ff */
[----:B------:R3:W-:Y:S02]  /*1ebee0*/  STL.U8 [R1+0x2836], R2 ;  /* 0x0028360201007387 */ /* 0x0007e40000100000 */
.L_x_10354:
[----:B------:R-:W-:Y:S05]  /*1ebef0*/  BSYNC.RECONVERGENT B1 ;  /* 0x0000000000017941 */ /* 0x000fea0003800200 */
.L_x_10351:
        /* <DEDUP_REMOVED lines=12> */
.L_x_10357:
[----:B------:R-:W-:-:S05]  /*1ebfc0*/  IMAD.MOV.U32 R2, RZ, RZ, 0x47 ;  /* 0x00000047ff027424 */ /* 0x000fca00078e00ff */
[----:B------:R1:W-:Y:S01]  /*1ebfd0*/  STL.U8 [R1+0x2837], R2 ;  /* 0x0028370201007387 */ /* 0x0003e20000100000 */
[----:B------:R-:W-:Y:S05]  /*1ebfe0*/  BRA `(.L_x_10358) ;  /* 0x0000000000087947 */ /* 0x000fea0003800000 */
.L_x_10356:
[----:B------:R-:W-:-:S05]  /*1ebff0*/  IMAD.MOV.U32 R2, RZ, RZ, 0x54 ;  /* 0x00000054ff027424 */ /* 0x000fca00078e00ff */
[----:B------:R3:W-:Y:S02]  /*1ec000*/  STL.U8 [R1+0x2837], R2 ;  /* 0x0028370201007387 */ /* 0x0007e40000100000 */
.L_x_10358:
[----:B------:R-:W-:Y:S05]  /*1ec010*/  BSYNC.RECONVERGENT B1 ;  /* 0x0000000000017941 */ /* 0x000fea0003800200 */
.L_x_10355:
        /* <DEDUP_REMOVED lines=12> */
.L_x_10361:
[----:B------:R-:W-:-:S05]  /*1ec0e0*/  IMAD.MOV.U32 R2, RZ, RZ, 0x47 ;  /* 0x00000047ff027424 */ /* 0x000fca00078e00ff */
[----:B------:R1:W-:Y:S01]  /*1ec0f0*/  STL.U8 [R1+0x2838], R2 ;  /* 0x0028380201007387 */ /* 0x0003e20000100000 */
[----:B------:R-:W-:Y:S05]  /*1ec100*/  BRA `(.L_x_10362) ;  /* 0x0000000000087947 */ /* 0x000fea0003800000 */
.L_x_10360:
[----:B------:R-:W-:-:S05]  /*1ec110*/  IMAD.MOV.U32 R2, RZ, RZ, 0x54 ;  /* 0x00000054ff027424 */ /* 0x000fca00078e00ff */
[----:B------:R3:W-:Y:S02]  /*1ec120*/  STL.U8 [R1+0x2838], R2 ;  /* 0x0028380201007387 */ /* 0x0007e40000100000 */
.L_x_10362:
[----:B------:R-:W-:Y:S05]  /*1ec130*/  BSYNC.RECONVERGENT B1 ;  /* 0x0000000000017941 */ /* 0x000fea0003800200 */
.L_x_10359:
        /* <DEDUP_REMOVED lines=9> */
[----:B-1----:R-:W-:-:S05]  /*1ec1d0*/  HFMA2 R2, -RZ, RZ, 0, 3.874301910400390625e-06 ;  /* 0x00000041ff027431 */ /* 0x002fca00000001ff */
[----:B------:R1:W-:Y:S01]  /*1ec1e0*/  @!P0 STL.U8 [R1+0x2839], R2 ;  /* 0x0028390201008387 */ /* 0x0003e20000100000 */
[----:B------:R-:W-:Y:S05]  /*1ec1f0*/  BRA `(.L_x_10366) ;  /* 0x0000000000147947 */ /* 0x000fea0003800000 */
.L_x_10365:
[----:B------:R-:W-:-:S05]  /*1ec200*/  IMAD.MOV.U32 R2, RZ, RZ, 0x47 ;  /* 0x00000047ff027424 */ /* 0x000fca00078e00ff */
[----:B------:R2:W-:Y:S01]  /*1ec210*/  STL.U8 [R1+0x2839], R2 ;  /* 0x0028390201007387 */ /* 0x0005e20000100000 */
[----:B------:R-:W-:Y:S05]  /*1ec220*/  BRA `(.L_x_10366) ;  /* 0x0000000000087947 */ /* 0x000fea0003800000 */
.L_x_10364:
[----:B------:R-:W-:-:S05]  /*1ec230*/  IMAD.MOV.U32 R2, RZ, RZ, 0x54 ;  /* 0x00000054ff027424 */ /* 0x000fca00078e00ff */
[----:B------:R3:W-:Y:S02]  /*1ec240*/  STL.U8 [R1+0x2839], R2 ;  /* 0x0028390201007387 */ /* 0x0007e40000100000 */
.L_x_10366:
[----:B------:R-:W-:Y:S05]  /*1ec250*/  BSYNC.RECONVERGENT B1 ;  /* 0x0000000000017941 */ /* 0x000fea0003800200 */
.L_x_10363:
        /* <DEDUP_REMOVED lines=12> */
.L_x_10369:
[----:B------:R-:W-:-:S05]  /*1ec320*/  IMAD.MOV.U32 R2, RZ, RZ, 0x47 ;  /* 0x00000047ff027424 */ /* 0x000fca00078e00ff */
[----:B------:R2:W-:Y:S01]  /*1ec330*/  STL.U8 [R1+0x283a], R2 ;  /* 0x00283a0201007387 */ /* 0x0005e20000100000 */
[----:B------:R-:W-:Y:S05]  /*1ec340*/  BRA `(.L_x_10370) ;  /* 0x0000000000087947 */ /* 0x000fea0003800000 */
.L_x_10368:
[----:B------:R-:W-:-:S05]  /*1ec350*/  IMAD.MOV.U32 R2, RZ, RZ, 0x54 ;  /* 0x00000054ff027424 */ /* 0x000fca00078e00ff */
[----:B------:R3:W-:Y:S02]  /*1ec360*/  STL.U8 [R1+0x283a], R2 ;  /* 0x00283a0201007387 */ /* 0x0007e40000100000 */
.L_x_10370:
[----:B------:R-:W-:Y:S05]  /*1ec370*/  BSYNC.RECONVERGENT B1 ;  /* 0x0000000000017941 */ /* 0x000fea0003800200 */
.L_x_10367:
        /* <DEDUP_REMOVED lines=12> */
.L_x_10373:
[----:B------:R-:W-:-:S05]  /*1ec440*/  IMAD.MOV.U32 R2, RZ, RZ, 0x47 ;  /* 0x00000047ff027424 */ /* 0x000fca00078e00ff */
[----:B------:R3:W-:Y:S01]  /*1ec450*/  STL.U8 [R1+0x283b], R2 ;  /* 0x00283b0201007387 */ /* 0x0007e20000100000 */
[----:B------:R-:W-:Y:S05]  /*1ec460*/  BRA `(.L_x_10374) ;  /* 0x0000000000087947 */ /* 0x000fea0003800000 */
.L_x_10372:
[----:B------:R-:W-:-:S05]  /*1ec470*/  IMAD.MOV.U32 R2, RZ, RZ, 0x54 ;  /* 0x00000054ff027424 */ /* 0x000fca00078e00ff */
[----:B------:R1:W-:Y:S02]  /*1ec480*/  STL.U8 [R1+0x283b], R2 ;  /* 0x00283b0201007387 */ /* 0x0003e40000100000 */
.L_x_10374:
[----:B------:R-:W-:Y:S05]  /*1ec490*/  BSYNC.RECONVERGENT B1 ;  /* 0x0000000000017941 */ /* 0x000fea0003800200 */
.L_x_10371:
        /* <DEDUP_REMOVED lines=12> */
.L_x_10377:
[----:B------:R-:W-:-:S05]  /*1ec560*/  IMAD.MOV.U32 R2, RZ, RZ, 0x47 ;  /* 0x00000047ff027424 */ /* 0x000fca00078e00ff */
[----:B------:R2:W-:Y:S01]  /*1ec570*/  STL.U8 [R1+0x283c], R2 ;  /* 0x00283c0201007387 */ /* 0x0005e20000100000 */
[----:B------:R-:W-:Y:S05]  /*1ec580*/  BRA `(.L_x_10378) ;  /* 0x0000000000087947 */ /* 0x000fea0003800000 */
.L_x_10376:
[----:B------:R-:W-:-:S05]  /*1ec590*/  IMAD.MOV.U32 R2, RZ, RZ, 0x54 ;  /* 0x00000054ff027424 */ /* 0x000fca00078e00ff */
[----:B------:R1:W-:Y:S02]  /*1ec5a0*/  STL.U8 [R1+0x283c], R2 ;  /* 0x00283c0201007387 */ /* 0x0003e40000100000 */
.L_x_10378:
[----:B------:R-:W-:Y:S05]  /*1ec5b0*/  BSYNC.RECONVERGENT B1 ;  /* 0x0000000000017941 */ /* 0x000fea0003800200 */
.L_x_10375:
        /* <DEDUP_REMOVED lines=12> */
.L_x_10381:
[----:B------:R-:W-:-:S05]  /*1ec680*/  IMAD.MOV.U32 R2, RZ, RZ, 0x47 ;  /* 0x00000047ff027424 */ /* 0x000fca00078e00ff */
[----:B------:R2:W-:Y:S01]  /*1ec690*/  STL.U8 [R1+0x283d], R2 ;  /* 0x00283d0201007387 */ /* 0x0005e20000100000 */
[----:B------:R-:W-:Y:S05]  /*1ec6a0*/  BRA `(.L_x_10382) ;  /* 0x0000000000087947 */ /* 0x000fea0003800000 */
.L_x_10380:
[----:B------:R-:W-:-:S05]  /*1ec6b0*/  IMAD.MOV.U32 R2, RZ, RZ, 0x54 ;  /* 0x00000054ff027424 */ /* 0x000fca00078e00ff */
[----:B------:R1:W-:Y:S02]  /*1ec6c0*/  STL.U8 [R1+0x283d], R2 ;  /* 0x00283d0201007387 */ /* 0x0003e40000100000 */
.L_x_10382:
[----:B------:R-:W-:Y:S05]  /*1ec6d0*/  BSYNC.RECONVERGENT B1 ;  /* 0x0000000000017941 */ /* 0x000fea0003800200 */
.L_x_10379:
        /* <DEDUP_REMOVED lines=16> */
.L_x_10385:
[----:B------:R-:W-:Y:S02]  /*1ec7e0*/  IMAD.MOV.U32 R2, RZ, RZ, 0x47 ;  /* 0x00000047ff027424 */ /* 0x000fe400078e00ff */
[----:B------:R-:W-:Y:S02]  /*1ec7f0*/  IMAD.MOV.U32 R121, RZ, RZ, 0x47 ;  /* 0x00000047ff797424 */ /* 0x000fe400078e00ff */
[----:B------:R-:W-:Y:S01]  /*1ec800*/  IMAD.MOV.U32 R120, RZ, RZ, 0x3 ;  /* 0x00000003ff787424 */ /* 0x000fe200078e00ff */
[----:B------:R3:W-:Y:S01]  /*1ec810*/  STL.U8 [R1+0x283e], R2 ;  /* 0x00283e0201007387 */ /* 0x0007e20000100000 */
[----:B------:R-:W-:Y:S05]  /*1ec820*/  BRA `(.L_x_10386) ;  /* 0x0000000000107947 */ /* 0x000fea0003800000 */
.L_x_10384:
[----:B------:R-:W-:Y:S02]  /*1ec830*/  IMAD.MOV.U32 R2, RZ, RZ, 0x54 ;  /* 0x00000054ff027424 */ /* 0x000fe400078e00ff */
[----:B------:R-:W-:Y:S02]  /*1ec840*/  IMAD.MOV.U32 R121, RZ, RZ, 0x54 ;  /* 0x00000054ff797424 */ /* 0x000fe400078e00ff */
[----:B------:R-:W-:Y:S01]  /*1ec850*/  IMAD.MOV.U32 R120, RZ, RZ, 0x3 ;  /* 0x00000003ff787424 */ /* 0x000fe200078e00ff */
[----:B------:R1:W-:Y:S06]  /*1ec860*/  STL.U8 [R1+0x283e], R2 ;  /* 0x00283e0201007387 */ /* 0x0003ec0000100000 */
.L_x_10386:
[----:B------:R-:W-:Y:S05]  /*1ec870*/  BSYNC.RECONVERGENT B1 ;  /* 0x0000000000017941 */ /* 0x000fea0003800200 */
.L_x_10383:
        /* <DEDUP_REMOVED lines=16> */
.L_x_10389:
[----:B------:R-:W-:Y:S02]  /*1ec980*/  IMAD.MOV.U32 R2, RZ, RZ, 0x47 ;  /* 0x00000047ff027424 */ /* 0x000fe400078e00ff */
[----:B------:R-:W-:Y:S02]  /*1ec990*/  IMAD.MOV.U32 R119, RZ, RZ, 0x47 ;  /* 0x00000047ff777424 */ /* 0x000fe400078e00ff */
[----:B------:R-:W-:Y:S01]  /*1ec9a0*/  IMAD.MOV.U32 R118, RZ, RZ, 0x3 ;  /* 0x00000003ff767424 */ /* 0x000fe200078e00ff */
[----:B------:R3:W-:Y:S01]  /*1ec9b0*/  STL.U8 [R1+0x283f], R2 ;  /* 0x00283f0201007387 */ /* 0x0007e20000100000 */
[----:B------:R-:W-:Y:S05]  /*1ec9c0*/  BRA `(.L_x_10390) ;  /* 0x0000000000107947 */ /* 0x000fea0003800000 */
.L_x_10388:
[----:B------:R-:W-:Y:S02]  /*1ec9d0*/  IMAD.MOV.U32 R2, RZ, RZ, 0x54 ;  /* 0x00000054ff027424 */ /* 0x000fe400078e00ff */
[----:B------:R-:W-:Y:S02]  /*1ec9e0*/  IMAD.MOV.U32 R119, RZ, RZ, 0x54 ;  /* 0x00000054ff777424 */ /* 0x000fe400078e00ff */
[----:B------:R-:W-:Y:S01]  /*1ec9f0*/  IMAD.MOV.U32 R118, RZ, RZ, 0x3 ;  /* 0x00000003ff767424 */ /* 0x000fe200078e00ff */
[----:B------:R1:W-:Y:S06]  /*1eca00*/  STL.U8 [R1+0x283f], R2 ;  /* 0x00283f0201007387 */ /* 0x0003ec0000100000 */
.L_x_10390:
[----:B------:R-:W-:Y:S05]  /*1eca10*/  BSYNC.RECONVERGENT B1 ;  /* 0x0000000000017941 */ /* 0x000fea0003800200 */
.L_x_10387:
        /* <DEDUP_REMOVED lines=16> */
.L_x_10393:
[----:B------:R-:W-:Y:S02]  /*1ecb20*/  IMAD.MOV.U32 R2, RZ, RZ, 0x47 ;  /* 0x00000047ff027424 */ /* 0x000fe400078e00ff */
[----:B------:R-:W-:Y:S02]  /*1ecb30*/  IMAD.MOV.U32 R111, RZ, RZ, 0x47 ;  /* 0x00000047ff6f7424 */ /* 0x000fe400078e00ff */
[----:B------:R-:W-:Y:S01]  /*1ecb40*/  IMAD.MOV.U32 R110, RZ, RZ, 0x3 ;  /* 0x00000003ff6e7424 */ /* 0x000fe200078e00ff */
[----:B------:R2:W-:Y:S01]  /*1ecb50*/  STL.U8 [R1+0x2840], R2 ;  /* 0x0028400201007387 */ /* 0x0005e20000100000 */
[----:B------:R-:W-:Y:S05]  /*1ecb60*/  BRA `(.L_x_10394) ;  /* 0x0000000000107947 */ /* 0x000fea0003800000 */
.L_x_10392:
[----:B------:R-:W-:Y:S01]  /*1ecb70*/  IMAD.MOV.U32 R2, RZ, RZ, 0x54 ;  /* 0x00000054ff027424 */ /* 0x000fe200078e00ff */
[----:B------:R-:W-:Y:S01]  /*1ecb80*/  MOV R111, 0x54 ;  /* 0x00000054006f7802 */ /* 0x000fe20000000f00 */
[----:B------:R-:W-:-:S03]  /*1ecb90*/  IMAD.MOV.U32 R110, RZ, RZ, 0x3 ;  /* 0x00000003ff6e7424 */ /* 0x000fc600078e00ff */
[----:B------:R1:W-:Y:S04]  /*1ecba0*/  STL.U8 [R1+0x2840], R2 ;  /* 0x0028400201007387 */ /* 0x0003e80000100000 */
.L_x_10394:
[----:B------:R-:W-:Y:S05]  /*1ecbb0*/  BSYNC.RECONVERGENT B1 ;  /* 0x0000000000017941 */ /* 0x000fea0003800200 */
.L_x_10391:
        /* <DEDUP_REMOVED lines=16> */
.L_x_10397:
[----:B------:R-:W-:Y:S02]  /*1eccc0*/  IMAD.MOV.U32 R2, RZ, RZ, 0x47 ;  /* 0x00000047ff027424 */ /* 0x000fe400078e00ff */
[----:B------:R-:W-:Y:S02]  /*1eccd0*/  IMAD.MOV.U32 R109, RZ, RZ, 0x47 ;  /* 0x00000047ff6d7424 */ /* 0x000fe400078e00ff */
[----:B------:R-:W-:Y:S01]  /*1ecce0*/  IMAD.MOV.U32 R108, RZ, RZ, 0x3 ;  /* 0x00000003ff6c7424 */ /* 0x000fe200078e00ff */
[----:B------:R2:W-:Y:S01]  /*1eccf0*/  STL.U8 [R1+0x2841], R2 ;  /* 0x0028410201007387 */ /* 0x0005e20000100000 */
[----:B------:R-:W-:Y:S05]  /*1ecd00*/  BRA `(.L_x_10398) ;  /* 0x0000000000107947 */ /* 0x000fea0003800000 */
.L_x_10396:
[----:B------:R-:W-:Y:S02]  /*1ecd10*/  IMAD.MOV.U32 R2, RZ, RZ, 0x54 ;  /* 0x00000054ff027424 */ /* 0x000fe400078e00ff */
[----:B------:R-:W-:Y:S02]  /*1ecd20*/  IMAD.MOV.U32 R109, RZ, RZ, 0x54 ;  /* 0x00000054ff6d7424 */ /* 0x000fe400078e00ff */
[----:B------:R-:W-:Y:S01]  /*1ecd30*/  IMAD.MOV.U32 R108, RZ, RZ, 0x3 ;  /* 0x00000003ff6c7424 */ /* 0x000fe200078e00ff */
[----:B------:R1:W-:Y:S06]  /*1ecd40*/  STL.U8 [R1+0x2841], R2 ;  /* 0x0028410201007387 */ /* 0x0003ec0000100000 */
.L_x_10398:
[----:B------:R-:W-:Y:S05]  /*1ecd50*/  BSYNC.RECONVERGENT B1 ;  /* 0x0000000000017941 */ /* 0x000fea0003800200 */
.L_x_10395:
        /* <DEDUP_REMOVED lines=16> */
.L_x_10401:
[----:B------:R-:W-:Y:S02]  /*1ece60*/  IMAD.MOV.U32 R2, RZ, RZ, 0x47 ;  /* 0x00000047ff027424 */ /* 0x000fe400078e00ff */
[----:B------:R-:W-:Y:S02]  /*1ece70*/  IMAD.MOV.U32 R5, RZ, RZ, 0x47 ;  /* 0x00000047ff057424 */ /* 0x000fe400078e00ff */
[----:B------:R-:W-:Y:S01]  /*1ece80*/  IMAD.MOV.U32 R4, RZ, RZ, 0x3 ;  /* 0x00000003ff047424 */ /* 0x000fe200078e00ff */
[----:B------:R3:W-:Y:S01]  /*1ece90*/  STL.U8 [R1+0x2842], R2 ;  /* 0x0028420201007387 */ /* 0x0007e20000100000 */
[----:B------:R-:W-:Y:S05]  /*1ecea0*/  BRA `(.L_x_10402) ;  /* 0x0000000000107947 */ /* 0x000fea0003800000 */
.L_x_10400:
[----:B------:R-:W-:Y:S02]  /*1eceb0*/  IMAD.MOV.U32 R2, RZ, RZ, 0x54 ;  /* 0x00000054ff027424 */ /* 0x000fe400078e00ff */
[----:B------:R-:W-:Y:S02]  /*1ecec0*/  IMAD.MOV.U32 R5, RZ, RZ, 0x54 ;  /* 0x00000054ff057424 */ /* 0x000fe400078e00ff */
[----:B------:R-:W-:Y:S01]  /*1eced0*/  IMAD.MOV.U32 R4, RZ, RZ, 0x3 ;  /* 0x00000003ff047424 */ /* 0x000fe200078e00ff */
[----:B------:R1:W-:Y:S06]  /*1ecee0*/  STL.U8 [R1+0x2842], R2 ;  /* 0x0028420201007387 */ /* 0x0003ec0000100000 */
.L_x_10402:
[----:B------:R-:W-:Y:S05]  /*1ecef0*/  BSYNC.RECONVERGENT B1 ;  /* 0x0000000000017941 */ /* 0x000fea0003800200 */
.L_x_10399:
        /* <DEDUP_REMOVED lines=16> */
.L_x_10405:
[----:B------:R-:W-:Y:S02]  /*1ed000*/  IMAD.MOV.U32 R2, RZ, RZ, 0x47 ;  /* 0x00000047ff027424 */ /* 0x000fe400078e00ff */
[----:B------:R-:W-:-:S03]  /*1ed010*/  IMAD.MOV.U32 R3, RZ, RZ, 0x47 ;  /* 0x00000047ff037424 */ /* 0x000fc600078e00ff */
[----:B------:R1:W-:Y:S02]  /*1ed020*/  STL.U8 [R1+0x2843], R2 ;  /* 0x0028430201007387 */ /* 0x0003e40000100000 */
[----:B-1----:R-:W-:Y:S01]  /*1ed030*/  IMAD.MOV.U32 R2, RZ, RZ, 0x3 ;  /* 0x00000003ff027424 */ /* 0x002fe200078e00ff */
[----:B------:R-:W-:Y:S06]  /*1ed040*/  BRA `(.L_x_10406) ;  /* 0x0000000000107947 */ /* 0x000fec0003800000 */
.L_x_10404:
[----:B------:R-:W-:Y:S02]  /*1ed050*/  IMAD.MOV.U32 R2, RZ, RZ, 0x54 ;  /* 0x00000054ff027424 */ /* 0x000fe400078e00ff */
[----:B------:R-:W-:-:S03]  /*1ed060*/  IMAD.MOV.U32 R3, RZ, RZ, 0x54 ;  /* 0x00000054ff037424 */ /* 0x000fc600078e00ff */
[----:B------:R1:W-:Y:S02]  /*1ed070*/  STL.U8 [R1+0x2843], R2 ;  /* 0x0028430201007387 */ /* 0x0003e40000100000 */
[----:B-1----:R-:W-:-:S07]  /*1ed080*/  IMAD.MOV.U32 R2, RZ, RZ, 0x3 ;  /* 0x00000003ff027424 */ /* 0x002fce00078e00ff */
.L_x_10406:
[----:B------:R-:W-:Y:S05]  /*1ed090*/  BSYNC.RECONVERGENT B1 ;  /* 0x0000000000017941 */ /* 0x000fea0003800200 */
.L_x_10403:
        /* <DEDUP_REMOVED lines=14> */
.L_x_10408:
[----:B-----5:R-:W-:-:S04]  /*1ed180*/  PRMT R105, R139, 0x9910, RZ ;  /* 0x000099108b697816 */ /* 0x020fc800000000ff */
[----:B------:R-:W-:-:S13]  /*1ed190*/  ISETP.NE.AND P1, PT, R105, 0x41, PT ;  /* 0x000000416900780c */ /* 0x000fda0003f25270 */
[----:B------:R-:W-:Y:S05]  /*1ed1a0*/  @!P1 BRA `(.L_x_10409) ;  /* 0x00000000000c9947 */ /* 0x000fea0003800000 */
[----:B------:R-:W-:-:S13]  /*1ed1b0*/  ISETP.NE.AND P1, PT, R105, 0x54, PT ;  /* 0x000000546900780c */ /* 0x000fda0003f25270 */
[----:B------:R-:W-:Y:S02]  /*1ed1c0*/  @!P1 IMAD.MOV.U32 R104, RZ, RZ, 0x1 ;  /* 0x00000001ff689424 */ /* 0x000fe400078e00ff */
[----:B------:R-:W-:-:S07]  /*1ed1d0*/  @P1 IMAD.MOV.U32 R104, RZ, RZ, R138 ;  /* 0x000000ffff681224 */ /* 0x000fce00078e008a */
.L_x_10409:
[----:B------:R-:W-:Y:S05]  /*1ed1e0*/  BSYNC.RECONVERGENT B1 ;  /* 0x0000000000017941 */ /* 0x000fea0003800200 */
.L_x_10407:
        /* <DEDUP_REMOVED lines=9> */
.L_x_10412:
[----:B------:R-:W-:Y:S05]  /*1ed280*/  BSYNC.RECONVERGENT B1 ;  /* 0x0000000000017941 */ /* 0x000fea0003800200 */
.L_x_10411:
[----:B------:R-:W-:-:S05]  /*1ed290*/  IMAD.SHL.U32 R104, R104, 0x4, RZ ;  /* 0x0000000468687824 */ /* 0x000fca00078e00ff */
[----:B------:R-:W-:Y:S01]  /*1ed2a0*/  LOP3.LUT R104, R104, R105, RZ, 0xfc, !PT ;  /* 0x0000006968687212 */ /* 0x000fe200078efcff */
[----:B------:R-:W-:Y:S06]  /*1ed2b0*/  BRA `(.L_x_10413) ;  /* 0x00000000002c7947 */ /* 0x000fec0003800000 */
.L_x_10410:
        /* <DEDUP_REMOVED lines=8> */
.L_x_10415:
[----:B------:R-:W-:Y:S05]  /*1ed340*/  BSYNC.RECONVERGENT B1 ;  /* 0x0000000000017941 */ /* 0x000fea0003800200 */
.L_x_10414:
[----:B------:R-:W-:-:S05]  /*1ed350*/  IMAD.SHL.U32 R104, R104, 0x4, RZ ;  /* 0x0000000468687824 */ /* 0x000fca00078e00ff */
[----:B------:R-:W-:-:S07]  /*1ed360*/  LOP3.LUT R104, R104, R105, RZ, 0xfc, !PT ;  /* 0x0000006968687212 */ /* 0x000fce00078efcff */
.L_x_10413:
[----:B------:R-:W-:Y:S05]  /*1ed370*/  @!P0 BRA `(.L_x_10416) ;  /* 0x0000000000308947 */ /* 0x000fea0003800000 */
        /* <DEDUP_REMOVED lines=8> */
.L_x_10418:
[----:B------:R-:W-:Y:S05]  /*1ed400*/  BSYNC.RECONVERGENT B1 ;  /* 0x0000000000017941 */ /* 0x000fea0003800200 */
.L_x_10417:
[----:B------:R-:W-:-:S05]  /*1ed410*/  IMAD.SHL.U32 R104, R104, 0x4, RZ ;  /* 0x0000000468687824 */ /* 0x000fca00078e00ff */
[----:B------:R-:W-:Y:S01]  /*1ed420*/  LOP3.LUT R104, R104, R105, RZ, 0xfc, !PT ;  /* 0x0000006968687212 */ /* 0x000fe200078efcff */
[----:B------:R-:W-:Y:S06]  /*1ed430*/  BRA `(.L_x_10419) ;  /* 0x00000000002c7947 */ /* 0x000fec0003800000 */
.L_x_10416:
        /* <DEDUP_REMOVED lines=8> */
.L_x_10421:
[----:B------:R-:W-:Y:S05]  /*1ed4c0*/  BSYNC.RECONVERGENT B1 ;  /* 0x0000000000017941 */ /* 0x000fea0003800200 */
.L_x_10420:
[----:B------:R-:W-:-:S05]  /*1ed4d0*/  IMAD.SHL.U32 R104, R104, 0x4, RZ ;  /* 0x0000000468687824 */ /* 0x000fca00078e00ff */
[----:B------:R-:W-:-:S07]  /*1ed4e0*/  LOP3.LUT R104, R104, R105, RZ, 0xfc, !PT ;  /* 0x0000006968687212 */ /* 0x000fce00078efcff */
.L_x_10419:
        /* <DEDUP_REMOVED lines=9> */
.L_x_10424:
[----:B------:R-:W-:Y:S05]  /*1ed580*/  BSYNC.RECONVERGENT B1 ;  /* 0x0000000000017941 */ /* 0x000fea0003800200 */
.L_x_10423:
[----:B------:R-:W-:-:S05]  /*1ed590*/  IMAD.SHL.U32 R104, R104, 0x4, RZ ;  /* 0x0000000468687824 */ /* 0x000fca00078e00ff */
[----:B------:R-:W-:Y:S01]  /*1ed5a0*/  LOP3.LUT R104, R104, R105, RZ, 0xfc, !PT ;  /* 0x0000006968687212 */ /* 0x000fe200078efcff */
[----:B------:R-:W-:Y:S06]  /*1ed5b0*/  BRA `(.L_x_10425) ;  /* 0x00000000002c7947 */ /* 0x000fec0003800000 */
.L_x_10422:
        /* <DEDUP_REMOVED lines=8> */
.L_x_10427:
[----:B------:R-:W-:Y:S05]  /*1ed640*/  BSYNC.RECONVERGENT B1 ;  /* 0x0000000000017941 */ /* 0x000fea0003800200 */
.L_x_10426:
[----:B------:R-:W-:-:S05]  /*1ed650*/  IMAD.SHL.U32 R104, R104, 0x4, RZ ;  /* 0x0000000468687824 */ /* 0x000fca00078e00ff */
[----:B------:R-:W-:-:S07]  /*1ed660*/  LOP3.LUT R104, R104, R105, RZ, 0xfc, !PT ;  /* 0x0000006968687212 */ /* 0x000fce00078efcff */
.L_x_10425:
        /* <DEDUP_REMOVED lines=9> */
.L_x_10430:
[----:B------:R-:W-:Y:S05]  /*1ed700*/  BSYNC.RECONVERGENT B1 ;  /* 0x0000000000017941 */ /* 0x000fea0003800200 */
.L_x_10429:
[----:B------:R-:W-:-:S05]  /*1ed710*/  IMAD.SHL.U32 R104, R104, 0x4, RZ ;  /* 0x0000000468687824 */ /* 0x000fca00078e00ff */
[----:B------:R-:W-:Y:S01]  /*1ed720*/  LOP3.LUT R104, R104, R105, RZ, 0xfc, !PT ;  /* 0x0000006968687212 */ /* 0x000fe200078efcff */
[----:B------:R-:W-:Y:S06]  /*1ed730*/  BRA `(.L_x_10431) ;  /* 0x00000000002c7947 */ /* 0x000fec0003800000 */
.L_x_10428:
        /* <DEDUP_REMOVED lines=8> */
.L_x_10433:
[----:B------:R-:W-:Y:S05]  /*1ed7c0*/  BSYNC.RECONVERGENT B1 ;  /* 0x0000000000017941 */ /* 0x000fea0003800200 */
.L_x_10432:
[----:B------:R-:W-:-:S05]  /*1ed7d0*/  IMAD.SHL.U32 R104, R104, 0x4, RZ ;  /* 0x0000000468687824 */ /* 0x000fca00078e00ff */
[----:B------:R-:W-:-:S07]  /*1ed7e0*/  LOP3.LUT R104, R104, R105, RZ, 0xfc, !PT ;  /* 0x0000006968687212 */ /* 0x000fce00078efcff */
.L_x_10431:
        /* <DEDUP_REMOVED lines=9> */
.L_x_10436:
[----:B------:R-:W-:Y:S05]  /*1ed880*/  BSYNC.RECONVERGENT B1 ;  /* 0x0000000000017941 */ /* 0x000fea0003800200 */
.L_x_10435:
[----:B------:R-:W-:-:S05]  /*1ed890*/  IMAD.SHL.U32 R104, R104, 0x4, RZ ;  /* 0x0000000468687824 */ /* 0x000fca00078e00ff */
[----:B------:R-:W-:Y:S01]  /*1ed8a0*/  LOP3.LUT R106, R104, R106, RZ, 0xfc, !PT ;  /* 0x0000006a686a7212 */ /* 0x000fe200078efcff */
[----:B------:R-:W-:Y:S06]  /*1ed8b0*/  BRA `(.L_x_10437) ;  /* 0x00000000002c7947 */ /* 0x000fec0003800000 */
.L_x_10434:
        /* <DEDUP_REMOVED lines=8> */
.L_x_10439:
[----:B------:R-:W-:Y:S05]  /*1ed940*/  BSYNC.RECONVERGENT B1 ;  /* 0x0000000000017941 */ /* 0x000fea0003800200 */
.L_x_10438:
[----:B------:R-:W-:-:S05]  /*1ed950*/  IMAD.SHL.U32 R104, R104, 0x4, RZ ;  /* 0x0000000468687824 */ /* 0x000fca00078e00ff */
[----:B------:R-:W-:-:S07]  /*1ed960*/  LOP3.LUT R106, R104, R105, RZ, 0xfc, !PT ;  /* 0x00000069686a7212 */ /* 0x000fce00078efcff */
.L_x_10437:
        /* <DEDUP_REMOVED lines=21> */
.L_x_10443:
[----:B------:R-:W-:-:S04]  /*1edac0*/  PRMT R107, R139, 0x9910, RZ ;  /* 0x000099108b6b7816 */ /* 0x000fc800000000ff */
[----:B------:R-:W-:-:S13]  /*1edad0*/  ISETP.NE.AND P1, PT, R107, 0x41, PT ;  /* 0x000000416b00780c */ /* 0x000fda0003f25270 */
[----:B------:R-:W-:Y:S05]  /*1edae0*/  @!P1 BRA `(.L_x_10444) ;  /* 0x00000000000c9947 */ /* 0x000fea0003800000 */
[----:B------:R-:W-:-:S13]  /*1edaf0*/  ISETP.NE.AND P1, PT, R107, 0x54, PT ;  /* 0x000000546b00780c */ /* 0x000fda0003f25270 */
[----:B------:R-:W-:Y:S02]  /*1edb00*/  @!P1 IMAD.MOV.U32 R106, RZ, RZ, 0x1 ;  /* 0x00000001ff6a9424 */ /* 0x000fe400078e00ff */
[----:B------:R-:W-:-:S07]  /*1edb10*/  @P1 IMAD.MOV.U32 R106, RZ, RZ, R138 ;  /* 0x000000ffff6a1224 */ /* 0x000fce00078e008a */
.L_x_10444:
[----:B------:R-:W-:Y:S05]  /*1edb20*/  BSYNC.RECONVERGENT B2 ;  /* 0x0000000000027941 */ /* 0x000fea0003800200 */
.L_x_10442:
        /* <DEDUP_REMOVED lines=9> */
.L_x_10447:
[----:B------:R-:W-:Y:S05]  /*1edbc0*/  BSYNC.RECONVERGENT B2 ;  /* 0x0000000000027941 */ /* 0x000fea0003800200 */
.L_x_10446:
[----:B------:R-:W-:-:S05]  /*1edbd0*/  IMAD.SHL.U32 R106, R106, 0x4, RZ ;  /* 0x000000046a6a7824 */ /* 0x000fca00078e00ff */
[----:B------:R-:W-:Y:S01]  /*1edbe0*/  LOP3.LUT R106, R106, R107, RZ, 0xfc, !PT ;  /* 0x0000006b6a6a7212 */ /* 0x000fe200078efcff */
[----:B------:R-:W-:Y:S06]  /*1edbf0*/  BRA `(.L_x_10448) ;  /* 0x00000000002c7947 */ /* 0x000fec0003800000 */
.L_x_10445:
        /* <DEDUP_REMOVED lines=8> */
.L_x_10450:
[----:B------:R-:W-:Y:S05]  /*1edc80*/  BSYNC.RECONVERGENT B2 ;  /* 0x0000000000027941 */ /* 0x000fea0003800200 */
.L_x_10449:
[----:B------:R-:W-:-:S05]  /*1edc90*/  IMAD.SHL.U32 R106, R106, 0x4, RZ ;  /* 0x000000046a6a7824 */ /* 0x000fca00078e00ff */
[----:B------:R-:W-:-:S07]  /*1edca0*/  LOP3.LUT R106, R106, R107, RZ, 0xfc, !PT ;  /* 0x0000006b6a6a7212 */ /* 0x000fce00078efcff */
.L_x_10448:
        /* <DEDUP_REMOVED lines=9> */
.L_x_10453:
[----:B------:R-:W-:Y:S05]  /*1edd40*/  BSYNC.RECONVERGENT B2 ;  /* 0x0000000000027941 */ /* 0x000fea0003800200 */
.L_x_10452:
[----:B------:R-:W-:-:S05]  /*1edd50*/  IMAD.SHL.U32 R106, R106, 0x4, RZ ;  /* 0x000000046a6a7824 */ /* 0x000fca00078e00ff */
[----:B------:R-:W-:Y:S01]  /*1edd60*/  LOP3.LUT R106, R106, R111, RZ, 0xfc, !PT ;  /* 0x0000006f6a6a7212 */ /* 0x000fe200078efcff */
[----:B------:R-:W-:Y:S06]  /*1edd70*/  BRA `(.L_x_10454) ;  /* 0x00000000002c7947 */ /* 0x000fec0003800000 */
.L_x_10451:
        /* <DEDUP_REMOVED lines=8> */
.L_x_10456:
[----:B------:R-:W-:Y:S05]  /*1ede00*/  BSYNC.RECONVERGENT B2 ;  /* 0x0000000000027941 */ /* 0x000fea0003800200 */
.L_x_10455:
[----:B------:R-:W-:-:S04]  /*1ede10*/  SHF.L.U32 R106, R106, 0x2, RZ ;  /* 0x000000026a6a7819 */ /* 0x000fc800000006ff */
[----:B------:R-:W-:-:S07]  /*1ede20*/  LOP3.LUT R106, R106, R110, RZ, 0xfc, !PT ;  /* 0x0000006e6a6a7212 */ /* 0x000fce00078efcff */
.L_x_10454:
        /* <DEDUP_REMOVED lines=9> */
.L_x_10459:
[----:B------:R-:W-:Y:S05]  /*1edec0*/  BSYNC.RECONVERGENT B2 ;  /* 0x0000000000027941 */ /* 0x000fea0003800200 */
.L_x_10458:
[----:B------:R-:W-:-:S05]  /*1eded0*/  IMAD.SHL.U32 R106, R106, 0x4, RZ ;  /* 0x000000046a6a7824 */ /* 0x000fca00078e00ff */
[----:B------:R-:W-:Y:S01]  /*1edee0*/  LOP3.LUT R106, R106, R109, RZ, 0xfc, !PT ;  /* 0x0000006d6a6a7212 */ /* 0x000fe200078efcff */
[----:B------:R-:W-:Y:S06]  /*1edef0*/  BRA `(.L_x_10460) ;  /* 0x00000000002c7947 */ /* 0x000fec0003800000 */
.L_x_10457:
        /* <DEDUP_REMOVED lines=8> */
.L_x_10462:
[----:B------:R-:W-:Y:S05]  /*1edf80*/  BSYNC.RECONVERGENT B2 ;  /* 0x0000000000027941 */ /* 0x000fea0003800200 */
.L_x_10461:
[----:B------:R-:W-:-:S05]  /*1edf90*/  IMAD.SHL.U32 R106, R106, 0x4, RZ ;  /* 0x000000046a6a7824 */ /* 0x000fca00078e00ff */
[----:B------:R-:W-:-:S07]  /*1edfa0*/  LOP3.LUT R106, R106, R108, RZ, 0xfc, !PT ;  /* 0x0000006c6a6a7212 */ /* 0x000fce00078efcff */
.L_x_10460:
        /* <DEDUP_REMOVED lines=9> */
.L_x_10465:
[----:B------:R-:W-:Y:S05]  /*1ee040*/  BSYNC.RECONVERGENT B2 ;  /* 0x0000000000027941 */ /* 0x000fea0003800200 */
.L_x_10464:
[----:B------:R-:W-:-:S05]  /*1ee050*/  IMAD.SHL.U32 R106, R106, 0x4, RZ ;  /* 0x000000046a6a7824 */ /* 0x000fca00078e00ff */
[----:B------:R-:W-:Y:S01]  /*1ee060*/  LOP3.LUT R106, R106, R107, RZ, 0xfc, !PT ;  /* 0x0000006b6a6a7212 */ /* 0x000fe200078efcff */
[----:B------:R-:W-:Y:S06]  /*1ee070*/  BRA `(.L_x_10466) ;  /* 0x00000000002c7947 */ /* 0x000fec0003800000 */
.L_x_10463:
        /* <DEDUP_REMOVED lines=8> */
.L_x_10468:
[----:B------:R-:W-:Y:S05]  /*1ee100*/  BSYNC.RECONVERGENT B2 ;  /* 0x0000000000027941 */ /* 0x000fea0003800200 */
.L_x_10467:
[----:B------:R-:W-:-:S05]  /*1ee110*/  IMAD.SHL.U32 R106, R106, 0x4, RZ ;  /* 0x000000046a6a7824 */ /* 0x000fca00078e00ff */
[----:B------:R-:W-:-:S07]  /*1ee120*/  LOP3.LUT R106, R106, R5, RZ, 0xfc, !PT ;  /* 0x000000056a6a7212 */ /* 0x000fce00078efcff */
.L_x_10466:
        /* <DEDUP_REMOVED lines=9> */
.L_x_10471:
[----:B------:R-:W-:Y:S05]  /*1ee1c0*/  BSYNC.RECONVERGENT B2 ;  /* 0x0000000000027941 */ /* 0x000fea0003800200 */
.L_x_10470:
[----:B------:R-:W-:-:S05]  /*1ee1d0*/  IMAD.SHL.U32 R106, R106, 0x4, RZ ;  /* 0x000000046a6a7824 */ /* 0x000fca00078e00ff */
[----:B------:R-:W-:Y:S01]  /*1ee1e0*/  LOP3.LUT R106, R106, R4, RZ, 0xfc, !PT ;  /* 0x000000046a6a7212 */ /* 0x000fe200078efcff */
[----:B------:R-:W-:Y:S06]  /*1ee1f0*/  BRA `(.L_x_10472) ;  /* 0x00000000002c7947 */ /* 0x000fec0003800000 */
.L_x_10469:
        /* <DEDUP_REMOVED lines=8> */
.L_x_10474:
[----:B------:R-:W-:Y:S05]  /*1ee280*/  BSYNC.RECONVERGENT B2 ;  /* 0x0000000000027941 */ /* 0x000fea0003800200 */
.L_x_10473:
[----:B------:R-:W-:-:S05]  /*1ee290*/  IMAD.SHL.U32 R106, R106, 0x4, RZ ;  /* 0x000000046a6a7824 */ /* 0x000fca00078e00ff */
[----:B------:R-:W-:-:S07]  /*1ee2a0*/  LOP3.LUT R106, R106, R3, RZ, 0xfc, !PT ;  /* 0x000000036a6a7212 */ /* 0x000fce00078efcff */
.L_x_10472:
[----:B------:R-:W-:Y:S01]  /*1ee2b0*/  R2UR UR4, R6 ;  /* 0x00000000060472ca */ /* 0x000fe200000e0000 */
[----:B------:R-:W-:Y:S01]  /*1ee2c0*/  IMAD.WIDE.U32 R104, R106, 0x4, R104 ;  /* 0x000000046a687825 */ /* 0x000fe200078e0068 */
[----:B------:R-:W-:-:S13]  /*1ee2d0*/  R2UR UR5, R7 ;  /* 0x00000000070572ca */ /* 0x000fda00000e0000 */
[----:B------:R-:W2:Y:S02]  /*1ee2e0*/  LDG.E R104, desc[UR4][R104.64] ;  /* 0x0000000468687981 */ /* 0x000ea4000c1e1900 */
[----:B--2---:R-:W-:-:S13]  /*1ee2f0*/  FSETP.GEU.AND P0, PT, R104, 3, PT ;  /* 0x404000006800780b */ /* 0x004fda0003f0e000 */
.L_x_10441:
[----:B------:R-:W-:Y:S05]  /*1ee300*/  BSYNC.RECONVERGENT B1 ;  /* 0x0000000000017941 */ /* 0x000fea0003800200 */
.L_x_10440:
[----:B------:R-:W0:Y:S01]  /*1ee310*/  LDCU UR4, c[0x0][0x3c8] ;  /* 0x00007900ff0477ac */ /* 0x000e220008000800 */
[----:B------:R-:W-:Y:S01]  /*1ee320*/  BSSY.RECONVERGENT B10, `(.L_x_10475) ;  /* 0x00010730000a7945 */ /* 0x000fe20003800200 */
[----:B------:R-:W-:Y:S02]  /*1ee330*/  SEL R154, RZ, 0x1, !P0 ;  /* 0x00000001ff9a7807 */ /* 0x000fe40004000000 */
[----:B0-----:R-:W-:-:S13]  /*1ee340*/  ISETP.EQ.OR P1, PT, RZ, UR4, !P0 ;  /* 0x00000004ff007c0c */ /* 0x001fda000c722670 */
[----:B------:R-:W-:Y:S05]  /*1ee350*/  @P1 BRA `(.L_x_10476) ;  /* 0x0000010400bc1947 */ /* 0x000fea0003800000 */
[----:B------:R-:W-:Y:S01]  /*1ee360*/  BSSY.RECONVERGENT B1, `(.L_x_10477) ;  /* 0x0000008000017945 */ /* 0x000fe20003800200 */
[----:B------:R-:W-:-:S07]  /*1ee370*/  IMAD.MOV.U32 R2, RZ, RZ, RZ ;  /* 0x000000ffff027224 */ /* 0x000fce00078e00ff */
.L_x_10478:
[----:B------:R-:W-:-:S05]  /*1ee380*/  IMAD.IADD R3, R1, 0x1, R2 ;  /* 0x0000000101037824 */ /* 0x000fca00078e0202 */
[----:B------:R-:W2:Y:S02]  /*1ee390*/  LDL.U8 R4, [R3+0x282c] ;  /* 0x00282c0003047983 */ /* 0x000ea40000100000 */
[----:B--2---:R-:W-:Y:S01]  /*1ee3a0*/  ISETP.NE.AND P0, PT, R4, RZ, PT ;  /* 0x000000ff0400720c */ /* 0x004fe20003f05270 */
[----:B------:R-:W-:Y:S02]  /*1ee3b0*/  IMAD.MOV.U32 R4, RZ, RZ, R2 ;  /* 0x000000ffff047224 */ /* 0x000fe400078e0002 */
[----:B------:R-:W-:-:S10]  /*1ee3c0*/  VIADD R2, R2, 0x1 ;  /* 0x0000000102027836 */ /* 0x000fd40000000000 */
[----:B------:R-:W-:Y:S05]  /*1ee3d0*/  @P0 BRA `(.L_x_10478) ;  /* 0xfffffffc00e80947 */ /* 0x000fea000383ffff */
[----:B------:R-:W-:Y:S05]  /*1ee3e0*/  BSYNC.RECONVERGENT B1 ;  /* 0x0000000000017941 */ /* 0x000fea0003800200 */
.L_x_10477:
        /* <DEDUP_REMOVED lines=9> */
.L_x_10482:
        /* <DEDUP_REMOVED lines=27> */
.L_x_10481:
[----:B------:R-:W-:Y:S01]  /*1ee630*/  BSSY.RECONVERGENT B2, `(.L_x_10483) ;  /* 0x0000008000027945 */ /* 0x000fe20003800200 */
[----:B------:R-:W-:-:S07]  /*1ee640*/  IMAD.MOV.U32 R2, RZ, RZ, RZ ;  /* 0x000000ffff027224 */ /* 0x000fce00078e00ff */
.L_x_10484:
[----:B------:R-:W-:-:S05]  /*1ee650*/  IMAD.IADD R3, R1, 0x1, R2 ;  /* 0x0000000101037824 */ /* 0x000fca00078e0202 */
[----:B------:R-:W2:Y:S02]  /*1ee660*/  LDL.U8 R4, [R3+0x282c] ;  /* 0x00282c0003047983 */ /* 0x000ea40000100000 */
[----:B--2---:R-:W-:Y:S01]  /*1ee670*/  ISETP.NE.AND P0, PT, R4, RZ, PT ;  /* 0x000000ff0400720c */ /* 0x004fe20003f05270 */
[----:B------:R-:W-:Y:S02]  /*1ee680*/  IMAD.MOV.U32 R4, RZ, RZ, R2 ;  /* 0x000000ffff047224 */ /* 0x000fe400078e0002 */
[----:B------:R-:W-:-:S10]  /*1ee690*/  VIADD R2, R2, 0x1 ;  /* 0x0000000102027836 */ /* 0x000fd40000000000 */
[----:B------:R-:W-:Y:S05]  /*1ee6a0*/  @P0 BRA `(.L_x_10484) ;  /* 0xfffffffc00e80947 */ /* 0x000fea000383ffff */
[----:B------:R-:W-:Y:S05]  /*1ee6b0*/  BSYNC.RECONVERGENT B2 ;  /* 0x0000000000027941 */ /* 0x000fea0003800200 */
.L_x_10483:
        /* <DEDUP_REMOVED lines=8> */
.L_x_10486:
        /* <DEDUP_REMOVED lines=27> */
.L_x_10485:
        /* <DEDUP_REMOVED lines=50> */
[----:B------:R-:W-:Y:S01]  /*1eec10*/  MOV R2, 0x3b39803f ;  /* 0x3b39803f00027802 */ /* 0x000fe20000000f00 */
[----:B------:R-:W-:-:S06]  /*1eec20*/  IMAD.MOV.U32 R3, RZ, RZ, 0x3c7abc9e ;  /* 0x3c7abc9eff037424 */ /* 0x000fcc00078e00ff */
[----:B------:R-:W-:-:S08]  /*1eec30*/  DADD R4, R106, -R4 ;  /* 0x000000006a047229 */ /* 0x000fd00000000804 */
[----:B------:R-:W-:-:S08]  /*1eec40*/  DFMA R4, R2, -UR4, R4 ;  /* 0x8000000402047c2b */ /* 0x000fd00008000004 */
[----:B------:R-:W-:Y:S01]  /*1eec50*/  DADD R126, R126, R4 ;  /* 0x000000007e7e7229 */ /* 0x000fe20000000004 */
[----:B------:R-:W-:Y:S10]  /*1eec60*/  BRA `(.L_x_10487) ;  /* 0x0000000000dc7947 */ /* 0x000ff40003800000 */
.L_x_10480:
        /* <DEDUP_REMOVED lines=55> */
.L_x_10487:
[----:B------:R-:W-:Y:S05]  /*1eefe0*/  BSYNC.RECONVERGENT B1 ;  /* 0x0000000000017941 */ /* 0x000fea0003800200 */
.L_x_10479:
[----:B------:R-:W-:Y:S01]  /*1eeff0*/  BSSY.RECONVERGENT B1, `(.L_x_10488) ;  /* 0x0000008000017945 */ /* 0x000fe20003800200 */
[----:B------:R-:W-:-:S07]  /*1ef000*/  IMAD.MOV.U32 R3, RZ, RZ, RZ ;  /* 0x000000ffff037224 */ /* 0x000fce00078e00ff */
.L_x_10489:
[----:B------:R-:W-:-:S06]  /*1ef010*/  IMAD.IADD R2, R1, 0x1, R3 ;  /* 0x0000000101027824 */ /* 0x000fcc00078e0203 */
[----:B------:R-:W2:Y:S02]  /*1ef020*/  LDL.U8 R2, [R2+0x282c] ;  /* 0x00282c0002027983 */ /* 0x000ea40000100000 */
[----:B--2---:R-:W-:Y:S01]  /*1ef030*/  ISETP.NE.AND P0, PT, R2, RZ, PT ;  /* 0x000000ff0200720c */ /* 0x004fe20003f05270 */
[----:B------:R-:W-:Y:S02]  /*1ef040*/  IMAD.MOV.U32 R2, RZ, RZ, R3 ;  /* 0x000000ffff027224 */ /* 0x000fe400078e0003 */
[----:B------:R-:W-:-:S10]  /*1ef050*/  VIADD R3, R3, 0x1 ;  /* 0x0000000103037836 */ /* 0x000fd40000000000 */
[----:B------:R-:W-:Y:S05]  /*1ef060*/  @P0 BRA `(.L_x_10489) ;  /* 0xfffffffc00e80947 */ /* 0x000fea000383ffff */
[----:B------:R-:W-:Y:S05]  /*1ef070*/  BSYNC.RECONVERGENT B1 ;  /* 0x0000000000017941 */ /* 0x000fea0003800200 */
.L_x_10488:
[----:B------:R-:W-:Y:S01]  /*1ef080*/  BSSY.RECONVERGENT B1, `(.L_x_10490) ;  /* 0x0000008000017945 */ /* 0x000fe20003800200 */
[----:B------:R-:W-:-:S07]  /*1ef090*/  IMAD.MOV.U32 R3, RZ, RZ, RZ ;  /* 0x000000ffff037224 */ /* 0x000fce00078e00ff */
.L_x_10491:
[----:B------:R-:W-:-:S06]  /*1ef0a0*/  IMAD.IADD R4, R1, 0x1, R3 ;  /* 0x0000000101047824 */ /* 0x000fcc00078e0203 */
[----:B------:R-:W2:Y:S01]  /*1ef0b0*/  LDL.U8 R4, [R4+0x282c] ;  /* 0x00282c0004047983 */ /* 0x000ea20000100000 */
[----:B------:R-:W-:Y:S02]  /*1ef0c0*/  IMAD.MOV.U32 R148, RZ, RZ, R3 ;  /* 0x000000ffff947224 */ /* 0x000fe400078e0003 */
[----:B------:R-:W-:Y:S01]  /*1ef0d0*/  VIADD R3, R3, 0x1 ;  /* 0x0000000103037836 */ /* 0x000fe20000000000 */
[----:B--2---:R-:W-:-:S13]  /*1ef0e0*/  ISETP.NE.AND P0, PT, R4, RZ, PT ;  /* 0x000000ff0400720c */ /* 0x004fda0003f05270 */
[----:B------:R-:W-:Y:S05]  /*1ef0f0*/  @P0 BRA `(.L_x_10491) ;  /* 0xfffffffc00e80947 */ /* 0x000fea000383ffff */
[----:B------:R-:W-:Y:S05]  /*1ef100*/  BSYNC.RECONVERGENT B1 ;  /* 0x0000000000017941 */ /* 0x000fea0003800200 */
.L_x_10490:
        /* <DEDUP_REMOVED lines=10> */
.L_x_10516:
        /* <DEDUP_REMOVED lines=12> */
.L_x_10497:
[----:B------:R-:W-:-:S13]  /*1ef270*/  ISETP.NE.AND P1, PT, R106, 0x47, PT ;  /* 0x000000476a00780c */ /* 0x000fda0003f25270 */
[----:B------:R-:W-:Y:S05]  /*1ef280*/  @!P1 BRA `(.L_x_10500) ;  /* 0x0000000000149947 */ /* 0x000fea0003800000 */
[----:B------:R-:W-:Y:S01]  /*1ef290*/  ISETP.NE.AND P1, PT, R106, 0x54, PT ;  /* 0x000000546a00780c */ /* 0x000fe20003f25270 */
[----:B------:R-:W-:-:S12]  /*1ef2a0*/  IMAD.MOV.U32 R4, RZ, RZ, 0x3 ;  /* 0x00000003ff047424 */ /* 0x000fd800078e00ff */
[----:B------:R-:W-:Y:S05]  /*1ef2b0*/  @!P1 BRA `(.L_x_10498) ;  /* 0x00000000000c9947 */ /* 0x000fea0003800000 */
.L_x_10499:
[----:B------:R-:W-:Y:S01]  /*1ef2c0*/  IMAD.MOV.U32 R4, RZ, RZ, 0x4 ;  /* 0x00000004ff047424 */ /* 0x000fe200078e00ff */
[----:B------:R-:W-:Y:S06]  /*1ef2d0*/  BRA `(.L_x_10498) ;  /* 0x0000000000047947 */ /* 0x000fec0003800000 */
.L_x_10500:
[----:B------:R-:W-:-:S07]  /*1ef2e0*/  IMAD.MOV.U32 R4, RZ, RZ, 0x2 ;  /* 0x00000002ff047424 */ /* 0x000fce00078e00ff */
.L_x_10498:
[----:B------:R-:W-:Y:S05]  /*1ef2f0*/  BSYNC.RECONVERGENT B3 ;  /* 0x0000000000037941 */ /* 0x000fea0003800200 */
.L_x_10496:
        /* <DEDUP_REMOVED lines=12> */
.L_x_10502:
[----:B------:R-:W-:-:S13]  /*1ef3c0*/  ISETP.NE.AND P1, PT, R106, 0x47, PT ;  /* 0x000000476a00780c */ /* 0x000fda0003f25270 */
[----:B------:R-:W-:Y:S05]  /*1ef3d0*/  @!P1 BRA `(.L_x_10505) ;  /* 0x0000000000149947 */ /* 0x000fea0003800000 */
[----:B------:R-:W-:Y:S01]  /*1ef3e0*/  ISETP.NE.AND P1, PT, R106, 0x54, PT ;  /* 0x000000546a00780c */ /* 0x000fe20003f25270 */
[----:B------:R-:W-:-:S12]  /*1ef3f0*/  IMAD.MOV.U32 R4, RZ, RZ, 0x3 ;  /* 0x00000003ff047424 */ /* 0x000fd800078e00ff */
[----:B------:R-:W-:Y:S05]  /*1ef400*/  @!P1 BRA `(.L_x_10503) ;  /* 0x00000000000c9947 */ /* 0x000fea0003800000 */
.L_x_10504:
[----:B------:R-:W-:Y:S01]  /*1ef410*/  IMAD.MOV.U32 R4, RZ, RZ, 0x4 ;  /* 0x00000004ff047424 */ /* 0x000fe200078e00ff */
[----:B------:R-:W-:Y:S06]  /*1ef420*/  BRA `(.L_x_10503) ;  /* 0x0000000000047947 */ /* 0x000fec0003800000 */
.L_x_10505:
[----:B------:R-:W-:-:S07]  /*1ef430*/  IMAD.MOV.U32 R4, RZ, RZ, 0x2 ;  /* 0x00000002ff047424 */ /* 0x000fce00078e00ff */
.L_x_10503:
[----:B------:R-:W-:Y:S05]  /*1ef440*/  BSYNC.RECONVERGENT B3 ;  /* 0x0000000000037941 */ /* 0x000fea0003800200 */
.L_x_10501:
        /* <DEDUP_REMOVED lines=12> */
.L_x_10507:
[----:B------:R-:W-:-:S13]  /*1ef510*/  ISETP.NE.AND P1, PT, R106, 0x47, PT ;  /* 0x000000476a00780c */ /* 0x000fda0003f25270 */
[----:B------:R-:W-:Y:S05]  /*1ef520*/  @!P1 BRA `(.L_x_10510) ;  /* 0x0000000000149947 */ /* 0x000fea0003800000 */
[----:B------:R-:W-:Y:S01]  /*1ef530*/  ISETP.NE.AND P1, PT, R106, 0x54, PT ;  /* 0x000000546a00780c */ /* 0x000fe20003f25270 */
[----:B------:R-:W-:-:S12]  /*1ef540*/  IMAD.MOV.U32 R4, RZ, RZ, 0x3 ;  /* 0x00000003ff047424 */ /* 0x000fd800078e00ff */
[----:B------:R-:W-:Y:S05]  /*1ef550*/  @!P1 BRA `(.L_x_10508) ;  /* 0x00000000000c9947 */ /* 0x000fea0003800000 */
.L_x_10509:
[----:B------:R-:W-:Y:S01]  /*1ef560*/  IMAD.MOV.U32 R4, RZ, RZ, 0x4 ;  /* 0x00000004ff047424 */ /* 0x000fe200078e00ff */
[----:B------:R-:W-:Y:S06]  /*1ef570*/  BRA `(.L_x_10508) ;  /* 0x0000000000047947 */ /* 0x000fec0003800000 */
.L_x_10510:
[----:B------:R-:W-:-:S07]  /*1ef580*/  IMAD.MOV.U32 R4, RZ, RZ, 0x2 ;  /* 0x00000002ff047424 */ /* 0x000fce00078e00ff */
.L_x_10508:
[----:B------:R-:W-:Y:S05]  /*1ef590*/  BSYNC.RECONVERGENT B3 ;  /* 0x0000000000037941 */ /* 0x000fea0003800200 */
.L_x_10506:
        /* <DEDUP_REMOVED lines=12> */
.L_x_10512:
[----:B------:R-:W-:-:S13]  /*1ef660*/  ISETP.NE.AND P1, PT, R106, 0x47, PT ;  /* 0x000000476a00780c */ /* 0x000fda0003f25270 */
[----:B------:R-:W-:Y:S05]  /*1ef670*/  @!P1 BRA `(.L_x_10515) ;  /* 0x0000000000149947 */ /* 0x000fea0003800000 */
[----:B------:R-:W-:Y:S01]  /*1ef680*/  ISETP.NE.AND P1, PT, R106, 0x54, PT ;  /* 0x000000546a00780c */ /* 0x000fe20003f25270 */
[----:B------:R-:W-:-:S12]  /*1ef690*/  IMAD.MOV.U32 R4, RZ, RZ, 0x3 ;  /* 0x00000003ff047424 */ /* 0x000fd800078e00ff */
[----:B------:R-:W-:Y:S05]  /*1ef6a0*/  @!P1 BRA `(.L_x_10513) ;  /* 0x00000000000c9947 */ /* 0x000fea0003800000 */
.L_x_10514:
[----:B------:R-:W-:Y:S01]  /*1ef6b0*/  IMAD.MOV.U32 R4, RZ, RZ, 0x4 ;  /* 0x00000004ff047424 */ /* 0x000fe200078e00ff */
[----:B------:R-:W-:Y:S06]  /*1ef6c0*/  BRA `(.L_x_10513) ;  /* 0x0000000000047947 */ /* 0x000fec0003800000 */
.L_x_10515:
[----:B------:R-:W-:-:S07]  /*1ef6d0*/  IMAD.MOV.U32 R4, RZ, RZ, 0x2 ;  /* 0x00000002ff047424 */ /* 0x000fce00078e00ff */
.L_x_10513:
[----:B------:R-:W-:Y:S05]  /*1ef6e0*/  BSYNC.RECONVERGENT B3 ;  /* 0x0000000000037941 */ /* 0x000fea0003800200 */
.L_x_10511:
[----:B------:R0:W-:Y:S02]  /*1ef6f0*/  STL.U8 [R5+0x27db], R4 ;  /* 0x0027db0405007387 */ /* 0x0001e40000100000 */
[C---:B0-----:R-:W-:Y:S02]  /*1ef700*/  VIADD R4, R3.reuse, 0x3 ;  /* 0x0000000303047836 */ /* 0x041fe40000000000 */
[----:B------:R-:W-:-:S03]  /*1ef710*/  VIADD R3, R3, 0x4 ;  /* 0x0000000403037836 */ /* 0x000fc60000000000 */
[----:B------:R-:W-:-:S13]  /*1ef720*/  ISETP.NE.AND P1, PT, R4, R104, PT ;  /* 0x000000680400720c */ /* 0x000fda0003f25270 */
[----:B------:R-:W-:Y:S05]  /*1ef730*/  @P1 BRA `(.L_x_10516) ;  /* 0xfffffff8009c1947 */ /* 0x000fea000383ffff */
.L_x_10495:
[----:B------:R-:W-:Y:S05]  /*1ef740*/  BSYNC.RECONVERGENT B2 ;  /* 0x0000000000027941 */ /* 0x000fea0003800200 */
.L_x_10494:
        /* <DEDUP_REMOVED lines=14> */
.L_x_10518:
[----:B------:R-:W-:-:S13]  /*1ef830*/  ISETP.NE.AND P1, PT, R5, 0x47, PT ;  /* 0x000000470500780c */ /* 0x000fda0003f25270 */
[----:B------:R-:W-:Y:S05]  /*1ef840*/  @!P1 BRA `(.L_x_10521) ;  /* 0x0000000000149947 */ /* 0x000fea0003800000 */
[----:B------:R-:W-:Y:S01]  /*1ef850*/  ISETP.NE.AND P1, PT, R5, 0x54, PT ;  /* 0x000000540500780c */ /* 0x000fe20003f25270 */
[----:B------:R-:W-:-:S12]  /*1ef860*/  IMAD.MOV.U32 R104, RZ, RZ, 0x3 ;  /* 0x00000003ff687424 */ /* 0x000fd800078e00ff */
[----:B------:R-:W-:Y:S05]  /*1ef870*/  @!P1 BRA `(.L_x_10519) ;  /* 0x00000000000c9947 */ /* 0x000fea0003800000 */
.L_x_10520:
[----:B------:R-:W-:Y:S01]  /*1ef880*/  IMAD.MOV.U32 R104, RZ, RZ, 0x4 ;  /* 0x00000004ff687424 */ /* 0x000fe200078e00ff */
[----:B------:R-:W-:Y:S06]  /*1ef890*/  BRA `(.L_x_10519) ;  /* 0x0000000000047947 */ /* 0x000fec0003800000 */
.L_x_10521:
[----:B------:R-:W-:-:S07]  /*1ef8a0*/  IMAD.MOV.U32 R104, RZ, RZ, 0x2 ;  /* 0x00000002ff687424 */ /* 0x000fce00078e00ff */
.L_x_10519:
[----:B------:R-:W-:Y:S05]  /*1ef8b0*/  BSYNC.RECONVERGENT B2 ;  /* 0x0000000000027941 */ /* 0x000fea0003800200 */
.L_x_10517:
        /* <DEDUP_REMOVED lines=14> */
.L_x_10523:
[----:B------:R-:W-:-:S13]  /*1ef9a0*/  ISETP.NE.AND P1, PT, R5, 0x47, PT ;  /* 0x000000470500780c */ /* 0x000fda0003f25270 */
[----:B------:R-:W-:Y:S05]  /*1ef9b0*/  @!P1 BRA `(.L_x_10526) ;  /* 0x0000000000149947 */ /* 0x000fea0003800000 */
[----:B------:R-:W-:Y:S01]  /*1ef9c0*/  ISETP.NE.AND P1, PT, R5, 0x54, PT ;  /* 0x000000540500780c */ /* 0x000fe20003f25270 */
[----:B------:R-:W-:-:S12]  /*1ef9d0*/  IMAD.MOV.U32 R104, RZ, RZ, 0x3 ;  /* 0x00000003ff687424 */ /* 0x000fd800078e00ff */
[----:B------:R-:W-:Y:S05]  /*1ef9e0*/  @!P1 BRA `(.L_x_10524) ;  /* 0x00000000000c9947 */ /* 0x000fea0003800000 */
.L_x_10525:
[----:B------:R-:W-:Y:S01]  /*1ef9f0*/  IMAD.MOV.U32 R104, RZ, RZ, 0x4 ;  /* 0x00000004ff687424 */ /* 0x000fe200078e00ff */
[----:B------:R-:W-:Y:S06]  /*1efa00*/  BRA `(.L_x_10524) ;  /* 0x0000000000047947 */ /* 0x000fec0003800000 */
.L_x_10526:
[----:B------:R-:W-:-:S07]  /*1efa10*/  MOV R104, 0x2 ;  /* 0x0000000200687802 */ /* 0x000fce0000000f00 */
.L_x_10524:
[----:B------:R-:W-:Y:S05]  /*1efa20*/  BSYNC.RECONVERGENT B2 ;  /* 0x0000000000027941 */ /* 0x000fea0003800200 */
.L_x_10522:
        /* <DEDUP_REMOVED lines=15> */
.L_x_10528:
[----:B------:R-:W-:-:S13]  /*1efb20*/  ISETP.NE.AND P1, PT, R3, 0x47, PT ;  /* 0x000000470300780c */ /* 0x000fda0003f25270 */
[----:B------:R-:W-:Y:S05]  /*1efb30*/  @!P1 BRA `(.L_x_10531) ;  /* 0x0000000000149947 */ /* 0x000fea0003800000 */
[----:B------:R-:W-:Y:S01]  /*1efb40*/  ISETP.NE.AND P1, PT, R3, 0x54, PT ;  /* 0x000000540300780c */ /* 0x000fe20003f25270 */
[----:B------:R-:W-:-:S12]  /*1efb50*/  IMAD.MOV.U32 R5, RZ, RZ, 0x3 ;  /* 0x00000003ff057424 */ /* 0x000fd800078e00ff */
[----:B------:R-:W-:Y:S05]  /*1efb60*/  @!P1 BRA `(.L_x_10529) ;  /* 0x00000000000c9947 */ /* 0x000fea0003800000 */
.L_x_10530:
[----:B------:R-:W-:Y:S01]  /*1efb70*/  IMAD.MOV.U32 R5, RZ, RZ, 0x4 ;  /* 0x00000004ff057424 */ /* 0x000fe200078e00ff */
[----:B------:R-:W-:Y:S06]  /*1efb80*/  BRA `(.L_x_10529) ;  /* 0x0000000000047947 */ /* 0x000fec0003800000 */
.L_x_10531:
[----:B------:R-:W-:-:S07]  /*1efb90*/  IMAD.MOV.U32 R5, RZ, RZ, 0x2 ;  /* 0x00000002ff057424 */ /* 0x000fce00078e00ff */
.L_x_10529:
[----:B------:R-:W-:Y:S05]  /*1efba0*/  BSYNC.RECONVERGENT B2 ;  /* 0x0000000000027941 */ /* 0x000fea0003800200 */
.L_x_10527:
[----:B------:R0:W-:Y:S02]  /*1efbb0*/  STL.U8 [R4+0x27da], R5 ;  /* 0x0027da0504007387 */ /* 0x0001e40000100000 */
.L_x_10493:
[----:B------:R-:W-:Y:S05]  /*1efbc0*/  BSYNC.RECONVERGENT B1 ;  /* 0x0000000000017941 */ /* 0x000fea0003800200 */
.L_x_10492:
        /* <DEDUP_REMOVED lines=10> */
.L_x_10556:
        /* <DEDUP_REMOVED lines=12> */
.L_x_10537:
[----:B------:R-:W-:-:S13]  /*1efd30*/  ISETP.NE.AND P1, PT, R105, 0x47, PT ;  /* 0x000000476900780c */ /* 0x000fda0003f25270 */
[----:B------:R-:W-:Y:S05]  /*1efd40*/  @!P1 BRA `(.L_x_10540) ;  /* 0x0000000000149947 */ /* 0x000fea0003800000 */
[----:B------:R-:W-:Y:S01]  /*1efd50*/  ISETP.NE.AND P1, PT, R105, 0x54, PT ;  /* 0x000000546900780c */ /* 0x000fe20003f25270 */
[----:B------:R-:W-:-:S12]  /*1efd60*/  IMAD.MOV.U32 R4, RZ, RZ, 0x3 ;  /* 0x00000003ff047424 */ /* 0x000fd800078e00ff */
[----:B------:R-:W-:Y:S05]  /*1efd70*/  @!P1 BRA `(.L_x_10538) ;  /* 0x00000000000c9947 */ /* 0x000fea0003800000 */
.L_x_10539:
[----:B------:R-:W-:Y:S01]  /*1efd80*/  IMAD.MOV.U32 R4, RZ, RZ, 0x4 ;  /* 0x00000004ff047424 */ /* 0x000fe200078e00ff */
[----:B------:R-:W-:Y:S06]  /*1efd90*/  BRA `(.L_x_10538) ;  /* 0x0000000000047947 */ /* 0x000fec0003800000 */
.L_x_10540:
[----:B------:R-:W-:-:S07]  /*1efda0*/  IMAD.MOV.U32 R4, RZ, RZ, 0x2 ;  /* 0x00000002ff047424 */ /* 0x000fce00078e00ff */
.L_x_10538:
[----:B------:R-:W-:Y:S05]  /*1efdb0*/  BSYNC.RECONVERGENT B3 ;  /* 0x0000000000037941 */ /* 0x000fea0003800200 */
.L_x_10536:
        /* <DEDUP_REMOVED lines=15> */
.L_x_10542:
[----:B------:R-:W-:-:S13]  /*1efeb0*/  ISETP.NE.AND P1, PT, R106, 0x47, PT ;  /* 0x000000476a00780c */ /* 0x000fda0003f25270 */
[----:B------:R-:W-:Y:S05]  /*1efec0*/  @!P1 BRA `(.L_x_10545) ;  /* 0x0000000000149947 */ /* 0x000fea0003800000 */
[----:B------:R-:W-:Y:S01]  /*1efed0*/  ISETP.NE.AND P1, PT, R106, 0x54, PT ;  /* 0x000000546a00780c */ /* 0x000fe20003f25270 */
[----:B------:R-:W-:-:S12]  /*1efee0*/  IMAD.MOV.U32 R4, RZ, RZ, 0x3 ;  /* 0x00000003ff047424 */ /* 0x000fd800078e00ff */
[----:B------:R-:W-:Y:S05]  /*1efef0*/  @!P1 BRA `(.L_x_10543) ;  /* 0x00000000000c9947 */ /* 0x000fea0003800000 */
.L_x_10544:
[----:B------:R-:W-:Y:S01]  /*1eff00*/  IMAD.MOV.U32 R4, RZ, RZ, 0x4 ;  /* 0x00000004ff047424 */ /* 0x000fe200078e00ff */
[----:B------:R-:W-:Y:S06]  /*1eff10*/  BRA `(.L_x_10543) ;  /* 0x0000000000047947 */ /* 0x000fec0003800000 */
.L_x_10545:
[----:B------:R-:W-:-:S07]  /*1eff20*/  IMAD.MOV.U32 R4, RZ, RZ, 0x2 ;  /* 0x00000002ff047424 */ /* 0x000fce00078e00ff */
.L_x_10543:
[----:B------:R-:W-:Y:S05]  /*1eff30*/  BSYNC.RECONVERGENT B3 ;  /* 0x0000000000037941 */ /* 0x000fea0003800200 */
.L_x_10541:
        /* <DEDUP_REMOVED lines=14> */
.L_x_10547:
[----:B------:R-:W-:-:S13]  /*1f0020*/  ISETP.NE.AND P1, PT, R106, 0x47, PT ;  /* 0x000000476a00780c */ /* 0x000fda0003f25270 */
[----:B------:R-:W-:Y:S05]  /*1f0030*/  @!P1 BRA `(.L_x_10550) ;  /* 0x0000000000149947 */ /* 0x000fea0003800000 */
[----:B------:R-:W-:Y:S01]  /*1f0040*/  ISETP.NE.AND P1, PT, R106, 0x54, PT ;  /* 0x000000546a00780c */ /* 0x000fe20003f25270 */
[----:B------:R-:W-:-:S12]  /*1f0050*/  IMAD.MOV.U32 R4, RZ, RZ, 0x3 ;  /* 0x00000003ff047424 */ /* 0x000fd800078e00ff */
[----:B------:R-:W-:Y:S05]  /*1f0060*/  @!P1 BRA `(.L_x_10548) ;  /* 0x00000000000c9947 */ /* 0x000fea0003800000 */
.L_x_10549:
[----:B------:R-:W-:Y:S01]  /*1f0070*/  IMAD.MOV.U32 R4, RZ, RZ, 0x4 ;  /* 0x00000004ff047424 */ /* 0x000fe200078e00ff */
[----:B------:R-:W-:Y:S06]  /*1f0080*/  BRA `(.L_x_10548) ;  /* 0x0000000000047947 */ /* 0x000fec0003800000 */
.L_x_10550:
[----:B------:R-:W-:-:S07]  /*1f0090*/  IMAD.MOV.U32 R4, RZ, RZ, 0x2 ;  /* 0x00000002ff047424 */ /* 0x000fce00078e00ff */
.L_x_10548:
[----:B------:R-:W-:Y:S05]  /*1f00a0*/  BSYNC.RECONVERGENT B3 ;  /* 0x0000000000037941 */ /* 0x000fea0003800200 */
.L_x_10546:
        /* <DEDUP_REMOVED lines=14> */
.L_x_10552:
[----:B------:R-:W-:-:S13]  /*1f0190*/  ISETP.NE.AND P1, PT, R106, 0x47, PT ;  /* 0x000000476a00780c */ /* 0x000fda0003f25270 */
[----:B------:R-:W-:Y:S05]  /*1f01a0*/  @!P1 BRA `(.L_x_10555) ;  /* 0x0000000000149947 */ /* 0x000fea0003800000 */
[----:B------:R-:W-:Y:S01]  /*1f01b0*/  ISETP.NE.AND P1, PT, R106, 0x54, PT ;  /* 0x000000546a00780c */ /* 0x000fe20003f25270 */
[----:B------:R-:W-:-:S12]  /*1f01c0*/  IMAD.MOV.U32 R107, RZ, RZ, 0x3 ;  /* 0x00000003ff6b7424 */ /* 0x000fd800078e00ff */
[----:B------:R-:W-:Y:S05]  /*1f01d0*/  @!P1 BRA `(.L_x_10553) ;  /* 0x00000000000c9947 */ /* 0x000fea0003800000 */
.L_x_10554:
[----:B------:R-:W-:Y:S01]  /*1f01e0*/  IMAD.MOV.U32 R107, RZ, RZ, 0x4 ;  /* 0x00000004ff6b7424 */ /* 0x000fe200078e00ff */
[----:B------:R-:W-:Y:S06]  /*1f01f0*/  BRA `(.L_x_10553) ;  /* 0x0000000000047947 */ /* 0x000fec0003800000 */
.L_x_10555:
[----:B------:R-:W-:-:S07]  /*1f0200*/  IMAD.MOV.U32 R107, RZ, RZ, 0x2 ;  /* 0x00000002ff6b7424 */ /* 0x000fce00078e00ff */
.L_x_10553:
[----:B------:R-:W-:Y:S05]  /*1f0210*/  BSYNC.RECONVERGENT B3 ;  /* 0x0000000000037941 */ /* 0x000fea0003800200 */
.L_x_10551:
[----:B------:R0:W-:Y:S01]  /*1f0220*/  STL.U8 [R105+0x27f6], R107 ;  /* 0x0027f66b69007387 */ /* 0x0001e20000100000 */
[----:B------:R-:W-:Y:S01]  /*1f0230*/  ISETP.NE.AND P1, PT, R4, R104, PT ;  /* 0x000000680400720c */ /* 0x000fe20003f25270 */
[----:B------:R-:W-:-:S12]  /*1f0240*/  VIADD R3, R3, 0x4 ;  /* 0x0000000403037836 */ /* 0x000fd80000000000 */
[----:B0-----:R-:W-:Y:S05]  /*1f0250*/  @P1 BRA `(.L_x_10556) ;  /* 0xfffffff800841947 */ /* 0x001fea000383ffff */
.L_x_10535:
[----:B------:R-:W-:Y:S05]  /*1f0260*/  BSYNC.RECONVERGENT B2 ;  /* 0x0000000000027941 */ /* 0x000fea0003800200 */
.L_x_10534:
        /* <DEDUP_REMOVED lines=14> */
.L_x_10558:
[----:B------:R-:W-:-:S13]  /*1f0350*/  ISETP.NE.AND P1, PT, R4, 0x47, PT ;  /* 0x000000470400780c */ /* 0x000fda0003f25270 */
[----:B------:R-:W-:Y:S05]  /*1f0360*/  @!P1 BRA `(.L_x_10561) ;  /* 0x0000000000149947 */ /* 0x000fea0003800000 */
[----:B------:R-:W-:Y:S01]  /*1f0370*/  ISETP.NE.AND P1, PT, R4, 0x54, PT ;  /* 0x000000540400780c */ /* 0x000fe20003f25270 */
[----:B------:R-:W-:-:S12]  /*1f0380*/  IMAD.MOV.U32 R104, RZ, RZ, 0x3 ;  /* 0x00000003ff687424 */ /* 0x000fd800078e00ff */
[----:B------:R-:W-:Y:S05]  /*1f0390*/  @!P1 BRA `(.L_x_10559) ;  /* 0x00000000000c9947 */ /* 0x000fea0003800000 */
.L_x_10560:
[----:B------:R-:W-:Y:S01]  /*1f03a0*/  IMAD.MOV.U32 R104, RZ, RZ, 0x4 ;  /* 0x00000004ff687424 */ /* 0x000fe200078e00ff */
[----:B------:R-:W-:Y:S06]  /*1f03b0*/  BRA `(.L_x_10559) ;  /* 0x0000000000047947 */ /* 0x000fec0003800000 */
.L_x_10561:
[----:B------:R-:W-:-:S07]  /*1f03c0*/  IMAD.MOV.U32 R104, RZ, RZ, 0x2 ;  /* 0x00000002ff687424 */ /* 0x000fce00078e00ff */
.L_x_10559:
[----:B------:R-:W-:Y:S05]  /*1f03d0*/  BSYNC.RECONVERGENT B2 ;  /* 0x0000000000027941 */ /* 0x000fea0003800200 */
.L_x_10557:
        /* <DEDUP_REMOVED lines=17> */
.L_x_10563:
[----:B------:R-:W-:-:S13]  /*1f04f0*/  ISETP.NE.AND P1, PT, R104, 0x47, PT ;  /* 0x000000476800780c */ /* 0x000fda0003f25270 */
[----:B------:R-:W-:Y:S05]  /*1f0500*/  @!P1 BRA `(.L_x_10566) ;  /* 0x0000000000149947 */ /* 0x000fea0003800000 */
[----:B------:R-:W-:Y:S01]  /*1f0510*/  ISETP.NE.AND P1, PT, R104, 0x54, PT ;  /* 0x000000546800780c */ /* 0x000fe20003f25270 */
[----:B------:R-:W-:-:S12]  /*1f0520*/  IMAD.MOV.U32 R105, RZ, RZ, 0x3 ;  /* 0x00000003ff697424 */ /* 0x000fd800078e00ff */
[----:B------:R-:W-:Y:S05]  /*1f0530*/  @!P1 BRA `(.L_x_10564) ;  /* 0x00000000000c9947 */ /* 0x000fea0003800000 */
.L_x_10565:
[----:B------:R-:W-:Y:S01]  /*1f0540*/  IMAD.MOV.U32 R105, RZ, RZ, 0x4 ;  /* 0x00000004ff697424 */ /* 0x000fe200078e00ff */
[----:B------:R-:W-:Y:S06]  /*1f0550*/  BRA `(.L_x_10564) ;  /* 0x0000000000047947 */ /* 0x000fec0003800000 */
.L_x_10566:
[----:B------:R-:W-:-:S07]  /*1f0560*/  IMAD.MOV.U32 R105, RZ, RZ, 0x2 ;  /* 0x00000002ff697424 */ /* 0x000fce00078e00ff */
.L_x_10564:
[----:B------:R-:W-:Y:S05]  /*1f0570*/  BSYNC.RECONVERGENT B2 ;  /* 0x0000000000027941 */ /* 0x000fea0003800200 */
.L_x_10562:
        /* <DEDUP_REMOVED lines=16> */
.L_x_10568:
[----:B------:R-:W-:-:S13]  /*1f0680*/  ISETP.NE.AND P1, PT, R3, 0x47, PT ;  /* 0x000000470300780c */ /* 0x000fda0003f25270 */
[----:B------:R-:W-:Y:S05]  /*1f0690*/  @!P1 BRA `(.L_x_10571) ;  /* 0x0000000000149947 */ /* 0x000fea0003800000 */
[----:B------:R-:W-:Y:S01]  /*1f06a0*/  ISETP.NE.AND P1, PT, R3, 0x54, PT ;  /* 0x000000540300780c */ /* 0x000fe20003f25270 */
[----:B------:R-:W-:-:S12]  /*1f06b0*/  IMAD.MOV.U32 R5, RZ, RZ, 0x3 ;  /* 0x00000003ff057424 */ /* 0x000fd800078e00ff */
[----:B------:R-:W-:Y:S05]  /*1f06c0*/  @!P1 BRA `(.L_x_10569) ;  /* 0x00000000000c9947 */ /* 0x000fea0003800000 */
.L_x_10570:
[----:B------:R-:W-:Y:S01]  /*1f06d0*/  IMAD.MOV.U32 R5, RZ, RZ, 0x4 ;  /* 0x00000004ff057424 */ /* 0x000fe200078e00ff */
[----:B------:R-:W-:Y:S06]  /*1f06e0*/  BRA `(.L_x_10569) ;  /* 0x0000000000047947 */ /* 0x000fec0003800000 */
.L_x_10571:
[----:B------:R-:W-:-:S07]  /*1f06f0*/  IMAD.MOV.U32 R5, RZ, RZ, 0x2 ;  /* 0x00000002ff057424 */ /* 0x000fce00078e00ff */
.L_x_10569:
[----:B------:R-:W-:Y:S05]  /*1f0700*/  BSYNC.RECONVERGENT B2 ;  /* 0x0000000000027941 */ /* 0x000fea0003800200 */
.L_x_10567:
[----:B------:R2:W-:Y:S02]  /*1f0710*/  STL.U8 [R4+0x27f5], R5 ;  /* 0x0027f50504007387 */ /* 0x0005e40000100000 */
.L_x_10533:
[----:B------:R-:W-:Y:S05]  /*1f0720*/  BSYNC.RECONVERGENT B1 ;  /* 0x0000000000017941 */ /* 0x000fea0003800200 */
.L_x_10532:
        /* <DEDUP_REMOVED lines=17> */
.L_x_10580:
[----:B------:R-:W-:Y:S04]  /*1f0840*/  BSSY.RECONVERGENT B2, `(.L_x_10575) ;  /* 0x0000082000027945 */ /* 0x000fe80003800200 */
[----:B-1---5:R-:W-:Y:S05]  /*1f0850*/  @!P4 BRA `(.L_x_10576) ;  /* 0x000000080000c947 */ /* 0x022fea0003800000 */
[----:B------:R-:W-:-:S06]  /*1f0860*/  IMAD.IADD R105, R1, 0x1, R3 ;  /* 0x0000000101697824 */ /* 0x000fcc00078e0203 */
[----:B------:R-:W5:Y:S01]  /*1f0870*/  LDL.S8 R105, [R105+0x27d8] ;  /* 0x0027d80069697983 */ /* 0x000f620000100200 */
[----:B------:R-:W-:Y:S01]  /*1f0880*/  ISETP.GE.U32.AND P1, PT, R148, 0x4, PT ;  /* 0x000000049400780c */ /* 0x000fe20003f26070 */
[----:B------:R-:W-:Y:S01]  /*1f0890*/  BSSY.RECONVERGENT B3, `(.L_x_10577) ;  /* 0x000004a000037945 */ /* 0x000fe20003800200 */
[----:B------:R-:W-:Y:S01]  /*1f08a0*/  IADD3 R106, PT, PT, R3, -0x1, RZ ;  /* 0xffffffff036a7810 */ /* 0x000fe20007ffe0ff */
[----:B------:R-:W-:Y:S01]  /*1f08b0*/  IMAD.MOV.U32 R4, RZ, RZ, 0x1 ;  /* 0x00000001ff047424 */ /* 0x000fe200078e00ff */
[----:B------:R-:W-:-:S03]  /*1f08c0*/  ISETP.NE.AND P0, PT, R5, RZ, PT ;  /* 0x000000ff0500720c */ /* 0x000fc60003f05270 */
[----:B------:R-:W-:-:S04]  /*1f08d0*/  IMAD R106, R106, R148, RZ ;  /* 0x000000946a6a7224 */ /* 0x000fc800078e02ff */
[----:B------:R-:W-:Y:S02]  /*1f08e0*/  VIADD R107, R106, 0xffffffff ;  /* 0xffffffff6a6b7836 */ /* 0x000fe40000000000 */
[----:B------:R-:W-:Y:S05]  /*1f08f0*/  @!P1 BRA `(.L_x_10578) ;  /* 0x00000004000c9947 */ /* 0x000fea0003800000 */
[----:B------:R-:W-:-:S07]  /*1f0900*/  IMAD.MOV.U32 R4, RZ, RZ, 0x1 ;  /* 0x00000001ff047424 */ /* 0x000fce00078e00ff */
.L_x_10579:
        /* <DEDUP_REMOVED lines=66> */
.L_x_10578:
[----:B------:R-:W-:Y:S05]  /*1f0d30*/  BSYNC.RECONVERGENT B3 ;  /* 0x0000000000037941 */ /* 0x000fea0003800200 */
.L_x_10577:
        /* <DEDUP_REMOVED lines=11> */
[----:B0-----:R-:W-:-:S05]  /*1f0df0*/  @P0 MOV R109, 0xbff00000 ;  /* 0xbff00000006d0802 */ /* 0x001fca0000000f00 */
        /* <DEDUP_REMOVED lines=38> */
.L_x_10576:
[----:B------:R-:W-:Y:S05]  /*1f1060*/  BSYNC.RECONVERGENT B2 ;  /* 0x0000000000027941 */ /* 0x000fea0003800200 */
.L_x_10575:
[C---:B------:R-:W-:Y:S01]  /*1f1070*/  ISETP.NE.AND P0, PT, R3.reuse, R2, PT ;  /* 0x000000020300720c */ /* 0x040fe20003f05270 */
[----:B------:R-:W-:-:S12]  /*1f1080*/  VIADD R3, R3, 0x1 ;  /* 0x0000000103037836 */ /* 0x000fd80000000000 */
[----:B------:R-:W-:Y:S05]  /*1f1090*/  @P0 BRA `(.L_x_10580) ;  /* 0xfffffff400e80947 */ /* 0x000fea000383ffff */
[----:B------:R-:W-:Y:S05]  /*1f10a0*/  BSYNC.RECONVERGENT B1 ;  /* 0x0000000000017941 */ /* 0x000fea0003800200 */
.L_x_10574:
[----:B------:R-:W-:Y:S01]  /*1f10b0*/  BSSY.RECONVERGENT B6, `(.L_x_10581) ;  /* 0x0000463000067945 */ /* 0x000fe20003800200 */
[----:B------:R-:W-:-:S07]  /*1f10c0*/  IMAD.MOV.U32 R143, RZ, RZ, 0x1 ;  /* 0x00000001ff8f7424 */ /* 0x000fce00078e00ff */
.L_x_10646:
[----:B------:R-:W-:Y:S04]  /*1f10d0*/  BSSY.RECONVERGENT B5, `(.L_x_10582) ;  /* 0x000045d000057945 */ /* 0x000fe80003800200 */
[----:B01----:R-:W-:Y:S05]  /*1f10e0*/  @!P4 BRA `(.L_x_10583) ;  /* 0x00000044006cc947 */ /* 0x003fea0003800000 */
[----:B------:R-:W-:-:S07]  /*1f10f0*/  IMAD.MOV.U32 R142, RZ, RZ, 0x1 ;  /* 0x00000001ff8e7424 */ /* 0x000fce00078e00ff */
.L_x_10645:
        /* <DEDUP_REMOVED lines=130> */
.L_x_10592:
[----:B------:R-:W-:Y:S05]  /*1f1920*/  BSYNC.RECONVERGENT B3 ;  /* 0x0000000000037941 */ /* 0x000fea0003800200 */
.L_x_10591:
        /* <DEDUP_REMOVED lines=36> */
.L_x_10595:
[----:B------:R-:W-:Y:S05]  /*1f1b70*/  BSYNC.RECONVERGENT B3 ;  /* 0x0000000000037941 */ /* 0x000fea0003800200 */
.L_x_10594:
        /* <DEDUP_REMOVED lines=9> */
.L_x_10590:
        /* <DEDUP_REMOVED lines=47> */
.L_x_10597:
[----:B------:R-:W-:Y:S05]  /*1f1f00*/  BSYNC.RECONVERGENT B3 ;  /* 0x0000000000037941 */ /* 0x000fea0003800200 */
.L_x_10596:
        /* <DEDUP_REMOVED lines=38> */
.L_x_10599:
[----:B------:R-:W-:Y:S05]  /*1f2170*/  BSYNC.RECONVERGENT B3 ;  /* 0x0000000000037941 */ /* 0x000fea0003800200 */
.L_x_10598:
        /* <DEDUP_REMOVED lines=9> */
.L_x_10589:
        /* <DEDUP_REMOVED lines=56> */
.L_x_10601:
[----:B------:R-:W-:Y:S05]  /*1f2590*/  BSYNC.RECONVERGENT B3 ;  /* 0x0000000000037941 */ /* 0x000fea0003800200 */
.L_x_10600:
        /* <DEDUP_REMOVED lines=38> */
.L_x_10603:
[----:B------:R-:W-:Y:S05]  /*1f2800*/  BSYNC.RECONVERGENT B3 ;  /* 0x0000000000037941 */ /* 0x000fea0003800200 */
.L_x_10602:
[----:B------:R-:W-:-:S06]  /*1f2810*/  DSETP.GEU.AND P0, PT, R122, R86, PT ;  /* 0x000000567a00722a */ /* 0x000fcc0003f0e000 */
[----:B------:R-:W-:Y:S02]  /*1f2820*/  FSEL R138, R138, R110, !P0 ;  /* 0x0000006e8a8a7208 */ /* 0x000fe40004000000 */
[----:B------:R-:W-:Y:S02]  /*1f2830*/  FSEL R110, R139, R111, !P0 ;  /* 0x0000006f8b6e7208 */ /* 0x000fe40004000000 */
[----:B------:R-:W-:Y:S02]  /*1f2840*/  FSEL R140, R140, R108, !P0 ;  /* 0x0000006c8c8c7208 */ /* 0x000fe40004000000 */
[----:B------:R-:W-:Y:S02]  /*1f2850*/  FSEL R141, R141, R109, !P0 ;  /* 0x0000006d8d8d7208 */ /* 0x000fe40004000000 */
[----:B------:R-:W-:Y:S02]  /*1f2860*/  FSEL R86, R86, R122, !P0 ;  /* 0x0000007a56567208 */ /* 0x000fe40004000000 */
[----:B------:R-:W-:-:S02]  /*1f2870*/  FSEL R87, R87, R123, !P0 ;  /* 0x0000007b57577208 */ /* 0x000fc40004000000 */
[----:B------:R-:W-:-:S07]  /*1f2880*/  MOV R139, R110 ;  /* 0x0000006e008b7202 */ /* 0x000fce0000000f00 */
.L_x_10593:
[----:B------:R-:W-:Y:S05]  /*1f2890*/  BSYNC.RECONVERGENT B1 ;  /* 0x0000000000017941 */ /* 0x000fea0003800200 */
.L_x_10588:
        /* <DEDUP_REMOVED lines=35> */
.L_x_10605:
[----:B------:R-:W-:Y:S05]  /*1f2ad0*/  BSYNC.RECONVERGENT B1 ;  /* 0x0000000000017941 */ /* 0x000fea0003800200 */
.L_x_10604:
[----:B------:R-:W-:-:S06]  /*1f2ae0*/  DSETP.GEU.AND P0, PT, R86, R118, PT ;  /* 0x000000765600722a */ /* 0x000fcc0003f0e000 */
[----:B------:R-:W-:Y:S02]  /*1f2af0*/  FSEL R106, R106, R140, !P0 ;  /* 0x0000008c6a6a7208 */ /* 0x000fe40004000000 */
[----:B------:R-:W-:Y:S02]  /*1f2b00*/  FSEL R107, R107, R141, !P0 ;  /* 0x0000008d6b6b7208 */ /* 0x000fe40004000000 */
[----:B------:R-:W-:Y:S02]  /*1f2b10*/  FSEL R104, R104, R138, !P0 ;  /* 0x0000008a68687208 */ /* 0x000fe40004000000 */
[----:B------:R-:W-:-:S07]  /*1f2b20*/  FSEL R105, R105, R139, !P0 ;  /* 0x0000008b69697208 */ /* 0x000fce0004000000 */
.L_x_10587:
[----:B------:R-:W-:Y:S05]  /*1f2b30*/  BSYNC.RECONVERGENT B2 ;  /* 0x0000000000027941 */ /* 0x000fea0003800200 */
.L_x_10586:
        /* <DEDUP_REMOVED lines=45> */
.L_x_10607:
[----:B------:R-:W-:Y:S05]  /*1f2e10*/  BSYNC.RECONVERGENT B1 ;  /* 0x0000000000017941 */ /* 0x000fea0003800200 */
.L_x_10606:
        /* <DEDUP_REMOVED lines=33> */
.L_x_10609:
[----:B------:R-:W-:Y:S05]  /*1f3030*/  BSYNC.RECONVERGENT B1 ;  /* 0x0000000000017941 */ /* 0x000fea0003800200 */
.L_x_10608:
        /* <DEDUP_REMOVED lines=30> */
.L_x_10611:
[----:B------:R-:W-:Y:S05]  /*1f3220*/  BSYNC.RECONVERGENT B1 ;  /* 0x0000000000017941 */ /* 0x000fea0003800200 */
.L_x_10610:
        /* <DEDUP_REMOVED lines=27> */
.L_x_10614:
[----:B------:R-:W-:Y:S05]  /*1f33e0*/  BSYNC.RELIABLE B2 ;  /* 0x0000000000027941 */ /* 0x000fea0003800100 */
.L_x_10613:
[----:B------:R0:W-:Y:S01]  /*1f33f0*/  STL.64 [R144], R110 ;  /* 0x0000006e90007387 */ /* 0x0001e20000100a00 */
[----:B------:R-:W-:Y:S02]  /*1f3400*/  IMAD.MOV.U32 R106, RZ, RZ, R110 ;  /* 0x000000ffff6a7224 */ /* 0x000fe400078e006e */
[----:B------:R-:W-:Y:S01]  /*1f3410*/  IMAD.MOV.U32 R107, RZ, RZ, R111 ;  /* 0x000000ffff6b7224 */ /* 0x000fe200078e006f */
[----:B------:R0:W-:Y:S01]  /*1f3420*/  STL.64 [R149], R108 ;  /* 0x0000006c95007387 */ /* 0x0001e20000100a00 */
[----:B------:R-:W-:Y:S02]  /*1f3430*/  IMAD.MOV.U32 R4, RZ, RZ, R108 ;  /* 0x000000ffff047224 */ /* 0x000fe400078e006c */
[----:B------:R-:W-:-:S07]  /*1f3440*/  IMAD.MOV.U32 R5, RZ, RZ, R109 ;  /* 0x000000ffff057224 */ /* 0x000fce00078e006d */
.L_x_10615:
[----:B------:R-:W-:Y:S05]  /*1f3450*/  BSYNC.RECONVERGENT B1 ;  /* 0x0000000000017941 */ /* 0x000fea0003800200 */
.L_x_10612:
[----:B------:R-:W-:-:S07]  /*1f3460*/  IMAD.MOV.U32 R141, RZ, RZ, 0x3 ;  /* 0x00000003ff8d7424 */ /* 0x000fce00078e00ff */
.L_x_10644:
        /* <DEDUP_REMOVED lines=13> */
.L_x_10643:
[----:B------:R-:W-:Y:S02]  /*1f3540*/  IMAD.MOV.U32 R138, RZ, RZ, R140 ;  /* 0x000000ffff8a7224 */ /* 0x000fe400078e008c */
[----:B------:R-:W-:-:S04]  /*1f3550*/  VIADD R140, R140, 0xffffffff ;  /* 0xffffffff8c8c7836 */ /* 0x000fc80000000000 */
[----:B------:R-:W-:-:S04]  /*1f3560*/  IMAD R3, R140, R148, R139 ;  /* 0x000000948c037224 */ /* 0x000fc800078e028b */
[----:B------:R-:W-:-:S04]  /*1f3570*/  VIADD R3, R3, 0xffffffff ;  /* 0xffffffff03037836 */ /* 0x000fc80000000000 */
[----:B0-----:R-:W-:-:S06]  /*1f3580*/  IMAD R108, R3, 0x8, R1 ;  /* 0x00000008036c7824 */ /* 0x001fcc00078e0201 */
[----:B------:R-:W2:Y:S01]  /*1f3590*/  LDL.64 R108, [R108] ;  /* 0x000000006c6c7983 */ /* 0x000ea20000100a00 */
[----:B------:R-:W-:Y:S01]  /*1f35a0*/  IMAD.MOV.U32 R104, RZ, RZ, -0x800000 ;  /* 0xff800000ff687424 */ /* 0x000fe200078e00ff */
[----:B------:R-:W-:Y:S01]  /*1f35b0*/  MOV R105, 0x41cdcd64 ;  /* 0x41cdcd6400697802 */ /* 0x000fe20000000f00 */
[----:B------:R-:W-:Y:S05]  /*1f35c0*/  BSSY.RECONVERGENT B2, `(.L_x_10618) ;  /* 0x0000203000027945 */ /* 0x000fea0003800200 */
        /* <DEDUP_REMOVED lines=105> */
.L_x_10624:
[----:B------:R-:W-:Y:S05]  /*1f3c60*/  BSYNC.RECONVERGENT B11 ;  /* 0x00000000000b7941 */ /* 0x000fea0003800200 */
.L_x_10623:
        /* <DEDUP_REMOVED lines=30> */
.L_x_10626:
[----:B------:R-:W-:Y:S05]  /*1f3e50*/  BSYNC.RECONVERGENT B11 ;  /* 0x00000000000b7941 */ /* 0x000fea0003800200 */
.L_x_10625:
[----:B------:R-:W-:-:S06]  /*1f3e60*/  DSETP.GT.AND P0, PT, R104, R122, PT ;  /* 0x0000007a6800722a */ /* 0x000fcc0003f04000 */
[----:B------:R-:W-:Y:S02]  /*1f3e70*/  FSEL R118, R108, RZ, P0 ;  /* 0x000000ff6c767208 */ /* 0x000fe40000000000 */
[----:B------:R-:W-:Y:S02]  /*1f3e80*/  FSEL R119, R109, +QNAN , P0 ;  /* 0x7ff000006d777808 */ /* 0x000fe40000000000 */
[----:B------:R-:W-:Y:S02]  /*1f3e90*/  FSEL R120, R110, RZ, P0 ;  /* 0x000000ff6e787208 */ /* 0x000fe40000000000 */
[----:B------:R-:W-:Y:S01]  /*1f3ea0*/  FSEL R121, R111, -1.875, P0 ;  /* 0xbff000006f797808 */ /* 0x000fe20000000000 */
[----:B------:R-:W-:Y:S06]  /*1f3eb0*/  BRA `(.L_x_10627) ;  /* 0x0000001400907947 */ /* 0x000fec0003800000 */
.L_x_10622:
        /* <DEDUP_REMOVED lines=75> */
.L_x_10629:
[----:B------:R-:W-:Y:S05]  /*1f4370*/  BSYNC.RECONVERGENT B11 ;  /* 0x00000000000b7941 */ /* 0x000fea0003800200 */
.L_x_10628:
        /* <DEDUP_REMOVED lines=30> */
.L_x_10631:
[----:B------:R-:W-:Y:S05]  /*1f4560*/  BSYNC.RECONVERGENT B11 ;  /* 0x00000000000b7941 */ /* 0x000fea0003800200 */
.L_x_10630:
        /* <DEDUP_REMOVED lines=15> */
.L_x_10621:
        /* <DEDUP_REMOVED lines=83> */
.L_x_10634:
[----:B------:R-:W-:Y:S05]  /*1f4b90*/  BSYNC.RECONVERGENT B11 ;  /* 0x00000000000b7941 */ /* 0x000fea0003800200 */
.L_x_10633:
        /* <DEDUP_REMOVED lines=30> */
.L_x_10636:
[----:B------:R-:W-:Y:S05]  /*1f4d80*/  BSYNC.RECONVERGENT B11 ;  /* 0x00000000000b7941 */ /* 0x000fea0003800200 */
.L_x_10635:
[----:B------:R-:W-:-:S06]  /*1f4d90*/  DSETP.GT.AND P0, PT, R104, R122, PT ;  /* 0x0000007a6800722a */ /* 0x000fcc0003f04000 */
[----:B------:R-:W-:Y:S02]  /*1f4da0*/  FSEL R118, R108, RZ, P0 ;  /* 0x000000ff6c767208 */ /* 0x000fe40000000000 */
[----:B------:R-:W-:Y:S02]  /*1f4db0*/  FSEL R119, R109, +QNAN , P0 ;  /* 0x7ff000006d777808 */ /* 0x000fe40000000000 */
[----:B------:R-:W-:Y:S02]  /*1f4dc0*/  FSEL R120, R110, RZ, P0 ;  /* 0x000000ff6e787208 */ /* 0x000fe40000000000 */
[----:B------:R-:W-:Y:S01]  /*1f4dd0*/  FSEL R121, R111, -1.875, P0 ;  /* 0xbff000006f797808 */ /* 0x000fe20000000000 */
[----:B------:R-:W-:Y:S06]  /*1f4de0*/  BRA `(.L_x_10627) ;  /* 0x0000000400c47947 */ /* 0x000fec0003800000 */
.L_x_10632:
        /* <DEDUP_REMOVED lines=36> */
.L_x_10638:
[----:B------:R-:W-:Y:S05]  /*1f5030*/  BSYNC.RECONVERGENT B7 ;  /* 0x0000000000077941 */ /* 0x000fea0003800200 */
.L_x_10637:
        /* <DEDUP_REMOVED lines=39> */
.L_x_10640:
[----:B------:R-:W-:Y:S05]  /*1f52b0*/  BSYNC.RECONVERGENT B11 ;  /* 0x00000000000b7941 */ /* 0x000fea0003800200 */
.L_x_10639:
        /* <DEDUP_REMOVED lines=30> */
.L_x_10642:
[----:B------:R-:W-:Y:S05]  /*1f54a0*/  BSYNC.RECONVERGENT B11 ;  /* 0x00000000000b7941 */ /* 0x000fea0003800200 */
.L_x_10641:
[----:B------:R-:W-:-:S06]  /*1f54b0*/  DSETP.GT.AND P0, PT, R104, R122, PT ;  /* 0x0000007a6800722a */ /* 0x000fcc0003f04000 */
[----:B------:R-:W-:Y:S02]  /*1f54c0*/  FSEL R118, R108, RZ, P0 ;  /* 0x000000ff6c767208 */ /* 0x000fe40000000000 */
[----:B------:R-:W-:Y:S02]  /*1f54d0*/  FSEL R119, R109, +QNAN , P0 ;  /* 0x7ff000006d777808 */ /* 0x000fe40000000000 */
[----:B------:R-:W-:Y:S02]  /*1f54e0*/  FSEL R120, R110, RZ, P0 ;  /* 0x000000ff6e787208 */ /* 0x000fe40000000000 */
[----:B------:R-:W-:-:S07]  /*1f54f0*/  FSEL R121, R111, -1.875, P0 ;  /* 0xbff000006f797808 */ /* 0x000fce0000000000 */
.L_x_10627:
[----:B------:R-:W-:Y:S05]  /*1f5500*/  BSYNC.RECONVERGENT B1 ;  /* 0x0000000000017941 */ /* 0x000fea0003800200 */
.L_x_10620:
        /* <DEDUP_REMOVED lines=14> */
.L_x_10619:
[----:B------:R-:W-:Y:S05]  /*1f55f0*/  BSYNC.RECONVERGENT B2 ;  /* 0x0000000000027941 */ /* 0x000fea0003800200 */
.L_x_10618:
[----:B------:R-:W-:Y:S01]  /*1f5600*/  VIADD R139, R139, 0x1 ;  /* 0x000000018b8b7836 */ /* 0x000fe20000000000 */
[----:B------:R-:W-:-:S04]  /*1f5610*/  ISETP.GT.U32.AND P1, PT, R138, 0x1, PT ;  /* 0x000000018a00780c */ /* 0x000fc80003f24070 */
[----:B------:R-:W-:-:S13]  /*1f5620*/  ISETP.GE.AND P0, PT, R139, R142, PT ;  /* 0x0000008e8b00720c */ /* 0x000fda0003f06270 */
[----:B------:R-:W-:Y:S05]  /*1f5630*/  @!P0 BRA P1, `(.L_x_10643) ;  /* 0xffffffdc00c08947 */ /* 0x000fea000083ffff */
.L_x_10617:
[----:B------:R-:W-:Y:S05]  /*1f5640*/  BSYNC.RECONVERGENT B3 ;  /* 0x0000000000037941 */ /* 0x000fea0003800200 */
.L_x_10616:
[----:B------:R-:W-:Y:S05]  /*1f5650*/  @P3 BRA `(.L_x_10644) ;  /* 0xffffffdc00843947 */ /* 0x000fea000383ffff */
.L_x_10585:
[----:B------:R-:W-:Y:S05]  /*1f5660*/  BSYNC.RECONVERGENT B4 ;  /* 0x0000000000047941 */ /* 0x000fea0003800200 */
.L_x_10584:
[C---:B------:R-:W-:Y:S01]  /*1f5670*/  ISETP.NE.AND P0, PT, R142.reuse, R148, PT ;  /* 0x000000948e00720c */ /* 0x040fe20003f05270 */
[----:B------:R-:W-:-:S12]  /*1f5680*/  VIADD R142, R142, 0x1 ;  /* 0x000000018e8e7836 */ /* 0x000fd80000000000 */
[----:B------:R-:W-:Y:S05]  /*1f5690*/  @P0 BRA `(.L_x_10645) ;  /* 0xffffffb800980947 */ /* 0x000fea000383ffff */
.L_x_10583:
[----:B------:R-:W-:Y:S05]  /*1f56a0*/  BSYNC.RECONVERGENT B5 ;  /* 0x0000000000057941 */ /* 0x000fea0003800200 */
.L_x_10582:
[C---:B------:R-:W-:Y:S01]  /*1f56b0*/  ISETP.NE.AND P0, PT, R143.reuse, R2, PT ;  /* 0x000000028f00720c */ /* 0x040fe20003f05270 */
[----:B------:R-:W-:-:S12]  /*1f56c0*/  VIADD R143, R143, 0x1 ;  /* 0x000000018f8f7836 */ /* 0x000fd80000000000 */
[----:B------:R-:W-:Y:S05]  /*1f56d0*/  @P0 BRA `(.L_x_10646) ;  /* 0xffffffb8007c0947 */ /* 0x000fea000383ffff */
[----:B------:R-:W-:Y:S05]  /*1f56e0*/  BSYNC.RECONVERGENT B6 ;  /* 0x0000000000067941 */ /* 0x000fea0003800200 */
.L_x_10581:
[----:B------:R-:W-:Y:S02]  /*1f56f0*/  IMAD.MOV.U32 R151, RZ, RZ, RZ ;  /* 0x000000ffff977224 */ /* 0x000fe400078e00ff */
[----:B------:R-:W-:Y:S02]  /*1f5700*/  IMAD.MOV.U32 R150, RZ, RZ, 0x1 ;  /* 0x00000001ff967424 */ /* 0x000fe400078e00ff */
[----:B------:R-:W-:Y:S02]  /*1f5710*/  IMAD.MOV.U32 R152, RZ, RZ, RZ ;  /* 0x000000ffff987224 */ /* 0x000fe400078e00ff */
[----:B-1----:R-:W-:Y:S02]  /*1f5720*/  IMAD.MOV.U32 R4, RZ, RZ, 0x0 ;  /* 0x00000000ff047424 */ /* 0x002fe400078e00ff */
[----:B------:R-:W-:-:S07]  /*1f5730*/  IMAD.MOV.U32 R5, RZ, RZ, -0x100000 ;  /* 0xfff00000ff057424 */ /* 0x000fce00078e00ff */
.L_x_10674:
[----:B------:R-:W-:Y:S01]  /*1f5740*/  ISETP.NE.AND P0, PT, R148, RZ, PT ;  /* 0x000000ff9400720c */ /* 0x000fe20003f05270 */
[----:B------:R-:W-:-:S12]  /*1f5750*/  BSSY.RECONVERGENT B2, `(.L_x_10647) ;  /* 0x00001d6000027945 */ /* 0x000fd80003800200 */
[----:B------:R-:W-:Y:S05]  /*1f5760*/  @!P0 BRA `(.L_x_10648) ;  /* 0x0000001c00508947 */ /* 0x000fea0003800000 */
[----:B------:R-:W-:-:S06]  /*1f5770*/  IMAD.IADD R153, R1, 0x1, R150 ;  /* 0x0000000101997824 */ /* 0x000fcc00078e0296 */
[----:B------:R-:W5:Y:S01]  /*1f5780*/  LDL.U8 R153, [R153+0x27d8] ;  /* 0x0027d80099997983 */ /* 0x000f620000100000 */
[----:B0-----:R-:W-:-:S07]  /*1f5790*/  IMAD.MOV.U32 R149, RZ, RZ, 0x1 ;  /* 0x00000001ff957424 */ /* 0x001fce00078e00ff */
.L_x_10673:
        /* <DEDUP_REMOVED lines=124> */
.L_x_10654:
[----:B------:R-:W-:Y:S05]  /*1f5f60*/  BSYNC.RECONVERGENT B4 ;  /* 0x0000000000047941 */ /* 0x000fea0003800200 */
.L_x_10653:
        /* <DEDUP_REMOVED lines=36> */
.L_x_10656:
[----:B------:R-:W-:Y:S05]  /*1f61b0*/  BSYNC.RECONVERGENT B4 ;  /* 0x0000000000047941 */ /* 0x000fea0003800200 */
.L_x_10655:
[----:B------:R-:W-:-:S06]  /*1f61c0*/  DSETP.GEU.AND P0, PT, R122, R88, PT ;  /* 0x000000587a00722a */ /* 0x000fcc0003f0e000 */
[----:B------:R-:W-:Y:S02]  /*1f61d0*/  FSEL R140, R140, R146, !P0 ;  /* 0x000000928c8c7208 */ /* 0x000fe40004000000 */
[----:B------:R-:W-:Y:S02]  /*1f61e0*/  FSEL R141, R141, R147, !P0 ;  /* 0x000000938d8d7208 */ /* 0x000fe40004000000 */
[----:B------:R-:W-:Y:S02]  /*1f61f0*/  FSEL R142, R142, R144, !P0 ;  /* 0x000000908e8e7208 */ /* 0x000fe40004000000 */
[----:B------:R-:W-:Y:S02]  /*1f6200*/  FSEL R143, R143, R145, !P0 ;  /* 0x000000918f8f7208 */ /* 0x000fe40004000000 */
[----:B------:R-:W-:Y:S02]  /*1f6210*/  FSEL R88, R88, R122, !P0 ;  /* 0x0000007a58587208 */ /* 0x000fe40004000000 */
[----:B------:R-:W-:-:S07]  /*1f6220*/  FSEL R89, R89, R123, !P0 ;  /* 0x0000007b59597208 */ /* 0x000fce0004000000 */
.L_x_10652:
[----:B------:R-:W-:Y:S05]  /*1f6230*/  BSYNC.RECONVERGENT B3 ;  /* 0x0000000000037941 */ /* 0x000fea0003800200 */
.L_x_10651:
        /* <DEDUP_REMOVED lines=49> */
.L_x_10660:
[----:B------:R-:W-:Y:S05]  /*1f6550*/  BSYNC.RECONVERGENT B4 ;  /* 0x0000000000047941 */ /* 0x000fea0003800200 */
.L_x_10659:
        /* <DEDUP_REMOVED lines=37> */
.L_x_10662:
[----:B------:R-:W-:Y:S05]  /*1f67b0*/  BSYNC.RECONVERGENT B4 ;  /* 0x0000000000047941 */ /* 0x000fea0003800200 */
.L_x_10661:
[----:B------:R-:W-:-:S06]  /*1f67c0*/  DSETP.GEU.AND P0, PT, R118, R88, PT ;  /* 0x000000587600722a */ /* 0x000fcc0003f0e000 */
[----:B------:R-:W-:Y:S02]  /*1f67d0*/  FSEL R146, R146, R140, !P0 ;  /* 0x0000008c92927208 */ /* 0x000fe40004000000 */
[----:B------:R-:W-:Y:S02]  /*1f67e0*/  FSEL R147, R147, R141, !P0 ;  /* 0x0000008d93937208 */ /* 0x000fe40004000000 */
[----:B------:R-:W-:Y:S02]  /*1f67f0*/  FSEL R144, R144, R142, !P0 ;  /* 0x0000008e90907208 */ /* 0x000fe40004000000 */
[----:B------:R-:W-:Y:S02]  /*1f6800*/  FSEL R145, R145, R143, !P0 ;  /* 0x0000008f91917208 */ /* 0x000fe40004000000 */
[----:B------:R-:W-:Y:S02]  /*1f6810*/  FSEL R88, R88, R118, !P0 ;  /* 0x0000007658587208 */ /* 0x000fe40004000000 */
[----:B------:R-:W-:-:S07]  /*1f6820*/  FSEL R89, R89, R119, !P0 ;  /* 0x0000007759597208 */ /* 0x000fce0004000000 */
.L_x_10658:
[----:B------:R-:W-:Y:S05]  /*1f6830*/  BSYNC.RECONVERGENT B3 ;  /* 0x0000000000037941 */ /* 0x000fea0003800200 */
.L_x_10657:
        /* <DEDUP_REMOVED lines=53> */
.L_x_10666:
[----:B------:R-:W-:Y:S05]  /*1f6b90*/  BSYNC.RECONVERGENT B4 ;  /* 0x0000000000047941 */ /* 0x000fea0003800200 */
.L_x_10665:
        /* <DEDUP_REMOVED lines=36> */
.L_x_10668:
[----:B------:R-:W-:Y:S05]  /*1f6de0*/  BSYNC.RECONVERGENT B4 ;  /* 0x0000000000047941 */ /* 0x000fea0003800200 */
.L_x_10667:
[----:B------:R-:W-:-:S06]  /*1f6df0*/  DSETP.GEU.AND P0, PT, R122, R88, PT ;  /* 0x000000587a00722a */ /* 0x000fcc0003f0e000 */
[----:B------:R-:W-:Y:S02]  /*1f6e00*/  FSEL R104, R104, R146, !P0 ;  /* 0x0000009268687208 */ /* 0x000fe40004000000 */
[----:B------:R-:W-:Y:S02]  /*1f6e10*/  FSEL R105, R105, R147, !P0 ;  /* 0x0000009369697208 */ /* 0x000fe40004000000 */
[----:B------:R-:W-:Y:S02]  /*1f6e20*/  FSEL R106, R106, R144, !P0 ;  /* 0x000000906a6a7208 */ /* 0x000fe40004000000 */
[----:B------:R-:W-:Y:S02]  /*1f6e30*/  FSEL R107, R107, R145, !P0 ;  /* 0x000000916b6b7208 */ /* 0x000fe40004000000 */
[----:B------:R-:W-:Y:S02]  /*1f6e40*/  FSEL R88, R88, R122, !P0 ;  /* 0x0000007a58587208 */ /* 0x000fe40004000000 */
[----:B------:R-:W-:-:S07]  /*1f6e50*/  FSEL R89, R89, R123, !P0 ;  /* 0x0000007b59597208 */ /* 0x000fce0004000000 */
.L_x_10664:
[----:B------:R-:W-:Y:S05]  /*1f6e60*/  BSYNC.RECONVERGENT B3 ;  /* 0x0000000000037941 */ /* 0x000fea0003800200 */
.L_x_10663:
        /* <DEDUP_REMOVED lines=34> */
.L_x_10670:
[----:B------:R-:W-:Y:S05]  /*1f7090*/  BSYNC.RECONVERGENT B3 ;  /* 0x0000000000037941 */ /* 0x000fea0003800200 */
.L_x_10669:
[----:B------:R-:W-:-:S06]  /*1f70a0*/  DSETP.GEU.AND P0, PT, R88, R122, PT ;  /* 0x0000007a5800722a */ /* 0x000fcc0003f0e000 */
[----:B------:R-:W-:Y:S02]  /*1f70b0*/  FSEL R108, R108, R106, !P0 ;  /* 0x0000006a6c6c7208 */ /* 0x000fe40004000000 */
[----:B------:R-:W-:Y:S02]  /*1f70c0*/  FSEL R110, R110, R104, !P0 ;  /* 0x000000686e6e7208 */ /* 0x000fe40004000000 */
[----:B------:R-:W-:Y:S02]  /*1f70d0*/  FSEL R106, R109, R107, !P0 ;  /* 0x0000006b6d6a7208 */ /* 0x000fe40004000000 */
[----:B------:R-:W-:-:S03]  /*1f70e0*/  FSEL R104, R111, R105, !P0 ;  /* 0x000000696f687208 */ /* 0x000fc60004000000 */
[----:B------:R-:W-:Y:S02]  /*1f70f0*/  IMAD.MOV.U32 R109, RZ, RZ, R106 ;  /* 0x000000ffff6d7224 */ /* 0x000fe400078e006a */
[----:B------:R-:W-:-:S07]  /*1f7100*/  IMAD.MOV.U32 R111, RZ, RZ, R104 ;  /* 0x000000ffff6f7224 */ /* 0x000fce00078e0068 */
.L_x_10650:
[----:B------:R-:W-:Y:S05]  /*1f7110*/  BSYNC.RECONVERGENT B1 ;  /* 0x0000000000017941 */ /* 0x000fea0003800200 */
.L_x_10649:
        /* <DEDUP_REMOVED lines=43> */
.L_x_10672:
[----:B------:R-:W-:Y:S05]  /*1f73d0*/  BSYNC.RECONVERGENT B1 ;  /* 0x0000000000017941 */ /* 0x000fea0003800200 */
.L_x_10671:
        /* <DEDUP_REMOVED lines=13> */
.L_x_10648:
[----:B------:R-:W-:Y:S05]  /*1f74b0*/  BSYNC.RECONVERGENT B2 ;  /* 0x0000000000027941 */ /* 0x000fea0003800200 */
.L_x_10647:
[C---:B------:R-:W-:Y:S01]  /*1f74c0*/  ISETP.NE.AND P0, PT, R150.reuse, R2, PT ;  /* 0x000000029600720c */ /* 0x040fe20003f05270 */
[----:B------:R-:W-:-:S12]  /*1f74d0*/  VIADD R150, R150, 0x1 ;  /* 0x0000000196967836 */ /* 0x000fd80000000000 */
[----:B------:R-:W-:Y:S05]  /*1f74e0*/  @P0 BRA `(.L_x_10674) ;  /* 0xffffffe000940947 */ /* 0x000fea000383ffff */
.L_x_10573:
[----:B------:R-:W-:Y:S05]  /*1f74f0*/  BSYNC.RECONVERGENT B9 ;  /* 0x0000000000097941 */ /* 0x000fea0003800200 */
.L_x_10572:
        /* <DEDUP_REMOVED lines=132> */
.L_x_10680:
[----:B------:R-:W-:Y:S05]  /*1f7d40*/  BSYNC.RECONVERGENT B3 ;  /* 0x0000000000037941 */ /* 0x000fea0003800200 */
.L_x_10679:
        /* <DEDUP_REMOVED lines=35> */
.L_x_10682:
[----:B------:R-:W-:Y:S05]  /*1f7f80*/  BSYNC.RECONVERGENT B3 ;  /* 0x0000000000037941 */ /* 0x000fea0003800200 */
.L_x_10681:
        /* <DEDUP_REMOVED lines=11> */
.L_x_10678:
[----:B------:R-:W-:Y:S05]  /*1f8040*/  BSYNC.RECONVERGENT B2 ;  /* 0x0000000000027941 */ /* 0x000fea0003800200 */
.L_x_10677:
        /* <DEDUP_REMOVED lines=48> */
.L_x_10686:
[----:B------:R-:W-:Y:S05]  /*1f8350*/  BSYNC.RECONVERGENT B3 ;  /* 0x0000000000037941 */ /* 0x000fea0003800200 */
.L_x_10685:
        /* <DEDUP_REMOVED lines=35> */
.L_x_10688:
[----:B------:R-:W-:Y:S05]  /*1f8590*/  BSYNC.RECONVERGENT B3 ;  /* 0x0000000000037941 */ /* 0x000fea0003800200 */
.L_x_10687:
        /* <DEDUP_REMOVED lines=11> */
.L_x_10684:
[----:B------:R-:W-:Y:S05]  /*1f8650*/  BSYNC.RECONVERGENT B2 ;  /* 0x0000000000027941 */ /* 0x000fea0003800200 */
.L_x_10683:
        /* <DEDUP_REMOVED lines=52> */
.L_x_10692:
[----:B------:R-:W-:Y:S05]  /*1f89a0*/  BSYNC.RECONVERGENT B3 ;  /* 0x0000000000037941 */ /* 0x000fea0003800200 */
.L_x_10691:
        /* <DEDUP_REMOVED lines=35> */
.L_x_10694:
[----:B------:R-:W-:Y:S05]  /*1f8be0*/  BSYNC.RECONVERGENT B3 ;  /* 0x0000000000037941 */ /* 0x000fea0003800200 */
.L_x_10693:
        /* <DEDUP_REMOVED lines=11> */
.L_x_10690:
[----:B------:R-:W-:Y:S05]  /*1f8ca0*/  BSYNC.RECONVERGENT B2 ;  /* 0x0000000000027941 */ /* 0x000fea0003800200 */
.L_x_10689:
        /* <DEDUP_REMOVED lines=35> */
.L_x_10696:
[----:B------:R-:W-:Y:S05]  /*1f8ee0*/  BSYNC.RECONVERGENT B2 ;  /* 0x0000000000027941 */ /* 0x000fea0003800200 */
.L_x_10695:
        /* <DEDUP_REMOVED lines=8> */
.L_x_10676:
[----:B------:R-:W-:Y:S05]  /*1f8f70*/  BSYNC.RECONVERGENT B1 ;  /* 0x0000000000017941 */ /* 0x000fea0003800200 */
.L_x_10675:
        /* <DEDUP_REMOVED lines=11> */
.L_x_10701:
        /* <DEDUP_REMOVED lines=9> */
.L_x_10700:
[----:B------:R-:W-:Y:S05]  /*1f90c0*/  BSYNC.RECONVERGENT B2 ;  /* 0x0000000000027941 */ /* 0x000fea0003800200 */
.L_x_10699:
        /* <DEDUP_REMOVED lines=24> */
.L_x_10698:
[----:B------:R-:W-:Y:S05]  /*1f9250*/  BSYNC.RECONVERGENT B1 ;  /* 0x0000000000017941 */ /* 0x000fea0003800200 */
.L_x_10697:
[----:B------:R-:W-:Y:S01]  /*1f9260*/  ISETP.NE.AND P5, PT, R148, RZ, PT ;  /* 0x000000ff9400720c */ /* 0x000fe20003fa5270 */
[----:B------:R-:W-:-:S12]  /*1f9270*/  BSSY.RECONVERGENT B1, `(.L_x_10702) ;  /* 0x0000042000017945 */ /* 0x000fd80003800200 */
        /* <DEDUP_REMOVED lines=9> */
.L_x_10706:
        /* <DEDUP_REMOVED lines=20> */
.L_x_10705:
[----:B------:R-:W-:Y:S05]  /*1f9450*/  BSYNC.RECONVERGENT B2 ;  /* 0x0000000000027941 */ /* 0x000fea0003800200 */
.L_x_10704:
        /* <DEDUP_REMOVED lines=16> */
.L_x_10708:
[----:B------:R-:W-:Y:S05]  /*1f9560*/  BSYNC.RECONVERGENT B2 ;  /* 0x0000000000027941 */ /* 0x000fea0003800200 */
.L_x_10707:
        /* <DEDUP_REMOVED lines=18> */
.L_x_10703:
[----:B------:R-:W-:Y:S05]  /*1f9690*/  BSYNC.RECONVERGENT B1 ;  /* 0x0000000000017941 */ /* 0x000fea0003800200 */
.L_x_10702:
        /* <DEDUP_REMOVED lines=17> */
.L_x_10758:
        /* <DEDUP_REMOVED lines=21> */
.L_x_10713:
        /* <DEDUP_REMOVED lines=103> */
.L_x_10719:
[----:B------:R-:W-:Y:S05]  /*1f9f70*/  BSYNC.RECONVERGENT B5 ;  /* 0x0000000000057941 */ /* 0x000fea0003800200 */
.L_x_10718:
        /* <DEDUP_REMOVED lines=36> */
.L_x_10722:
[----:B------:R-:W-:Y:S05]  /*1fa1c0*/  BSYNC.RECONVERGENT B5 ;  /* 0x0000000000057941 */ /* 0x000fea0003800200 */
.L_x_10721:
        /* <DEDUP_REMOVED lines=10> */
.L_x_10717:
        /* <DEDUP_REMOVED lines=45> */
.L_x_10724:
[----:B------:R-:W-:Y:S05]  /*1fa540*/  BSYNC.RECONVERGENT B5 ;  /* 0x0000000000057941 */ /* 0x000fea0003800200 */
.L_x_10723:
        /* <DEDUP_REMOVED lines=38> */
.L_x_10726:
[----:B------:R-:W-:Y:S05]  /*1fa7b0*/  BSYNC.RECONVERGENT B5 ;  /* 0x0000000000057941 */ /* 0x000fea0003800200 */
.L_x_10725:
        /* <DEDUP_REMOVED lines=10> */
.L_x_10716:
        /* <DEDUP_REMOVED lines=55> */
.L_x_10728:
[----:B------:R-:W-:Y:S05]  /*1fabd0*/  BSYNC.RECONVERGENT B5 ;  /* 0x0000000000057941 */ /* 0x000fea0003800200 */
.L_x_10727:
        /* <DEDUP_REMOVED lines=38> */
.L_x_10730:
[----:B------:R-:W-:Y:S05]  /*1fae40*/  BSYNC.RECONVERGENT B5 ;  /* 0x0000000000057941 */ /* 0x000fea0003800200 */
.L_x_10729:
        /* <DEDUP_REMOVED lines=9> */
.L_x_10720:
[----:B------:R-:W-:Y:S05]  /*1faee0*/  BSYNC.RECONVERGENT B3 ;  /* 0x0000000000037941 */ /* 0x000fea0003800200 */
.L_x_10715:
        /* <DEDUP_REMOVED lines=35> */
.L_x_10732:
[----:B------:R-:W-:Y:S05]  /*1fb120*/  BSYNC.RECONVERGENT B3 ;  /* 0x0000000000037941 */ /* 0x000fea0003800200 */
.L_x_10731:
[----:B------:R-:W-:-:S06]  /*1fb130*/  DSETP.GEU.AND P0, PT, R204, R118, PT ;  /* 0x00000076cc00722a */ /* 0x000fcc0003f0e000 */
[----:B------:R-:W-:Y:S02]  /*1fb140*/  FSEL R104, R104, R138, !P0 ;  /* 0x0000008a68687208 */ /* 0x000fe40004000000 */
[----:B------:R-:W-:Y:S02]  /*1fb150*/  FSEL R105, R105, R139, !P0 ;  /* 0x0000008b69697208 */ /* 0x000fe40004000000 */
[----:B------:R-:W-:Y:S02]  /*1fb160*/  FSEL R4, R4, R110, !P0 ;  /* 0x0000006e04047208 */ /* 0x000fe40004000000 */
[----:B------:R-:W-:-:S07]  /*1fb170*/  FSEL R5, R5, R111, !P0 ;  /* 0x0000006f05057208 */ /* 0x000fce0004000000 */
.L_x_10714:
[----:B------:R-:W-:Y:S05]  /*1fb180*/  BSYNC.RECONVERGENT B4 ;  /* 0x0000000000047941 */ /* 0x000fea0003800200 */
.L_x_10712:
        /* <DEDUP_REMOVED lines=40> */
.L_x_10734:
[----:B------:R-:W-:Y:S05]  /*1fb410*/  BSYNC.RELIABLE B3 ;  /* 0x0000000000037941 */ /* 0x000fea0003800100 */
.L_x_10733:
        /* <DEDUP_REMOVED lines=48> */
.L_x_10737:
[----:B------:R-:W-:Y:S05]  /*1fb720*/  BSYNC.RECONVERGENT B3 ;  /* 0x0000000000037941 */ /* 0x000fea0003800200 */
.L_x_10736:
[----:B------:R-:W-:Y:S04]  /*1fb730*/  BSSY.RECONVERGENT B5, `(.L_x_10738) ;  /* 0x0000199000057945 */ /* 0x000fe80003800200 */
[----:B------:R-:W-:Y:S05]  /*1fb740*/  @!P0 BRA `(.L_x_10739) ;  /* 0x00000018005c8947 */ /* 0x000fea0003800000 */
[----:B------:R-:W-:-:S07]  /*1fb750*/  IMAD.MOV.U32 R140, RZ, RZ, 0x3 ;  /* 0x00000003ff8c7424 */ /* 0x000fce00078e00ff */
.L_x_10757:
[----:B------:R-:W-:Y:S01]  /*1fb760*/  IMAD.IADD R138, R152, 0x1, -R140 ;  /* 0x00000001988a7824 */ /* 0x000fe200078e0a8c */
[----:B------:R-:W-:Y:S01]  /*1fb770*/  BSSY.RECONVERGENT B4, `(.L_x_10740) ;  /* 0x0000191000047945 */ /* 0x000fe20003800200 */
[----:B------:R-:W-:Y:S01]  /*1fb780*/  VIADD R108, R151, 0xffffffff ;  /* 0xffffffff976c7836 */ /* 0x000fe20000000000 */
[----:B------:R-:W-:Y:S02]  /*1fb790*/  PLOP3.LUT P3, PT, PT, PT, PT, 0x80, 0x8 ;  /* 0x000000000008781c */ /* 0x000fe40003f6f070 */
[----:B0-----:R-:W-:Y:S02]  /*1fb7a0*/  IABS R3, R138 ;  /* 0x0000008a00037213 */ /* 0x001fe40000000000 */
[C---:B------:R-:W-:Y:S02]  /*1fb7b0*/  ISETP.GT.U32.AND P0, PT, R138.reuse, 0x7ffffffe, PT ;  /* 0x7ffffffe8a00780c */ /* 0x040fe40003f04070 */
[----:B------:R-:W-:Y:S02]  /*1fb7c0*/  IADD3 R138, PT, PT, R138, 0x1, RZ ;  /* 0x000000018a8a7810 */ /* 0x000fe40007ffe0ff */
[----:B------:R-:W-:-:S02]  /*1fb7d0*/  SEL R3, R3, RZ, P0 ;  /* 0x000000ff03037207 */ /* 0x000fc40000000000 */
        /* <DEDUP_REMOVED lines=12> */
.L_x_10756:
        /* <DEDUP_REMOVED lines=83> */
.L_x_10744:
        /* <DEDUP_REMOVED lines=83> */
.L_x_10747:
[----:B------:R-:W-:Y:S05]  /*1fc300*/  BSYNC.RECONVERGENT B6 ;  /* 0x0000000000067941 */ /* 0x000fea0003800200 */
.L_x_10746:
        /* <DEDUP_REMOVED lines=35> */
.L_x_10749:
[----:B------:R-:W-:Y:S05]  /*1fc540*/  BSYNC.RECONVERGENT B6 ;  /* 0x0000000000067941 */ /* 0x000fea0003800200 */
.L_x_10748:
[----:B------:R-:W-:-:S06]  /*1fc550*/  DSETP.GE.AND P0, PT, R4, R122, PT ;  /* 0x0000007a0400722a */ /* 0x000fcc0003f06000 */
[----:B------:R-:W-:Y:S02]  /*1fc560*/  FSEL R4, R104, RZ, P0 ;  /* 0x000000ff68047208 */ /* 0x000fe40000000000 */
[----:B------:R-:W-:Y:S02]  /*1fc570*/  FSEL R5, R105, +QNAN , P0 ;  /* 0x7ff0000069057808 */ /* 0x000fe40000000000 */
[----:B------:R-:W-:Y:S02]  /*1fc580*/  FSEL R104, R106, RZ, P0 ;  /* 0x000000ff6a687208 */ /* 0x000fe40000000000 */
[----:B------:R-:W-:Y:S01]  /*1fc590*/  FSEL R105, R107, -1.875, P0 ;  /* 0xbff000006b697808 */ /* 0x000fe20000000000 */
[----:B------:R-:W-:Y:S06]  /*1fc5a0*/  BRA `(.L_x_10745) ;  /* 0x0000000400d87947 */ /* 0x000fec0003800000 */
.L_x_10743:
        /* <DEDUP_REMOVED lines=57> */
.L_x_10750:
        /* <DEDUP_REMOVED lines=45> */
.L_x_10752:
[----:B------:R-:W-:Y:S05]  /*1fcc10*/  BSYNC.RECONVERGENT B6 ;  /* 0x0000000000067941 */ /* 0x000fea0003800200 */
.L_x_10751:
[----:B------:R-:W-:-:S04]  /*1fcc20*/  VIADD R3, R139, 0xffffffff ;  /* 0xffffffff8b037836 */ /* 0x000fc80000000000 */
[----:B------:R-:W-:-:S05]  /*1fcc30*/  IMAD R3, R3, R148, R138 ;  /* 0x0000009403037224 */ /* 0x000fca00078e028a */
[----:B------:R-:W-:-:S05]  /*1fcc40*/  IADD3 R118, PT, PT, R3, -0x1, RZ ;  /* 0xffffffff03767810 */ /* 0x000fca0007ffe0ff */
        /* <DEDUP_REMOVED lines=12> */
.L_x_10745:
[----:B------:R-:W-:Y:S05]  /*1fcd10*/  BSYNC.RECONVERGENT B3 ;  /* 0x0000000000037941 */ /* 0x000fea0003800200 */
.L_x_10742:
        /* <DEDUP_REMOVED lines=36> */
.L_x_10754:
[----:B------:R-:W-:-:S13]  /*1fcf60*/  ISETP.GT.AND P0, PT, R139, 0x1, PT ;  /* 0x000000018b00780c */ /* 0x000fda0003f04270 */
[----:B------:R-:W-:Y:S05]  /*1fcf70*/  @!P0 BREAK.RELIABLE B3 ;  /* 0x0000000000038942 */ /* 0x000fea0003800100 */
[----:B------:R-:W-:Y:S05]  /*1fcf80*/  @!P0 BRA `(.L_x_10741) ;  /* 0x00000000003c8947 */ /* 0x000fea0003800000 */
[----:B------:R-:W-:Y:S05]  /*1fcf90*/  BSYNC.RELIABLE B3 ;  /* 0x0000000000037941 */ /* 0x000fea0003800100 */
.L_x_10753:
[----:B------:R-:W-:Y:S02]  /*1fcfa0*/  VIADD R138, R138, 0x1 ;  /* 0x000000018a8a7836 */ /* 0x000fe40000000000 */
[----:B------:R-:W-:-:S03]  /*1fcfb0*/  VIADD R139, R139, 0xffffffff ;  /* 0xffffffff8b8b7836 */ /* 0x000fc60000000000 */
[----:B------:R-:W-:-:S13]  /*1fcfc0*/  ISETP.GE.AND P0, PT, R138, R152, PT ;  /* 0x000000988a00720c */ /* 0x000fda0003f06270 */
[----:B------:R-:W-:Y:S05]  /*1fcfd0*/  @!P0 BRA `(.L_x_10756) ;  /* 0xffffffe800308947 */ /* 0x000fea000383ffff */
[----:B------:R-:W-:Y:S05]  /*1fcfe0*/  BRA `(.L_x_10741) ;  /* 0x0000000000247947 */ /* 0x000fea0003800000 */
.L_x_10755:
        /* <DEDUP_REMOVED lines=9> */
.L_x_10741:
[----:B------:R-:W-:Y:S05]  /*1fd080*/  BSYNC.RECONVERGENT B4 ;  /* 0x0000000000047941 */ /* 0x000fea0003800200 */
.L_x_10740:
[C---:B------:R-:W-:Y:S01]  /*1fd090*/  ISETP.LT.U32.AND P0, PT, R140.reuse, 0x20, PT ;  /* 0x000000208c00780c */ /* 0x040fe20003f01070 */
[----:B------:R-:W-:-:S12]  /*1fd0a0*/  VIADD R140, R140, 0x1 ;  /* 0x000000018c8c7836 */ /* 0x000fd80000000000 */
[----:B------:R-:W-:Y:S05]  /*1fd0b0*/  @P3 BRA P0, `(.L_x_10757) ;  /* 0xffffffe400a83947 */ /* 0x000fea000003ffff */
.L_x_10739:
[----:B------:R-:W-:Y:S05]  /*1fd0c0*/  BSYNC.RECONVERGENT B5 ;  /* 0x0000000000057941 */ /* 0x000fea0003800200 */
.L_x_10738:
[C---:B------:R-:W-:Y:S02]  /*1fd0d0*/  IMAD.IADD R106, R1.reuse, 0x1, R151 ;  /* 0x00000001016a7824 */ /* 0x040fe400078e0297 */
[----:B------:R-:W-:-:S04]  /*1fd0e0*/  IMAD.IADD R107, R1, 0x1, R152 ;  /* 0x00000001016b7824 */ /* 0x000fc800078e0298 */
[----:B------:R-:W5:Y:S04]  /*1fd0f0*/  LDL.U8 R106, [R106+0x27d8] ;  /* 0x0027d8006a6a7983 */ /* 0x000f680000100000 */
[----:B------:R-:W5:Y:S01]  /*1fd100*/  LDL.U8 R107, [R107+0x27f3] ;  /* 0x0027f3006b6b7983 */ /* 0x000f620000100000 */
[----:B------:R-:W-:Y:S05]  /*1fd110*/  BRA `(.L_x_10758) ;  /* 0xffffffc400a47947 */ /* 0x000fea000383ffff */
.L_x_10735:
[----:B------:R-:W-:Y:S05]  /*1fd120*/  BSYNC.RECONVERGENT B2 ;  /* 0x0000000000027941 */ /* 0x000fea0003800200 */
.L_x_10711:
        /* <DEDUP_REMOVED lines=21> */
.L_x_10765:
        /* <DEDUP_REMOVED lines=27> */
[----:B------:R-:W-:-:S05]  /*1fd430*/  @!P1 IADD3 R119, PT, PT, R4, RZ, RZ ;  /* 0x000000ff04779210 */ /* 0x000fca0007ffe0ff */
        /* <DEDUP_REMOVED lines=29> */
.L_x_10764:
[----:B------:R-:W-:Y:S05]  /*1fd610*/  BSYNC.RECONVERGENT B4 ;  /* 0x0000000000047941 */ /* 0x000fea0003800200 */
.L_x_10763:
        /* <DEDUP_REMOVED lines=35> */
.L_x_10767:
[----:B------:R-:W-:Y:S05]  /*1fd850*/  BSYNC.RECONVERGENT B4 ;  /* 0x0000000000047941 */ /* 0x000fea0003800200 */
.L_x_10766:
        /* <DEDUP_REMOVED lines=21> */
.L_x_10769:
[----:B------:R-:W-:Y:S05]  /*1fd9b0*/  BSYNC.RECONVERGENT B4 ;  /* 0x0000000000047941 */ /* 0x000fea0003800200 */
.L_x_10768:
[----:B------:R-:W-:Y:S05]  /*1fd9c0*/  @!P1 BRA `(.L_x_10762) ;  /* 0x0000000000489947 */ /* 0x000fea0003800000 */
[----:B------:R-:W-:-:S05]  /*1fd9d0*/  IMAD R5, R3, 0x4, R119 ;  /* 0x0000000403057824 */ /* 0x000fca00078e0277 */
[----:B------:R-:W2:Y:S02]  /*1fd9e0*/  LDL.64 R2, [R5] ;  /* 0x0000000005027983 */ /* 0x000ea40000100a00 */
[----:B--2---:R-:W-:Y:S02]  /*1fd9f0*/  ISETP.GT.AND P0, PT, R2, RZ, PT ;  /* 0x000000ff0200720c */ /* 0x004fe40003f04270 */
[----:B------:R-:W-:-:S11]  /*1fda00*/  IADD3 R2, PT, PT, R4, 0x1, RZ ;  /* 0x0000000104027810 */ /* 0x000fd60007ffe0ff */
        /* <DEDUP_REMOVED lines=14> */
.L_x_10762:
[----:B------:R-:W-:Y:S05]  /*1fdaf0*/  BSYNC.RECONVERGENT B3 ;  /* 0x0000000000037941 */ /* 0x000fea0003800200 */
.L_x_10761:
        /* <DEDUP_REMOVED lines=10> */
.L_x_10774:
        /* <DEDUP_REMOVED lines=68> */
.L_x_10773:
[----:B------:R-:W-:Y:S05]  /*1fdfe0*/  BSYNC.RECONVERGENT B4 ;  /* 0x0000000000047941 */ /* 0x000fea0003800200 */
.L_x_10772:
        /* <DEDUP_REMOVED lines=40> */
.L_x_10776:
[----:B------:R-:W-:Y:S05]  /*1fe270*/  BSYNC.RECONVERGENT B4 ;  /* 0x0000000000047941 */ /* 0x000fea0003800200 */
.L_x_10775:
        /* <DEDUP_REMOVED lines=24> */
.L_x_10778:
[----:B------:R-:W-:Y:S05]  /*1fe400*/  BSYNC.RECONVERGENT B4 ;  /* 0x0000000000047941 */ /* 0x000fea0003800200 */
.L_x_10777:
        /* <DEDUP_REMOVED lines=20> */
.L_x_10771:
[----:B------:R-:W-:Y:S05]  /*1fe550*/  BSYNC.RECONVERGENT B3 ;  /* 0x0000000000037941 */ /* 0x000fea0003800200 */
.L_x_10770:
        /* <DEDUP_REMOVED lines=36> */
.L_x_10780:
[----:B------:R-:W-:Y:S05]  /*1fe7a0*/  BSYNC.RECONVERGENT B3 ;  /* 0x0000000000037941 */ /* 0x000fea0003800200 */
.L_x_10779:
[----:B------:R-:W-:Y:S01]  /*1fe7b0*/  UMOV UR4, 0x66666666 ;  /* 0x6666666600047882 */ /* 0x000fe20000000000 */
[----:B------:R-:W-:Y:S01]  /*1fe7c0*/  UMOV UR5, 0x40711266 ;  /* 0x4071126600057882 */ /* 0x000fe20000000000 */
[----:B------:R-:W-:Y:S01]  /*1fe7d0*/  IMAD.MOV.U32 R4, RZ, RZ, 0x0 ;  /* 0x00000000ff047424 */ /* 0x000fe200078e00ff */
[----:B------:R-:W-:Y:S01]  /*1fe7e0*/  DADD R2, R2, -UR4 ;  /* 0x8000000402027e29 */ /* 0x000fe20008000000 */
[----:B------:R-:W-:-:S07]  /*1fe7f0*/  IMAD.MOV.U32 R5, RZ, RZ, 0x40590000 ;  /* 0x40590000ff057424 */ /* 0x000fce00078e00ff */
[----:B------:R-:W-:-:S11]  /*1fe800*/  DFMA R4, R2, R4, 0.5 ;  /* 0x3fe000000204742b */ /* 0x000fd60000000004 */
.L_x_10760:
[----:B------:R-:W-:Y:S05]  /*1fe810*/  BSYNC.RECONVERGENT B2 ;  /* 0x0000000000027941 */ /* 0x000fea0003800200 */
.L_x_10759:
        /* <DEDUP_REMOVED lines=26> */
[----:B------:R-:W-:Y:S01]  /*1fe9c0*/  IMAD.MOV.U32 R4, RZ, RZ, R136 ;  /* 0x000000ffff047224 */ /* 0x000fe200078e0088 */
[----:B------:R-:W-:-:S07]  /*1fe9d0*/  MOV R5, R137 ;  /* 0x0000008900057202 */ /* 0x000fce0000000f00 */
.L_x_10781:
[----:B------:R-:W-:Y:S05]  /*1fe9e0*/  BSYNC.RECONVERGENT B2 ;  /* 0x0000000000027941 */ /* 0x000fea0003800200 */
.L_x_10710:
[----:B------:R-:W-:Y:S05]  /*1fe9f0*/  BSYNC.RECONVERGENT B1 ;  /* 0x0000000000017941 */ /* 0x000fea0003800200 */
.L_x_10709:
[----:B------:R-:W1:Y:S02]  /*1fea00*/  LDC R2, c[0x0][0x3c0] ;  /* 0x0000f000ff027b82 */ /* 0x000e640000000800 */
[----:B-1----:R-:W-:-:S06]  /*1fea10*/  FADD R2, R2, -10 ;  /* 0xc120000002027421 */ /* 0x002fcc0000000000 */
[----:B------:R-:W1:Y:S02]  /*1fea20*/  F2F.F64.F32 R2, R2 ;  /* 0x0000000200027310 */ /* 0x000e640000201800 */
[----:B-1----:R-:W-:-:S06]  /*1fea30*/  DSETP.GT.AND P0, PT, R4, R2, PT ;  /* 0x000000020400722a */ /* 0x002fcc0003f04000 */
[----:B------:R-:W-:-:S08]  /*1fea40*/  SEL R154, R154, RZ, !P0 ;  /* 0x000000ff9a9a7207 */ /* 0x000fd00004000000 */
.L_x_10476:
[----:B------:R-:W-:Y:S05]  /*1fea50*/  BSYNC.RECONVERGENT B10 ;  /* 0x00000000000a7941 */ /* 0x000fea0003800200 */
.L_x_10475:
[----:B------:R-:W1:Y:S01]  /*1fea60*/  LDCU UR4, c[0x0][0x3c8] ;  /* 0x00007900ff0477ac */ /* 0x000e620008000800 */
[----:B------:R-:W-:Y:S01]  /*1fea70*/  ISETP.NE.AND P0, PT, R154, RZ, PT ;  /* 0x000000ff9a00720c */ /* 0x000fe20003f05270 */
[----:B------:R-:W-:Y:S03]  /*1fea80*/  BSSY.RECONVERGENT B1, `(.L_x_10782) ;  /* 0x000105e000017945 */ /* 0x000fe60003800200 */
[----:B-1----:R-:W-:-:S13]  /*1fea90*/  ISETP.EQ.OR P0, PT, RZ, UR4, !P0 ;  /* 0x00000004ff007c0c */ /* 0x002fda000c702670 */
[----:B------:R-:W-:Y:S05]  /*1feaa0*/  @P0 BRA `(.L_x_10783) ;  /* 0x00000104006c0947 */ /* 0x000fea0003800000 */
[----:B------:R-:W-:Y:S01]  /*1feab0*/  BSSY.RECONVERGENT B2, `(.L_x_10784) ;  /* 0x0000008000027945 */ /* 0x000fe20003800200 */
[----:B------:R-:W-:-:S07]  /*1feac0*/  IMAD.MOV.U32 R2, RZ, RZ, RZ ;  /* 0x000000ffff027224 */ /* 0x000fce00078e00ff */
.L_x_10785:
[----:B------:R-:W-:-:S05]  /*1fead0*/  IMAD.IADD R5, R1, 0x1, R2 ;  /* 0x0000000101057824 */ /* 0x000fca00078e0202 */
[----:B------:R-:W2:Y:S02]  /*1feae0*/  LDL.U8 R3, [R5+0x282c] ;  /* 0x00282c0005037983 */ /* 0x000ea40000100000 */
[----:B--2---:R-:W-:Y:S01]  /*1feaf0*/  ISETP.NE.AND P0, PT, R3, RZ, PT ;  /* 0x000000ff0300720c */ /* 0x004fe20003f05270 */
[----:B------:R-:W-:Y:S02]  /*1feb00*/  IMAD.MOV.U32 R3, RZ, RZ, R2 ;  /* 0x000000ffff037224 */ /* 0x000fe400078e0002 */
[----:B------:R-:W-:-:S10]  /*1feb10*/  VIADD R2, R2, 0x1 ;  /* 0x0000000102027836 */ /* 0x000fd40000000000 */
[----:B------:R-:W-:Y:S05]  /*1feb20*/  @P0 BRA `(.L_x_10785) ;  /* 0xfffffffc00e80947 */ /* 0x000fea000383ffff */
[----:B------:R-:W-:Y:S05]  /*1feb30*/  BSYNC.RECONVERGENT B2 ;  /* 0x0000000000027941 */ /* 0x000fea0003800200 */
.L_x_10784:
        /* <DEDUP_REMOVED lines=9> */
.L_x_10789:
        /* <DEDUP_REMOVED lines=27> */
.L_x_10788:
[----:B------:R-:W-:Y:S01]  /*1fed80*/  BSSY.RECONVERGENT B3, `(.L_x_10790) ;  /* 0x0000008000037945 */ /* 0x000fe20003800200 */
[----:B------:R-:W-:-:S07]  /*1fed90*/  IMAD.MOV.U32 R2, RZ, RZ, RZ ;  /* 0x000000ffff027224 */ /* 0x000fce00078e00ff */
.L_x_10791:
[----:B------:R-:W-:-:S05]  /*1feda0*/  IMAD.IADD R5, R1, 0x1, R2 ;  /* 0x0000000101057824 */ /* 0x000fca00078e0202 */
[----:B------:R-:W2:Y:S02]  /*1fedb0*/  LDL.U8 R3, [R5+0x282c] ;  /* 0x00282c0005037983 */ /* 0x000ea40000100000 */
[----:B--2---:R-:W-:Y:S01]  /*1fedc0*/  ISETP.NE.AND P0, PT, R3, RZ, PT ;  /* 0x000000ff0300720c */ /* 0x004fe20003f05270 */
[----:B------:R-:W-:Y:S02]  /*1fedd0*/  IMAD.MOV.U32 R3, RZ, RZ, R2 ;  /* 0x000000ffff037224 */ /* 0x000fe400078e0002 */
[----:B------:R-:W-:-:S10]  /*1fede0*/  VIADD R2, R2, 0x1 ;  /* 0x0000000102027836 */ /* 0x000fd40000000000 */
[----:B------:R-:W-:Y:S05]  /*1fedf0*/  @P0 BRA `(.L_x_10791) ;  /* 0xfffffffc00e80947 */ /* 0x000fea000383ffff */
[----:B------:R-:W-:Y:S05]  /*1fee00*/  BSYNC.RECONVERGENT B3 ;  /* 0x0000000000037941 */ /* 0x000fea0003800200 */
.L_x_10790:
        /* <DEDUP_REMOVED lines=8> */
.L_x_10793:
        /* <DEDUP_REMOVED lines=27> */
.L_x_10792:
        /* <DEDUP_REMOVED lines=56> */
.L_x_10787:
        /* <DEDUP_REMOVED lines=55> */
.L_x_10794:
[----:B------:R-:W-:Y:S05]  /*1ff730*/  BSYNC.RECONVERGENT B2 ;  /* 0x0000000000027941 */ /* 0x000fea0003800200 */
.L_x_10786:
[----:B------:R-:W-:Y:S01]  /*1ff740*/  BSSY.RECONVERGENT B2, `(.L_x_10795) ;  /* 0x0000008000027945 */ /* 0x000fe20003800200 */
[----:B------:R-:W-:-:S07]  /*1ff750*/  IMAD.MOV.U32 R3, RZ, RZ, RZ ;  /* 0x000000ffff037224 */ /* 0x000fce00078e00ff */
.L_x_10796:
[----:B------:R-:W-:-:S06]  /*1ff760*/  IMAD.IADD R2, R1, 0x1, R3 ;  /* 0x0000000101027824 */ /* 0x000fcc00078e0203 */
[----:B------:R-:W2:Y:S02]  /*1ff770*/  LDL.U8 R2, [R2+0x282c] ;  /* 0x00282c0002027983 */ /* 0x000ea40000100000 */
[----:B--2---:R-:W-:Y:S01]  /*1ff780*/  ISETP.NE.AND P0, PT, R2, RZ, PT ;  /* 0x000000ff0200720c */ /* 0x004fe20003f05270 */
[----:B------:R-:W-:Y:S02]  /*1ff790*/  IMAD.MOV.U32 R2, RZ, RZ, R3 ;  /* 0x000000ffff027224 */ /* 0x000fe400078e0003 */
[----:B------:R-:W-:-:S10]  /*1ff7a0*/  VIADD R3, R3, 0x1 ;  /* 0x0000000103037836 */ /* 0x000fd40000000000 */
[----:B------:R-:W-:Y:S05]  /*1ff7b0*/  @P0 BRA `(.L_x_10796) ;  /* 0xfffffffc00e80947 */ /* 0x000fea000383ffff */
[----:B------:R-:W-:Y:S05]  /*1ff7c0*/  BSYNC.RECONVERGENT B2 ;  /* 0x0000000000027941 */ /* 0x000fea0003800200 */
.L_x_10795:
[----:B------:R-:W-:Y:S01]  /*1ff7d0*/  BSSY.RECONVERGENT B2, `(.L_x_10797) ;  /* 0x0000008000027945 */ /* 0x000fe20003800200 */
[----:B------:R-:W-:-:S07]  /*1ff7e0*/  IMAD.MOV.U32 R3, RZ, RZ, RZ ;  /* 0x000000ffff037224 */ /* 0x000fce00078e00ff */
.L_x_10798:
[----:B------:R-:W-:-:S06]  /*1ff7f0*/  IMAD.IADD R104, R1, 0x1, R3 ;  /* 0x0000000101687824 */ /* 0x000fcc00078e0203 */
[----:B------:R-:W2:Y:S01]  /*1ff800*/  LDL.U8 R104, [R104+0x282c] ;  /* 0x00282c0068687983 */ /* 0x000ea20000100000 */
[----:B------:R-:W-:Y:S02]  /*1ff810*/  IMAD.MOV.U32 R148, RZ, RZ, R3 ;  /* 0x000000ffff947224 */ /* 0x000fe400078e0003 */
[----:B------:R-:W-:Y:S01]  /*1ff820*/  VIADD R3, R3, 0x1 ;  /* 0x0000000103037836 */ /* 0x000fe20000000000 */
[----:B--2---:R-:W-:-:S13]  /*1ff830*/  ISETP.NE.AND P0, PT, R104, RZ, PT ;  /* 0x000000ff6800720c */ /* 0x004fda0003f05270 */
[----:B------:R-:W-:Y:S05]  /*1ff840*/  @P0 BRA `(.L_x_10798) ;  /* 0xfffffffc00e80947 */ /* 0x000fea000383ffff */
[----:B------:R-:W-:Y:S05]  /*1ff850*/  BSYNC.RECONVERGENT B2 ;  /* 0x0000000000027941 */ /* 0x000fea0003800200 */
.L_x_10797:
        /* <DEDUP_REMOVED lines=10> */
.L_x_10823:
        /* <DEDUP_REMOVED lines=12> */
.L_x_10804:
[----:B------:R-:W-:-:S13]  /*1ff9c0*/  ISETP.NE.AND P1, PT, R107, 0x47, PT ;  /* 0x000000476b00780c */ /* 0x000fda0003f25270 */
[----:B------:R-:W-:Y:S05]  /*1ff9d0*/  @!P1 BRA `(.L_x_10807) ;  /* 0x0000000000149947 */ /* 0x000fea0003800000 */
[----:B------:R-:W-:Y:S01]  /*1ff9e0*/  ISETP.NE.AND P1, PT, R107, 0x54, PT ;  /* 0x000000546b00780c */ /* 0x000fe20003f25270 */
[----:B------:R-:W-:-:S12]  /*1ff9f0*/  IMAD.MOV.U32 R108, RZ, RZ, 0x3 ;  /* 0x00000003ff6c7424 */ /* 0x000fd800078e00ff */
[----:B------:R-:W-:Y:S05]  /*1ffa00*/  @!P1 BRA `(.L_x_10805) ;  /* 0x00000000000c9947 */ /* 0x000fea0003800000 */
.L_x_10806:
[----:B------:R-:W-:Y:S01]  /*1ffa10*/  IMAD.MOV.U32 R108, RZ, RZ, 0x4 ;  /* 0x00000004ff6c7424 */ /* 0x000fe200078e00ff */
[----:B------:R-:W-:Y:S06]  /*1ffa20*/  BRA `(.L_x_10805) ;  /* 0x0000000000047947 */ /* 0x000fec0003800000 */
.L_x_10807:
[----:B------:R-:W-:-:S07]  /*1ffa30*/  IMAD.MOV.U32 R108, RZ, RZ, 0x2 ;  /* 0x00000002ff6c7424 */ /* 0x000fce00078e00ff */
.L_x_10805:
[----:B------:R-:W-:Y:S05]  /*1ffa40*/  BSYNC.RECONVERGENT B4 ;  /* 0x0000000000047941 */ /* 0x000fea0003800200 */
.L_x_10803:
        /* <DEDUP_REMOVED lines=12> */
.L_x_10809:
[----:B------:R-:W-:-:S13]  /*1ffb10*/  ISETP.NE.AND P1, PT, R107, 0x47, PT ;  /* 0x000000476b00780c */ /* 0x000fda0003f25270 */
[----:B------:R-:W-:Y:S05]  /*1ffb20*/  @!P1 BRA `(.L_x_10812) ;  /* 0x0000000000149947 */ /* 0x000fea0003800000 */
[----:B------:R-:W-:Y:S01]  /*1ffb30*/  ISETP.NE.AND P1, PT, R107, 0x54, PT ;  /* 0x000000546b00780c */ /* 0x000fe20003f25270 */
[----:B------:R-:W-:-:S12]  /*1ffb40*/  IMAD.MOV.U32 R108, RZ, RZ, 0x3 ;  /* 0x00000003ff6c7424 */ /* 0x000fd800078e00ff */
[----:B------:R-:W-:Y:S05]  /*1ffb50*/  @!P1 BRA `(.L_x_10810) ;  /* 0x00000000000c9947 */ /* 0x000fea0003800000 */
.L_x_10811:
[----:B------:R-:W-:Y:S01]  /*1ffb60*/  IMAD.MOV.U32 R108, RZ, RZ, 0x4 ;  /* 0x00000004ff6c7424 */ /* 0x000fe200078e00ff */
[----:B------:R-:W-:Y:S06]  /*1ffb70*/  BRA `(.L_x_10810) ;  /* 0x0000000000047947 */ /* 0x000fec0003800000 */
.L_x_10812:
[----:B------:R-:W-:-:S07]  /*1ffb80*/  IMAD.MOV.U32 R108, RZ, RZ, 0x2 ;  /* 0x00000002ff6c7424 */ /* 0x000fce00078e00ff */
.L_x_10810:
[----:B------:R-:W-:Y:S05]  /*1ffb90*/  BSYNC.RECONVERGENT B4 ;  /* 0x0000000000047941 */ /* 0x000fea0003800200 */
.L_x_10808:
        /* <DEDUP_REMOVED lines=12> */
.L_x_10814:
[----:B------:R-:W-:-:S13]  /*1ffc60*/  ISETP.NE.AND P1, PT, R107, 0x47, PT ;  /* 0x000000476b00780c */ /* 0x000fda0003f25270 */
[----:B------:R-:W-:Y:S05]  /*1ffc70*/  @!P1 BRA `(.L_x_10817) ;  /* 0x0000000000149947 */ /* 0x000fea0003800000 */
[----:B------:R-:W-:Y:S01]  /*1ffc80*/  ISETP.NE.AND P1, PT, R107, 0x54, PT ;  /* 0x000000546b00780c */ /* 0x000fe20003f25270 */
[----:B------:R-:W-:-:S12]  /*1ffc90*/  IMAD.MOV.U32 R108, RZ, RZ, 0x3 ;  /* 0x00000003ff6c7424 */ /* 0x000fd800078e00ff */
[----:B------:R-:W-:Y:S05]  /*1ffca0*/  @!P1 BRA `(.L_x_10815) ;  /* 0x00000000000c9947 */ /* 0x000fea0003800000 */
.L_x_10816:
[----:B------:R-:W-:Y:S01]  /*1ffcb0*/  IMAD.MOV.U32 R108, RZ, RZ, 0x4 ;  /* 0x00000004ff6c7424 */ /* 0x000fe200078e00ff */
[----:B------:R-:W-:Y:S06]  /*1ffcc0*/  BRA `(.L_x_10815) ;  /* 0x0000000000047947 */ /* 0x000fec0003800000 */
.L_x_10817:
[----:B------:R-:W-:-:S07]  /*1ffcd0*/  IMAD.MOV.U32 R108, RZ, RZ, 0x2 ;  /* 0x00000002ff6c7424 */ /* 0x000fce00078e00ff */
.L_x_10815:
[----:B------:R-:W-:Y:S05]  /*1ffce0*/  BSYNC.RECONVERGENT B4 ;  /* 0x0000000000047941 */ /* 0x000fea0003800200 */
.L_x_10813:
        /* <DEDUP_REMOVED lines=12> */
.L_x_10819:
[----:B------:R-:W-:-:S13]  /*1ffdb0*/  ISETP.NE.AND P1, PT, R107, 0x47, PT ;  /* 0x000000476b00780c */ /* 0x000fda0003f25270 */
[----:B------:R-:W-:Y:S05]  /*1ffdc0*/  @!P1 BRA `(.L_x_10822) ;  /* 0x0000000000149947 */ /* 0x000fea0003800000 */
[----:B------:R-:W-:Y:S01]  /*1ffdd0*/  ISETP.NE.AND P1, PT, R107, 0x54, PT ;  /* 0x000000546b00780c */ /* 0x000fe20003f25270 */
[----:B------:R-:W-:-:S12]  /*1ffde0*/  IMAD.MOV.U32 R108, RZ, RZ, 0x3 ;  /* 0x00000003ff6c7424 */ /* 0x000fd800078e00ff */
[----:B------:R-:W-:Y:S05]  /*1ffdf0*/  @!P1 BRA `(.L_x_10820) ;  /* 0x00000000000c9947 */ /* 0x000fea0003800000 */
.L_x_10821:
[----:B------:R-:W-:Y:S01]  /*1ffe00*/  IMAD.MOV.U32 R108, RZ, RZ, 0x4 ;  /* 0x00000004ff6c7424 */ /* 0x000fe200078e00ff */
[----:B------:R-:W-:Y:S06]  /*1ffe10*/  BRA `(.L_x_10820) ;  /* 0x0000000000047947 */ /* 0x000fec0003800000 */
.L_x_10822:
[----:B------:R-:W-:-:S07]  /*1ffe20*/  IMAD.MOV.U32 R108, RZ, RZ, 0x2 ;  /* 0x00000002ff6c7424 */ /* 0x000fce00078e00ff */
.L_x_10820:
[----:B------:R-:W-:Y:S05]  /*1ffe30*/  BSYNC.RECONVERGENT B4 ;  /* 0x0000000000047941 */ /* 0x000fea0003800200 */
.L_x_10818:
[----:B------:R0:W-:Y:S02]  /*1ffe40*/  STL.U8 [R104+0x27db], R108 ;  /* 0x0027db6c68007387 */ /* 0x0001e40000100000 */
[C---:B0-----:R-:W-:Y:S02]  /*1ffe50*/  VIADD R104, R3.reuse, 0x3 ;  /* 0x0000000303687836 */ /* 0x041fe40000000000 */
[----:B------:R-:W-:-:S03]  /*1ffe60*/  VIADD R3, R3, 0x4 ;  /* 0x0000000403037836 */ /* 0x000fc60000000000 */
[----:B------:R-:W-:-:S13]  /*1ffe70*/  ISETP.NE.AND P1, PT, R104, R105, PT ;  /* 0x000000696800720c */ /* 0x000fda0003f25270 */
[----:B------:R-:W-:Y:S05]  /*1ffe80*/  @P1 BRA `(.L_x_10823) ;  /* 0xfffffff8009c1947 */ /* 0x000fea000383ffff */
.L_x_10802:
[----:B------:R-:W-:Y:S05]  /*1ffe90*/  BSYNC.RECONVERGENT B3 ;  /* 0x0000000000037941 */ /* 0x000fea0003800200 */
.L_x_10801:
        /* <DEDUP_REMOVED lines=14> */
.L_x_10825:
[----:B------:R-:W-:-:S13]  /*1fff80*/  ISETP.NE.AND P1, PT, R107, 0x47, PT ;  /* 0x000000476b00780c */ /* 0x000fda0003f25270 */
[----:B------:R-:W-:Y:S05]  /*1fff90*/  @!P1 BRA `(.L_x_10828) ;  /* 0x0000000000149947 */ /* 0x000fea0003800000 */
[----:B------:R-:W-:Y:S01]  /*1fffa0*/  ISETP.NE.AND P1, PT, R107, 0x54, PT ;  /* 0x000000546b00780c */ /* 0x000fe20003f25270 */
[----:B------:R-:W-:-:S12]  /*1fffb0*/  IMAD.MOV.U32 R104, RZ, RZ, 0x3 ;  /* 0x00000003ff687424 */ /* 0x000fd800078e00ff */
[----:B------:R-:W-:Y:S05]  /*1fffc0*/  @!P1 BRA `(.L_x_10826) ;  /* 0x00000000000c9947 */ /* 0x000fea0003800000 */
.L_x_10827:
[----:B------:R-:W-:Y:S01]  /*1fffd0*/  IMAD.MOV.U32 R104, RZ, RZ, 0x4 ;  /* 0x00000004ff687424 */ /* 0x000fe200078e00ff */
[----:B------:R-:W-:Y:S06]  /*1fffe0*/  BRA `(.L_x_10826) ;  /* 0x0000000000047947 */ /* 0x000fec0003800000 */
.L_x_10828:
[----:B------:R-:W-:-:S07]  /*1ffff0*/  IMAD.MOV.U32 R104, RZ, RZ, 0x2 ;  /* 0x00000002ff687424 */ /* 0x000fce00078e00ff */
.L_x_10826:
[----:B------:R-:W-:Y:S05]  /*200000*/  BSYNC.RECONVERGENT B3 ;  /* 0x0000000000037941 */ /* 0x000fea0003800200 */
.L_x_10824:
        /* <DEDUP_REMOVED lines=14> */
.L_x_10830:
[----:B------:R-:W-:-:S13]  /*2000f0*/  ISETP.NE.AND P1, PT, R107, 0x47, PT ;  /* 0x000000476b00780c */ /* 0x000fda0003f25270 */
[----:B------:R-:W-:Y:S05]  /*200100*/  @!P1 BRA `(.L_x_10833) ;  /* 0x0000000000149947 */ /* 0x000fea0003800000 */
[----:B------:R-:W-:Y:S01]  /*200110*/  ISETP.NE.AND P1, PT, R107, 0x54, PT ;  /* 0x000000546b00780c */ /* 0x000fe20003f25270 */
[----:B------:R-:W-:-:S12]  /*200120*/  IMAD.MOV.U32 R104, RZ, RZ, 0x3 ;  /* 0x00000003ff687424 */ /* 0x000fd800078e00ff */
[----:B------:R-:W-:Y:S05]  /*200130*/  @!P1 BRA `(.L_x_10831) ;  /* 0x00000000000c9947 */ /* 0x000fea0003800000 */
.L_x_10832:
[----:B------:R-:W-:Y:S01]  /*200140*/  IMAD.MOV.U32 R104, RZ, RZ, 0x4 ;  /* 0x00000004ff687424 */ /* 0x000fe200078e00ff */
[----:B------:R-:W-:Y:S06]  /*200150*/  BRA `(.L_x_10831) ;  /* 0x0000000000047947 */ /* 0x000fec0003800000 */
.L_x_10833:
[----:B------:R-:W-:-:S07]  /*200160*/  IMAD.MOV.U32 R104, RZ, RZ, 0x2 ;  /* 0x00000002ff687424 */ /* 0x000fce00078e00ff */
.L_x_10831:
[----:B------:R-:W-:Y:S05]  /*200170*/  BSYNC.RECONVERGENT B3 ;  /* 0x0000000000037941 */ /* 0x000fea0003800200 */
.L_x_10829:
        /* <DEDUP_REMOVED lines=15> */
.L_x_10835:
[----:B------:R-:W-:-:S13]  /*200270*/  ISETP.NE.AND P1, PT, R104, 0x47, PT ;  /* 0x000000476800780c */ /* 0x000fda0003f25270 */
[----:B------:R-:W-:Y:S05]  /*200280*/  @!P1 BRA `(.L_x_10838) ;  /* 0x0000000000149947 */ /* 0x000fea0003800000 */
[----:B------:R-:W-:Y:S01]  /*200290*/  ISETP.NE.AND P1, PT, R104, 0x54, PT ;  /* 0x000000546800780c */ /* 0x000fe20003f25270 */
[----:B------:R-:W-:-:S12]  /*2002a0*/  IMAD.MOV.U32 R3, RZ, RZ, 0x3 ;  /* 0x00000003ff037424 */ /* 0x000fd800078e00ff */
[----:B------:R-:W-:Y:S05]  /*2002b0*/  @!P1 BRA `(.L_x_10836) ;  /* 0x00000000000c9947 */ /* 0x000fea0003800000 */
.L_x_10837:
[----:B------:R-:W-:Y:S01]  /*2002c0*/  IMAD.MOV.U32 R3, RZ, RZ, 0x4 ;  /* 0x00000004ff037424 */ /* 0x000fe200078e00ff */
[----:B------:R-:W-:Y:S06]  /*2002d0*/  BRA `(.L_x_10836) ;  /* 0x0000000000047947 */ /* 0x000fec0003800000 */
.L_x_10838:
[----:B------:R-:W-:-:S07]  /*2002e0*/  IMAD.MOV.U32 R3, RZ, RZ, 0x2 ;  /* 0x00000002ff037424 */ /* 0x000fce00078e00ff */
.L_x_10836:
[----:B------:R-:W-:Y:S05]  /*2002f0*/  BSYNC.RECONVERGENT B3 ;  /* 0x0000000000037941 */ /* 0x000fea0003800200 */
.L_x_10834:
[----:B------:R0:W-:Y:S02]  /*200300*/  STL.U8 [R105+0x27da], R3 ;  /* 0x0027da0369007387 */ /* 0x0001e40000100000 */
.L_x_10800:
[----:B------:R-:W-:Y:S05]  /*200310*/  BSYNC.RECONVERGENT B2 ;  /* 0x0000000000027941 */ /* 0x000fea0003800200 */
.L_x_10799:
        /* <DEDUP_REMOVED lines=10> */
.L_x_10863:
        /* <DEDUP_REMOVED lines=12> */
.L_x_10844:
[----:B------:R-:W-:-:S13]  /*200480*/  ISETP.NE.AND P1, PT, R105, 0x47, PT ;  /* 0x000000476900780c */ /* 0x000fda0003f25270 */
[----:B------:R-:W-:Y:S05]  /*200490*/  @!P1 BRA `(.L_x_10847) ;  /* 0x0000000000149947 */ /* 0x000fea0003800000 */
[----:B------:R-:W-:Y:S01]  /*2004a0*/  ISETP.NE.AND P1, PT, R105, 0x54, PT ;  /* 0x000000546900780c */ /* 0x000fe20003f25270 */
[----:B------:R-:W-:-:S12]  /*2004b0*/  IMAD.MOV.U32 R104, RZ, RZ, 0x3 ;  /* 0x00000003ff687424 */ /* 0x000fd800078e00ff */
[----:B------:R-:W-:Y:S05]  /*2004c0*/  @!P1 BRA `(.L_x_10845) ;  /* 0x00000000000c9947 */ /* 0x000fea0003800000 */
.L_x_10846:
[----:B------:R-:W-:Y:S01]  /*2004d0*/  IMAD.MOV.U32 R104, RZ, RZ, 0x4 ;  /* 0x00000004ff687424 */ /* 0x000fe200078e00ff */
[----:B------:R-:W-:Y:S06]  /*2004e0*/  BRA `(.L_x_10845) ;  /* 0x0000000000047947 */ /* 0x000fec0003800000 */
.L_x_10847:
[----:B------:R-:W-:-:S07]  /*2004f0*/  IMAD.MOV.U32 R104, RZ, RZ, 0x2 ;  /* 0x00000002ff687424 */ /* 0x000fce00078e00ff */
.L_x_10845:
[----:B------:R-:W-:Y:S05]  /*200500*/  BSYNC.RECONVERGENT B4 ;  /* 0x0000000000047941 */ /* 0x000fea0003800200 */
.L_x_10843:
        /* <DEDUP_REMOVED lines=15> */
.L_x_10849:
[----:B------:R-:W-:-:S13]  /*200600*/  ISETP.NE.AND P1, PT, R104, 0x47, PT ;  /* 0x000000476800780c */ /* 0x000fda0003f25270 */
[----:B------:R-:W-:Y:S05]  /*200610*/  @!P1 BRA `(.L_x_10852) ;  /* 0x0000000000149947 */ /* 0x000fea0003800000 */
[----:B------:R-:W-:Y:S01]  /*200620*/  ISETP.NE.AND P1, PT, R104, 0x54, PT ;  /* 0x000000546800780c */ /* 0x000fe20003f25270 */
[----:B------:R-:W-:-:S12]  /*200630*/  IMAD.MOV.U32 R105, RZ, RZ, 0x3 ;  /* 0x00000003ff697424 */ /* 0x000fd800078e00ff */
[----:B------:R-:W-:Y:S05]  /*200640*/  @!P1 BRA `(.L_x_10850) ;  /* 0x00000000000c9947 */ /* 0x000fea0003800000 */
.L_x_10851:
[----:B------:R-:W-:Y:S01]  /*200650*/  IMAD.MOV.U32 R105, RZ, RZ, 0x4 ;  /* 0x00000004ff697424 */ /* 0x000fe200078e00ff */
[----:B------:R-:W-:Y:S06]  /*200660*/  BRA `(.L_x_10850) ;  /* 0x0000000000047947 */ /* 0x000fec0003800000 */
.L_x_10852:
[----:B------:R-:W-:-:S07]  /*200670*/  IMAD.MOV.U32 R105, RZ, RZ, 0x2 ;  /* 0x00000002ff697424 */ /* 0x000fce00078e00ff */
.L_x_10850:
[----:B------:R-:W-:Y:S05]  /*200680*/  BSYNC.RECONVERGENT B4 ;  /* 0x0000000000047941 */ /* 0x000fea0003800200 */
.L_x_10848:
        /* <DEDUP_REMOVED lines=14> */
.L_x_10854:
[----:B------:R-:W-:-:S13]  /*200770*/  ISETP.NE.AND P1, PT, R104, 0x47, PT ;  /* 0x000000476800780c */ /* 0x000fda0003f25270 */
[----:B------:R-:W-:Y:S05]  /*200780*/  @!P1 BRA `(.L_x_10857) ;  /* 0x0000000000149947 */ /* 0x000fea0003800000 */
[----:B------:R-:W-:Y:S01]  /*200790*/  ISETP.NE.AND P1, PT, R104, 0x54, PT ;  /* 0x000000546800780c */ /* 0x000fe20003f25270 */
[----:B------:R-:W-:-:S12]  /*2007a0*/  IMAD.MOV.U32 R105, RZ, RZ, 0x3 ;  /* 0x00000003ff697424 */ /* 0x000fd800078e00ff */
[----:B------:R-:W-:Y:S05]  /*2007b0*/  @!P1 BRA `(.L_x_10855) ;  /* 0x00000000000c9947 */ /* 0x000fea0003800000 */
.L_x_10856:
[----:B------:R-:W-:Y:S01]  /*2007c0*/  IMAD.MOV.U32 R105, RZ, RZ, 0x4 ;  /* 0x00000004ff697424 */ /* 0x000fe200078e00ff */
[----:B------:R-:W-:Y:S06]  /*2007d0*/  BRA `(.L_x_10855) ;  /* 0x0000000000047947 */ /* 0x000fec0003800000 */
.L_x_10857:
[----:B------:R-:W-:-:S07]  /*2007e0*/  IMAD.MOV.U32 R105, RZ, RZ, 0x2 ;  /* 0x00000002ff697424 */ /* 0x000fce00078e00ff */
.L_x_10855:
[----:B------:R-:W-:Y:S05]  /*2007f0*/  BSYNC.RECONVERGENT B4 ;  /* 0x0000000000047941 */ /* 0x000fea0003800200 */
.L_x_10853:
        /* <DEDUP_REMOVED lines=14> */
.L_x_10859:
[----:B------:R-:W-:-:S13]  /*2008e0*/  ISETP.NE.AND P1, PT, R109, 0x47, PT ;  /* 0x000000476d00780c */ /* 0x000fda0003f25270 */
[----:B------:R-:W-:Y:S05]  /*2008f0*/  @!P1 BRA `(.L_x_10862) ;  /* 0x0000000000149947 */ /* 0x000fea0003800000 */
[----:B------:R-:W-:Y:S01]  /*200900*/  ISETP.NE.AND P1, PT, R109, 0x54, PT ;  /* 0x000000546d00780c */ /* 0x000fe20003f25270 */
[----:B------:R-:W-:-:S12]  /*200910*/  IMAD.MOV.U32 R105, RZ, RZ, 0x3 ;  /* 0x00000003ff697424 */ /* 0x000fd800078e00ff */
[----:B------:R-:W-:Y:S05]  /*200920*/  @!P1 BRA `(.L_x_10860) ;  /* 0x00000000000c9947 */ /* 0x000fea0003800000 */
.L_x_10861:
[----:B------:R-:W-:Y:S01]  /*200930*/  HFMA2 R105, -RZ, RZ, 0, 2.384185791015625e-07 ;  /* 0x00000004ff697431 */ /* 0x000fe200000001ff */
[----:B------:R-:W-:Y:S06]  /*200940*/  BRA `(.L_x_10860) ;  /* 0x0000000000047947 */ /* 0x000fec0003800000 */
.L_x_10862:
[----:B------:R-:W-:-:S07]  /*200950*/  IMAD.MOV.U32 R105, RZ, RZ, 0x2 ;  /* 0x00000002ff697424 */ /* 0x000fce00078e00ff */
.L_x_10860:
[----:B------:R-:W-:Y:S05]  /*200960*/  BSYNC.RECONVERGENT B4 ;  /* 0x0000000000047941 */ /* 0x000fea0003800200 */
.L_x_10858:
[----:B------:R0:W-:Y:S01]  /*200970*/  STL.U8 [R106+0x27f6], R105 ;  /* 0x0027f6696a007387 */ /* 0x0001e20000100000 */
[----:B------:R-:W-:Y:S01]  /*200980*/  ISETP.NE.AND P1, PT, R104, R107, PT ;  /* 0x0000006b6800720c */ /* 0x000fe20003f25270 */
[----:B------:R-:W-:-:S12]  /*200990*/  VIADD R3, R3, 0x4 ;  /* 0x0000000403037836 */ /* 0x000fd80000000000 */
[----:B0-----:R-:W-:Y:S05]  /*2009a0*/  @P1 BRA `(.L_x_10863) ;  /* 0xfffffff800841947 */ /* 0x001fea000383ffff */
.L_x_10842:
[----:B------:R-:W-:Y:S05]  /*2009b0*/  BSYNC.RECONVERGENT B3 ;  /* 0x0000000000037941 */ /* 0x000fea0003800200 */
.L_x_10841:
        /* <DEDUP_REMOVED lines=14> */
.L_x_10865:
[----:B------:R-:W-:-:S13]  /*200aa0*/  ISETP.NE.AND P1, PT, R105, 0x47, PT ;  /* 0x000000476900780c */ /* 0x000fda0003f25270 */
[----:B------:R-:W-:Y:S05]  /*200ab0*/  @!P1 BRA `(.L_x_10868) ;  /* 0x0000000000149947 */ /* 0x000fea0003800000 */
[----:B------:R-:W-:Y:S01]  /*200ac0*/  ISETP.NE.AND P1, PT, R105, 0x54, PT ;  /* 0x000000546900780c */ /* 0x000fe20003f25270 */
[----:B------:R-:W-:-:S12]  /*200ad0*/  IMAD.MOV.U32 R104, RZ, RZ, 0x3 ;  /* 0x00000003ff687424 */ /* 0x000fd800078e00ff */
[----:B------:R-:W-:Y:S05]  /*200ae0*/  @!P1 BRA `(.L_x_10866) ;  /* 0x00000000000c9947 */ /* 0x000fea0003800000 */
.L_x_10867:
[----:B------:R-:W-:Y:S01]  /*200af0*/  IMAD.MOV.U32 R104, RZ, RZ, 0x4 ;  /* 0x00000004ff687424 */ /* 0x000fe200078e00ff */
[----:B------:R-:W-:Y:S06]  /*200b00*/  BRA `(.L_x_10866) ;  /* 0x0000000000047947 */ /* 0x000fec0003800000 */
.L_x_10868:
[----:B------:R-:W-:-:S07]  /*200b10*/  IMAD.MOV.U32 R104, RZ, RZ, 0x2 ;  /* 0x00000002ff687424 */ /* 0x000fce00078e00ff */
.L_x_10866:
[----:B------:R-:W-:Y:S05]  /*200b20*/  BSYNC.RECONVERGENT B3 ;  /* 0x0000000000037941 */ /* 0x000fea0003800200 */
.L_x_10864:
        /* <DEDUP_REMOVED lines=17> */
.L_x_10870:
[----:B------:R-:W-:-:S13]  /*200c40*/  ISETP.NE.AND P1, PT, R106, 0x47, PT ;  /* 0x000000476a00780c */ /* 0x000fda0003f25270 */
[----:B------:R-:W-:Y:S05]  /*200c50*/  @!P1 BRA `(.L_x_10873) ;  /* 0x0000000000149947 */ /* 0x000fea0003800000 */
[----:B------:R-:W-:Y:S01]  /*200c60*/  ISETP.NE.AND P1, PT, R106, 0x54, PT ;  /* 0x000000546a00780c */ /* 0x000fe20003f25270 */
[----:B------:R-:W-:-:S12]  /*200c70*/  IMAD.MOV.U32 R104, RZ, RZ, 0x3 ;  /* 0x00000003ff687424 */ /* 0x000fd800078e00ff */
[----:B------:R-:W-:Y:S05]  /*200c80*/  @!P1 BRA `(.L_x_10871) ;  /* 0x00000000000c9947 */ /* 0x000fea0003800000 */
.L_x_10872:
[----:B------:R-:W-:Y:S01]  /*200c90*/  IMAD.MOV.U32 R104, RZ, RZ, 0x4 ;  /* 0x00000004ff687424 */ /* 0x000fe200078e00ff */
[----:B------:R-:W-:Y:S06]  /*200ca0*/  BRA `(.L_x_10871) ;  /* 0x0000000000047947 */ /* 0x000fec0003800000 */
.L_x_10873:
[----:B------:R-:W-:-:S07]  /*200cb0*/  IMAD.MOV.U32 R104, RZ, RZ, 0x2 ;  /* 0x00000002ff687424 */ /* 0x000fce00078e00ff */
.L_x_10871:
[----:B------:R-:W-:Y:S05]  /*200cc0*/  BSYNC.RECONVERGENT B3 ;  /* 0x0000000000037941 */ /* 0x000fea0003800200 */
.L_x_10869:
        /* <DEDUP_REMOVED lines=16> */
.L_x_10875:
[----:B------:R-:W-:-:S13]  /*200dd0*/  ISETP.NE.AND P1, PT, R104, 0x47, PT ;  /* 0x000000476800780c */ /* 0x000fda0003f25270 */
[----:B------:R-:W-:Y:S05]  /*200de0*/  @!P1 BRA `(.L_x_10878) ;  /* 0x0000000000149947 */ /* 0x000fea0003800000 */
[----:B------:R-:W-:Y:S01]  /*200df0*/  ISETP.NE.AND P1, PT, R104, 0x54, PT ;  /* 0x000000546800780c */ /* 0x000fe20003f25270 */
[----:B------:R-:W-:-:S12]  /*200e00*/  IMAD.MOV.U32 R3, RZ, RZ, 0x3 ;  /* 0x00000003ff037424 */ /* 0x000fd800078e00ff */
[----:B------:R-:W-:Y:S05]  /*200e10*/  @!P1 BRA `(.L_x_10876) ;  /* 0x00000000000c9947 */ /* 0x000fea0003800000 */
.L_x_10877:
[----:B------:R-:W-:Y:S01]  /*200e20*/  IMAD.MOV.U32 R3, RZ, RZ, 0x4 ;  /* 0x00000004ff037424 */ /* 0x000fe200078e00ff */
[----:B------:R-:W-:Y:S06]  /*200e30*/  BRA `(.L_x_10876) ;  /* 0x0000000000047947 */ /* 0x000fec0003800000 */
.L_x_10878:
[----:B------:R-:W-:-:S07]  /*200e40*/  IMAD.MOV.U32 R3, RZ, RZ, 0x2 ;  /* 0x00000002ff037424 */ /* 0x000fce00078e00ff */
.L_x_10876:
[----:B------:R-:W-:Y:S05]  /*200e50*/  BSYNC.RECONVERGENT B3 ;  /* 0x0000000000037941 */ /* 0x000fea0003800200 */
.L_x_10874:
[----:B------:R2:W-:Y:S02]  /*200e60*/  STL.U8 [R105+0x27f5], R3 ;  /* 0x0027f50369007387 */ /* 0x0005e40000100000 */
.L_x_10840:
[----:B------:R-:W-:Y:S05]  /*200e70*/  BSYNC.RECONVERGENT B2 ;  /* 0x0000000000027941 */ /* 0x000fea0003800200 */
.L_x_10839:
        /* <DEDUP_REMOVED lines=13> */
.L_x_10887:
        /* <DEDUP_REMOVED lines=13> */
.L_x_10886:
        /* <DEDUP_REMOVED lines=66> */
.L_x_10885:
[----:B------:R-:W-:Y:S05]  /*201440*/  BSYNC.RECONVERGENT B5 ;  /* 0x0000000000057941 */ /* 0x000fea0003800200 */
.L_x_10884:
        /* <DEDUP_REMOVED lines=50> */
.L_x_10883:
[----:B------:R-:W-:Y:S05]  /*201770*/  BSYNC.RECONVERGENT B3 ;  /* 0x0000000000037941 */ /* 0x000fea0003800200 */
.L_x_10882:
[C---:B------:R-:W-:Y:S01]  /*201780*/  ISETP.NE.AND P0, PT, R3.reuse, R2, PT ;  /* 0x000000020300720c */ /* 0x040fe20003f05270 */
[----:B------:R-:W-:-:S12]  /*201790*/  VIADD R3, R3, 0x1 ;  /* 0x0000000103037836 */ /* 0x000fd80000000000 */
[----:B------:R-:W-:Y:S05]  /*2017a0*/  @P0 BRA `(.L_x_10887) ;  /* 0xfffffff400e80947 */ /* 0x000fea000383ffff */
[----:B------:R-:W-:Y:S05]  /*2017b0*/  BSYNC.RECONVERGENT B2 ;  /* 0x0000000000027941 */ /* 0x000fea0003800200 */
.L_x_10881:
[----:B------:R-:W-:-:S07]  /*2017c0*/  IMAD.MOV.U32 R143, RZ, RZ, 0x1 ;  /* 0x00000001ff8f7424 */ /* 0x000fce00078e00ff */
.L_x_10952:
[----:B------:R-:W-:Y:S04]  /*2017d0*/  BSSY.RECONVERGENT B3, `(.L_x_10888) ;  /* 0x000045b000037945 */ /* 0x000fe80003800200 */
[----:B01----:R-:W-:Y:S05]  /*2017e0*/  @!P4 BRA `(.L_x_10889) ;  /* 0x000000440064c947 */ /* 0x003fea0003800000 */
[----:B------:R-:W-:-:S07]  /*2017f0*/  IMAD.MOV.U32 R142, RZ, RZ, 0x1 ;  /* 0x00000001ff8e7424 */ /* 0x000fce00078e00ff */
.L_x_10951:
        /* <DEDUP_REMOVED lines=130> */
.L_x_10898:
[----:B------:R-:W-:Y:S05]  /*202020*/  BSYNC.RECONVERGENT B9 ;  /* 0x0000000000097941 */ /* 0x000fea0003800200 */
.L_x_10897:
        /* <DEDUP_REMOVED lines=36> */
.L_x_10901:
[----:B------:R-:W-:Y:S05]  /*202270*/  BSYNC.RECONVERGENT B9 ;  /* 0x0000000000097941 */ /* 0x000fea0003800200 */
.L_x_10900:
        /* <DEDUP_REMOVED lines=9> */
.L_x_10896:
        /* <DEDUP_REMOVED lines=47> */
.L_x_10903:
[----:B------:R-:W-:Y:S05]  /*202600*/  BSYNC.RECONVERGENT B9 ;  /* 0x0000000000097941 */ /* 0x000fea0003800200 */
.L_x_10902:
        /* <DEDUP_REMOVED lines=38> */
.L_x_10905:
[----:B------:R-:W-:Y:S05]  /*202870*/  BSYNC.RECONVERGENT B9 ;  /* 0x0000000000097941 */ /* 0x000fea0003800200 */
.L_x_10904:
        /* <DEDUP_REMOVED lines=9> */
.L_x_10895:
        /* <DEDUP_REMOVED lines=56> */
.L_x_10907:
[----:B------:R-:W-:Y:S05]  /*202c90*/  BSYNC.RECONVERGENT B9 ;  /* 0x0000000000097941 */ /* 0x000fea0003800200 */
.L_x_10906:
        /* <DEDUP_REMOVED lines=38> */
.L_x_10909:
[----:B------:R-:W-:Y:S05]  /*202f00*/  BSYNC.RECONVERGENT B9 ;  /* 0x0000000000097941 */ /* 0x000fea0003800200 */
.L_x_10908:
        /* <DEDUP_REMOVED lines=8> */
.L_x_10899:
[----:B------:R-:W-:Y:S05]  /*202f90*/  BSYNC.RECONVERGENT B5 ;  /* 0x0000000000057941 */ /* 0x000fea0003800200 */
.L_x_10894:
        /* <DEDUP_REMOVED lines=35> */
.L_x_10911:
[----:B------:R-:W-:Y:S05]  /*2031d0*/  BSYNC.RECONVERGENT B5 ;  /* 0x0000000000057941 */ /* 0x000fea0003800200 */
.L_x_10910:
[----:B------:R-:W-:-:S06]  /*2031e0*/  DSETP.GEU.AND P0, PT, R90, R120, PT ;  /* 0x000000785a00722a */ /* 0x000fcc0003f0e000 */
[----:B------:R-:W-:Y:S02]  /*2031f0*/  FSEL R108, R108, R140, !P0 ;  /* 0x0000008c6c6c7208 */ /* 0x000fe40004000000 */
[----:B------:R-:W-:Y:S02]  /*203200*/  FSEL R109, R109, R141, !P0 ;  /* 0x0000008d6d6d7208 */ /* 0x000fe40004000000 */
[----:B------:R-:W-:Y:S02]  /*203210*/  FSEL R106, R106, R138, !P0 ;  /* 0x0000008a6a6a7208 */ /* 0x000fe40004000000 */
[----:B------:R-:W-:-:S07]  /*203220*/  FSEL R107, R107, R139, !P0 ;  /* 0x0000008b6b6b7208 */ /* 0x000fce0004000000 */
.L_x_10893:
[----:B------:R-:W-:Y:S05]  /*203230*/  BSYNC.RECONVERGENT B6 ;  /* 0x0000000000067941 */ /* 0x000fea0003800200 */
.L_x_10892:
        /* <DEDUP_REMOVED lines=45> */
.L_x_10913:
[----:B------:R-:W-:Y:S05]  /*203510*/  BSYNC.RECONVERGENT B5 ;  /* 0x0000000000057941 */ /* 0x000fea0003800200 */
.L_x_10912:
        /* <DEDUP_REMOVED lines=32> */
.L_x_10915:
[----:B------:R-:W-:Y:S05]  /*203720*/  BSYNC.RECONVERGENT B5 ;  /* 0x0000000000057941 */ /* 0x000fea0003800200 */
.L_x_10914:
        /* <DEDUP_REMOVED lines=30> */
.L_x_10917:
[----:B------:R-:W-:Y:S05]  /*203910*/  BSYNC.RECONVERGENT B5 ;  /* 0x0000000000057941 */ /* 0x000fea0003800200 */
.L_x_10916:
        /* <DEDUP_REMOVED lines=27> */
.L_x_10920:
[----:B------:R-:W-:Y:S05]  /*203ad0*/  BSYNC.RELIABLE B6 ;  /* 0x0000000000067941 */ /* 0x000fea0003800100 */
.L_x_10919:
[----:B------:R1:W-:Y:S01]  /*203ae0*/  STL.64 [R144], R118 ;  /* 0x0000007690007387 */ /* 0x0003e20000100a00 */
[----:B------:R-:W-:Y:S02]  /*203af0*/  IMAD.MOV.U32 R108, RZ, RZ, R118 ;  /* 0x000000ffff6c7224 */ /* 0x000fe400078e0076 */
[----:B------:R-:W-:Y:S01]  /*203b00*/  IMAD.MOV.U32 R109, RZ, RZ, R119 ;  /* 0x000000ffff6d7224 */ /* 0x000fe200078e0077 */
[----:B------:R1:W-:Y:S01]  /*203b10*/  STL.64 [R149], R110 ;  /* 0x0000006e95007387 */ /* 0x0003e20000100a00 */
[----:B------:R-:W-:Y:S02]  /*203b20*/  IMAD.MOV.U32 R104, RZ, RZ, R110 ;  /* 0x000000ffff687224 */ /* 0x000fe400078e006e */
[----:B------:R-:W-:-:S07]  /*203b30*/  IMAD.MOV.U32 R105, RZ, RZ, R111 ;  /* 0x000000ffff697224 */ /* 0x000fce00078e006f */
.L_x_10921:
[----:B------:R-:W-:Y:S05]  /*203b40*/  BSYNC.RECONVERGENT B5 ;  /* 0x0000000000057941 */ /* 0x000fea0003800200 */
.L_x_10918:
[----:B------:R-:W-:-:S07]  /*203b50*/  IMAD.MOV.U32 R141, RZ, RZ, 0x3 ;  /* 0x00000003ff8d7424 */ /* 0x000fce00078e00ff */
.L_x_10950:
        /* <DEDUP_REMOVED lines=12> */
.L_x_10949:
        /* <DEDUP_REMOVED lines=114> */
.L_x_10930:
[----:B------:R-:W-:Y:S05]  /*204340*/  BSYNC.RECONVERGENT B10 ;  /* 0x00000000000a7941 */ /* 0x000fea0003800200 */
.L_x_10929:
        /* <DEDUP_REMOVED lines=30> */
.L_x_10932:
[----:B------:R-:W-:Y:S05]  /*204530*/  BSYNC.RECONVERGENT B10 ;  /* 0x00000000000a7941 */ /* 0x000fea0003800200 */
.L_x_10931:
[----:B------:R-:W-:-:S06]  /*204540*/  DSETP.GT.AND P0, PT, R106, R122, PT ;  /* 0x0000007a6a00722a */ /* 0x000fcc0003f04000 */
[----:B------:R-:W-:Y:S02]  /*204550*/  FSEL R118, R110, RZ, P0 ;  /* 0x000000ff6e767208 */ /* 0x000fe40000000000 */
[----:B------:R-:W-:Y:S02]  /*204560*/  FSEL R119, R111, +QNAN , P0 ;  /* 0x7ff000006f777808 */ /* 0x000fe40000000000 */
[----:B------:R-:W-:Y:S02]  /*204570*/  FSEL R120, R126, RZ, P0 ;  /* 0x000000ff7e787208 */ /* 0x000fe40000000000 */
[----:B------:R-:W-:Y:S01]  /*204580*/  FSEL R121, R127, -1.875, P0 ;  /* 0xbff000007f797808 */ /* 0x000fe20000000000 */
[----:B------:R-:W-:Y:S06]  /*204590*/  BRA `(.L_x_10933) ;  /* 0x0000001400907947 */ /* 0x000fec0003800000 */
.L_x_10928:
        /* <DEDUP_REMOVED lines=75> */
.L_x_10935:
[----:B------:R-:W-:Y:S05]  /*204a50*/  BSYNC.RECONVERGENT B10 ;  /* 0x00000000000a7941 */ /* 0x000fea0003800200 */
.L_x_10934:
        /* <DEDUP_REMOVED lines=30> */
.L_x_10937:
[----:B------:R-:W-:Y:S05]  /*204c40*/  BSYNC.RECONVERGENT B10 ;  /* 0x00000000000a7941 */ /* 0x000fea0003800200 */
.L_x_10936:
        /* <DEDUP_REMOVED lines=15> */
.L_x_10927:
        /* <DEDUP_REMOVED lines=83> */
.L_x_10940:
[----:B------:R-:W-:Y:S05]  /*205270*/  BSYNC.RECONVERGENT B10 ;  /* 0x00000000000a7941 */ /* 0x000fea0003800200 */
.L_x_10939:
        /* <DEDUP_REMOVED lines=30> */
.L_x_10942:
[----:B------:R-:W-:Y:S05]  /*205460*/  BSYNC.RECONVERGENT B10 ;  /* 0x00000000000a7941 */ /* 0x000fea0003800200 */
.L_x_10941:
[----:B------:R-:W-:-:S06]  /*205470*/  DSETP.GT.AND P0, PT, R106, R122, PT ;  /* 0x0000007a6a00722a */ /* 0x000fcc0003f04000 */
[----:B------:R-:W-:Y:S02]  /*205480*/  FSEL R118, R110, RZ, P0 ;  /* 0x000000ff6e767208 */ /* 0x000fe40000000000 */
[----:B------:R-:W-:Y:S02]  /*205490*/  FSEL R119, R111, +QNAN , P0 ;  /* 0x7ff000006f777808 */ /* 0x000fe40000000000 */
[----:B------:R-:W-:Y:S02]  /*2054a0*/  FSEL R120, R126, RZ, P0 ;  /* 0x000000ff7e787208 */ /* 0x000fe40000000000 */
[----:B------:R-:W-:Y:S01]  /*2054b0*/  FSEL R121, R127, -1.875, P0 ;  /* 0xbff000007f797808 */ /* 0x000fe20000000000 */
[----:B------:R-:W-:Y:S06]  /*2054c0*/  BRA `(.L_x_10933) ;  /* 0x0000000400c47947 */ /* 0x000fec0003800000 */
.L_x_10938:
        /* <DEDUP_REMOVED lines=36> */
.L_x_10944:
[----:B------:R-:W-:Y:S05]  /*205710*/  BSYNC.RECONVERGENT B7 ;  /* 0x0000000000077941 */ /* 0x000fea0003800200 */
.L_x_10943:
        /* <DEDUP_REMOVED lines=39> */
.L_x_10946:
[----:B------:R-:W-:Y:S05]  /*205990*/  BSYNC.RECONVERGENT B10 ;  /* 0x00000000000a7941 */ /* 0x000fea0003800200 */
.L_x_10945:
        /* <DEDUP_REMOVED lines=30> */
.L_x_10948:
[----:B------:R-:W-:Y:S05]  /*205b80*/  BSYNC.RECONVERGENT B10 ;  /* 0x00000000000a7941 */ /* 0x000fea0003800200 */
.L_x_10947:
[----:B------:R-:W-:-:S06]  /*205b90*/  DSETP.GT.AND P0, PT, R106, R122, PT ;  /* 0x0000007a6a00722a */ /* 0x000fcc0003f04000 */
[----:B------:R-:W-:Y:S02]  /*205ba0*/  FSEL R118, R110, RZ, P0 ;  /* 0x000000ff6e767208 */ /* 0x000fe40000000000 */
[----:B------:R-:W-:Y:S02]  /*205bb0*/  FSEL R119, R111, +QNAN , P0 ;  /* 0x7ff000006f777808 */ /* 0x000fe40000000000 */
[----:B------:R-:W-:Y:S02]  /*205bc0*/  FSEL R120, R126, RZ, P0 ;  /* 0x000000ff7e787208 */ /* 0x000fe40000000000 */
[----:B------:R-:W-:-:S07]  /*205bd0*/  FSEL R121, R127, -1.875, P0 ;  /* 0xbff000007f797808 */ /* 0x000fce0000000000 */
.L_x_10933:
[----:B------:R-:W-:Y:S05]  /*205be0*/  BSYNC.RECONVERGENT B5 ;  /* 0x0000000000057941 */ /* 0x000fea0003800200 */
.L_x_10926:
        /* <DEDUP_REMOVED lines=14> */
.L_x_10925:
[----:B------:R-:W-:Y:S05]  /*205cd0*/  BSYNC.RECONVERGENT B6 ;  /* 0x0000000000067941 */ /* 0x000fea0003800200 */
.L_x_10924:
[----:B------:R-:W-:Y:S01]  /*205ce0*/  VIADD R139, R139, 0x1 ;  /* 0x000000018b8b7836 */ /* 0x000fe20000000000 */
[----:B------:R-:W-:-:S04]  /*205cf0*/  ISETP.GT.U32.AND P1, PT, R138, 0x1, PT ;  /* 0x000000018a00780c */ /* 0x000fc80003f24070 */
[----:B------:R-:W-:-:S13]  /*205d00*/  ISETP.GE.AND P0, PT, R139, R142, PT ;  /* 0x0000008e8b00720c */ /* 0x000fda0003f06270 */
[----:B------:R-:W-:Y:S05]  /*205d10*/  @!P0 BRA P1, `(.L_x_10949) ;  /* 0xffffffdc00c08947 */ /* 0x000fea000083ffff */
.L_x_10923:
[----:B------:R-:W-:Y:S05]  /*205d20*/  BSYNC.RECONVERGENT B9 ;  /* 0x0000000000097941 */ /* 0x000fea0003800200 */
.L_x_10922:
[----:B------:R-:W-:Y:S05]  /*205d30*/  @P3 BRA `(.L_x_10950) ;  /* 0xffffffdc00883947 */ /* 0x000fea000383ffff */
.L_x_10891:
[----:B------:R-:W-:Y:S05]  /*205d40*/  BSYNC.RECONVERGENT B2 ;  /* 0x0000000000027941 */ /* 0x000fea0003800200 */
.L_x_10890:
[C---:B------:R-:W-:Y:S01]  /*205d50*/  ISETP.NE.AND P0, PT, R142.reuse, R148, PT ;  /* 0x000000948e00720c */ /* 0x040fe20003f05270 */
[----:B------:R-:W-:-:S12]  /*205d60*/  VIADD R142, R142, 0x1 ;  /* 0x000000018e8e7836 */ /* 0x000fd80000000000 */
[----:B------:R-:W-:Y:S05]  /*205d70*/  @P0 BRA `(.L_x_10951) ;  /* 0xffffffb800a00947 */ /* 0x000fea000383ffff */
.L_x_10889:
[----:B------:R-:W-:Y:S05]  /*205d80*/  BSYNC.RECONVERGENT B3 ;  /* 0x0000000000037941 */ /* 0x000fea0003800200 */
.L_x_10888:
[C---:B------:R-:W-:Y:S02]  /*205d90*/  ISETP.NE.AND P0, PT, R143.reuse, R2, PT ;  /* 0x000000028f00720c */ /* 0x040fe40003f05270 */
[----:B------:R-:W-:-:S11]  /*205da0*/  IADD3 R143, PT, PT, R143, 0x1, RZ ;  /* 0x000000018f8f7810 */ /* 0x000fd60007ffe0ff */
[----:B------:R-:W-:Y:S05]  /*205db0*/  @P0 BRA `(.L_x_10952) ;  /* 0xffffffb800840947 */ /* 0x000fea000383ffff */
.L_x_10880:
[----:B------:R-:W-:Y:S05]  /*205dc0*/  BSYNC.RECONVERGENT B4 ;  /* 0x0000000000047941 */ /* 0x000fea0003800200 */
.L_x_10879:
        /* <DEDUP_REMOVED lines=13> */
.L_x_10979:
        /* <DEDUP_REMOVED lines=116> */
.L_x_10960:
[----:B------:R-:W-:Y:S05]  /*2065e0*/  BSYNC.RECONVERGENT B5 ;  /* 0x0000000000057941 */ /* 0x000fea0003800200 */
.L_x_10959:
        /* <DEDUP_REMOVED lines=36> */
.L_x_10962:
[----:B------:R-:W-:Y:S05]  /*206830*/  BSYNC.RECONVERGENT B5 ;  /* 0x0000000000057941 */ /* 0x000fea0003800200 */
.L_x_10961:
        /* <DEDUP_REMOVED lines=8> */
.L_x_10958:
[----:B------:R-:W-:Y:S05]  /*2068c0*/  BSYNC.RECONVERGENT B4 ;  /* 0x0000000000047941 */ /* 0x000fea0003800200 */
.L_x_10957:
        /* <DEDUP_REMOVED lines=49> */
.L_x_10966:
[----:B------:R-:W-:Y:S05]  /*206be0*/  BSYNC.RECONVERGENT B5 ;  /* 0x0000000000057941 */ /* 0x000fea0003800200 */
.L_x_10965:
        /* <DEDUP_REMOVED lines=37> */
.L_x_10968:
[----:B------:R-:W-:Y:S05]  /*206e40*/  BSYNC.RECONVERGENT B5 ;  /* 0x0000000000057941 */ /* 0x000fea0003800200 */
.L_x_10967:
        /* <DEDUP_REMOVED lines=8> */
.L_x_10964:
[----:B------:R-:W-:Y:S05]  /*206ed0*/  BSYNC.RECONVERGENT B4 ;  /* 0x0000000000047941 */ /* 0x000fea0003800200 */
.L_x_10963:
        /* <DEDUP_REMOVED lines=53> */
.L_x_10972:
[----:B------:R-:W-:Y:S05]  /*207230*/  BSYNC.RECONVERGENT B5 ;  /* 0x0000000000057941 */ /* 0x000fea0003800200 */
.L_x_10971:
        /* <DEDUP_REMOVED lines=37> */
.L_x_10974:
[----:B------:R-:W-:Y:S05]  /*207490*/  BSYNC.RECONVERGENT B5 ;  /* 0x0000000000057941 */ /* 0x000fea0003800200 */
.L_x_10973:
        /* <DEDUP_REMOVED lines=8> */
.L_x_10970:
[----:B------:R-:W-:Y:S05]  /*207520*/  BSYNC.RECONVERGENT B4 ;  /* 0x0000000000047941 */ /* 0x000fea0003800200 */
.L_x_10969:
        /* <DEDUP_REMOVED lines=35> */
.L_x_10976:
[----:B------:R-:W-:Y:S05]  /*207760*/  BSYNC.RECONVERGENT B4 ;  /* 0x0000000000047941 */ /* 0x000fea0003800200 */
.L_x_10975:
[----:B------:R-:W-:-:S06]  /*207770*/  DSETP.GEU.AND P0, PT, R202, R118, PT ;  /* 0x00000076ca00722a */ /* 0x000fcc0003f0e000 */
[----:B------:R-:W-:Y:S02]  /*207780*/  FSEL R126, R126, R106, !P0 ;  /* 0x0000006a7e7e7208 */ /* 0x000fe40004000000 */
[----:B------:R-:W-:Y:S02]  /*207790*/  FSEL R138, R138, R104, !P0 ;  /* 0x000000688a8a7208 */ /* 0x000fe40004000000 */
[----:B------:R-:W-:Y:S02]  /*2077a0*/  FSEL R106, R127, R107, !P0 ;  /* 0x0000006b7f6a7208 */ /* 0x000fe40004000000 */
[----:B------:R-:W-:-:S03]  /*2077b0*/  FSEL R104, R139, R105, !P0 ;  /* 0x000000698b687208 */ /* 0x000fc60004000000 */
[----:B------:R-:W-:Y:S02]  /*2077c0*/  IMAD.MOV.U32 R127, RZ, RZ, R106 ;  /* 0x000000ffff7f7224 */ /* 0x000fe400078e006a */
[----:B------:R-:W-:-:S07]  /*2077d0*/  IMAD.MOV.U32 R139, RZ, RZ, R104 ;  /* 0x000000ffff8b7224 */ /* 0x000fce00078e0068 */
.L_x_10956:
[----:B------:R-:W-:Y:S05]  /*2077e0*/  BSYNC.RECONVERGENT B2 ;  /* 0x0000000000027941 */ /* 0x000fea0003800200 */
.L_x_10955:
        /* <DEDUP_REMOVED lines=43> */
.L_x_10978:
[----:B------:R-:W-:Y:S05]  /*207aa0*/  BSYNC.RECONVERGENT B2 ;  /* 0x0000000000027941 */ /* 0x000fea0003800200 */
.L_x_10977:
        /* <DEDUP_REMOVED lines=14> */
.L_x_10954:
[----:B------:R-:W-:Y:S05]  /*207b90*/  BSYNC.RECONVERGENT B3 ;  /* 0x0000000000037941 */ /* 0x000fea0003800200 */
.L_x_10953:
        /* <DEDUP_REMOVED lines=129> */
.L_x_10985:
[----:B------:R-:W-:Y:S05]  /*2083b0*/  BSYNC.RECONVERGENT B4 ;  /* 0x0000000000047941 */ /* 0x000fea0003800200 */
.L_x_10984:
        /* <DEDUP_REMOVED lines=35> */
.L_x_10987:
[----:B------:R-:W-:Y:S05]  /*2085f0*/  BSYNC.RECONVERGENT B4 ;  /* 0x0000000000047941 */ /* 0x000fea0003800200 */
.L_x_10986:
        /* <DEDUP_REMOVED lines=11> */
.L_x_10983:
[----:B------:R-:W-:Y:S05]  /*2086b0*/  BSYNC.RECONVERGENT B3 ;  /* 0x0000000000037941 */ /* 0x000fea0003800200 */
.L_x_10982:
        /* <DEDUP_REMOVED lines=48> */
.L_x_10991:
[----:B------:R-:W-:Y:S05]  /*2089c0*/  BSYNC.RECONVERGENT B4 ;  /* 0x0000000000047941 */ /* 0x000fea0003800200 */
.L_x_10990:
        /* <DEDUP_REMOVED lines=35> */
.L_x_10993:
[----:B------:R-:W-:Y:S05]  /*208c00*/  BSYNC.RECONVERGENT B4 ;  /* 0x0000000000047941 */ /* 0x000fea0003800200 */
.L_x_10992:
        /* <DEDUP_REMOVED lines=11> */
.L_x_10989:
[----:B------:R-:W-:Y:S05]  /*208cc0*/  BSYNC.RECONVERGENT B3 ;  /* 0x0000000000037941 */ /* 0x000fea0003800200 */
.L_x_10988:
        /* <DEDUP_REMOVED lines=52> */
.L_x_10997:
[----:B------:R-:W-:Y:S05]  /*209010*/  BSYNC.RECONVERGENT B4 ;  /* 0x0000000000047941 */ /* 0x000fea0003800200 */
.L_x_10996:
        /* <DEDUP_REMOVED lines=35> */
.L_x_10999:
[----:B------:R-:W-:Y:S05]  /*209250*/  BSYNC.RECONVERGENT B4 ;  /* 0x0000000000047941 */ /* 0x000fea0003800200 */
.L_x_10998:
        /* <DEDUP_REMOVED lines=11> */
.L_x_10995:
[----:B------:R-:W-:Y:S05]  /*209310*/  BSYNC.RECONVERGENT B3 ;  /* 0x0000000000037941 */ /* 0x000fea0003800200 */
.L_x_10994:
        /* <DEDUP_REMOVED lines=35> */
.L_x_11001:
[----:B------:R-:W-:Y:S05]  /*209550*/  BSYNC.RECONVERGENT B3 ;  /* 0x0000000000037941 */ /* 0x000fea0003800200 */
.L_x_11000:
        /* <DEDUP_REMOVED lines=8> */
.L_x_10981:
[----:B------:R-:W-:Y:S05]  /*2095e0*/  BSYNC.RECONVERGENT B2 ;  /* 0x0000000000027941 */ /* 0x000fea0003800200 */
.L_x_10980:
        /* <DEDUP_REMOVED lines=11> */
.L_x_11006:
        /* <DEDUP_REMOVED lines=9> */
.L_x_11005:
[----:B------:R-:W-:Y:S05]  /*209730*/  BSYNC.RECONVERGENT B3 ;  /* 0x0000000000037941 */ /* 0x000fea0003800200 */
.L_x_11004:
        /* <DEDUP_REMOVED lines=24> */
.L_x_11003:
[----:B------:R-:W-:Y:S05]  /*2098c0*/  BSYNC.RECONVERGENT B2 ;  /* 0x0000000000027941 */ /* 0x000fea0003800200 */
.L_x_11002:
        /* <DEDUP_REMOVED lines=10> */
.L_x_11011:
        /* <DEDUP_REMOVED lines=20> */
.L_x_11010:
[----:B------:R-:W-:Y:S05]  /*209ab0*/  BSYNC.RECONVERGENT B3 ;  /* 0x0000000000037941 */ /* 0x000fea0003800200 */
.L_x_11009:
[----:B------:R-:W-:Y:S05]  /*209ac0*/  @!P1 BRA `(.L_x_11008) ;  /* 0x0000000000889947 */ /* 0x000fea0003800000 */
[----:B------:R-:W-:Y:S01]  /*209ad0*/  ISETP.GE.U32.AND P0, PT, R104, 0x8, PT ;  /* 0x000000086800780c */ /* 0x000fe20003f06070 */
[----:B------:R-:W-:Y:S01]  /*209ae0*/  BSSY.RECONVERGENT B3, `(.L_x_11012) ;  /* 0x000000e000037945 */ /* 0x000fe20003800200 */
[----:B------:R-:W-:-:S04]  /*209af0*/  LOP3.LUT R104, R148, 0x7, RZ, 0xc0, !PT ;  /* 0x0000000794687812 */ /* 0x000fc800078ec0ff */
[----:B------:R-:W-:-:S07]  /*209b00*/  ISETP.NE.AND P1, PT, R104, RZ, PT ;  /* 0x000000ff6800720c */ /* 0x000fce0003f25270 */
[----:B------:R-:W-:Y:S06]  /*209b10*/  @!P0 BRA `(.L_x_11013) ;  /* 0x0000000000288947 */ /* 0x000fec0003800000 */
[C---:B------:R-:W-:Y:S01]  /*209b20*/  LEA R105, R3.reuse, R252, 0x2 ;  /* 0x000000fc03697211 */ /* 0x040fe200078e10ff */
[----:B------:R-:W-:-:S04]  /*209b30*/  VIADD R3, R3, 0x8 ;  /* 0x0000000803037836 */ /* 0x000fc80000000000 */
        /* <DEDUP_REMOVED lines=8> */
.L_x_11013:
[----:B------:R-:W-:Y:S05]  /*209bc0*/  BSYNC.RECONVERGENT B3 ;  /* 0x0000000000037941 */ /* 0x000fea0003800200 */
.L_x_11012:
        /* <DEDUP_REMOVED lines=18> */
.L_x_11008:
[----:B------:R-:W-:Y:S05]  /*209cf0*/  BSYNC.RECONVERGENT B2 ;  /* 0x0000000000027941 */ /* 0x000fea0003800200 */
.L_x_11007:
        /* <DEDUP_REMOVED lines=17> */
.L_x_11063:
        /* <DEDUP_REMOVED lines=22> */
.L_x_11018:
        /* <DEDUP_REMOVED lines=102> */
.L_x_11024:
[----:B------:R-:W-:Y:S05]  /*20a5d0*/  BSYNC.RECONVERGENT B6 ;  /* 0x0000000000067941 */ /* 0x000fea0003800200 */
.L_x_11023:
        /* <DEDUP_REMOVED lines=36> */
.L_x_11027:
[----:B------:R-:W-:Y:S05]  /*20a820*/  BSYNC.RECONVERGENT B6 ;  /* 0x0000000000067941 */ /* 0x000fea0003800200 */
.L_x_11026:
        /* <DEDUP_REMOVED lines=10> */
.L_x_11022:
        /* <DEDUP_REMOVED lines=46> */
.L_x_11029:
[----:B------:R-:W-:Y:S05]  /*20abb0*/  BSYNC.RECONVERGENT B6 ;  /* 0x0000000000067941 */ /* 0x000fea0003800200 */
.L_x_11028:
        /* <DEDUP_REMOVED lines=38> */
.L_x_11031:
[----:B------:R-:W-:Y:S05]  /*20ae20*/  BSYNC.RECONVERGENT B6 ;  /* 0x0000000000067941 */ /* 0x000fea0003800200 */
.L_x_11030:
        /* <DEDUP_REMOVED lines=10> */
.L_x_11021:
        /* <DEDUP_REMOVED lines=56> */
.L_x_11033:
[----:B------:R-:W-:Y:S05]  /*20b250*/  BSYNC.RECONVERGENT B6 ;  /* 0x0000000000067941 */ /* 0x000fea0003800200 */
.L_x_11032:
        /* <DEDUP_REMOVED lines=38> */
.L_x_11035:
[----:B------:R-:W-:Y:S05]  /*20b4c0*/  BSYNC.RECONVERGENT B6 ;  /* 0x0000000000067941 */ /* 0x000fea0003800200 */
.L_x_11034:
        /* <DEDUP_REMOVED lines=9> */
.L_x_11025:
[----:B------:R-:W-:Y:S05]  /*20b560*/  BSYNC.RECONVERGENT B4 ;  /* 0x0000000000047941 */ /* 0x000fea0003800200 */
.L_x_11020:
        /* <DEDUP_REMOVED lines=35> */
.L_x_11037:
[----:B------:R-:W-:Y:S05]  /*20b7a0*/  BSYNC.RECONVERGENT B4 ;  /* 0x0000000000047941 */ /* 0x000fea0003800200 */
.L_x_11036:
[----:B------:R-:W-:-:S06]  /*20b7b0*/  DSETP.GEU.AND P0, PT, R200, R118, PT ;  /* 0x00000076c800722a */ /* 0x000fcc0003f0e000 */
[----:B------:R-:W-:Y:S02]  /*20b7c0*/  FSEL R106, R106, R138, !P0 ;  /* 0x0000008a6a6a7208 */ /* 0x000fe40004000000 */
[----:B------:R-:W-:Y:S02]  /*20b7d0*/  FSEL R107, R107, R139, !P0 ;  /* 0x0000008b6b6b7208 */ /* 0x000fe40004000000 */
[----:B------:R-:W-:Y:S02]  /*20b7e0*/  FSEL R104, R104, R126, !P0 ;  /* 0x0000007e68687208 */ /* 0x000fe40004000000 */
[----:B------:R-:W-:-:S07]  /*20b7f0*/  FSEL R105, R105, R127, !P0 ;  /* 0x0000007f69697208 */ /* 0x000fce0004000000 */
.L_x_11019:
[----:B------:R-:W-:Y:S05]  /*20b800*/  BSYNC.RECONVERGENT B5 ;  /* 0x0000000000057941 */ /* 0x000fea0003800200 */
.L_x_11017:
        /* <DEDUP_REMOVED lines=18> */
[----:B------:R-:W-:Y:S02]  /*20b930*/  FSEL R123, |R118|, |R111|, P1 ;  /* 0x4000006f767b7208 */ /* 0x000fe40000800200 */
[----:B------:R-:W-:Y:S02]  /*20b940*/  @P2 LOP3.LUT R123, R111, 0x80000, RZ, 0xfc, !PT ;  /* 0x000800006f7b2812 */ /* 0x000fe400078efcff */
[----:B------:R-:W-:-:S03]  /*20b950*/  MOV R118, 0xff800000 ;  /* 0xff80000000767802 */ /* 0x000fc60000000f00 */
        /* <DEDUP_REMOVED lines=19> */
.L_x_11039:
[----:B------:R-:W-:Y:S05]  /*20ba90*/  BSYNC.RELIABLE B4 ;  /* 0x0000000000047941 */ /* 0x000fea0003800100 */
.L_x_11038:
        /* <DEDUP_REMOVED lines=46> */
.L_x_11042:
[----:B------:R-:W-:Y:S05]  /*20bd80*/  BSYNC.RECONVERGENT B4 ;  /* 0x0000000000047941 */ /* 0x000fea0003800200 */
.L_x_11041:
[----:B------:R-:W-:Y:S04]  /*20bd90*/  BSSY.RECONVERGENT B6, `(.L_x_11043) ;  /* 0x0000196000067945 */ /* 0x000fe80003800200 */
[----:B------:R-:W-:Y:S05]  /*20bda0*/  @!P0 BRA `(.L_x_11044) ;  /* 0x0000001800508947 */ /* 0x000fea0003800000 */
[----:B------:R-:W-:-:S07]  /*20bdb0*/  IMAD.MOV.U32 R141, RZ, RZ, 0x3 ;  /* 0x00000003ff8d7424 */ /* 0x000fce00078e00ff */
.L_x_11062:
        /* <DEDUP_REMOVED lines=21> */
.L_x_11061:
        /* <DEDUP_REMOVED lines=82> */
.L_x_11049:
        /* <DEDUP_REMOVED lines=80> */
[----:B------:R-:W-:Y:S01]  /*20c930*/  MOV R104, R136 ;  /* 0x0000008800687202 */ /* 0x000fe20000000f00 */
[----:B------:R-:W-:-:S07]  /*20c940*/  IMAD.MOV.U32 R105, RZ, RZ, R137 ;  /* 0x000000ffff697224 */ /* 0x000fce00078e0089 */
.L_x_11052:
[----:B------:R-:W-:Y:S05]  /*20c950*/  BSYNC.RECONVERGENT B9 ;  /* 0x0000000000097941 */ /* 0x000fea0003800200 */
.L_x_11051:
        /* <DEDUP_REMOVED lines=35> */
.L_x_11054:
[----:B------:R-:W-:Y:S05]  /*20cb90*/  BSYNC.RECONVERGENT B9 ;  /* 0x0000000000097941 */ /* 0x000fea0003800200 */
.L_x_11053:
[----:B------:R-:W-:-:S06]  /*20cba0*/  DSETP.GE.AND P0, PT, R104, R122, PT ;  /* 0x0000007a6800722a */ /* 0x000fcc0003f06000 */
[----:B------:R-:W-:Y:S02]  /*20cbb0*/  FSEL R104, R106, RZ, P0 ;  /* 0x000000ff6a687208 */ /* 0x000fe40000000000 */
[----:B------:R-:W-:Y:S02]  /*20cbc0*/  FSEL R105, R107, +QNAN , P0 ;  /* 0x7ff000006b697808 */ /* 0x000fe40000000000 */
[----:B------:R-:W-:Y:S02]  /*20cbd0*/  FSEL R106, R108, RZ, P0 ;  /* 0x000000ff6c6a7208 */ /* 0x000fe40000000000 */
[----:B------:R-:W-:Y:S01]  /*20cbe0*/  FSEL R107, R109, -1.875, P0 ;  /* 0xbff000006d6b7808 */ /* 0x000fe20000000000 */
[----:B------:R-:W-:Y:S06]  /*20cbf0*/  BRA `(.L_x_11050) ;  /* 0x0000000400d07947 */ /* 0x000fec0003800000 */
.L_x_11048:
        /* <DEDUP_REMOVED lines=56> */
.L_x_11055:
        /* <DEDUP_REMOVED lines=44> */
.L_x_11057:
[----:B------:R-:W-:Y:S05]  /*20d240*/  BSYNC.RECONVERGENT B7 ;  /* 0x0000000000077941 */ /* 0x000fea0003800200 */
.L_x_11056:
        /* <DEDUP_REMOVED lines=15> */
.L_x_11050:
[----:B------:R-:W-:Y:S05]  /*20d340*/  BSYNC.RECONVERGENT B4 ;  /* 0x0000000000047941 */ /* 0x000fea0003800200 */
.L_x_11047:
        /* <DEDUP_REMOVED lines=36> */
.L_x_11059:
[----:B------:R-:W-:-:S13]  /*20d590*/  ISETP.GT.AND P0, PT, R139, 0x1, PT ;  /* 0x000000018b00780c */ /* 0x000fda0003f04270 */
[----:B------:R-:W-:Y:S05]  /*20d5a0*/  @!P0 BREAK.RELIABLE B4 ;  /* 0x0000000000048942 */ /* 0x000fea0003800100 */
[----:B------:R-:W-:Y:S05]  /*20d5b0*/  @!P0 BRA `(.L_x_11046) ;  /* 0x00000000003c8947 */ /* 0x000fea0003800000 */
[----:B------:R-:W-:Y:S05]  /*20d5c0*/  BSYNC.RELIABLE B4 ;  /* 0x0000000000047941 */ /* 0x000fea0003800100 */
.L_x_11058:
[----:B------:R-:W-:Y:S02]  /*20d5d0*/  VIADD R138, R138, 0x1 ;  /* 0x000000018a8a7836 */ /* 0x000fe40000000000 */
[----:B------:R-:W-:-:S03]  /*20d5e0*/  VIADD R139, R139, 0xffffffff ;  /* 0xffffffff8b8b7836 */ /* 0x000fc60000000000 */
[----:B------:R-:W-:-:S13]  /*20d5f0*/  ISETP.GE.AND P0, PT, R138, R150, PT ;  /* 0x000000968a00720c */ /* 0x000fda0003f06270 */
[----:B------:R-:W-:Y:S05]  /*20d600*/  @!P0 BRA `(.L_x_11061) ;  /* 0xffffffe800408947 */ /* 0x000fea000383ffff */
[----:B------:R-:W-:Y:S05]  /*20d610*/  BRA `(.L_x_11046) ;  /* 0x0000000000247947 */ /* 0x000fea0003800000 */
.L_x_11060:
        /* <DEDUP_REMOVED lines=9> */
.L_x_11046:
[----:B------:R-:W-:Y:S05]  /*20d6b0*/  BSYNC.RECONVERGENT B5 ;  /* 0x0000000000057941 */ /* 0x000fea0003800200 */
.L_x_11045:
[C---:B------:R-:W-:Y:S01]  /*20d6c0*/  ISETP.LT.U32.AND P0, PT, R141.reuse, 0x20, PT ;  /* 0x000000208d00780c */ /* 0x040fe20003f01070 */
[----:B------:R-:W-:-:S12]  /*20d6d0*/  VIADD R141, R141, 0x1 ;  /* 0x000000018d8d7836 */ /* 0x000fd80000000000 */
[----:B------:R-:W-:Y:S05]  /*20d6e0*/  @P3 BRA P0, `(.L_x_11062) ;  /* 0xffffffe400b43947 */ /* 0x000fea000003ffff */
.L_x_11044:
[----:B------:R-:W-:Y:S05]  /*20d6f0*/  BSYNC.RECONVERGENT B6 ;  /* 0x0000000000067941 */ /* 0x000fea0003800200 */
.L_x_11043:
[----:B------:R-:W-:-:S06]  /*20d700*/  IADD3 R108, PT, PT, R1, R150, RZ ;  /* 0x00000096016c7210 */ /* 0x000fcc0007ffe0ff */
[----:B------:R-:W5:Y:S01]  /*20d710*/  LDL.U8 R108, [R108+0x27f3] ;  /* 0x0027f3006c6c7983 */ /* 0x000f620000100000 */
[----:B------:R-:W-:Y:S05]  /*20d720*/  BRA `(.L_x_11063) ;  /* 0xffffffc400b87947 */ /* 0x000fea000383ffff */
.L_x_11040:
[----:B------:R-:W-:Y:S05]  /*20d730*/  BSYNC.RECONVERGENT B3 ;  /* 0x0000000000037941 */ /* 0x000fea0003800200 */
.L_x_11016:
        /* <DEDUP_REMOVED lines=21> */
.L_x_11070:
        /* <DEDUP_REMOVED lines=57> */
.L_x_11069:
[----:B------:R-:W-:Y:S05]  /*20dc20*/  BSYNC.RECONVERGENT B5 ;  /* 0x0000000000057941 */ /* 0x000fea0003800200 */
.L_x_11068:
        /* <DEDUP_REMOVED lines=21> */
[----:B---3--:R-:W-:-:S04]  /*20dd80*/  ISETP.GT.AND P1, PT, R104, RZ, PT ;  /* 0x000000ff6800720c */ /* 0x008fc80003f24270 */
[----:B------:R-:W-:Y:S01]  /*20dd90*/  IADD3 R104, PT, PT, R108, 0x1, RZ ;  /* 0x000000016c687810 */ /* 0x000fe20007ffe0ff */
        /* <DEDUP_REMOVED lines=12> */
.L_x_11072:
[----:B------:R-:W-:Y:S05]  /*20de60*/  BSYNC.RECONVERGENT B5 ;  /* 0x0000000000057941 */ /* 0x000fea0003800200 */
.L_x_11071:
        /* <DEDUP_REMOVED lines=21> */
.L_x_11074:
[----:B------:R-:W-:Y:S05]  /*20dfc0*/  BSYNC.RECONVERGENT B5 ;  /* 0x0000000000057941 */ /* 0x000fea0003800200 */
.L_x_11073:
        /* <DEDUP_REMOVED lines=19> */
.L_x_11067:
[----:B------:R-:W-:Y:S05]  /*20e100*/  BSYNC.RECONVERGENT B4 ;  /* 0x0000000000047941 */ /* 0x000fea0003800200 */
.L_x_11066:
        /* <DEDUP_REMOVED lines=10> */
.L_x_11079:
        /* <DEDUP_REMOVED lines=43> */
[----:B----4-:R-:W-:-:S04]  /*20e460*/  ISETP.GT.AND P2, PT, R111, RZ, PT ;  /* 0x000000ff6f00720c */ /* 0x010fc80003f44270 */
[----:B------:R-:W-:Y:S01]  /*20e470*/  IADD3 R105, PT, PT, R108, 0x1, RZ ;  /* 0x000000016c697810 */ /* 0x000fe20007ffe0ff */
        /* <DEDUP_REMOVED lines=23> */
.L_x_11078:
[----:B------:R-:W-:Y:S05]  /*20e5f0*/  BSYNC.RECONVERGENT B5 ;  /* 0x0000000000057941 */ /* 0x000fea0003800200 */
.L_x_11077:
        /* <DEDUP_REMOVED lines=40> */
.L_x_11081:
[----:B------:R-:W-:Y:S05]  /*20e880*/  BSYNC.RECONVERGENT B5 ;  /* 0x0000000000057941 */ /* 0x000fea0003800200 */
.L_x_11080:
        /* <DEDUP_REMOVED lines=24> */
.L_x_11083:
[----:B------:R-:W-:Y:S05]  /*20ea10*/  BSYNC.RECONVERGENT B5 ;  /* 0x0000000000057941 */ /* 0x000fea0003800200 */
.L_x_11082:
        /* <DEDUP_REMOVED lines=15> */
[----:B------:R-:W-:-:S05]  /*20eb10*/  @!P0 IADD3 R2, PT, PT, R118, RZ, RZ ;  /* 0x000000ff76028210 */ /* 0x000fca0007ffe0ff */
[----:B------:R-:W-:-:S04]  /*20eb20*/  IMAD.MOV.U32 R118, RZ, RZ, R2 ;  /* 0x000000ffff767224 */ /* 0x000fc800078e0002 */
[----:B------:R-:W-:Y:S02]  /*20eb30*/  @P1 VIADD R2, R118, 0x1 ;  /* 0x0000000176021836 */ /* 0x000fe40000000000 */
[----:B------:R-:W-:-:S04]  /*20eb40*/  @!P2 IMAD.MOV R2, RZ, RZ, R118 ;  /* 0x000000ffff02a224 */ /* 0x000fc800078e0276 */
[----:B------:R-:W-:-:S07]  /*20eb50*/  @P1 IMAD.MOV.U32 R118, RZ, RZ, R2 ;  /* 0x000000ffff761224 */ /* 0x000fce00078e0002 */
.L_x_11076:
[----:B------:R-:W-:Y:S05]  /*20eb60*/  BSYNC.RECONVERGENT B4 ;  /* 0x0000000000047941 */ /* 0x000fea0003800200 */
.L_x_11075:
        /* <DEDUP_REMOVED lines=36> */
.L_x_11085:
[----:B------:R-:W-:Y:S05]  /*20edb0*/  BSYNC.RECONVERGENT B4 ;  /* 0x0000000000047941 */ /* 0x000fea0003800200 */
.L_x_11084:
[----:B------:R-:W-:Y:S01]  /*20edc0*/  UMOV UR4, 0x66666666 ;  /* 0x6666666600047882 */ /* 0x000fe20000000000 */
[----:B------:R-:W-:Y:S01]  /*20edd0*/  UMOV UR5, 0x40711266 ;  /* 0x4071126600057882 */ /* 0x000fe20000000000 */
[----:B------:R-:W-:Y:S01]  /*20ede0*/  IMAD.MOV.U32 R104, RZ, RZ, 0x0 ;  /* 0x00000000ff687424 */ /* 0x000fe200078e00ff */
[----:B------:R-:W-:Y:S01]  /*20edf0*/  DADD R2, R2, -UR4 ;  /* 0x8000000402027e29 */ /* 0x000fe20008000000 */
[----:B------:R-:W-:-:S07]  /*20ee00*/  IMAD.MOV.U32 R105, RZ, RZ, 0x40590000 ;  /* 0x40590000ff697424 */ /* 0x000fce00078e00ff */
[----:B------:R-:W-:-:S11]  /*20ee10*/  DFMA R104, R2, R104, 0.5 ;  /* 0x3fe000000268742b */ /* 0x000fd60000000068 */
.L_x_11065:
[----:B------:R-:W-:Y:S05]  /*20ee20*/  BSYNC.RECONVERGENT B3 ;  /* 0x0000000000037941 */ /* 0x000fea0003800200 */
.L_x_11064:
        /* <DEDUP_REMOVED lines=28> */
.L_x_11086:
[----:B------:R-:W-:Y:S05]  /*20eff0*/  BSYNC.RECONVERGENT B3 ;  /* 0x0000000000037941 */ /* 0x000fea0003800200 */
.L_x_11015:
[----:B------:R-:W-:Y:S05]  /*20f000*/  BSYNC.RECONVERGENT B2 ;  /* 0x0000000000027941 */ /* 0x000fea0003800200 */
.L_x_11014:
[----:B------:R-:W1:Y:S02]  /*20f010*/  LDC R2, c[0x0][0x3c0] ;  /* 0x0000f000ff027b82 */ /* 0x000e640000000800 */
[----:B-1----:R-:W-:-:S06]  /*20f020*/  FADD R2, R2, -10 ;  /* 0xc120000002027421 */ /* 0x002fcc0000000000 */
[----:B------:R-:W1:Y:S02]  /*20f030*/  F2F.F64.F32 R2, R2 ;  /* 0x0000000200027310 */ /* 0x000e640000201800 */
[----:B-1----:R-:W-:-:S06]  /*20f040*/  DSETP.GT.AND P0, PT, R104, R2, PT ;  /* 0x000000026800722a */ /* 0x002fcc0003f04000 */
[----:B------:R-:W-:-:S08]  /*20f050*/  SEL R154, RZ, 0x1, P0 ;  /* 0x00000001ff9a7807 */ /* 0x000fd00000000000 */
.L_x_10783:
[----:B------:R-:W-:Y:S05]  /*20f060*/  BSYNC.RECONVERGENT B1 ;  /* 0x0000000000017941 */ /* 0x000fea0003800200 */
.L_x_10782:
        /* <DEDUP_REMOVED lines=17> */
.L_x_11089:
[----:B0-----:R-:W0:Y:S02]  /*20f180*/  LDC R4, c[0x0][0x3c0] ;  /* 0x0000f000ff047b82 */ /* 0x001e240000000800 */
[----:B0-----:R-:W-:-:S06]  /*20f190*/  FADD R4, R4, -10 ;  /* 0xc120000004047421 */ /* 0x001fcc0000000000 */
[----:B------:R-:W0:Y:S02]  /*20f1a0*/  F2F.F64.F32 R4, R4 ;  /* 0x0000000400047310 */ /* 0x000e240000201800 */
[----:B0-----:R-:W-:-:S06]  /*20f1b0*/  DSETP.GT.AND P0, PT, R2, R4, PT ;  /* 0x000000040200722a */ /* 0x001fcc0003f04000 */
[----:B------:R-:W-:-:S08]  /*20f1c0*/  SEL R154, RZ, 0x1, P0 ;  /* 0x00000001ff9a7807 */ /* 0x000fd00000000000 */
.L_x_11088:
[----:B------:R-:W-:Y:S05]  /*20f1d0*/  BSYNC.RECONVERGENT B11 ;  /* 0x00000000000b7941 */ /* 0x000fea0003800200 */
.L_x_11087:
        /* <DEDUP_REMOVED lines=9> */
.L_x_9477:
[----:B------:R-:W-:Y:S05]  /*20f270*/  BSYNC.RECONVERGENT B8 ;  /* 0x0000000000087941 */ /* 0x000fea0003800200 */
.L_x_9476:
        /* <DEDUP_REMOVED lines=140> */
[----:B------:R-:W-:Y:S01]  /*20fb40*/  BSSY.RECONVERGENT B1, `(.L_x_11090) ;  /* 0x0000090000017945 */ /* 0x000fe20003800200 */
[----:B------:R-:W-:Y:S02]  /*20fb50*/  SEL R118, RZ, 0x1, P1 ;  /* 0x00000001ff767807 */ /* 0x000fe40000800000 */
[----:B------:R-:W-:-:S02]  /*20fb60*/  ISETP.NE.AND P4, PT, R148, 0x43, PT ;  /* 0x000000439400780c */ /* 0x000fc40003f85270 */
[----:B------:R-:W-:Y:S02]  /*20fb70*/  ISETP.NE.AND P3, PT, R149, 0x43, PT ;  /* 0x000000439500780c */ /* 0x000fe40003f65270 */
[----:B------:R-:W-:Y:S01]  /*20fb80*/  ISETP.NE.AND P6, PT, R142, 0x43, PT ;  /* 0x000000438e00780c */ /* 0x000fe20003fc5270 */
[----:B------:R-:W-:Y:S01]  /*20fb90*/  @P1 IMAD.MOV R3, RZ, RZ, 0x1 ;  /* 0x00000001ff031424 */ /* 0x000fe200078e02ff */
[----:B------:R-:W-:Y:S01]  /*20fba0*/  PRMT R119, R147, 0x7604, R127 ;  /* 0x0000760493777816 */ /* 0x000fe2000000007f */
        /* <DEDUP_REMOVED lines=44> */
[C---:B------:R-:W-:Y:S02]  /*20fe70*/  VIADD R118, R3.reuse, 0x1 ;  /* 0x0000000103767836 */ /* 0x040fe40000000000 */
[----:B------:R-:W-:Y:S02]  /*20fe80*/  @P1 IADD3 R118, PT, PT, R3, RZ, RZ ;  /* 0x000000ff03761210 */ /* 0x000fe40007ffe0ff */
[----:B------:R-:W-:-:S04]  /*20fe90*/  LOP3.LUT R3, R144, 0xfb, RZ, 0xc0, !PT ;  /* 0x000000fb90037812 */ /* 0x000fc800078ec0ff */
[----:B------:R-:W-:Y:S01]  /*20fea0*/  ISETP.NE.AND P1, PT, R3, 0x43, PT ;  /* 0x000000430300780c */ /* 0x000fe20003f25270 */
[----:B------:R-:W-:-:S03]  /*20feb0*/  VIADD R3, R118, 0x1 ;  /* 0x0000000176037836 */ /* 0x000fc60000000000 */
[----:B------:R-:W-:Y:S01]  /*20fec0*/  @P0 IMAD.MOV R3, RZ, RZ, R118 ;  /* 0x000000ffff030224 */ /* 0x000fe200078e0276 */
        /* <DEDUP_REMOVED lines=8> */
[----:B------:R-:W-:-:S03]  /*20ff50*/  ISETP.EQ.OR P0, PT, R148, 0x47, !P4 ;  /* 0x000000479400780c */ /* 0x000fc60006702670 */
[----:B------:R-:W-:-:S05]  /*20ff60*/  VIADD R118, R3, 0x1 ;  /* 0x0000000103767836 */ /* 0x000fca0000000000 */
[----:B------:R-:W-:Y:S01]  /*20ff70*/  @P1 IMAD.MOV R118, RZ, RZ, R3 ;  /* 0x000000ffff761224 */ /* 0x000fe200078e0203 */
[----:B------:R-:W-:-:S03]  /*20ff80*/  ISETP.EQ.OR P1, PT, R149, 0x47, !P3 ;  /* 0x000000479500780c */ /* 0x000fc60005f22670 */
[----:B------:R-:W-:Y:S02]  /*20ff90*/  VIADD R3, R118, 0x1 ;  /* 0x0000000176037836 */ /* 0x000fe40000000000 */
[----:B------:R-:W-:Y:S01]  /*20ffa0*/  @!P0 IMAD.MOV R3, RZ, RZ, R118 ;  /* 0x000000ffff038224 */ /* 0x000fe200078e0276 */
[----:B------:R-:W-:Y:S02]  /*20ffb0*/  ISETP.NE.AND P0, PT, R109, 0x47, PT ;  /* 0x000000476d00780c */ /* 0x000fe40003f05270 */
[----:B------:R-:W-:Y:S01]  /*20ffc0*/  PRMT R118, R106, 0x7604, R107 ;  /* 0x000076046a767816 */ /* 0x000fe2000000006b */
[----:B------:R-:W-:Y:S01]  /*20ffd0*/  VIADD R120, R3, 0x1 ;  /* 0x0000000103787836 */ /* 0x000fe20000000000 */
[----:B------:R-:W-:-:S03]  /*20ffe0*/  ISETP.EQ.OR P0, PT, R109, 0x43, !P0 ;  /* 0x000000436d00780c */ /* 0x000fc60004702670 */
[----:B------:R-:W-:Y:S01]  /*20fff0*/  @!P1 IMAD.MOV R120, RZ, RZ, R3 ;  /* 0x000000ffff789224 */ /* 0x000fe200078e0203 */
[----:B------:R-:W-:Y:S02]  /*210000*/  ISETP.EQ.OR P1, PT, R142, 0x47, !P6 ;  /* 0x000000478e00780c */ /* 0x000fe40007722670 */
[----:B------:R-:W-:-:S04]  /*210010*/  PRMT R3, R104, 0x7604, R105 ;  /* 0x0000760468037816 */ /* 0x000fc80000000069 */
[----:B------:R-:W-:Y:S02]  /*210020*/  PRMT R118, R118, 0x5410, R3 ;  /* 0x0000541076767816 */ /* 0x000fe40000000003 */
[----:B------:R-:W-:-:S04]  /*210030*/  PRMT R3, R146, 0x7604, R141 ;  /* 0x0000760492037816 */ /* 0x000fc8000000008d */
[----:B------:R-:W-:Y:S01]  /*210040*/  PRMT R119, R119, 0x5410, R3 ;  /* 0x0000541077777816 */ /* 0x000fe20000000003 */
[----:B------:R-:W-:Y:S02]  /*210050*/  VIADD R3, R120, 0x1 ;  /* 0x0000000178037836 */ /* 0x000fe40000000000 */
[----:B------:R-:W-:Y:S01]  /*210060*/  @!P1 IMAD.MOV R3, RZ, RZ, R120 ;  /* 0x000000ffff039224 */ /* 0x000fe200078e0278 */
[C---:B------:R-:W-:Y:S01]  /*210070*/  ISETP.NE.AND P1, PT, R108.reuse, 0x47, PT ;  /* 0x000000476c00780c */ /* 0x040fe20003f25270 */
[----:B------:R0:W-:Y:S02]  /*210080*/  STL.64 [R1+0x2810], R118 ;  /* 0x0028107601007387 */ /* 0x0001e40000100a00 */
[----:B------:R-:W-:Y:S01]  /*210090*/  VIADD R120, R3, 0x1 ;  /* 0x0000000103787836 */ /* 0x000fe20000000000 */
[----:B------:R-:W-:Y:S01]  /*2100a0*/  ISETP.EQ.OR P1, PT, R108, 0x43, !P1 ;  /* 0x000000436c00780c */ /* 0x000fe20004f22670 */
[----:B------:R-:W-:Y:S01]  /*2100b0*/  @!P0 IMAD.MOV R120, RZ, RZ, R3 ;  /* 0x000000ffff788224 */ /* 0x000fe200078e0203 */
[----:B------:R-:W-:-:S02]  /*2100c0*/  ISETP.NE.AND P0, PT, R5, 0x47, PT ;  /* 0x000000470500780c */ /* 0x000fc40003f05270 */
[----:B------:R-:W-:Y:S02]  /*2100d0*/  PRMT R3, R144, 0x7604, R139 ;  /* 0x0000760490037816 */ /* 0x000fe4000000008b */
[----:B------:R-:W-:Y:S02]  /*2100e0*/  ISETP.EQ.OR P0, PT, R5, 0x43, !P0 ;  /* 0x000000430500780c */ /* 0x000fe40004702670 */
[----:B0-----:R-:W-:Y:S02]  /*2100f0*/  PRMT R118, R145, 0x7604, R140 ;  /* 0x0000760491767816 */ /* 0x001fe4000000008c */
[----:B------:R-:W-:Y:S02]  /*210100*/  PRMT R119, R143, 0x7604, R138 ;  /* 0x000076048f777816 */ /* 0x000fe4000000008a */
        /* <DEDUP_REMOVED lines=10> */
[----:B------:R-:W-:-:S02]  /*2101b0*/  PRMT R3, R108, 0x7604, R5 ;  /* 0x000076046c037816 */ /* 0x000fc40000000005 */
[----:B------:R-:W-:-:S04]  /*2101c0*/  ISETP.NE.AND P1, PT, R2, 0x47, PT ;  /* 0x000000470200780c */ /* 0x000fc80003f25270 */
[C---:B------:R-:W-:Y:S02]  /*2101d0*/  ISETP.EQ.OR P1, PT, R2.reuse, 0x43, !P1 ;  /* 0x000000430200780c */ /* 0x040fe40004f22670 */
[----:B0-----:R-:W-:Y:S02]  /*2101e0*/  PRMT R118, R109, 0x7604, R142 ;  /* 0x000076046d767816 */ /* 0x001fe4000000008e */
[----:B------:R-:W-:Y:S02]  /*2101f0*/  PRMT R119, R2, 0x7604, R4 ;  /* 0x0000760402777816 */ /* 0x000fe40000000004 */
[----:B------:R-:W-:Y:S02]  /*210200*/  PRMT R118, R118, 0x5410, R3 ;  /* 0x0000541076767816 */ /* 0x000fe40000000003 */
[----:B------:R-:W-:-:S04]  /*210210*/  PRMT R3, RZ, 0x7604, R111 ;  /* 0x00007604ff037816 */ /* 0x000fc8000000006f */
[----:B------:R-:W-:Y:S01]  /*210220*/  PRMT R119, R119, 0x5410, R3 ;  /* 0x0000541077777816 */ /* 0x000fe20000000003 */
[----:B------:R-:W-:Y:S02]  /*210230*/  VIADD R3, R120, 0x1 ;  /* 0x0000000178037836 */ /* 0x000fe40000000000 */
[----:B------:R-:W-:Y:S01]  /*210240*/  @!P0 IMAD.MOV R3, RZ, RZ, R120 ;  /* 0x000000ffff038224 */ /* 0x000fe200078e0278 */
[C---:B------:R-:W-:Y:S01]  /*210250*/  ISETP.NE.AND P0, PT, R111.reuse, 0x47, PT ;  /* 0x000000476f00780c */ /* 0x040fe20003f05270 */
[----:B------:R0:W-:Y:S03]  /*210260*/  STL.64 [R1+0x2820], R118 ;  /* 0x0028207601007387 */ /* 0x0001e60000100a00 */
[----:B------:R-:W-:Y:S01]  /*210270*/  ISETP.EQ.OR P0, PT, R111, 0x43, !P0 ;  /* 0x000000436f00780c */ /* 0x000fe20004702670 */
[----:B0-----:R-:W0:Y:S01]  /*210280*/  MUFU.RCP64H R119, 25 ;  /* 0x4039000000777908 */ /* 0x001e220000001800 */
[----:B------:R-:W-:-:S02]  /*210290*/  VIADD R118, R3, 0x1 ;  /* 0x0000000103767836 */ /* 0x000fc40000000000 */
[----:B------:R-:W-:-:S04]  /*2102a0*/  @!P1 IMAD.MOV R118, RZ, RZ, R3 ;  /* 0x000000ffff769224 */ /* 0x000fc800078e0203 */
[----:B------:R-:W-:-:S05]  /*2102b0*/  VIADD R3, R118, 0x1 ;  /* 0x0000000176037836 */ /* 0x000fca0000000000 */
[----:B------:R-:W-:Y:S02]  /*2102c0*/  @!P0 IMAD.MOV R3, RZ, RZ, R118 ;  /* 0x000000ffff038224 */ /* 0x000fe400078e0276 */
        /* <DEDUP_REMOVED lines=12> */
[----:B------:R-:W-:-:S10]  /*210390*/  DFMA R136, R120, R122, R136 ;  /* 0x0000007a7888722b */ /* 0x000fd40000000088 */
[----:B0-----:R-:W-:-:S05]  /*2103a0*/  FFMA R3, RZ, 2.890625, R137 ;  /* 0x40390000ff037823 */ /* 0x001fca0000000089 */
        /* <DEDUP_REMOVED lines=9> */
.L_x_11091:
[----:B------:R-:W-:Y:S05]  /*210440*/  BSYNC.RECONVERGENT B1 ;  /* 0x0000000000017941 */ /* 0x000fea0003800200 */
.L_x_11090:
[----:B------:R-:W-:-:S10]  /*210450*/  DMUL R136, R136, 100 ;  /* 0x4059000088887828 */ /* 0x000fd40000000000 */
        /* <DEDUP_REMOVED lines=23> */
.L_x_11093:
[----:B------:R-:W-:-:S07]  /*2105d0*/  VIADD R3, R3, 0x1 ;  /* 0x0000000103037836 */ /* 0x000fce0000000000 */
.L_x_11094:
[----:B------:R-:W-:Y:S05]  /*2105e0*/  BSYNC.RELIABLE B1 ;  /* 0x0000000000017941 */ /* 0x000fea0003800100 */
.L_x_11092:
        /* <DEDUP_REMOVED lines=9> */
.L_x_11096:
[----:B------:R-:W-:Y:S01]  /*210680*/  VIADD R3, R3, 0x1 ;  /* 0x0000000103037836 */ /* 0x000fe20000000000 */
[----:B------:R-:W-:-:S07]  /*210690*/  PRMT R118, R127, 0x7610, R118 ;  /* 0x000076107f767816 */ /* 0x000fce0000000076 */
.L_x_11097:
[----:B------:R-:W-:Y:S05]  /*2106a0*/  BSYNC.RELIABLE B1 ;  /* 0x0000000000017941 */ /* 0x000fea0003800100 */
.L_x_11095:
        /* <DEDUP_REMOVED lines=9> */
.L_x_11099:
[----:B------:R-:W-:-:S07]  /*210740*/  VIADD R3, R3, 0x1 ;  /* 0x0000000103037836 */ /* 0x000fce0000000000 */
.L_x_11100:
[----:B------:R-:W-:Y:S05]  /*210750*/  BSYNC.RELIABLE B1 ;  /* 0x0000000000017941 */ /* 0x000fea0003800100 */
.L_x_11098:
        /* <DEDUP_REMOVED lines=9> */
.L_x_11102:
[----:B------:R-:W-:Y:S01]  /*2107f0*/  VIADD R3, R3, 0x1 ;  /* 0x0000000103037836 */ /* 0x000fe20000000000 */
[----:B------:R-:W-:-:S07]  /*210800*/  PRMT R118, R141, 0x7610, R118 ;  /* 0x000076108d767816 */ /* 0x000fce0000000076 */
.L_x_11103:
[----:B------:R-:W-:Y:S05]  /*210810*/  BSYNC.RELIABLE B1 ;  /* 0x0000000000017941 */ /* 0x000fea0003800100 */
.L_x_11101:
        /* <DEDUP_REMOVED lines=9> */
.L_x_11105:
[----:B------:R-:W-:-:S07]  /*2108b0*/  VIADD R3, R3, 0x1 ;  /* 0x0000000103037836 */ /* 0x000fce0000000000 */
.L_x_11106:
[----:B------:R-:W-:Y:S05]  /*2108c0*/  BSYNC.RELIABLE B1 ;  /* 0x0000000000017941 */ /* 0x000fea0003800100 */
.L_x_11104:
        /* <DEDUP_REMOVED lines=9> */
.L_x_11108:
[----:B------:R-:W-:Y:S01]  /*210960*/  VIADD R3, R3, 0x1 ;  /* 0x0000000103037836 */ /* 0x000fe20000000000 */
[----:B------:R-:W-:-:S07]  /*210970*/  PRMT R118, R140, 0x7610, R118 ;  /* 0x000076108c767816 */ /* 0x000fce0000000076 */
.L_x_11109:
[----:B------:R-:W-:Y:S05]  /*210980*/  BSYNC.RELIABLE B1 ;  /* 0x0000000000017941 */ /* 0x000fea0003800100 */
.L_x_11107:
        /* <DEDUP_REMOVED lines=9> */
.L_x_11111:
[----:B------:R-:W-:-:S07]  /*210a20*/  VIADD R3, R3, 0x1 ;  /* 0x0000000103037836 */ /* 0x000fce0000000000 */
.L_x_11112:
[----:B------:R-:W-:Y:S05]  /*210a30*/  BSYNC.RELIABLE B1 ;  /* 0x0000000000017941 */ /* 0x000fea0003800100 */
.L_x_11110:
        /* <DEDUP_REMOVED lines=9> */
.L_x_11114:
[----:B------:R-:W-:Y:S02]  /*210ad0*/  IADD3 R3, PT, PT, R3, 0x1, RZ ;  /* 0x0000000103037810 */ /* 0x000fe40007ffe0ff */
[----:B------:R-:W-:-:S07]  /*210ae0*/  PRMT R118, R139, 0x7610, R118 ;  /* 0x000076108b767816 */ /* 0x000fce0000000076 */
.L_x_11115:
[----:B------:R-:W-:Y:S05]  /*210af0*/  BSYNC.RELIABLE B1 ;  /* 0x0000000000017941 */ /* 0x000fea0003800100 */
.L_x_11113:
        /* <DEDUP_REMOVED lines=9> */
.L_x_11117:
[----:B------:R-:W-:-:S07]  /*210b90*/  VIADD R3, R3, 0x1 ;  /* 0x0000000103037836 */ /* 0x000fce0000000000 */
.L_x_11118:
[----:B------:R-:W-:Y:S05]  /*210ba0*/  BSYNC.RELIABLE B1 ;  /* 0x0000000000017941 */ /* 0x000fea0003800100 */
.L_x_11116:
        /* <DEDUP_REMOVED lines=9> */
.L_x_11120:
[----:B------:R-:W-:Y:S01]  /*210c40*/  VIADD R3, R3, 0x1 ;  /* 0x0000000103037836 */ /* 0x000fe20000000000 */
[----:B------:R-:W-:-:S07]  /*210c50*/  PRMT R118, R138, 0x7610, R118 ;  /* 0x000076108a767816 */ /* 0x000fce0000000076 */
.L_x_11121:
[----:B------:R-:W-:Y:S05]  /*210c60*/  BSYNC.RELIABLE B1 ;  /* 0x0000000000017941 */ /* 0x000fea0003800100 */
.L_x_11119:
        /* <DEDUP_REMOVED lines=9> */
.L_x_11123:
[----:B------:R-:W-:-:S07]  /*210d00*/  VIADD R3, R3, 0x1 ;  /* 0x0000000103037836 */ /* 0x000fce0000000000 */
.L_x_11124:
[----:B------:R-:W-:Y:S05]  /*210d10*/  BSYNC.RELIABLE B1 ;  /* 0x0000000000017941 */ /* 0x000fea0003800100 */
.L_x_11122:
        /* <DEDUP_REMOVED lines=9> */
.L_x_11126:
[----:B------:R-:W-:Y:S01]  /*210db0*/  VIADD R3, R3, 0x1 ;  /* 0x0000000103037836 */ /* 0x000fe20000000000 */
[----:B------:R-:W-:-:S07]  /*210dc0*/  PRMT R118, R148, 0x7610, R118 ;  /* 0x0000761094767816 */ /* 0x000fce0000000076 */
.L_x_11127:
[----:B------:R-:W-:Y:S05]  /*210dd0*/  BSYNC.RELIABLE B1 ;  /* 0x0000000000017941 */ /* 0x000fea0003800100 */
.L_x_11125:
        /* <DEDUP_REMOVED lines=9> */
.L_x_11129:
[----:B------:R-:W-:-:S07]  /*210e70*/  VIADD R3, R3, 0x1 ;  /* 0x0000000103037836 */ /* 0x000fce0000000000 */
.L_x_11130:
[----:B------:R-:W-:Y:S05]  /*210e80*/  BSYNC.RELIABLE B1 ;  /* 0x0000000000017941 */ /* 0x000fea0003800100 */
.L_x_11128:
        /* <DEDUP_REMOVED lines=9> */
.L_x_11132:
[----:B------:R-:W-:Y:S01]  /*210f20*/  VIADD R3, R3, 0x1 ;  /* 0x0000000103037836 */ /* 0x000fe20000000000 */
[----:B------:R-:W-:-:S07]  /*210f30*/  PRMT R118, R142, 0x7610, R118 ;  /* 0x000076108e767816 */ /* 0x000fce0000000076 */
.L_x_11133:
[----:B------:R-:W-:Y:S05]  /*210f40*/  BSYNC.RELIABLE B1 ;  /* 0x0000000000017941 */ /* 0x000fea0003800100 */
.L_x_11131:
        /* <DEDUP_REMOVED lines=9> */
.L_x_11135:
[----:B------:R-:W-:-:S07]  /*210fe0*/  VIADD R3, R3, 0x1 ;  /* 0x0000000103037836 */ /* 0x000fce0000000000 */
.L_x_11136:
[----:B------:R-:W-:Y:S05]  /*210ff0*/  BSYNC.RELIABLE B1 ;  /* 0x0000000000017941 */ /* 0x000fea0003800100 */
.L_x_11134:
        /* <DEDUP_REMOVED lines=9> */
.L_x_11138:
[----:B------:R-:W-:Y:S01]  /*211090*/  VIADD R3, R3, 0x1 ;  /* 0x0000000103037836 */ /* 0x000fe20000000000 */
[----:B------:R-:W-:-:S07]  /*2110a0*/  PRMT R118, R5, 0x7610, R118 ;  /* 0x0000761005767816 */ /* 0x000fce0000000076 */
.L_x_11139:
[----:B------:R-:W-:Y:S05]  /*2110b0*/  BSYNC.RELIABLE B1 ;  /* 0x0000000000017941 */ /* 0x000fea0003800100 */
.L_x_11137:
        /* <DEDUP_REMOVED lines=9> */
.L_x_11141:
[----:B------:R-:W-:-:S07]  /*211150*/  VIADD R3, R3, 0x1 ;  /* 0x0000000103037836 */ /* 0x000fce0000000000 */
.L_x_11142:
[----:B------:R-:W-:Y:S05]  /*211160*/  BSYNC.RELIABLE B1 ;  /* 0x0000000000017941 */ /* 0x000fea0003800100 */
.L_x_11140:
        /* <DEDUP_REMOVED lines=9> */
.L_x_11144:
[----:B------:R-:W-:Y:S01]  /*211200*/  VIADD R3, R3, 0x1 ;  /* 0x0000000103037836 */ /* 0x000fe20000000000 */
[----:B------:R-:W-:-:S07]  /*211210*/  PRMT R118, R4, 0x7610, R118 ;  /* 0x0000761004767816 */ /* 0x000fce0000000076 */
.L_x_11145:
[----:B------:R-:W-:Y:S05]  /*211220*/  BSYNC.RELIABLE B1 ;  /* 0x0000000000017941 */ /* 0x000fea0003800100 */
.L_x_11143:
        /* <DEDUP_REMOVED lines=8> */
.L_x_11147:
[----:B------:R-:W-:-:S13]  /*2112b0*/  ISETP.GT.U32.AND P0, PT, R3, 0x4, PT ;  /* 0x000000040300780c */ /* 0x000fda0003f04070 */
[----:B------:R-:W-:Y:S05]  /*2112c0*/  @P0 BREAK.RELIABLE B1 ;  /* 0x0000000000010942 */ /* 0x000fea0003800100 */
[----:B------:R-:W-:Y:S05]  /*2112d0*/  @P0 BRA `(.L_x_3) ;  /* 0x000004a400380947 */ /* 0x000fea0003800000 */
.L_x_11148:
[----:B------:R-:W-:Y:S05]  /*2112e0*/  BSYNC.RELIABLE B1 ;  /* 0x0000000000017941 */ /* 0x000fea0003800100 */
.L_x_11146:
        /* <DEDUP_REMOVED lines=9> */
.L_x_11150:
[----:B------:R-:W-:Y:S05]  /*211380*/  BSYNC.RECONVERGENT B1 ;  /* 0x0000000000017941 */ /* 0x000fea0003800200 */
.L_x_11149:
        /* <DEDUP_REMOVED lines=8> */
.L_x_11152:
[----:B------:R-:W-:Y:S05]  /*211410*/  BSYNC.RECONVERGENT B1 ;  /* 0x0000000000017941 */ /* 0x000fea0003800200 */
.L_x_11151:
        /* <DEDUP_REMOVED lines=16> */
[----:B------:R0:W5:Y:S01]  /*211520*/  LDG.E R150, desc[UR4][R124.64] ;  /* 0x000000047c967981 */ /* 0x000162000c1e1900 */
[----:B------:R-:W-:Y:S01]  /*211530*/  IMAD.X R123, R3, 0x1, R121, P1 ;  /* 0x00000001037b7824 */ /* 0x000fe200008e0679 */
[----:B------:R-:W-:Y:S01]  /*211540*/  ISETP.NE.AND P1, PT, R107, 0x41, PT ;  /* 0x000000416b00780c */ /* 0x000fe20003f25270 */
[----:B------:R-:W-:-:S03]  /*211550*/  IMAD.MOV.U32 R3, RZ, RZ, RZ ;  /* 0x000000ffff037224 */ /* 0x000fc600078e00ff */
[----:B------:R0:W5:Y:S01]  /*211560*/  LDG.E R136, desc[UR6][R122.64] ;  /* 0x000000067a887981 */ /* 0x000162000c1e1900 */
[----:B------:R-:W-:Y:S08]  /*211570*/  @!P2 BRA `(.L_x_11154) ;  /* 0x000000000010a947 */ /* 0x000ff00003800000 */
[----:B------:R-:W-:-:S13]  /*211580*/  ISETP.NE.AND P2, PT, R110, 0x54, PT ;  /* 0x000000546e00780c */ /* 0x000fda0003f45270 */
[----:B0-----:R-:W-:Y:S02]  /*211590*/  @P2 IMAD.MOV.U32 R122, RZ, RZ, 0x8 ;  /* 0x00000008ff7a2424 */ /* 0x001fe400078e00ff */
[----:B------:R-:W-:-:S03]  /*2115a0*/  @!P2 IMAD.MOV.U32 R3, RZ, RZ, 0x4 ;  /* 0x00000004ff03a424 */ /* 0x000fc600078e00ff */
[----:B------:R-:W-:-:S07]  /*2115b0*/  @P2 SEL R3, R122, 0xc, !P5 ;  /* 0x0000000c7a032807 */ /* 0x000fce0006800000 */
.L_x_11154:
[----:B------:R-:W-:Y:S05]  /*2115c0*/  BSYNC.RECONVERGENT B1 ;  /* 0x0000000000017941 */ /* 0x000fea0003800200 */
.L_x_11153:
        /* <DEDUP_REMOVED lines=8> */
.L_x_11156:
[----:B------:R-:W-:Y:S05]  /*211650*/  BSYNC.RECONVERGENT B1 ;  /* 0x0000000000017941 */ /* 0x000fea0003800200 */
.L_x_11155:
        /* <DEDUP_REMOVED lines=25> */
.L_x_11158:
[----:B------:R-:W-:Y:S05]  /*2117f0*/  BSYNC.RECONVERGENT B1 ;  /* 0x0000000000017941 */ /* 0x000fea0003800200 */
.L_x_11157:
[----:B------:R-:W-:Y:S01]  /*211800*/  BSSY.RECONVERGENT B1, `(.L_x_11159) ;  /* 0x0000008000017945 */ /* 0x000fe20003800200 */
[----:B------:R-:W-:-:S03]  /*211810*/  IMAD.MOV.U32 R123, RZ, RZ, RZ ;  /* 0x000000ffff7b7224 */ /* 0x000fc600078e00ff */
[----:B------:R-:W-:Y:S05]  /*211820*/  @!P2 BRA `(.L_x_11160) ;  /* 0x000000000014a947 */ /* 0x000fea0003800000 */
[----:B------:R-:W-:-:S13]  /*211830*/  ISETP.NE.AND P1, PT, R106, 0x54, PT ;  /* 0x000000546a00780c */ /* 0x000fda0003f25270 */
[----:B------:R-:W-:Y:S01]  /*211840*/  @P1 ISETP.NE.AND P5, PT, R106, 0x43, PT ;  /* 0x000000436a00180c */ /* 0x000fe20003fa5270 */
[----:B------:R-:W-:Y:S01]  /*211850*/  @!P1 IMAD.MOV.U32 R123, RZ, RZ, 0x1 ;  /* 0x00000001ff7b9424 */ /* 0x000fe200078e00ff */
[----:B------:R-:W-:-:S04]  /*211860*/  @P1 MOV R124, 0x2 ;  /* 0x00000002007c1802 */ /* 0x000fc80000000f00 */
[----:B------:R-:W-:-:S07]  /*211870*/  @P1 SEL R123, R124, 0x3, !P5 ;  /* 0x000000037c7b1807 */ /* 0x000fce0006800000 */
.L_x_11160:
[----:B------:R-:W-:Y:S05]  /*211880*/  BSYNC.RECONVERGENT B1 ;  /* 0x0000000000017941 */ /* 0x000fea0003800200 */
.L_x_11159:
        /* <DEDUP_REMOVED lines=23> */
.L_x_11162:
[----:B------:R-:W-:Y:S05]  /*211a00*/  BSYNC.RECONVERGENT B1 ;  /* 0x0000000000017941 */ /* 0x000fea0003800200 */
.L_x_11161:
        /* <DEDUP_REMOVED lines=8> */
.L_x_11164:
[----:B------:R-:W-:Y:S05]  /*211a90*/  BSYNC.RECONVERGENT B1 ;  /* 0x0000000000017941 */ /* 0x000fea0003800200 */
.L_x_11163:
        /* <DEDUP_REMOVED lines=25> */
.L_x_11166:
[----:B------:R-:W-:Y:S05]  /*211c30*/  BSYNC.RECONVERGENT B1 ;  /* 0x0000000000017941 */ /* 0x000fea0003800200 */
.L_x_11165:
        /* <DEDUP_REMOVED lines=8> */
.L_x_11168:
[----:B------:R-:W-:Y:S05]  /*211cc0*/  BSYNC.RECONVERGENT B1 ;  /* 0x0000000000017941 */ /* 0x000fea0003800200 */
.L_x_11167:
        /* <DEDUP_REMOVED lines=27> */
.L_x_11170:
[----:B------:R-:W-:Y:S05]  /*211e80*/  BSYNC.RECONVERGENT B1 ;  /* 0x0000000000017941 */ /* 0x000fea0003800200 */
.L_x_11169:
        /* <DEDUP_REMOVED lines=8> */
.L_x_11172:
[----:B------:R-:W-:Y:S05]  /*211f10*/  BSYNC.RECONVERGENT B1 ;  /* 0x0000000000017941 */ /* 0x000fea0003800200 */
.L_x_11171:
        /* <DEDUP_REMOVED lines=26> */
.L_x_11174:
[----:B------:R-:W-:Y:S05]  /*2120c0*/  BSYNC.RECONVERGENT B1 ;  /* 0x0000000000017941 */ /* 0x000fea0003800200 */
.L_x_11173:
        /* <DEDUP_REMOVED lines=8> */
.L_x_11176:
[----:B------:R-:W-:Y:S05]  /*212150*/  BSYNC.RECONVERGENT B1 ;  /* 0x0000000000017941 */ /* 0x000fea0003800200 */
.L_x_11175:
[----:B------:R-:W-:Y:S01]  /*212160*/  IADD3 R122, P2, PT, R122, R123, RZ ;  /* 0x0000007b7a7a7210 */ /* 0x000fe20007f5e0ff */
[----:B------:R-:W-:Y:S02]  /*212170*/  HFMA2 R123, -RZ, RZ, 0, 0 ;  /* 0x00000000ff7b7431 */ /* 0x000fe400000001ff */
[----:B------:R-:W-:Y:S01]  /*212180*/  IMAD.MOV.U32 R124, RZ, RZ, RZ ;  /* 0x000000ffff7c7224 */ /* 0x000fe200078e00ff */
[----:B------:R-:W-:Y:S01]  /*212190*/  R2UR UR4, R6 ;  /* 0x00000000060472ca */ /* 0x000fe200000e0000 */
[----:B------:R-:W-:Y:S01]  /*2121a0*/  IMAD.SHL.U32 R125, R122, 0x4, RZ ;  /* 0x000000047a7d7824 */ /* 0x000fe200078e00ff */
[----:B------:R-:W-:Y:S01]  /*2121b0*/  R2UR UR5, R7 ;  /* 0x00000000070572ca */ /* 0x000fe200000e0000 */
        /* <DEDUP_REMOVED lines=18> */
.L_x_11178:
[----:B------:R-:W-:Y:S05]  /*2122e0*/  BSYNC.RECONVERGENT B1 ;  /* 0x0000000000017941 */ /* 0x000fea0003800200 */
.L_x_11177:
        /* <DEDUP_REMOVED lines=8> */
.L_x_11180:
[----:B------:R-:W-:Y:S05]  /*212370*/  BSYNC.RECONVERGENT B1 ;  /* 0x0000000000017941 */ /* 0x000fea0003800200 */
.L_x_11179:
[----:B------:R-:W-:Y:S01]  /*212380*/  IADD3 R122, P1, PT, R122, R123, RZ ;  /* 0x0000007b7a7a7210 */ /* 0x000fe20007f3e0ff */
[----:B------:R-:W-:Y:S02]  /*212390*/  IMAD.MOV.U32 R123, RZ, RZ, RZ ;  /* 0x000000ffff7b7224 */ /* 0x000fe400078e00ff */
[----:B------:R-:W-:Y:S01]  /*2123a0*/  FADD R135, R3, R137 ;  /* 0x0000008903877221 */ /* 0x000fe20000000000 */
[----:B------:R-:W-:Y:S01]  /*2123b0*/  IMAD.MOV.U32 R124, RZ, RZ, RZ ;  /* 0x000000ffff7c7224 */ /* 0x000fe200078e00ff */
        /* <DEDUP_REMOVED lines=22> */
.L_x_11182:
[----:B------:R-:W-:Y:S05]  /*212520*/  BSYNC.RECONVERGENT B1 ;  /* 0x0000000000017941 */ /* 0x000fea0003800200 */
.L_x_11181:
        /* <DEDUP_REMOVED lines=8> */
.L_x_11184:
[----:B------:R-:W-:Y:S05]  /*2125b0*/  BSYNC.RECONVERGENT B1 ;  /* 0x0000000000017941 */ /* 0x000fea0003800200 */
.L_x_11183:
        /* <DEDUP_REMOVED lines=26> */
.L_x_11186:
[----:B------:R-:W-:Y:S05]  /*212760*/  BSYNC.RECONVERGENT B1 ;  /* 0x0000000000017941 */ /* 0x000fea0003800200 */
.L_x_11185:
        /* <DEDUP_REMOVED lines=8> */
.L_x_11188:
[----:B------:R-:W-:Y:S05]  /*2127f0*/  BSYNC.RECONVERGENT B1 ;  /* 0x0000000000017941 */ /* 0x000fea0003800200 */
.L_x_11187:
        /* <DEDUP_REMOVED lines=24> */
.L_x_11190:
[----:B------:R-:W-:Y:S05]  /*212980*/  BSYNC.RECONVERGENT B1 ;  /* 0x0000000000017941 */ /* 0x000fea0003800200 */
.L_x_11189:
        /* <DEDUP_REMOVED lines=8> */
.L_x_11192:
[----:B------:R-:W-:Y:S05]  /*212a10*/  BSYNC.RECONVERGENT B1 ;  /* 0x0000000000017941 */ /* 0x000fea0003800200 */
.L_x_11191:
        /* <DEDUP_REMOVED lines=26> */
.L_x_11194:
[----:B------:R-:W-:Y:S05]  /*212bc0*/  BSYNC.RECONVERGENT B1 ;  /* 0x0000000000017941 */ /* 0x000fea0003800200 */
.L_x_11193:
        /* <DEDUP_REMOVED lines=8> */
.L_x_11196:
[----:B------:R-:W-:Y:S05]  /*212c50*/  BSYNC.RECONVERGENT B1 ;  /* 0x0000000000017941 */ /* 0x000fea0003800200 */
.L_x_11195:
        /* <DEDUP_REMOVED lines=24> */
.L_x_11198:
[----:B------:R-:W-:Y:S05]  /*212de0*/  BSYNC.RECONVERGENT B1 ;  /* 0x0000000000017941 */ /* 0x000fea0003800200 */
.L_x_11197:
        /* <DEDUP_REMOVED lines=8> */
.L_x_11200:
[----:B------:R-:W-:Y:S05]  /*212e70*/  BSYNC.RECONVERGENT B1 ;  /* 0x0000000000017941 */ /* 0x000fea0003800200 */
.L_x_11199:
        /* <DEDUP_REMOVED lines=26> */
.L_x_11202:
[----:B------:R-:W-:Y:S05]  /*213020*/  BSYNC.RECONVERGENT B1 ;  /* 0x0000000000017941 */ /* 0x000fea0003800200 */
.L_x_11201:
        /* <DEDUP_REMOVED lines=8> */
.L_x_11204:
[----:B------:R-:W-:Y:S05]  /*2130b0*/  BSYNC.RECONVERGENT B1 ;  /* 0x0000000000017941 */ /* 0x000fea0003800200 */
.L_x_11203:
        /* <DEDUP_REMOVED lines=26> */
.L_x_11206:
[----:B------:R-:W-:Y:S05]  /*213260*/  BSYNC.RECONVERGENT B1 ;  /* 0x0000000000017941 */ /* 0x000fea0003800200 */
.L_x_11205:
        /* <DEDUP_REMOVED lines=8> */
.L_x_11208:
[----:B------:R-:W-:Y:S05]  /*2132f0*/  BSYNC.RECONVERGENT B1 ;  /* 0x0000000000017941 */ /* 0x000fea0003800200 */
.L_x_11207:
        /* <DEDUP_REMOVED lines=13> */
[----:B-----5:R-:W-:Y:S01]  /*2133d0*/  FADD R135, R137, R135 ;  /* 0x0000008789877221 */ /* 0x020fe20000000000 */
[----:B0-----:R-:W-:-:S04]  /*2133e0*/  IADD3 R122, P5, PT, R125, R118, RZ ;  /* 0x000000767d7a7210 */ /* 0x001fc80007fbe0ff */
[----:B------:R-:W-:-:S05]  /*2133f0*/  IADD3.X R123, PT, PT, R124, R119, RZ, P5, !PT ;  /* 0x000000777c7b7210 */ /* 0x000fca0002ffe4ff */
        /* <DEDUP_REMOVED lines=8> */
.L_x_11210:
[----:B------:R-:W-:Y:S05]  /*213480*/  BSYNC.RECONVERGENT B1 ;  /* 0x0000000000017941 */ /* 0x000fea0003800200 */
.L_x_11209:
[----:B------:R-:W-:Y:S01]  /*213490*/  BSSY.RECONVERGENT B1, `(.L_x_11211) ;  /* 0x0000007000017945 */ /* 0x000fe20003800200 */
[----:B------:R-:W-:-:S03]  /*2134a0*/  IMAD.MOV.U32 R123, RZ, RZ, RZ ;  /* 0x000000ffff7b7224 */ /* 0x000fc600078e00ff */
[----:B------:R-:W-:Y:S05]  /*2134b0*/  @!P1 BRA `(.L_x_11212) ;  /* 0x0000000000109947 */ /* 0x000fea0003800000 */
[----:B------:R-:W-:-:S13]  /*2134c0*/  ISETP.NE.AND P2, PT, R148, 0x54, PT ;  /* 0x000000549400780c */ /* 0x000fda0003f45270 */
[----:B------:R-:W-:Y:S02]  /*2134d0*/  @P2 IMAD.MOV.U32 R124, RZ, RZ, 0x2 ;  /* 0x00000002ff7c2424 */ /* 0x000fe400078e00ff */
[----:B------:R-:W-:-:S03]  /*2134e0*/  @!P2 IMAD.MOV.U32 R123, RZ, RZ, 0x1 ;  /* 0x00000001ff7ba424 */ /* 0x000fc600078e00ff */
[----:B------:R-:W-:-:S07]  /*2134f0*/  @P2 SEL R123, R124, 0x3, !P4 ;  /* 0x000000037c7b2807 */ /* 0x000fce0006000000 */
.L_x_11212:
[----:B------:R-:W-:Y:S05]  /*213500*/  BSYNC.RECONVERGENT B1 ;  /* 0x0000000000017941 */ /* 0x000fea0003800200 */
.L_x_11211:
        /* <DEDUP_REMOVED lines=25> */
.L_x_11214:
[----:B------:R-:W-:Y:S05]  /*2136a0*/  BSYNC.RECONVERGENT B1 ;  /* 0x0000000000017941 */ /* 0x000fea0003800200 */
.L_x_11213:
[----:B------:R-:W-:Y:S01]  /*2136b0*/  BSSY.RECONVERGENT B1, `(.L_x_11215) ;  /* 0x0000007000017945 */ /* 0x000fe20003800200 */
[----:B------:R-:W-:-:S03]  /*2136c0*/  IMAD.MOV.U32 R123, RZ, RZ, RZ ;  /* 0x000000ffff7b7224 */ /* 0x000fc600078e00ff */
[----:B------:R-:W-:Y:S05]  /*2136d0*/  @!P2 BRA `(.L_x_11216) ;  /* 0x000000000010a947 */ /* 0x000fea0003800000 */
[----:B------:R-:W-:-:S13]  /*2136e0*/  ISETP.NE.AND P1, PT, R149, 0x54, PT ;  /* 0x000000549500780c */ /* 0x000fda0003f25270 */
[----:B-1----:R-:W-:Y:S02]  /*2136f0*/  @P1 IMAD.MOV.U32 R124, RZ, RZ, 0x2 ;  /* 0x00000002ff7c1424 */ /* 0x002fe400078e00ff */
[----:B------:R-:W-:-:S03]  /*213700*/  @!P1 IMAD.MOV.U32 R123, RZ, RZ, 0x1 ;  /* 0x00000001ff7b9424 */ /* 0x000fc600078e00ff */
[----:B------:R-:W-:-:S07]  /*213710*/  @P1 SEL R123, R124, 0x3, !P3 ;  /* 0x000000037c7b1807 */ /* 0x000fce0005800000 */
.L_x_11216:
[----:B------:R-:W-:Y:S05]  /*213720*/  BSYNC.RECONVERGENT B1 ;  /* 0x0000000000017941 */ /* 0x000fea0003800200 */
.L_x_11215:
        /* <DEDUP_REMOVED lines=23> */
.L_x_11218:
[----:B------:R-:W-:Y:S05]  /*2138a0*/  BSYNC.RECONVERGENT B1 ;  /* 0x0000000000017941 */ /* 0x000fea0003800200 */
.L_x_11217:
[----:B------:R-:W-:Y:S01]  /*2138b0*/  BSSY.RECONVERGENT B1, `(.L_x_11219) ;  /* 0x0000007000017945 */ /* 0x000fe20003800200 */
[----:B------:R-:W-:-:S03]  /*2138c0*/  IMAD.MOV.U32 R123, RZ, RZ, RZ ;  /* 0x000000ffff7b7224 */ /* 0x000fc600078e00ff */
[----:B------:R-:W-:Y:S05]  /*2138d0*/  @!P1 BRA `(.L_x_11220) ;  /* 0x0000000000109947 */ /* 0x000fea0003800000 */
[----:B------:R-:W-:-:S13]  /*2138e0*/  ISETP.NE.AND P2, PT, R142, 0x54, PT ;  /* 0x000000548e00780c */ /* 0x000fda0003f45270 */
[----:B------:R-:W-:Y:S02]  /*2138f0*/  @P2 IMAD.MOV.U32 R124, RZ, RZ, 0x2 ;  /* 0x00000002ff7c2424 */ /* 0x000fe400078e00ff */
[----:B------:R-:W-:-:S03]  /*213900*/  @!P2 IMAD.MOV.U32 R123, RZ, RZ, 0x1 ;  /* 0x00000001ff7ba424 */ /* 0x000fc600078e00ff */
[----:B------:R-:W-:-:S07]  /*213910*/  @P2 SEL R123, R124, 0x3, !P6 ;  /* 0x000000037c7b2807 */ /* 0x000fce0007000000 */
.L_x_11220:
[----:B------:R-:W-:Y:S05]  /*213920*/  BSYNC.RECONVERGENT B1 ;  /* 0x0000000000017941 */ /* 0x000fea0003800200 */
.L_x_11219:
        /* <DEDUP_REMOVED lines=27> */
.L_x_11222:
[----:B------:R-:W-:Y:S05]  /*213ae0*/  BSYNC.RECONVERGENT B1 ;  /* 0x0000000000017941 */ /* 0x000fea0003800200 */
.L_x_11221:
        /* <DEDUP_REMOVED lines=8> */
.L_x_11224:
[----:B------:R-:W-:Y:S05]  /*213b70*/  BSYNC.RECONVERGENT B1 ;  /* 0x0000000000017941 */ /* 0x000fea0003800200 */
.L_x_11223:
        /* <DEDUP_REMOVED lines=27> */
.L_x_11226:
[----:B------:R-:W-:Y:S05]  /*213d30*/  BSYNC.RECONVERGENT B1 ;  /* 0x0000000000017941 */ /* 0x000fea0003800200 */
.L_x_11225:
        /* <DEDUP_REMOVED lines=8> */
.L_x_11228:
[----:B------:R-:W-:Y:S05]  /*213dc0*/  BSYNC.RECONVERGENT B1 ;  /* 0x0000000000017941 */ /* 0x000fea0003800200 */
.L_x_11227:
        /* <DEDUP_REMOVED lines=25> */
.L_x_11230:
[----:B------:R-:W-:Y:S05]  /*213f60*/  BSYNC.RECONVERGENT B1 ;  /* 0x0000000000017941 */ /* 0x000fea0003800200 */
.L_x_11229:
        /* <DEDUP_REMOVED lines=8> */
.L_x_11232:
[----:B------:R-:W-:Y:S05]  /*213ff0*/  BSYNC.RECONVERGENT B1 ;  /* 0x0000000000017941 */ /* 0x000fea0003800200 */
.L_x_11231:
        /* <DEDUP_REMOVED lines=26> */
.L_x_11234:
[----:B------:R-:W-:Y:S05]  /*2141a0*/  BSYNC.RECONVERGENT B1 ;  /* 0x0000000000017941 */ /* 0x000fea0003800200 */
.L_x_11233:
        /* <DEDUP_REMOVED lines=8> */
.L_x_11236:
[----:B------:R-:W-:Y:S05]  /*214230*/  BSYNC.RECONVERGENT B1 ;  /* 0x0000000000017941 */ /* 0x000fea0003800200 */
.L_x_11235:
        /* <DEDUP_REMOVED lines=24> */
.L_x_11238:
[----:B------:R-:W-:Y:S05]  /*2143c0*/  BSYNC.RECONVERGENT B1 ;  /* 0x0000000000017941 */ /* 0x000fea0003800200 */
.L_x_11237:
        /* <DEDUP_REMOVED lines=11> */
.L_x_11240:
[----:B------:R-:W-:Y:S05]  /*214480*/  BSYNC.RECONVERGENT B1 ;  /* 0x0000000000017941 */ /* 0x000fea0003800200 */
.L_x_11239:
        /* <DEDUP_REMOVED lines=24> */
.L_x_11242:
[----:B------:R-:W-:Y:S05]  /*214610*/  BSYNC.RECONVERGENT B1 ;  /* 0x0000000000017941 */ /* 0x000fea0003800200 */
.L_x_11241:
[----:B------:R-:W-:Y:S01]  /*214620*/  ISETP.NE.AND P1, PT, R111, 0x41, PT ;  /* 0x000000416f00780c */ /* 0x000fe20003f25270 */
[----:B------:R-:W-:Y:S01]  /*214630*/  FADD R135, R135, R136 ;  /* 0x0000008887877221 */ /* 0x000fe20000000000 */
[----:B------:R-:W-:Y:S01]  /*214640*/  BSSY.RECONVERGENT B1, `(.L_x_11243) ;  /* 0x000000a000017945 */ /* 0x000fe20003800200 */
[----:B-1----:R-:W-:Y:S02]  /*214650*/  HFMA2 R124, -RZ, RZ, 0, 0 ;  /* 0x00000000ff7c7431 */ /* 0x002fe400000001ff */
[----:B------:R-:W-:Y:S01]  /*214660*/  FADD R142, R142, R158 ;  /* 0x0000009e8e8e7221 */ /* 0x000fe20000000000 */
[----:B------:R-:W-:-:S07]  /*214670*/  FADD R139, R135, R139 ;  /* 0x0000008b878b7221 */ /* 0x000fce0000000000 */
[----:B------:R-:W-:Y:S05]  /*214680*/  @!P1 BRA `(.L_x_11244) ;  /* 0x0000000000149947 */ /* 0x000fea0003800000 */
[----:B------:R-:W-:-:S13]  /*214690*/  ISETP.NE.AND P2, PT, R111, 0x54, PT ;  /* 0x000000546f00780c */ /* 0x000fda0003f45270 */
[----:B------:R-:W-:Y:S01]  /*2146a0*/  @P2 IMAD.MOV.U32 R135, RZ, RZ, 0x2 ;  /* 0x00000002ff872424 */ /* 0x000fe200078e00ff */
[----:B------:R-:W-:Y:S01]  /*2146b0*/  @P2 ISETP.NE.AND P6, PT, R111, 0x43, PT ;  /* 0x000000436f00280c */ /* 0x000fe20003fc5270 */
[----:B------:R-:W-:-:S03]  /*2146c0*/  @!P2 IMAD.MOV.U32 R124, RZ, RZ, 0x1 ;  /* 0x00000001ff7ca424 */ /* 0x000fc600078e00ff */
[----:B------:R-:W-:-:S09]  /*2146d0*/  @P2 SEL R124, R135, 0x3, !P6 ;  /* 0x00000003877c2807 */ /* 0x000fd20007000000 */
.L_x_11244:
[----:B------:R-:W-:Y:S05]  /*2146e0*/  BSYNC.RECONVERGENT B1 ;  /* 0x0000000000017941 */ /* 0x000fea0003800200 */
.L_x_11243:
        /* <DEDUP_REMOVED lines=57> */
[----:B------:R-:W-:Y:S02]  /*214a80*/  IMAD.MOV.U32 R118, RZ, RZ, 0x66666666 ;  /* 0x66666666ff767424 */ /* 0x000fe400078e00ff */
[----:B------:R-:W-:Y:S02]  /*214a90*/  IMAD.MOV.U32 R119, RZ, RZ, 0x40026666 ;  /* 0x40026666ff777424 */ /* 0x000fe400078e00ff */
[----:B------:R-:W-:Y:S02]  /*214aa0*/  @!P0 IMAD.MOV.U32 R118, RZ, RZ, -0x66666666 ;  /* 0x9999999aff768424 */ /* 0x000fe400078e00ff */
[----:B------:R-:W-:-:S03]  /*214ab0*/  @!P0 IMAD.MOV.U32 R119, RZ, RZ, 0x3fb99999 ;  /* 0x3fb99999ff778424 */ /* 0x000fc600078e00ff */
[----:B------:R-:W0:Y:S01]  /*214ac0*/  F2F.F32.F64 R120, R120 ;  /* 0x0000007800787310 */ /* 0x000e220000301000 */
[----:B------:R-:W-:Y:S02]  /*214ad0*/  IMAD.MOV.U32 R122, RZ, RZ, 0x1 ;  /* 0x00000001ff7a7424 */ /* 0x000fe400078e00ff */
[----:B------:R-:W-:Y:S01]  /*214ae0*/  DADD R118, -R124, R118 ;  /* 0x000000007c767229 */ /* 0x000fe20000000176 */
[----:B------:R-:W-:Y:S02]  /*214af0*/  @!P1 IMAD.MOV.U32 R124, RZ, RZ, -0x66666666 ;  /* 0x9999999aff7c9424 */ /* 0x000fe400078e00ff */
        /* <DEDUP_REMOVED lines=34> */
.L_x_11246:
[----:B------:R-:W-:Y:S05]  /*214d20*/  BSYNC.RECONVERGENT B1 ;  /* 0x0000000000017941 */ /* 0x000fea0003800200 */
.L_x_11245:
        /* <DEDUP_REMOVED lines=22> */
.L_x_11248:
[----:B------:R-:W-:-:S13]  /*214e90*/  ISETP.NE.AND P1, PT, R126, 0x41, PT ;  /* 0x000000417e00780c */ /* 0x000fda0003f25270 */
[----:B------:R-:W-:Y:S05]  /*214ea0*/  @!P1 BRA `(.L_x_11249) ;  /* 0x0000000000149947 */ /* 0x000fea0003800000 */
[----:B------:R-:W-:-:S13]  /*214eb0*/  ISETP.NE.AND P1, PT, R126, 0x54, PT ;  /* 0x000000547e00780c */ /* 0x000fda0003f25270 */
[----:B------:R-:W-:Y:S01]  /*214ec0*/  @P1 IMAD.MOV.U32 R118, RZ, RZ, 0x2 ;  /* 0x00000002ff761424 */ /* 0x000fe200078e00ff */
[----:B------:R-:W-:Y:S01]  /*214ed0*/  @P1 ISETP.NE.AND P2, PT, R126, 0x43, PT ;  /* 0x000000437e00180c */ /* 0x000fe20003f45270 */
[----:B------:R-:W-:-:S03]  /*214ee0*/  @!P1 IMAD.MOV.U32 R3, RZ, RZ, 0x1 ;  /* 0x00000001ff039424 */ /* 0x000fc600078e00ff */
[----:B------:R-:W-:-:S09]  /*214ef0*/  @P1 SEL R3, R118, 0x3, !P2 ;  /* 0x0000000376031807 */ /* 0x000fd20005000000 */
.L_x_11249:
[----:B------:R-:W-:Y:S05]  /*214f00*/  BSYNC.RECONVERGENT B1 ;  /* 0x0000000000017941 */ /* 0x000fea0003800200 */
.L_x_11247:
        /* <DEDUP_REMOVED lines=10> */
.L_x_11252:
[----:B------:R-:W-:Y:S05]  /*214fb0*/  BSYNC.RECONVERGENT B1 ;  /* 0x0000000000017941 */ /* 0x000fea0003800200 */
.L_x_11251:
[----:B------:R-:W-:Y:S01]  /*214fc0*/  LOP3.LUT R3, R3, R118, RZ, 0xfc, !PT ;  /* 0x0000007603037212 */ /* 0x000fe200078efcff */
[----:B------:R-:W-:Y:S06]  /*214fd0*/  BRA `(.L_x_11253) ;  /* 0x0000000000307947 */ /* 0x000fec0003800000 */
.L_x_11250:
        /* <DEDUP_REMOVED lines=10> */
.L_x_11255:
[----:B------:R-:W-:Y:S05]  /*215080*/  BSYNC.RECONVERGENT B1 ;  /* 0x0000000000017941 */ /* 0x000fea0003800200 */
.L_x_11254:
[----:B------:R-:W-:-:S07]  /*215090*/  LOP3.LUT R3, R3, R118, RZ, 0xfc, !PT ;  /* 0x0000007603037212 */ /* 0x000fce00078efcff */
.L_x_11253:
        /* <DEDUP_REMOVED lines=10> */
.L_x_11258:
[----:B------:R-:W-:Y:S05]  /*215140*/  BSYNC.RECONVERGENT B1 ;  /* 0x0000000000017941 */ /* 0x000fea0003800200 */
.L_x_11257:
[----:B------:R-:W-:Y:S01]  /*215150*/  LOP3.LUT R3, R3, R118, RZ, 0xfc, !PT ;  /* 0x0000007603037212 */ /* 0x000fe200078efcff */
[----:B------:R-:W-:Y:S06]  /*215160*/  BRA `(.L_x_11259) ;  /* 0x0000000000307947 */ /* 0x000fec0003800000 */
.L_x_11256:
        /* <DEDUP_REMOVED lines=10> */
.L_x_11261:
[----:B------:R-:W-:Y:S05]  /*215210*/  BSYNC.RECONVERGENT B1 ;  /* 0x0000000000017941 */ /* 0x000fea0003800200 */
.L_x_11260:
[----:B------:R-:W-:-:S07]  /*215220*/  LOP3.LUT R3, R3, R118, RZ, 0xfc, !PT ;  /* 0x0000007603037212 */ /* 0x000fce00078efcff */
.L_x_11259:
        /* <DEDUP_REMOVED lines=10> */
.L_x_11264:
[----:B------:R-:W-:Y:S05]  /*2152d0*/  BSYNC.RECONVERGENT B1 ;  /* 0x0000000000017941 */ /* 0x000fea0003800200 */
.L_x_11263:
[----:B------:R-:W-:Y:S01]  /*2152e0*/  LOP3.LUT R3, R3, R118, RZ, 0xfc, !PT ;  /* 0x0000007603037212 */ /* 0x000fe200078efcff */
[----:B------:R-:W-:Y:S06]  /*2152f0*/  BRA `(.L_x_11265) ;  /* 0x0000000000307947 */ /* 0x000fec0003800000 */
.L_x_11262:
        /* <DEDUP_REMOVED lines=10> */
.L_x_11267:
[----:B------:R-:W-:Y:S05]  /*2153a0*/  BSYNC.RECONVERGENT B1 ;  /* 0x0000000000017941 */ /* 0x000fea0003800200 */
.L_x_11266:
[----:B------:R-:W-:-:S07]  /*2153b0*/  LOP3.LUT R3, R3, R118, RZ, 0xfc, !PT ;  /* 0x0000007603037212 */ /* 0x000fce00078efcff */
.L_x_11265:
        /* <DEDUP_REMOVED lines=11> */
.L_x_11270:
[----:B------:R-:W-:Y:S05]  /*215470*/  BSYNC.RECONVERGENT B1 ;  /* 0x0000000000017941 */ /* 0x000fea0003800200 */
.L_x_11269:
[----:B------:R-:W-:Y:S01]  /*215480*/  LOP3.LUT R118, R3, R118, RZ, 0xfc, !PT ;  /* 0x0000007603767212 */ /* 0x000fe200078efcff */
[----:B------:R-:W-:Y:S06]  /*215490*/  BRA `(.L_x_11271) ;  /* 0x0000000000307947 */ /* 0x000fec0003800000 */
.L_x_11268:
        /* <DEDUP_REMOVED lines=10> */
.L_x_11273:
[----:B------:R-:W-:Y:S05]  /*215540*/  BSYNC.RECONVERGENT B1 ;  /* 0x0000000000017941 */ /* 0x000fea0003800200 */
.L_x_11272:
[----:B------:R-:W-:-:S07]  /*215550*/  LOP3.LUT R118, R3, R118, RZ, 0xfc, !PT ;  /* 0x0000007603767212 */ /* 0x000fce00078efcff */
.L_x_11271:
        /* <DEDUP_REMOVED lines=11> */
.L_x_11276:
[----:B------:R-:W-:Y:S05]  /*215610*/  BSYNC.RECONVERGENT B1 ;  /* 0x0000000000017941 */ /* 0x000fea0003800200 */
.L_x_11275:
[----:B------:R-:W-:Y:S01]  /*215620*/  LOP3.LUT R118, R118, R3, RZ, 0xfc, !PT ;  /* 0x0000000376767212 */ /* 0x000fe200078efcff */
[----:B------:R-:W-:Y:S06]  /*215630*/  BRA `(.L_x_11277) ;  /* 0x0000000000307947 */ /* 0x000fec0003800000 */
.L_x_11274:
        /* <DEDUP_REMOVED lines=10> */
.L_x_11279:
[----:B------:R-:W-:Y:S05]  /*2156e0*/  BSYNC.RECONVERGENT B1 ;  /* 0x0000000000017941 */ /* 0x000fea0003800200 */
.L_x_11278:
[----:B------:R-:W-:-:S07]  /*2156f0*/  LOP3.LUT R118, R118, R3, RZ, 0xfc, !PT ;  /* 0x0000000376767212 */ /* 0x000fce00078efcff */
.L_x_11277:
        /* <DEDUP_REMOVED lines=21> */
.L_x_11283:
[----:B------:R-:W-:-:S13]  /*215850*/  ISETP.NE.AND P1, PT, R126, 0x41, PT ;  /* 0x000000417e00780c */ /* 0x000fda0003f25270 */
[----:B------:R-:W-:Y:S05]  /*215860*/  @!P1 BRA `(.L_x_11284) ;  /* 0x0000000000149947 */ /* 0x000fea0003800000 */
[----:B------:R-:W-:-:S13]  /*215870*/  ISETP.NE.AND P1, PT, R126, 0x54, PT ;  /* 0x000000547e00780c */ /* 0x000fda0003f25270 */
[----:B------:R-:W-:Y:S01]  /*215880*/  @P1 IMAD.MOV.U32 R109, RZ, RZ, 0x2 ;  /* 0x00000002ff6d1424 */ /* 0x000fe200078e00ff */
[----:B------:R-:W-:Y:S01]  /*215890*/  @P1 ISETP.NE.AND P2, PT, R126, 0x43, PT ;  /* 0x000000437e00180c */ /* 0x000fe20003f45270 */
[----:B------:R-:W-:-:S03]  /*2158a0*/  @!P1 IMAD.MOV.U32 R3, RZ, RZ, 0x1 ;  /* 0x00000001ff039424 */ /* 0x000fc600078e00ff */
[----:B------:R-:W-:-:S09]  /*2158b0*/  @P1 SEL R3, R109, 0x3, !P2 ;  /* 0x000000036d031807 */ /* 0x000fd20005000000 */
.L_x_11284:
[----:B------:R-:W-:Y:S05]  /*2158c0*/  BSYNC.RECONVERGENT B2 ;  /* 0x0000000000027941 */ /* 0x000fea0003800200 */
.L_x_11282:
        /* <DEDUP_REMOVED lines=10> */
.L_x_11287:
[----:B------:R-:W-:Y:S05]  /*215970*/  BSYNC.RECONVERGENT B2 ;  /* 0x0000000000027941 */ /* 0x000fea0003800200 */
.L_x_11286:
[----:B------:R-:W-:-:S05]  /*215980*/  IMAD.SHL.U32 R3, R3, 0x4, RZ ;  /* 0x0000000403037824 */ /* 0x000fca00078e00ff */
[----:B------:R-:W-:Y:S01]  /*215990*/  LOP3.LUT R3, R3, R109, RZ, 0xfc, !PT ;  /* 0x0000006d03037212 */ /* 0x000fe200078efcff */
[----:B------:R-:W-:Y:S06]  /*2159a0*/  BRA `(.L_x_11288) ;  /* 0x0000000000307947 */ /* 0x000fec0003800000 */
.L_x_11285:
        /* <DEDUP_REMOVED lines=9> */
.L_x_11290:
[----:B------:R-:W-:Y:S05]  /*215a40*/  BSYNC.RECONVERGENT B2 ;  /* 0x0000000000027941 */ /* 0x000fea0003800200 */
.L_x_11289:
[----:B------:R-:W-:-:S05]  /*215a50*/  IMAD.SHL.U32 R3, R3, 0x4, RZ ;  /* 0x0000000403037824 */ /* 0x000fca00078e00ff */
[----:B------:R-:W-:-:S07]  /*215a60*/  LOP3.LUT R3, R3, R5, RZ, 0xfc, !PT ;  /* 0x0000000503037212 */ /* 0x000fce00078efcff */
.L_x_11288:
        /* <DEDUP_REMOVED lines=10> */
.L_x_11293:
[----:B------:R-:W-:Y:S05]  /*215b10*/  BSYNC.RECONVERGENT B2 ;  /* 0x0000000000027941 */ /* 0x000fea0003800200 */
.L_x_11292:
[----:B------:R-:W-:-:S05]  /*215b20*/  IMAD.SHL.U32 R3, R3, 0x4, RZ ;  /* 0x0000000403037824 */ /* 0x000fca00078e00ff */
[----:B------:R-:W-:Y:S01]  /*215b30*/  LOP3.LUT R3, R3, R5, RZ, 0xfc, !PT ;  /* 0x0000000503037212 */ /* 0x000fe200078efcff */
[----:B------:R-:W-:Y:S06]  /*215b40*/  BRA `(.L_x_11294) ;  /* 0x0000000000307947 */ /* 0x000fec0003800000 */
.L_x_11291:
        /* <DEDUP_REMOVED lines=9> */
.L_x_11296:
[----:B------:R-:W-:Y:S05]  /*215be0*/  BSYNC.RECONVERGENT B2 ;  /* 0x0000000000027941 */ /* 0x000fea0003800200 */
.L_x_11295:
[----:B------:R-:W-:-:S05]  /*215bf0*/  IMAD.SHL.U32 R3, R3, 0x4, RZ ;  /* 0x0000000403037824 */ /* 0x000fca00078e00ff */
[----:B------:R-:W-:-:S07]  /*215c00*/  LOP3.LUT R3, R3, R5, RZ, 0xfc, !PT ;  /* 0x0000000503037212 */ /* 0x000fce00078efcff */
.L_x_11294:
        /* <DEDUP_REMOVED lines=10> */
.L_x_11299:
[----:B------:R-:W-:Y:S05]  /*215cb0*/  BSYNC.RECONVERGENT B2 ;  /* 0x0000000000027941 */ /* 0x000fea0003800200 */
.L_x_11298:
[----:B------:R-:W-:-:S04]  /*215cc0*/  SHF.L.U32 R3, R3, 0x2, RZ ;  /* 0x0000000203037819 */ /* 0x000fc800000006ff */
[----:B------:R-:W-:Y:S01]  /*215cd0*/  LOP3.LUT R3, R3, R5, RZ, 0xfc, !PT ;  /* 0x0000000503037212 */ /* 0x000fe200078efcff */
[----:B------:R-:W-:Y:S06]  /*215ce0*/  BRA `(.L_x_11300) ;  /* 0x0000000000307947 */ /* 0x000fec0003800000 */
.L_x_11297:
        /* <DEDUP_REMOVED lines=9> */
.L_x_11302:
[----:B------:R-:W-:Y:S05]  /*215d80*/  BSYNC.RECONVERGENT B2 ;  /* 0x0000000000027941 */ /* 0x000fea0003800200 */
.L_x_11301:
[----:B------:R-:W-:-:S05]  /*215d90*/  IMAD.SHL.U32 R3, R3, 0x4, RZ ;  /* 0x0000000403037824 */ /* 0x000fca00078e00ff */
[----:B------:R-:W-:-:S07]  /*215da0*/  LOP3.LUT R3, R3, R4, RZ, 0xfc, !PT ;  /* 0x0000000403037212 */ /* 0x000fce00078efcff */
.L_x_11300:
        /* <DEDUP_REMOVED lines=10> */
.L_x_11305:
[----:B------:R-:W-:Y:S05]  /*215e50*/  BSYNC.RECONVERGENT B2 ;  /* 0x0000000000027941 */ /* 0x000fea0003800200 */
.L_x_11304:
[----:B------:R-:W-:-:S05]  /*215e60*/  IMAD.SHL.U32 R3, R3, 0x4, RZ ;  /* 0x0000000403037824 */ /* 0x000fca00078e00ff */
[----:B------:R-:W-:Y:S01]  /*215e70*/  LOP3.LUT R3, R3, R4, RZ, 0xfc, !PT ;  /* 0x0000000403037212 */ /* 0x000fe200078efcff */
[----:B------:R-:W-:Y:S06]  /*215e80*/  BRA `(.L_x_11306) ;  /* 0x0000000000307947 */ /* 0x000fec0003800000 */
.L_x_11303:
        /* <DEDUP_REMOVED lines=9> */
.L_x_11308:
[----:B------:R-:W-:Y:S05]  /*215f20*/  BSYNC.RECONVERGENT B2 ;  /* 0x0000000000027941 */ /* 0x000fea0003800200 */
.L_x_11307:
[----:B------:R-:W-:-:S05]  /*215f30*/  IMAD.SHL.U32 R3, R3, 0x4, RZ ;  /* 0x0000000403037824 */ /* 0x000fca00078e00ff */
[----:B------:R-:W-:-:S07]  /*215f40*/  LOP3.LUT R3, R3, R2, RZ, 0xfc, !PT ;  /* 0x0000000203037212 */ /* 0x000fce00078efcff */
.L_x_11306:
        /* <DEDUP_REMOVED lines=10> */
.L_x_11311:
[----:B------:R-:W-:Y:S05]  /*215ff0*/  BSYNC.RECONVERGENT B2 ;  /* 0x0000000000027941 */ /* 0x000fea0003800200 */
.L_x_11310:
[----:B------:R-:W-:-:S05]  /*216000*/  IMAD.SHL.U32 R3, R3, 0x4, RZ ;  /* 0x0000000403037824 */ /* 0x000fca00078e00ff */
[----:B------:R-:W-:Y:S01]  /*216010*/  LOP3.LUT R2, R3, R2, RZ, 0xfc, !PT ;  /* 0x0000000203027212 */ /* 0x000fe200078efcff */
[----:B------:R-:W-:Y:S06]  /*216020*/  BRA `(.L_x_11312) ;  /* 0x0000000000307947 */ /* 0x000fec0003800000 */
.L_x_11309:
        /* <DEDUP_REMOVED lines=9> */
.L_x_11314:
[----:B------:R-:W-:Y:S05]  /*2160c0*/  BSYNC.RECONVERGENT B2 ;  /* 0x0000000000027941 */ /* 0x000fea0003800200 */
.L_x_11313:
[----:B------:R-:W-:-:S05]  /*2160d0*/  IMAD.SHL.U32 R3, R3, 0x4, RZ ;  /* 0x0000000403037824 */ /* 0x000fca00078e00ff */
[----:B------:R-:W-:-:S07]  /*2160e0*/  LOP3.LUT R2, R3, R2, RZ, 0xfc, !PT ;  /* 0x0000000203027212 */ /* 0x000fce00078efcff */
.L_x_11312:
[----:B------:R-:W-:Y:S01]  /*2160f0*/  R2UR UR4, R6 ;  /* 0x00000000060472ca */ /* 0x000fe200000e0000 */
[----:B------:R-:W-:Y:S01]  /*216100*/  IMAD.WIDE.U32 R120, R2, 0x4, R120 ;  /* 0x0000000402787825 */ /* 0x000fe200078e0078 */
[----:B------:R-:W-:-:S13]  /*216110*/  R2UR UR5, R7 ;  /* 0x00000000070572ca */ /* 0x000fda00000e0000 */
[----:B------:R-:W2:Y:S02]  /*216120*/  LDG.E R120, desc[UR4][R120.64] ;  /* 0x0000000478787981 */ /* 0x000ea4000c1e1900 */
[----:B--2---:R-:W-:-:S13]  /*216130*/  FSETP.GEU.AND P0, PT, R120, 3, PT ;  /* 0x404000007800780b */ /* 0x004fda0003f0e000 */
.L_x_11281:
[----:B------:R-:W-:Y:S05]  /*216140*/  BSYNC.RECONVERGENT B1 ;  /* 0x0000000000017941 */ /* 0x000fea0003800200 */
.L_x_11280:
[----:B------:R-:W0:Y:S01]  /*216150*/  LDCU UR4, c[0x0][0x3c8] ;  /* 0x00007900ff0477ac */ /* 0x000e220008000800 */
[----:B------:R-:W-:Y:S01]  /*216160*/  BSSY.RECONVERGENT B5, `(.L_x_11315) ;  /* 0x0001072000057945 */ /* 0x000fe20003800200 */
[----:B------:R-:W-:Y:S02]  /*216170*/  SEL R154, RZ, 0x1, !P0 ;  /* 0x00000001ff9a7807 */ /* 0x000fe40004000000 */
[----:B0-----:R-:W-:-:S13]  /*216180*/  ISETP.EQ.OR P1, PT, RZ, UR4, !P0 ;  /* 0x00000004ff007c0c */ /* 0x001fda000c722670 */
[----:B------:R-:W-:Y:S05]  /*216190*/  @P1 BRA `(.L_x_11316) ;  /* 0x0000010400b81947 */ /* 0x000fea0003800000 */
[----:B------:R-:W-:Y:S01]  /*2161a0*/  BSSY.RECONVERGENT B1, `(.L_x_11317) ;  /* 0x0000008000017945 */ /* 0x000fe20003800200 */
[----:B------:R-:W-:-:S07]  /*2161b0*/  IMAD.MOV.U32 R2, RZ, RZ, RZ ;  /* 0x000000ffff027224 */ /* 0x000fce00078e00ff */
.L_x_11318:
[----:B------:R-:W-:-:S05]  /*2161c0*/  IMAD.IADD R3, R1, 0x1, R2 ;  /* 0x0000000101037824 */ /* 0x000fca00078e0202 */
[----:B------:R-:W2:Y:S02]  /*2161d0*/  LDL.U8 R4, [R3+0x280e] ;  /* 0x00280e0003047983 */ /* 0x000ea40000100000 */
[----:B--2---:R-:W-:Y:S01]  /*2161e0*/  ISETP.NE.AND P0, PT, R4, RZ, PT ;  /* 0x000000ff0400720c */ /* 0x004fe20003f05270 */
[----:B------:R-:W-:Y:S02]  /*2161f0*/  IMAD.MOV.U32 R4, RZ, RZ, R2 ;  /* 0x000000ffff047224 */ /* 0x000fe400078e0002 */
[----:B------:R-:W-:-:S10]  /*216200*/  VIADD R2, R2, 0x1 ;  /* 0x0000000102027836 */ /* 0x000fd40000000000 */
[----:B------:R-:W-:Y:S05]  /*216210*/  @P0 BRA `(.L_x_11318) ;  /* 0xfffffffc00e80947 */ /* 0x000fea000383ffff */
[----:B------:R-:W-:Y:S05]  /*216220*/  BSYNC.RECONVERGENT B1 ;  /* 0x0000000000017941 */ /* 0x000fea0003800200 */
.L_x_11317:
        /* <DEDUP_REMOVED lines=9> */
.L_x_11322:
        /* <DEDUP_REMOVED lines=27> */
.L_x_11321:
[----:B------:R-:W-:Y:S01]  /*216470*/  BSSY.RECONVERGENT B2, `(.L_x_11323) ;  /* 0x0000008000027945 */ /* 0x000fe20003800200 */
[----:B------:R-:W-:-:S07]  /*216480*/  IMAD.MOV.U32 R2, RZ, RZ, RZ ;  /* 0x000000ffff027224 */ /* 0x000fce00078e00ff */
.L_x_11324:
[----:B------:R-:W-:-:S05]  /*216490*/  IMAD.IADD R3, R1, 0x1, R2 ;  /* 0x0000000101037824 */ /* 0x000fca00078e0202 */
[----:B------:R-:W2:Y:S02]  /*2164a0*/  LDL.U8 R4, [R3+0x280e] ;  /* 0x00280e0003047983 */ /* 0x000ea40000100000 */
[----:B--2---:R-:W-:Y:S01]  /*2164b0*/  ISETP.NE.AND P0, PT, R4, RZ, PT ;  /* 0x000000ff0400720c */ /* 0x004fe20003f05270 */
[----:B------:R-:W-:Y:S02]  /*2164c0*/  IMAD.MOV.U32 R4, RZ, RZ, R2 ;  /* 0x000000ffff047224 */ /* 0x000fe400078e0002 */
[----:B------:R-:W-:-:S10]  /*2164d0*/  VIADD R2, R2, 0x1 ;  /* 0x0000000102027836 */ /* 0x000fd40000000000 */
[----:B------:R-:W-:Y:S05]  /*2164e0*/  @P0 BRA `(.L_x_11324) ;  /* 0xfffffffc00e80947 */ /* 0x000fea000383ffff */
[----:B------:R-:W-:Y:S05]  /*2164f0*/  BSYNC.RECONVERGENT B2 ;  /* 0x0000000000027941 */ /* 0x000fea0003800200 */
.L_x_11323:
        /* <DEDUP_REMOVED lines=8> */
.L_x_11326:
        /* <DEDUP_REMOVED lines=27> */
.L_x_11325:
        /* <DEDUP_REMOVED lines=56> */
.L_x_11320:
[----:B------:R-:W0:Y:S01]  /*216ab0*/  MUFU.RCP64H R5, 2.2750682830810546875 ;  /* 0x4002335700057908 */ /* 0x000e220000001800 */
[----:B------:R-:W-:Y:S01]  /*216ac0*/  IMAD.MOV.U32 R2, RZ, RZ, 0x11d70f68 ;  /* 0x11d70f68ff027424 */ /* 0x000fe200078e00ff */
[----:B------:R-:W-:Y:S01]  /*216ad0*/  MOV R4, RZ ;  /* 0x000000ff00047202 */ /* 0x000fe20000000f00 */
[----:B------:R-:W-:Y:S01]  /*216ae0*/  IMAD.MOV.U32 R3, RZ, RZ, 0x40023357 ;  /* 0x40023357ff037424 */ /* 0x000fe200078e00ff */
[----:B------:R-:W-:Y:S01]  /*216af0*/  UMOV UR4, 0x8eb87b44 ;  /* 0x8eb87b4400047882 */ /* 0x000fe20000000000 */
        /* <DEDUP_REMOVED lines=50> */
.L_x_11327:
[----:B------:R-:W-:Y:S05]  /*216e20*/  BSYNC.RECONVERGENT B1 ;  /* 0x0000000000017941 */ /* 0x000fea0003800200 */
.L_x_11319:
[----:B------:R-:W-:Y:S01]  /*216e30*/  BSSY.RECONVERGENT B1, `(.L_x_11328) ;  /* 0x0000008000017945 */ /* 0x000fe20003800200 */
[----:B------:R-:W-:-:S07]  /*216e40*/  IMAD.MOV.U32 R3, RZ, RZ, RZ ;  /* 0x000000ffff037224 */ /* 0x000fce00078e00ff */
.L_x_11329:
[----:B------:R-:W-:-:S06]  /*216e50*/  IMAD.IADD R2, R1, 0x1, R3 ;  /* 0x0000000101027824 */ /* 0x000fcc00078e0203 */
[----:B------:R-:W2:Y:S02]  /*216e60*/  LDL.U8 R2, [R2+0x280e] ;  /* 0x00280e0002027983 */ /* 0x000ea40000100000 */
[----:B--2---:R-:W-:Y:S01]  /*216e70*/  ISETP.NE.AND P0, PT, R2, RZ, PT ;  /* 0x000000ff0200720c */ /* 0x004fe20003f05270 */
[----:B------:R-:W-:Y:S02]  /*216e80*/  IMAD.MOV.U32 R2, RZ, RZ, R3 ;  /* 0x000000ffff027224 */ /* 0x000fe400078e0003 */
[----:B------:R-:W-:-:S10]  /*216e90*/  VIADD R3, R3, 0x1 ;  /* 0x0000000103037836 */ /* 0x000fd40000000000 */
[----:B------:R-:W-:Y:S05]  /*216ea0*/  @P0 BRA `(.L_x_11329) ;  /* 0xfffffffc00e80947 */ /* 0x000fea000383ffff */
[----:B------:R-:W-:Y:S05]  /*216eb0*/  BSYNC.RECONVERGENT B1 ;  /* 0x0000000000017941 */ /* 0x000fea0003800200 */
.L_x_11328:
[----:B------:R-:W-:Y:S01]  /*216ec0*/  BSSY.RECONVERGENT B1, `(.L_x_11330) ;  /* 0x0000008000017945 */ /* 0x000fe20003800200 */
[----:B------:R-:W-:-:S07]  /*216ed0*/  IMAD.MOV.U32 R3, RZ, RZ, RZ ;  /* 0x000000ffff037224 */ /* 0x000fce00078e00ff */
.L_x_11331:
[----:B------:R-:W-:-:S06]  /*216ee0*/  IMAD.IADD R4, R1, 0x1, R3 ;  /* 0x0000000101047824 */ /* 0x000fcc00078e0203 */
[----:B------:R-:W2:Y:S01]  /*216ef0*/  LDL.U8 R4, [R4+0x280e] ;  /* 0x00280e0004047983 */ /* 0x000ea20000100000 */
[----:B------:R-:W-:Y:S02]  /*216f00*/  IMAD.MOV.U32 R148, RZ, RZ, R3 ;  /* 0x000000ffff947224 */ /* 0x000fe400078e0003 */
[----:B------:R-:W-:Y:S01]  /*216f10*/  VIADD R3, R3, 0x1 ;  /* 0x0000000103037836 */ /* 0x000fe20000000000 */
[----:B--2---:R-:W-:-:S13]  /*216f20*/  ISETP.NE.AND P0, PT, R4, RZ, PT ;  /* 0x000000ff0400720c */ /* 0x004fda0003f05270 */
[----:B------:R-:W-:Y:S05]  /*216f30*/  @P0 BRA `(.L_x_11331) ;  /* 0xfffffffc00e80947 */ /* 0x000fea000383ffff */
[----:B------:R-:W-:Y:S05]  /*216f40*/  BSYNC.RECONVERGENT B1 ;  /* 0x0000000000017941 */ /* 0x000fea0003800200 */
.L_x_11330:
        /* <DEDUP_REMOVED lines=10> */
.L_x_11356:
        /* <DEDUP_REMOVED lines=12> */
.L_x_11337:
[----:B------:R-:W-:-:S13]  /*2170b0*/  ISETP.NE.AND P1, PT, R106, 0x47, PT ;  /* 0x000000476a00780c */ /* 0x000fda0003f25270 */
[----:B------:R-:W-:Y:S05]  /*2170c0*/  @!P1 BRA `(.L_x_11340) ;  /* 0x0000000000149947 */ /* 0x000fea0003800000 */
[----:B------:R-:W-:Y:S01]  /*2170d0*/  ISETP.NE.AND P1, PT, R106, 0x54, PT ;  /* 0x000000546a00780c */ /* 0x000fe20003f25270 */
[----:B------:R-:W-:-:S12]  /*2170e0*/  IMAD.MOV.U32 R4, RZ, RZ, 0x3 ;  /* 0x00000003ff047424 */ /* 0x000fd800078e00ff */
[----:B------:R-:W-:Y:S05]  /*2170f0*/  @!P1 BRA `(.L_x_11338) ;  /* 0x00000000000c9947 */ /* 0x000fea0003800000 */
.L_x_11339:
[----:B------:R-:W-:Y:S01]  /*217100*/  IMAD.MOV.U32 R4, RZ, RZ, 0x4 ;  /* 0x00000004ff047424 */ /* 0x000fe200078e00ff */
[----:B------:R-:W-:Y:S06]  /*217110*/  BRA `(.L_x_11338) ;  /* 0x0000000000047947 */ /* 0x000fec0003800000 */
.L_x_11340:
[----:B------:R-:W-:-:S07]  /*217120*/  IMAD.MOV.U32 R4, RZ, RZ, 0x2 ;  /* 0x00000002ff047424 */ /* 0x000fce00078e00ff */
.L_x_11338:
[----:B------:R-:W-:Y:S05]  /*217130*/  BSYNC.RECONVERGENT B3 ;  /* 0x0000000000037941 */ /* 0x000fea0003800200 */
.L_x_11336:
        /* <DEDUP_REMOVED lines=12> */
.L_x_11342:
[----:B------:R-:W-:-:S13]  /*217200*/  ISETP.NE.AND P1, PT, R106, 0x47, PT ;  /* 0x000000476a00780c */ /* 0x000fda0003f25270 */
[----:B------:R-:W-:Y:S05]  /*217210*/  @!P1 BRA `(.L_x_11345) ;  /* 0x0000000000149947 */ /* 0x000fea0003800000 */
[----:B------:R-:W-:Y:S01]  /*217220*/  ISETP.NE.AND P1, PT, R106, 0x54, PT ;  /* 0x000000546a00780c */ /* 0x000fe20003f25270 */
[----:B------:R-:W-:-:S12]  /*217230*/  IMAD.MOV.U32 R4, RZ, RZ, 0x3 ;  /* 0x00000003ff047424 */ /* 0x000fd800078e00ff */
[----:B------:R-:W-:Y:S05]  /*217240*/  @!P1 BRA `(.L_x_11343) ;  /* 0x00000000000c9947 */ /* 0x000fea0003800000 */
.L_x_11344:
[----:B------:R-:W-:Y:S01]  /*217250*/  IMAD.MOV.U32 R4, RZ, RZ, 0x4 ;  /* 0x00000004ff047424 */ /* 0x000fe200078e00ff */
[----:B------:R-:W-:Y:S06]  /*217260*/  BRA `(.L_x_11343) ;  /* 0x0000000000047947 */ /* 0x000fec0003800000 */
.L_x_11345:
[----:B------:R-:W-:-:S07]  /*217270*/  IMAD.MOV.U32 R4, RZ, RZ, 0x2 ;  /* 0x00000002ff047424 */ /* 0x000fce00078e00ff */
.L_x_11343:
[----:B------:R-:W-:Y:S05]  /*217280*/  BSYNC.RECONVERGENT B3 ;  /* 0x0000000000037941 */ /* 0x000fea0003800200 */
.L_x_11341:
        /* <DEDUP_REMOVED lines=12> */
.L_x_11347:
[----:B------:R-:W-:-:S13]  /*217350*/  ISETP.NE.AND P1, PT, R106, 0x47, PT ;  /* 0x000000476a00780c */ /* 0x000fda0003f25270 */
[----:B------:R-:W-:Y:S05]  /*217360*/  @!P1 BRA `(.L_x_11350) ;  /* 0x0000000000149947 */ /* 0x000fea0003800000 */
[----:B------:R-:W-:Y:S01]  /*217370*/  ISETP.NE.AND P1, PT, R106, 0x54, PT ;  /* 0x000000546a00780c */ /* 0x000fe20003f25270 */
[----:B------:R-:W-:-:S12]  /*217380*/  IMAD.MOV.U32 R4, RZ, RZ, 0x3 ;  /* 0x00000003ff047424 */ /* 0x000fd800078e00ff */
[----:B------:R-:W-:Y:S05]  /*217390*/  @!P1 BRA `(.L_x_11348) ;  /* 0x00000000000c9947 */ /* 0x000fea0003800000 */
.L_x_11349:
[----:B------:R-:W-:Y:S01]  /*2173a0*/  IMAD.MOV.U32 R4, RZ, RZ, 0x4 ;  /* 0x00000004ff047424 */ /* 0x000fe200078e00ff */
[----:B------:R-:W-:Y:S06]  /*2173b0*/  BRA `(.L_x_11348) ;  /* 0x0000000000047947 */ /* 0x000fec0003800000 */
.L_x_11350:
[----:B------:R-:W-:-:S07]  /*2173c0*/  IMAD.MOV.U32 R4, RZ, RZ, 0x2 ;  /* 0x00000002ff047424 */ /* 0x000fce00078e00ff */
.L_x_11348:
[----:B------:R-:W-:Y:S05]  /*2173d0*/  BSYNC.RECONVERGENT B3 ;  /* 0x0000000000037941 */ /* 0x000fea0003800200 */
.L_x_11346:
        /* <DEDUP_REMOVED lines=12> */
.L_x_11352:
[----:B------:R-:W-:-:S13]  /*2174a0*/  ISETP.NE.AND P1, PT, R106, 0x47, PT ;  /* 0x000000476a00780c */ /* 0x000fda0003f25270 */
[----:B------:R-:W-:Y:S05]  /*2174b0*/  @!P1 BRA `(.L_x_11355) ;  /* 0x0000000000149947 */ /* 0x000fea0003800000 */
[----:B------:R-:W-:Y:S01]  /*2174c0*/  ISETP.NE.AND P1, PT, R106, 0x54, PT ;  /* 0x000000546a00780c */ /* 0x000fe20003f25270 */
[----:B------:R-:W-:-:S12]  /*2174d0*/  IMAD.MOV.U32 R4, RZ, RZ, 0x3 ;  /* 0x00000003ff047424 */ /* 0x000fd800078e00ff */
[----:B------:R-:W-:Y:S05]  /*2174e0*/  @!P1 BRA `(.L_x_11353) ;  /* 0x00000000000c9947 */ /* 0x000fea0003800000 */
.L_x_11354:
[----:B------:R-:W-:Y:S01]  /*2174f0*/  IMAD.MOV.U32 R4, RZ, RZ, 0x4 ;  /* 0x00000004ff047424 */ /* 0x000fe200078e00ff */
[----:B------:R-:W-:Y:S06]  /*217500*/  BRA `(.L_x_11353) ;  /* 0x0000000000047947 */ /* 0x000fec0003800000 */
.L_x_11355:
[----:B------:R-:W-:-:S07]  /*217510*/  IMAD.MOV.U32 R4, RZ, RZ, 0x2 ;  /* 0x00000002ff047424 */ /* 0x000fce00078e00ff */
.L_x_11353:
[----:B------:R-:W-:Y:S05]  /*217520*/  BSYNC.RECONVERGENT B3 ;  /* 0x0000000000037941 */ /* 0x000fea0003800200 */
.L_x_11351:
[----:B------:R0:W-:Y:S02]  /*217530*/  STL.U8 [R5+0x27db], R4 ;  /* 0x0027db0405007387 */ /* 0x0001e40000100000 */
[C---:B0-----:R-:W-:Y:S02]  /*217540*/  VIADD R4, R3.reuse, 0x3 ;  /* 0x0000000303047836 */ /* 0x041fe40000000000 */
[----:B------:R-:W-:-:S03]  /*217550*/  VIADD R3, R3, 0x4 ;  /* 0x0000000403037836 */ /* 0x000fc60000000000 */
[----:B------:R-:W-:-:S13]  /*217560*/  ISETP.NE.AND P1, PT, R4, R104, PT ;  /* 0x000000680400720c */ /* 0x000fda0003f25270 */
[----:B------:R-:W-:Y:S05]  /*217570*/  @P1 BRA `(.L_x_11356) ;  /* 0xfffffff8009c1947 */ /* 0x000fea000383ffff */
.L_x_11335:
[----:B------:R-:W-:Y:S05]  /*217580*/  BSYNC.RECONVERGENT B2 ;  /* 0x0000000000027941 */ /* 0x000fea0003800200 */
.L_x_11334:
        /* <DEDUP_REMOVED lines=14> */
.L_x_11358:
[----:B------:R-:W-:-:S13]  /*217670*/  ISETP.NE.AND P1, PT, R5, 0x47, PT ;  /* 0x000000470500780c */ /* 0x000fda0003f25270 */
[----:B------:R-:W-:Y:S05]  /*217680*/  @!P1 BRA `(.L_x_11361) ;  /* 0x0000000000149947 */ /* 0x000fea0003800000 */
[----:B------:R-:W-:Y:S01]  /*217690*/  ISETP.NE.AND P1, PT, R5, 0x54, PT ;  /* 0x000000540500780c */ /* 0x000fe20003f25270 */
[----:B------:R-:W-:-:S12]  /*2176a0*/  IMAD.MOV.U32 R104, RZ, RZ, 0x3 ;  /* 0x00000003ff687424 */ /* 0x000fd800078e00ff */
[----:B------:R-:W-:Y:S05]  /*2176b0*/  @!P1 BRA `(.L_x_11359) ;  /* 0x00000000000c9947 */ /* 0x000fea0003800000 */
.L_x_11360:
[----:B------:R-:W-:Y:S01]  /*2176c0*/  IMAD.MOV.U32 R104, RZ, RZ, 0x4 ;  /* 0x00000004ff687424 */ /* 0x000fe200078e00ff */
[----:B------:R-:W-:Y:S06]  /*2176d0*/  BRA `(.L_x_11359) ;  /* 0x0000000000047947 */ /* 0x000fec0003800000 */
.L_x_11361:
[----:B------:R-:W-:-:S07]  /*2176e0*/  IMAD.MOV.U32 R104, RZ, RZ, 0x2 ;  /* 0x00000002ff687424 */ /* 0x000fce00078e00ff */
.L_x_11359:
[----:B------:R-:W-:Y:S05]  /*2176f0*/  BSYNC.RECONVERGENT B2 ;  /* 0x0000000000027941 */ /* 0x000fea0003800200 */
.L_x_11357:
        /* <DEDUP_REMOVED lines=14> */
.L_x_11363:
[----:B------:R-:W-:-:S13]  /*2177e0*/  ISETP.NE.AND P1, PT, R5, 0x47, PT ;  /* 0x000000470500780c */ /* 0x000fda0003f25270 */
[----:B------:R-:W-:Y:S05]  /*2177f0*/  @!P1 BRA `(.L_x_11366) ;  /* 0x0000000000149947 */ /* 0x000fea0003800000 */
[----:B------:R-:W-:Y:S01]  /*217800*/  ISETP.NE.AND P1, PT, R5, 0x54, PT ;  /* 0x000000540500780c */ /* 0x000fe20003f25270 */
[----:B------:R-:W-:-:S12]  /*217810*/  IMAD.MOV.U32 R104, RZ, RZ, 0x3 ;  /* 0x00000003ff687424 */ /* 0x000fd800078e00ff */
[----:B------:R-:W-:Y:S05]  /*217820*/  @!P1 BRA `(.L_x_11364) ;  /* 0x00000000000c9947 */ /* 0x000fea0003800000 */
.L_x_11365:
[----:B------:R-:W-:Y:S01]  /*217830*/  IMAD.MOV.U32 R104, RZ, RZ, 0x4 ;  /* 0x00000004ff687424 */ /* 0x000fe200078e00ff */
[----:B------:R-:W-:Y:S06]  /*217840*/  BRA `(.L_x_11364) ;  /* 0x0000000000047947 */ /* 0x000fec0003800000 */
.L_x_11366:
[----:B------:R-:W-:-:S07]  /*217850*/  IMAD.MOV.U32 R104, RZ, RZ, 0x2 ;  /* 0x00000002ff687424 */ /* 0x000fce00078e00ff */
.L_x_11364:
[----:B------:R-:W-:Y:S05]  /*217860*/  BSYNC.RECONVERGENT B2 ;  /* 0x0000000000027941 */ /* 0x000fea0003800200 */
.L_x_11362:
        /* <DEDUP_REMOVED lines=15> */
.L_x_11368:
[----:B------:R-:W-:-:S13]  /*217960*/  ISETP.NE.AND P1, PT, R3, 0x47, PT ;  /* 0x000000470300780c */ /* 0x000fda0003f25270 */
[----:B------:R-:W-:Y:S05]  /*217970*/  @!P1 BRA `(.L_x_11371) ;  /* 0x0000000000149947 */ /* 0x000fea0003800000 */
[----:B------:R-:W-:Y:S01]  /*217980*/  ISETP.NE.AND P1, PT, R3, 0x54, PT ;  /* 0x000000540300780c */ /* 0x000fe20003f25270 */
[----:B------:R-:W-:-:S12]  /*217990*/  IMAD.MOV.U32 R5, RZ, RZ, 0x3 ;  /* 0x00000003ff057424 */ /* 0x000fd800078e00ff */
[----:B------:R-:W-:Y:S05]  /*2179a0*/  @!P1 BRA `(.L_x_11369) ;  /* 0x00000000000c9947 */ /* 0x000fea0003800000 */
.L_x_11370:
[----:B------:R-:W-:Y:S01]  /*2179b0*/  IMAD.MOV.U32 R5, RZ, RZ, 0x4 ;  /* 0x00000004ff057424 */ /* 0x000fe200078e00ff */
[----:B------:R-:W-:Y:S06]  /*2179c0*/  BRA `(.L_x_11369) ;  /* 0x0000000000047947 */ /* 0x000fec0003800000 */
.L_x_11371:
[----:B------:R-:W-:-:S07]  /*2179d0*/  MOV R5, 0x2 ;  /* 0x0000000200057802 */ /* 0x000fce0000000f00 */
.L_x_11369:
[----:B------:R-:W-:Y:S05]  /*2179e0*/  BSYNC.RECONVERGENT B2 ;  /* 0x0000000000027941 */ /* 0x000fea0003800200 */
.L_x_11367:
[----:B------:R0:W-:Y:S02]  /*2179f0*/  STL.U8 [R4+0x27da], R5 ;  /* 0x0027da0504007387 */ /* 0x0001e40000100000 */
.L_x_11333:
[----:B------:R-:W-:Y:S05]  /*217a00*/  BSYNC.RECONVERGENT B1 ;  /* 0x0000000000017941 */ /* 0x000fea0003800200 */
.L_x_11332:
        /* <DEDUP_REMOVED lines=10> */
.L_x_11396:
        /* <DEDUP_REMOVED lines=12> */
.L_x_11377:
[----:B------:R-:W-:-:S13]  /*217b70*/  ISETP.NE.AND P1, PT, R105, 0x47, PT ;  /* 0x000000476900780c */ /* 0x000fda0003f25270 */
[----:B------:R-:W-:Y:S05]  /*217b80*/  @!P1 BRA `(.L_x_11380) ;  /* 0x0000000000149947 */ /* 0x000fea0003800000 */
[----:B------:R-:W-:Y:S01]  /*217b90*/  ISETP.NE.AND P1, PT, R105, 0x54, PT ;  /* 0x000000546900780c */ /* 0x000fe20003f25270 */
[----:B------:R-:W-:-:S12]  /*217ba0*/  IMAD.MOV.U32 R4, RZ, RZ, 0x3 ;  /* 0x00000003ff047424 */ /* 0x000fd800078e00ff */
[----:B------:R-:W-:Y:S05]  /*217bb0*/  @!P1 BRA `(.L_x_11378) ;  /* 0x00000000000c9947 */ /* 0x000fea0003800000 */
.L_x_11379:
[----:B------:R-:W-:Y:S01]  /*217bc0*/  IMAD.MOV.U32 R4, RZ, RZ, 0x4 ;  /* 0x00000004ff047424 */ /* 0x000fe200078e00ff */
[----:B------:R-:W-:Y:S06]  /*217bd0*/  BRA `(.L_x_11378) ;  /* 0x0000000000047947 */ /* 0x000fec0003800000 */
.L_x_11380:
[----:B------:R-:W-:-:S07]  /*217be0*/  IMAD.MOV.U32 R4, RZ, RZ, 0x2 ;  /* 0x00000002ff047424 */ /* 0x000fce00078e00ff */
.L_x_11378:
[----:B------:R-:W-:Y:S05]  /*217bf0*/  BSYNC.RECONVERGENT B3 ;  /* 0x0000000000037941 */ /* 0x000fea0003800200 */
.L_x_11376:
        /* <DEDUP_REMOVED lines=15> */
.L_x_11382:
[----:B------:R-:W-:-:S13]  /*217cf0*/  ISETP.NE.AND P1, PT, R106, 0x47, PT ;  /* 0x000000476a00780c */ /* 0x000fda0003f25270 */
[----:B------:R-:W-:Y:S05]  /*217d00*/  @!P1 BRA `(.L_x_11385) ;  /* 0x0000000000149947 */ /* 0x000fea0003800000 */
[----:B------:R-:W-:Y:S01]  /*217d10*/  ISETP.NE.AND P1, PT, R106, 0x54, PT ;  /* 0x000000546a00780c */ /* 0x000fe20003f25270 */
[----:B------:R-:W-:-:S12]  /*217d20*/  IMAD.MOV.U32 R4, RZ, RZ, 0x3 ;  /* 0x00000003ff047424 */ /* 0x000fd800078e00ff */
[----:B------:R-:W-:Y:S05]  /*217d30*/  @!P1 BRA `(.L_x_11383) ;  /* 0x00000000000c9947 */ /* 0x000fea0003800000 */
.L_x_11384:
[----:B------:R-:W-:Y:S01]  /*217d40*/  IMAD.MOV.U32 R4, RZ, RZ, 0x4 ;  /* 0x00000004ff047424 */ /* 0x000fe200078e00ff */
[----:B------:R-:W-:Y:S06]  /*217d50*/  BRA `(.L_x_11383) ;  /* 0x0000000000047947 */ /* 0x000fec0003800000 */
.L_x_11385:
[----:B------:R-:W-:-:S07]  /*217d60*/  IMAD.MOV.U32 R4, RZ, RZ, 0x2 ;  /* 0x00000002ff047424 */ /* 0x000fce00078e00ff */
.L_x_11383:
[----:B------:R-:W-:Y:S05]  /*217d70*/  BSYNC.RECONVERGENT B3 ;  /* 0x0000000000037941 */ /* 0x000fea0003800200 */
.L_x_11381:
        /* <DEDUP_REMOVED lines=14> */
.L_x_11387:
[----:B------:R-:W-:-:S13]  /*217e60*/  ISETP.NE.AND P1, PT, R106, 0x47, PT ;  /* 0x000000476a00780c */ /* 0x000fda0003f25270 */
[----:B------:R-:W-:Y:S05]  /*217e70*/  @!P1 BRA `(.L_x_11390) ;  /* 0x0000000000149947 */ /* 0x000fea0003800000 */
[----:B------:R-:W-:Y:S01]  /*217e80*/  ISETP.NE.AND P1, PT, R106, 0x54, PT ;  /* 0x000000546a00780c */ /* 0x000fe20003f25270 */
[----:B------:R-:W-:-:S12]  /*217e90*/  IMAD.MOV.U32 R4, RZ, RZ, 0x3 ;  /* 0x00000003ff047424 */ /* 0x000fd800078e00ff */
[----:B------:R-:W-:Y:S05]  /*217ea0*/  @!P1 BRA `(.L_x_11388) ;  /* 0x00000000000c9947 */ /* 0x000fea0003800000 */
.L_x_11389:
[----:B------:R-:W-:Y:S01]  /*217eb0*/  IMAD.MOV.U32 R4, RZ, RZ, 0x4 ;  /* 0x00000004ff047424 */ /* 0x000fe200078e00ff */
[----:B------:R-:W-:Y:S06]  /*217ec0*/  BRA `(.L_x_11388) ;  /* 0x0000000000047947 */ /* 0x000fec0003800000 */
.L_x_11390:
[----:B------:R-:W-:-:S07]  /*217ed0*/  IMAD.MOV.U32 R4, RZ, RZ, 0x2 ;  /* 0x00000002ff047424 */ /* 0x000fce00078e00ff */
.L_x_11388:
[----:B------:R-:W-:Y:S05]  /*217ee0*/  BSYNC.RECONVERGENT B3 ;  /* 0x0000000000037941 */ /* 0x000fea0003800200 */
.L_x_11386:
        /* <DEDUP_REMOVED lines=14> */
.L_x_11392:
[----:B------:R-:W-:-:S13]  /*217fd0*/  ISETP.NE.AND P1, PT, R106, 0x47, PT ;  /* 0x000000476a00780c */ /* 0x000fda0003f25270 */
[----:B------:R-:W-:Y:S05]  /*217fe0*/  @!P1 BRA `(.L_x_11395) ;  /* 0x0000000000149947 */ /* 0x000fea0003800000 */
[----:B------:R-:W-:Y:S01]  /*217ff0*/  ISETP.NE.AND P1, PT, R106, 0x54, PT ;  /* 0x000000546a00780c */ /* 0x000fe20003f25270 */
[----:B------:R-:W-:-:S12]  /*218000*/  IMAD.MOV.U32 R107, RZ, RZ, 0x3 ;  /* 0x00000003ff6b7424 */ /* 0x000fd800078e00ff */
[----:B------:R-:W-:Y:S05]  /*218010*/  @!P1 BRA `(.L_x_11393) ;  /* 0x00000000000c9947 */ /* 0x000fea0003800000 */
.L_x_11394:
[----:B------:R-:W-:Y:S01]  /*218020*/  IMAD.MOV.U32 R107, RZ, RZ, 0x4 ;  /* 0x00000004ff6b7424 */ /* 0x000fe200078e00ff */
[----:B------:R-:W-:Y:S06]  /*218030*/  BRA `(.L_x_11393) ;  /* 0x0000000000047947 */ /* 0x000fec0003800000 */
.L_x_11395:
[----:B------:R-:W-:-:S07]  /*218040*/  IMAD.MOV.U32 R107, RZ, RZ, 0x2 ;  /* 0x00000002ff6b7424 */ /* 0x000fce00078e00ff */
.L_x_11393:
[----:B------:R-:W-:Y:S05]  /*218050*/  BSYNC.RECONVERGENT B3 ;  /* 0x0000000000037941 */ /* 0x000fea0003800200 */
.L_x_11391:
[----:B------:R0:W-:Y:S01]  /*218060*/  STL.U8 [R105+0x27f6], R107 ;  /* 0x0027f66b69007387 */ /* 0x0001e20000100000 */
[----:B------:R-:W-:Y:S01]  /*218070*/  ISETP.NE.AND P1, PT, R4, R104, PT ;  /* 0x000000680400720c */ /* 0x000fe20003f25270 */
[----:B------:R-:W-:-:S12]  /*218080*/  VIADD R3, R3, 0x4 ;  /* 0x0000000403037836 */ /* 0x000fd80000000000 */
[----:B0-----:R-:W-:Y:S05]  /*218090*/  @P1 BRA `(.L_x_11396) ;  /* 0xfffffff800841947 */ /* 0x001fea000383ffff */
.L_x_11375:
[----:B------:R-:W-:Y:S05]  /*2180a0*/  BSYNC.RECONVERGENT B2 ;  /* 0x0000000000027941 */ /* 0x000fea0003800200 */
.L_x_11374:
        /* <DEDUP_REMOVED lines=14> */
.L_x_11398:
[----:B------:R-:W-:-:S13]  /*218190*/  ISETP.NE.AND P1, PT, R4, 0x47, PT ;  /* 0x000000470400780c */ /* 0x000fda0003f25270 */
[----:B------:R-:W-:Y:S05]  /*2181a0*/  @!P1 BRA `(.L_x_11401) ;  /* 0x0000000000149947 */ /* 0x000fea0003800000 */
[----:B------:R-:W-:Y:S01]  /*2181b0*/  ISETP.NE.AND P1, PT, R4, 0x54, PT ;  /* 0x000000540400780c */ /* 0x000fe20003f25270 */
[----:B------:R-:W-:-:S12]  /*2181c0*/  IMAD.MOV.U32 R104, RZ, RZ, 0x3 ;  /* 0x00000003ff687424 */ /* 0x000fd800078e00ff */
[----:B------:R-:W-:Y:S05]  /*2181d0*/  @!P1 BRA `(.L_x_11399) ;  /* 0x00000000000c9947 */ /* 0x000fea0003800000 */
.L_x_11400:
[----:B------:R-:W-:Y:S01]  /*2181e0*/  IMAD.MOV.U32 R104, RZ, RZ, 0x4 ;  /* 0x00000004ff687424 */ /* 0x000fe200078e00ff */
[----:B------:R-:W-:Y:S06]  /*2181f0*/  BRA `(.L_x_11399) ;  /* 0x0000000000047947 */ /* 0x000fec0003800000 */
.L_x_11401:
[----:B------:R-:W-:-:S07]  /*218200*/  IMAD.MOV.U32 R104, RZ, RZ, 0x2 ;  /* 0x00000002ff687424 */ /* 0x000fce00078e00ff */
.L_x_11399:
[----:B------:R-:W-:Y:S05]  /*218210*/  BSYNC.RECONVERGENT B2 ;  /* 0x0000000000027941 */ /* 0x000fea0003800200 */
.L_x_11397:
        /* <DEDUP_REMOVED lines=17> */
.L_x_11403:
[----:B------:R-:W-:-:S13]  /*218330*/  ISETP.NE.AND P1, PT, R104, 0x47, PT ;  /* 0x000000476800780c */ /* 0x000fda0003f25270 */
[----:B------:R-:W-:Y:S05]  /*218340*/  @!P1 BRA `(.L_x_11406) ;  /* 0x0000000000149947 */ /* 0x000fea0003800000 */
[----:B------:R-:W-:Y:S01]  /*218350*/  ISETP.NE.AND P1, PT, R104, 0x54, PT ;  /* 0x000000546800780c */ /* 0x000fe20003f25270 */
[----:B------:R-:W-:-:S12]  /*218360*/  IMAD.MOV.U32 R105, RZ, RZ, 0x3 ;  /* 0x00000003ff697424 */ /* 0x000fd800078e00ff */
[----:B------:R-:W-:Y:S05]  /*218370*/  @!P1 BRA `(.L_x_11404) ;  /* 0x00000000000c9947 */ /* 0x000fea0003800000 */
.L_x_11405:
[----:B------:R-:W-:Y:S01]  /*218380*/  IMAD.MOV.U32 R105, RZ, RZ, 0x4 ;  /* 0x00000004ff697424 */ /* 0x000fe200078e00ff */
[----:B------:R-:W-:Y:S06]  /*218390*/  BRA `(.L_x_11404) ;  /* 0x0000000000047947 */ /* 0x000fec0003800000 */
.L_x_11406:
[----:B------:R-:W-:-:S07]  /*2183a0*/  IMAD.MOV.U32 R105, RZ, RZ, 0x2 ;  /* 0x00000002ff697424 */ /* 0x000fce00078e00ff */
.L_x_11404:
[----:B------:R-:W-:Y:S05]  /*2183b0*/  BSYNC.RECONVERGENT B2 ;  /* 0x0000000000027941 */ /* 0x000fea0003800200 */
.L_x_11402:
        /* <DEDUP_REMOVED lines=16> */
.L_x_11408:
[----:B------:R-:W-:-:S13]  /*2184c0*/  ISETP.NE.AND P1, PT, R3, 0x47, PT ;  /* 0x000000470300780c */ /* 0x000fda0003f25270 */
[----:B------:R-:W-:Y:S05]  /*2184d0*/  @!P1 BRA `(.L_x_11411) ;  /* 0x0000000000149947 */ /* 0x000fea0003800000 */
[----:B------:R-:W-:Y:S01]  /*2184e0*/  ISETP.NE.AND P1, PT, R3, 0x54, PT ;  /* 0x000000540300780c */ /* 0x000fe20003f25270 */
[----:B------:R-:W-:-:S12]  /*2184f0*/  IMAD.MOV.U32 R5, RZ, RZ, 0x3 ;  /* 0x00000003ff057424 */ /* 0x000fd800078e00ff */
[----:B------:R-:W-:Y:S05]  /*218500*/  @!P1 BRA `(.L_x_11409) ;  /* 0x00000000000c9947 */ /* 0x000fea0003800000 */
.L_x_11410:
[----:B------:R-:W-:Y:S01]  /*218510*/  IMAD.MOV.U32 R5, RZ, RZ, 0x4 ;  /* 0x00000004ff057424 */ /* 0x000fe200078e00ff */
[----:B------:R-:W-:Y:S06]  /*218520*/  BRA `(.L_x_11409) ;  /* 0x0000000000047947 */ /* 0x000fec0003800000 */
.L_x_11411:
[----:B------:R-:W-:-:S07]  /*218530*/  IMAD.MOV.U32 R5, RZ, RZ, 0x2 ;  /* 0x00000002ff057424 */ /* 0x000fce00078e00ff */
.L_x_11409:
[----:B------:R-:W-:Y:S05]  /*218540*/  BSYNC.RECONVERGENT B2 ;  /* 0x0000000000027941 */ /* 0x000fea0003800200 */
.L_x_11407:
[----:B------:R2:W-:Y:S02]  /*218550*/  STL.U8 [R4+0x27f5], R5 ;  /* 0x0027f50504007387 */ /* 0x0005e40000100000 */
.L_x_11373:
[----:B------:R-:W-:Y:S05]  /*218560*/  BSYNC.RECONVERGENT B1 ;  /* 0x0000000000017941 */ /* 0x000fea0003800200 */
.L_x_11372:
        /* <DEDUP_REMOVED lines=17> */
.L_x_11420:
        /* <DEDUP_REMOVED lines=13> */
.L_x_11419:
[----:B------:R-:W-:-:S05]  /*218750*/  IADD3 R110, PT, PT, R1, R4, RZ ;  /* 0x00000004016e7210 */ /* 0x000fca0007ffe0ff */
        /* <DEDUP_REMOVED lines=65> */
.L_x_11418:
[----:B------:R-:W-:Y:S05]  /*218b70*/  BSYNC.RECONVERGENT B3 ;  /* 0x0000000000037941 */ /* 0x000fea0003800200 */
.L_x_11417:
        /* <DEDUP_REMOVED lines=21> */
[----:B------:R-:W-:Y:S01]  /*218cd0*/  IMAD R106, R106, 0x8, R1 ;  /* 0x000000086a6a7824 */ /* 0x000fe200078e0201 */
[----:B--2---:R-:W-:-:S04]  /*218ce0*/  IADD3 R108, PT, PT, R105, R108, RZ ;  /* 0x0000006c696c7210 */ /* 0x004fc80007ffe0ff */
        /* <DEDUP_REMOVED lines=27> */
.L_x_11416:
[----:B------:R-:W-:Y:S05]  /*218ea0*/  BSYNC.RECONVERGENT B2 ;  /* 0x0000000000027941 */ /* 0x000fea0003800200 */
.L_x_11415:
[C---:B------:R-:W-:Y:S01]  /*218eb0*/  ISETP.NE.AND P0, PT, R3.reuse, R2, PT ;  /* 0x000000020300720c */ /* 0x040fe20003f05270 */
[----:B------:R-:W-:-:S12]  /*218ec0*/  VIADD R3, R3, 0x1 ;  /* 0x0000000103037836 */ /* 0x000fd80000000000 */
[----:B------:R-:W-:Y:S05]  /*218ed0*/  @P0 BRA `(.L_x_11420) ;  /* 0xfffffff400e80947 */ /* 0x000fea000383ffff */
[----:B------:R-:W-:Y:S05]  /*218ee0*/  BSYNC.RECONVERGENT B1 ;  /* 0x0000000000017941 */ /* 0x000fea0003800200 */
.L_x_11414:
[----:B------:R-:W-:Y:S01]  /*218ef0*/  BSSY.RECONVERGENT B3, `(.L_x_11421) ;  /* 0x0000463000037945 */ /* 0x000fe20003800200 */
[----:B------:R-:W-:-:S07]  /*218f00*/  IMAD.MOV.U32 R143, RZ, RZ, 0x1 ;  /* 0x00000001ff8f7424 */ /* 0x000fce00078e00ff */
.L_x_11486:
[----:B------:R-:W-:Y:S04]  /*218f10*/  BSSY.RECONVERGENT B2, `(.L_x_11422) ;  /* 0x000045d000027945 */ /* 0x000fe80003800200 */
[----:B01----:R-:W-:Y:S05]  /*218f20*/  @!P4 BRA `(.L_x_11423) ;  /* 0x00000044006cc947 */ /* 0x003fea0003800000 */
[----:B------:R-:W-:-:S07]  /*218f30*/  IMAD.MOV.U32 R142, RZ, RZ, 0x1 ;  /* 0x00000001ff8e7424 */ /* 0x000fce00078e00ff */
.L_x_11485:
        /* <DEDUP_REMOVED lines=130> */
.L_x_11432:
[----:B------:R-:W-:Y:S05]  /*219760*/  BSYNC.RECONVERGENT B9 ;  /* 0x0000000000097941 */ /* 0x000fea0003800200 */
.L_x_11431:
        /* <DEDUP_REMOVED lines=36> */
.L_x_11435:
[----:B------:R-:W-:Y:S05]  /*2199b0*/  BSYNC.RECONVERGENT B9 ;  /* 0x0000000000097941 */ /* 0x000fea0003800200 */
.L_x_11434:
        /* <DEDUP_REMOVED lines=9> */
.L_x_11430:
        /* <DEDUP_REMOVED lines=47> */
.L_x_11437:
[----:B------:R-:W-:Y:S05]  /*219d40*/  BSYNC.RECONVERGENT B9 ;  /* 0x0000000000097941 */ /* 0x000fea0003800200 */
.L_x_11436:
        /* <DEDUP_REMOVED lines=38> */
.L_x_11439:
[----:B------:R-:W-:Y:S05]  /*219fb0*/  BSYNC.RECONVERGENT B9 ;  /* 0x0000000000097941 */ /* 0x000fea0003800200 */
.L_x_11438:
        /* <DEDUP_REMOVED lines=9> */
.L_x_11429:
        /* <DEDUP_REMOVED lines=56> */
.L_x_11441:
[----:B------:R-:W-:Y:S05]  /*21a3d0*/  BSYNC.RECONVERGENT B9 ;  /* 0x0000000000097941 */ /* 0x000fea0003800200 */
.L_x_11440:
        /* <DEDUP_REMOVED lines=38> */
.L_x_11443:
[----:B------:R-:W-:Y:S05]  /*21a640*/  BSYNC.RECONVERGENT B9 ;  /* 0x0000000000097941 */ /* 0x000fea0003800200 */
.L_x_11442:
        /* <DEDUP_REMOVED lines=8> */
.L_x_11433:
[----:B------:R-:W-:Y:S05]  /*21a6d0*/  BSYNC.RECONVERGENT B6 ;  /* 0x0000000000067941 */ /* 0x000fea0003800200 */
.L_x_11428:
        /* <DEDUP_REMOVED lines=35> */
.L_x_11445:
[----:B------:R-:W-:Y:S05]  /*21a910*/  BSYNC.RECONVERGENT B6 ;  /* 0x0000000000067941 */ /* 0x000fea0003800200 */
.L_x_11444:
[----:B------:R-:W-:-:S06]  /*21a920*/  DSETP.GEU.AND P0, PT, R92, R118, PT ;  /* 0x000000765c00722a */ /* 0x000fcc0003f0e000 */
[----:B------:R-:W-:Y:S02]  /*21a930*/  FSEL R104, R104, R138, !P0 ;  /* 0x0000008a68687208 */ /* 0x000fe40004000000 */
[----:B------:R-:W-:Y:S02]  /*21a940*/  FSEL R105, R105, R139, !P0 ;  /* 0x0000008b69697208 */ /* 0x000fe40004000000 */
[----:B------:R-:W-:Y:S02]  /*21a950*/  FSEL R106, R106, R140, !P0 ;  /* 0x0000008c6a6a7208 */ /* 0x000fe40004000000 */
[----:B------:R-:W-:-:S07]  /*21a960*/  FSEL R107, R107, R141, !P0 ;  /* 0x0000008d6b6b7208 */ /* 0x000fce0004000000 */
.L_x_11427:
[----:B------:R-:W-:Y:S05]  /*21a970*/  BSYNC.RECONVERGENT B8 ;  /* 0x0000000000087941 */ /* 0x000fea0003800200 */
.L_x_11426:
        /* <DEDUP_REMOVED lines=45> */
.L_x_11447:
[----:B------:R-:W-:Y:S05]  /*21ac50*/  BSYNC.RECONVERGENT B6 ;  /* 0x0000000000067941 */ /* 0x000fea0003800200 */
.L_x_11446:
        /* <DEDUP_REMOVED lines=33> */
.L_x_11449:
[----:B------:R-:W-:Y:S05]  /*21ae70*/  BSYNC.RECONVERGENT B6 ;  /* 0x0000000000067941 */ /* 0x000fea0003800200 */
.L_x_11448:
        /* <DEDUP_REMOVED lines=30> */
.L_x_11451:
[----:B------:R-:W-:Y:S05]  /*21b060*/  BSYNC.RECONVERGENT B6 ;  /* 0x0000000000067941 */ /* 0x000fea0003800200 */
.L_x_11450:
        /* <DEDUP_REMOVED lines=27> */
.L_x_11454:
[----:B------:R-:W-:Y:S05]  /*21b220*/  BSYNC.RELIABLE B7 ;  /* 0x0000000000077941 */ /* 0x000fea0003800100 */
.L_x_11453:
[----:B------:R1:W-:Y:S01]  /*21b230*/  STL.64 [R144], R110 ;  /* 0x0000006e90007387 */ /* 0x0003e20000100a00 */
[----:B------:R-:W-:Y:S02]  /*21b240*/  IMAD.MOV.U32 R106, RZ, RZ, R110 ;  /* 0x000000ffff6a7224 */ /* 0x000fe400078e006e */
[----:B------:R-:W-:Y:S01]  /*21b250*/  IMAD.MOV.U32 R107, RZ, RZ, R111 ;  /* 0x000000ffff6b7224 */ /* 0x000fe200078e006f */
[----:B------:R1:W-:Y:S01]  /*21b260*/  STL.64 [R149], R108 ;  /* 0x0000006c95007387 */ /* 0x0003e20000100a00 */
[----:B------:R-:W-:Y:S02]  /*21b270*/  IMAD.MOV.U32 R4, RZ, RZ, R108 ;  /* 0x000000ffff047224 */ /* 0x000fe400078e006c */
[----:B------:R-:W-:-:S07]  /*21b280*/  IMAD.MOV.U32 R5, RZ, RZ, R109 ;  /* 0x000000ffff057224 */ /* 0x000fce00078e006d */
.L_x_11455:
[----:B------:R-:W-:Y:S05]  /*21b290*/  BSYNC.RECONVERGENT B6 ;  /* 0x0000000000067941 */ /* 0x000fea0003800200 */
.L_x_11452:
[----:B------:R-:W-:-:S07]  /*21b2a0*/  IMAD.MOV.U32 R140, RZ, RZ, 0x3 ;  /* 0x00000003ff8c7424 */ /* 0x000fce00078e00ff */
.L_x_11484:
        /* <DEDUP_REMOVED lines=13> */
.L_x_11483:
        /* <DEDUP_REMOVED lines=27> */
[----:B------:R-:W2:Y:S01]  /*21b530*/  LDL.U8 R110, [R147+0x27f2] ;  /* 0x0027f200936e7983 */ /* 0x000ea20000100000 */
[----:B------:R-:W-:Y:S01]  /*21b540*/  IMAD.IADD R124, R1, 0x1, R143 ;  /* 0x00000001017c7824 */ /* 0x000fe200078e028f */
[----:B------:R-:W0:Y:S02]  /*21b550*/  LDC.64 R134, c[0x0][0x3d0] ;  /* 0x0000f400ff867b82 */ /* 0x000e240000000a00 */
[----:B------:R-:W3:Y:S04]  /*21b560*/  LDL.U8 R111, [R119+0x27d9] ;  /* 0x0027d900776f7983 */ /* 0x000ee80000100000 */
[----:B------:R-:W5:Y:S04]  /*21b570*/  LDL.U8 R118, [R122+0x27f3] ;  /* 0x0027f3007a767983 */ /* 0x000f680000100000 */
[----:B------:R-:W3:Y:S04]  /*21b580*/  LDL.U8 R119, [R119+0x27d8] ;  /* 0x0027d80077777983 */ /* 0x000ee80000100000 */
[----:B------:R-:W4:Y:S04]  /*21b590*/  LDL.S8 R122, [R122+0x27f4] ;  /* 0x0027f4007a7a7983 */ /* 0x000f280000100200 */
        /* <DEDUP_REMOVED lines=80> */
.L_x_11464:
[----:B------:R-:W-:Y:S05]  /*21baa0*/  BSYNC.RECONVERGENT B10 ;  /* 0x00000000000a7941 */ /* 0x000fea0003800200 */
.L_x_11463:
        /* <DEDUP_REMOVED lines=30> */
.L_x_11466:
[----:B------:R-:W-:Y:S05]  /*21bc90*/  BSYNC.RECONVERGENT B10 ;  /* 0x00000000000a7941 */ /* 0x000fea0003800200 */
.L_x_11465:
[----:B------:R-:W-:-:S06]  /*21bca0*/  DSETP.GT.AND P0, PT, R104, R122, PT ;  /* 0x0000007a6800722a */ /* 0x000fcc0003f04000 */
[----:B------:R-:W-:Y:S02]  /*21bcb0*/  FSEL R118, R110, RZ, P0 ;  /* 0x000000ff6e767208 */ /* 0x000fe40000000000 */
[----:B------:R-:W-:Y:S02]  /*21bcc0*/  FSEL R119, R111, -1.875, P0 ;  /* 0xbff000006f777808 */ /* 0x000fe40000000000 */
[----:B------:R-:W-:Y:S02]  /*21bcd0*/  FSEL R120, R108, RZ, P0 ;  /* 0x000000ff6c787208 */ /* 0x000fe40000000000 */
[----:B------:R-:W-:Y:S01]  /*21bce0*/  FSEL R121, R109, +QNAN , P0 ;  /* 0x7ff000006d797808 */ /* 0x000fe20000000000 */
[----:B------:R-:W-:Y:S06]  /*21bcf0*/  BRA `(.L_x_11467) ;  /* 0x0000001400907947 */ /* 0x000fec0003800000 */
.L_x_11462:
        /* <DEDUP_REMOVED lines=75> */
.L_x_11469:
[----:B------:R-:W-:Y:S05]  /*21c1b0*/  BSYNC.RECONVERGENT B10 ;  /* 0x00000000000a7941 */ /* 0x000fea0003800200 */
.L_x_11468:
        /* <DEDUP_REMOVED lines=30> */
.L_x_11471:
[----:B------:R-:W-:Y:S05]  /*21c3a0*/  BSYNC.RECONVERGENT B10 ;  /* 0x00000000000a7941 */ /* 0x000fea0003800200 */
.L_x_11470:
        /* <DEDUP_REMOVED lines=15> */
.L_x_11461:
        /* <DEDUP_REMOVED lines=83> */
.L_x_11474:
[----:B------:R-:W-:Y:S05]  /*21c9d0*/  BSYNC.RECONVERGENT B10 ;  /* 0x00000000000a7941 */ /* 0x000fea0003800200 */
.L_x_11473:
        /* <DEDUP_REMOVED lines=30> */
.L_x_11476:
[----:B------:R-:W-:Y:S05]  /*21cbc0*/  BSYNC.RECONVERGENT B10 ;  /* 0x00000000000a7941 */ /* 0x000fea0003800200 */
.L_x_11475:
[----:B------:R-:W-:-:S06]  /*21cbd0*/  DSETP.GT.AND P0, PT, R104, R122, PT ;  /* 0x0000007a6800722a */ /* 0x000fcc0003f04000 */
[----:B------:R-:W-:Y:S02]  /*21cbe0*/  FSEL R118, R110, RZ, P0 ;  /* 0x000000ff6e767208 */ /* 0x000fe40000000000 */
[----:B------:R-:W-:Y:S02]  /*21cbf0*/  FSEL R119, R111, -1.875, P0 ;  /* 0xbff000006f777808 */ /* 0x000fe40000000000 */
[----:B------:R-:W-:Y:S02]  /*21cc00*/  FSEL R120, R108, RZ, P0 ;  /* 0x000000ff6c787208 */ /* 0x000fe40000000000 */
[----:B------:R-:W-:Y:S01]  /*21cc10*/  FSEL R121, R109, +QNAN , P0 ;  /* 0x7ff000006d797808 */ /* 0x000fe20000000000 */
[----:B------:R-:W-:Y:S06]  /*21cc20*/  BRA `(.L_x_11467) ;  /* 0x0000000400c47947 */ /* 0x000fec0003800000 */
.L_x_11472:
        /* <DEDUP_REMOVED lines=36> */
.L_x_11478:
[----:B------:R-:W-:Y:S05]  /*21ce70*/  BSYNC.RECONVERGENT B7 ;  /* 0x0000000000077941 */ /* 0x000fea0003800200 */
.L_x_11477:
        /* <DEDUP_REMOVED lines=39> */
.L_x_11480:
[----:B------:R-:W-:Y:S05]  /*21d0f0*/  BSYNC.RECONVERGENT B10 ;  /* 0x00000000000a7941 */ /* 0x000fea0003800200 */
.L_x_11479:
        /* <DEDUP_REMOVED lines=30> */
.L_x_11482:
[----:B------:R-:W-:Y:S05]  /*21d2e0*/  BSYNC.RECONVERGENT B10 ;  /* 0x00000000000a7941 */ /* 0x000fea0003800200 */
.L_x_11481:
[----:B------:R-:W-:-:S06]  /*21d2f0*/  DSETP.GT.AND P0, PT, R104, R122, PT ;  /* 0x0000007a6800722a */ /* 0x000fcc0003f04000 */
[----:B------:R-:W-:Y:S02]  /*21d300*/  FSEL R118, R110, RZ, P0 ;  /* 0x000000ff6e767208 */ /* 0x000fe40000000000 */
[----:B------:R-:W-:Y:S02]  /*21d310*/  FSEL R119, R111, -1.875, P0 ;  /* 0xbff000006f777808 */ /* 0x000fe40000000000 */
[----:B------:R-:W-:Y:S02]  /*21d320*/  FSEL R120, R108, RZ, P0 ;  /* 0x000000ff6c787208 */ /* 0x000fe40000000000 */
[----:B------:R-:W-:-:S07]  /*21d330*/  FSEL R121, R109, +QNAN , P0 ;  /* 0x7ff000006d797808 */ /* 0x000fce0000000000 */
.L_x_11467:
[----:B------:R-:W-:Y:S05]  /*21d340*/  BSYNC.RECONVERGENT B6 ;  /* 0x0000000000067941 */ /* 0x000fea0003800200 */
.L_x_11460:
        /* <DEDUP_REMOVED lines=14> */
.L_x_11459:
[----:B------:R-:W-:Y:S05]  /*21d430*/  BSYNC.RECONVERGENT B8 ;  /* 0x0000000000087941 */ /* 0x000fea0003800200 */
.L_x_11458:
[----:B------:R-:W-:Y:S01]  /*21d440*/  VIADD R138, R138, 0x1 ;  /* 0x000000018a8a7836 */ /* 0x000fe20000000000 */
[----:B------:R-:W-:-:S04]  /*21d450*/  ISETP.GT.U32.AND P1, PT, R139, 0x1, PT ;  /* 0x000000018b00780c */ /* 0x000fc80003f24070 */
[----:B------:R-:W-:-:S13]  /*21d460*/  ISETP.GE.AND P0, PT, R138, R142, PT ;  /* 0x0000008e8a00720c */ /* 0x000fda0003f06270 */
[----:B------:R-:W-:Y:S05]  /*21d470*/  @!P0 BRA P1, `(.L_x_11483) ;  /* 0xffffffdc00c08947 */ /* 0x000fea000083ffff */
.L_x_11457:
[----:B------:R-:W-:Y:S05]  /*21d480*/  BSYNC.RECONVERGENT B9 ;  /* 0x0000000000097941 */ /* 0x000fea0003800200 */
.L_x_11456:
[----:B------:R-:W-:Y:S05]  /*21d490*/  @P3 BRA `(.L_x_11484) ;  /* 0xffffffdc00843947 */ /* 0x000fea000383ffff */
.L_x_11425:
[----:B------:R-:W-:Y:S05]  /*21d4a0*/  BSYNC.RECONVERGENT B1 ;  /* 0x0000000000017941 */ /* 0x000fea0003800200 */
.L_x_11424:
[C---:B------:R-:W-:Y:S01]  /*21d4b0*/  ISETP.NE.AND P0, PT, R142.reuse, R148, PT ;  /* 0x000000948e00720c */ /* 0x040fe20003f05270 */
[----:B------:R-:W-:-:S12]  /*21d4c0*/  VIADD R142, R142, 0x1 ;  /* 0x000000018e8e7836 */ /* 0x000fd80000000000 */
[----:B------:R-:W-:Y:S05]  /*21d4d0*/  @P0 BRA `(.L_x_11485) ;  /* 0xffffffb800980947 */ /* 0x000fea000383ffff */
.L_x_11423:
[----:B------:R-:W-:Y:S05]  /*21d4e0*/  BSYNC.RECONVERGENT B2 ;  /* 0x0000000000027941 */ /* 0x000fea0003800200 */
.L_x_11422:
[C---:B------:R-:W-:Y:S01]  /*21d4f0*/  ISETP.NE.AND P0, PT, R143.reuse, R2, PT ;  /* 0x000000028f00720c */ /* 0x040fe20003f05270 */
[----:B------:R-:W-:-:S12]  /*21d500*/  VIADD R143, R143, 0x1 ;  /* 0x000000018f8f7836 */ /* 0x000fd80000000000 */
[----:B------:R-:W-:Y:S05]  /*21d510*/  @P0 BRA `(.L_x_11486) ;  /* 0xffffffb8007c0947 */ /* 0x000fea000383ffff */
[----:B------:R-:W-:Y:S05]  /*21d520*/  BSYNC.RECONVERGENT B3 ;  /* 0x0000000000037941 */ /* 0x000fea0003800200 */
.L_x_11421:
[----:B------:R-:W-:Y:S02]  /*21d530*/  IMAD.MOV.U32 R150, RZ, RZ, RZ ;  /* 0x000000ffff967224 */ /* 0x000fe400078e00ff */
[----:B------:R-:W-:Y:S02]  /*21d540*/  IMAD.MOV.U32 R151, RZ, RZ, 0x1 ;  /* 0x00000001ff977424 */ /* 0x000fe400078e00ff */
[----:B01----:R-:W-:Y:S02]  /*21d550*/  IMAD.MOV.U32 R149, RZ, RZ, RZ ;  /* 0x000000ffff957224 */ /* 0x003fe400078e00ff */
[----:B------:R-:W-:Y:S02]  /*21d560*/  IMAD.MOV.U32 R4, RZ, RZ, 0x0 ;  /* 0x00000000ff047424 */ /* 0x000fe400078e00ff */
[----:B------:R-:W-:-:S07]  /*21d570*/  IMAD.MOV.U32 R5, RZ, RZ, -0x100000 ;  /* 0xfff00000ff057424 */ /* 0x000fce00078e00ff */
.L_x_11514:
[----:B------:R-:W-:Y:S01]  /*21d580*/  ISETP.NE.AND P0, PT, R148, RZ, PT ;  /* 0x000000ff9400720c */ /* 0x000fe20003f05270 */
[----:B------:R-:W-:-:S12]  /*21d590*/  BSSY.RECONVERGENT B2, `(.L_x_11487) ;  /* 0x00001d6000027945 */ /* 0x000fd80003800200 */
[----:B------:R-:W-:Y:S05]  /*21d5a0*/  @!P0 BRA `(.L_x_11488) ;  /* 0x0000001c00508947 */ /* 0x000fea0003800000 */
[----:B------:R-:W-:-:S06]  /*21d5b0*/  IMAD.IADD R153, R1, 0x1, R151 ;  /* 0x0000000101997824 */ /* 0x000fcc00078e0297 */
[----:B------:R-:W5:Y:S01]  /*21d5c0*/  LDL.U8 R153, [R153+0x27d8] ;  /* 0x0027d80099997983 */ /* 0x000f620000100000 */
[----:B------:R-:W-:-:S07]  /*21d5d0*/  IMAD.MOV.U32 R152, RZ, RZ, 0x1 ;  /* 0x00000001ff987424 */ /* 0x000fce00078e00ff */
.L_x_11513:
        /* <DEDUP_REMOVED lines=124> */
.L_x_11494:
[----:B------:R-:W-:Y:S05]  /*21dda0*/  BSYNC.RECONVERGENT B6 ;  /* 0x0000000000067941 */ /* 0x000fea0003800200 */
.L_x_11493:
        /* <DEDUP_REMOVED lines=36> */
.L_x_11496:
[----:B------:R-:W-:Y:S05]  /*21dff0*/  BSYNC.RECONVERGENT B6 ;  /* 0x0000000000067941 */ /* 0x000fea0003800200 */
.L_x_11495:
[----:B------:R-:W-:-:S06]  /*21e000*/  DSETP.GEU.AND P0, PT, R122, R94, PT ;  /* 0x0000005e7a00722a */ /* 0x000fcc0003f0e000 */
[----:B------:R-:W-:Y:S02]  /*21e010*/  FSEL R140, R140, R146, !P0 ;  /* 0x000000928c8c7208 */ /* 0x000fe40004000000 */
[----:B------:R-:W-:Y:S02]  /*21e020*/  FSEL R141, R141, R147, !P0 ;  /* 0x000000938d8d7208 */ /* 0x000fe40004000000 */
[----:B------:R-:W-:Y:S02]  /*21e030*/  FSEL R142, R142, R144, !P0 ;  /* 0x000000908e8e7208 */ /* 0x000fe40004000000 */
[----:B------:R-:W-:Y:S02]  /*21e040*/  FSEL R143, R143, R145, !P0 ;  /* 0x000000918f8f7208 */ /* 0x000fe40004000000 */
[----:B------:R-:W-:Y:S02]  /*21e050*/  FSEL R94, R94, R122, !P0 ;  /* 0x0000007a5e5e7208 */ /* 0x000fe40004000000 */
[----:B------:R-:W-:-:S07]  /*21e060*/  FSEL R95, R95, R123, !P0 ;  /* 0x0000007b5f5f7208 */ /* 0x000fce0004000000 */
.L_x_11492:
[----:B------:R-:W-:Y:S05]  /*21e070*/  BSYNC.RECONVERGENT B3 ;  /* 0x0000000000037941 */ /* 0x000fea0003800200 */
.L_x_11491:
        /* <DEDUP_REMOVED lines=49> */
.L_x_11500:
[----:B------:R-:W-:Y:S05]  /*21e390*/  BSYNC.RECONVERGENT B6 ;  /* 0x0000000000067941 */ /* 0x000fea0003800200 */
.L_x_11499:
        /* <DEDUP_REMOVED lines=37> */
.L_x_11502:
[----:B------:R-:W-:Y:S05]  /*21e5f0*/  BSYNC.RECONVERGENT B6 ;  /* 0x0000000000067941 */ /* 0x000fea0003800200 */
.L_x_11501:
[----:B------:R-:W-:-:S06]  /*21e600*/  DSETP.GEU.AND P0, PT, R118, R94, PT ;  /* 0x0000005e7600722a */ /* 0x000fcc0003f0e000 */
[----:B------:R-:W-:Y:S02]  /*21e610*/  FSEL R146, R146, R140, !P0 ;  /* 0x0000008c92927208 */ /* 0x000fe40004000000 */
[----:B------:R-:W-:Y:S02]  /*21e620*/  FSEL R147, R147, R141, !P0 ;  /* 0x0000008d93937208 */ /* 0x000fe40004000000 */
[----:B------:R-:W-:Y:S02]  /*21e630*/  FSEL R144, R144, R142, !P0 ;  /* 0x0000008e90907208 */ /* 0x000fe40004000000 */
[----:B------:R-:W-:Y:S02]  /*21e640*/  FSEL R145, R145, R143, !P0 ;  /* 0x0000008f91917208 */ /* 0x000fe40004000000 */
[----:B------:R-:W-:Y:S02]  /*21e650*/  FSEL R94, R94, R118, !P0 ;  /* 0x000000765e5e7208 */ /* 0x000fe40004000000 */
[----:B------:R-:W-:-:S07]  /*21e660*/  FSEL R95, R95, R119, !P0 ;  /* 0x000000775f5f7208 */ /* 0x000fce0004000000 */
.L_x_11498:
[----:B------:R-:W-:Y:S05]  /*21e670*/  BSYNC.RECONVERGENT B3 ;  /* 0x0000000000037941 */ /* 0x000fea0003800200 */
.L_x_11497:
        /* <DEDUP_REMOVED lines=53> */
.L_x_11506:
[----:B------:R-:W-:Y:S05]  /*21e9d0*/  BSYNC.RECONVERGENT B6 ;  /* 0x0000000000067941 */ /* 0x000fea0003800200 */
.L_x_11505:
        /* <DEDUP_REMOVED lines=36> */
.L_x_11508:
[----:B------:R-:W-:Y:S05]  /*21ec20*/  BSYNC.RECONVERGENT B6 ;  /* 0x0000000000067941 */ /* 0x000fea0003800200 */
.L_x_11507:
[----:B------:R-:W-:-:S06]  /*21ec30*/  DSETP.GEU.AND P0, PT, R122, R94, PT ;  /* 0x0000005e7a00722a */ /* 0x000fcc0003f0e000 */
[----:B------:R-:W-:Y:S02]  /*21ec40*/  FSEL R104, R104, R146, !P0 ;  /* 0x0000009268687208 */ /* 0x000fe40004000000 */
[----:B------:R-:W-:Y:S02]  /*21ec50*/  FSEL R105, R105, R147, !P0 ;  /* 0x0000009369697208 */ /* 0x000fe40004000000 */
[----:B------:R-:W-:Y:S02]  /*21ec60*/  FSEL R106, R106, R144, !P0 ;  /* 0x000000906a6a7208 */ /* 0x000fe40004000000 */
[----:B------:R-:W-:Y:S02]  /*21ec70*/  FSEL R107, R107, R145, !P0 ;  /* 0x000000916b6b7208 */ /* 0x000fe40004000000 */
[----:B------:R-:W-:Y:S02]  /*21ec80*/  FSEL R94, R94, R122, !P0 ;  /* 0x0000007a5e5e7208 */ /* 0x000fe40004000000 */
[----:B------:R-:W-:-:S07]  /*21ec90*/  FSEL R95, R95, R123, !P0 ;  /* 0x0000007b5f5f7208 */ /* 0x000fce0004000000 */
.L_x_11504:
[----:B------:R-:W-:Y:S05]  /*21eca0*/  BSYNC.RECONVERGENT B3 ;  /* 0x0000000000037941 */ /* 0x000fea0003800200 */
.L_x_11503:
        /* <DEDUP_REMOVED lines=34> */
.L_x_11510:
[----:B------:R-:W-:Y:S05]  /*21eed0*/  BSYNC.RECONVERGENT B3 ;  /* 0x0000000000037941 */ /* 0x000fea0003800200 */
.L_x_11509:
[----:B------:R-:W-:-:S06]  /*21eee0*/  DSETP.GEU.AND P0, PT, R94, R122, PT ;  /* 0x0000007a5e00722a */ /* 0x000fcc0003f0e000 */
[----:B------:R-:W-:Y:S02]  /*21eef0*/  FSEL R108, R108, R104, !P0 ;  /* 0x000000686c6c7208 */ /* 0x000fe40004000000 */
[----:B------:R-:W-:Y:S02]  /*21ef00*/  FSEL R110, R110, R106, !P0 ;  /* 0x0000006a6e6e7208 */ /* 0x000fe40004000000 */
[----:B------:R-:W-:Y:S02]  /*21ef10*/  FSEL R104, R109, R105, !P0 ;  /* 0x000000696d687208 */ /* 0x000fe40004000000 */
[----:B------:R-:W-:-:S03]  /*21ef20*/  FSEL R106, R111, R107, !P0 ;  /* 0x0000006b6f6a7208 */ /* 0x000fc60004000000 */
[----:B------:R-:W-:Y:S02]  /*21ef30*/  IMAD.MOV.U32 R109, RZ, RZ, R104 ;  /* 0x000000ffff6d7224 */ /* 0x000fe400078e0068 */
[----:B------:R-:W-:-:S07]  /*21ef40*/  IMAD.MOV.U32 R111, RZ, RZ, R106 ;  /* 0x000000ffff6f7224 */ /* 0x000fce00078e006a */
.L_x_11490:
[----:B------:R-:W-:Y:S05]  /*21ef50*/  BSYNC.RECONVERGENT B1 ;  /* 0x0000000000017941 */ /* 0x000fea0003800200 */
.L_x_11489:
        /* <DEDUP_REMOVED lines=43> */
.L_x_11512:
[----:B------:R-:W-:Y:S05]  /*21f210*/  BSYNC.RECONVERGENT B1 ;  /* 0x0000000000017941 */ /* 0x000fea0003800200 */
.L_x_11511:
        /* <DEDUP_REMOVED lines=13> */
.L_x_11488:
[----:B------:R-:W-:Y:S05]  /*21f2f0*/  BSYNC.RECONVERGENT B2 ;  /* 0x0000000000027941 */ /* 0x000fea0003800200 */
.L_x_11487:
[C---:B------:R-:W-:Y:S01]  /*21f300*/  ISETP.NE.AND P0, PT, R151.reuse, R2, PT ;  /* 0x000000029700720c */ /* 0x040fe20003f05270 */
[----:B------:R-:W-:-:S12]  /*21f310*/  VIADD R151, R151, 0x1 ;  /* 0x0000000197977836 */ /* 0x000fd80000000000 */
[----:B------:R-:W-:Y:S05]  /*21f320*/  @P0 BRA `(.L_x_11514) ;  /* 0xffffffe000940947 */ /* 0x000fea000383ffff */
.L_x_11413:
[----:B------:R-:W-:Y:S05]  /*21f330*/  BSYNC.RECONVERGENT B4 ;  /* 0x0000000000047941 */ /* 0x000fea0003800200 */
.L_x_11412:
        /* <DEDUP_REMOVED lines=132> */
.L_x_11520:
[----:B------:R-:W-:Y:S05]  /*21fb80*/  BSYNC.RECONVERGENT B3 ;  /* 0x0000000000037941 */ /* 0x000fea0003800200 */
.L_x_11519:
        /* <DEDUP_REMOVED lines=35> */
.L_x_11522:
[----:B------:R-:W-:Y:S05]  /*21fdc0*/  BSYNC.RECONVERGENT B3 ;  /* 0x0000000000037941 */ /* 0x000fea0003800200 */
.L_x_11521:
        /* <DEDUP_REMOVED lines=11> */
.L_x_11518:
[----:B------:R-:W-:Y:S05]  /*21fe80*/  BSYNC.RECONVERGENT B2 ;  /* 0x0000000000027941 */ /* 0x000fea0003800200 */
.L_x_11517:
        /* <DEDUP_REMOVED lines=48> */
.L_x_11526:
[----:B------:R-:W-:Y:S05]  /*220190*/  BSYNC.RECONVERGENT B3 ;  /* 0x0000000000037941 */ /* 0x000fea0003800200 */
.L_x_11525:
        /* <DEDUP_REMOVED lines=35> */
.L_x_11528:
[----:B------:R-:W-:Y:S05]  /*2203d0*/  BSYNC.RECONVERGENT B3 ;  /* 0x0000000000037941 */ /* 0x000fea0003800200 */
.L_x_11527:
        /* <DEDUP_REMOVED lines=11> */
.L_x_11524:
[----:B------:R-:W-:Y:S05]  /*220490*/  BSYNC.RECONVERGENT B2 ;  /* 0x0000000000027941 */ /* 0x000fea0003800200 */
.L_x_11523:
        /* <DEDUP_REMOVED lines=52> */
.L_x_11532:
[----:B------:R-:W-:Y:S05]  /*2207e0*/  BSYNC.RECONVERGENT B3 ;  /* 0x0000000000037941 */ /* 0x000fea0003800200 */
.L_x_11531:
        /* <DEDUP_REMOVED lines=35> */
.L_x_11534:
[----:B------:R-:W-:Y:S05]  /*220a20*/  BSYNC.RECONVERGENT B3 ;  /* 0x0000000000037941 */ /* 0x000fea0003800200 */
.L_x_11533:
        /* <DEDUP_REMOVED lines=11> */
.L_x_11530:
[----:B------:R-:W-:Y:S05]  /*220ae0*/  BSYNC.RECONVERGENT B2 ;  /* 0x0000000000027941 */ /* 0x000fea0003800200 */
.L_x_11529:
        /* <DEDUP_REMOVED lines=35> */
.L_x_11536:
[----:B------:R-:W-:Y:S05]  /*220d20*/  BSYNC.RECONVERGENT B2 ;  /* 0x0000000000027941 */ /* 0x000fea0003800200 */
.L_x_11535:
        /* <DEDUP_REMOVED lines=8> */
.L_x_11516:
[----:B------:R-:W-:Y:S05]  /*220db0*/  BSYNC.RECONVERGENT B1 ;  /* 0x0000000000017941 */ /* 0x000fea0003800200 */
.L_x_11515:
        /* <DEDUP_REMOVED lines=11> */
.L_x_11541:
        /* <DEDUP_REMOVED lines=9> */
.L_x_11540:
[----:B------:R-:W-:Y:S05]  /*220f00*/  BSYNC.RECONVERGENT B2 ;  /* 0x0000000000027941 */ /* 0x000fea0003800200 */
.L_x_11539:
        /* <DEDUP_REMOVED lines=24> */
.L_x_11538:
[----:B------:R-:W-:Y:S05]  /*221090*/  BSYNC.RECONVERGENT B1 ;  /* 0x0000000000017941 */ /* 0x000fea0003800200 */
.L_x_11537:
        /* <DEDUP_REMOVED lines=11> */
.L_x_11546:
        /* <DEDUP_REMOVED lines=20> */
.L_x_11545:
[----:B------:R-:W-:Y:S05]  /*221290*/  BSYNC.RECONVERGENT B2 ;  /* 0x0000000000027941 */ /* 0x000fea0003800200 */
.L_x_11544:
        /* <DEDUP_REMOVED lines=16> */
.L_x_11548:
[----:B------:R-:W-:Y:S05]  /*2213a0*/  BSYNC.RECONVERGENT B2 ;  /* 0x0000000000027941 */ /* 0x000fea0003800200 */
.L_x_11547:
        /* <DEDUP_REMOVED lines=18> */
.L_x_11543:
[----:B------:R-:W-:Y:S05]  /*2214d0*/  BSYNC.RECONVERGENT B1 ;  /* 0x0000000000017941 */ /* 0x000fea0003800200 */
.L_x_11542:
        /* <DEDUP_REMOVED lines=17> */
.L_x_11598:
        /* <DEDUP_REMOVED lines=20> */
.L_x_11553:
        /* <DEDUP_REMOVED lines=103> */
.L_x_11559:
[----:B------:R-:W-:Y:S05]  /*221da0*/  BSYNC.RECONVERGENT B6 ;  /* 0x0000000000067941 */ /* 0x000fea0003800200 */
.L_x_11558:
        /* <DEDUP_REMOVED lines=36> */
.L_x_11562:
[----:B------:R-:W-:Y:S05]  /*221ff0*/  BSYNC.RECONVERGENT B6 ;  /* 0x0000000000067941 */ /* 0x000fea0003800200 */
.L_x_11561:
        /* <DEDUP_REMOVED lines=10> */
.L_x_11557:
        /* <DEDUP_REMOVED lines=45> */
.L_x_11564:
[----:B------:R-:W-:Y:S05]  /*222370*/  BSYNC.RECONVERGENT B6 ;  /* 0x0000000000067941 */ /* 0x000fea0003800200 */
.L_x_11563:
        /* <DEDUP_REMOVED lines=38> */
.L_x_11566:
[----:B------:R-:W-:Y:S05]  /*2225e0*/  BSYNC.RECONVERGENT B6 ;  /* 0x0000000000067941 */ /* 0x000fea0003800200 */
.L_x_11565:
        /* <DEDUP_REMOVED lines=10> */
.L_x_11556:
        /* <DEDUP_REMOVED lines=55> */
.L_x_11568:
[----:B------:R-:W-:Y:S05]  /*222a00*/  BSYNC.RECONVERGENT B6 ;  /* 0x0000000000067941 */ /* 0x000fea0003800200 */
.L_x_11567:
        /* <DEDUP_REMOVED lines=38> */
.L_x_11570:
[----:B------:R-:W-:Y:S05]  /*222c70*/  BSYNC.RECONVERGENT B6 ;  /* 0x0000000000067941 */ /* 0x000fea0003800200 */
.L_x_11569:
        /* <DEDUP_REMOVED lines=9> */
.L_x_11560:
[----:B------:R-:W-:Y:S05]  /*222d10*/  BSYNC.RECONVERGENT B3 ;  /* 0x0000000000037941 */ /* 0x000fea0003800200 */
.L_x_11555:
        /* <DEDUP_REMOVED lines=35> */
.L_x_11572:
[----:B------:R-:W-:Y:S05]  /*222f50*/  BSYNC.RECONVERGENT B3 ;  /* 0x0000000000037941 */ /* 0x000fea0003800200 */
.L_x_11571:
[----:B------:R-:W-:-:S06]  /*222f60*/  DSETP.GEU.AND P0, PT, R198, R118, PT ;  /* 0x00000076c600722a */ /* 0x000fcc0003f0e000 */
[----:B------:R-:W-:Y:S02]  /*222f70*/  FSEL R104, R104, R110, !P0 ;  /* 0x0000006e68687208 */ /* 0x000fe40004000000 */
[----:B------:R-:W-:Y:S02]  /*222f80*/  FSEL R105, R105, R111, !P0 ;  /* 0x0000006f69697208 */ /* 0x000fe40004000000 */
[----:B------:R-:W-:Y:S02]  /*222f90*/  FSEL R4, R4, R138, !P0 ;  /* 0x0000008a04047208 */ /* 0x000fe40004000000 */
[----:B------:R-:W-:-:S07]  /*222fa0*/  FSEL R5, R5, R139, !P0 ;  /* 0x0000008b05057208 */ /* 0x000fce0004000000 */
.L_x_11554:
[----:B------:R-:W-:Y:S05]  /*222fb0*/  BSYNC.RECONVERGENT B4 ;  /* 0x0000000000047941 */ /* 0x000fea0003800200 */
.L_x_11552:
        /* <DEDUP_REMOVED lines=40> */
.L_x_11574:
[----:B------:R-:W-:Y:S05]  /*223240*/  BSYNC.RELIABLE B3 ;  /* 0x0000000000037941 */ /* 0x000fea0003800100 */
.L_x_11573:
        /* <DEDUP_REMOVED lines=47> */
.L_x_11577:
[----:B------:R-:W-:Y:S05]  /*223540*/  BSYNC.RECONVERGENT B3 ;  /* 0x0000000000037941 */ /* 0x000fea0003800200 */
.L_x_11576:
[----:B------:R-:W-:Y:S04]  /*223550*/  BSSY.RECONVERGENT B4, `(.L_x_11578) ;  /* 0x0000199000047945 */ /* 0x000fe80003800200 */
[----:B------:R-:W-:Y:S05]  /*223560*/  @!P0 BRA `(.L_x_11579) ;  /* 0x00000018005c8947 */ /* 0x000fea0003800000 */
[----:B------:R-:W-:-:S07]  /*223570*/  IMAD.MOV.U32 R140, RZ, RZ, 0x3 ;  /* 0x00000003ff8c7424 */ /* 0x000fce00078e00ff */
.L_x_11597:
        /* <DEDUP_REMOVED lines=20> */
.L_x_11596:
[----:B------:R-:W-:Y:S01]  /*2236c0*/  LOP3.LUT R3, RZ, R138, RZ, 0x33, !PT ;  /* 0x0000008aff037212 */ /* 0x000fe200078e33ff */
[----:B------:R-:W-:Y:S01]  /*2236d0*/  BSSY.RECONVERGENT B6, `(.L_x_11582) ;  /* 0x0000146000067945 */ /* 0x000fe20003800200 */
[----:B------:R-:W-:Y:S01]  /*2236e0*/  LOP3.LUT R136, RZ, R139, RZ, 0x33, !PT ;  /* 0x0000008bff887212 */ /* 0x000fe200078e33ff */
[----:B------:R-:W-:Y:S02]  /*2236f0*/  IMAD.IADD R106, R1, 0x1, R150 ;  /* 0x00000001016a7824 */ /* 0x000fe400078e0296 */
[----:B------:R-:W-:Y:S01]  /*223700*/  IMAD.IADD R3, R149, 0x1, R3 ;  /* 0x0000000195037824 */ /* 0x000fe200078e0203 */
[----:B------:R-:W-:-:S04]  /*223710*/  IADD3 R136, PT, PT, R150, R136, RZ ;  /* 0x0000008896887210 */ /* 0x000fc80007ffe0ff */
        /* <DEDUP_REMOVED lines=77> */
.L_x_11584:
        /* <DEDUP_REMOVED lines=83> */
.L_x_11587:
[----:B------:R-:W-:Y:S05]  /*224120*/  BSYNC.RECONVERGENT B8 ;  /* 0x0000000000087941 */ /* 0x000fea0003800200 */
.L_x_11586:
        /* <DEDUP_REMOVED lines=35> */
.L_x_11589:
[----:B------:R-:W-:Y:S05]  /*224360*/  BSYNC.RECONVERGENT B8 ;  /* 0x0000000000087941 */ /* 0x000fea0003800200 */
.L_x_11588:
[----:B------:R-:W-:-:S06]  /*224370*/  DSETP.GE.AND P0, PT, R4, R122, PT ;  /* 0x0000007a0400722a */ /* 0x000fcc0003f06000 */
[----:B------:R-:W-:Y:S02]  /*224380*/  FSEL R106, R106, RZ, P0 ;  /* 0x000000ff6a6a7208 */ /* 0x000fe40000000000 */
[----:B------:R-:W-:Y:S02]  /*224390*/  FSEL R107, R107, -1.875, P0 ;  /* 0xbff000006b6b7808 */ /* 0x000fe40000000000 */
[----:B------:R-:W-:Y:S02]  /*2243a0*/  FSEL R4, R104, RZ, P0 ;  /* 0x000000ff68047208 */ /* 0x000fe40000000000 */
[----:B------:R-:W-:Y:S01]  /*2243b0*/  FSEL R5, R105, +QNAN , P0 ;  /* 0x7ff0000069057808 */ /* 0x000fe20000000000 */
[----:B------:R-:W-:Y:S06]  /*2243c0*/  BRA `(.L_x_11585) ;  /* 0x0000000400d87947 */ /* 0x000fec0003800000 */
.L_x_11583:
        /* <DEDUP_REMOVED lines=57> */
.L_x_11590:
        /* <DEDUP_REMOVED lines=45> */
.L_x_11592:
[----:B------:R-:W-:Y:S05]  /*224a30*/  BSYNC.RECONVERGENT B7 ;  /* 0x0000000000077941 */ /* 0x000fea0003800200 */
.L_x_11591:
        /* <DEDUP_REMOVED lines=15> */
.L_x_11585:
[----:B------:R-:W-:Y:S05]  /*224b30*/  BSYNC.RECONVERGENT B6 ;  /* 0x0000000000067941 */ /* 0x000fea0003800200 */
.L_x_11582:
        /* <DEDUP_REMOVED lines=36> */
.L_x_11594:
[----:B------:R-:W-:-:S13]  /*224d80*/  ISETP.GT.AND P0, PT, R139, 0x1, PT ;  /* 0x000000018b00780c */ /* 0x000fda0003f04270 */
[----:B------:R-:W-:Y:S05]  /*224d90*/  @!P0 BREAK.RELIABLE B6 ;  /* 0x0000000000068942 */ /* 0x000fea0003800100 */
[----:B------:R-:W-:Y:S05]  /*224da0*/  @!P0 BRA `(.L_x_11581) ;  /* 0x00000000003c8947 */ /* 0x000fea0003800000 */
[----:B------:R-:W-:Y:S05]  /*224db0*/  BSYNC.RELIABLE B6 ;  /* 0x0000000000067941 */ /* 0x000fea0003800100 */
.L_x_11593:
[----:B------:R-:W-:Y:S02]  /*224dc0*/  VIADD R138, R138, 0x1 ;  /* 0x000000018a8a7836 */ /* 0x000fe40000000000 */
[----:B------:R-:W-:-:S03]  /*224dd0*/  VIADD R139, R139, 0xffffffff ;  /* 0xffffffff8b8b7836 */ /* 0x000fc60000000000 */
[----:B------:R-:W-:-:S13]  /*224de0*/  ISETP.GE.AND P0, PT, R138, R149, PT ;  /* 0x000000958a00720c */ /* 0x000fda0003f06270 */
[----:B------:R-:W-:Y:S05]  /*224df0*/  @!P0 BRA `(.L_x_11596) ;  /* 0xffffffe800308947 */ /* 0x000fea000383ffff */
[----:B------:R-:W-:Y:S05]  /*224e00*/  BRA `(.L_x_11581) ;  /* 0x0000000000247947 */ /* 0x000fea0003800000 */
.L_x_11595:
        /* <DEDUP_REMOVED lines=9> */
.L_x_11581:
[----:B------:R-:W-:Y:S05]  /*224ea0*/  BSYNC.RECONVERGENT B3 ;  /* 0x0000000000037941 */ /* 0x000fea0003800200 */
.L_x_11580:
[C---:B------:R-:W-:Y:S01]  /*224eb0*/  ISETP.LT.U32.AND P0, PT, R140.reuse, 0x20, PT ;  /* 0x000000208c00780c */ /* 0x040fe20003f01070 */
[----:B------:R-:W-:-:S12]  /*224ec0*/  VIADD R140, R140, 0x1 ;  /* 0x000000018c8c7836 */ /* 0x000fd80000000000 */
[----:B------:R-:W-:Y:S05]  /*224ed0*/  @P3 BRA P0, `(.L_x_11597) ;  /* 0xffffffe400a83947 */ /* 0x000fea000003ffff */
.L_x_11579:
[----:B------:R-:W-:Y:S05]  /*224ee0*/  BSYNC.RECONVERGENT B4 ;  /* 0x0000000000047941 */ /* 0x000fea0003800200 */
.L_x_11578:
[C---:B------:R-:W-:Y:S02]  /*224ef0*/  IMAD.IADD R106, R1.reuse, 0x1, R150 ;  /* 0x00000001016a7824 */ /* 0x040fe400078e0296 */
[----:B------:R-:W-:-:S04]  /*224f00*/  IMAD.IADD R107, R1, 0x1, R149 ;  /* 0x00000001016b7824 */ /* 0x000fc800078e0295 */
[----:B------:R-:W5:Y:S04]  /*224f10*/  LDL.U8 R106, [R106+0x27d8] ;  /* 0x0027d8006a6a7983 */ /* 0x000f680000100000 */
[----:B------:R-:W5:Y:S01]  /*224f20*/  LDL.U8 R107, [R107+0x27f3] ;  /* 0x0027f3006b6b7983 */ /* 0x000f620000100000 */
[----:B------:R-:W-:Y:S05]  /*224f30*/  BRA `(.L_x_11598) ;  /* 0xffffffc400ac7947 */ /* 0x000fea000383ffff */
.L_x_11575:
[----:B------:R-:W-:Y:S05]  /*224f40*/  BSYNC.RECONVERGENT B2 ;  /* 0x0000000000027941 */ /* 0x000fea0003800200 */
.L_x_11551:
        /* <DEDUP_REMOVED lines=22> */
.L_x_11605:
        /* <DEDUP_REMOVED lines=34> */
[----:B------:R-:W-:Y:S02]  /*2252d0*/  @!P1 IADD3 R104, PT, PT, R4, RZ, RZ ;  /* 0x000000ff04689210 */ /* 0x000fe40007ffe0ff */
        /* <DEDUP_REMOVED lines=22> */
.L_x_11604:
[----:B------:R-:W-:Y:S05]  /*225440*/  BSYNC.RECONVERGENT B4 ;  /* 0x0000000000047941 */ /* 0x000fea0003800200 */
.L_x_11603:
        /* <DEDUP_REMOVED lines=35> */
.L_x_11607:
[----:B------:R-:W-:Y:S05]  /*225680*/  BSYNC.RECONVERGENT B4 ;  /* 0x0000000000047941 */ /* 0x000fea0003800200 */
.L_x_11606:
        /* <DEDUP_REMOVED lines=21> */
.L_x_11609:
[----:B------:R-:W-:Y:S05]  /*2257e0*/  BSYNC.RECONVERGENT B4 ;  /* 0x0000000000047941 */ /* 0x000fea0003800200 */
.L_x_11608:
        /* <DEDUP_REMOVED lines=13> */
[----:B------:R-:W-:-:S05]  /*2258c0*/  @!P0 IADD3 R2, PT, PT, R4, RZ, RZ ;  /* 0x000000ff04028210 */ /* 0x000fca0007ffe0ff */
[----:B------:R-:W-:-:S04]  /*2258d0*/  IMAD.MOV.U32 R4, RZ, RZ, R2 ;  /* 0x000000ffff047224 */ /* 0x000fc800078e0002 */
[----:B------:R-:W-:Y:S01]  /*2258e0*/  @P1 VIADD R2, R4, 0x1 ;  /* 0x0000000104021836 */ /* 0x000fe20000000000 */
[----:B--2---:R-:W-:-:S13]  /*2258f0*/  ISETP.GT.OR P2, PT, R5, RZ, !P1 ;  /* 0x000000ff0500720c */ /* 0x004fda0004f44670 */
[----:B------:R-:W-:-:S04]  /*225900*/  @!P2 IMAD.MOV R2, RZ, RZ, R4 ;  /* 0x000000ffff02a224 */ /* 0x000fc800078e0204 */
[----:B------:R-:W-:-:S07]  /*225910*/  @P1 IMAD.MOV.U32 R4, RZ, RZ, R2 ;  /* 0x000000ffff041224 */ /* 0x000fce00078e0002 */
.L_x_11602:
[----:B------:R-:W-:Y:S05]  /*225920*/  BSYNC.RECONVERGENT B3 ;  /* 0x0000000000037941 */ /* 0x000fea0003800200 */
.L_x_11601:
        /* <DEDUP_REMOVED lines=10> */
.L_x_11614:
        /* <DEDUP_REMOVED lines=68> */
.L_x_11613:
[----:B------:R-:W-:Y:S05]  /*225e10*/  BSYNC.RECONVERGENT B4 ;  /* 0x0000000000047941 */ /* 0x000fea0003800200 */
.L_x_11612:
        /* <DEDUP_REMOVED lines=29> */
[----:B------:R-:W-:-:S04]  /*225ff0*/  ISETP.GT.AND P2, PT, R5, RZ, PT ;  /* 0x000000ff0500720c */ /* 0x000fc80003f44270 */
[----:B------:R-:W-:Y:S01]  /*226000*/  IADD3 R5, PT, PT, R4, 0x1, RZ ;  /* 0x0000000104057810 */ /* 0x000fe20007ffe0ff */
        /* <DEDUP_REMOVED lines=9> */
.L_x_11616:
[----:B------:R-:W-:Y:S05]  /*2260a0*/  BSYNC.RECONVERGENT B4 ;  /* 0x0000000000047941 */ /* 0x000fea0003800200 */
.L_x_11615:
        /* <DEDUP_REMOVED lines=24> */
.L_x_11618:
[----:B------:R-:W-:Y:S05]  /*226230*/  BSYNC.RECONVERGENT B4 ;  /* 0x0000000000047941 */ /* 0x000fea0003800200 */
.L_x_11617:
        /* <DEDUP_REMOVED lines=20> */
.L_x_11611:
[----:B------:R-:W-:Y:S05]  /*226380*/  BSYNC.RECONVERGENT B3 ;  /* 0x0000000000037941 */ /* 0x000fea0003800200 */
.L_x_11610:
        /* <DEDUP_REMOVED lines=36> */
.L_x_11620:
[----:B------:R-:W-:Y:S05]  /*2265d0*/  BSYNC.RECONVERGENT B3 ;  /* 0x0000000000037941 */ /* 0x000fea0003800200 */
.L_x_11619:
[----:B------:R-:W-:Y:S01]  /*2265e0*/  UMOV UR4, 0x66666666 ;  /* 0x6666666600047882 */ /* 0x000fe20000000000 */
[----:B------:R-:W-:Y:S01]  /*2265f0*/  UMOV UR5, 0x40711266 ;  /* 0x4071126600057882 */ /* 0x000fe20000000000 */
[----:B------:R-:W-:Y:S01]  /*226600*/  IMAD.MOV.U32 R4, RZ, RZ, 0x0 ;  /* 0x00000000ff047424 */ /* 0x000fe200078e00ff */
[----:B------:R-:W-:Y:S01]  /*226610*/  DADD R2, R2, -UR4 ;  /* 0x8000000402027e29 */ /* 0x000fe20008000000 */
[----:B------:R-:W-:-:S07]  /*226620*/  IMAD.MOV.U32 R5, RZ, RZ, 0x40590000 ;  /* 0x40590000ff057424 */ /* 0x000fce00078e00ff */
[----:B------:R-:W-:-:S11]  /*226630*/  DFMA R4, R2, R4, 0.5 ;  /* 0x3fe000000204742b */ /* 0x000fd60000000004 */
.L_x_11600:
[----:B------:R-:W-:Y:S05]  /*226640*/  BSYNC.RECONVERGENT B2 ;  /* 0x0000000000027941 */ /* 0x000fea0003800200 */
.L_x_11599:
        /* <DEDUP_REMOVED lines=28> */
.L_x_11621:
[----:B------:R-:W-:Y:S05]  /*226810*/  BSYNC.RECONVERGENT B2 ;  /* 0x0000000000027941 */ /* 0x000fea0003800200 */
.L_x_11550:
[----:B------:R-:W-:Y:S05]  /*226820*/  BSYNC.RECONVERGENT B1 ;  /* 0x0000000000017941 */ /* 0x000fea0003800200 */
.L_x_11549:
[----:B------:R-:W1:Y:S02]  /*226830*/  LDC R2, c[0x0][0x3c0] ;  /* 0x0000f000ff027b82 */ /* 0x000e640000000800 */
[----:B-1----:R-:W-:-:S06]  /*226840*/  FADD R2, R2, -10 ;  /* 0xc120000002027421 */ /* 0x002fcc0000000000 */
[----:B------:R-:W1:Y:S02]  /*226850*/  F2F.F64.F32 R2, R2 ;  /* 0x0000000200027310 */ /* 0x000e640000201800 */
[----:B-1----:R-:W-:-:S06]  /*226860*/  DSETP.GT.AND P0, PT, R4, R2, PT ;  /* 0x000000020400722a */ /* 0x002fcc0003f04000 */
[----:B------:R-:W-:-:S08]  /*226870*/  SEL R154, R154, RZ, !P0 ;  /* 0x000000ff9a9a7207 */ /* 0x000fd00004000000 */
.L_x_11316:
[----:B------:R-:W-:Y:S05]  /*226880*/  BSYNC.RECONVERGENT B5 ;  /* 0x0000000000057941 */ /* 0x000fea0003800200 */
.L_x_11315:
[----:B------:R-:W1:Y:S01]  /*226890*/  LDCU UR4, c[0x0][0x3c8] ;  /* 0x00007900ff0477ac */ /* 0x000e620008000800 */
[----:B------:R-:W-:Y:S01]  /*2268a0*/  ISETP.NE.AND P0, PT, R154, RZ, PT ;  /* 0x000000ff9a00720c */ /* 0x000fe20003f05270 */
[----:B------:R-:W-:Y:S03]  /*2268b0*/  BSSY.RECONVERGENT B1, `(.L_x_11622) ;  /* 0x000109b000017945 */ /* 0x000fe60003800200 */
[----:B-1----:R-:W-:-:S13]  /*2268c0*/  ISETP.EQ.OR P0, PT, RZ, UR4, !P0 ;  /* 0x00000004ff007c0c */ /* 0x002fda000c702670 */
[----:B------:R-:W-:Y:S05]  /*2268d0*/  @P0 BRA `(.L_x_11623) ;  /* 0x0000010800600947 */ /* 0x000fea0003800000 */
[----:B------:R-:W-:Y:S01]  /*2268e0*/  BSSY.RECONVERGENT B2, `(.L_x_11624) ;  /* 0x0000008000027945 */ /* 0x000fe20003800200 */
[----:B------:R-:W-:-:S07]  /*2268f0*/  IMAD.MOV.U32 R2, RZ, RZ, RZ ;  /* 0x000000ffff027224 */ /* 0x000fce00078e00ff */
.L_x_11625:
[----:B------:R-:W-:-:S05]  /*226900*/  IMAD.IADD R5, R1, 0x1, R2 ;  /* 0x0000000101057824 */ /* 0x000fca00078e0202 */
[----:B------:R-:W2:Y:S02]  /*226910*/  LDL.U8 R3, [R5+0x280e] ;  /* 0x00280e0005037983 */ /* 0x000ea40000100000 */
[----:B--2---:R-:W-:Y:S01]  /*226920*/  ISETP.NE.AND P0, PT, R3, RZ, PT ;  /* 0x000000ff0300720c */ /* 0x004fe20003f05270 */
[----:B------:R-:W-:Y:S01]  /*226930*/  IMAD.MOV.U32 R3, RZ, RZ, R2 ;  /* 0x000000ffff037224 */ /* 0x000fe200078e0002 */
[----:B------:R-:W-:-:S11]  /*226940*/  IADD3 R2, PT, PT, R2, 0x1, RZ ;  /* 0x0000000102027810 */ /* 0x000fd60007ffe0ff */
[----:B------:R-:W-:Y:S05]  /*226950*/  @P0 BRA `(.L_x_11625) ;  /* 0xfffffffc00e80947 */ /* 0x000fea000383ffff */
[----:B------:R-:W-:Y:S05]  /*226960*/  BSYNC.RECONVERGENT B2 ;  /* 0x0000000000027941 */ /* 0x000fea0003800200 */
.L_x_11624:
        /* <DEDUP_REMOVED lines=9> */
.L_x_11629:
        /* <DEDUP_REMOVED lines=27> */
.L_x_11628:
[----:B------:R-:W-:Y:S01]  /*226bb0*/  BSSY.RECONVERGENT B3, `(.L_x_11630) ;  /* 0x0000008000037945 */ /* 0x000fe20003800200 */
[----:B------:R-:W-:-:S07]  /*226bc0*/  IMAD.MOV.U32 R2, RZ, RZ, RZ ;  /* 0x000000ffff027224 */ /* 0x000fce00078e00ff */
.L_x_11631:
[----:B------:R-:W-:-:S05]  /*226bd0*/  IMAD.IADD R5, R1, 0x1, R2 ;  /* 0x0000000101057824 */ /* 0x000fca00078e0202 */
[----:B------:R-:W2:Y:S02]  /*226be0*/  LDL.U8 R3, [R5+0x280e] ;  /* 0x00280e0005037983 */ /* 0x000ea40000100000 */
[----:B--2---:R-:W-:Y:S01]  /*226bf0*/  ISETP.NE.AND P0, PT, R3, RZ, PT ;  /* 0x000000ff0300720c */ /* 0x004fe20003f05270 */
[----:B------:R-:W-:Y:S02]  /*226c00*/  IMAD.MOV.U32 R3, RZ, RZ, R2 ;  /* 0x000000ffff037224 */ /* 0x000fe400078e0002 */
[----:B------:R-:W-:-:S10]  /*226c10*/  VIADD R2, R2, 0x1 ;  /* 0x0000000102027836 */ /* 0x000fd40000000000 */
[----:B------:R-:W-:Y:S05]  /*226c20*/  @P0 BRA `(.L_x_11631) ;  /* 0xfffffffc00e80947 */ /* 0x000fea000383ffff */
[----:B------:R-:W-:Y:S05]  /*226c30*/  BSYNC.RECONVERGENT B3 ;  /* 0x0000000000037941 */ /* 0x000fea0003800200 */
.L_x_11630:
        /* <DEDUP_REMOVED lines=8> */
.L_x_11633:
        /* <DEDUP_REMOVED lines=27> */
.L_x_11632:
        /* <DEDUP_REMOVED lines=56> */
.L_x_11627:
        /* <DEDUP_REMOVED lines=55> */
.L_x_11634:
[----:B------:R-:W-:Y:S05]  /*227560*/  BSYNC.RECONVERGENT B2 ;  /* 0x0000000000027941 */ /* 0x000fea0003800200 */
.L_x_11626:
[----:B------:R-:W-:Y:S01]  /*227570*/  BSSY.RECONVERGENT B2, `(.L_x_11635) ;  /* 0x0000008000027945 */ /* 0x000fe20003800200 */
[----:B------:R-:W-:-:S07]  /*227580*/  IMAD.MOV.U32 R2, RZ, RZ, RZ ;  /* 0x000000ffff027224 */ /* 0x000fce00078e00ff */
.L_x_11636:
[----:B------:R-:W-:-:S06]  /*227590*/  IMAD.IADD R3, R1, 0x1, R2 ;  /* 0x0000000101037824 */ /* 0x000fcc00078e0202 */
[----:B------:R-:W2:Y:S01]  /*2275a0*/  LDL.U8 R3, [R3+0x280e] ;  /* 0x00280e0003037983 */ /* 0x000ea20000100000 */
[----:B------:R-:W-:Y:S02]  /*2275b0*/  IMAD.MOV.U32 R148, RZ, RZ, R2 ;  /* 0x000000ffff947224 */ /* 0x000fe400078e0002 */
[----:B------:R-:W-:Y:S01]  /*2275c0*/  VIADD R2, R2, 0x1 ;  /* 0x0000000102027836 */ /* 0x000fe20000000000 */
[----:B--2---:R-:W-:-:S13]  /*2275d0*/  ISETP.NE.AND P0, PT, R3, RZ, PT ;  /* 0x000000ff0300720c */ /* 0x004fda0003f05270 */
[----:B------:R-:W-:Y:S05]  /*2275e0*/  @P0 BRA `(.L_x_11636) ;  /* 0xfffffffc00e80947 */ /* 0x000fea000383ffff */
[----:B------:R-:W-:Y:S05]  /*2275f0*/  BSYNC.RECONVERGENT B2 ;  /* 0x0000000000027941 */ /* 0x000fea0003800200 */
.L_x_11635:
[----:B------:R-:W-:Y:S01]  /*227600*/  BSSY.RECONVERGENT B2, `(.L_x_11637) ;  /* 0x0000008000027945 */ /* 0x000fe20003800200 */
[----:B------:R-:W-:-:S07]  /*227610*/  IMAD.MOV.U32 R3, RZ, RZ, RZ ;  /* 0x000000ffff037224 */ /* 0x000fce00078e00ff */
.L_x_11638:
[----:B------:R-:W-:-:S06]  /*227620*/  IMAD.IADD R2, R1, 0x1, R3 ;  /* 0x0000000101027824 */ /* 0x000fcc00078e0203 */
[----:B------:R-:W2:Y:S02]  /*227630*/  LDL.U8 R2, [R2+0x280e] ;  /* 0x00280e0002027983 */ /* 0x000ea40000100000 */
[----:B--2---:R-:W-:Y:S01]  /*227640*/  ISETP.NE.AND P0, PT, R2, RZ, PT ;  /* 0x000000ff0200720c */ /* 0x004fe20003f05270 */
[----:B------:R-:W-:Y:S02]  /*227650*/  IMAD.MOV.U32 R2, RZ, RZ, R3 ;  /* 0x000000ffff027224 */ /* 0x000fe400078e0003 */
[----:B------:R-:W-:-:S10]  /*227660*/  VIADD R3, R3, 0x1 ;  /* 0x0000000103037836 */ /* 0x000fd40000000000 */
[----:B------:R-:W-:Y:S05]  /*227670*/  @P0 BRA `(.L_x_11638) ;  /* 0xfffffffc00e80947 */ /* 0x000fea000383ffff */
[----:B------:R-:W-:Y:S05]  /*227680*/  BSYNC.RECONVERGENT B2 ;  /* 0x0000000000027941 */ /* 0x000fea0003800200 */
.L_x_11637:
        /* <DEDUP_REMOVED lines=10> */
.L_x_11663:
        /* <DEDUP_REMOVED lines=12> */
.L_x_11644:
[----:B------:R-:W-:-:S13]  /*2277f0*/  ISETP.NE.AND P1, PT, R105, 0x47, PT ;  /* 0x000000476900780c */ /* 0x000fda0003f25270 */
[----:B------:R-:W-:Y:S05]  /*227800*/  @!P1 BRA `(.L_x_11647) ;  /* 0x0000000000149947 */ /* 0x000fea0003800000 */
[----:B------:R-:W-:Y:S01]  /*227810*/  ISETP.NE.AND P1, PT, R105, 0x54, PT ;  /* 0x000000546900780c */ /* 0x000fe20003f25270 */
[----:B------:R-:W-:-:S12]  /*227820*/  IMAD.MOV.U32 R106, RZ, RZ, 0x3 ;  /* 0x00000003ff6a7424 */ /* 0x000fd800078e00ff */
[----:B------:R-:W-:Y:S05]  /*227830*/  @!P1 BRA `(.L_x_11645) ;  /* 0x00000000000c9947 */ /* 0x000fea0003800000 */
.L_x_11646:
[----:B------:R-:W-:Y:S01]  /*227840*/  IMAD.MOV.U32 R106, RZ, RZ, 0x4 ;  /* 0x00000004ff6a7424 */ /* 0x000fe200078e00ff */
[----:B------:R-:W-:Y:S06]  /*227850*/  BRA `(.L_x_11645) ;  /* 0x0000000000047947 */ /* 0x000fec0003800000 */
.L_x_11647:
[----:B------:R-:W-:-:S07]  /*227860*/  IMAD.MOV.U32 R106, RZ, RZ, 0x2 ;  /* 0x00000002ff6a7424 */ /* 0x000fce00078e00ff */
.L_x_11645:
[----:B------:R-:W-:Y:S05]  /*227870*/  BSYNC.RECONVERGENT B4 ;  /* 0x0000000000047941 */ /* 0x000fea0003800200 */
.L_x_11643:
        /* <DEDUP_REMOVED lines=12> */
.L_x_11649:
[----:B------:R-:W-:-:S13]  /*227940*/  ISETP.NE.AND P1, PT, R105, 0x47, PT ;  /* 0x000000476900780c */ /* 0x000fda0003f25270 */
[----:B------:R-:W-:Y:S05]  /*227950*/  @!P1 BRA `(.L_x_11652) ;  /* 0x0000000000149947 */ /* 0x000fea0003800000 */
[----:B------:R-:W-:Y:S01]  /*227960*/  ISETP.NE.AND P1, PT, R105, 0x54, PT ;  /* 0x000000546900780c */ /* 0x000fe20003f25270 */
[----:B------:R-:W-:-:S12]  /*227970*/  IMAD.MOV.U32 R106, RZ, RZ, 0x3 ;  /* 0x00000003ff6a7424 */ /* 0x000fd800078e00ff */
[----:B------:R-:W-:Y:S05]  /*227980*/  @!P1 BRA `(.L_x_11650) ;  /* 0x00000000000c9947 */ /* 0x000fea0003800000 */
.L_x_11651:
[----:B------:R-:W-:Y:S01]  /*227990*/  IMAD.MOV.U32 R106, RZ, RZ, 0x4 ;  /* 0x00000004ff6a7424 */ /* 0x000fe200078e00ff */
[----:B------:R-:W-:Y:S06]  /*2279a0*/  BRA `(.L_x_11650) ;  /* 0x0000000000047947 */ /* 0x000fec0003800000 */
.L_x_11652:
[----:B------:R-:W-:-:S07]  /*2279b0*/  IMAD.MOV.U32 R106, RZ, RZ, 0x2 ;  /* 0x00000002ff6a7424 */ /* 0x000fce00078e00ff */
.L_x_11650:
[----:B------:R-:W-:Y:S05]  /*2279c0*/  BSYNC.RECONVERGENT B4 ;  /* 0x0000000000047941 */ /* 0x000fea0003800200 */
.L_x_11648:
        /* <DEDUP_REMOVED lines=12> */
.L_x_11654:
[----:B------:R-:W-:-:S13]  /*227a90*/  ISETP.NE.AND P1, PT, R105, 0x47, PT ;  /* 0x000000476900780c */ /* 0x000fda0003f25270 */
[----:B------:R-:W-:Y:S05]  /*227aa0*/  @!P1 BRA `(.L_x_11657) ;  /* 0x0000000000149947 */ /* 0x000fea0003800000 */
[----:B------:R-:W-:Y:S01]  /*227ab0*/  ISETP.NE.AND P1, PT, R105, 0x54, PT ;  /* 0x000000546900780c */ /* 0x000fe20003f25270 */
[----:B------:R-:W-:-:S12]  /*227ac0*/  IMAD.MOV.U32 R106, RZ, RZ, 0x3 ;  /* 0x00000003ff6a7424 */ /* 0x000fd800078e00ff */
[----:B------:R-:W-:Y:S05]  /*227ad0*/  @!P1 BRA `(.L_x_11655) ;  /* 0x00000000000c9947 */ /* 0x000fea0003800000 */
.L_x_11656:
[----:B------:R-:W-:Y:S01]  /*227ae0*/  IMAD.MOV.U32 R106, RZ, RZ, 0x4 ;  /* 0x00000004ff6a7424 */ /* 0x000fe200078e00ff */
[----:B------:R-:W-:Y:S06]  /*227af0*/  BRA `(.L_x_11655) ;  /* 0x0000000000047947 */ /* 0x000fec0003800000 */
.L_x_11657:
[----:B------:R-:W-:-:S07]  /*227b00*/  IMAD.MOV.U32 R106, RZ, RZ, 0x2 ;  /* 0x00000002ff6a7424 */ /* 0x000fce00078e00ff */
.L_x_11655:
[----:B------:R-:W-:Y:S05]  /*227b10*/  BSYNC.RECONVERGENT B4 ;  /* 0x0000000000047941 */ /* 0x000fea0003800200 */
.L_x_11653:
        /* <DEDUP_REMOVED lines=12> */
.L_x_11659:
[----:B------:R-:W-:-:S13]  /*227be0*/  ISETP.NE.AND P1, PT, R105, 0x47, PT ;  /* 0x000000476900780c */ /* 0x000fda0003f25270 */
[----:B------:R-:W-:Y:S05]  /*227bf0*/  @!P1 BRA `(.L_x_11662) ;  /* 0x0000000000149947 */ /* 0x000fea0003800000 */
[----:B------:R-:W-:Y:S01]  /*227c00*/  ISETP.NE.AND P1, PT, R105, 0x54, PT ;  /* 0x000000546900780c */ /* 0x000fe20003f25270 */
[----:B------:R-:W-:-:S12]  /*227c10*/  IMAD.MOV.U32 R106, RZ, RZ, 0x3 ;  /* 0x00000003ff6a7424 */ /* 0x000fd800078e00ff */
[----:B------:R-:W-:Y:S05]  /*227c20*/  @!P1 BRA `(.L_x_11660) ;  /* 0x00000000000c9947 */ /* 0x000fea0003800000 */
.L_x_11661:
[----:B------:R-:W-:Y:S01]  /*227c30*/  IMAD.MOV.U32 R106, RZ, RZ, 0x4 ;  /* 0x00000004ff6a7424 */ /* 0x000fe200078e00ff */
[----:B------:R-:W-:Y:S06]  /*227c40*/  BRA `(.L_x_11660) ;  /* 0x0000000000047947 */ /* 0x000fec0003800000 */
.L_x_11662:
[----:B------:R-:W-:-:S07]  /*227c50*/  IMAD.MOV.U32 R106, RZ, RZ, 0x2 ;  /* 0x00000002ff6a7424 */ /* 0x000fce00078e00ff */
.L_x_11660:
[----:B------:R-:W-:Y:S05]  /*227c60*/  BSYNC.RECONVERGENT B4 ;  /* 0x0000000000047941 */ /* 0x000fea0003800200 */
.L_x_11658:
[----:B------:R0:W-:Y:S02]  /*227c70*/  STL.U8 [R4+0x27db], R106 ;  /* 0x0027db6a04007387 */ /* 0x0001e40000100000 */
[C---:B0-----:R-:W-:Y:S02]  /*227c80*/  VIADD R4, R3.reuse, 0x3 ;  /* 0x0000000303047836 */ /* 0x041fe40000000000 */
[----:B------:R-:W-:-:S03]  /*227c90*/  VIADD R3, R3, 0x4 ;  /* 0x0000000403037836 */ /* 0x000fc60000000000 */
[----:B------:R-:W-:-:S13]  /*227ca0*/  ISETP.NE.AND P1, PT, R4, R5, PT ;  /* 0x000000050400720c */ /* 0x000fda0003f25270 */
[----:B------:R-:W-:Y:S05]  /*227cb0*/  @P1 BRA `(.L_x_11663) ;  /* 0xfffffff8009c1947 */ /* 0x000fea000383ffff */
.L_x_11642:
[----:B------:R-:W-:Y:S05]  /*227cc0*/  BSYNC.RECONVERGENT B3 ;  /* 0x0000000000037941 */ /* 0x000fea0003800200 */
.L_x_11641:
        /* <DEDUP_REMOVED lines=14> */
.L_x_11665:
[----:B------:R-:W-:-:S13]  /*227db0*/  ISETP.NE.AND P1, PT, R105, 0x47, PT ;  /* 0x000000476900780c */ /* 0x000fda0003f25270 */
[----:B------:R-:W-:Y:S05]  /*227dc0*/  @!P1 BRA `(.L_x_11668) ;  /* 0x0000000000149947 */ /* 0x000fea0003800000 */
[----:B------:R-:W-:Y:S01]  /*227dd0*/  ISETP.NE.AND P1, PT, R105, 0x54, PT ;  /* 0x000000546900780c */ /* 0x000fe20003f25270 */
[----:B------:R-:W-:-:S12]  /*227de0*/  IMAD.MOV.U32 R4, RZ, RZ, 0x3 ;  /* 0x00000003ff047424 */ /* 0x000fd800078e00ff */
[----:B------:R-:W-:Y:S05]  /*227df0*/  @!P1 BRA `(.L_x_11666) ;  /* 0x00000000000c9947 */ /* 0x000fea0003800000 */
.L_x_11667:
[----:B------:R-:W-:Y:S01]  /*227e00*/  IMAD.MOV.U32 R4, RZ, RZ, 0x4 ;  /* 0x00000004ff047424 */ /* 0x000fe200078e00ff */
[----:B------:R-:W-:Y:S06]  /*227e10*/  BRA `(.L_x_11666) ;  /* 0x0000000000047947 */ /* 0x000fec0003800000 */
.L_x_11668:
[----:B------:R-:W-:-:S07]  /*227e20*/  IMAD.MOV.U32 R4, RZ, RZ, 0x2 ;  /* 0x00000002ff047424 */ /* 0x000fce00078e00ff */
.L_x_11666:
[----:B------:R-:W-:Y:S05]  /*227e30*/  BSYNC.RECONVERGENT B3 ;  /* 0x0000000000037941 */ /* 0x000fea0003800200 */
.L_x_11664:
        /* <DEDUP_REMOVED lines=14> */
.L_x_11670:
[----:B------:R-:W-:-:S13]  /*227f20*/  ISETP.NE.AND P1, PT, R105, 0x47, PT ;  /* 0x000000476900780c */ /* 0x000fda0003f25270 */
[----:B------:R-:W-:Y:S05]  /*227f30*/  @!P1 BRA `(.L_x_11673) ;  /* 0x0000000000149947 */ /* 0x000fea0003800000 */
[----:B------:R-:W-:Y:S01]  /*227f40*/  ISETP.NE.AND P1, PT, R105, 0x54, PT ;  /* 0x000000546900780c */ /* 0x000fe20003f25270 */
[----:B------:R-:W-:-:S12]  /*227f50*/  IMAD.MOV.U32 R4, RZ, RZ, 0x3 ;  /* 0x00000003ff047424 */ /* 0x000fd800078e00ff */
[----:B------:R-:W-:Y:S05]  /*227f60*/  @!P1 BRA `(.L_x_11671) ;  /* 0x00000000000c9947 */ /* 0x000fea0003800000 */
.L_x_11672:
[----:B------:R-:W-:Y:S01]  /*227f70*/  IMAD.MOV.U32 R4, RZ, RZ, 0x4 ;  /* 0x00000004ff047424 */ /* 0x000fe200078e00ff */
[----:B------:R-:W-:Y:S06]  /*227f80*/  BRA `(.L_x_11671) ;  /* 0x0000000000047947 */ /* 0x000fec0003800000 */
.L_x_11673:
[----:B------:R-:W-:-:S07]  /*227f90*/  IMAD.MOV.U32 R4, RZ, RZ, 0x2 ;  /* 0x00000002ff047424 */ /* 0x000fce00078e00ff */
.L_x_11671:
[----:B------:R-:W-:Y:S05]  /*227fa0*/  BSYNC.RECONVERGENT B3 ;  /* 0x0000000000037941 */ /* 0x000fea0003800200 */
.L_x_11669:
        /* <DEDUP_REMOVED lines=15> */
.L_x_11675:
[----:B------:R-:W-:-:S13]  /*2280a0*/  ISETP.NE.AND P1, PT, R4, 0x47, PT ;  /* 0x000000470400780c */ /* 0x000fda0003f25270 */
[----:B------:R-:W-:Y:S05]  /*2280b0*/  @!P1 BRA `(.L_x_11678) ;  /* 0x0000000000149947 */ /* 0x000fea0003800000 */
[----:B------:R-:W-:Y:S01]  /*2280c0*/  ISETP.NE.AND P1, PT, R4, 0x54, PT ;  /* 0x000000540400780c */ /* 0x000fe20003f25270 */
[----:B------:R-:W-:-:S12]  /*2280d0*/  IMAD.MOV.U32 R3, RZ, RZ, 0x3 ;  /* 0x00000003ff037424 */ /* 0x000fd800078e00ff */
[----:B------:R-:W-:Y:S05]  /*2280e0*/  @!P1 BRA `(.L_x_11676) ;  /* 0x00000000000c9947 */ /* 0x000fea0003800000 */
.L_x_11677:
[----:B------:R-:W-:Y:S01]  /*2280f0*/  IMAD.MOV.U32 R3, RZ, RZ, 0x4 ;  /* 0x00000004ff037424 */ /* 0x000fe200078e00ff */
[----:B------:R-:W-:Y:S06]  /*228100*/  BRA `(.L_x_11676) ;  /* 0x0000000000047947 */ /* 0x000fec0003800000 */
.L_x_11678:
[----:B------:R-:W-:-:S07]  /*228110*/  IMAD.MOV.U32 R3, RZ, RZ, 0x2 ;  /* 0x00000002ff037424 */ /* 0x000fce00078e00ff */
.L_x_11676:
[----:B------:R-:W-:Y:S05]  /*228120*/  BSYNC.RECONVERGENT B3 ;  /* 0x0000000000037941 */ /* 0x000fea0003800200 */
.L_x_11674:
[----:B------:R0:W-:Y:S02]  /*228130*/  STL.U8 [R5+0x27da], R3 ;  /* 0x0027da0305007387 */ /* 0x0001e40000100000 */
.L_x_11640:
[----:B------:R-:W-:Y:S05]  /*228140*/  BSYNC.RECONVERGENT B2 ;  /* 0x0000000000027941 */ /* 0x000fea0003800200 */
.L_x_11639:
        /* <DEDUP_REMOVED lines=10> */
.L_x_11703:
        /* <DEDUP_REMOVED lines=12> */
.L_x_11684:
[----:B------:R-:W-:-:S13]  /*2282b0*/  ISETP.NE.AND P1, PT, R5, 0x47, PT ;  /* 0x000000470500780c */ /* 0x000fda0003f25270 */
[----:B------:R-:W-:Y:S05]  /*2282c0*/  @!P1 BRA `(.L_x_11687) ;  /* 0x0000000000149947 */ /* 0x000fea0003800000 */
[----:B------:R-:W-:Y:S01]  /*2282d0*/  ISETP.NE.AND P1, PT, R5, 0x54, PT ;  /* 0x000000540500780c */ /* 0x000fe20003f25270 */
[----:B------:R-:W-:-:S12]  /*2282e0*/  IMAD.MOV.U32 R4, RZ, RZ, 0x3 ;  /* 0x00000003ff047424 */ /* 0x000fd800078e00ff */
[----:B------:R-:W-:Y:S05]  /*2282f0*/  @!P1 BRA `(.L_x_11685) ;  /* 0x00000000000c9947 */ /* 0x000fea0003800000 */
.L_x_11686:
[----:B------:R-:W-:Y:S01]  /*228300*/  IMAD.MOV.U32 R4, RZ, RZ, 0x4 ;  /* 0x00000004ff047424 */ /* 0x000fe200078e00ff */
[----:B------:R-:W-:Y:S06]  /*228310*/  BRA `(.L_x_11685) ;  /* 0x0000000000047947 */ /* 0x000fec0003800000 */
.L_x_11687:
[----:B------:R-:W-:-:S07]  /*228320*/  IMAD.MOV.U32 R4, RZ, RZ, 0x2 ;  /* 0x00000002ff047424 */ /* 0x000fce00078e00ff */
.L_x_11685:
[----:B------:R-:W-:Y:S05]  /*228330*/  BSYNC.RECONVERGENT B4 ;  /* 0x0000000000047941 */ /* 0x000fea0003800200 */
.L_x_11683:
        /* <DEDUP_REMOVED lines=15> */
.L_x_11689:
[----:B------:R-:W-:-:S13]  /*228430*/  ISETP.NE.AND P1, PT, R4, 0x47, PT ;  /* 0x000000470400780c */ /* 0x000fda0003f25270 */
[----:B------:R-:W-:Y:S05]  /*228440*/  @!P1 BRA `(.L_x_11692) ;  /* 0x0000000000149947 */ /* 0x000fea0003800000 */
[----:B------:R-:W-:Y:S01]  /*228450*/  ISETP.NE.AND P1, PT, R4, 0x54, PT ;  /* 0x000000540400780c */ /* 0x000fe20003f25270 */
[----:B------:R-:W-:-:S12]  /*228460*/  IMAD.MOV.U32 R5, RZ, RZ, 0x3 ;  /* 0x00000003ff057424 */ /* 0x000fd800078e00ff */
[----:B------:R-:W-:Y:S05]  /*228470*/  @!P1 BRA `(.L_x_11690) ;  /* 0x00000000000c9947 */ /* 0x000fea0003800000 */
.L_x_11691:
[----:B------:R-:W-:Y:S01]  /*228480*/  IMAD.MOV.U32 R5, RZ, RZ, 0x4 ;  /* 0x00000004ff057424 */ /* 0x000fe200078e00ff */
[----:B------:R-:W-:Y:S06]  /*228490*/  BRA `(.L_x_11690) ;  /* 0x0000000000047947 */ /* 0x000fec0003800000 */
.L_x_11692:
[----:B------:R-:W-:-:S07]  /*2284a0*/  IMAD.MOV.U32 R5, RZ, RZ, 0x2 ;  /* 0x00000002ff057424 */ /* 0x000fce00078e00ff */
.L_x_11690:
[----:B------:R-:W-:Y:S05]  /*2284b0*/  BSYNC.RECONVERGENT B4 ;  /* 0x0000000000047941 */ /* 0x000fea0003800200 */
.L_x_11688:
        /* <DEDUP_REMOVED lines=14> */
.L_x_11694:
[----:B------:R-:W-:-:S13]  /*2285a0*/  ISETP.NE.AND P1, PT, R4, 0x47, PT ;  /* 0x000000470400780c */ /* 0x000fda0003f25270 */
[----:B------:R-:W-:Y:S05]  /*2285b0*/  @!P1 BRA `(.L_x_11697) ;  /* 0x0000000000149947 */ /* 0x000fea0003800000 */
[----:B------:R-:W-:Y:S01]  /*2285c0*/  ISETP.NE.AND P1, PT, R4, 0x54, PT ;  /* 0x000000540400780c */ /* 0x000fe20003f25270 */
[----:B------:R-:W-:-:S12]  /*2285d0*/  IMAD.MOV.U32 R5, RZ, RZ, 0x3 ;  /* 0x00000003ff057424 */ /* 0x000fd800078e00ff */
[----:B------:R-:W-:Y:S05]  /*2285e0*/  @!P1 BRA `(.L_x_11695) ;  /* 0x00000000000c9947 */ /* 0x000fea0003800000 */
.L_x_11696:
[----:B------:R-:W-:Y:S01]  /*2285f0*/  IMAD.MOV.U32 R5, RZ, RZ, 0x4 ;  /* 0x00000004ff057424 */ /* 0x000fe200078e00ff */
[----:B------:R-:W-:Y:S06]  /*228600*/  BRA `(.L_x_11695) ;  /* 0x0000000000047947 */ /* 0x000fec0003800000 */
.L_x_11697:
[----:B------:R-:W-:-:S07]  /*228610*/  IMAD.MOV.U32 R5, RZ, RZ, 0x2 ;  /* 0x00000002ff057424 */ /* 0x000fce00078e00ff */
.L_x_11695:
[----:B------:R-:W-:Y:S05]  /*228620*/  BSYNC.RECONVERGENT B4 ;  /* 0x0000000000047941 */ /* 0x000fea0003800200 */
.L_x_11693:
        /* <DEDUP_REMOVED lines=14> */
.L_x_11699:
[----:B------:R-:W-:-:S13]  /*228710*/  ISETP.NE.AND P1, PT, R107, 0x47, PT ;  /* 0x000000476b00780c */ /* 0x000fda0003f25270 */
[----:B------:R-:W-:Y:S05]  /*228720*/  @!P1 BRA `(.L_x_11702) ;  /* 0x0000000000149947 */ /* 0x000fea0003800000 */
[----:B------:R-:W-:Y:S01]  /*228730*/  ISETP.NE.AND P1, PT, R107, 0x54, PT ;  /* 0x000000546b00780c */ /* 0x000fe20003f25270 */
[----:B------:R-:W-:-:S12]  /*228740*/  IMAD.MOV.U32 R5, RZ, RZ, 0x3 ;  /* 0x00000003ff057424 */ /* 0x000fd800078e00ff */
[----:B------:R-:W-:Y:S05]  /*228750*/  @!P1 BRA `(.L_x_11700) ;  /* 0x00000000000c9947 */ /* 0x000fea0003800000 */
.L_x_11701:
[----:B------:R-:W-:Y:S01]  /*228760*/  IMAD.MOV.U32 R5, RZ, RZ, 0x4 ;  /* 0x00000004ff057424 */ /* 0x000fe200078e00ff */
[----:B------:R-:W-:Y:S06]  /*228770*/  BRA `(.L_x_11700) ;  /* 0x0000000000047947 */ /* 0x000fec0003800000 */
.L_x_11702:
[----:B------:R-:W-:-:S07]  /*228780*/  IMAD.MOV.U32 R5, RZ, RZ, 0x2 ;  /* 0x00000002ff057424 */ /* 0x000fce00078e00ff */
.L_x_11700:
[----:B------:R-:W-:Y:S05]  /*228790*/  BSYNC.RECONVERGENT B4 ;  /* 0x0000000000047941 */ /* 0x000fea0003800200 */
.L_x_11698:
[----:B------:R0:W-:Y:S01]  /*2287a0*/  STL.U8 [R104+0x27f6], R5 ;  /* 0x0027f60568007387 */ /* 0x0001e20000100000 */
[----:B------:R-:W-:Y:S01]  /*2287b0*/  ISETP.NE.AND P1, PT, R4, R105, PT ;  /* 0x000000690400720c */ /* 0x000fe20003f25270 */
[----:B------:R-:W-:-:S12]  /*2287c0*/  VIADD R3, R3, 0x4 ;  /* 0x0000000403037836 */ /* 0x000fd80000000000 */
[----:B0-----:R-:W-:Y:S05]  /*2287d0*/  @P1 BRA `(.L_x_11703) ;  /* 0xfffffff800841947 */ /* 0x001fea000383ffff */
.L_x_11682:
[----:B------:R-:W-:Y:S05]  /*2287e0*/  BSYNC.RECONVERGENT B3 ;  /* 0x0000000000037941 */ /* 0x000fea0003800200 */
.L_x_11681:
        /* <DEDUP_REMOVED lines=14> */
.L_x_11705:
[----:B------:R-:W-:-:S13]  /*2288d0*/  ISETP.NE.AND P1, PT, R5, 0x47, PT ;  /* 0x000000470500780c */ /* 0x000fda0003f25270 */
[----:B------:R-:W-:Y:S05]  /*2288e0*/  @!P1 BRA `(.L_x_11708) ;  /* 0x0000000000149947 */ /* 0x000fea0003800000 */
[----:B------:R-:W-:Y:S01]  /*2288f0*/  ISETP.NE.AND P1, PT, R5, 0x54, PT ;  /* 0x000000540500780c */ /* 0x000fe20003f25270 */
[----:B------:R-:W-:-:S12]  /*228900*/  HFMA2 R4, -RZ, RZ, 0, 1.78813934326171875e-07 ;  /* 0x00000003ff047431 */ /* 0x000fd800000001ff */
[----:B------:R-:W-:Y:S05]  /*228910*/  @!P1 BRA `(.L_x_11706) ;  /* 0x00000000000c9947 */ /* 0x000fea0003800000 */
.L_x_11707:
[----:B------:R-:W-:Y:S01]  /*228920*/  IMAD.MOV.U32 R4, RZ, RZ, 0x4 ;  /* 0x00000004ff047424 */ /* 0x000fe200078e00ff */
[----:B------:R-:W-:Y:S06]  /*228930*/  BRA `(.L_x_11706) ;  /* 0x0000000000047947 */ /* 0x000fec0003800000 */
.L_x_11708:
[----:B------:R-:W-:-:S07]  /*228940*/  IMAD.MOV.U32 R4, RZ, RZ, 0x2 ;  /* 0x00000002ff047424 */ /* 0x000fce00078e00ff */
.L_x_11706:
[----:B------:R-:W-:Y:S05]  /*228950*/  BSYNC.RECONVERGENT B3 ;  /* 0x0000000000037941 */ /* 0x000fea0003800200 */
.L_x_11704:
        /* <DEDUP_REMOVED lines=17> */
.L_x_11710:
[----:B------:R-:W-:-:S13]  /*228a70*/  ISETP.NE.AND P1, PT, R104, 0x47, PT ;  /* 0x000000476800780c */ /* 0x000fda0003f25270 */
[----:B------:R-:W-:Y:S05]  /*228a80*/  @!P1 BRA `(.L_x_11713) ;  /* 0x0000000000149947 */ /* 0x000fea0003800000 */
[----:B------:R-:W-:Y:S01]  /*228a90*/  ISETP.NE.AND P1, PT, R104, 0x54, PT ;  /* 0x000000546800780c */ /* 0x000fe20003f25270 */
[----:B------:R-:W-:-:S12]  /*228aa0*/  IMAD.MOV.U32 R4, RZ, RZ, 0x3 ;  /* 0x00000003ff047424 */ /* 0x000fd800078e00ff */
[----:B------:R-:W-:Y:S05]  /*228ab0*/  @!P1 BRA `(.L_x_11711) ;  /* 0x00000000000c9947 */ /* 0x000fea0003800000 */
.L_x_11712:
[----:B------:R-:W-:Y:S01]  /*228ac0*/  IMAD.MOV.U32 R4, RZ, RZ, 0x4 ;  /* 0x00000004ff047424 */ /* 0x000fe200078e00ff */
[----:B------:R-:W-:Y:S06]  /*228ad0*/  BRA `(.L_x_11711) ;  /* 0x0000000000047947 */ /* 0x000fec0003800000 */
.L_x_11713:
[----:B------:R-:W-:-:S07]  /*228ae0*/  IMAD.MOV.U32 R4, RZ, RZ, 0x2 ;  /* 0x00000002ff047424 */ /* 0x000fce00078e00ff */
.L_x_11711:
[----:B------:R-:W-:Y:S05]  /*228af0*/  BSYNC.RECONVERGENT B3 ;  /* 0x0000000000037941 */ /* 0x000fea0003800200 */
.L_x_11709:
        /* <DEDUP_REMOVED lines=16> */
.L_x_11715:
[----:B------:R-:W-:-:S13]  /*228c00*/  ISETP.NE.AND P1, PT, R4, 0x47, PT ;  /* 0x000000470400780c */ /* 0x000fda0003f25270 */
[----:B------:R-:W-:Y:S05]  /*228c10*/  @!P1 BRA `(.L_x_11718) ;  /* 0x0000000000149947 */ /* 0x000fea0003800000 */
[----:B------:R-:W-:Y:S01]  /*228c20*/  ISETP.NE.AND P1, PT, R4, 0x54, PT ;  /* 0x000000540400780c */ /* 0x000fe20003f25270 */
[----:B------:R-:W-:-:S12]  /*228c30*/  IMAD.MOV.U32 R3, RZ, RZ, 0x3 ;  /* 0x00000003ff037424 */ /* 0x000fd800078e00ff */
[----:B------:R-:W-:Y:S05]  /*228c40*/  @!P1 BRA `(.L_x_11716) ;  /* 0x00000000000c9947 */ /* 0x000fea0003800000 */
.L_x_11717:
[----:B------:R-:W-:Y:S01]  /*228c50*/  IMAD.MOV.U32 R3, RZ, RZ, 0x4 ;  /* 0x00000004ff037424 */ /* 0x000fe200078e00ff */
[----:B------:R-:W-:Y:S06]  /*228c60*/  BRA `(.L_x_11716) ;  /* 0x0000000000047947 */ /* 0x000fec0003800000 */
.L_x_11718:
[----:B------:R-:W-:-:S07]  /*228c70*/  IMAD.MOV.U32 R3, RZ, RZ, 0x2 ;  /* 0x00000002ff037424 */ /* 0x000fce00078e00ff */
.L_x_11716:
[----:B------:R-:W-:Y:S05]  /*228c80*/  BSYNC.RECONVERGENT B3 ;  /* 0x0000000000037941 */ /* 0x000fea0003800200 */
.L_x_11714:
[----:B------:R2:W-:Y:S02]  /*228c90*/  STL.U8 [R5+0x27f5], R3 ;  /* 0x0027f50305007387 */ /* 0x0005e40000100000 */
.L_x_11680:
[----:B------:R-:W-:Y:S05]  /*228ca0*/  BSYNC.RECONVERGENT B2 ;  /* 0x0000000000027941 */ /* 0x000fea0003800200 */
.L_x_11679:
        /* <DEDUP_REMOVED lines=13> */
.L_x_11727:
        /* <DEDUP_REMOVED lines=13> */
.L_x_11726:
        /* <DEDUP_REMOVED lines=66> */
.L_x_11725:
[----:B------:R-:W-:Y:S05]  /*229270*/  BSYNC.RECONVERGENT B5 ;  /* 0x0000000000057941 */ /* 0x000fea0003800200 */
.L_x_11724:
        /* <DEDUP_REMOVED lines=52> */
.L_x_11723:
[----:B------:R-:W-:Y:S05]  /*2295c0*/  BSYNC.RECONVERGENT B4 ;  /* 0x0000000000047941 */ /* 0x000fea0003800200 */
.L_x_11722:
[C---:B------:R-:W-:Y:S01]  /*2295d0*/  ISETP.NE.AND P0, PT, R3.reuse, R148, PT ;  /* 0x000000940300720c */ /* 0x040fe20003f05270 */
[----:B------:R-:W-:-:S12]  /*2295e0*/  VIADD R3, R3, 0x1 ;  /* 0x0000000103037836 */ /* 0x000fd80000000000 */
[----:B------:R-:W-:Y:S05]  /*2295f0*/  @P0 BRA `(.L_x_11727) ;  /* 0xfffffff400e00947 */ /* 0x000fea000383ffff */
[----:B------:R-:W-:Y:S05]  /*229600*/  BSYNC.RECONVERGENT B3 ;  /* 0x0000000000037941 */ /* 0x000fea0003800200 */
.L_x_11721:
[----:B------:R-:W-:-:S07]  /*229610*/  IMAD.MOV.U32 R143, RZ, RZ, 0x1 ;  /* 0x00000001ff8f7424 */ /* 0x000fce00078e00ff */
.L_x_11792:
[----:B------:R-:W-:Y:S04]  /*229620*/  BSSY.RECONVERGENT B4, `(.L_x_11728) ;  /* 0x000045b000047945 */ /* 0x000fe80003800200 */
[----:B01----:R-:W-:Y:S05]  /*229630*/  @!P4 BRA `(.L_x_11729) ;  /* 0x000000440064c947 */ /* 0x003fea0003800000 */
[----:B------:R-:W-:-:S07]  /*229640*/  IMAD.MOV.U32 R142, RZ, RZ, 0x1 ;  /* 0x00000001ff8e7424 */ /* 0x000fce00078e00ff */
.L_x_11791:
        /* <DEDUP_REMOVED lines=130> */
.L_x_11738:
[----:B------:R-:W-:Y:S05]  /*229e70*/  BSYNC.RECONVERGENT B8 ;  /* 0x0000000000087941 */ /* 0x000fea0003800200 */
.L_x_11737:
        /* <DEDUP_REMOVED lines=36> */
.L_x_11741:
[----:B------:R-:W-:Y:S05]  /*22a0c0*/  BSYNC.RECONVERGENT B8 ;  /* 0x0000000000087941 */ /* 0x000fea0003800200 */
.L_x_11740:
        /* <DEDUP_REMOVED lines=9> */
.L_x_11736:
        /* <DEDUP_REMOVED lines=47> */
.L_x_11743:
[----:B------:R-:W-:Y:S05]  /*22a450*/  BSYNC.RECONVERGENT B8 ;  /* 0x0000000000087941 */ /* 0x000fea0003800200 */
.L_x_11742:
        /* <DEDUP_REMOVED lines=38> */
.L_x_11745:
[----:B------:R-:W-:Y:S05]  /*22a6c0*/  BSYNC.RECONVERGENT B8 ;  /* 0x0000000000087941 */ /* 0x000fea0003800200 */
.L_x_11744:
        /* <DEDUP_REMOVED lines=9> */
.L_x_11735:
        /* <DEDUP_REMOVED lines=56> */
.L_x_11747:
[----:B------:R-:W-:Y:S05]  /*22aae0*/  BSYNC.RECONVERGENT B8 ;  /* 0x0000000000087941 */ /* 0x000fea0003800200 */
.L_x_11746:
        /* <DEDUP_REMOVED lines=38> */
.L_x_11749:
[----:B------:R-:W-:Y:S05]  /*22ad50*/  BSYNC.RECONVERGENT B8 ;  /* 0x0000000000087941 */ /* 0x000fea0003800200 */
.L_x_11748:
        /* <DEDUP_REMOVED lines=8> */
.L_x_11739:
[----:B------:R-:W-:Y:S05]  /*22ade0*/  BSYNC.RECONVERGENT B5 ;  /* 0x0000000000057941 */ /* 0x000fea0003800200 */
.L_x_11734:
        /* <DEDUP_REMOVED lines=35> */
.L_x_11751:
[----:B------:R-:W-:Y:S05]  /*22b020*/  BSYNC.RECONVERGENT B5 ;  /* 0x0000000000057941 */ /* 0x000fea0003800200 */
.L_x_11750:
[----:B------:R-:W-:-:S06]  /*22b030*/  DSETP.GEU.AND P0, PT, R96, R118, PT ;  /* 0x000000766000722a */ /* 0x000fcc0003f0e000 */
[----:B------:R-:W-:Y:S02]  /*22b040*/  FSEL R106, R106, R138, !P0 ;  /* 0x0000008a6a6a7208 */ /* 0x000fe40004000000 */
[----:B------:R-:W-:Y:S02]  /*22b050*/  FSEL R107, R107, R139, !P0 ;  /* 0x0000008b6b6b7208 */ /* 0x000fe40004000000 */
[----:B------:R-:W-:Y:S02]  /*22b060*/  FSEL R104, R104, R126, !P0 ;  /* 0x0000007e68687208 */ /* 0x000fe40004000000 */
[----:B------:R-:W-:-:S07]  /*22b070*/  FSEL R105, R105, R127, !P0 ;  /* 0x0000007f69697208 */ /* 0x000fce0004000000 */
.L_x_11733:
[----:B------:R-:W-:Y:S05]  /*22b080*/  BSYNC.RECONVERGENT B6 ;  /* 0x0000000000067941 */ /* 0x000fea0003800200 */
.L_x_11732:
        /* <DEDUP_REMOVED lines=45> */
.L_x_11753:
[----:B------:R-:W-:Y:S05]  /*22b360*/  BSYNC.RECONVERGENT B5 ;  /* 0x0000000000057941 */ /* 0x000fea0003800200 */
.L_x_11752:
        /* <DEDUP_REMOVED lines=32> */
.L_x_11755:
[----:B------:R-:W-:Y:S05]  /*22b570*/  BSYNC.RECONVERGENT B5 ;  /* 0x0000000000057941 */ /* 0x000fea0003800200 */
.L_x_11754:
        /* <DEDUP_REMOVED lines=30> */
.L_x_11757:
[----:B------:R-:W-:Y:S05]  /*22b760*/  BSYNC.RECONVERGENT B5 ;  /* 0x0000000000057941 */ /* 0x000fea0003800200 */
.L_x_11756:
        /* <DEDUP_REMOVED lines=27> */
.L_x_11760:
[----:B------:R-:W-:Y:S05]  /*22b920*/  BSYNC.RELIABLE B6 ;  /* 0x0000000000067941 */ /* 0x000fea0003800100 */
.L_x_11759:
[----:B------:R1:W-:Y:S01]  /*22b930*/  STL.64 [R144], R110 ;  /* 0x0000006e90007387 */ /* 0x0003e20000100a00 */
[----:B------:R-:W-:Y:S02]  /*22b940*/  IMAD.MOV.U32 R106, RZ, RZ, R110 ;  /* 0x000000ffff6a7224 */ /* 0x000fe400078e006e */
[----:B------:R-:W-:Y:S01]  /*22b950*/  IMAD.MOV.U32 R107, RZ, RZ, R111 ;  /* 0x000000ffff6b7224 */ /* 0x000fe200078e006f */
[----:B------:R1:W-:Y:S01]  /*22b960*/  STL.64 [R149], R108 ;  /* 0x0000006c95007387 */ /* 0x0003e20000100a00 */
[----:B------:R-:W-:Y:S02]  /*22b970*/  IMAD.MOV.U32 R4, RZ, RZ, R108 ;  /* 0x000000ffff047224 */ /* 0x000fe400078e006c */
[----:B------:R-:W-:-:S07]  /*22b980*/  IMAD.MOV.U32 R5, RZ, RZ, R109 ;  /* 0x000000ffff057224 */ /* 0x000fce00078e006d */
.L_x_11761:
[----:B------:R-:W-:Y:S05]  /*22b990*/  BSYNC.RECONVERGENT B5 ;  /* 0x0000000000057941 */ /* 0x000fea0003800200 */
.L_x_11758:
[----:B------:R-:W-:-:S07]  /*22b9a0*/  IMAD.MOV.U32 R138, RZ, RZ, 0x3 ;  /* 0x00000003ff8a7424 */ /* 0x000fce00078e00ff */
.L_x_11790:
        /* <DEDUP_REMOVED lines=12> */
.L_x_11789:
        /* <DEDUP_REMOVED lines=114> */
.L_x_11770:
[----:B------:R-:W-:Y:S05]  /*22c190*/  BSYNC.RECONVERGENT B9 ;  /* 0x0000000000097941 */ /* 0x000fea0003800200 */
.L_x_11769:
        /* <DEDUP_REMOVED lines=30> */
.L_x_11772:
[----:B------:R-:W-:Y:S05]  /*22c380*/  BSYNC.RECONVERGENT B9 ;  /* 0x0000000000097941 */ /* 0x000fea0003800200 */
.L_x_11771:
[----:B------:R-:W-:-:S06]  /*22c390*/  DSETP.GT.AND P0, PT, R104, R122, PT ;  /* 0x0000007a6800722a */ /* 0x000fcc0003f04000 */
[----:B------:R-:W-:Y:S02]  /*22c3a0*/  FSEL R118, R108, RZ, P0 ;  /* 0x000000ff6c767208 */ /* 0x000fe40000000000 */
[----:B------:R-:W-:Y:S02]  /*22c3b0*/  FSEL R119, R109, +QNAN , P0 ;  /* 0x7ff000006d777808 */ /* 0x000fe40000000000 */
[----:B------:R-:W-:Y:S02]  /*22c3c0*/  FSEL R120, R110, RZ, P0 ;  /* 0x000000ff6e787208 */ /* 0x000fe40000000000 */
[----:B------:R-:W-:Y:S01]  /*22c3d0*/  FSEL R121, R111, -1.875, P0 ;  /* 0xbff000006f797808 */ /* 0x000fe20000000000 */
[----:B------:R-:W-:Y:S06]  /*22c3e0*/  BRA `(.L_x_11773) ;  /* 0x0000001400907947 */ /* 0x000fec0003800000 */
.L_x_11768:
        /* <DEDUP_REMOVED lines=75> */
.L_x_11775:
[----:B------:R-:W-:Y:S05]  /*22c8a0*/  BSYNC.RECONVERGENT B9 ;  /* 0x0000000000097941 */ /* 0x000fea0003800200 */
.L_x_11774:
        /* <DEDUP_REMOVED lines=30> */
.L_x_11777:
[----:B------:R-:W-:Y:S05]  /*22ca90*/  BSYNC.RECONVERGENT B9 ;  /* 0x0000000000097941 */ /* 0x000fea0003800200 */
.L_x_11776:
        /* <DEDUP_REMOVED lines=15> */
.L_x_11767:
        /* <DEDUP_REMOVED lines=83> */
.L_x_11780:
[----:B------:R-:W-:Y:S05]  /*22d0c0*/  BSYNC.RECONVERGENT B9 ;  /* 0x0000000000097941 */ /* 0x000fea0003800200 */
.L_x_11779:
        /* <DEDUP_REMOVED lines=30> */
.L_x_11782:
[----:B------:R-:W-:Y:S05]  /*22d2b0*/  BSYNC.RECONVERGENT B9 ;  /* 0x0000000000097941 */ /* 0x000fea0003800200 */
.L_x_11781:
[----:B------:R-:W-:-:S06]  /*22d2c0*/  DSETP.GT.AND P0, PT, R104, R122, PT ;  /* 0x0000007a6800722a */ /* 0x000fcc0003f04000 */
[----:B------:R-:W-:Y:S02]  /*22d2d0*/  FSEL R118, R108, RZ, P0 ;  /* 0x000000ff6c767208 */ /* 0x000fe40000000000 */
[----:B------:R-:W-:Y:S02]  /*22d2e0*/  FSEL R119, R109, +QNAN , P0 ;  /* 0x7ff000006d777808 */ /* 0x000fe40000000000 */
[----:B------:R-:W-:Y:S02]  /*22d2f0*/  FSEL R120, R110, RZ, P0 ;  /* 0x000000ff6e787208 */ /* 0x000fe40000000000 */
[----:B------:R-:W-:Y:S01]  /*22d300*/  FSEL R121, R111, -1.875, P0 ;  /* 0xbff000006f797808 */ /* 0x000fe20000000000 */
[----:B------:R-:W-:Y:S06]  /*22d310*/  BRA `(.L_x_11773) ;  /* 0x0000000400c47947 */ /* 0x000fec0003800000 */
.L_x_11778:
        /* <DEDUP_REMOVED lines=36> */
.L_x_11784:
[----:B------:R-:W-:Y:S05]  /*22d560*/  BSYNC.RECONVERGENT B7 ;  /* 0x0000000000077941 */ /* 0x000fea0003800200 */
.L_x_11783:
        /* <DEDUP_REMOVED lines=39> */
.L_x_11786:
[----:B------:R-:W-:Y:S05]  /*22d7e0*/  BSYNC.RECONVERGENT B9 ;  /* 0x0000000000097941 */ /* 0x000fea0003800200 */
.L_x_11785:
        /* <DEDUP_REMOVED lines=30> */
.L_x_11788:
[----:B------:R-:W-:Y:S05]  /*22d9d0*/  BSYNC.RECONVERGENT B9 ;  /* 0x0000000000097941 */ /* 0x000fea0003800200 */
.L_x_11787:
[----:B------:R-:W-:-:S06]  /*22d9e0*/  DSETP.GT.AND P0, PT, R104, R122, PT ;  /* 0x0000007a6800722a */ /* 0x000fcc0003f04000 */
[----:B------:R-:W-:Y:S02]  /*22d9f0*/  FSEL R118, R108, RZ, P0 ;  /* 0x000000ff6c767208 */ /* 0x000fe40000000000 */
[----:B------:R-:W-:Y:S02]  /*22da00*/  FSEL R119, R109, +QNAN , P0 ;  /* 0x7ff000006d777808 */ /* 0x000fe40000000000 */
[----:B------:R-:W-:Y:S02]  /*22da10*/  FSEL R120, R110, RZ, P0 ;  /* 0x000000ff6e787208 */ /* 0x000fe40000000000 */
[----:B------:R-:W-:-:S07]  /*22da20*/  FSEL R121, R111, -1.875, P0 ;  /* 0xbff000006f797808 */ /* 0x000fce0000000000 */
.L_x_11773:
[----:B------:R-:W-:Y:S05]  /*22da30*/  BSYNC.RECONVERGENT B5 ;  /* 0x0000000000057941 */ /* 0x000fea0003800200 */
.L_x_11766:
        /* <DEDUP_REMOVED lines=14> */
.L_x_11765:
[----:B------:R-:W-:Y:S05]  /*22db20*/  BSYNC.RECONVERGENT B6 ;  /* 0x0000000000067941 */ /* 0x000fea0003800200 */
.L_x_11764:
[----:B------:R-:W-:Y:S01]  /*22db30*/  VIADD R126, R126, 0x1 ;  /* 0x000000017e7e7836 */ /* 0x000fe20000000000 */
[----:B------:R-:W-:-:S04]  /*22db40*/  ISETP.GT.U32.AND P1, PT, R127, 0x1, PT ;  /* 0x000000017f00780c */ /* 0x000fc80003f24070 */
[----:B------:R-:W-:-:S13]  /*22db50*/  ISETP.GE.AND P0, PT, R126, R142, PT ;  /* 0x0000008e7e00720c */ /* 0x000fda0003f06270 */
[----:B------:R-:W-:Y:S05]  /*22db60*/  @!P0 BRA P1, `(.L_x_11789) ;  /* 0xffffffdc00c08947 */ /* 0x000fea000083ffff */
.L_x_11763:
[----:B------:R-:W-:Y:S05]  /*22db70*/  BSYNC.RECONVERGENT B8 ;  /* 0x0000000000087941 */ /* 0x000fea0003800200 */
.L_x_11762:
[----:B------:R-:W-:Y:S05]  /*22db80*/  @P3 BRA `(.L_x_11790) ;  /* 0xffffffdc00883947 */ /* 0x000fea000383ffff */
.L_x_11731:
[----:B------:R-:W-:Y:S05]  /*22db90*/  BSYNC.RECONVERGENT B3 ;  /* 0x0000000000037941 */ /* 0x000fea0003800200 */
.L_x_11730:
[C---:B------:R-:W-:Y:S01]  /*22dba0*/  ISETP.NE.AND P0, PT, R142.reuse, R2, PT ;  /* 0x000000028e00720c */ /* 0x040fe20003f05270 */
[----:B------:R-:W-:-:S12]  /*22dbb0*/  VIADD R142, R142, 0x1 ;  /* 0x000000018e8e7836 */ /* 0x000fd80000000000 */
[----:B------:R-:W-:Y:S05]  /*22dbc0*/  @P0 BRA `(.L_x_11791) ;  /* 0xffffffb800a00947 */ /* 0x000fea000383ffff */
.L_x_11729:
[----:B------:R-:W-:Y:S05]  /*22dbd0*/  BSYNC.RECONVERGENT B4 ;  /* 0x0000000000047941 */ /* 0x000fea0003800200 */
.L_x_11728:
[C---:B------:R-:W-:Y:S01]  /*22dbe0*/  ISETP.NE.AND P0, PT, R143.reuse, R148, PT ;  /* 0x000000948f00720c */ /* 0x040fe20003f05270 */
[----:B------:R-:W-:-:S12]  /*22dbf0*/  VIADD R143, R143, 0x1 ;  /* 0x000000018f8f7836 */ /* 0x000fd80000000000 */
[----:B------:R-:W-:Y:S05]  /*22dc00*/  @P0 BRA `(.L_x_11792) ;  /* 0xffffffb800840947 */ /* 0x000fea000383ffff */
.L_x_11720:
[----:B------:R-:W-:Y:S05]  /*22dc10*/  BSYNC.RECONVERGENT B2 ;  /* 0x0000000000027941 */ /* 0x000fea0003800200 */
.L_x_11719:
        /* <DEDUP_REMOVED lines=13> */
.L_x_11819:
        /* <DEDUP_REMOVED lines=116> */
.L_x_11800:
[----:B------:R-:W-:Y:S05]  /*22e430*/  BSYNC.RECONVERGENT B5 ;  /* 0x0000000000057941 */ /* 0x000fea0003800200 */
.L_x_11799:
        /* <DEDUP_REMOVED lines=36> */
.L_x_11802:
[----:B------:R-:W-:Y:S05]  /*22e680*/  BSYNC.RECONVERGENT B5 ;  /* 0x0000000000057941 */ /* 0x000fea0003800200 */
.L_x_11801:
        /* <DEDUP_REMOVED lines=8> */
.L_x_11798:
[----:B------:R-:W-:Y:S05]  /*22e710*/  BSYNC.RECONVERGENT B4 ;  /* 0x0000000000047941 */ /* 0x000fea0003800200 */
.L_x_11797:
        /* <DEDUP_REMOVED lines=49> */
.L_x_11806:
[----:B------:R-:W-:Y:S05]  /*22ea30*/  BSYNC.RECONVERGENT B5 ;  /* 0x0000000000057941 */ /* 0x000fea0003800200 */
.L_x_11805:
        /* <DEDUP_REMOVED lines=37> */
.L_x_11808:
[----:B------:R-:W-:Y:S05]  /*22ec90*/  BSYNC.RECONVERGENT B5 ;  /* 0x0000000000057941 */ /* 0x000fea0003800200 */
.L_x_11807:
        /* <DEDUP_REMOVED lines=8> */
.L_x_11804:
[----:B------:R-:W-:Y:S05]  /*22ed20*/  BSYNC.RECONVERGENT B4 ;  /* 0x0000000000047941 */ /* 0x000fea0003800200 */
.L_x_11803:
        /* <DEDUP_REMOVED lines=53> */
.L_x_11812:
[----:B------:R-:W-:Y:S05]  /*22f080*/  BSYNC.RECONVERGENT B5 ;  /* 0x0000000000057941 */ /* 0x000fea0003800200 */
.L_x_11811:
        /* <DEDUP_REMOVED lines=37> */
.L_x_11814:
[----:B------:R-:W-:Y:S05]  /*22f2e0*/  BSYNC.RECONVERGENT B5 ;  /* 0x0000000000057941 */ /* 0x000fea0003800200 */
.L_x_11813:
        /* <DEDUP_REMOVED lines=8> */
.L_x_11810:
[----:B------:R-:W-:Y:S05]  /*22f370*/  BSYNC.RECONVERGENT B4 ;  /* 0x0000000000047941 */ /* 0x000fea0003800200 */
.L_x_11809:
        /* <DEDUP_REMOVED lines=35> */
.L_x_11816:
[----:B------:R-:W-:Y:S05]  /*22f5b0*/  BSYNC.RECONVERGENT B4 ;  /* 0x0000000000047941 */ /* 0x000fea0003800200 */
.L_x_11815:
[----:B------:R-:W-:-:S06]  /*22f5c0*/  DSETP.GEU.AND P0, PT, R196, R118, PT ;  /* 0x00000076c400722a */ /* 0x000fcc0003f0e000 */
[----:B------:R-:W-:Y:S02]  /*22f5d0*/  FSEL R110, R110, R104, !P0 ;  /* 0x000000686e6e7208 */ /* 0x000fe40004000000 */
[----:B------:R-:W-:Y:S02]  /*22f5e0*/  FSEL R126, R126, R4, !P0 ;  /* 0x000000047e7e7208 */ /* 0x000fe40004000000 */
[----:B------:R-:W-:Y:S02]  /*22f5f0*/  FSEL R104, R111, R105, !P0 ;  /* 0x000000696f687208 */ /* 0x000fe40004000000 */
[----:B------:R-:W-:-:S03]  /*22f600*/  FSEL R4, R127, R5, !P0 ;  /* 0x000000057f047208 */ /* 0x000fc60004000000 */
[----:B------:R-:W-:Y:S02]  /*22f610*/  IMAD.MOV.U32 R111, RZ, RZ, R104 ;  /* 0x000000ffff6f7224 */ /* 0x000fe400078e0068 */
[----:B------:R-:W-:-:S07]  /*22f620*/  IMAD.MOV.U32 R127, RZ, RZ, R4 ;  /* 0x000000ffff7f7224 */ /* 0x000fce00078e0004 */
.L_x_11796:
[----:B------:R-:W-:Y:S05]  /*22f630*/  BSYNC.RECONVERGENT B2 ;  /* 0x0000000000027941 */ /* 0x000fea0003800200 */
.L_x_11795:
        /* <DEDUP_REMOVED lines=44> */
.L_x_11818:
[----:B------:R-:W-:Y:S05]  /*22f900*/  BSYNC.RECONVERGENT B2 ;  /* 0x0000000000027941 */ /* 0x000fea0003800200 */
.L_x_11817:
        /* <DEDUP_REMOVED lines=14> */
.L_x_11794:
[----:B------:R-:W-:Y:S05]  /*22f9f0*/  BSYNC.RECONVERGENT B3 ;  /* 0x0000000000037941 */ /* 0x000fea0003800200 */
.L_x_11793:
        /* <DEDUP_REMOVED lines=129> */
.L_x_11825:
[----:B------:R-:W-:Y:S05]  /*230210*/  BSYNC.RECONVERGENT B4 ;  /* 0x0000000000047941 */ /* 0x000fea0003800200 */
.L_x_11824:
        /* <DEDUP_REMOVED lines=35> */
.L_x_11827:
[----:B------:R-:W-:Y:S05]  /*230450*/  BSYNC.RECONVERGENT B4 ;  /* 0x0000000000047941 */ /* 0x000fea0003800200 */
.L_x_11826:
        /* <DEDUP_REMOVED lines=11> */
.L_x_11823:
[----:B------:R-:W-:Y:S05]  /*230510*/  BSYNC.RECONVERGENT B3 ;  /* 0x0000000000037941 */ /* 0x000fea0003800200 */
.L_x_11822:
        /* <DEDUP_REMOVED lines=48> */
.L_x_11831:
[----:B------:R-:W-:Y:S05]  /*230820*/  BSYNC.RECONVERGENT B4 ;  /* 0x0000000000047941 */ /* 0x000fea0003800200 */
.L_x_11830:
        /* <DEDUP_REMOVED lines=35> */
.L_x_11833:
[----:B------:R-:W-:Y:S05]  /*230a60*/  BSYNC.RECONVERGENT B4 ;  /* 0x0000000000047941 */ /* 0x000fea0003800200 */
.L_x_11832:
        /* <DEDUP_REMOVED lines=11> */
.L_x_11829:
[----:B------:R-:W-:Y:S05]  /*230b20*/  BSYNC.RECONVERGENT B3 ;  /* 0x0000000000037941 */ /* 0x000fea0003800200 */
.L_x_11828:
        /* <DEDUP_REMOVED lines=52> */
.L_x_11837:
[----:B------:R-:W-:Y:S05]  /*230e70*/  BSYNC.RECONVERGENT B4 ;  /* 0x0000000000047941 */ /* 0x000fea0003800200 */
.L_x_11836:
        /* <DEDUP_REMOVED lines=35> */
.L_x_11839:
[----:B------:R-:W-:Y:S05]  /*2310b0*/  BSYNC.RECONVERGENT B4 ;  /* 0x0000000000047941 */ /* 0x000fea0003800200 */
.L_x_11838:
        /* <DEDUP_REMOVED lines=11> */
.L_x_11835:
[----:B------:R-:W-:Y:S05]  /*231170*/  BSYNC.RECONVERGENT B3 ;  /* 0x0000000000037941 */ /* 0x000fea0003800200 */
.L_x_11834:
        /* <DEDUP_REMOVED lines=35> */
.L_x_11841:
[----:B------:R-:W-:Y:S05]  /*2313b0*/  BSYNC.RECONVERGENT B3 ;  /* 0x0000000000037941 */ /* 0x000fea0003800200 */
.L_x_11840:
        /* <DEDUP_REMOVED lines=8> */
.L_x_11821:
[----:B------:R-:W-:Y:S05]  /*231440*/  BSYNC.RECONVERGENT B2 ;  /* 0x0000000000027941 */ /* 0x000fea0003800200 */
.L_x_11820:
        /* <DEDUP_REMOVED lines=11> */
.L_x_11846:
        /* <DEDUP_REMOVED lines=22> */
.L_x_11845:
[----:B------:R-:W-:Y:S05]  /*231660*/  BSYNC.RECONVERGENT B3 ;  /* 0x0000000000037941 */ /* 0x000fea0003800200 */
.L_x_11844:
        /* <DEDUP_REMOVED lines=18> */
.L_x_11848:
[----:B------:R-:W-:Y:S05]  /*231790*/  BSYNC.RECONVERGENT B3 ;  /* 0x0000000000037941 */ /* 0x000fea0003800200 */
.L_x_11847:
        /* <DEDUP_REMOVED lines=18> */
.L_x_11843:
[----:B------:R-:W-:Y:S05]  /*2318c0*/  BSYNC.RECONVERGENT B2 ;  /* 0x0000000000027941 */ /* 0x000fea0003800200 */
.L_x_11842:
        /* <DEDUP_REMOVED lines=10> */
.L_x_11853:
        /* <DEDUP_REMOVED lines=20> */
.L_x_11852:
[----:B------:R-:W-:Y:S05]  /*231ab0*/  BSYNC.RECONVERGENT B3 ;  /* 0x0000000000037941 */ /* 0x000fea0003800200 */
.L_x_11851:
        /* <DEDUP_REMOVED lines=16> */
.L_x_11855:
[----:B------:R-:W-:Y:S05]  /*231bc0*/  BSYNC.RECONVERGENT B3 ;  /* 0x0000000000037941 */ /* 0x000fea0003800200 */
.L_x_11854:
[----:B------:R-:W-:Y:S05]  /*231bd0*/  @!P1 BRA `(.L_x_11850) ;  /* 0x0000000000449947 */ /* 0x000fea0003800000 */
[----:B------:R-:W-:-:S13]  /*231be0*/  ISETP.GE.U32.AND P0, PT, R4, 0x4, PT ;  /* 0x000000040400780c */ /* 0x000fda0003f06070 */
[C---:B------:R-:W-:Y:S01]  /*231bf0*/  @P0 IMAD R4, R3.reuse, 0x4, R252 ;  /* 0x0000000403040824 */ /* 0x040fe200078e02fc */
[----:B------:R-:W-:-:S04]  /*231c00*/  @P0 IADD3 R3, PT, PT, R3, 0x4, RZ ;  /* 0x0000000403030810 */ /* 0x000fc80007ffe0ff */
        /* <DEDUP_REMOVED lines=14> */
.L_x_11850:
[----:B------:R-:W-:Y:S05]  /*231cf0*/  BSYNC.RECONVERGENT B2 ;  /* 0x0000000000027941 */ /* 0x000fea0003800200 */
.L_x_11849:
        /* <DEDUP_REMOVED lines=18> */
.L_x_11905:
        /* <DEDUP_REMOVED lines=23> */
.L_x_11860:
        /* <DEDUP_REMOVED lines=102> */
.L_x_11866:
[----:B------:R-:W-:Y:S05]  /*2325f0*/  BSYNC.RECONVERGENT B6 ;  /* 0x0000000000067941 */ /* 0x000fea0003800200 */
.L_x_11865:
        /* <DEDUP_REMOVED lines=36> */
.L_x_11869:
[----:B------:R-:W-:Y:S05]  /*232840*/  BSYNC.RECONVERGENT B6 ;  /* 0x0000000000067941 */ /* 0x000fea0003800200 */
.L_x_11868:
        /* <DEDUP_REMOVED lines=10> */
.L_x_11864:
        /* <DEDUP_REMOVED lines=45> */
.L_x_11871:
[----:B------:R-:W-:Y:S05]  /*232bc0*/  BSYNC.RECONVERGENT B6 ;  /* 0x0000000000067941 */ /* 0x000fea0003800200 */
.L_x_11870:
        /* <DEDUP_REMOVED lines=38> */
.L_x_11873:
[----:B------:R-:W-:Y:S05]  /*232e30*/  BSYNC.RECONVERGENT B6 ;  /* 0x0000000000067941 */ /* 0x000fea0003800200 */
.L_x_11872:
        /* <DEDUP_REMOVED lines=10> */
.L_x_11863:
        /* <DEDUP_REMOVED lines=55> */
.L_x_11875:
[----:B------:R-:W-:Y:S05]  /*233250*/  BSYNC.RECONVERGENT B6 ;  /* 0x0000000000067941 */ /* 0x000fea0003800200 */
.L_x_11874:
        /* <DEDUP_REMOVED lines=38> */
.L_x_11877:
[----:B------:R-:W-:Y:S05]  /*2334c0*/  BSYNC.RECONVERGENT B6 ;  /* 0x0000000000067941 */ /* 0x000fea0003800200 */
.L_x_11876:
        /* <DEDUP_REMOVED lines=9> */
.L_x_11867:
[----:B------:R-:W-:Y:S05]  /*233560*/  BSYNC.RECONVERGENT B4 ;  /* 0x0000000000047941 */ /* 0x000fea0003800200 */
.L_x_11862:
        /* <DEDUP_REMOVED lines=35> */
.L_x_11879:
[----:B------:R-:W-:Y:S05]  /*2337a0*/  BSYNC.RECONVERGENT B4 ;  /* 0x0000000000047941 */ /* 0x000fea0003800200 */
.L_x_11878:
[----:B------:R-:W-:-:S06]  /*2337b0*/  DSETP.GEU.AND P0, PT, R194, R118, PT ;  /* 0x00000076c200722a */ /* 0x000fcc0003f0e000 */
[----:B------:R-:W-:Y:S02]  /*2337c0*/  FSEL R104, R104, R126, !P0 ;  /* 0x0000007e68687208 */ /* 0x000fe40004000000 */
[----:B------:R-:W-:Y:S02]  /*2337d0*/  FSEL R105, R105, R127, !P0 ;  /* 0x0000007f69697208 */ /* 0x000fe40004000000 */
[----:B------:R-:W-:Y:S02]  /*2337e0*/  FSEL R4, R4, R110, !P0 ;  /* 0x0000006e04047208 */ /* 0x000fe40004000000 */
[----:B------:R-:W-:-:S07]  /*2337f0*/  FSEL R5, R5, R111, !P0 ;  /* 0x0000006f05057208 */ /* 0x000fce0004000000 */
.L_x_11861:
[----:B------:R-:W-:Y:S05]  /*233800*/  BSYNC.RECONVERGENT B5 ;  /* 0x0000000000057941 */ /* 0x000fea0003800200 */
.L_x_11859:
        /* <DEDUP_REMOVED lines=28> */
[----:B------:R-:W-:Y:S01]  /*2339d0*/  MOV R120, R109 ;  /* 0x0000006d00787202 */ /* 0x000fe20000000f00 */
[----:B------:R-:W-:-:S04]  /*2339e0*/  IMAD.MOV.U32 R122, RZ, RZ, R108 ;  /* 0x000000ffff7a7224 */ /* 0x000fc800078e006c */
        /* <DEDUP_REMOVED lines=10> */
.L_x_11881:
[----:B------:R-:W-:Y:S05]  /*233a90*/  BSYNC.RELIABLE B4 ;  /* 0x0000000000047941 */ /* 0x000fea0003800100 */
.L_x_11880:
        /* <DEDUP_REMOVED lines=47> */
.L_x_11884:
[----:B------:R-:W-:Y:S05]  /*233d90*/  BSYNC.RECONVERGENT B4 ;  /* 0x0000000000047941 */ /* 0x000fea0003800200 */
.L_x_11883:
[----:B------:R-:W-:Y:S04]  /*233da0*/  BSSY.RECONVERGENT B5, `(.L_x_11885) ;  /* 0x000019b000057945 */ /* 0x000fe80003800200 */
[----:B------:R-:W-:Y:S05]  /*233db0*/  @!P0 BRA `(.L_x_11886) ;  /* 0x0000001800648947 */ /* 0x000fea0003800000 */
[----:B------:R-:W-:-:S07]  /*233dc0*/  IMAD.MOV.U32 R139, RZ, RZ, 0x3 ;  /* 0x00000003ff8b7424 */ /* 0x000fce00078e00ff */
.L_x_11904:
        /* <DEDUP_REMOVED lines=21> */
.L_x_11903:
        /* <DEDUP_REMOVED lines=83> */
.L_x_11891:
        /* <DEDUP_REMOVED lines=83> */
.L_x_11894:
[----:B------:R-:W-:Y:S05]  /*234980*/  BSYNC.RECONVERGENT B8 ;  /* 0x0000000000087941 */ /* 0x000fea0003800200 */
.L_x_11893:
[----:B------:R-:W-:-:S04]  /*234990*/  VIADD R3, R138, 0xffffffff ;  /* 0xffffffff8a037836 */ /* 0x000fc80000000000 */
[----:B------:R-:W-:-:S04]  /*2349a0*/  IMAD R3, R3, R2, R150 ;  /* 0x0000000203037224 */ /* 0x000fc800078e0296 */
[----:B------:R-:W-:-:S05]  /*2349b0*/  VIADD R3, R3, 0xffffffff ;  /* 0xffffffff03037836 */ /* 0x000fca0000000000 */
[----:B------:R-:W-:-:S05]  /*2349c0*/  LEA R3, R3, R131, 0x3 ;  /* 0x0000008303037211 */ /* 0x000fca00078e18ff */
        /* <DEDUP_REMOVED lines=31> */
.L_x_11896:
[----:B------:R-:W-:Y:S05]  /*234bc0*/  BSYNC.RECONVERGENT B8 ;  /* 0x0000000000087941 */ /* 0x000fea0003800200 */
.L_x_11895:
[----:B------:R-:W-:-:S06]  /*234bd0*/  DSETP.GE.AND P0, PT, R4, R122, PT ;  /* 0x0000007a0400722a */ /* 0x000fcc0003f06000 */
[----:B------:R-:W-:Y:S02]  /*234be0*/  FSEL R4, R104, RZ, P0 ;  /* 0x000000ff68047208 */ /* 0x000fe40000000000 */
[----:B------:R-:W-:Y:S02]  /*234bf0*/  FSEL R5, R105, +QNAN , P0 ;  /* 0x7ff0000069057808 */ /* 0x000fe40000000000 */
[----:B------:R-:W-:Y:S02]  /*234c00*/  FSEL R104, R106, RZ, P0 ;  /* 0x000000ff6a687208 */ /* 0x000fe40000000000 */
[----:B------:R-:W-:Y:S01]  /*234c10*/  FSEL R105, R107, -1.875, P0 ;  /* 0xbff000006b697808 */ /* 0x000fe20000000000 */
[----:B------:R-:W-:Y:S06]  /*234c20*/  BRA `(.L_x_11892) ;  /* 0x0000000400d87947 */ /* 0x000fec0003800000 */
.L_x_11890:
        /* <DEDUP_REMOVED lines=57> */
.L_x_11897:
        /* <DEDUP_REMOVED lines=44> */
.L_x_11899:
[----:B------:R-:W-:Y:S05]  /*235280*/  BSYNC.RECONVERGENT B7 ;  /* 0x0000000000077941 */ /* 0x000fea0003800200 */
.L_x_11898:
        /* <DEDUP_REMOVED lines=16> */
.L_x_11892:
[----:B------:R-:W-:Y:S05]  /*235390*/  BSYNC.RECONVERGENT B6 ;  /* 0x0000000000067941 */ /* 0x000fea0003800200 */
.L_x_11889:
        /* <DEDUP_REMOVED lines=36> */
.L_x_11901:
[----:B------:R-:W-:-:S13]  /*2355e0*/  ISETP.GT.AND P0, PT, R127, 0x1, PT ;  /* 0x000000017f00780c */ /* 0x000fda0003f04270 */
[----:B------:R-:W-:Y:S05]  /*2355f0*/  @!P0 BREAK.RELIABLE B6 ;  /* 0x0000000000068942 */ /* 0x000fea0003800100 */
[----:B------:R-:W-:Y:S05]  /*235600*/  @!P0 BRA `(.L_x_11888) ;  /* 0x0000000000408947 */ /* 0x000fea0003800000 */
[----:B------:R-:W-:Y:S05]  /*235610*/  BSYNC.RELIABLE B6 ;  /* 0x0000000000067941 */ /* 0x000fea0003800100 */
.L_x_11900:
[----:B------:R-:W-:Y:S02]  /*235620*/  VIADD R126, R126, 0x1 ;  /* 0x000000017e7e7836 */ /* 0x000fe40000000000 */
[----:B------:R-:W-:-:S03]  /*235630*/  VIADD R127, R127, 0xffffffff ;  /* 0xffffffff7f7f7836 */ /* 0x000fc60000000000 */
[----:B------:R-:W-:-:S13]  /*235640*/  ISETP.GE.AND P0, PT, R126, R150, PT ;  /* 0x000000967e00720c */ /* 0x000fda0003f06270 */
[----:B------:R-:W-:Y:S05]  /*235650*/  @!P0 BRA `(.L_x_11903) ;  /* 0xffffffe800308947 */ /* 0x000fea000383ffff */
[----:B------:R-:W-:Y:S05]  /*235660*/  BRA `(.L_x_11888) ;  /* 0x0000000000287947 */ /* 0x000fea0003800000 */
.L_x_11902:
        /* <DEDUP_REMOVED lines=10> */
.L_x_11888:
[----:B------:R-:W-:Y:S05]  /*235710*/  BSYNC.RECONVERGENT B4 ;  /* 0x0000000000047941 */ /* 0x000fea0003800200 */
.L_x_11887:
[C---:B------:R-:W-:Y:S01]  /*235720*/  ISETP.LT.U32.AND P0, PT, R139.reuse, 0x20, PT ;  /* 0x000000208b00780c */ /* 0x040fe20003f01070 */
[----:B------:R-:W-:-:S12]  /*235730*/  VIADD R139, R139, 0x1 ;  /* 0x000000018b8b7836 */ /* 0x000fd80000000000 */
[----:B------:R-:W-:Y:S05]  /*235740*/  @P3 BRA P0, `(.L_x_11904) ;  /* 0xffffffe400a03947 */ /* 0x000fea000003ffff */
.L_x_11886:
[----:B------:R-:W-:Y:S05]  /*235750*/  BSYNC.RECONVERGENT B5 ;  /* 0x0000000000057941 */ /* 0x000fea0003800200 */
.L_x_11885:
[----:B------:R-:W-:-:S06]  /*235760*/  IMAD.IADD R106, R1, 0x1, R150 ;  /* 0x00000001016a7824 */ /* 0x000fcc00078e0296 */
[----:B------:R-:W5:Y:S01]  /*235770*/  LDL.U8 R106, [R106+0x27f3] ;  /* 0x0027f3006a6a7983 */ /* 0x000f620000100000 */
[----:B------:R-:W-:Y:S05]  /*235780*/  BRA `(.L_x_11905) ;  /* 0xffffffc400a47947 */ /* 0x000fea000383ffff */
.L_x_11882:
[----:B------:R-:W-:Y:S05]  /*235790*/  BSYNC.RECONVERGENT B3 ;  /* 0x0000000000037941 */ /* 0x000fea0003800200 */
.L_x_11858:
[C---:B------:R-:W-:Y:S02]  /*2357a0*/  IMAD R4, R143.reuse, 0x8, R131 ;  /* 0x000000088f047824 */ /* 0x040fe400078e0283 */
[----:B------:R-:W-:-:S04]  /*2357b0*/  IMAD R104, R143, 0x8, R130 ;  /* 0x000000088f687824 */ /* 0x000fc800078e0282 */
[----:B------:R-:W2:Y:S04]  /*2357c0*/  LDL.64 R4, [R4] ;  /* 0x0000000004047983 */ /* 0x000ea80000100a00 */
[----:B------:R-:W3:Y:S01]  /*2357d0*/  LDL.64 R104, [R104] ;  /* 0x0000000068687983 */ /* 0x000ee20000100a00 */
[----:B------:R-:W-:Y:S01]  /*2357e0*/  BSSY.RECONVERGENT B3, `(.L_x_11906) ;  /* 0x0000184000037945 */ /* 0x000fe20003800200 */
[----:B--2---:R-:W-:Y:S02]  /*2357f0*/  DADD R4, R4, R144 ;  /* 0x0000000004047229 */ /* 0x004fe40000000090 */
[----:B---3--:R-:W-:Y:S01]  /*235800*/  DADD R146, R104, R146 ;  /* 0x0000000068927229 */ /* 0x008fe20000000092 */
[----:B------:R-:W-:Y:S01]  /*235810*/  MOV R104, 0x0 ;  /* 0x0000000000687802 */ /* 0x000fe20000000f00 */
[----:B------:R-:W-:Y:S01]  /*235820*/  IMAD.MOV.U32 R105, RZ, RZ, 0x3fe00000 ;  /* 0x3fe00000ff697424 */ /* 0x000fe200078e00ff */
[----:B------:R-:W-:Y:S08]  /*235830*/  @P4 BRA `(.L_x_11907) ;  /* 0x0000001400f84947 */ /* 0x000ff00003800000 */
        /* <DEDUP_REMOVED lines=13> */
.L_x_11912:
        /* <DEDUP_REMOVED lines=70> */
.L_x_11911:
[----:B------:R-:W-:Y:S05]  /*235d70*/  BSYNC.RECONVERGENT B5 ;  /* 0x0000000000057941 */ /* 0x000fea0003800200 */
.L_x_11910:
        /* <DEDUP_REMOVED lines=42> */
.L_x_11914:
[----:B------:R-:W-:Y:S05]  /*236020*/  BSYNC.RECONVERGENT B5 ;  /* 0x0000000000057941 */ /* 0x000fea0003800200 */
.L_x_11913:
        /* <DEDUP_REMOVED lines=24> */
.L_x_11916:
[----:B------:R-:W-:Y:S05]  /*2361b0*/  BSYNC.RECONVERGENT B5 ;  /* 0x0000000000057941 */ /* 0x000fea0003800200 */
.L_x_11915:
        /* <DEDUP_REMOVED lines=20> */
.L_x_11909:
[----:B------:R-:W-:Y:S05]  /*236300*/  BSYNC.RECONVERGENT B4 ;  /* 0x0000000000047941 */ /* 0x000fea0003800200 */
.L_x_11908:
        /* <DEDUP_REMOVED lines=10> */
.L_x_11921:
        /* <DEDUP_REMOVED lines=46> */
[----:B-----5:R-:W-:-:S04]  /*236690*/  ISETP.GT.AND P1, PT, R111, RZ, PT ;  /* 0x000000ff6f00720c */ /* 0x020fc80003f24270 */
[----:B------:R-:W-:-:S03]  /*2366a0*/  IADD3 R108, PT, PT, R106, 0x1, RZ ;  /* 0x000000016a6c7810 */ /* 0x000fc60007ffe0ff */
        /* <DEDUP_REMOVED lines=20> */
.L_x_11920:
[----:B------:R-:W-:Y:S05]  /*2367f0*/  BSYNC.RECONVERGENT B5 ;  /* 0x0000000000057941 */ /* 0x000fea0003800200 */
.L_x_11919:
        /* <DEDUP_REMOVED lines=40> */
.L_x_11923:
[----:B------:R-:W-:Y:S05]  /*236a80*/  BSYNC.RECONVERGENT B5 ;  /* 0x0000000000057941 */ /* 0x000fea0003800200 */
.L_x_11922:
        /* <DEDUP_REMOVED lines=24> */
.L_x_11925:
[----:B------:R-:W-:Y:S05]  /*236c10*/  BSYNC.RECONVERGENT B5 ;  /* 0x0000000000057941 */ /* 0x000fea0003800200 */
.L_x_11924:
        /* <DEDUP_REMOVED lines=20> */
.L_x_11918:
[----:B------:R-:W-:Y:S05]  /*236d60*/  BSYNC.RECONVERGENT B4 ;  /* 0x0000000000047941 */ /* 0x000fea0003800200 */
.L_x_11917:
        /* <DEDUP_REMOVED lines=36> */
.L_x_11927:
[----:B------:R-:W-:Y:S05]  /*236fb0*/  BSYNC.RECONVERGENT B4 ;  /* 0x0000000000047941 */ /* 0x000fea0003800200 */
.L_x_11926:
[----:B------:R-:W-:Y:S01]  /*236fc0*/  UMOV UR4, 0x66666666 ;  /* 0x6666666600047882 */ /* 0x000fe20000000000 */
[----:B------:R-:W-:Y:S01]  /*236fd0*/  UMOV UR5, 0x40711266 ;  /* 0x4071126600057882 */ /* 0x000fe20000000000 */
[----:B------:R-:W-:Y:S01]  /*236fe0*/  IMAD.MOV.U32 R104, RZ, RZ, 0x0 ;  /* 0x00000000ff687424 */ /* 0x000fe200078e00ff */
[----:B------:R-:W-:Y:S01]  /*236ff0*/  DADD R2, R2, -UR4 ;  /* 0x8000000402027e29 */ /* 0x000fe20008000000 */
[----:B------:R-:W-:-:S07]  /*237000*/  IMAD.MOV.U32 R105, RZ, RZ, 0x40590000 ;  /* 0x40590000ff697424 */ /* 0x000fce00078e00ff */
[----:B------:R-:W-:-:S11]  /*237010*/  DFMA R104, R2, R104, 0.5 ;  /* 0x3fe000000268742b */ /* 0x000fd60000000068 */
.L_x_11907:
[----:B------:R-:W-:Y:S05]  /*237020*/  BSYNC.RECONVERGENT B3 ;  /* 0x0000000000037941 */ /* 0x000fea0003800200 */
.L_x_11906:
        /* <DEDUP_REMOVED lines=28> */
.L_x_11928:
[----:B------:R-:W-:Y:S05]  /*2371f0*/  BSYNC.RECONVERGENT B3 ;  /* 0x0000000000037941 */ /* 0x000fea0003800200 */
.L_x_11857:
[----:B------:R-:W-:Y:S05]  /*237200*/  BSYNC.RECONVERGENT B2 ;  /* 0x0000000000027941 */ /* 0x000fea0003800200 */
.L_x_11856:
[----:B------:R-:W0:Y:S02]  /*237210*/  LDC R2, c[0x0][0x3c0] ;  /* 0x0000f000ff027b82 */ /* 0x000e240000000800 */
[----:B0-----:R-:W-:-:S06]  /*237220*/  FADD R2, R2, -10 ;  /* 0xc120000002027421 */ /* 0x001fcc0000000000 */
[----:B------:R-:W0:Y:S02]  /*237230*/  F2F.F64.F32 R2, R2 ;  /* 0x0000000200027310 */ /* 0x000e240000201800 */
[----:B0-----:R-:W-:-:S06]  /*237240*/  DSETP.GT.AND P0, PT, R4, R2, PT ;  /* 0x000000020400722a */ /* 0x001fcc0003f04000 */
[----:B------:R-:W-:-:S08]  /*237250*/  SEL R154, RZ, 0x1, P0 ;  /* 0x00000001ff9a7807 */ /* 0x000fd00000000000 */
.L_x_11623:
[----:B------:R-:W-:Y:S05]  /*237260*/  BSYNC.RECONVERGENT B1 ;  /* 0x0000000000017941 */ /* 0x000fea0003800200 */
.L_x_11622:
[----:B------:R-:W1:Y:S01]  /*237270*/  LDCU UR4, c[0x0][0x3c8] ;  /* 0x00007900ff0477ac */ /* 0x000e620008000800 */
[----:B------:R-:W-:Y:S01]  /*237280*/  ISETP.NE.AND P0, PT, R154, RZ, PT ;  /* 0x000000ff9a00720c */ /* 0x000fe20003f05270 */
[----:B------:R-:W-:Y:S03]  /*237290*/  BSSY.RECONVERGENT B8, `(.L_x_11929) ;  /* 0x000000f000087945 */ /* 0x000fe60003800200 */
[----:B-1----:R-:W-:-:S13]  /*2372a0*/  ISETP.EQ.OR P0, PT, RZ, UR4, !P0 ;  /* 0x00000004ff007c0c */ /* 0x002fda000c702670 */
[----:B------:R-:W-:Y:S05]  /*2372b0*/  @P0 BRA `(.L_x_11930) ;  /* 0x0000000000300947 */ /* 0x000fea0003800000 */
[----:B------:R-:W-:Y:S01]  /*2372c0*/  MOV R5, 0x237320 ;  /* 0x0023732000057802 */ /* 0x000fe20000000f00 */
[----:B------:R-:W-:Y:S05]  /*2372d0*/  BMOV.32.CLEAR RZ, B11 ;  /* 0x000000000bff7355 */ /* 0x000fea0000100000 */
[----:B------:R1:W-:Y:S01]  /*2372e0*/  STL [R1+0x5360], R5 ;  /* 0x0053600501007387 */ /* 0x0003e20000100800 */
[----:B------:R-:W-:Y:S01]  /*2372f0*/  BSSY.RECONVERGENT B11, `(.L_x_11931) ;  /* 0x00000030000b7945 */ /* 0x000fe20003800200 */
[----:B------:R-:W-:-:S07]  /*237300*/  VIADD R4, R133, 0x280e ;  /* 0x0000280e85047836 */ /* 0x000fce0000000000 */
[----:B01--45:R-:W-:Y:S05]  /*237310*/  CALL.REL.NOINC `($_Z16candidate_primerPcPiS0_S0_PfS1_S1_iffiiPdS_S0_$_Z4thalPcS_iPdS_Pi) ;  /* 0x00000248001c7944 */ /* 0x033fea0003c00000 */
[----:B------:R-:W-:Y:S05]  /*237320*/  BSYNC.RECONVERGENT B11 ;  /* 0x00000000000b7941 */ /* 0x000fea0003800200 */
.L_x_11931:
[----:B------:R-:W0:Y:S02]  /*237330*/  LDC R4, c[0x0][0x3c0] ;  /* 0x0000f000ff047b82 */ /* 0x000e240000000800 */
[----:B0-----:R-:W-:-:S06]  /*237340*/  FADD R4, R4, -10 ;  /* 0xc120000004047421 */ /* 0x001fcc0000000000 */
[----:B------:R-:W0:Y:S02]  /*237350*/  F2F.F64.F32 R4, R4 ;  /* 0x0000000400047310 */ /* 0x000e240000201800 */
[----:B0-----:R-:W-:-:S06]  /*237360*/  DSETP.GT.AND P0, PT, R2, R4, PT ;  /* 0x000000040200722a */ /* 0x001fcc0003f04000 */
[----:B------:R-:W-:-:S08]  /*237370*/  SEL R154, RZ, 0x1, P0 ;  /* 0x00000001ff9a7807 */ /* 0x000fd00000000000 */
.L_x_11930:
[----:B------:R-:W-:Y:S05]  /*237380*/  BSYNC.RECONVERGENT B8 ;  /* 0x0000000000087941 */ /* 0x000fea0003800200 */
.L_x_11929:
        /* <DEDUP_REMOVED lines=20> */
[----:B------:R1:W-:Y:S02]  /*2374d0*/  @!P0 STL.U8 [R1+0x282c], R2 ;  /* 0x00282c0201008387 */ /* 0x0003e40000100000 */
[----:B-1----:R-:W-:-:S05]  /*2374e0*/  IMAD.MOV.U32 R2, RZ, RZ, 0x43 ;  /* 0x00000043ff027424 */ /* 0x002fca00078e00ff */
[----:B------:R-:W-:Y:S01]  /*2374f0*/  @!P0 PRMT R2, R3, 0x7610, R2 ;  /* 0x0000761003028816 */ /* 0x000fe20000000002 */
[----:B------:R-:W-:Y:S02]  /*237500*/  @P0 IMAD.MOV.U32 R3, RZ, RZ, 0x2 ;  /* 0x00000002ff030424 */ /* 0x000fe400078e00ff */
[----:B------:R-:W-:Y:S01]  /*237510*/  @!P0 IMAD.MOV.U32 R3, RZ, RZ, 0x3 ;  /* 0x00000003ff038424 */ /* 0x000fe200078e00ff */
[----:B------:R-:W-:Y:S06]  /*237520*/  BRA `(.L_x_11935) ;  /* 0x00000000001c7947 */ /* 0x000fec0003800000 */
.L_x_11934:
[----:B------:R-:W-:Y:S02]  /*237530*/  IMAD.MOV.U32 R2, RZ, RZ, 0x47 ;  /* 0x00000047ff027424 */ /* 0x000fe400078e00ff */
[----:B------:R-:W-:-:S03]  /*237540*/  IMAD.MOV.U32 R3, RZ, RZ, 0x3 ;  /* 0x00000003ff037424 */ /* 0x000fc600078e00ff */
[----:B------:R1:W-:Y:S01]  /*237550*/  STL.U8 [R1+0x282c], R2 ;  /* 0x00282c0201007387 */ /* 0x0003e20000100000 */
[----:B------:R-:W-:Y:S05]  /*237560*/  BRA `(.L_x_11935) ;  /* 0x00000000000c7947 */ /* 0x000fea0003800000 */
.L_x_11933:
[----:B------:R-:W-:Y:S02]  /*237570*/  IMAD.MOV.U32 R2, RZ, RZ, 0x54 ;  /* 0x00000054ff027424 */ /* 0x000fe400078e00ff */
[----:B------:R-:W-:-:S03]  /*237580*/  IMAD.MOV.U32 R3, RZ, RZ, 0x3 ;  /* 0x00000003ff037424 */ /* 0x000fc600078e00ff */
[----:B------:R2:W-:Y:S04]  /*237590*/  STL.U8 [R1+0x282c], R2 ;  /* 0x00282c0201007387 */ /* 0x0005e80000100000 */
.L_x_11935:
[----:B------:R-:W-:Y:S05]  /*2375a0*/  BSYNC.RECONVERGENT B1 ;  /* 0x0000000000017941 */ /* 0x000fea0003800200 */
.L_x_11932:
[----:B------:R-:W3:Y:S01]  /*2375b0*/  LDL.U8 R4, [R1+0x2825] ;  /* 0x0028250001047983 */ /* 0x000ee20000100000 */
        /* <DEDUP_REMOVED lines=9> */
[----:B---3--:R-:W-:-:S05]  /*237650*/  IMAD.MOV.U32 R4, RZ, RZ, 0x41 ;  /* 0x00000041ff047424 */ /* 0x008fca00078e00ff */
[----:B------:R3:W-:Y:S02]  /*237660*/  @!P0 STL.U8 [R1+0x282d], R4 ;  /* 0x00282d0401008387 */ /* 0x0007e40000100000 */
[----:B---3--:R-:W-:-:S05]  /*237670*/  IMAD.MOV.U32 R4, RZ, RZ, 0x43 ;  /* 0x00000043ff047424 */ /* 0x008fca00078e00ff */
[----:B------:R-:W-:Y:S01]  /*237680*/  @!P0 PRMT R4, R5, 0x7610, R4 ;  /* 0x0000761005048816 */ /* 0x000fe20000000004 */
[----:B------:R-:W-:Y:S02]  /*237690*/  @P0 IMAD.MOV.U32 R5, RZ, RZ, 0x2 ;  /* 0x00000002ff050424 */ /* 0x000fe400078e00ff */
[----:B------:R-:W-:Y:S01]  /*2376a0*/  @!P0 IMAD.MOV.U32 R5, RZ, RZ, 0x3 ;  /* 0x00000003ff058424 */ /* 0x000fe200078e00ff */
[----:B------:R-:W-:Y:S06]  /*2376b0*/  BRA `(.L_x_11939) ;  /* 0x00000000001c7947 */ /* 0x000fec0003800000 */
.L_x_11938:
[----:B------:R-:W-:Y:S02]  /*2376c0*/  IMAD.MOV.U32 R4, RZ, RZ, 0x47 ;  /* 0x00000047ff047424 */ /* 0x000fe400078e00ff */
[----:B------:R-:W-:-:S03]  /*2376d0*/  IMAD.MOV.U32 R5, RZ, RZ, 0x3 ;  /* 0x00000003ff057424 */ /* 0x000fc600078e00ff */
[----:B------:R3:W-:Y:S01]  /*2376e0*/  STL.U8 [R1+0x282d], R4 ;  /* 0x00282d0401007387 */ /* 0x0007e20000100000 */
[----:B------:R-:W-:Y:S05]  /*2376f0*/  BRA `(.L_x_11939) ;  /* 0x00000000000c7947 */ /* 0x000fea0003800000 */
.L_x_11937:
[----:B------:R-:W-:Y:S02]  /*237700*/  IMAD.MOV.U32 R4, RZ, RZ, 0x54 ;  /* 0x00000054ff047424 */ /* 0x000fe400078e00ff */
[----:B------:R-:W-:-:S03]  /*237710*/  IMAD.MOV.U32 R5, RZ, RZ, 0x3 ;  /* 0x00000003ff057424 */ /* 0x000fc600078e00ff */
[----:B------:R3:W-:Y:S04]  /*237720*/  STL.U8 [R1+0x282d], R4 ;  /* 0x00282d0401007387 */ /* 0x0007e80000100000 */
.L_x_11939:
[----:B------:R-:W-:Y:S05]  /*237730*/  BSYNC.RECONVERGENT B1 ;  /* 0x0000000000017941 */ /* 0x000fea0003800200 */
.L_x_11936:
[----:B0-----:R-:W2:Y:S01]  /*237740*/  LDL.U8 R104, [R1+0x2824] ;  /* 0x0028240001687983 */ /* 0x001ea20000100000 */
        /* <DEDUP_REMOVED lines=11> */
[----:B0-----:R-:W-:-:S05]  /*237800*/  IMAD.MOV.U32 R104, RZ, RZ, 0x41 ;  /* 0x00000041ff687424 */ /* 0x001fca00078e00ff */
[----:B------:R0:W-:Y:S01]  /*237810*/  @!P0 STL.U8 [R1+0x282e], R104 ;  /* 0x00282e6801008387 */ /* 0x0001e20000100000 */
[----:B------:R-:W-:Y:S01]  /*237820*/  @!P0 PRMT R108, R104, 0x7610, R108 ;  /* 0x00007610686c8816 */ /* 0x000fe2000000006c */
[----:B------:R-:W-:Y:S06]  /*237830*/  BRA `(.L_x_11943) ;  /* 0x0000000000247947 */ /* 0x000fec0003800000 */
.L_x_11942:
[----:B------:R-:W-:Y:S01]  /*237840*/  IMAD.MOV.U32 R104, RZ, RZ, 0x47 ;  /* 0x00000047ff687424 */ /* 0x000fe200078e00ff */
[----:B------:R-:W-:Y:S01]  /*237850*/  MOV R108, 0x47 ;  /* 0x00000047006c7802 */ /* 0x000fe20000000f00 */
[----:B------:R-:W-:-:S03]  /*237860*/  IMAD.MOV.U32 R109, RZ, RZ, 0x3 ;  /* 0x00000003ff6d7424 */ /* 0x000fc600078e00ff */
[----:B------:R2:W-:Y:S01]  /*237870*/  STL.U8 [R1+0x282e], R104 ;  /* 0x00282e6801007387 */ /* 0x0005e20000100000 */
[----:B------:R-:W-:Y:S05]  /*237880*/  BRA `(.L_x_11943) ;  /* 0x0000000000107947 */ /* 0x000fea0003800000 */
.L_x_11941:
[----:B------:R-:W-:Y:S02]  /*237890*/  IMAD.MOV.U32 R104, RZ, RZ, 0x54 ;  /* 0x00000054ff687424 */ /* 0x000fe400078e00ff */
[----:B------:R-:W-:Y:S02]  /*2378a0*/  IMAD.MOV.U32 R108, RZ, RZ, 0x54 ;  /* 0x00000054ff6c7424 */ /* 0x000fe400078e00ff */
[----:B------:R-:W-:Y:S01]  /*2378b0*/  IMAD.MOV.U32 R109, RZ, RZ, 0x3 ;  /* 0x00000003ff6d7424 */ /* 0x000fe200078e00ff */
[----:B------:R0:W-:Y:S06]  /*2378c0*/  STL.U8 [R1+0x282e], R104 ;  /* 0x00282e6801007387 */ /* 0x0001ec0000100000 */
.L_x_11943:
[----:B------:R-:W-:Y:S05]  /*2378d0*/  BSYNC.RECONVERGENT B1 ;  /* 0x0000000000017941 */ /* 0x000fea0003800200 */
.L_x_11940:
[----:B0-2---:R-:W2:Y:S01]  /*2378e0*/  LDL.U8 R104, [R1+0x2823] ;  /* 0x0028230001687983 */ /* 0x005ea20000100000 */
        /* <DEDUP_REMOVED lines=15> */
.L_x_11946:
[----:B------:R-:W-:Y:S02]  /*2379e0*/  IMAD.MOV.U32 R104, RZ, RZ, 0x47 ;  /* 0x00000047ff687424 */ /* 0x000fe400078e00ff */
[----:B------:R-:W-:Y:S02]  /*2379f0*/  IMAD.MOV.U32 R110, RZ, RZ, 0x47 ;  /* 0x00000047ff6e7424 */ /* 0x000fe400078e00ff */
[----:B------:R-:W-:Y:S01]  /*237a00*/  IMAD.MOV.U32 R111, RZ, RZ, 0x3 ;  /* 0x00000003ff6f7424 */ /* 0x000fe200078e00ff */
[----:B------:R2:W-:Y:S01]  /*237a10*/  STL.U8 [R1+0x282f], R104 ;  /* 0x00282f6801007387 */ /* 0x0005e20000100000 */
[----:B------:R-:W-:Y:S05]  /*237a20*/  BRA `(.L_x_11947) ;  /* 0x0000000000107947 */ /* 0x000fea0003800000 */
.L_x_11945:
[----:B------:R-:W-:Y:S02]  /*237a30*/  IMAD.MOV.U32 R104, RZ, RZ, 0x54 ;  /* 0x00000054ff687424 */ /* 0x000fe400078e00ff */
[----:B------:R-:W-:Y:S02]  /*237a40*/  IMAD.MOV.U32 R110, RZ, RZ, 0x54 ;  /* 0x00000054ff6e7424 */ /* 0x000fe400078e00ff */
[----:B------:R-:W-:Y:S01]  /*237a50*/  IMAD.MOV.U32 R111, RZ, RZ, 0x3 ;  /* 0x00000003ff6f7424 */ /* 0x000fe200078e00ff */
[----:B------:R0:W-:Y:S06]  /*237a60*/  STL.U8 [R1+0x282f], R104 ;  /* 0x00282f6801007387 */ /* 0x0001ec0000100000 */
.L_x_11947:
[----:B------:R-:W-:Y:S05]  /*237a70*/  BSYNC.RECONVERGENT B1 ;  /* 0x0000000000017941 */ /* 0x000fea0003800200 */
.L_x_11944:
        /* <DEDUP_REMOVED lines=16> */
.L_x_11950:
[----:B------:R-:W-:Y:S02]  /*237b80*/  IMAD.MOV.U32 R104, RZ, RZ, 0x47 ;  /* 0x00000047ff687424 */ /* 0x000fe400078e00ff */
[----:B------:R-:W-:Y:S02]  /*237b90*/  IMAD.MOV.U32 R118, RZ, RZ, 0x47 ;  /* 0x00000047ff767424 */ /* 0x000fe400078e00ff */
[----:B------:R-:W-:Y:S01]  /*237ba0*/  IMAD.MOV.U32 R119, RZ, RZ, 0x3 ;  /* 0x00000003ff777424 */ /* 0x000fe200078e00ff */
[----:B------:R0:W-:Y:S01]  /*237bb0*/  STL.U8 [R1+0x2830], R104 ;  /* 0x0028306801007387 */ /* 0x0001e20000100000 */
[----:B------:R-:W-:Y:S05]  /*237bc0*/  BRA `(.L_x_11951) ;  /* 0x0000000000107947 */ /* 0x000fea0003800000 */
.L_x_11949:
[----:B------:R-:W-:Y:S02]  /*237bd0*/  IMAD.MOV.U32 R104, RZ, RZ, 0x54 ;  /* 0x00000054ff687424 */ /* 0x000fe400078e00ff */
[----:B------:R-:W-:Y:S02]  /*237be0*/  IMAD.MOV.U32 R118, RZ, RZ, 0x54 ;  /* 0x00000054ff767424 */ /* 0x000fe400078e00ff */
[----:B------:R-:W-:Y:S01]  /*237bf0*/  IMAD.MOV.U32 R119, RZ, RZ, 0x3 ;  /* 0x00000003ff777424 */ /* 0x000fe200078e00ff */
[----:B------:R0:W-:Y:S06]  /*237c00*/  STL.U8 [R1+0x2830], R104 ;  /* 0x0028306801007387 */ /* 0x0001ec0000100000 */
.L_x_11951:
[----:B------:R-:W-:Y:S05]  /*237c10*/  BSYNC.RECONVERGENT B1 ;  /* 0x0000000000017941 */ /* 0x000fea0003800200 */
.L_x_11948:
        /* <DEDUP_REMOVED lines=16> */
.L_x_11954:
[----:B------:R-:W-:Y:S02]  /*237d20*/  IMAD.MOV.U32 R104, RZ, RZ, 0x47 ;  /* 0x00000047ff687424 */ /* 0x000fe400078e00ff */
[----:B------:R-:W-:Y:S02]  /*237d30*/  IMAD.MOV.U32 R120, RZ, RZ, 0x47 ;  /* 0x00000047ff787424 */ /* 0x000fe400078e00ff */
[----:B------:R-:W-:Y:S01]  /*237d40*/  IMAD.MOV.U32 R121, RZ, RZ, 0x3 ;  /* 0x00000003ff797424 */ /* 0x000fe200078e00ff */
[----:B------:R0:W-:Y:S01]  /*237d50*/  STL.U8 [R1+0x2831], R104 ;  /* 0x0028316801007387 */ /* 0x0001e20000100000 */
[----:B------:R-:W-:Y:S05]  /*237d60*/  BRA `(.L_x_11955) ;  /* 0x0000000000107947 */ /* 0x000fea0003800000 */
.L_x_11953:
[----:B------:R-:W-:Y:S02]  /*237d70*/  IMAD.MOV.U32 R104, RZ, RZ, 0x54 ;  /* 0x00000054ff687424 */ /* 0x000fe400078e00ff */
[----:B------:R-:W-:Y:S02]  /*237d80*/  IMAD.MOV.U32 R120, RZ, RZ, 0x54 ;  /* 0x00000054ff787424 */ /* 0x000fe400078e00ff */
[----:B------:R-:W-:Y:S01]  /*237d90*/  IMAD.MOV.U32 R121, RZ, RZ, 0x3 ;  /* 0x00000003ff797424 */ /* 0x000fe200078e00ff */
[----:B------:R0:W-:Y:S06]  /*237da0*/  STL.U8 [R1+0x2831], R104 ;  /* 0x0028316801007387 */ /* 0x0001ec0000100000 */
.L_x_11955:
[----:B------:R-:W-:Y:S05]  /*237db0*/  BSYNC.RECONVERGENT B1 ;  /* 0x0000000000017941 */ /* 0x000fea0003800200 */
.L_x_11952:
[----:B0-2---:R-:W2:Y:S01]  /*237dc0*/  LDL.U8 R104, [R1+0x2820] ;  /* 0x0028200001687983 */ /* 0x005ea20000100000 */
        /* <DEDUP_REMOVED lines=8> */
[----:B0-----:R-:W-:-:S05]  /*237e50*/  IMAD.MOV.U32 R104, RZ, RZ, 0x41 ;  /* 0x00000041ff687424 */ /* 0x001fca00078e00ff */
[----:B------:R0:W-:Y:S01]  /*237e60*/  @!P0 STL.U8 [R1+0x2832], R104 ;  /* 0x0028326801008387 */ /* 0x0001e20000100000 */
[----:B------:R-:W-:Y:S05]  /*237e70*/  BRA `(.L_x_11959) ;  /* 0x0000000000147947 */ /* 0x000fea0003800000 */
.L_x_11958:
[----:B------:R-:W-:-:S05]  /*237e80*/  IMAD.MOV.U32 R104, RZ, RZ, 0x47 ;  /* 0x00000047ff687424 */ /* 0x000fca00078e00ff */
[----:B------:R2:W-:Y:S01]  /*237e90*/  STL.U8 [R1+0x2832], R104 ;  /* 0x0028326801007387 */ /* 0x0005e20000100000 */
[----:B------:R-:W-:Y:S05]  /*237ea0*/  BRA `(.L_x_11959) ;  /* 0x0000000000087947 */ /* 0x000fea0003800000 */
.L_x_11957:
[----:B------:R-:W-:-:S05]  /*237eb0*/  IMAD.MOV.U32 R104, RZ, RZ, 0x54 ;  /* 0x00000054ff687424 */ /* 0x000fca00078e00ff */
[----:B------:R0:W-:Y:S02]  /*237ec0*/  STL.U8 [R1+0x2832], R104 ;  /* 0x0028326801007387 */ /* 0x0001e40000100000 */
.L_x_11959:
[----:B------:R-:W-:Y:S05]  /*237ed0*/  BSYNC.RECONVERGENT B1 ;  /* 0x0000000000017941 */ /* 0x000fea0003800200 */
.L_x_11956:
        /* <DEDUP_REMOVED lines=12> */
.L_x_11962:
[----:B------:R-:W-:-:S05]  /*237fa0*/  IMAD.MOV.U32 R104, RZ, RZ, 0x47 ;  /* 0x00000047ff687424 */ /* 0x000fca00078e00ff */
[----:B------:R0:W-:Y:S01]  /*237fb0*/  STL.U8 [R1+0x2833], R104 ;  /* 0x0028336801007387 */ /* 0x0001e20000100000 */
[----:B------:R-:W-:Y:S05]  /*237fc0*/  BRA `(.L_x_11963) ;  /* 0x0000000000087947 */ /* 0x000fea0003800000 */
.L_x_11961:
[----:B------:R-:W-:-:S05]  /*237fd0*/  IMAD.MOV.U32 R104, RZ, RZ, 0x54 ;  /* 0x00000054ff687424 */ /* 0x000fca00078e00ff */
[----:B------:R0:W-:Y:S02]  /*237fe0*/  STL.U8 [R1+0x2833], R104 ;  /* 0x0028336801007387 */ /* 0x0001e40000100000 */
.L_x_11963:
[----:B------:R-:W-:Y:S05]  /*237ff0*/  BSYNC.RECONVERGENT B1 ;  /* 0x0000000000017941 */ /* 0x000fea0003800200 */
.L_x_11960:
        /* <DEDUP_REMOVED lines=12> */
.L_x_11966:
[----:B------:R-:W-:-:S05]  /*2380c0*/  IMAD.MOV.U32 R104, RZ, RZ, 0x47 ;  /* 0x00000047ff687424 */ /* 0x000fca00078e00ff */
[----:B------:R0:W-:Y:S01]  /*2380d0*/  STL.U8 [R1+0x2834], R104 ;  /* 0x0028346801007387 */ /* 0x0001e20000100000 */
[----:B------:R-:W-:Y:S05]  /*2380e0*/  BRA `(.L_x_11967) ;  /* 0x0000000000087947 */ /* 0x000fea0003800000 */
.L_x_11965:
[----:B------:R-:W-:-:S05]  /*2380f0*/  IMAD.MOV.U32 R104, RZ, RZ, 0x54 ;  /* 0x00000054ff687424 */ /* 0x000fca00078e00ff */
[----:B------:R0:W-:Y:S02]  /*238100*/  STL.U8 [R1+0x2834], R104 ;  /* 0x0028346801007387 */ /* 0x0001e40000100000 */
.L_x_11967:
[----:B------:R-:W-:Y:S05]  /*238110*/  BSYNC.RECONVERGENT B1 ;  /* 0x0000000000017941 */ /* 0x000fea0003800200 */
.L_x_11964:
[----:B0-2---:R-:W2:Y:S01]  /*238120*/  LDL.U8 R104, [R1+0x281d] ;  /* 0x00281d0001687983 */ /* 0x005ea20000100000 */
[----:B------:R-:W-:Y:S01]  /*238130*/  BSSY.RECONVERGENT B1, `(.L_x_11968) ;  /* 0x0000010000017945 */ /* 0x000fe20003800200 */
[----:B--2---:R-:W-:-:S13]  /*238140*/  ISETP.NE.AND P0, PT, R104, 0x41, PT ;  /* 0x000000416800780c */ /* 0x004fda0003f05270 */
[----:B------:R-:W-:Y:S05]  /*238150*/  @!P0 BRA `(.L_x_11969) ;  /* 0x00000000002c8947 */ /* 0x000fea0003800000 */
[----:B------:R-:W-:-:S13]  /*238160*/  ISETP.NE.AND P0, PT, R104, 0x43, PT ;  /* 0x000000436800780c */ /* 0x000fda0003f05270 */
[----:B------:R-:W-:Y:S05]  /*238170*/  @!P0 BRA `(.L_x_11970) ;  /* 0x0000000000188947 */ /* 0x000fea0003800000 */
[----:B------:R-:W-:Y:S01]  /*238180*/  ISETP.NE.AND P0, PT, R104, 0x54, PT ;  /* 0x000000546800780c */ /* 0x000fe20003f05270 */
[----:B------:R-:W-:-:S12]  /*238190*/  HFMA2 R104, -RZ, RZ, 0, 3.993511199951171875e-06 ;  /* 0x00000043ff687431 */ /* 0x000fd800000001ff */
[----:B------:R0:W-:Y:S02]  /*2381a0*/  @P0 STL.U8 [R1+0x2835], R104 ;  /* 0x0028356801000387 */ /* 0x0001e40000100000 */
[----:B0-----:R-:W-:-:S05]  /*2381b0*/  IMAD.MOV.U32 R104, RZ, RZ, 0x41 ;  /* 0x00000041ff687424 */ /* 0x001fca00078e00ff */
[----:B------:R0:W-:Y:S01]  /*2381c0*/  @!P0 STL.U8 [R1+0x2835], R104 ;  /* 0x0028356801008387 */ /* 0x0001e20000100000 */
[----:B------:R-:W-:Y:S05]  /*2381d0*/  BRA `(.L_x_11971) ;  /* 0x0000000000147947 */ /* 0x000fea0003800000 */
.L_x_11970:
[----:B------:R-:W-:-:S05]  /*2381e0*/  IMAD.MOV.U32 R104, RZ, RZ, 0x47 ;  /* 0x00000047ff687424 */ /* 0x000fca00078e00ff */
[----:B------:R2:W-:Y:S01]  /*2381f0*/  STL.U8 [R1+0x2835], R104 ;  /* 0x0028356801007387 */ /* 0x0005e20000100000 */
[----:B------:R-:W-:Y:S05]  /*238200*/  BRA `(.L_x_11971) ;  /* 0x0000000000087947 */ /* 0x000fea0003800000 */
.L_x_11969:
[----:B------:R-:W-:-:S05]  /*238210*/  IMAD.MOV.U32 R104, RZ, RZ, 0x54 ;  /* 0x00000054ff687424 */ /* 0x000fca00078e00ff */
[----:B------:R0:W-:Y:S02]  /*238220*/  STL.U8 [R1+0x2835], R104 ;  /* 0x0028356801007387 */ /* 0x0001e40000100000 */
.L_x_11971:
[----:B------:R-:W-:Y:S05]  /*238230*/  BSYNC.RECONVERGENT B1 ;  /* 0x0000000000017941 */ /* 0x000fea0003800200 */
.L_x_11968:
        /* <DEDUP_REMOVED lines=12> */
.L_x_11974:
[----:B------:R-:W-:-:S05]  /*238300*/  IMAD.MOV.U32 R104, RZ, RZ, 0x47 ;  /* 0x00000047ff687424 */ /* 0x000fca00078e00ff */
[----:B------:R2:W-:Y:S01]  /*238310*/  STL.U8 [R1+0x2836], R104 ;  /* 0x0028366801007387 */ /* 0x0005e20000100000 */
[----:B------:R-:W-:Y:S05]  /*238320*/  BRA `(.L_x_11975) ;  /* 0x0000000000087947 */ /* 0x000fea0003800000 */
.L_x_11973:
[----:B------:R-:W-:-:S05]  /*238330*/  IMAD.MOV.U32 R104, RZ, RZ, 0x54 ;  /* 0x00000054ff687424 */ /* 0x000fca00078e00ff */
[----:B------:R0:W-:Y:S02]  /*238340*/  STL.U8 [R1+0x2836], R104 ;  /* 0x0028366801007387 */ /* 0x0001e40000100000 */
.L_x_11975:
[----:B------:R-:W-:Y:S05]  /*238350*/  BSYNC.RECONVERGENT B1 ;  /* 0x0000000000017941 */ /* 0x000fea0003800200 */
.L_x_11972:
        /* <DEDUP_REMOVED lines=12> */
.L_x_11978:
[----:B------:R-:W-:-:S05]  /*238420*/  IMAD.MOV.U32 R104, RZ, RZ, 0x47 ;  /* 0x00000047ff687424 */ /* 0x000fca00078e00ff */
[----:B------:R0:W-:Y:S01]  /*238430*/  STL.U8 [R1+0x2837], R104 ;  /* 0x0028376801007387 */ /* 0x0001e20000100000 */
[----:B------:R-:W-:Y:S05]  /*238440*/  BRA `(.L_x_11979) ;  /* 0x0000000000087947 */ /* 0x000fea0003800000 */
.L_x_11977:
[----:B------:R-:W-:-:S05]  /*238450*/  IMAD.MOV.U32 R104, RZ, RZ, 0x54 ;  /* 0x00000054ff687424 */ /* 0x000fca00078e00ff */
[----:B------:R0:W-:Y:S02]  /*238460*/  STL.U8 [R1+0x2837], R104 ;  /* 0x0028376801007387 */ /* 0x0001e40000100000 */
.L_x_11979:
[----:B------:R-:W-:Y:S05]  /*238470*/  BSYNC.RECONVERGENT B1 ;  /* 0x0000000000017941 */ /* 0x000fea0003800200 */
.L_x_11976:
        /* <DEDUP_REMOVED lines=12> */
.L_x_11982:
[----:B------:R-:W-:-:S05]  /*238540*/  IMAD.MOV.U32 R104, RZ, RZ, 0x47 ;  /* 0x00000047ff687424 */ /* 0x000fca00078e00ff */
[----:B------:R0:W-:Y:S01]  /*238550*/  STL.U8 [R1+0x2838], R104 ;  /* 0x0028386801007387 */ /* 0x0001e20000100000 */
[----:B------:R-:W-:Y:S05]  /*238560*/  BRA `(.L_x_11983) ;  /* 0x0000000000087947 */ /* 0x000fea0003800000 */
.L_x_11981:
[----:B------:R-:W-:-:S05]  /*238570*/  IMAD.MOV.U32 R104, RZ, RZ, 0x54 ;  /* 0x00000054ff687424 */ /* 0x000fca00078e00ff */
[----:B------:R0:W-:Y:S02]  /*238580*/  STL.U8 [R1+0x2838], R104 ;  /* 0x0028386801007387 */ /* 0x0001e40000100000 */
.L_x_11983:
[----:B------:R-:W-:Y:S05]  /*238590*/  BSYNC.RECONVERGENT B1 ;  /* 0x0000000000017941 */ /* 0x000fea0003800200 */
.L_x_11980:
        /* <DEDUP_REMOVED lines=12> */
.L_x_11986:
[----:B------:R-:W-:-:S05]  /*238660*/  IMAD.MOV.U32 R104, RZ, RZ, 0x47 ;  /* 0x00000047ff687424 */ /* 0x000fca00078e00ff */
[----:B------:R2:W-:Y:S01]  /*238670*/  STL.U8 [R1+0x2839], R104 ;  /* 0x0028396801007387 */ /* 0x0005e20000100000 */
[----:B------:R-:W-:Y:S05]  /*238680*/  BRA `(.L_x_11987) ;  /* 0x0000000000087947 */ /* 0x000fea0003800000 */
.L_x_11985:
[----:B------:R-:W-:-:S05]  /*238690*/  IMAD.MOV.U32 R104, RZ, RZ, 0x54 ;  /* 0x00000054ff687424 */ /* 0x000fca00078e00ff */
[----:B------:R0:W-:Y:S02]  /*2386a0*/  STL.U8 [R1+0x2839], R104 ;  /* 0x0028396801007387 */ /* 0x0001e40000100000 */
.L_x_11987:
[----:B------:R-:W-:Y:S05]  /*2386b0*/  BSYNC.RECONVERGENT B1 ;  /* 0x0000000000017941 */ /* 0x000fea0003800200 */
.L_x_11984:
        /* <DEDUP_REMOVED lines=12> */
.L_x_11990:
[----:B------:R-:W-:-:S05]  /*238780*/  IMAD.MOV.U32 R104, RZ, RZ, 0x47 ;  /* 0x00000047ff687424 */ /* 0x000fca00078e00ff */
[----:B------:R2:W-:Y:S01]  /*238790*/  STL.U8 [R1+0x283a], R104 ;  /* 0x00283a6801007387 */ /* 0x0005e20000100000 */
[----:B------:R-:W-:Y:S05]  /*2387a0*/  BRA `(.L_x_11991) ;  /* 0x0000000000087947 */ /* 0x000fea0003800000 */
.L_x_11989:
[----:B------:R-:W-:-:S05]  /*2387b0*/  IMAD.MOV.U32 R104, RZ, RZ, 0x54 ;  /* 0x00000054ff687424 */ /* 0x000fca00078e00ff */
[----:B------:R0:W-:Y:S02]  /*2387c0*/  STL.U8 [R1+0x283a], R104 ;  /* 0x00283a6801007387 */ /* 0x0001e40000100000 */
.L_x_11991:
[----:B------:R-:W-:Y:S05]  /*2387d0*/  BSYNC.RECONVERGENT B1 ;  /* 0x0000000000017941 */ /* 0x000fea0003800200 */
.L_x_11988:
        /* <DEDUP_REMOVED lines=12> */
.L_x_11994:
[----:B------:R-:W-:-:S05]  /*2388a0*/  IMAD.MOV.U32 R104, RZ, RZ, 0x47 ;  /* 0x00000047ff687424 */ /* 0x000fca00078e00ff */
[----:B------:R0:W-:Y:S01]  /*2388b0*/  STL.U8 [R1+0x283b], R104 ;  /* 0x00283b6801007387 */ /* 0x0001e20000100000 */
[----:B------:R-:W-:Y:S05]  /*2388c0*/  BRA `(.L_x_11995) ;  /* 0x0000000000087947 */ /* 0x000fea0003800000 */
.L_x_11993:
[----:B------:R-:W-:-:S05]  /*2388d0*/  IMAD.MOV.U32 R104, RZ, RZ, 0x54 ;  /* 0x00000054ff687424 */ /* 0x000fca00078e00ff */
[----:B------:R0:W-:Y:S02]  /*2388e0*/  STL.U8 [R1+0x283b], R104 ;  /* 0x00283b6801007387 */ /* 0x0001e40000100000 */
.L_x_11995:
[----:B------:R-:W-:Y:S05]  /*2388f0*/  BSYNC.RECONVERGENT B1 ;  /* 0x0000000000017941 */ /* 0x000fea0003800200 */
.L_x_11992:
        /* <DEDUP_REMOVED lines=12> */
.L_x_11998:
[----:B------:R-:W-:-:S05]  /*2389c0*/  IMAD.MOV.U32 R104, RZ, RZ, 0x47 ;  /* 0x00000047ff687424 */ /* 0x000fca00078e00ff */
[----:B------:R0:W-:Y:S01]  /*2389d0*/  STL.U8 [R1+0x283c], R104 ;  /* 0x00283c6801007387 */ /* 0x0001e20000100000 */
[----:B------:R-:W-:Y:S05]  /*2389e0*/  BRA `(.L_x_11999) ;  /* 0x0000000000087947 */ /* 0x000fea0003800000 */
.L_x_11997:
[----:B------:R-:W-:-:S05]  /*2389f0*/  IMAD.MOV.U32 R104, RZ, RZ, 0x54 ;  /* 0x00000054ff687424 */ /* 0x000fca00078e00ff */
[----:B------:R0:W-:Y:S02]  /*238a00*/  STL.U8 [R1+0x283c], R104 ;  /* 0x00283c6801007387 */ /* 0x0001e40000100000 */
.L_x_11999:
[----:B------:R-:W-:Y:S05]  /*238a10*/  BSYNC.RECONVERGENT B1 ;  /* 0x0000000000017941 */ /* 0x000fea0003800200 */
.L_x_11996:
        /* <DEDUP_REMOVED lines=12> */
.L_x_12002:
[----:B------:R-:W-:-:S05]  /*238ae0*/  IMAD.MOV.U32 R104, RZ, RZ, 0x47 ;  /* 0x00000047ff687424 */ /* 0x000fca00078e00ff */
[----:B------:R2:W-:Y:S01]  /*238af0*/  STL.U8 [R1+0x283d], R104 ;  /* 0x00283d6801007387 */ /* 0x0005e20000100000 */
[----:B------:R-:W-:Y:S05]  /*238b00*/  BRA `(.L_x_12003) ;  /* 0x0000000000087947 */ /* 0x000fea0003800000 */
.L_x_12001:
[----:B------:R-:W-:-:S05]  /*238b10*/  IMAD.MOV.U32 R104, RZ, RZ, 0x54 ;  /* 0x00000054ff687424 */ /* 0x000fca00078e00ff */
[----:B------:R0:W-:Y:S02]  /*238b20*/  STL.U8 [R1+0x283d], R104 ;  /* 0x00283d6801007387 */ /* 0x0001e40000100000 */
.L_x_12003:
[----:B------:R-:W-:Y:S05]  /*238b30*/  BSYNC.RECONVERGENT B1 ;  /* 0x0000000000017941 */ /* 0x000fea0003800200 */
.L_x_12000:
        /* <DEDUP_REMOVED lines=12> */
.L_x_12006:
[----:B------:R-:W-:-:S05]  /*238c00*/  IMAD.MOV.U32 R104, RZ, RZ, 0x47 ;  /* 0x00000047ff687424 */ /* 0x000fca00078e00ff */
[----:B------:R2:W-:Y:S01]  /*238c10*/  STL.U8 [R1+0x283e], R104 ;  /* 0x00283e6801007387 */ /* 0x0005e20000100000 */
[----:B------:R-:W-:Y:S05]  /*238c20*/  BRA `(.L_x_12007) ;  /* 0x0000000000087947 */ /* 0x000fea0003800000 */
.L_x_12005:
[----:B------:R-:W-:-:S05]  /*238c30*/  IMAD.MOV.U32 R104, RZ, RZ, 0x54 ;  /* 0x00000054ff687424 */ /* 0x000fca00078e00ff */
[----:B------:R0:W-:Y:S02]  /*238c40*/  STL.U8 [R1+0x283e], R104 ;  /* 0x00283e6801007387 */ /* 0x0001e40000100000 */
.L_x_12007:
[----:B------:R-:W-:Y:S05]  /*238c50*/  BSYNC.RECONVERGENT B1 ;  /* 0x0000000000017941 */ /* 0x000fea0003800200 */
.L_x_12004:
        /* <DEDUP_REMOVED lines=16> */
.L_x_12010:
[----:B------:R-:W-:Y:S02]  /*238d60*/  IMAD.MOV.U32 R104, RZ, RZ, 0x47 ;  /* 0x00000047ff687424 */ /* 0x000fe400078e00ff */
[----:B------:R-:W-:Y:S02]  /*238d70*/  IMAD.MOV.U32 R122, RZ, RZ, 0x47 ;  /* 0x00000047ff7a7424 */ /* 0x000fe400078e00ff */
[----:B------:R-:W-:Y:S01]  /*238d80*/  IMAD.MOV.U32 R123, RZ, RZ, 0x3 ;  /* 0x00000003ff7b7424 */ /* 0x000fe200078e00ff */
[----:B------:R0:W-:Y:S01]  /*238d90*/  STL.U8 [R1+0x283f], R104 ;  /* 0x00283f6801007387 */ /* 0x0001e20000100000 */
[----:B------:R-:W-:Y:S05]  /*238da0*/  BRA `(.L_x_12011) ;  /* 0x0000000000107947 */ /* 0x000fea0003800000 */
.L_x_12009:
[----:B------:R-:W-:Y:S01]  /*238db0*/  IMAD.MOV.U32 R104, RZ, RZ, 0x54 ;  /* 0x00000054ff687424 */ /* 0x000fe200078e00ff */
[----:B------:R-:W-:Y:S01]  /*238dc0*/  MOV R123, 0x3 ;  /* 0x00000003007b7802 */ /* 0x000fe20000000f00 */
[----:B------:R-:W-:-:S03]  /*238dd0*/  IMAD.MOV.U32 R122, RZ, RZ, 0x54 ;  /* 0x00000054ff7a7424 */ /* 0x000fc600078e00ff */
[----:B------:R0:W-:Y:S04]  /*238de0*/  STL.U8 [R1+0x283f], R104 ;  /* 0x00283f6801007387 */ /* 0x0001e80000100000 */
.L_x_12011:
[----:B------:R-:W-:Y:S05]  /*238df0*/  BSYNC.RECONVERGENT B1 ;  /* 0x0000000000017941 */ /* 0x000fea0003800200 */
.L_x_12008:
        /* <DEDUP_REMOVED lines=16> */
.L_x_12014:
[----:B------:R-:W-:Y:S02]  /*238f00*/  IMAD.MOV.U32 R104, RZ, RZ, 0x47 ;  /* 0x00000047ff687424 */ /* 0x000fe400078e00ff */
[----:B------:R-:W-:Y:S02]  /*238f10*/  IMAD.MOV.U32 R124, RZ, RZ, 0x47 ;  /* 0x00000047ff7c7424 */ /* 0x000fe400078e00ff */
[----:B------:R-:W-:Y:S01]  /*238f20*/  IMAD.MOV.U32 R125, RZ, RZ, 0x3 ;  /* 0x00000003ff7d7424 */ /* 0x000fe200078e00ff */
[----:B------:R0:W-:Y:S01]  /*238f30*/  STL.U8 [R1+0x2840], R104 ;  /* 0x0028406801007387 */ /* 0x0001e20000100000 */
[----:B------:R-:W-:Y:S05]  /*238f40*/  BRA `(.L_x_12015) ;  /* 0x0000000000107947 */ /* 0x000fea0003800000 */
.L_x_12013:
[----:B------:R-:W-:Y:S02]  /*238f50*/  IMAD.MOV.U32 R104, RZ, RZ, 0x54 ;  /* 0x00000054ff687424 */ /* 0x000fe400078e00ff */
[----:B------:R-:W-:Y:S02]  /*238f60*/  IMAD.MOV.U32 R124, RZ, RZ, 0x54 ;  /* 0x00000054ff7c7424 */ /* 0x000fe400078e00ff */
[----:B------:R-:W-:Y:S01]  /*238f70*/  IMAD.MOV.U32 R125, RZ, RZ, 0x3 ;  /* 0x00000003ff7d7424 */ /* 0x000fe200078e00ff */
[----:B------:R0:W-:Y:S06]  /*238f80*/  STL.U8 [R1+0x2840], R104 ;  /* 0x0028406801007387 */ /* 0x0001ec0000100000 */
.L_x_12015:
[----:B------:R-:W-:Y:S05]  /*238f90*/  BSYNC.RECONVERGENT B1 ;  /* 0x0000000000017941 */ /* 0x000fea0003800200 */
.L_x_12012:
        /* <DEDUP_REMOVED lines=16> */
.L_x_12018:
[----:B------:R-:W-:Y:S02]  /*2390a0*/  IMAD.MOV.U32 R104, RZ, RZ, 0x47 ;  /* 0x00000047ff687424 */ /* 0x000fe400078e00ff */
[----:B------:R-:W-:Y:S02]  /*2390b0*/  IMAD.MOV.U32 R126, RZ, RZ, 0x47 ;  /* 0x00000047ff7e7424 */ /* 0x000fe400078e00ff */
[----:B------:R-:W-:Y:S01]  /*2390c0*/  IMAD.MOV.U32 R127, RZ, RZ, 0x3 ;  /* 0x00000003ff7f7424 */ /* 0x000fe200078e00ff */
[----:B------:R2:W-:Y:S01]  /*2390d0*/  STL.U8 [R1+0x2841], R104 ;  /* 0x0028416801007387 */ /* 0x0005e20000100000 */
[----:B------:R-:W-:Y:S05]  /*2390e0*/  BRA `(.L_x_12019) ;  /* 0x0000000000107947 */ /* 0x000fea0003800000 */
.L_x_12017:
[----:B------:R-:W-:Y:S02]  /*2390f0*/  IMAD.MOV.U32 R104, RZ, RZ, 0x54 ;  /* 0x00000054ff687424 */ /* 0x000fe400078e00ff */
[----:B------:R-:W-:Y:S02]  /*239100*/  IMAD.MOV.U32 R126, RZ, RZ, 0x54 ;  /* 0x00000054ff7e7424 */ /* 0x000fe400078e00ff */
[----:B------:R-:W-:Y:S01]  /*239110*/  IMAD.MOV.U32 R127, RZ, RZ, 0x3 ;  /* 0x00000003ff7f7424 */ /* 0x000fe200078e00ff */
[----:B------:R0:W-:Y:S06]  /*239120*/  STL.U8 [R1+0x2841], R104 ;  /* 0x0028416801007387 */ /* 0x0001ec0000100000 */
.L_x_12019:
[----:B------:R-:W-:Y:S05]  /*239130*/  BSYNC.RECONVERGENT B1 ;  /* 0x0000000000017941 */ /* 0x000fea0003800200 */
.L_x_12016:
        /* <DEDUP_REMOVED lines=16> */
.L_x_12022:
[----:B------:R-:W-:Y:S02]  /*239240*/  IMAD.MOV.U32 R104, RZ, RZ, 0x47 ;  /* 0x00000047ff687424 */ /* 0x000fe400078e00ff */
[----:B------:R-:W-:Y:S02]  /*239250*/  IMAD.MOV.U32 R134, RZ, RZ, 0x47 ;  /* 0x00000047ff867424 */ /* 0x000fe400078e00ff */
[----:B------:R-:W-:Y:S01]  /*239260*/  IMAD.MOV.U32 R135, RZ, RZ, 0x3 ;  /* 0x00000003ff877424 */ /* 0x000fe200078e00ff */
[----:B------:R2:W-:Y:S01]  /*239270*/  STL.U8 [R1+0x2842], R104 ;  /* 0x0028426801007387 */ /* 0x0005e20000100000 */
[----:B------:R-:W-:Y:S05]  /*239280*/  BRA `(.L_x_12023) ;  /* 0x0000000000107947 */ /* 0x000fea0003800000 */
.L_x_12021:
[----:B------:R-:W-:Y:S02]  /*239290*/  IMAD.MOV.U32 R104, RZ, RZ, 0x54 ;  /* 0x00000054ff687424 */ /* 0x000fe400078e00ff */
[----:B------:R-:W-:Y:S02]  /*2392a0*/  IMAD.MOV.U32 R134, RZ, RZ, 0x54 ;  /* 0x00000054ff867424 */ /* 0x000fe400078e00ff */
[----:B------:R-:W-:Y:S01]  /*2392b0*/  IMAD.MOV.U32 R135, RZ, RZ, 0x3 ;  /* 0x00000003ff877424 */ /* 0x000fe200078e00ff */
[----:B------:R0:W-:Y:S06]  /*2392c0*/  STL.U8 [R1+0x2842], R104 ;  /* 0x0028426801007387 */ /* 0x0001ec0000100000 */
.L_x_12023:
[----:B------:R-:W-:Y:S05]  /*2392d0*/  BSYNC.RECONVERGENT B1 ;  /* 0x0000000000017941 */ /* 0x000fea0003800200 */
.L_x_12020:
        /* <DEDUP_REMOVED lines=16> */
.L_x_12026:
[----:B------:R-:W-:Y:S02]  /*2393e0*/  IMAD.MOV.U32 R104, RZ, RZ, 0x47 ;  /* 0x00000047ff687424 */ /* 0x000fe400078e00ff */
[----:B------:R-:W-:Y:S02]  /*2393f0*/  IMAD.MOV.U32 R136, RZ, RZ, 0x47 ;  /* 0x00000047ff887424 */ /* 0x000fe400078e00ff */
[----:B------:R-:W-:Y:S01]  /*239400*/  IMAD.MOV.U32 R137, RZ, RZ, 0x3 ;  /* 0x00000003ff897424 */ /* 0x000fe200078e00ff */
[----:B------:R0:W-:Y:S01]  /*239410*/  STL.U8 [R1+0x2843], R104 ;  /* 0x0028436801007387 */ /* 0x0001e20000100000 */
[----:B------:R-:W-:Y:S05]  /*239420*/  BRA `(.L_x_12027) ;  /* 0x0000000000107947 */ /* 0x000fea0003800000 */
.L_x_12025:
[----:B------:R-:W-:Y:S02]  /*239430*/  IMAD.MOV.U32 R104, RZ, RZ, 0x54 ;  /* 0x00000054ff687424 */ /* 0x000fe400078e00ff */
[----:B------:R-:W-:Y:S02]  /*239440*/  IMAD.MOV.U32 R136, RZ, RZ, 0x54 ;  /* 0x00000054ff887424 */ /* 0x000fe400078e00ff */
[----:B------:R-:W-:Y:S01]  /*239450*/  IMAD.MOV.U32 R137, RZ, RZ, 0x3 ;  /* 0x00000003ff897424 */ /* 0x000fe200078e00ff */
[----:B------:R0:W-:Y:S06]  /*239460*/  STL.U8 [R1+0x2843], R104 ;  /* 0x0028436801007387 */ /* 0x0001ec0000100000 */
.L_x_12027:
[----:B------:R-:W-:Y:S05]  /*239470*/  BSYNC.RECONVERGENT B1 ;  /* 0x0000000000017941 */ /* 0x000fea0003800200 */
.L_x_12024:
        /* <DEDUP_REMOVED lines=16> */
.L_x_12030:
[----:B------:R-:W-:Y:S02]  /*239580*/  HFMA2 R104, -RZ, RZ, 0, 4.231929779052734375e-06 ;  /* 0x00000047ff687431 */ /* 0x000fe400000001ff */
[----:B------:R-:W-:Y:S02]  /*239590*/  IMAD.MOV.U32 R138, RZ, RZ, 0x47 ;  /* 0x00000047ff8a7424 */ /* 0x000fe400078e00ff */
[----:B------:R-:W-:Y:S01]  /*2395a0*/  IMAD.MOV.U32 R139, RZ, RZ, 0x3 ;  /* 0x00000003ff8b7424 */ /* 0x000fe200078e00ff */
[----:B------:R0:W-:Y:S01]  /*2395b0*/  STL.U8 [R1+0x2844], R104 ;  /* 0x0028446801007387 */ /* 0x0001e20000100000 */
[----:B------:R-:W-:Y:S05]  /*2395c0*/  BRA `(.L_x_12031) ;  /* 0x0000000000107947 */ /* 0x000fea0003800000 */
.L_x_12029:
[----:B------:R-:W-:Y:S02]  /*2395d0*/  IMAD.MOV.U32 R104, RZ, RZ, 0x54 ;  /* 0x00000054ff687424 */ /* 0x000fe400078e00ff */
[----:B------:R-:W-:Y:S02]  /*2395e0*/  IMAD.MOV.U32 R138, RZ, RZ, 0x54 ;  /* 0x00000054ff8a7424 */ /* 0x000fe400078e00ff */
[----:B------:R-:W-:Y:S01]  /*2395f0*/  IMAD.MOV.U32 R139, RZ, RZ, 0x3 ;  /* 0x00000003ff8b7424 */ /* 0x000fe200078e00ff */
[----:B------:R0:W-:Y:S06]  /*239600*/  STL.U8 [R1+0x2844], R104 ;  /* 0x0028446801007387 */ /* 0x0001ec0000100000 */
.L_x_12031:
[----:B------:R-:W-:Y:S05]  /*239610*/  BSYNC.RECONVERGENT B1 ;  /* 0x0000000000017941 */ /* 0x000fea0003800200 */
.L_x_12028:
[----:B------:R-:W1:Y:S01]  /*239620*/  LDC R140, c[0x0][0x3b8] ;  /* 0x0000ee00ff8c7b82 */ /* 0x000e620000000800 */
[----:B------:R1:W-:Y:S01]  /*239630*/  STL.U8 [R1+0x2845], RZ ;  /* 0x002845ff01007387 */ /* 0x0003e20000100000 */
[----:B------:R-:W-:Y:S01]  /*239640*/  BSSY.RECONVERGENT B1, `(.L_x_12032) ;  /* 0x0000012000017945 */ /* 0x000fe20003800200 */
[----:B0-2---:R-:W-:Y:S01]  /*239650*/  IMAD.MOV.U32 R104, RZ, RZ, RZ ;  /* 0x000000ffff687224 */ /* 0x005fe200078e00ff */
[----:B-1----:R-:W-:-:S13]  /*239660*/  ISETP.NE.AND P0, PT, R140, RZ, PT ;  /* 0x000000ff8c00720c */ /* 0x002fda0003f05270 */
[----:B------:R-:W-:Y:S05]  /*239670*/  @!P0 BRA `(.L_x_12033) ;  /* 0x0000000000208947 */ /* 0x000fea0003800000 */
        /* <DEDUP_REMOVED lines=8> */
.L_x_12033:
[----:B-----5:R-:W-:-:S04]  /*239700*/  PRMT R105, R2, 0x9910, RZ ;  /* 0x0000991002697816 */ /* 0x020fc800000000ff */
[----:B------:R-:W-:-:S13]  /*239710*/  ISETP.NE.AND P1, PT, R105, 0x41, PT ;  /* 0x000000416900780c */ /* 0x000fda0003f25270 */
[----:B------:R-:W-:Y:S05]  /*239720*/  @!P1 BRA `(.L_x_12034) ;  /* 0x00000000000c9947 */ /* 0x000fea0003800000 */
[----:B------:R-:W-:-:S13]  /*239730*/  ISETP.NE.AND P1, PT, R105, 0x54, PT ;  /* 0x000000546900780c */ /* 0x000fda0003f25270 */
[----:B------:R-:W-:Y:S02]  /*239740*/  @!P1 IMAD.MOV.U32 R104, RZ, RZ, 0x1 ;  /* 0x00000001ff689424 */ /* 0x000fe400078e00ff */
[----:B------:R-:W-:-:S07]  /*239750*/  @P1 IMAD.MOV.U32 R104, RZ, RZ, R3 ;  /* 0x000000ffff681224 */ /* 0x000fce00078e0003 */
.L_x_12034:
[----:B------:R-:W-:Y:S05]  /*239760*/  BSYNC.RECONVERGENT B1 ;  /* 0x0000000000017941 */ /* 0x000fea0003800200 */
.L_x_12032:
        /* <DEDUP_REMOVED lines=9> */
.L_x_12037:
[----:B------:R-:W-:Y:S05]  /*239800*/  BSYNC.RECONVERGENT B1 ;  /* 0x0000000000017941 */ /* 0x000fea0003800200 */
.L_x_12036:
[----:B------:R-:W-:-:S05]  /*239810*/  IMAD.SHL.U32 R104, R104, 0x4, RZ ;  /* 0x0000000468687824 */ /* 0x000fca00078e00ff */
[----:B------:R-:W-:Y:S01]  /*239820*/  LOP3.LUT R104, R104, R105, RZ, 0xfc, !PT ;  /* 0x0000006968687212 */ /* 0x000fe200078efcff */
[----:B------:R-:W-:Y:S06]  /*239830*/  BRA `(.L_x_12038) ;  /* 0x00000000002c7947 */ /* 0x000fec0003800000 */
.L_x_12035:
        /* <DEDUP_REMOVED lines=8> */
.L_x_12040:
[----:B------:R-:W-:Y:S05]  /*2398c0*/  BSYNC.RECONVERGENT B1 ;  /* 0x0000000000017941 */ /* 0x000fea0003800200 */
.L_x_12039:
[----:B------:R-:W-:-:S05]  /*2398d0*/  IMAD.SHL.U32 R104, R104, 0x4, RZ ;  /* 0x0000000468687824 */ /* 0x000fca00078e00ff */
[----:B------:R-:W-:-:S07]  /*2398e0*/  LOP3.LUT R104, R104, R105, RZ, 0xfc, !PT ;  /* 0x0000006968687212 */ /* 0x000fce00078efcff */
.L_x_12038:
        /* <DEDUP_REMOVED lines=9> */
.L_x_12043:
[----:B------:R-:W-:Y:S05]  /*239980*/  BSYNC.RECONVERGENT B1 ;  /* 0x0000000000017941 */ /* 0x000fea0003800200 */
.L_x_12042:
[----:B------:R-:W-:-:S05]  /*239990*/  IMAD.SHL.U32 R104, R104, 0x4, RZ ;  /* 0x0000000468687824 */ /* 0x000fca00078e00ff */
[----:B------:R-:W-:Y:S01]  /*2399a0*/  LOP3.LUT R104, R104, R105, RZ, 0xfc, !PT ;  /* 0x0000006968687212 */ /* 0x000fe200078efcff */
[----:B------:R-:W-:Y:S06]  /*2399b0*/  BRA `(.L_x_12044) ;  /* 0x00000000002c7947 */ /* 0x000fec0003800000 */
.L_x_12041:
        /* <DEDUP_REMOVED lines=8> */
.L_x_12046:
[----:B------:R-:W-:Y:S05]  /*239a40*/  BSYNC.RECONVERGENT B1 ;  /* 0x0000000000017941 */ /* 0x000fea0003800200 */
.L_x_12045:
[----:B------:R-:W-:-:S05]  /*239a50*/  IMAD.SHL.U32 R104, R104, 0x4, RZ ;  /* 0x0000000468687824 */ /* 0x000fca00078e00ff */
[----:B------:R-:W-:-:S07]  /*239a60*/  LOP3.LUT R104, R104, R105, RZ, 0xfc, !PT ;  /* 0x0000006968687212 */ /* 0x000fce00078efcff */
.L_x_12044:
        /* <DEDUP_REMOVED lines=9> */
.L_x_12049:
[----:B------:R-:W-:Y:S05]  /*239b00*/  BSYNC.RECONVERGENT B1 ;  /* 0x0000000000017941 */ /* 0x000fea0003800200 */
.L_x_12048:
[----:B------:R-:W-:-:S05]  /*239b10*/  IMAD.SHL.U32 R104, R104, 0x4, RZ ;  /* 0x0000000468687824 */ /* 0x000fca00078e00ff */
[----:B------:R-:W-:Y:S01]  /*239b20*/  LOP3.LUT R104, R104, R105, RZ, 0xfc, !PT ;  /* 0x0000006968687212 */ /* 0x000fe200078efcff */
[----:B------:R-:W-:Y:S06]  /*239b30*/  BRA `(.L_x_12050) ;  /* 0x00000000002c7947 */ /* 0x000fec0003800000 */
.L_x_12047:
        /* <DEDUP_REMOVED lines=8> */
.L_x_12052:
[----:B------:R-:W-:Y:S05]  /*239bc0*/  BSYNC.RECONVERGENT B1 ;  /* 0x0000000000017941 */ /* 0x000fea0003800200 */
.L_x_12051:
[----:B------:R-:W-:-:S05]  /*239bd0*/  IMAD.SHL.U32 R104, R104, 0x4, RZ ;  /* 0x0000000468687824 */ /* 0x000fca00078e00ff */
[----:B------:R-:W-:-:S07]  /*239be0*/  LOP3.LUT R104, R104, R105, RZ, 0xfc, !PT ;  /* 0x0000006968687212 */ /* 0x000fce00078efcff */
.L_x_12050:
        /* <DEDUP_REMOVED lines=9> */
.L_x_12055:
[----:B------:R-:W-:Y:S05]  /*239c80*/  BSYNC.RECONVERGENT B1 ;  /* 0x0000000000017941 */ /* 0x000fea0003800200 */
.L_x_12054:
[----:B------:R-:W-:-:S05]  /*239c90*/  IMAD.SHL.U32 R104, R104, 0x4, RZ ;  /* 0x0000000468687824 */ /* 0x000fca00078e00ff */
[----:B------:R-:W-:Y:S01]  /*239ca0*/  LOP3.LUT R104, R104, R105, RZ, 0xfc, !PT ;  /* 0x0000006968687212 */ /* 0x000fe200078efcff */
[----:B------:R-:W-:Y:S06]  /*239cb0*/  BRA `(.L_x_12056) ;  /* 0x00000000002c7947 */ /* 0x000fec0003800000 */
.L_x_12053:
        /* <DEDUP_REMOVED lines=8> */
.L_x_12058:
[----:B------:R-:W-:Y:S05]  /*239d40*/  BSYNC.RECONVERGENT B1 ;  /* 0x0000000000017941 */ /* 0x000fea0003800200 */
.L_x_12057:
[----:B------:R-:W-:-:S05]  /*239d50*/  IMAD.SHL.U32 R104, R104, 0x4, RZ ;  /* 0x0000000468687824 */ /* 0x000fca00078e00ff */
[----:B------:R-:W-:-:S07]  /*239d60*/  LOP3.LUT R104, R104, R105, RZ, 0xfc, !PT ;  /* 0x0000006968687212 */ /* 0x000fce00078efcff */
.L_x_12056:
        /* <DEDUP_REMOVED lines=9> */
.L_x_12061:
[----:B------:R-:W-:Y:S05]  /*239e00*/  BSYNC.RECONVERGENT B1 ;  /* 0x0000000000017941 */ /* 0x000fea0003800200 */
.L_x_12060:
[----:B------:R-:W-:-:S05]  /*239e10*/  IMAD.SHL.U32 R104, R104, 0x4, RZ ;  /* 0x0000000468687824 */ /* 0x000fca00078e00ff */
[----:B------:R-:W-:Y:S01]  /*239e20*/  LOP3.LUT R106, R104, R106, RZ, 0xfc, !PT ;  /* 0x0000006a686a7212 */ /* 0x000fe200078efcff */
[----:B------:R-:W-:Y:S06]  /*239e30*/  BRA `(.L_x_12062) ;  /* 0x00000000002c7947 */ /* 0x000fec0003800000 */
.L_x_12059:
        /* <DEDUP_REMOVED lines=8> */
.L_x_12064:
[----:B------:R-:W-:Y:S05]  /*239ec0*/  BSYNC.RECONVERGENT B1 ;  /* 0x0000000000017941 */ /* 0x000fea0003800200 */
.L_x_12063:
[----:B------:R-:W-:-:S04]  /*239ed0*/  SHF.L.U32 R104, R104, 0x2, RZ ;  /* 0x0000000268687819 */ /* 0x000fc800000006ff */
[----:B------:R-:W-:-:S07]  /*239ee0*/  LOP3.LUT R106, R104, R105, RZ, 0xfc, !PT ;  /* 0x00000069686a7212 */ /* 0x000fce00078efcff */
.L_x_12062:
        /* <DEDUP_REMOVED lines=21> */
.L_x_12068:
[----:B------:R-:W-:-:S04]  /*23a040*/  PRMT R2, R2, 0x9910, RZ ;  /* 0x0000991002027816 */ /* 0x000fc800000000ff */
[----:B------:R-:W-:-:S13]  /*23a050*/  ISETP.NE.AND P1, PT, R2, 0x41, PT ;  /* 0x000000410200780c */ /* 0x000fda0003f25270 */
[----:B------:R-:W-:Y:S05]  /*23a060*/  @!P1 BRA `(.L_x_12069) ;  /* 0x00000000000c9947 */ /* 0x000fea0003800000 */
[----:B------:R-:W-:-:S13]  /*23a070*/  ISETP.NE.AND P1, PT, R2, 0x54, PT ;  /* 0x000000540200780c */ /* 0x000fda0003f25270 */
[----:B------:R-:W-:Y:S02]  /*23a080*/  @!P1 IMAD.MOV.U32 R106, RZ, RZ, 0x1 ;  /* 0x00000001ff6a9424 */ /* 0x000fe400078e00ff */
[----:B------:R-:W-:-:S07]  /*23a090*/  @P1 IMAD.MOV.U32 R106, RZ, RZ, R3 ;  /* 0x000000ffff6a1224 */ /* 0x000fce00078e0003 */
.L_x_12069:
[----:B------:R-:W-:Y:S05]  /*23a0a0*/  BSYNC.RECONVERGENT B2 ;  /* 0x0000000000027941 */ /* 0x000fea0003800200 */
.L_x_12067:
        /* <DEDUP_REMOVED lines=9> */
.L_x_12072:
[----:B------:R-:W-:Y:S05]  /*23a140*/  BSYNC.RECONVERGENT B2 ;  /* 0x0000000000027941 */ /* 0x000fea0003800200 */
.L_x_12071:
[----:B------:R-:W-:-:S05]  /*23a150*/  IMAD.SHL.U32 R106, R106, 0x4, RZ ;  /* 0x000000046a6a7824 */ /* 0x000fca00078e00ff */
[----:B------:R-:W-:Y:S01]  /*23a160*/  LOP3.LUT R3, R106, R3, RZ, 0xfc, !PT ;  /* 0x000000036a037212 */ /* 0x000fe200078efcff */
[----:B------:R-:W-:Y:S06]  /*23a170*/  BRA `(.L_x_12073) ;  /* 0x00000000002c7947 */ /* 0x000fec0003800000 */
.L_x_12070:
        /* <DEDUP_REMOVED lines=8> */
.L_x_12075:
[----:B------:R-:W-:Y:S05]  /*23a200*/  BSYNC.RECONVERGENT B2 ;  /* 0x0000000000027941 */ /* 0x000fea0003800200 */
.L_x_12074:
[----:B------:R-:W-:-:S05]  /*23a210*/  IMAD.SHL.U32 R106, R106, 0x4, RZ ;  /* 0x000000046a6a7824 */ /* 0x000fca00078e00ff */
[----:B------:R-:W-:-:S07]  /*23a220*/  LOP3.LUT R3, R106, R3, RZ, 0xfc, !PT ;  /* 0x000000036a037212 */ /* 0x000fce00078efcff */
.L_x_12073:
[----:B------:R-:W-:Y:S05]  /*23a230*/  @!P0 BRA `(.L_x_12076) ;  /* 0x0000000000308947 */ /* 0x000fea0003800000 */
[----:B------:R-:W-:Y:S01]  /*23a240*/  PRMT R2, R126, 0x9910, RZ ;  /* 0x000099107e027816 */ /* 0x000fe200000000ff */
[----:B------:R-:W-:Y:S01]  /*23a250*/  BSSY.RECONVERGENT B2, `(.L_x_12077) ;  /* 0x0000007000027945 */ /* 0x000fe20003800200 */
[----:B---3--:R-:W-:Y:S02]  /*23a260*/  IMAD.MOV.U32 R4, RZ, RZ, RZ ;  /* 0x000000ffff047224 */ /* 0x008fe400078e00ff */
[----:B------:R-:W-:-:S13]  /*23a270*/  ISETP.NE.AND P1, PT, R2, 0x41, PT ;  /* 0x000000410200780c */ /* 0x000fda0003f25270 */
[----:B------:R-:W-:Y:S05]  /*23a280*/  @!P1 BRA `(.L_x_12078) ;  /* 0x00000000000c9947 */ /* 0x000fea0003800000 */
[----:B------:R-:W-:-:S13]  /*23a290*/  ISETP.NE.AND P1, PT, R2, 0x54, PT ;  /* 0x000000540200780c */ /* 0x000fda0003f25270 */
[----:B------:R-:W-:Y:S02]  /*23a2a0*/  @!P1 IMAD.MOV.U32 R4, RZ, RZ, 0x1 ;  /* 0x00000001ff049424 */ /* 0x000fe400078e00ff */
[----:B------:R-:W-:-:S07]  /*23a2b0*/  @P1 IMAD.MOV.U32 R4, RZ, RZ, R127 ;  /* 0x000000ffff041224 */ /* 0x000fce00078e007f */
.L_x_12078:
[----:B------:R-:W-:Y:S05]  /*23a2c0*/  BSYNC.RECONVERGENT B2 ;  /* 0x0000000000027941 */ /* 0x000fea0003800200 */
.L_x_12077:
[----:B------:R-:W-:-:S05]  /*23a2d0*/  IMAD.SHL.U32 R3, R3, 0x4, RZ ;  /* 0x0000000403037824 */ /* 0x000fca00078e00ff */
[----:B------:R-:W-:Y:S01]  /*23a2e0*/  LOP3.LUT R3, R3, R4, RZ, 0xfc, !PT ;  /* 0x0000000403037212 */ /* 0x000fe200078efcff */
[----:B------:R-:W-:Y:S06]  /*23a2f0*/  BRA `(.L_x_12079) ;  /* 0x00000000002c7947 */ /* 0x000fec0003800000 */
.L_x_12076:
        /* <DEDUP_REMOVED lines=8> */
.L_x_12081:
[----:B------:R-:W-:Y:S05]  /*23a380*/  BSYNC.RECONVERGENT B2 ;  /* 0x0000000000027941 */ /* 0x000fea0003800200 */
.L_x_12080:
[----:B------:R-:W-:-:S05]  /*23a390*/  IMAD.SHL.U32 R3, R3, 0x4, RZ ;  /* 0x0000000403037824 */ /* 0x000fca00078e00ff */
[----:B------:R-:W-:-:S07]  /*23a3a0*/  LOP3.LUT R3, R3, R4, RZ, 0xfc, !PT ;  /* 0x0000000403037212 */ /* 0x000fce00078efcff */
.L_x_12079:
        /* <DEDUP_REMOVED lines=9> */
.L_x_12084:
[----:B------:R-:W-:Y:S05]  /*23a440*/  BSYNC.RECONVERGENT B2 ;  /* 0x0000000000027941 */ /* 0x000fea0003800200 */
.L_x_12083:
[----:B------:R-:W-:-:S05]  /*23a450*/  IMAD.SHL.U32 R3, R3, 0x4, RZ ;  /* 0x0000000403037824 */ /* 0x000fca00078e00ff */
[----:B------:R-:W-:Y:S01]  /*23a460*/  LOP3.LUT R3, R3, R4, RZ, 0xfc, !PT ;  /* 0x0000000403037212 */ /* 0x000fe200078efcff */
[----:B------:R-:W-:Y:S06]  /*23a470*/  BRA `(.L_x_12085) ;  /* 0x00000000002c7947 */ /* 0x000fec0003800000 */
.L_x_12082:
        /* <DEDUP_REMOVED lines=8> */
.L_x_12087:
[----:B------:R-:W-:Y:S05]  /*23a500*/  BSYNC.RECONVERGENT B2 ;  /* 0x0000000000027941 */ /* 0x000fea0003800200 */
.L_x_12086:
[----:B------:R-:W-:-:S05]  /*23a510*/  IMAD.SHL.U32 R3, R3, 0x4, RZ ;  /* 0x0000000403037824 */ /* 0x000fca00078e00ff */
[----:B------:R-:W-:-:S07]  /*23a520*/  LOP3.LUT R3, R3, R4, RZ, 0xfc, !PT ;  /* 0x0000000403037212 */ /* 0x000fce00078efcff */
.L_x_12085:
        /* <DEDUP_REMOVED lines=9> */
.L_x_12090:
[----:B------:R-:W-:Y:S05]  /*23a5c0*/  BSYNC.RECONVERGENT B2 ;  /* 0x0000000000027941 */ /* 0x000fea0003800200 */
.L_x_12089:
[----:B------:R-:W-:-:S05]  /*23a5d0*/  IMAD.SHL.U32 R3, R3, 0x4, RZ ;  /* 0x0000000403037824 */ /* 0x000fca00078e00ff */
[----:B------:R-:W-:Y:S01]  /*23a5e0*/  LOP3.LUT R3, R3, R4, RZ, 0xfc, !PT ;  /* 0x0000000403037212 */ /* 0x000fe200078efcff */
[----:B------:R-:W-:Y:S06]  /*23a5f0*/  BRA `(.L_x_12091) ;  /* 0x00000000002c7947 */ /* 0x000fec0003800000 */
.L_x_12088:
        /* <DEDUP_REMOVED lines=8> */
.L_x_12093:
[----:B------:R-:W-:Y:S05]  /*23a680*/  BSYNC.RECONVERGENT B2 ;  /* 0x0000000000027941 */ /* 0x000fea0003800200 */
.L_x_12092:
[----:B------:R-:W-:-:S05]  /*23a690*/  IMAD.SHL.U32 R3, R3, 0x4, RZ ;  /* 0x0000000403037824 */ /* 0x000fca00078e00ff */
[----:B------:R-:W-:-:S07]  /*23a6a0*/  LOP3.LUT R3, R3, R4, RZ, 0xfc, !PT ;  /* 0x0000000403037212 */ /* 0x000fce00078efcff */
.L_x_12091:
        /* <DEDUP_REMOVED lines=9> */
.L_x_12096:
[----:B------:R-:W-:Y:S05]  /*23a740*/  BSYNC.RECONVERGENT B2 ;  /* 0x0000000000027941 */ /* 0x000fea0003800200 */
.L_x_12095:
[----:B------:R-:W-:-:S05]  /*23a750*/  IMAD.SHL.U32 R3, R3, 0x4, RZ ;  /* 0x0000000403037824 */ /* 0x000fca00078e00ff */
[----:B------:R-:W-:Y:S01]  /*23a760*/  LOP3.LUT R3, R3, R4, RZ, 0xfc, !PT ;  /* 0x0000000403037212 */ /* 0x000fe200078efcff */
[----:B------:R-:W-:Y:S06]  /*23a770*/  BRA `(.L_x_12097) ;  /* 0x00000000002c7947 */ /* 0x000fec0003800000 */
.L_x_12094:
        /* <DEDUP_REMOVED lines=8> */
.L_x_12099:
[----:B------:R-:W-:Y:S05]  /*23a800*/  BSYNC.RECONVERGENT B2 ;  /* 0x0000000000027941 */ /* 0x000fea0003800200 */
.L_x_12098:
[----:B------:R-:W-:-:S05]  /*23a810*/  IMAD.SHL.U32 R3, R3, 0x4, RZ ;  /* 0x0000000403037824 */ /* 0x000fca00078e00ff */
[----:B------:R-:W-:-:S07]  /*23a820*/  LOP3.LUT R3, R3, R4, RZ, 0xfc, !PT ;  /* 0x0000000403037212 */ /* 0x000fce00078efcff */
.L_x_12097:
[----:B------:R-:W-:Y:S01]  /*23a830*/  R2UR UR4, R6 ;  /* 0x00000000060472ca */ /* 0x000fe200000e0000 */
[----:B------:R-:W-:Y:S01]  /*23a840*/  IMAD.WIDE.U32 R104, R3, 0x4, R104 ;  /* 0x0000000403687825 */ /* 0x000fe200078e0068 */
[----:B------:R-:W-:-:S13]  /*23a850*/  R2UR UR5, R7 ;  /* 0x00000000070572ca */ /* 0x000fda00000e0000 */
[----:B------:R-:W2:Y:S02]  /*23a860*/  LDG.E R104, desc[UR4][R104.64] ;  /* 0x0000000468687981 */ /* 0x000ea4000c1e1900 */
[----:B--2---:R-:W-:-:S13]  /*23a870*/  FSETP.GEU.AND P0, PT, R104, 3, PT ;  /* 0x404000006800780b */ /* 0x004fda0003f0e000 */
.L_x_12066:
[----:B------:R-:W-:Y:S05]  /*23a880*/  BSYNC.RECONVERGENT B1 ;  /* 0x0000000000017941 */ /* 0x000fea0003800200 */
.L_x_12065:
[----:B------:R-:W0:Y:S01]  /*23a890*/  LDCU UR4, c[0x0][0x3c8] ;  /* 0x00007900ff0477ac */ /* 0x000e220008000800 */
[----:B------:R-:W-:Y:S01]  /*23a8a0*/  BSSY.RECONVERGENT B5, `(.L_x_12100) ;  /* 0x0001074000057945 */ /* 0x000fe20003800200 */
[----:B------:R-:W-:Y:S02]  /*23a8b0*/  SEL R154, RZ, 0x1, !P0 ;  /* 0x00000001ff9a7807 */ /* 0x000fe40004000000 */
[----:B0-----:R-:W-:-:S13]  /*23a8c0*/  ISETP.EQ.OR P1, PT, RZ, UR4, !P0 ;  /* 0x00000004ff007c0c */ /* 0x001fda000c722670 */
[----:B------:R-:W-:Y:S05]  /*23a8d0*/  @P1 BRA `(.L_x_12101) ;  /* 0x0000010400c01947 */ /* 0x000fea0003800000 */
[----:B------:R-:W-:Y:S01]  /*23a8e0*/  BSSY.RECONVERGENT B1, `(.L_x_12102) ;  /* 0x0000008000017945 */ /* 0x000fe20003800200 */
[----:B------:R-:W-:-:S07]  /*23a8f0*/  IMAD.MOV.U32 R2, RZ, RZ, RZ ;  /* 0x000000ffff027224 */ /* 0x000fce00078e00ff */
.L_x_12103:
[----:B------:R-:W-:-:S05]  /*23a900*/  IMAD.IADD R3, R1, 0x1, R2 ;  /* 0x0000000101037824 */ /* 0x000fca00078e0202 */
[----:B---3--:R-:W2:Y:S02]  /*23a910*/  LDL.U8 R4, [R3+0x282c] ;  /* 0x00282c0003047983 */ /* 0x008ea40000100000 */
[----:B--2---:R-:W-:Y:S01]  /*23a920*/  ISETP.NE.AND P0, PT, R4, RZ, PT ;  /* 0x000000ff0400720c */ /* 0x004fe20003f05270 */
[----:B------:R-:W-:Y:S02]  /*23a930*/  IMAD.MOV.U32 R4, RZ, RZ, R2 ;  /* 0x000000ffff047224 */ /* 0x000fe400078e0002 */
[----:B------:R-:W-:-:S10]  /*23a940*/  VIADD R2, R2, 0x1 ;  /* 0x0000000102027836 */ /* 0x000fd40000000000 */
[----:B------:R-:W-:Y:S05]  /*23a950*/  @P0 BRA `(.L_x_12103) ;  /* 0xfffffffc00e80947 */ /* 0x000fea000383ffff */
[----:B------:R-:W-:Y:S05]  /*23a960*/  BSYNC.RECONVERGENT B1 ;  /* 0x0000000000017941 */ /* 0x000fea0003800200 */
.L_x_12102:
[----:B------:R-:W-:Y:S01]  /*23a970*/  LOP3.LUT R2, R4, 0x1, RZ, 0xc0, !PT ;  /* 0x0000000104027812 */ /* 0x000fe200078ec0ff */
[----:B------:R-:W-:Y:S03]  /*23a980*/  BSSY.RECONVERGENT B1, `(.L_x_12104) ;  /* 0x00000be000017945 */ /* 0x000fe60003800200 */
[----:B------:R-:W-:-:S13]  /*23a990*/  ISETP.NE.U32.AND P0, PT, R2, 0x1, PT ;  /* 0x000000010200780c */ /* 0x000fda0003f05070 */
[----:B------:R-:W-:Y:S05]  /*23a9a0*/  @!P0 BRA `(.L_x_12105) ;  /* 0x0000000800108947 */ /* 0x000fea0003800000 */
[----:B------:R-:W-:-:S13]  /*23a9b0*/  ISETP.NE.AND P0, PT, R4, RZ, PT ;  /* 0x000000ff0400720c */ /* 0x000fda0003f05270 */
[----:B------:R-:W-:Y:S05]  /*23a9c0*/  @!P0 BRA `(.L_x_12106) ;  /* 0x0000000000788947 */ /* 0x000fea0003800000 */
[----:B------:R-:W-:Y:S01]  /*23a9d0*/  SHF.R.U32.HI R4, RZ, 0x1, R4 ;  /* 0x00000001ff047819 */ /* 0x000fe20000011604 */
[----:B------:R-:W-:-:S03]  /*23a9e0*/  HFMA2 R2, -RZ, RZ, 0, 0 ;  /* 0x00000000ff027431 */ /* 0x000fc600000001ff */
[----:B------:R-:W-:-:S07]  /*23a9f0*/  VIMNMX.U32 R4, PT, PT, R4, 0x1, !PT ;  /* 0x0000000104047848 */ /* 0x000fce0007fe0000 */
.L_x_12107:
        /* <DEDUP_REMOVED lines=27> */
.L_x_12106:
[----:B------:R-:W-:Y:S01]  /*23abb0*/  BSSY.RECONVERGENT B2, `(.L_x_12108) ;  /* 0x0000008000027945 */ /* 0x000fe20003800200 */
[----:B------:R-:W-:-:S07]  /*23abc0*/  IMAD.MOV.U32 R2, RZ, RZ, RZ ;  /* 0x000000ffff027224 */ /* 0x000fce00078e00ff */
.L_x_12109:
[----:B------:R-:W-:-:S05]  /*23abd0*/  IMAD.IADD R3, R1, 0x1, R2 ;  /* 0x0000000101037824 */ /* 0x000fca00078e0202 */
[----:B------:R-:W2:Y:S02]  /*23abe0*/  LDL.U8 R4, [R3+0x282c] ;  /* 0x00282c0003047983 */ /* 0x000ea40000100000 */
[----:B--2---:R-:W-:Y:S01]  /*23abf0*/  ISETP.NE.AND P0, PT, R4, RZ, PT ;  /* 0x000000ff0400720c */ /* 0x004fe20003f05270 */
[----:B------:R-:W-:Y:S02]  /*23ac00*/  IMAD.MOV.U32 R4, RZ, RZ, R2 ;  /* 0x000000ffff047224 */ /* 0x000fe400078e0002 */
[----:B------:R-:W-:-:S10]  /*23ac10*/  VIADD R2, R2, 0x1 ;  /* 0x0000000102027836 */ /* 0x000fd40000000000 */
[----:B------:R-:W-:Y:S05]  /*23ac20*/  @P0 BRA `(.L_x_12109) ;  /* 0xfffffffc00e80947 */ /* 0x000fea000383ffff */
[----:B------:R-:W-:Y:S05]  /*23ac30*/  BSYNC.RECONVERGENT B2 ;  /* 0x0000000000027941 */ /* 0x000fea0003800200 */
.L_x_12108:
        /* <DEDUP_REMOVED lines=8> */
.L_x_12111:
        /* <DEDUP_REMOVED lines=27> */
.L_x_12110:
        /* <DEDUP_REMOVED lines=56> */
.L_x_12105:
        /* <DEDUP_REMOVED lines=55> */
.L_x_12112:
[----:B------:R-:W-:Y:S05]  /*23b560*/  BSYNC.RECONVERGENT B1 ;  /* 0x0000000000017941 */ /* 0x000fea0003800200 */
.L_x_12104:
[----:B------:R-:W-:Y:S01]  /*23b570*/  BSSY.RECONVERGENT B1, `(.L_x_12113) ;  /* 0x0000008000017945 */ /* 0x000fe20003800200 */
[----:B------:R-:W-:-:S07]  /*23b580*/  IMAD.MOV.U32 R3, RZ, RZ, RZ ;  /* 0x000000ffff037224 */ /* 0x000fce00078e00ff */
.L_x_12114:
[----:B------:R-:W-:-:S06]  /*23b590*/  IMAD.IADD R2, R1, 0x1, R3 ;  /* 0x0000000101027824 */ /* 0x000fcc00078e0203 */
[----:B------:R-:W2:Y:S02]  /*23b5a0*/  LDL.U8 R2, [R2+0x282c] ;  /* 0x00282c0002027983 */ /* 0x000ea40000100000 */
[----:B--2---:R-:W-:Y:S01]  /*23b5b0*/  ISETP.NE.AND P0, PT, R2, RZ, PT ;  /* 0x000000ff0200720c */ /* 0x004fe20003f05270 */
[----:B------:R-:W-:Y:S02]  /*23b5c0*/  IMAD.MOV.U32 R2, RZ, RZ, R3 ;  /* 0x000000ffff027224 */ /* 0x000fe400078e0003 */
[----:B------:R-:W-:-:S10]  /*23b5d0*/  VIADD R3, R3, 0x1 ;  /* 0x0000000103037836 */ /* 0x000fd40000000000 */
[----:B------:R-:W-:Y:S05]  /*23b5e0*/  @P0 BRA `(.L_x_12114) ;  /* 0xfffffffc00e80947 */ /* 0x000fea000383ffff */
[----:B------:R-:W-:Y:S05]  /*23b5f0*/  BSYNC.RECONVERGENT B1 ;  /* 0x0000000000017941 */ /* 0x000fea0003800200 */
.L_x_12113:
[----:B------:R-:W-:Y:S01]  /*23b600*/  BSSY.RECONVERGENT B1, `(.L_x_12115) ;  /* 0x0000008000017945 */ /* 0x000fe20003800200 */
[----:B------:R-:W-:-:S07]  /*23b610*/  IMAD.MOV.U32 R3, RZ, RZ, RZ ;  /* 0x000000ffff037224 */ /* 0x000fce00078e00ff */
.L_x_12116:
[----:B------:R-:W-:-:S06]  /*23b620*/  IMAD.IADD R4, R1, 0x1, R3 ;  /* 0x0000000101047824 */ /* 0x000fcc00078e0203 */
[----:B------:R-:W2:Y:S01]  /*23b630*/  LDL.U8 R4, [R4+0x282c] ;  /* 0x00282c0004047983 */ /* 0x000ea20000100000 */
[----:B------:R-:W-:Y:S02]  /*23b640*/  IMAD.MOV.U32 R148, RZ, RZ, R3 ;  /* 0x000000ffff947224 */ /* 0x000fe400078e0003 */
[----:B------:R-:W-:Y:S01]  /*23b650*/  VIADD R3, R3, 0x1 ;  /* 0x0000000103037836 */ /* 0x000fe20000000000 */
[----:B--2---:R-:W-:-:S13]  /*23b660*/  ISETP.NE.AND P0, PT, R4, RZ, PT ;  /* 0x000000ff0400720c */ /* 0x004fda0003f05270 */
[----:B------:R-:W-:Y:S05]  /*23b670*/  @P0 BRA `(.L_x_12116) ;  /* 0xfffffffc00e80947 */ /* 0x000fea000383ffff */
[----:B------:R-:W-:Y:S05]  /*23b680*/  BSYNC.RECONVERGENT B1 ;  /* 0x0000000000017941 */ /* 0x000fea0003800200 */
.L_x_12115:
        /* <DEDUP_REMOVED lines=10> */
.L_x_12141:
        /* <DEDUP_REMOVED lines=12> */
.L_x_12122:
[----:B------:R-:W-:-:S13]  /*23b7f0*/  ISETP.NE.AND P1, PT, R106, 0x47, PT ;  /* 0x000000476a00780c */ /* 0x000fda0003f25270 */
[----:B------:R-:W-:Y:S05]  /*23b800*/  @!P1 BRA `(.L_x_12125) ;  /* 0x0000000000149947 */ /* 0x000fea0003800000 */
[----:B------:R-:W-:Y:S01]  /*23b810*/  ISETP.NE.AND P1, PT, R106, 0x54, PT ;  /* 0x000000546a00780c */ /* 0x000fe20003f25270 */
[----:B------:R-:W-:-:S12]  /*23b820*/  IMAD.MOV.U32 R4, RZ, RZ, 0x3 ;  /* 0x00000003ff047424 */ /* 0x000fd800078e00ff */
[----:B------:R-:W-:Y:S05]  /*23b830*/  @!P1 BRA `(.L_x_12123) ;  /* 0x00000000000c9947 */ /* 0x000fea0003800000 */
.L_x_12124:
[----:B------:R-:W-:Y:S01]  /*23b840*/  IMAD.MOV.U32 R4, RZ, RZ, 0x4 ;  /* 0x00000004ff047424 */ /* 0x000fe200078e00ff */
[----:B------:R-:W-:Y:S06]  /*23b850*/  BRA `(.L_x_12123) ;  /* 0x0000000000047947 */ /* 0x000fec0003800000 */
.L_x_12125:
[----:B------:R-:W-:-:S07]  /*23b860*/  IMAD.MOV.U32 R4, RZ, RZ, 0x2 ;  /* 0x00000002ff047424 */ /* 0x000fce00078e00ff */
.L_x_12123:
[----:B------:R-:W-:Y:S05]  /*23b870*/  BSYNC.RECONVERGENT B3 ;  /* 0x0000000000037941 */ /* 0x000fea0003800200 */
.L_x_12121:
        /* <DEDUP_REMOVED lines=12> */
.L_x_12127:
[----:B------:R-:W-:-:S13]  /*23b940*/  ISETP.NE.AND P1, PT, R106, 0x47, PT ;  /* 0x000000476a00780c */ /* 0x000fda0003f25270 */
[----:B------:R-:W-:Y:S05]  /*23b950*/  @!P1 BRA `(.L_x_12130) ;  /* 0x0000000000149947 */ /* 0x000fea0003800000 */
[----:B------:R-:W-:Y:S02]  /*23b960*/  ISETP.NE.AND P1, PT, R106, 0x54, PT ;  /* 0x000000546a00780c */ /* 0x000fe40003f25270 */
[----:B------:R-:W-:-:S11]  /*23b970*/  MOV R4, 0x3 ;  /* 0x0000000300047802 */ /* 0x000fd60000000f00 */
[----:B------:R-:W-:Y:S05]  /*23b980*/  @!P1 BRA `(.L_x_12128) ;  /* 0x00000000000c9947 */ /* 0x000fea0003800000 */
.L_x_12129:
[----:B------:R-:W-:Y:S01]  /*23b990*/  IMAD.MOV.U32 R4, RZ, RZ, 0x4 ;  /* 0x00000004ff047424 */ /* 0x000fe200078e00ff */
[----:B------:R-:W-:Y:S06]  /*23b9a0*/  BRA `(.L_x_12128) ;  /* 0x0000000000047947 */ /* 0x000fec0003800000 */
.L_x_12130:
[----:B------:R-:W-:-:S07]  /*23b9b0*/  IMAD.MOV.U32 R4, RZ, RZ, 0x2 ;  /* 0x00000002ff047424 */ /* 0x000fce00078e00ff */
.L_x_12128:
[----:B------:R-:W-:Y:S05]  /*23b9c0*/  BSYNC.RECONVERGENT B3 ;  /* 0x0000000000037941 */ /* 0x000fea0003800200 */
.L_x_12126:
        /* <DEDUP_REMOVED lines=12> */
.L_x_12132:
[----:B------:R-:W-:-:S13]  /*23ba90*/  ISETP.NE.AND P1, PT, R106, 0x47, PT ;  /* 0x000000476a00780c */ /* 0x000fda0003f25270 */
[----:B------:R-:W-:Y:S05]  /*23baa0*/  @!P1 BRA `(.L_x_12135) ;  /* 0x0000000000149947 */ /* 0x000fea0003800000 */
[----:B------:R-:W-:Y:S01]  /*23bab0*/  ISETP.NE.AND P1, PT, R106, 0x54, PT ;  /* 0x000000546a00780c */ /* 0x000fe20003f25270 */
[----:B------:R-:W-:-:S12]  /*23bac0*/  IMAD.MOV.U32 R4, RZ, RZ, 0x3 ;  /* 0x00000003ff047424 */ /* 0x000fd800078e00ff */
[----:B------:R-:W-:Y:S05]  /*23bad0*/  @!P1 BRA `(.L_x_12133) ;  /* 0x00000000000c9947 */ /* 0x000fea0003800000 */
.L_x_12134:
[----:B------:R-:W-:Y:S01]  /*23bae0*/  IMAD.MOV.U32 R4, RZ, RZ, 0x4 ;  /* 0x00000004ff047424 */ /* 0x000fe200078e00ff */
[----:B------:R-:W-:Y:S06]  /*23baf0*/  BRA `(.L_x_12133) ;  /* 0x0000000000047947 */ /* 0x000fec0003800000 */
.L_x_12135:
[----:B------:R-:W-:-:S07]  /*23bb00*/  IMAD.MOV.U32 R4, RZ, RZ, 0x2 ;  /* 0x00000002ff047424 */ /* 0x000fce00078e00ff */
.L_x_12133:
[----:B------:R-:W-:Y:S05]  /*23bb10*/  BSYNC.RECONVERGENT B3 ;  /* 0x0000000000037941 */ /* 0x000fea0003800200 */
.L_x_12131:
        /* <DEDUP_REMOVED lines=12> */
.L_x_12137:
[----:B------:R-:W-:-:S13]  /*23bbe0*/  ISETP.NE.AND P1, PT, R106, 0x47, PT ;  /* 0x000000476a00780c */ /* 0x000fda0003f25270 */
[----:B------:R-:W-:Y:S05]  /*23bbf0*/  @!P1 BRA `(.L_x_12140) ;  /* 0x0000000000149947 */ /* 0x000fea0003800000 */
[----:B------:R-:W-:Y:S01]  /*23bc00*/  ISETP.NE.AND P1, PT, R106, 0x54, PT ;  /* 0x000000546a00780c */ /* 0x000fe20003f25270 */
[----:B------:R-:W-:-:S12]  /*23bc10*/  IMAD.MOV.U32 R4, RZ, RZ, 0x3 ;  /* 0x00000003ff047424 */ /* 0x000fd800078e00ff */
[----:B------:R-:W-:Y:S05]  /*23bc20*/  @!P1 BRA `(.L_x_12138) ;  /* 0x00000000000c9947 */ /* 0x000fea0003800000 */
.L_x_12139:
[----:B------:R-:W-:Y:S01]  /*23bc30*/  IMAD.MOV.U32 R4, RZ, RZ, 0x4 ;  /* 0x00000004ff047424 */ /* 0x000fe200078e00ff */
[----:B------:R-:W-:Y:S06]  /*23bc40*/  BRA `(.L_x_12138) ;  /* 0x0000000000047947 */ /* 0x000fec0003800000 */
.L_x_12140:
[----:B------:R-:W-:-:S07]  /*23bc50*/  IMAD.MOV.U32 R4, RZ, RZ, 0x2 ;  /* 0x00000002ff047424 */ /* 0x000fce00078e00ff */
.L_x_12138:
[----:B------:R-:W-:Y:S05]  /*23bc60*/  BSYNC.RECONVERGENT B3 ;  /* 0x0000000000037941 */ /* 0x000fea0003800200 */
.L_x_12136:
[----:B------:R0:W-:Y:S02]  /*23bc70*/  STL.U8 [R5+0x27db], R4 ;  /* 0x0027db0405007387 */ /* 0x0001e40000100000 */
[C---:B0-----:R-:W-:Y:S02]  /*23bc80*/  VIADD R4, R3.reuse, 0x3 ;  /* 0x0000000303047836 */ /* 0x041fe40000000000 */
[----:B------:R-:W-:-:S03]  /*23bc90*/  VIADD R3, R3, 0x4 ;  /* 0x0000000403037836 */ /* 0x000fc60000000000 */
[----:B------:R-:W-:-:S13]  /*23bca0*/  ISETP.NE.AND P1, PT, R4, R104, PT ;  /* 0x000000680400720c */ /* 0x000fda0003f25270 */
[----:B------:R-:W-:Y:S05]  /*23bcb0*/  @P1 BRA `(.L_x_12141) ;  /* 0xfffffff8009c1947 */ /* 0x000fea000383ffff */
.L_x_12120:
[----:B------:R-:W-:Y:S05]  /*23bcc0*/  BSYNC.RECONVERGENT B2 ;  /* 0x0000000000027941 */ /* 0x000fea0003800200 */
.L_x_12119:
        /* <DEDUP_REMOVED lines=14> */
.L_x_12143:
[----:B------:R-:W-:-:S13]  /*23bdb0*/  ISETP.NE.AND P1, PT, R5, 0x47, PT ;  /* 0x000000470500780c */ /* 0x000fda0003f25270 */
[----:B------:R-:W-:Y:S05]  /*23bdc0*/  @!P1 BRA `(.L_x_12146) ;  /* 0x0000000000149947 */ /* 0x000fea0003800000 */
[----:B------:R-:W-:Y:S01]  /*23bdd0*/  ISETP.NE.AND P1, PT, R5, 0x54, PT ;  /* 0x000000540500780c */ /* 0x000fe20003f25270 */
[----:B------:R-:W-:-:S12]  /*23bde0*/  IMAD.MOV.U32 R104, RZ, RZ, 0x3 ;  /* 0x00000003ff687424 */ /* 0x000fd800078e00ff */
[----:B------:R-:W-:Y:S05]  /*23bdf0*/  @!P1 BRA `(.L_x_12144) ;  /* 0x00000000000c9947 */ /* 0x000fea0003800000 */
.L_x_12145:
[----:B------:R-:W-:Y:S01]  /*23be00*/  IMAD.MOV.U32 R104, RZ, RZ, 0x4 ;  /* 0x00000004ff687424 */ /* 0x000fe200078e00ff */
[----:B------:R-:W-:Y:S06]  /*23be10*/  BRA `(.L_x_12144) ;  /* 0x0000000000047947 */ /* 0x000fec0003800000 */
.L_x_12146:
[----:B------:R-:W-:-:S07]  /*23be20*/  IMAD.MOV.U32 R104, RZ, RZ, 0x2 ;  /* 0x00000002ff687424 */ /* 0x000fce00078e00ff */
.L_x_12144:
[----:B------:R-:W-:Y:S05]  /*23be30*/  BSYNC.RECONVERGENT B2 ;  /* 0x0000000000027941 */ /* 0x000fea0003800200 */
.L_x_12142:
        /* <DEDUP_REMOVED lines=14> */
.L_x_12148:
[----:B------:R-:W-:-:S13]  /*23bf20*/  ISETP.NE.AND P1, PT, R5, 0x47, PT ;  /* 0x000000470500780c */ /* 0x000fda0003f25270 */
[----:B------:R-:W-:Y:S05]  /*23bf30*/  @!P1 BRA `(.L_x_12151) ;  /* 0x0000000000149947 */ /* 0x000fea0003800000 */
[----:B------:R-:W-:Y:S01]  /*23bf40*/  ISETP.NE.AND P1, PT, R5, 0x54, PT ;  /* 0x000000540500780c */ /* 0x000fe20003f25270 */
[----:B------:R-:W-:-:S12]  /*23bf50*/  IMAD.MOV.U32 R104, RZ, RZ, 0x3 ;  /* 0x00000003ff687424 */ /* 0x000fd800078e00ff */
[----:B------:R-:W-:Y:S05]  /*23bf60*/  @!P1 BRA `(.L_x_12149) ;  /* 0x00000000000c9947 */ /* 0x000fea0003800000 */
.L_x_12150:
[----:B------:R-:W-:Y:S01]  /*23bf70*/  IMAD.MOV.U32 R104, RZ, RZ, 0x4 ;  /* 0x00000004ff687424 */ /* 0x000fe200078e00ff */
[----:B------:R-:W-:Y:S06]  /*23bf80*/  BRA `(.L_x_12149) ;  /* 0x0000000000047947 */ /* 0x000fec0003800000 */
.L_x_12151:
[----:B------:R-:W-:-:S07]  /*23bf90*/  IMAD.MOV.U32 R104, RZ, RZ, 0x2 ;  /* 0x00000002ff687424 */ /* 0x000fce00078e00ff */
.L_x_12149:
[----:B------:R-:W-:Y:S05]  /*23bfa0*/  BSYNC.RECONVERGENT B2 ;  /* 0x0000000000027941 */ /* 0x000fea0003800200 */
.L_x_12147:
        /* <DEDUP_REMOVED lines=15> */
.L_x_12153:
[----:B------:R-:W-:-:S13]  /*23c0a0*/  ISETP.NE.AND P1, PT, R3, 0x47, PT ;  /* 0x000000470300780c */ /* 0x000fda0003f25270 */
[----:B------:R-:W-:Y:S05]  /*23c0b0*/  @!P1 BRA `(.L_x_12156) ;  /* 0x0000000000149947 */ /* 0x000fea0003800000 */
[----:B------:R-:W-:Y:S01]  /*23c0c0*/  ISETP.NE.AND P1, PT, R3, 0x54, PT ;  /* 0x000000540300780c */ /* 0x000fe20003f25270 */
[----:B------:R-:W-:-:S12]  /*23c0d0*/  IMAD.MOV.U32 R5, RZ, RZ, 0x3 ;  /* 0x00000003ff057424 */ /* 0x000fd800078e00ff */
[----:B------:R-:W-:Y:S05]  /*23c0e0*/  @!P1 BRA `(.L_x_12154) ;  /* 0x00000000000c9947 */ /* 0x000fea0003800000 */
.L_x_12155:
[----:B------:R-:W-:Y:S01]  /*23c0f0*/  IMAD.MOV.U32 R5, RZ, RZ, 0x4 ;  /* 0x00000004ff057424 */ /* 0x000fe200078e00ff */
[----:B------:R-:W-:Y:S06]  /*23c100*/  BRA `(.L_x_12154) ;  /* 0x0000000000047947 */ /* 0x000fec0003800000 */
.L_x_12156:
[----:B------:R-:W-:-:S07]  /*23c110*/  IMAD.MOV.U32 R5, RZ, RZ, 0x2 ;  /* 0x00000002ff057424 */ /* 0x000fce00078e00ff */
.L_x_12154:
[----:B------:R-:W-:Y:S05]  /*23c120*/  BSYNC.RECONVERGENT B2 ;  /* 0x0000000000027941 */ /* 0x000fea0003800200 */
.L_x_12152:
[----:B------:R0:W-:Y:S02]  /*23c130*/  STL.U8 [R4+0x27da], R5 ;  /* 0x0027da0504007387 */ /* 0x0001e40000100000 */
.L_x_12118:
[----:B------:R-:W-:Y:S05]  /*23c140*/  BSYNC.RECONVERGENT B1 ;  /* 0x0000000000017941 */ /* 0x000fea0003800200 */
.L_x_12117:
        /* <DEDUP_REMOVED lines=10> */
.L_x_12181:
        /* <DEDUP_REMOVED lines=12> */
.L_x_12162:
[----:B------:R-:W-:-:S13]  /*23c2b0*/  ISETP.NE.AND P1, PT, R105, 0x47, PT ;  /* 0x000000476900780c */ /* 0x000fda0003f25270 */
[----:B------:R-:W-:Y:S05]  /*23c2c0*/  @!P1 BRA `(.L_x_12165) ;  /* 0x0000000000149947 */ /* 0x000fea0003800000 */
[----:B------:R-:W-:Y:S01]  /*23c2d0*/  ISETP.NE.AND P1, PT, R105, 0x54, PT ;  /* 0x000000546900780c */ /* 0x000fe20003f25270 */
[----:B------:R-:W-:-:S12]  /*23c2e0*/  IMAD.MOV.U32 R4, RZ, RZ, 0x3 ;  /* 0x00000003ff047424 */ /* 0x000fd800078e00ff */
[----:B------:R-:W-:Y:S05]  /*23c2f0*/  @!P1 BRA `(.L_x_12163) ;  /* 0x00000000000c9947 */ /* 0x000fea0003800000 */
.L_x_12164:
[----:B------:R-:W-:Y:S01]  /*23c300*/  IMAD.MOV.U32 R4, RZ, RZ, 0x4 ;  /* 0x00000004ff047424 */ /* 0x000fe200078e00ff */
[----:B------:R-:W-:Y:S06]  /*23c310*/  BRA `(.L_x_12163) ;  /* 0x0000000000047947 */ /* 0x000fec0003800000 */
.L_x_12165:
[----:B------:R-:W-:-:S07]  /*23c320*/  IMAD.MOV.U32 R4, RZ, RZ, 0x2 ;  /* 0x00000002ff047424 */ /* 0x000fce00078e00ff */
.L_x_12163:
[----:B------:R-:W-:Y:S05]  /*23c330*/  BSYNC.RECONVERGENT B3 ;  /* 0x0000000000037941 */ /* 0x000fea0003800200 */
.L_x_12161:
        /* <DEDUP_REMOVED lines=15> */
.L_x_12167:
[----:B------:R-:W-:-:S13]  /*23c430*/  ISETP.NE.AND P1, PT, R106, 0x47, PT ;  /* 0x000000476a00780c */ /* 0x000fda0003f25270 */
[----:B------:R-:W-:Y:S05]  /*23c440*/  @!P1 BRA `(.L_x_12170) ;  /* 0x0000000000149947 */ /* 0x000fea0003800000 */
[----:B------:R-:W-:Y:S01]  /*23c450*/  ISETP.NE.AND P1, PT, R106, 0x54, PT ;  /* 0x000000546a00780c */ /* 0x000fe20003f25270 */
[----:B------:R-:W-:-:S12]  /*23c460*/  IMAD.MOV.U32 R4, RZ, RZ, 0x3 ;  /* 0x00000003ff047424 */ /* 0x000fd800078e00ff */
[----:B------:R-:W-:Y:S05]  /*23c470*/  @!P1 BRA `(.L_x_12168) ;  /* 0x00000000000c9947 */ /* 0x000fea0003800000 */
.L_x_12169:
[----:B------:R-:W-:Y:S01]  /*23c480*/  IMAD.MOV.U32 R4, RZ, RZ, 0x4 ;  /* 0x00000004ff047424 */ /* 0x000fe200078e00ff */
[----:B------:R-:W-:Y:S06]  /*23c490*/  BRA `(.L_x_12168) ;  /* 0x0000000000047947 */ /* 0x000fec0003800000 */
.L_x_12170:
[----:B------:R-:W-:-:S07]  /*23c4a0*/  IMAD.MOV.U32 R4, RZ, RZ, 0x2 ;  /* 0x00000002ff047424 */ /* 0x000fce00078e00ff */
.L_x_12168:
[----:B------:R-:W-:Y:S05]  /*23c4b0*/  BSYNC.RECONVERGENT B3 ;  /* 0x0000000000037941 */ /* 0x000fea0003800200 */
.L_x_12166:
        /* <DEDUP_REMOVED lines=14> */
.L_x_12172:
[----:B------:R-:W-:-:S13]  /*23c5a0*/  ISETP.NE.AND P1, PT, R106, 0x47, PT ;  /* 0x000000476a00780c */ /* 0x000fda0003f25270 */
[----:B------:R-:W-:Y:S05]  /*23c5b0*/  @!P1 BRA `(.L_x_12175) ;  /* 0x0000000000149947 */ /* 0x000fea0003800000 */
[----:B------:R-:W-:Y:S01]  /*23c5c0*/  ISETP.NE.AND P1, PT, R106, 0x54, PT ;  /* 0x000000546a00780c */ /* 0x000fe20003f25270 */
[----:B------:R-:W-:-:S12]  /*23c5d0*/  IMAD.MOV.U32 R4, RZ, RZ, 0x3 ;  /* 0x00000003ff047424 */ /* 0x000fd800078e00ff */
[----:B------:R-:W-:Y:S05]  /*23c5e0*/  @!P1 BRA `(.L_x_12173) ;  /* 0x00000000000c9947 */ /* 0x000fea0003800000 */
.L_x_12174:
[----:B------:R-:W-:Y:S01]  /*23c5f0*/  IMAD.MOV.U32 R4, RZ, RZ, 0x4 ;  /* 0x00000004ff047424 */ /* 0x000fe200078e00ff */
[----:B------:R-:W-:Y:S06]  /*23c600*/  BRA `(.L_x_12173) ;  /* 0x0000000000047947 */ /* 0x000fec0003800000 */
.L_x_12175:
[----:B------:R-:W-:-:S07]  /*23c610*/  IMAD.MOV.U32 R4, RZ, RZ, 0x2 ;  /* 0x00000002ff047424 */ /* 0x000fce00078e00ff */
.L_x_12173:
[----:B------:R-:W-:Y:S05]  /*23c620*/  BSYNC.RECONVERGENT B3 ;  /* 0x0000000000037941 */ /* 0x000fea0003800200 */
.L_x_12171:
        /* <DEDUP_REMOVED lines=14> */
.L_x_12177:
[----:B------:R-:W-:-:S13]  /*23c710*/  ISETP.NE.AND P1, PT, R106, 0x47, PT ;  /* 0x000000476a00780c */ /* 0x000fda0003f25270 */
[----:B------:R-:W-:Y:S05]  /*23c720*/  @!P1 BRA `(.L_x_12180) ;  /* 0x0000000000149947 */ /* 0x000fea0003800000 */
[----:B------:R-:W-:Y:S01]  /*23c730*/  ISETP.NE.AND P1, PT, R106, 0x54, PT ;  /* 0x000000546a00780c */ /* 0x000fe20003f25270 */
[----:B------:R-:W-:-:S12]  /*23c740*/  IMAD.MOV.U32 R107, RZ, RZ, 0x3 ;  /* 0x00000003ff6b7424 */ /* 0x000fd800078e00ff */
[----:B------:R-:W-:Y:S05]  /*23c750*/  @!P1 BRA `(.L_x_12178) ;  /* 0x00000000000c9947 */ /* 0x000fea0003800000 */
.L_x_12179:
[----:B------:R-:W-:Y:S01]  /*23c760*/  IMAD.MOV.U32 R107, RZ, RZ, 0x4 ;  /* 0x00000004ff6b7424 */ /* 0x000fe200078e00ff */
[----:B------:R-:W-:Y:S06]  /*23c770*/  BRA `(.L_x_12178) ;  /* 0x0000000000047947 */ /* 0x000fec0003800000 */
.L_x_12180:
[----:B------:R-:W-:-:S07]  /*23c780*/  IMAD.MOV.U32 R107, RZ, RZ, 0x2 ;  /* 0x00000002ff6b7424 */ /* 0x000fce00078e00ff */
.L_x_12178:
[----:B------:R-:W-:Y:S05]  /*23c790*/  BSYNC.RECONVERGENT B3 ;  /* 0x0000000000037941 */ /* 0x000fea0003800200 */
.L_x_12176:
[----:B------:R0:W-:Y:S01]  /*23c7a0*/  STL.U8 [R105+0x27f6], R107 ;  /* 0x0027f66b69007387 */ /* 0x0001e20000100000 */
[----:B------:R-:W-:Y:S01]  /*23c7b0*/  ISETP.NE.AND P1, PT, R4, R104, PT ;  /* 0x000000680400720c */ /* 0x000fe20003f25270 */
[----:B------:R-:W-:-:S12]  /*23c7c0*/  VIADD R3, R3, 0x4 ;  /* 0x0000000403037836 */ /* 0x000fd80000000000 */
[----:B0-----:R-:W-:Y:S05]  /*23c7d0*/  @P1 BRA `(.L_x_12181) ;  /* 0xfffffff800841947 */ /* 0x001fea000383ffff */
.L_x_12160:
[----:B------:R-:W-:Y:S05]  /*23c7e0*/  BSYNC.RECONVERGENT B2 ;  /* 0x0000000000027941 */ /* 0x000fea0003800200 */
.L_x_12159:
        /* <DEDUP_REMOVED lines=14> */
.L_x_12183:
[----:B------:R-:W-:-:S13]  /*23c8d0*/  ISETP.NE.AND P1, PT, R4, 0x47, PT ;  /* 0x000000470400780c */ /* 0x000fda0003f25270 */
[----:B------:R-:W-:Y:S05]  /*23c8e0*/  @!P1 BRA `(.L_x_12186) ;  /* 0x0000000000149947 */ /* 0x000fea0003800000 */
[----:B------:R-:W-:Y:S01]  /*23c8f0*/  ISETP.NE.AND P1, PT, R4, 0x54, PT ;  /* 0x000000540400780c */ /* 0x000fe20003f25270 */
[----:B------:R-:W-:-:S12]  /*23c900*/  IMAD.MOV.U32 R104, RZ, RZ, 0x3 ;  /* 0x00000003ff687424 */ /* 0x000fd800078e00ff */
[----:B------:R-:W-:Y:S05]  /*23c910*/  @!P1 BRA `(.L_x_12184) ;  /* 0x00000000000c9947 */ /* 0x000fea0003800000 */
.L_x_12185:
[----:B------:R-:W-:Y:S01]  /*23c920*/  HFMA2 R104, -RZ, RZ, 0, 2.384185791015625e-07 ;  /* 0x00000004ff687431 */ /* 0x000fe200000001ff */
[----:B------:R-:W-:Y:S06]  /*23c930*/  BRA `(.L_x_12184) ;  /* 0x0000000000047947 */ /* 0x000fec0003800000 */
.L_x_12186:
[----:B------:R-:W-:-:S07]  /*23c940*/  IMAD.MOV.U32 R104, RZ, RZ, 0x2 ;  /* 0x00000002ff687424 */ /* 0x000fce00078e00ff */
.L_x_12184:
[----:B------:R-:W-:Y:S05]  /*23c950*/  BSYNC.RECONVERGENT B2 ;  /* 0x0000000000027941 */ /* 0x000fea0003800200 */
.L_x_12182:
        /* <DEDUP_REMOVED lines=17> */
.L_x_12188:
[----:B------:R-:W-:-:S13]  /*23ca70*/  ISETP.NE.AND P1, PT, R104, 0x47, PT ;  /* 0x000000476800780c */ /* 0x000fda0003f25270 */
[----:B------:R-:W-:Y:S05]  /*23ca80*/  @!P1 BRA `(.L_x_12191) ;  /* 0x0000000000149947 */ /* 0x000fea0003800000 */
[----:B------:R-:W-:Y:S01]  /*23ca90*/  ISETP.NE.AND P1, PT, R104, 0x54, PT ;  /* 0x000000546800780c */ /* 0x000fe20003f25270 */
[----:B------:R-:W-:-:S12]  /*23caa0*/  IMAD.MOV.U32 R105, RZ, RZ, 0x3 ;  /* 0x00000003ff697424 */ /* 0x000fd800078e00ff */
[----:B------:R-:W-:Y:S05]  /*23cab0*/  @!P1 BRA `(.L_x_12189) ;  /* 0x00000000000c9947 */ /* 0x000fea0003800000 */
.L_x_12190:
[----:B------:R-:W-:Y:S01]  /*23cac0*/  IMAD.MOV.U32 R105, RZ, RZ, 0x4 ;  /* 0x00000004ff697424 */ /* 0x000fe200078e00ff */
[----:B------:R-:W-:Y:S06]  /*23cad0*/  BRA `(.L_x_12189) ;  /* 0x0000000000047947 */ /* 0x000fec0003800000 */
.L_x_12191:
[----:B------:R-:W-:-:S07]  /*23cae0*/  IMAD.MOV.U32 R105, RZ, RZ, 0x2 ;  /* 0x00000002ff697424 */ /* 0x000fce00078e00ff */
.L_x_12189:
[----:B------:R-:W-:Y:S05]  /*23caf0*/  BSYNC.RECONVERGENT B2 ;  /* 0x0000000000027941 */ /* 0x000fea0003800200 */
.L_x_12187:
        /* <DEDUP_REMOVED lines=16> */
.L_x_12193:
[----:B------:R-:W-:-:S13]  /*23cc00*/  ISETP.NE.AND P1, PT, R3, 0x47, PT ;  /* 0x000000470300780c */ /* 0x000fda0003f25270 */
[----:B------:R-:W-:Y:S05]  /*23cc10*/  @!P1 BRA `(.L_x_12196) ;  /* 0x0000000000149947 */ /* 0x000fea0003800000 */
[----:B------:R-:W-:Y:S01]  /*23cc20*/  ISETP.NE.AND P1, PT, R3, 0x54, PT ;  /* 0x000000540300780c */ /* 0x000fe20003f25270 */
[----:B------:R-:W-:-:S12]  /*23cc30*/  IMAD.MOV.U32 R5, RZ, RZ, 0x3 ;  /* 0x00000003ff057424 */ /* 0x000fd800078e00ff */
[----:B------:R-:W-:Y:S05]  /*23cc40*/  @!P1 BRA `(.L_x_12194) ;  /* 0x00000000000c9947 */ /* 0x000fea0003800000 */
.L_x_12195:
[----:B------:R-:W-:Y:S01]  /*23cc50*/  IMAD.MOV.U32 R5, RZ, RZ, 0x4 ;  /* 0x00000004ff057424 */ /* 0x000fe200078e00ff */
[----:B------:R-:W-:Y:S06]  /*23cc60*/  BRA `(.L_x_12194) ;  /* 0x0000000000047947 */ /* 0x000fec0003800000 */
.L_x_12196:
[----:B------:R-:W-:-:S07]  /*23cc70*/  IMAD.MOV.U32 R5, RZ, RZ, 0x2 ;  /* 0x00000002ff057424 */ /* 0x000fce00078e00ff */
.L_x_12194:
[----:B------:R-:W-:Y:S05]  /*23cc80*/  BSYNC.RECONVERGENT B2 ;  /* 0x0000000000027941 */ /* 0x000fea0003800200 */
.L_x_12192:
[----:B------:R2:W-:Y:S02]  /*23cc90*/  STL.U8 [R4+0x27f5], R5 ;  /* 0x0027f50504007387 */ /* 0x0005e40000100000 */
.L_x_12158:
[----:B------:R-:W-:Y:S05]  /*23cca0*/  BSYNC.RECONVERGENT B1 ;  /* 0x0000000000017941 */ /* 0x000fea0003800200 */
.L_x_12157:
        /* <DEDUP_REMOVED lines=17> */
.L_x_12205:
        /* <DEDUP_REMOVED lines=13> */
.L_x_12204:
        /* <DEDUP_REMOVED lines=66> */
.L_x_12203:
[----:B------:R-:W-:Y:S05]  /*23d2b0*/  BSYNC.RECONVERGENT B3 ;  /* 0x0000000000037941 */ /* 0x000fea0003800200 */
.L_x_12202:
        /* <DEDUP_REMOVED lines=50> */
.L_x_12201:
[----:B------:R-:W-:Y:S05]  /*23d5e0*/  BSYNC.RECONVERGENT B2 ;  /* 0x0000000000027941 */ /* 0x000fea0003800200 */
.L_x_12200:
[C---:B------:R-:W-:Y:S01]  /*23d5f0*/  ISETP.NE.AND P0, PT, R3.reuse, R2, PT ;  /* 0x000000020300720c */ /* 0x040fe20003f05270 */
[----:B------:R-:W-:-:S12]  /*23d600*/  VIADD R3, R3, 0x1 ;  /* 0x0000000103037836 */ /* 0x000fd80000000000 */
[----:B------:R-:W-:Y:S05]  /*23d610*/  @P0 BRA `(.L_x_12205) ;  /* 0xfffffff400e80947 */ /* 0x000fea000383ffff */
[----:B------:R-:W-:Y:S05]  /*23d620*/  BSYNC.RECONVERGENT B1 ;  /* 0x0000000000017941 */ /* 0x000fea0003800200 */
.L_x_12199:
[----:B------:R-:W-:Y:S01]  /*23d630*/  BSSY.RECONVERGENT B3, `(.L_x_12206) ;  /* 0x0000463000037945 */ /* 0x000fe20003800200 */
[----:B------:R-:W-:-:S07]  /*23d640*/  IMAD.MOV.U32 R143, RZ, RZ, 0x1 ;  /* 0x00000001ff8f7424 */ /* 0x000fce00078e00ff */
.L_x_12271:
[----:B------:R-:W-:Y:S04]  /*23d650*/  BSSY.RECONVERGENT B2, `(.L_x_12207) ;  /* 0x000045d000027945 */ /* 0x000fe80003800200 */
[----:B01----:R-:W-:Y:S05]  /*23d660*/  @!P4 BRA `(.L_x_12208) ;  /* 0x00000044006cc947 */ /* 0x003fea0003800000 */
[----:B------:R-:W-:-:S07]  /*23d670*/  IMAD.MOV.U32 R142, RZ, RZ, 0x1 ;  /* 0x00000001ff8e7424 */ /* 0x000fce00078e00ff */
.L_x_12270:
        /* <DEDUP_REMOVED lines=130> */
.L_x_12217:
[----:B------:R-:W-:Y:S05]  /*23dea0*/  BSYNC.RECONVERGENT B9 ;  /* 0x0000000000097941 */ /* 0x000fea0003800200 */
.L_x_12216:
        /* <DEDUP_REMOVED lines=36> */
.L_x_12220:
[----:B------:R-:W-:Y:S05]  /*23e0f0*/  BSYNC.RECONVERGENT B9 ;  /* 0x0000000000097941 */ /* 0x000fea0003800200 */
.L_x_12219:
        /* <DEDUP_REMOVED lines=9> */
.L_x_12215:
        /* <DEDUP_REMOVED lines=47> */
.L_x_12222:
[----:B------:R-:W-:Y:S05]  /*23e480*/  BSYNC.RECONVERGENT B9 ;  /* 0x0000000000097941 */ /* 0x000fea0003800200 */
.L_x_12221:
        /* <DEDUP_REMOVED lines=38> */
.L_x_12224:
[----:B------:R-:W-:Y:S05]  /*23e6f0*/  BSYNC.RECONVERGENT B9 ;  /* 0x0000000000097941 */ /* 0x000fea0003800200 */
.L_x_12223:
        /* <DEDUP_REMOVED lines=9> */
.L_x_12214:
        /* <DEDUP_REMOVED lines=56> */
.L_x_12226:
[----:B------:R-:W-:Y:S05]  /*23eb10*/  BSYNC.RECONVERGENT B9 ;  /* 0x0000000000097941 */ /* 0x000fea0003800200 */
.L_x_12225:
        /* <DEDUP_REMOVED lines=38> */
.L_x_12228:
[----:B------:R-:W-:Y:S05]  /*23ed80*/  BSYNC.RECONVERGENT B9 ;  /* 0x0000000000097941 */ /* 0x000fea0003800200 */
.L_x_12227:
        /* <DEDUP_REMOVED lines=8> */
.L_x_12218:
[----:B------:R-:W-:Y:S05]  /*23ee10*/  BSYNC.RECONVERGENT B6 ;  /* 0x0000000000067941 */ /* 0x000fea0003800200 */
.L_x_12213:
        /* <DEDUP_REMOVED lines=35> */
.L_x_12230:
[----:B------:R-:W-:Y:S05]  /*23f050*/  BSYNC.RECONVERGENT B6 ;  /* 0x0000000000067941 */ /* 0x000fea0003800200 */
.L_x_12229:
[----:B------:R-:W-:-:S06]  /*23f060*/  DSETP.GEU.AND P0, PT, R98, R118, PT ;  /* 0x000000766200722a */ /* 0x000fcc0003f0e000 */
[----:B------:R-:W-:Y:S02]  /*23f070*/  FSEL R106, R106, R140, !P0 ;  /* 0x0000008c6a6a7208 */ /* 0x000fe40004000000 */
[----:B------:R-:W-:Y:S02]  /*23f080*/  FSEL R107, R107, R141, !P0 ;  /* 0x0000008d6b6b7208 */ /* 0x000fe40004000000 */
[----:B------:R-:W-:Y:S02]  /*23f090*/  FSEL R104, R104, R138, !P0 ;  /* 0x0000008a68687208 */ /* 0x000fe40004000000 */
[----:B------:R-:W-:-:S07]  /*23f0a0*/  FSEL R105, R105, R139, !P0 ;  /* 0x0000008b69697208 */ /* 0x000fce0004000000 */
.L_x_12212:
[----:B------:R-:W-:Y:S05]  /*23f0b0*/  BSYNC.RECONVERGENT B8 ;  /* 0x0000000000087941 */ /* 0x000fea0003800200 */
.L_x_12211:
        /* <DEDUP_REMOVED lines=45> */
.L_x_12232:
[----:B------:R-:W-:Y:S05]  /*23f390*/  BSYNC.RECONVERGENT B6 ;  /* 0x0000000000067941 */ /* 0x000fea0003800200 */
.L_x_12231:
        /* <DEDUP_REMOVED lines=33> */
.L_x_12234:
[----:B------:R-:W-:Y:S05]  /*23f5b0*/  BSYNC.RECONVERGENT B6 ;  /* 0x0000000000067941 */ /* 0x000fea0003800200 */
.L_x_12233:
        /* <DEDUP_REMOVED lines=30> */
.L_x_12236:
[----:B------:R-:W-:Y:S05]  /*23f7a0*/  BSYNC.RECONVERGENT B6 ;  /* 0x0000000000067941 */ /* 0x000fea0003800200 */
.L_x_12235:
        /* <DEDUP_REMOVED lines=27> */
.L_x_12239:
[----:B------:R-:W-:Y:S05]  /*23f960*/  BSYNC.RELIABLE B7 ;  /* 0x0000000000077941 */ /* 0x000fea0003800100 */
.L_x_12238:
[----:B------:R0:W-:Y:S01]  /*23f970*/  STL.64 [R144], R110 ;  /* 0x0000006e90007387 */ /* 0x0001e20000100a00 */
[----:B------:R-:W-:Y:S02]  /*23f980*/  IMAD.MOV.U32 R106, RZ, RZ, R110 ;  /* 0x000000ffff6a7224 */ /* 0x000fe400078e006e */
[----:B------:R-:W-:Y:S01]  /*23f990*/  IMAD.MOV.U32 R107, RZ, RZ, R111 ;  /* 0x000000ffff6b7224 */ /* 0x000fe200078e006f */
[----:B------:R0:W-:Y:S01]  /*23f9a0*/  STL.64 [R149], R108 ;  /* 0x0000006c95007387 */ /* 0x0001e20000100a00 */
[----:B------:R-:W-:Y:S02]  /*23f9b0*/  IMAD.MOV.U32 R4, RZ, RZ, R108 ;  /* 0x000000ffff047224 */ /* 0x000fe400078e006c */
[----:B------:R-:W-:-:S07]  /*23f9c0*/  IMAD.MOV.U32 R5, RZ, RZ, R109 ;  /* 0x000000ffff057224 */ /* 0x000fce00078e006d */
.L_x_12240:
[----:B------:R-:W-:Y:S05]  /*23f9d0*/  BSYNC.RECONVERGENT B6 ;  /* 0x0000000000067941 */ /* 0x000fea0003800200 */
.L_x_12237:
[----:B------:R-:W-:-:S07]  /*23f9e0*/  IMAD.MOV.U32 R140, RZ, RZ, 0x3 ;  /* 0x00000003ff8c7424 */ /* 0x000fce00078e00ff */
.L_x_12269:
        /* <DEDUP_REMOVED lines=13> */
.L_x_12268:
        /* <DEDUP_REMOVED lines=114> */
.L_x_12249:
[----:B------:R-:W-:Y:S05]  /*2401e0*/  BSYNC.RECONVERGENT B10 ;  /* 0x00000000000a7941 */ /* 0x000fea0003800200 */
.L_x_12248:
        /* <DEDUP_REMOVED lines=30> */
.L_x_12251:
[----:B------:R-:W-:Y:S05]  /*2403d0*/  BSYNC.RECONVERGENT B10 ;  /* 0x00000000000a7941 */ /* 0x000fea0003800200 */
.L_x_12250:
[----:B------:R-:W-:-:S06]  /*2403e0*/  DSETP.GT.AND P0, PT, R104, R122, PT ;  /* 0x0000007a6800722a */ /* 0x000fcc0003f04000 */
[----:B------:R-:W-:Y:S02]  /*2403f0*/  FSEL R118, R108, RZ, P0 ;  /* 0x000000ff6c767208 */ /* 0x000fe40000000000 */
[----:B------:R-:W-:Y:S02]  /*240400*/  FSEL R119, R109, +QNAN , P0 ;  /* 0x7ff000006d777808 */ /* 0x000fe40000000000 */
[----:B------:R-:W-:Y:S02]  /*240410*/  FSEL R120, R110, RZ, P0 ;  /* 0x000000ff6e787208 */ /* 0x000fe40000000000 */
[----:B------:R-:W-:Y:S01]  /*240420*/  FSEL R121, R111, -1.875, P0 ;  /* 0xbff000006f797808 */ /* 0x000fe20000000000 */
[----:B------:R-:W-:Y:S06]  /*240430*/  BRA `(.L_x_12252) ;  /* 0x0000001400907947 */ /* 0x000fec0003800000 */
.L_x_12247:
        /* <DEDUP_REMOVED lines=75> */
.L_x_12254:
[----:B------:R-:W-:Y:S05]  /*2408f0*/  BSYNC.RECONVERGENT B10 ;  /* 0x00000000000a7941 */ /* 0x000fea0003800200 */
.L_x_12253:
        /* <DEDUP_REMOVED lines=30> */
.L_x_12256:
[----:B------:R-:W-:Y:S05]  /*240ae0*/  BSYNC.RECONVERGENT B10 ;  /* 0x00000000000a7941 */ /* 0x000fea0003800200 */
.L_x_12255:
        /* <DEDUP_REMOVED lines=15> */
.L_x_12246:
        /* <DEDUP_REMOVED lines=83> */
.L_x_12259:
[----:B------:R-:W-:Y:S05]  /*241110*/  BSYNC.RECONVERGENT B10 ;  /* 0x00000000000a7941 */ /* 0x000fea0003800200 */
.L_x_12258:
        /* <DEDUP_REMOVED lines=30> */
.L_x_12261:
[----:B------:R-:W-:Y:S05]  /*241300*/  BSYNC.RECONVERGENT B10 ;  /* 0x00000000000a7941 */ /* 0x000fea0003800200 */
.L_x_12260:
[----:B------:R-:W-:-:S06]  /*241310*/  DSETP.GT.AND P0, PT, R104, R122, PT ;  /* 0x0000007a6800722a */ /* 0x000fcc0003f04000 */
[----:B------:R-:W-:Y:S02]  /*241320*/  FSEL R118, R108, RZ, P0 ;  /* 0x000000ff6c767208 */ /* 0x000fe40000000000 */
[----:B------:R-:W-:Y:S02]  /*241330*/  FSEL R119, R109, +QNAN , P0 ;  /* 0x7ff000006d777808 */ /* 0x000fe40000000000 */
[----:B------:R-:W-:Y:S02]  /*241340*/  FSEL R120, R110, RZ, P0 ;  /* 0x000000ff6e787208 */ /* 0x000fe40000000000 */
[----:B------:R-:W-:Y:S01]  /*241350*/  FSEL R121, R111, -1.875, P0 ;  /* 0xbff000006f797808 */ /* 0x000fe20000000000 */
[----:B------:R-:W-:Y:S06]  /*241360*/  BRA `(.L_x_12252) ;  /* 0x0000000400c47947 */ /* 0x000fec0003800000 */
.L_x_12257:
        /* <DEDUP_REMOVED lines=36> */
.L_x_12263:
[----:B------:R-:W-:Y:S05]  /*2415b0*/  BSYNC.RECONVERGENT B7 ;  /* 0x0000000000077941 */ /* 0x000fea0003800200 */
.L_x_12262:
        /* <DEDUP_REMOVED lines=39> */
.L_x_12265:
[----:B------:R-:W-:Y:S05]  /*241830*/  BSYNC.RECONVERGENT B10 ;  /* 0x00000000000a7941 */ /* 0x000fea0003800200 */
.L_x_12264:
        /* <DEDUP_REMOVED lines=30> */
.L_x_12267:
[----:B------:R-:W-:Y:S05]  /*241a20*/  BSYNC.RECONVERGENT B10 ;  /* 0x00000000000a7941 */ /* 0x000fea0003800200 */
.L_x_12266:
[----:B------:R-:W-:-:S06]  /*241a30*/  DSETP.GT.AND P0, PT, R104, R122, PT ;  /* 0x0000007a6800722a */ /* 0x000fcc0003f04000 */
[----:B------:R-:W-:Y:S02]  /*241a40*/  FSEL R118, R108, RZ, P0 ;  /* 0x000000ff6c767208 */ /* 0x000fe40000000000 */
[----:B------:R-:W-:Y:S02]  /*241a50*/  FSEL R119, R109, +QNAN , P0 ;  /* 0x7ff000006d777808 */ /* 0x000fe40000000000 */
[----:B------:R-:W-:Y:S02]  /*241a60*/  FSEL R120, R110, RZ, P0 ;  /* 0x000000ff6e787208 */ /* 0x000fe40000000000 */
[----:B------:R-:W-:-:S07]  /*241a70*/  FSEL R121, R111, -1.875, P0 ;  /* 0xbff000006f797808 */ /* 0x000fce0000000000 */
.L_x_12252:
[----:B------:R-:W-:Y:S05]  /*241a80*/  BSYNC.RECONVERGENT B6 ;  /* 0x0000000000067941 */ /* 0x000fea0003800200 */
.L_x_12245:
        /* <DEDUP_REMOVED lines=14> */
.L_x_12244:
[----:B------:R-:W-:Y:S05]  /*241b70*/  BSYNC.RECONVERGENT B8 ;  /* 0x0000000000087941 */ /* 0x000fea0003800200 */
.L_x_12243:
[----:B------:R-:W-:Y:S01]  /*241b80*/  VIADD R138, R138, 0x1 ;  /* 0x000000018a8a7836 */ /* 0x000fe20000000000 */
[----:B------:R-:W-:-:S04]  /*241b90*/  ISETP.GT.U32.AND P1, PT, R139, 0x1, PT ;  /* 0x000000018b00780c */ /* 0x000fc80003f24070 */
[----:B------:R-:W-:-:S13]  /*241ba0*/  ISETP.GE.AND P0, PT, R138, R142, PT ;  /* 0x0000008e8a00720c */ /* 0x000fda0003f06270 */
[----:B------:R-:W-:Y:S05]  /*241bb0*/  @!P0 BRA P1, `(.L_x_12268) ;  /* 0xffffffdc00c08947 */ /* 0x000fea000083ffff */
.L_x_12242:
[----:B------:R-:W-:Y:S05]  /*241bc0*/  BSYNC.RECONVERGENT B9 ;  /* 0x0000000000097941 */ /* 0x000fea0003800200 */
.L_x_12241:
[----:B------:R-:W-:Y:S05]  /*241bd0*/  @P3 BRA `(.L_x_12269) ;  /* 0xffffffdc00843947 */ /* 0x000fea000383ffff */
.L_x_12210:
[----:B------:R-:W-:Y:S05]  /*241be0*/  BSYNC.RECONVERGENT B1 ;  /* 0x0000000000017941 */ /* 0x000fea0003800200 */
.L_x_12209:
[C---:B------:R-:W-:Y:S02]  /*241bf0*/  ISETP.NE.AND P0, PT, R142.reuse, R148, PT ;  /* 0x000000948e00720c */ /* 0x040fe40003f05270 */
[----:B------:R-:W-:-:S11]  /*241c00*/  IADD3 R142, PT, PT, R142, 0x1, RZ ;  /* 0x000000018e8e7810 */ /* 0x000fd60007ffe0ff */
[----:B------:R-:W-:Y:S05]  /*241c10*/  @P0 BRA `(.L_x_12270) ;  /* 0xffffffb800980947 */ /* 0x000fea000383ffff */
.L_x_12208:
[----:B------:R-:W-:Y:S05]  /*241c20*/  BSYNC.RECONVERGENT B2 ;  /* 0x0000000000027941 */ /* 0x000fea0003800200 */
.L_x_12207:
[C---:B------:R-:W-:Y:S01]  /*241c30*/  ISETP.NE.AND P0, PT, R143.reuse, R2, PT ;  /* 0x000000028f00720c */ /* 0x040fe20003f05270 */
[----:B------:R-:W-:-:S12]  /*241c40*/  VIADD R143, R143, 0x1 ;  /* 0x000000018f8f7836 */ /* 0x000fd80000000000 */
[----:B------:R-:W-:Y:S05]  /*241c50*/  @P0 BRA `(.L_x_12271) ;  /* 0xffffffb8007c0947 */ /* 0x000fea000383ffff */
[----:B------:R-:W-:Y:S05]  /*241c60*/  BSYNC.RECONVERGENT B3 ;  /* 0x0000000000037941 */ /* 0x000fea0003800200 */
.L_x_12206:
[----:B------:R-:W-:Y:S02]  /*241c70*/  IMAD.MOV.U32 R150, RZ, RZ, RZ ;  /* 0x000000ffff967224 */ /* 0x000fe400078e00ff */
[----:B------:R-:W-:Y:S02]  /*241c80*/  IMAD.MOV.U32 R151, RZ, RZ, 0x1 ;  /* 0x00000001ff977424 */ /* 0x000fe400078e00ff */
[----:B01----:R-:W-:Y:S02]  /*241c90*/  IMAD.MOV.U32 R149, RZ, RZ, RZ ;  /* 0x000000ffff957224 */ /* 0x003fe400078e00ff */
[----:B------:R-:W-:Y:S02]  /*241ca0*/  IMAD.MOV.U32 R4, RZ, RZ, 0x0 ;  /* 0x00000000ff047424 */ /* 0x000fe400078e00ff */
[----:B------:R-:W-:-:S07]  /*241cb0*/  IMAD.MOV.U32 R5, RZ, RZ, -0x100000 ;  /* 0xfff00000ff057424 */ /* 0x000fce00078e00ff */
.L_x_12299:
[----:B------:R-:W-:Y:S01]  /*241cc0*/  ISETP.NE.AND P0, PT, R148, RZ, PT ;  /* 0x000000ff9400720c */ /* 0x000fe20003f05270 */
[----:B------:R-:W-:-:S12]  /*241cd0*/  BSSY.RECONVERGENT B2, `(.L_x_12272) ;  /* 0x00001d6000027945 */ /* 0x000fd80003800200 */
[----:B------:R-:W-:Y:S05]  /*241ce0*/  @!P0 BRA `(.L_x_12273) ;  /* 0x0000001c00508947 */ /* 0x000fea0003800000 */
[----:B------:R-:W-:-:S06]  /*241cf0*/  IMAD.IADD R153, R1, 0x1, R151 ;  /* 0x0000000101997824 */ /* 0x000fcc00078e0297 */
[----:B------:R-:W5:Y:S01]  /*241d00*/  LDL.U8 R153, [R153+0x27d8] ;  /* 0x0027d80099997983 */ /* 0x000f620000100000 */
[----:B------:R-:W-:-:S07]  /*241d10*/  IMAD.MOV.U32 R152, RZ, RZ, 0x1 ;  /* 0x00000001ff987424 */ /* 0x000fce00078e00ff */
.L_x_12298:
        /* <DEDUP_REMOVED lines=124> */
.L_x_12279:
[----:B------:R-:W-:Y:S05]  /*2424e0*/  BSYNC.RECONVERGENT B6 ;  /* 0x0000000000067941 */ /* 0x000fea0003800200 */
.L_x_12278:
        /* <DEDUP_REMOVED lines=36> */
.L_x_12281:
[----:B------:R-:W-:Y:S05]  /*242730*/  BSYNC.RECONVERGENT B6 ;  /* 0x0000000000067941 */ /* 0x000fea0003800200 */
.L_x_12280:
[----:B------:R-:W-:-:S06]  /*242740*/  DSETP.GEU.AND P0, PT, R122, R100, PT ;  /* 0x000000647a00722a */ /* 0x000fcc0003f0e000 */
[----:B------:R-:W-:Y:S02]  /*242750*/  FSEL R140, R140, R146, !P0 ;  /* 0x000000928c8c7208 */ /* 0x000fe40004000000 */
[----:B------:R-:W-:Y:S02]  /*242760*/  FSEL R141, R141, R147, !P0 ;  /* 0x000000938d8d7208 */ /* 0x000fe40004000000 */
[----:B------:R-:W-:Y:S02]  /*242770*/  FSEL R142, R142, R144, !P0 ;  /* 0x000000908e8e7208 */ /* 0x000fe40004000000 */
[----:B------:R-:W-:Y:S02]  /*242780*/  FSEL R143, R143, R145, !P0 ;  /* 0x000000918f8f7208 */ /* 0x000fe40004000000 */
[----:B------:R-:W-:Y:S02]  /*242790*/  FSEL R100, R100, R122, !P0 ;  /* 0x0000007a64647208 */ /* 0x000fe40004000000 */
[----:B------:R-:W-:-:S07]  /*2427a0*/  FSEL R101, R101, R123, !P0 ;  /* 0x0000007b65657208 */ /* 0x000fce0004000000 */
.L_x_12277:
[----:B------:R-:W-:Y:S05]  /*2427b0*/  BSYNC.RECONVERGENT B3 ;  /* 0x0000000000037941 */ /* 0x000fea0003800200 */
.L_x_12276:
        /* <DEDUP_REMOVED lines=49> */
.L_x_12285:
[----:B------:R-:W-:Y:S05]  /*242ad0*/  BSYNC.RECONVERGENT B6 ;  /* 0x0000000000067941 */ /* 0x000fea0003800200 */
.L_x_12284:
        /* <DEDUP_REMOVED lines=37> */
.L_x_12287:
[----:B------:R-:W-:Y:S05]  /*242d30*/  BSYNC.RECONVERGENT B6 ;  /* 0x0000000000067941 */ /* 0x000fea0003800200 */
.L_x_12286:
[----:B------:R-:W-:-:S06]  /*242d40*/  DSETP.GEU.AND P0, PT, R118, R100, PT ;  /* 0x000000647600722a */ /* 0x000fcc0003f0e000 */
[----:B------:R-:W-:Y:S02]  /*242d50*/  FSEL R146, R146, R140, !P0 ;  /* 0x0000008c92927208 */ /* 0x000fe40004000000 */
[----:B------:R-:W-:Y:S02]  /*242d60*/  FSEL R147, R147, R141, !P0 ;  /* 0x0000008d93937208 */ /* 0x000fe40004000000 */
[----:B------:R-:W-:Y:S02]  /*242d70*/  FSEL R144, R144, R142, !P0 ;  /* 0x0000008e90907208 */ /* 0x000fe40004000000 */
[----:B------:R-:W-:Y:S02]  /*242d80*/  FSEL R145, R145, R143, !P0 ;  /* 0x0000008f91917208 */ /* 0x000fe40004000000 */
[----:B------:R-:W-:Y:S02]  /*242d90*/  FSEL R100, R100, R118, !P0 ;  /* 0x0000007664647208 */ /* 0x000fe40004000000 */
[----:B------:R-:W-:-:S07]  /*242da0*/  FSEL R101, R101, R119, !P0 ;  /* 0x0000007765657208 */ /* 0x000fce0004000000 */
.L_x_12283:
[----:B------:R-:W-:Y:S05]  /*242db0*/  BSYNC.RECONVERGENT B3 ;  /* 0x0000000000037941 */ /* 0x000fea0003800200 */
.L_x_12282:
        /* <DEDUP_REMOVED lines=53> */
.L_x_12291:
[----:B------:R-:W-:Y:S05]  /*243110*/  BSYNC.RECONVERGENT B6 ;  /* 0x0000000000067941 */ /* 0x000fea0003800200 */
.L_x_12290:
        /* <DEDUP_REMOVED lines=36> */
.L_x_12293:
[----:B------:R-:W-:Y:S05]  /*243360*/  BSYNC.RECONVERGENT B6 ;  /* 0x0000000000067941 */ /* 0x000fea0003800200 */
.L_x_12292:
[----:B------:R-:W-:-:S06]  /*243370*/  DSETP.GEU.AND P0, PT, R122, R100, PT ;  /* 0x000000647a00722a */ /* 0x000fcc0003f0e000 */
[----:B------:R-:W-:Y:S02]  /*243380*/  FSEL R104, R104, R146, !P0 ;  /* 0x0000009268687208 */ /* 0x000fe40004000000 */
[----:B------:R-:W-:Y:S02]  /*243390*/  FSEL R105, R105, R147, !P0 ;  /* 0x0000009369697208 */ /* 0x000fe40004000000 */
[----:B------:R-:W-:Y:S02]  /*2433a0*/  FSEL R106, R106, R144, !P0 ;  /* 0x000000906a6a7208 */ /* 0x000fe40004000000 */
[----:B------:R-:W-:Y:S02]  /*2433b0*/  FSEL R107, R107, R145, !P0 ;  /* 0x000000916b6b7208 */ /* 0x000fe40004000000 */
[----:B------:R-:W-:Y:S02]  /*2433c0*/  FSEL R100, R100, R122, !P0 ;  /* 0x0000007a64647208 */ /* 0x000fe40004000000 */
[----:B------:R-:W-:-:S07]  /*2433d0*/  FSEL R101, R101, R123, !P0 ;  /* 0x0000007b65657208 */ /* 0x000fce0004000000 */
.L_x_12289:
[----:B------:R-:W-:Y:S05]  /*2433e0*/  BSYNC.RECONVERGENT B3 ;  /* 0x0000000000037941 */ /* 0x000fea0003800200 */
.L_x_12288:
        /* <DEDUP_REMOVED lines=34> */
.L_x_12295:
[----:B------:R-:W-:Y:S05]  /*243610*/  BSYNC.RECONVERGENT B3 ;  /* 0x0000000000037941 */ /* 0x000fea0003800200 */
.L_x_12294:
[----:B------:R-:W-:-:S06]  /*243620*/  DSETP.GEU.AND P0, PT, R100, R122, PT ;  /* 0x0000007a6400722a */ /* 0x000fcc0003f0e000 */
[----:B------:R-:W-:Y:S02]  /*243630*/  FSEL R108, R108, R106, !P0 ;  /* 0x0000006a6c6c7208 */ /* 0x000fe40004000000 */
[----:B------:R-:W-:Y:S02]  /*243640*/  FSEL R110, R110, R104, !P0 ;  /* 0x000000686e6e7208 */ /* 0x000fe40004000000 */
[----:B------:R-:W-:Y:S02]  /*243650*/  FSEL R106, R109, R107, !P0 ;  /* 0x0000006b6d6a7208 */ /* 0x000fe40004000000 */
[----:B------:R-:W-:-:S03]  /*243660*/  FSEL R104, R111, R105, !P0 ;  /* 0x000000696f687208 */ /* 0x000fc60004000000 */
[----:B------:R-:W-:Y:S02]  /*243670*/  IMAD.MOV.U32 R109, RZ, RZ, R106 ;  /* 0x000000ffff6d7224 */ /* 0x000fe400078e006a */
[----:B------:R-:W-:-:S07]  /*243680*/  IMAD.MOV.U32 R111, RZ, RZ, R104 ;  /* 0x000000ffff6f7224 */ /* 0x000fce00078e0068 */
.L_x_12275:
[----:B------:R-:W-:Y:S05]  /*243690*/  BSYNC.RECONVERGENT B1 ;  /* 0x0000000000017941 */ /* 0x000fea0003800200 */
.L_x_12274:
        /* <DEDUP_REMOVED lines=43> */
.L_x_12297:
[----:B------:R-:W-:Y:S05]  /*243950*/  BSYNC.RECONVERGENT B1 ;  /* 0x0000000000017941 */ /* 0x000fea0003800200 */
.L_x_12296:
[----:B------:R-:W-:Y:S01]  /*243960*/  DSETP.GEU.AND P0, PT, R106, RZ, PT ;  /* 0x000000ff6a00722a */ /* 0x000fe20003f0e000 */
[----:B------:R-:W-:Y:S01]  /*243970*/  UMOV UR4, 0x66666666 ;  /* 0x6666666600047882 */ /* 0x000fe20000000000 */
[----:B------:R-:W-:Y:S01]  /*243980*/  UMOV UR5, 0x40711266 ;  /* 0x4071126600057882 */ /* 0x000fe20000000000 */
[----:B------:R-:W-:Y:S01]  /*243990*/  ISETP.NE.AND P1, PT, R152, R148, PT ;  /* 0x000000949800720c */ /* 0x000fe20003f25270 */
[----:B------:R-:W-:Y:S02]  /*2439a0*/  DADD R118, R118, -UR4 ;  /* 0x8000000476767e29 */ /* 0x000fe40008000000 */
[----:B------:R-:W-:-:S06]  /*2439b0*/  DSETP.LT.AND P0, PT, R104, RZ, !P0 ;  /* 0x000000ff6800722a */ /* 0x000fcc0004701000 */
[----:B------:R-:W-:-:S06]  /*2439c0*/  DSETP.GT.AND P0, PT, R118, R4, P0 ;  /* 0x000000047600722a */ /* 0x000fcc0000704000 */
[----:B------:R-:W-:Y:S02]  /*2439d0*/  SEL R149, R152, R149, P0 ;  /* 0x0000009598957207 */ /* 0x000fe40000000000 */
[----:B------:R-:W-:Y:S02]  /*2439e0*/  FSEL R4, R118, R4, P0 ;  /* 0x0000000476047208 */ /* 0x000fe40000000000 */
[----:B------:R-:W-:Y:S02]  /*2439f0*/  FSEL R5, R119, R5, P0 ;  /* 0x0000000577057208 */ /* 0x000fe40000000000 */
[----:B------:R-:W-:Y:S02]  /*243a00*/  IADD3 R152, PT, PT, R152, 0x1, RZ ;  /* 0x0000000198987810 */ /* 0x000fe40007ffe0ff */
[----:B------:R-:W-:Y:S01]  /*243a10*/  SEL R150, R151, R150, P0 ;  /* 0x0000009697967207 */ /* 0x000fe20000000000 */
[----:B------:R-:W-:Y:S06]  /*243a20*/  @P1 BRA `(.L_x_12298) ;  /* 0xffffffe000bc1947 */ /* 0x000fec000383ffff */
.L_x_12273:
[----:B------:R-:W-:Y:S05]  /*243a30*/  BSYNC.RECONVERGENT B2 ;  /* 0x0000000000027941 */ /* 0x000fea0003800200 */
.L_x_12272:
[C---:B------:R-:W-:Y:S01]  /*243a40*/  ISETP.NE.AND P0, PT, R151.reuse, R2, PT ;  /* 0x000000029700720c */ /* 0x040fe20003f05270 */
[----:B------:R-:W-:-:S12]  /*243a50*/  VIADD R151, R151, 0x1 ;  /* 0x0000000197977836 */ /* 0x000fd80000000000 */
[----:B------:R-:W-:Y:S05]  /*243a60*/  @P0 BRA `(.L_x_12299) ;  /* 0xffffffe000940947 */ /* 0x000fea000383ffff */
.L_x_12198:
[----:B------:R-:W-:Y:S05]  /*243a70*/  BSYNC.RECONVERGENT B4 ;  /* 0x0000000000047941 */ /* 0x000fea0003800200 */
.L_x_12197:
        /* <DEDUP_REMOVED lines=132> */
.L_x_12305:
[----:B------:R-:W-:Y:S05]  /*2442c0*/  BSYNC.RECONVERGENT B3 ;  /* 0x0000000000037941 */ /* 0x000fea0003800200 */
.L_x_12304:
        /* <DEDUP_REMOVED lines=35> */
.L_x_12307:
[----:B------:R-:W-:Y:S05]  /*244500*/  BSYNC.RECONVERGENT B3 ;  /* 0x0000000000037941 */ /* 0x000fea0003800200 */
.L_x_12306:
        /* <DEDUP_REMOVED lines=11> */
.L_x_12303:
[----:B------:R-:W-:Y:S05]  /*2445c0*/  BSYNC.RECONVERGENT B2 ;  /* 0x0000000000027941 */ /* 0x000fea0003800200 */
.L_x_12302:
        /* <DEDUP_REMOVED lines=48> */
.L_x_12311:
[----:B------:R-:W-:Y:S05]  /*2448d0*/  BSYNC.RECONVERGENT B3 ;  /* 0x0000000000037941 */ /* 0x000fea0003800200 */
.L_x_12310:
        /* <DEDUP_REMOVED lines=35> */
.L_x_12313:
[----:B------:R-:W-:Y:S05]  /*244b10*/  BSYNC.RECONVERGENT B3 ;  /* 0x0000000000037941 */ /* 0x000fea0003800200 */
.L_x_12312:
        /* <DEDUP_REMOVED lines=11> */
.L_x_12309:
[----:B------:R-:W-:Y:S05]  /*244bd0*/  BSYNC.RECONVERGENT B2 ;  /* 0x0000000000027941 */ /* 0x000fea0003800200 */
.L_x_12308:
        /* <DEDUP_REMOVED lines=52> */
.L_x_12317:
[----:B------:R-:W-:Y:S05]  /*244f20*/  BSYNC.RECONVERGENT B3 ;  /* 0x0000000000037941 */ /* 0x000fea0003800200 */
.L_x_12316:
        /* <DEDUP_REMOVED lines=35> */
.L_x_12319:
[----:B------:R-:W-:Y:S05]  /*245160*/  BSYNC.RECONVERGENT B3 ;  /* 0x0000000000037941 */ /* 0x000fea0003800200 */
.L_x_12318:
        /* <DEDUP_REMOVED lines=11> */
.L_x_12315:
[----:B------:R-:W-:Y:S05]  /*245220*/  BSYNC.RECONVERGENT B2 ;  /* 0x0000000000027941 */ /* 0x000fea0003800200 */
.L_x_12314:
        /* <DEDUP_REMOVED lines=35> */
.L_x_12321:
[----:B------:R-:W-:Y:S05]  /*245460*/  BSYNC.RECONVERGENT B2 ;  /* 0x0000000000027941 */ /* 0x000fea0003800200 */
.L_x_12320:
        /* <DEDUP_REMOVED lines=8> */
.L_x_12301:
[----:B------:R-:W-:Y:S05]  /*2454f0*/  BSYNC.RECONVERGENT B1 ;  /* 0x0000000000017941 */ /* 0x000fea0003800200 */
.L_x_12300:
        /* <DEDUP_REMOVED lines=11> */
.L_x_12326:
        /* <DEDUP_REMOVED lines=9> */
.L_x_12325:
[----:B------:R-:W-:Y:S05]  /*245640*/  BSYNC.RECONVERGENT B2 ;  /* 0x0000000000027941 */ /* 0x000fea0003800200 */
.L_x_12324:
        /* <DEDUP_REMOVED lines=24> */
.L_x_12323:
[----:B------:R-:W-:Y:S05]  /*2457d0*/  BSYNC.RECONVERGENT B1 ;  /* 0x0000000000017941 */ /* 0x000fea0003800200 */
.L_x_12322:
        /* <DEDUP_REMOVED lines=11> */
.L_x_12331:
        /* <DEDUP_REMOVED lines=20> */
.L_x_12330:
[----:B------:R-:W-:Y:S05]  /*2459d0*/  BSYNC.RECONVERGENT B2 ;  /* 0x0000000000027941 */ /* 0x000fea0003800200 */
.L_x_12329:
        /* <DEDUP_REMOVED lines=16> */
.L_x_12333:
[----:B------:R-:W-:Y:S05]  /*245ae0*/  BSYNC.RECONVERGENT B2 ;  /* 0x0000000000027941 */ /* 0x000fea0003800200 */
.L_x_12332:
        /* <DEDUP_REMOVED lines=11> */
[----:B------:R-:W-:Y:S02]  /*245ba0*/  LEA R3, R3, R252, 0x2 ;  /* 0x000000fc03037211 */ /* 0x000fe400078e10ff */
[----:B------:R-:W-:-:S03]  /*245bb0*/  ISETP.NE.AND P0, PT, R4, 0x1, PT ;  /* 0x000000010400780c */ /* 0x000fc60003f05270 */
[----:B------:R3:W-:Y:S10]  /*245bc0*/  STL [R3], RZ ;  /* 0x000000ff03007387 */ /* 0x0007f40000100800 */
[----:B---3--:R-:W-:Y:S05]  /*245bd0*/  @!P0 BRA `(.L_x_12328) ;  /* 0x00000000000c8947 */ /* 0x008fea0003800000 */
[----:B------:R-:W-:Y:S01]  /*245be0*/  ISETP.NE.AND P0, PT, R4, 0x2, PT ;  /* 0x000000020400780c */ /* 0x000fe20003f05270 */
[----:B------:R3:W-:-:S12]  /*245bf0*/  STL [R3+0x4], RZ ;  /* 0x000004ff03007387 */ /* 0x0007d80000100800 */
[----:B------:R3:W-:Y:S02]  /*245c00*/  @P0 STL [R3+0x8], RZ ;  /* 0x000008ff03000387 */ /* 0x0007e40000100800 */
.L_x_12328:
[----:B------:R-:W-:Y:S05]  /*245c10*/  BSYNC.RECONVERGENT B1 ;  /* 0x0000000000017941 */ /* 0x000fea0003800200 */
.L_x_12327:
        /* <DEDUP_REMOVED lines=17> */
.L_x_12383:
        /* <DEDUP_REMOVED lines=21> */
.L_x_12338:
        /* <DEDUP_REMOVED lines=103> */
.L_x_12344:
[----:B------:R-:W-:Y:S05]  /*2464f0*/  BSYNC.RECONVERGENT B6 ;  /* 0x0000000000067941 */ /* 0x000fea0003800200 */
.L_x_12343:
        /* <DEDUP_REMOVED lines=36> */
.L_x_12347:
[----:B------:R-:W-:Y:S05]  /*246740*/  BSYNC.RECONVERGENT B6 ;  /* 0x0000000000067941 */ /* 0x000fea0003800200 */
.L_x_12346:
        /* <DEDUP_REMOVED lines=10> */
.L_x_12342:
        /* <DEDUP_REMOVED lines=45> */
.L_x_12349:
[----:B------:R-:W-:Y:S05]  /*246ac0*/  BSYNC.RECONVERGENT B6 ;  /* 0x0000000000067941 */ /* 0x000fea0003800200 */
.L_x_12348:
        /* <DEDUP_REMOVED lines=38> */
.L_x_12351:
[----:B------:R-:W-:Y:S05]  /*246d30*/  BSYNC.RECONVERGENT B6 ;  /* 0x0000000000067941 */ /* 0x000fea0003800200 */
.L_x_12350:
        /* <DEDUP_REMOVED lines=10> */
.L_x_12341:
        /* <DEDUP_REMOVED lines=55> */
.L_x_12353:
[----:B------:R-:W-:Y:S05]  /*247150*/  BSYNC.RECONVERGENT B6 ;  /* 0x0000000000067941 */ /* 0x000fea0003800200 */
.L_x_12352:
        /* <DEDUP_REMOVED lines=38> */
.L_x_12355:
[----:B------:R-:W-:Y:S05]  /*2473c0*/  BSYNC.RECONVERGENT B6 ;  /* 0x0000000000067941 */ /* 0x000fea0003800200 */
.L_x_12354:
        /* <DEDUP_REMOVED lines=9> */
.L_x_12345:
[----:B------:R-:W-:Y:S05]  /*247460*/  BSYNC.RECONVERGENT B3 ;  /* 0x0000000000037941 */ /* 0x000fea0003800200 */
.L_x_12340:
        /* <DEDUP_REMOVED lines=35> */
.L_x_12357:
[----:B------:R-:W-:Y:S05]  /*2476a0*/  BSYNC.RECONVERGENT B3 ;  /* 0x0000000000037941 */ /* 0x000fea0003800200 */
.L_x_12356:
[----:B------:R-:W-:-:S06]  /*2476b0*/  DSETP.GEU.AND P0, PT, R192, R118, PT ;  /* 0x00000076c000722a */ /* 0x000fcc0003f0e000 */
[----:B------:R-:W-:Y:S02]  /*2476c0*/  FSEL R104, R104, R138, !P0 ;  /* 0x0000008a68687208 */ /* 0x000fe40004000000 */
[----:B------:R-:W-:Y:S02]  /*2476d0*/  FSEL R105, R105, R139, !P0 ;  /* 0x0000008b69697208 */ /* 0x000fe40004000000 */
[----:B------:R-:W-:Y:S02]  /*2476e0*/  FSEL R4, R4, R110, !P0 ;  /* 0x0000006e04047208 */ /* 0x000fe40004000000 */
[----:B------:R-:W-:-:S07]  /*2476f0*/  FSEL R5, R5, R111, !P0 ;  /* 0x0000006f05057208 */ /* 0x000fce0004000000 */
.L_x_12339:
[----:B------:R-:W-:Y:S05]  /*247700*/  BSYNC.RECONVERGENT B4 ;  /* 0x0000000000047941 */ /* 0x000fea0003800200 */
.L_x_12337:
        /* <DEDUP_REMOVED lines=31> */
[----:B------:R-:W-:Y:S02]  /*247900*/  @P0 LOP3.LUT R120, R121, 0x80000, RZ, 0xfc, !PT ;  /* 0x0008000079780812 */ /* 0x000fe400078efcff */
[----:B------:R-:W-:Y:S01]  /*247910*/  MOV R121, R104 ;  /* 0x0000006800797202 */ /* 0x000fe20000000f00 */
[----:B------:R-:W-:-:S08]  /*247920*/  DADD R104, R108, -R104 ;  /* 0x000000006c687229 */ /* 0x000fd00000000868 */
[----:B------:R-:W-:Y:S01]  /*247930*/  DSETP.GEU.AND P0, PT, |R104|, R4, PT ;  /* 0x000000046800722a */ /* 0x000fe20003f0e200 */
[----:B------:R-:W-:Y:S01]  /*247940*/  SEL R104, R122, R121, P1 ;  /* 0x000000797a687207 */ /* 0x000fe20000800000 */
[----:B------:R-:W-:-:S06]  /*247950*/  IMAD.MOV.U32 R105, RZ, RZ, R120 ;  /* 0x000000ffff697224 */ /* 0x000fcc00078e0078 */
[----:B------:R-:W-:-:S14]  /*247960*/  DSETP.GT.OR P0, PT, R104, R110, P0 ;  /* 0x0000006e6800722a */ /* 0x000fdc0000704400 */
[----:B------:R-:W-:Y:S05]  /*247970*/  @!P0 BREAK.RELIABLE B3 ;  /* 0x0000000000038942 */ /* 0x000fea0003800100 */
[----:B------:R-:W-:Y:S05]  /*247980*/  @!P0 BRA `(.L_x_12360) ;  /* 0x0000001c00448947 */ /* 0x000fea0003800000 */
.L_x_12359:
[----:B------:R-:W-:Y:S05]  /*247990*/  BSYNC.RELIABLE B3 ;  /* 0x0000000000037941 */ /* 0x000fea0003800100 */
.L_x_12358:
        /* <DEDUP_REMOVED lines=48> */
.L_x_12362:
[----:B------:R-:W-:Y:S05]  /*247ca0*/  BSYNC.RECONVERGENT B3 ;  /* 0x0000000000037941 */ /* 0x000fea0003800200 */
.L_x_12361:
[----:B------:R-:W-:Y:S04]  /*247cb0*/  BSSY.RECONVERGENT B4, `(.L_x_12363) ;  /* 0x0000199000047945 */ /* 0x000fe80003800200 */
[----:B------:R-:W-:Y:S05]  /*247cc0*/  @!P0 BRA `(.L_x_12364) ;  /* 0x00000018005c8947 */ /* 0x000fea0003800000 */
[----:B------:R-:W-:-:S07]  /*247cd0*/  IMAD.MOV.U32 R140, RZ, RZ, 0x3 ;  /* 0x00000003ff8c7424 */ /* 0x000fce00078e00ff */
.L_x_12382:
        /* <DEDUP_REMOVED lines=20> */
.L_x_12381:
        /* <DEDUP_REMOVED lines=83> */
.L_x_12369:
        /* <DEDUP_REMOVED lines=83> */
.L_x_12372:
[----:B------:R-:W-:Y:S05]  /*248880*/  BSYNC.RECONVERGENT B8 ;  /* 0x0000000000087941 */ /* 0x000fea0003800200 */
.L_x_12371:
        /* <DEDUP_REMOVED lines=35> */
.L_x_12374:
[----:B------:R-:W-:Y:S05]  /*248ac0*/  BSYNC.RECONVERGENT B8 ;  /* 0x0000000000087941 */ /* 0x000fea0003800200 */
.L_x_12373:
[----:B------:R-:W-:-:S06]  /*248ad0*/  DSETP.GE.AND P0, PT, R4, R122, PT ;  /* 0x0000007a0400722a */ /* 0x000fcc0003f06000 */
[----:B------:R-:W-:Y:S02]  /*248ae0*/  FSEL R4, R104, RZ, P0 ;  /* 0x000000ff68047208 */ /* 0x000fe40000000000 */
[----:B------:R-:W-:Y:S02]  /*248af0*/  FSEL R5, R105, +QNAN , P0 ;  /* 0x7ff0000069057808 */ /* 0x000fe40000000000 */
[----:B------:R-:W-:Y:S02]  /*248b00*/  FSEL R104, R106, RZ, P0 ;  /* 0x000000ff6a687208 */ /* 0x000fe40000000000 */
[----:B------:R-:W-:Y:S01]  /*248b10*/  FSEL R105, R107, -1.875, P0 ;  /* 0xbff000006b697808 */ /* 0x000fe20000000000 */
[----:B------:R-:W-:Y:S06]  /*248b20*/  BRA `(.L_x_12370) ;  /* 0x0000000400d87947 */ /* 0x000fec0003800000 */
.L_x_12368:
        /* <DEDUP_REMOVED lines=57> */
.L_x_12375:
        /* <DEDUP_REMOVED lines=45> */
.L_x_12377:
[----:B------:R-:W-:Y:S05]  /*249190*/  BSYNC.RECONVERGENT B7 ;  /* 0x0000000000077941 */ /* 0x000fea0003800200 */
.L_x_12376:
        /* <DEDUP_REMOVED lines=15> */
.L_x_12370:
[----:B------:R-:W-:Y:S05]  /*249290*/  BSYNC.RECONVERGENT B6 ;  /* 0x0000000000067941 */ /* 0x000fea0003800200 */
.L_x_12367:
        /* <DEDUP_REMOVED lines=36> */
.L_x_12379:
[----:B------:R-:W-:-:S13]  /*2494e0*/  ISETP.GT.AND P0, PT, R139, 0x1, PT ;  /* 0x000000018b00780c */ /* 0x000fda0003f04270 */
[----:B------:R-:W-:Y:S05]  /*2494f0*/  @!P0 BREAK.RELIABLE B6 ;  /* 0x0000000000068942 */ /* 0x000fea0003800100 */
[----:B------:R-:W-:Y:S05]  /*249500*/  @!P0 BRA `(.L_x_12366) ;  /* 0x00000000003c8947 */ /* 0x000fea0003800000 */
[----:B------:R-:W-:Y:S05]  /*249510*/  BSYNC.RELIABLE B6 ;  /* 0x0000000000067941 */ /* 0x000fea0003800100 */
.L_x_12378:
[----:B------:R-:W-:Y:S02]  /*249520*/  VIADD R138, R138, 0x1 ;  /* 0x000000018a8a7836 */ /* 0x000fe40000000000 */
[----:B------:R-:W-:-:S03]  /*249530*/  VIADD R139, R139, 0xffffffff ;  /* 0xffffffff8b8b7836 */ /* 0x000fc60000000000 */
[----:B------:R-:W-:-:S13]  /*249540*/  ISETP.GE.AND P0, PT, R138, R149, PT ;  /* 0x000000958a00720c */ /* 0x000fda0003f06270 */
[----:B------:R-:W-:Y:S05]  /*249550*/  @!P0 BRA `(.L_x_12381) ;  /* 0xffffffe800308947 */ /* 0x000fea000383ffff */
[----:B------:R-:W-:Y:S05]  /*249560*/  BRA `(.L_x_12366) ;  /* 0x0000000000247947 */ /* 0x000fea0003800000 */
.L_x_12380:
        /* <DEDUP_REMOVED lines=9> */
.L_x_12366:
[----:B------:R-:W-:Y:S05]  /*249600*/  BSYNC.RECONVERGENT B3 ;  /* 0x0000000000037941 */ /* 0x000fea0003800200 */
.L_x_12365:
[C---:B------:R-:W-:Y:S01]  /*249610*/  ISETP.LT.U32.AND P0, PT, R140.reuse, 0x20, PT ;  /* 0x000000208c00780c */ /* 0x040fe20003f01070 */
[----:B------:R-:W-:-:S12]  /*249620*/  VIADD R140, R140, 0x1 ;  /* 0x000000018c8c7836 */ /* 0x000fd80000000000 */
[----:B------:R-:W-:Y:S05]  /*249630*/  @P3 BRA P0, `(.L_x_12382) ;  /* 0xffffffe400a83947 */ /* 0x000fea000003ffff */
.L_x_12364:
[----:B------:R-:W-:Y:S05]  /*249640*/  BSYNC.RECONVERGENT B4 ;  /* 0x0000000000047941 */ /* 0x000fea0003800200 */
.L_x_12363:
[C---:B------:R-:W-:Y:S02]  /*249650*/  IMAD.IADD R106, R1.reuse, 0x1, R150 ;  /* 0x00000001016a7824 */ /* 0x040fe400078e0296 */
[----:B------:R-:W-:-:S04]  /*249660*/  IMAD.IADD R107, R1, 0x1, R149 ;  /* 0x00000001016b7824 */ /* 0x000fc800078e0295 */
[----:B------:R-:W5:Y:S04]  /*249670*/  LDL.U8 R106, [R106+0x27d8] ;  /* 0x0027d8006a6a7983 */ /* 0x000f680000100000 */
[----:B------:R-:W5:Y:S01]  /*249680*/  LDL.U8 R107, [R107+0x27f3] ;  /* 0x0027f3006b6b7983 */ /* 0x000f620000100000 */
[----:B------:R-:W-:Y:S05]  /*249690*/  BRA `(.L_x_12383) ;  /* 0xffffffc400a47947 */ /* 0x000fea000383ffff */
.L_x_12360:
[----:B------:R-:W-:Y:S05]  /*2496a0*/  BSYNC.RECONVERGENT B2 ;  /* 0x0000000000027941 */ /* 0x000fea0003800200 */
.L_x_12336:
        /* <DEDUP_REMOVED lines=22> */
.L_x_12390:
        /* <DEDUP_REMOVED lines=57> */
.L_x_12389:
[----:B------:R-:W-:Y:S05]  /*249ba0*/  BSYNC.RECONVERGENT B4 ;  /* 0x0000000000047941 */ /* 0x000fea0003800200 */
.L_x_12388:
        /* <DEDUP_REMOVED lines=35> */
.L_x_12392:
[----:B------:R-:W-:Y:S05]  /*249de0*/  BSYNC.RECONVERGENT B4 ;  /* 0x0000000000047941 */ /* 0x000fea0003800200 */
.L_x_12391:
        /* <DEDUP_REMOVED lines=21> */
.L_x_12394:
[----:B------:R-:W-:Y:S05]  /*249f40*/  BSYNC.RECONVERGENT B4 ;  /* 0x0000000000047941 */ /* 0x000fea0003800200 */
.L_x_12393:
        /* <DEDUP_REMOVED lines=19> */
.L_x_12387:
[----:B------:R-:W-:Y:S05]  /*24a080*/  BSYNC.RECONVERGENT B3 ;  /* 0x0000000000037941 */ /* 0x000fea0003800200 */
.L_x_12386:
        /* <DEDUP_REMOVED lines=10> */
.L_x_12399:
        /* <DEDUP_REMOVED lines=42> */
[----:B------:R-:W-:Y:S02]  /*24a3d0*/  @!P2 IADD3 R4, PT, PT, R104, RZ, RZ ;  /* 0x000000ff6804a210 */ /* 0x000fe40007ffe0ff */
        /* <DEDUP_REMOVED lines=25> */
.L_x_12398:
[----:B------:R-:W-:Y:S05]  /*24a570*/  BSYNC.RECONVERGENT B4 ;  /* 0x0000000000047941 */ /* 0x000fea0003800200 */
.L_x_12397:
        /* <DEDUP_REMOVED lines=40> */
.L_x_12401:
[----:B------:R-:W-:Y:S05]  /*24a800*/  BSYNC.RECONVERGENT B4 ;  /* 0x0000000000047941 */ /* 0x000fea0003800200 */
.L_x_12400:
        /* <DEDUP_REMOVED lines=24> */
.L_x_12403:
[----:B------:R-:W-:Y:S05]  /*24a990*/  BSYNC.RECONVERGENT B4 ;  /* 0x0000000000047941 */ /* 0x000fea0003800200 */
.L_x_12402:
        /* <DEDUP_REMOVED lines=12> */
[----:B--2---:R-:W-:Y:S02]  /*24aa60*/  ISETP.GT.AND P0, PT, R2, RZ, PT ;  /* 0x000000ff0200720c */ /* 0x004fe40003f04270 */
[----:B------:R-:W-:Y:S02]  /*24aa70*/  IADD3 R2, PT, PT, R4, 0x1, RZ ;  /* 0x0000000104027810 */ /* 0x000fe40007ffe0ff */
[----:B---3--:R-:W-:-:S09]  /*24aa80*/  ISETP.GT.OR P2, PT, R3, RZ, !P1 ;  /* 0x000000ff0300720c */ /* 0x008fd20004f44670 */
[----:B------:R-:W-:-:S04]  /*24aa90*/  @!P0 IMAD.MOV R2, RZ, RZ, R4 ;  /* 0x000000ffff028224 */ /* 0x000fc800078e0204 */
[----:B------:R-:W-:-:S04]  /*24aaa0*/  IMAD.MOV.U32 R4, RZ, RZ, R2 ;  /* 0x000000ffff047224 */ /* 0x000fc800078e0002 */
[----:B------:R-:W-:Y:S02]  /*24aab0*/  @P1 VIADD R2, R4, 0x1 ;  /* 0x0000000104021836 */ /* 0x000fe40000000000 */
[----:B------:R-:W-:-:S04]  /*24aac0*/  @!P2 IMAD.MOV R2, RZ, RZ, R4 ;  /* 0x000000ffff02a224 */ /* 0x000fc800078e0204 */
[----:B------:R-:W-:-:S07]  /*24aad0*/  @P1 IMAD.MOV.U32 R4, RZ, RZ, R2 ;  /* 0x000000ffff041224 */ /* 0x000fce00078e0002 */
.L_x_12396:
[----:B------:R-:W-:Y:S05]  /*24aae0*/  BSYNC.RECONVERGENT B3 ;  /* 0x0000000000037941 */ /* 0x000fea0003800200 */
.L_x_12395:
        /* <DEDUP_REMOVED lines=36> */
.L_x_12405:
[----:B------:R-:W-:Y:S05]  /*24ad30*/  BSYNC.RECONVERGENT B3 ;  /* 0x0000000000037941 */ /* 0x000fea0003800200 */
.L_x_12404:
[----:B------:R-:W-:Y:S01]  /*24ad40*/  UMOV UR4, 0x66666666 ;  /* 0x6666666600047882 */ /* 0x000fe20000000000 */
[----:B------:R-:W-:Y:S01]  /*24ad50*/  UMOV UR5, 0x40711266 ;  /* 0x4071126600057882 */ /* 0x000fe20000000000 */
[----:B------:R-:W-:Y:S01]  /*24ad60*/  IMAD.MOV.U32 R4, RZ, RZ, 0x0 ;  /* 0x00000000ff047424 */ /* 0x000fe200078e00ff */
[----:B------:R-:W-:Y:S01]  /*24ad70*/  DADD R2, R2, -UR4 ;  /* 0x8000000402027e29 */ /* 0x000fe20008000000 */
[----:B------:R-:W-:-:S07]  /*24ad80*/  IMAD.MOV.U32 R5, RZ, RZ, 0x40590000 ;  /* 0x40590000ff057424 */ /* 0x000fce00078e00ff */
[----:B------:R-:W-:-:S11]  /*24ad90*/  DFMA R4, R2, R4, 0.5 ;  /* 0x3fe000000204742b */ /* 0x000fd60000000004 */
.L_x_12385:
[----:B------:R-:W-:Y:S05]  /*24ada0*/  BSYNC.RECONVERGENT B2 ;  /* 0x0000000000027941 */ /* 0x000fea0003800200 */
.L_x_12384:
        /* <DEDUP_REMOVED lines=28> */
.L_x_12406:
[----:B------:R-:W-:Y:S05]  /*24af70*/  BSYNC.RECONVERGENT B2 ;  /* 0x0000000000027941 */ /* 0x000fea0003800200 */
.L_x_12335:
[----:B------:R-:W-:Y:S05]  /*24af80*/  BSYNC.RECONVERGENT B1 ;  /* 0x0000000000017941 */ /* 0x000fea0003800200 */
.L_x_12334:
[----:B------:R-:W1:Y:S02]  /*24af90*/  LDC R2, c[0x0][0x3c0] ;  /* 0x0000f000ff027b82 */ /* 0x000e640000000800 */
[----:B-1----:R-:W-:-:S06]  /*24afa0*/  FADD R2, R2, -10 ;  /* 0xc120000002027421 */ /* 0x002fcc0000000000 */
[----:B------:R-:W1:Y:S02]  /*24afb0*/  F2F.F64.F32 R2, R2 ;  /* 0x0000000200027310 */ /* 0x000e640000201800 */
[----:B-1----:R-:W-:-:S06]  /*24afc0*/  DSETP.GT.AND P0, PT, R4, R2, PT ;  /* 0x000000020400722a */ /* 0x002fcc0003f04000 */
[----:B------:R-:W-:-:S08]  /*24afd0*/  SEL R154, R154, RZ, !P0 ;  /* 0x000000ff9a9a7207 */ /* 0x000fd00004000000 */
.L_x_12101:
[----:B------:R-:W-:Y:S05]  /*24afe0*/  BSYNC.RECONVERGENT B5 ;  /* 0x0000000000057941 */ /* 0x000fea0003800200 */
.L_x_12100:
[----:B------:R-:W1:Y:S01]  /*24aff0*/  LDCU UR4, c[0x0][0x3c8] ;  /* 0x00007900ff0477ac */ /* 0x000e620008000800 */
[----:B------:R-:W-:Y:S01]  /*24b000*/  ISETP.NE.AND P0, PT, R154, RZ, PT ;  /* 0x000000ff9a00720c */ /* 0x000fe20003f05270 */
[----:B------:R-:W-:Y:S03]  /*24b010*/  BSSY.RECONVERGENT B1, `(.L_x_12407) ;  /* 0x000105f000017945 */ /* 0x000fe60003800200 */
[----:B-1----:R-:W-:-:S13]  /*24b020*/  ISETP.EQ.OR P0, PT, RZ, UR4, !P0 ;  /* 0x00000004ff007c0c */ /* 0x002fda000c702670 */
[----:B------:R-:W-:Y:S05]  /*24b030*/  @P0 BRA `(.L_x_12408) ;  /* 0x0000010400700947 */ /* 0x000fea0003800000 */
[----:B------:R-:W-:Y:S01]  /*24b040*/  BSSY.RECONVERGENT B2, `(.L_x_12409) ;  /* 0x0000008000027945 */ /* 0x000fe20003800200 */
[----:B------:R-:W-:-:S07]  /*24b050*/  IMAD.MOV.U32 R2, RZ, RZ, RZ ;  /* 0x000000ffff027224 */ /* 0x000fce00078e00ff */
.L_x_12410:
[----:B------:R-:W-:-:S05]  /*24b060*/  IMAD.IADD R5, R1, 0x1, R2 ;  /* 0x0000000101057824 */ /* 0x000fca00078e0202 */
[----:B------:R-:W2:Y:S02]  /*24b070*/  LDL.U8 R3, [R5+0x282c] ;  /* 0x00282c0005037983 */ /* 0x000ea40000100000 */
[----:B--2---:R-:W-:Y:S01]  /*24b080*/  ISETP.NE.AND P0, PT, R3, RZ, PT ;  /* 0x000000ff0300720c */ /* 0x004fe20003f05270 */
[----:B------:R-:W-:Y:S02]  /*24b090*/  IMAD.MOV.U32 R3, RZ, RZ, R2 ;  /* 0x000000ffff037224 */ /* 0x000fe400078e0002 */
[----:B------:R-:W-:-:S10]  /*24b0a0*/  VIADD R2, R2, 0x1 ;  /* 0x0000000102027836 */ /* 0x000fd40000000000 */
[----:B------:R-:W-:Y:S05]  /*24b0b0*/  @P0 BRA `(.L_x_12410) ;  /* 0xfffffffc00e80947 */ /* 0x000fea000383ffff */
[----:B------:R-:W-:Y:S05]  /*24b0c0*/  BSYNC.RECONVERGENT B2 ;  /* 0x0000000000027941 */ /* 0x000fea0003800200 */
.L_x_12409:
[----:B------:R-:W-:Y:S01]  /*24b0d0*/  LOP3.LUT R2, R3, 0x1, RZ, 0xc0, !PT ;  /* 0x0000000103027812 */ /* 0x000fe200078ec0ff */
[----:B------:R-:W-:Y:S03]  /*24b0e0*/  BSSY.RECONVERGENT B2, `(.L_x_12411) ;  /* 0x00000be000027945 */ /* 0x000fe60003800200 */
[----:B------:R-:W-:-:S13]  /*24b0f0*/  ISETP.NE.U32.AND P0, PT, R2, 0x1, PT ;  /* 0x000000010200780c */ /* 0x000fda0003f05070 */
[----:B------:R-:W-:Y:S05]  /*24b100*/  @!P0 BRA `(.L_x_12412) ;  /* 0x0000000800108947 */ /* 0x000fea0003800000 */
[----:B------:R-:W-:-:S13]  /*24b110*/  ISETP.NE.AND P0, PT, R3, RZ, PT ;  /* 0x000000ff0300720c */ /* 0x000fda0003f05270 */
[----:B------:R-:W-:Y:S05]  /*24b120*/  @!P0 BRA `(.L_x_12413) ;  /* 0x0000000000788947 */ /* 0x000fea0003800000 */
[----:B---3--:R-:W-:Y:S01]  /*24b130*/  SHF.R.U32.HI R4, RZ, 0x1, R3 ;  /* 0x00000001ff047819 */ /* 0x008fe20000011603 */
[----:B------:R-:W-:-:S03]  /*24b140*/  IMAD.MOV.U32 R2, RZ, RZ, RZ ;  /* 0x000000ffff027224 */ /* 0x000fc600078e00ff */
[----:B------:R-:W-:-:S07]  /*24b150*/  VIMNMX.U32 R4, PT, PT, R4, 0x1, !PT ;  /* 0x0000000104047848 */ /* 0x000fce0007fe0000 */
.L_x_12414:
        /* <DEDUP_REMOVED lines=27> */
.L_x_12413:
[----:B------:R-:W-:Y:S01]  /*24b310*/  BSSY.RECONVERGENT B3, `(.L_x_12415) ;  /* 0x0000008000037945 */ /* 0x000fe20003800200 */
[----:B------:R-:W-:-:S07]  /*24b320*/  IMAD.MOV.U32 R2, RZ, RZ, RZ ;  /* 0x000000ffff027224 */ /* 0x000fce00078e00ff */
.L_x_12416:
[----:B------:R-:W-:-:S05]  /*24b330*/  IMAD.IADD R5, R1, 0x1, R2 ;  /* 0x0000000101057824 */ /* 0x000fca00078e0202 */
[----:B------:R-:W2:Y:S02]  /*24b340*/  LDL.U8 R3, [R5+0x282c] ;  /* 0x00282c0005037983 */ /* 0x000ea40000100000 */
[----:B--2---:R-:W-:Y:S01]  /*24b350*/  ISETP.NE.AND P0, PT, R3, RZ, PT ;  /* 0x000000ff0300720c */ /* 0x004fe20003f05270 */
[----:B------:R-:W-:Y:S02]  /*24b360*/  IMAD.MOV.U32 R3, RZ, RZ, R2 ;  /* 0x000000ffff037224 */ /* 0x000fe400078e0002 */
[----:B------:R-:W-:-:S10]  /*24b370*/  VIADD R2, R2, 0x1 ;  /* 0x0000000102027836 */ /* 0x000fd40000000000 */
[----:B------:R-:W-:Y:S05]  /*24b380*/  @P0 BRA `(.L_x_12416) ;  /* 0xfffffffc00e80947 */ /* 0x000fea000383ffff */
[----:B------:R-:W-:Y:S05]  /*24b390*/  BSYNC.RECONVERGENT B3 ;  /* 0x0000000000037941 */ /* 0x000fea0003800200 */
.L_x_12415:
[----:B------:R-:W-:-:S04]  /*24b3a0*/  LOP3.LUT R2, R3, 0x1, RZ, 0xc0, !PT ;  /* 0x0000000103027812 */ /* 0x000fc800078ec0ff */
[----:B------:R-:W-:-:S13]  /*24b3b0*/  ISETP.NE.U32.AND P0, PT, R2, 0x1, PT ;  /* 0x000000010200780c */ /* 0x000fda0003f05070 */
[----:B------:R-:W-:Y:S05]  /*24b3c0*/  @!P0 BRA `(.L_x_12412) ;  /* 0x0000000400608947 */ /* 0x000fea0003800000 */
[----:B------:R-:W-:-:S13]  /*24b3d0*/  ISETP.NE.AND P0, PT, R3, RZ, PT ;  /* 0x000000ff0300720c */ /* 0x000fda0003f05270 */
[----:B------:R-:W-:Y:S05]  /*24b3e0*/  @!P0 BRA `(.L_x_12417) ;  /* 0x0000000000788947 */ /* 0x000fea0003800000 */
[----:B---3--:R-:W-:Y:S01]  /*24b3f0*/  SHF.R.U32.HI R4, RZ, 0x1, R3 ;  /* 0x00000001ff047819 */ /* 0x008fe20000011603 */
[----:B------:R-:W-:-:S03]  /*24b400*/  IMAD.MOV.U32 R2, RZ, RZ, RZ ;  /* 0x000000ffff027224 */ /* 0x000fc600078e00ff */
[----:B------:R-:W-:-:S07]  /*24b410*/  VIMNMX.U32 R4, PT, PT, R4, 0x1, !PT ;  /* 0x0000000104047848 */ /* 0x000fce0007fe0000 */
.L_x_12418:
        /* <DEDUP_REMOVED lines=27> */
.L_x_12417:
[----:B------:R-:W1:Y:S01]  /*24b5d0*/  MUFU.RCP64H R5, 2.2750682830810546875 ;  /* 0x4002335700057908 */ /* 0x000e620000001800 */
[----:B------:R-:W-:Y:S01]  /*24b5e0*/  IMAD.MOV.U32 R2, RZ, RZ, 0x11d70f68 ;  /* 0x11d70f68ff027424 */ /* 0x000fe200078e00ff */
[----:B------:R-:W-:Y:S01]  /*24b5f0*/  UMOV UR4, 0x8eb87b44 ;  /* 0x8eb87b4400047882 */ /* 0x000fe20000000000 */
[----:B------:R-:W-:Y:S01]  /*24b600*/  IMAD.MOV.U32 R3, RZ, RZ, 0x40023357 ;  /* 0x40023357ff037424 */ /* 0x000fe200078e00ff */
[----:B------:R-:W-:Y:S01]  /*24b610*/  UMOV UR5, 0x3fd19ab8 ;  /* 0x3fd19ab800057882 */ /* 0x000fe20000000000 */
[----:B---3--:R-:W-:Y:S01]  /*24b620*/  IMAD.MOV.U32 R4, RZ, RZ, RZ ;  /* 0x000000ffff047224 */ /* 0x008fe200078e00ff */
        /* <DEDUP_REMOVED lines=50> */
.L_x_12412:
        /* <DEDUP_REMOVED lines=55> */
.L_x_12419:
[----:B------:R-:W-:Y:S05]  /*24bcc0*/  BSYNC.RECONVERGENT B2 ;  /* 0x0000000000027941 */ /* 0x000fea0003800200 */
.L_x_12411:
[----:B------:R-:W-:Y:S01]  /*24bcd0*/  BSSY.RECONVERGENT B2, `(.L_x_12420) ;  /* 0x0000008000027945 */ /* 0x000fe20003800200 */
[----:B------:R-:W-:-:S07]  /*24bce0*/  IMAD.MOV.U32 R3, RZ, RZ, RZ ;  /* 0x000000ffff037224 */ /* 0x000fce00078e00ff */
.L_x_12421:
[----:B------:R-:W-:-:S06]  /*24bcf0*/  IMAD.IADD R2, R1, 0x1, R3 ;  /* 0x0000000101027824 */ /* 0x000fcc00078e0203 */
[----:B------:R-:W2:Y:S02]  /*24bd00*/  LDL.U8 R2, [R2+0x282c] ;  /* 0x00282c0002027983 */ /* 0x000ea40000100000 */
[----:B--2---:R-:W-:Y:S01]  /*24bd10*/  ISETP.NE.AND P0, PT, R2, RZ, PT ;  /* 0x000000ff0200720c */ /* 0x004fe20003f05270 */
[----:B------:R-:W-:Y:S02]  /*24bd20*/  IMAD.MOV.U32 R2, RZ, RZ, R3 ;  /* 0x000000ffff027224 */ /* 0x000fe400078e0003 */
[----:B------:R-:W-:-:S10]  /*24bd30*/  VIADD R3, R3, 0x1 ;  /* 0x0000000103037836 */ /* 0x000fd40000000000 */
[----:B------:R-:W-:Y:S05]  /*24bd40*/  @P0 BRA `(.L_x_12421) ;  /* 0xfffffffc00e80947 */ /* 0x000fea000383ffff */
[----:B------:R-:W-:Y:S05]  /*24bd50*/  BSYNC.RECONVERGENT B2 ;  /* 0x0000000000027941 */ /* 0x000fea0003800200 */
.L_x_12420:
[----:B------:R-:W-:Y:S01]  /*24bd60*/  BSSY.RECONVERGENT B2, `(.L_x_12422) ;  /* 0x0000008000027945 */ /* 0x000fe20003800200 */
[----:B------:R-:W-:-:S07]  /*24bd70*/  IMAD.MOV.U32 R3, RZ, RZ, RZ ;  /* 0x000000ffff037224 */ /* 0x000fce00078e00ff */
.L_x_12423:
[----:B------:R-:W-:-:S06]  /*24bd80*/  IMAD.IADD R104, R1, 0x1, R3 ;  /* 0x0000000101687824 */ /* 0x000fcc00078e0203 */
[----:B------:R-:W2:Y:S01]  /*24bd90*/  LDL.U8 R104, [R104+0x282c] ;  /* 0x00282c0068687983 */ /* 0x000ea20000100000 */
[----:B------:R-:W-:Y:S02]  /*24bda0*/  IMAD.MOV.U32 R148, RZ, RZ, R3 ;  /* 0x000000ffff947224 */ /* 0x000fe400078e0003 */
[----:B------:R-:W-:Y:S01]  /*24bdb0*/  VIADD R3, R3, 0x1 ;  /* 0x0000000103037836 */ /* 0x000fe20000000000 */
[----:B--2---:R-:W-:-:S13]  /*24bdc0*/  ISETP.NE.AND P0, PT, R104, RZ, PT ;  /* 0x000000ff6800720c */ /* 0x004fda0003f05270 */
[----:B------:R-:W-:Y:S05]  /*24bdd0*/  @P0 BRA `(.L_x_12423) ;  /* 0xfffffffc00e80947 */ /* 0x000fea000383ffff */
[----:B------:R-:W-:Y:S05]  /*24bde0*/  BSYNC.RECONVERGENT B2 ;  /* 0x0000000000027941 */ /* 0x000fea0003800200 */
.L_x_12422:
        /* <DEDUP_REMOVED lines=10> */
.L_x_12448:
        /* <DEDUP_REMOVED lines=12> */
.L_x_12429:
[----:B------:R-:W-:-:S13]  /*24bf50*/  ISETP.NE.AND P1, PT, R107, 0x47, PT ;  /* 0x000000476b00780c */ /* 0x000fda0003f25270 */
[----:B------:R-:W-:Y:S05]  /*24bf60*/  @!P1 BRA `(.L_x_12432) ;  /* 0x0000000000149947 */ /* 0x000fea0003800000 */
[----:B------:R-:W-:Y:S01]  /*24bf70*/  ISETP.NE.AND P1, PT, R107, 0x54, PT ;  /* 0x000000546b00780c */ /* 0x000fe20003f25270 */
[----:B------:R-:W-:-:S12]  /*24bf80*/  IMAD.MOV.U32 R108, RZ, RZ, 0x3 ;  /* 0x00000003ff6c7424 */ /* 0x000fd800078e00ff */
[----:B------:R-:W-:Y:S05]  /*24bf90*/  @!P1 BRA `(.L_x_12430) ;  /* 0x00000000000c9947 */ /* 0x000fea0003800000 */
.L_x_12431:
[----:B------:R-:W-:Y:S01]  /*24bfa0*/  IMAD.MOV.U32 R108, RZ, RZ, 0x4 ;  /* 0x00000004ff6c7424 */ /* 0x000fe200078e00ff */
[----:B------:R-:W-:Y:S06]  /*24bfb0*/  BRA `(.L_x_12430) ;  /* 0x0000000000047947 */ /* 0x000fec0003800000 */
.L_x_12432:
[----:B------:R-:W-:-:S07]  /*24bfc0*/  IMAD.MOV.U32 R108, RZ, RZ, 0x2 ;  /* 0x00000002ff6c7424 */ /* 0x000fce00078e00ff */
.L_x_12430:
[----:B------:R-:W-:Y:S05]  /*24bfd0*/  BSYNC.RECONVERGENT B4 ;  /* 0x0000000000047941 */ /* 0x000fea0003800200 */
.L_x_12428:
        /* <DEDUP_REMOVED lines=12> */
.L_x_12434:
[----:B------:R-:W-:-:S13]  /*24c0a0*/  ISETP.NE.AND P1, PT, R107, 0x47, PT ;  /* 0x000000476b00780c */ /* 0x000fda0003f25270 */
[----:B------:R-:W-:Y:S05]  /*24c0b0*/  @!P1 BRA `(.L_x_12437) ;  /* 0x0000000000149947 */ /* 0x000fea0003800000 */
[----:B------:R-:W-:Y:S01]  /*24c0c0*/  ISETP.NE.AND P1, PT, R107, 0x54, PT ;  /* 0x000000546b00780c */ /* 0x000fe20003f25270 */
[----:B------:R-:W-:-:S12]  /*24c0d0*/  IMAD.MOV.U32 R108, RZ, RZ, 0x3 ;  /* 0x00000003ff6c7424 */ /* 0x000fd800078e00ff */
[----:B------:R-:W-:Y:S05]  /*24c0e0*/  @!P1 BRA `(.L_x_12435) ;  /* 0x00000000000c9947 */ /* 0x000fea0003800000 */
.L_x_12436:
[----:B------:R-:W-:Y:S01]  /*24c0f0*/  IMAD.MOV.U32 R108, RZ, RZ, 0x4 ;  /* 0x00000004ff6c7424 */ /* 0x000fe200078e00ff */
[----:B------:R-:W-:Y:S06]  /*24c100*/  BRA `(.L_x_12435) ;  /* 0x0000000000047947 */ /* 0x000fec0003800000 */
.L_x_12437:
[----:B------:R-:W-:-:S07]  /*24c110*/  IMAD.MOV.U32 R108, RZ, RZ, 0x2 ;  /* 0x00000002ff6c7424 */ /* 0x000fce00078e00ff */
.L_x_12435:
[----:B------:R-:W-:Y:S05]  /*24c120*/  BSYNC.RECONVERGENT B4 ;  /* 0x0000000000047941 */ /* 0x000fea0003800200 */
.L_x_12433:
        /* <DEDUP_REMOVED lines=12> */
.L_x_12439:
[----:B------:R-:W-:-:S13]  /*24c1f0*/  ISETP.NE.AND P1, PT, R107, 0x47, PT ;  /* 0x000000476b00780c */ /* 0x000fda0003f25270 */
[----:B------:R-:W-:Y:S05]  /*24c200*/  @!P1 BRA `(.L_x_12442) ;  /* 0x0000000000149947 */ /* 0x000fea0003800000 */
[----:B------:R-:W-:Y:S01]  /*24c210*/  ISETP.NE.AND P1, PT, R107, 0x54, PT ;  /* 0x000000546b00780c */ /* 0x000fe20003f25270 */
[----:B------:R-:W-:-:S12]  /*24c220*/  IMAD.MOV.U32 R108, RZ, RZ, 0x3 ;  /* 0x00000003ff6c7424 */ /* 0x000fd800078e00ff */
[----:B------:R-:W-:Y:S05]  /*24c230*/  @!P1 BRA `(.L_x_12440) ;  /* 0x00000000000c9947 */ /* 0x000fea0003800000 */
.L_x_12441:
[----:B------:R-:W-:Y:S01]  /*24c240*/  IMAD.MOV.U32 R108, RZ, RZ, 0x4 ;  /* 0x00000004ff6c7424 */ /* 0x000fe200078e00ff */
[----:B------:R-:W-:Y:S06]  /*24c250*/  BRA `(.L_x_12440) ;  /* 0x0000000000047947 */ /* 0x000fec0003800000 */
.L_x_12442:
[----:B------:R-:W-:-:S07]  /*24c260*/  IMAD.MOV.U32 R108, RZ, RZ, 0x2 ;  /* 0x00000002ff6c7424 */ /* 0x000fce00078e00ff */
.L_x_12440:
[----:B------:R-:W-:Y:S05]  /*24c270*/  BSYNC.RECONVERGENT B4 ;  /* 0x0000000000047941 */ /* 0x000fea0003800200 */
.L_x_12438:
        /* <DEDUP_REMOVED lines=12> */
.L_x_12444:
[----:B------:R-:W-:-:S13]  /*24c340*/  ISETP.NE.AND P1, PT, R107, 0x47, PT ;  /* 0x000000476b00780c */ /* 0x000fda0003f25270 */
[----:B------:R-:W-:Y:S05]  /*24c350*/  @!P1 BRA `(.L_x_12447) ;  /* 0x0000000000149947 */ /* 0x000fea0003800000 */
[----:B------:R-:W-:Y:S01]  /*24c360*/  ISETP.NE.AND P1, PT, R107, 0x54, PT ;  /* 0x000000546b00780c */ /* 0x000fe20003f25270 */
[----:B------:R-:W-:-:S12]  /*24c370*/  IMAD.MOV.U32 R108, RZ, RZ, 0x3 ;  /* 0x00000003ff6c7424 */ /* 0x000fd800078e00ff */
[----:B------:R-:W-:Y:S05]  /*24c380*/  @!P1 BRA `(.L_x_12445) ;  /* 0x00000000000c9947 */ /* 0x000fea0003800000 */
.L_x_12446:
[----:B------:R-:W-:Y:S01]  /*24c390*/  IMAD.MOV.U32 R108, RZ, RZ, 0x4 ;  /* 0x00000004ff6c7424 */ /* 0x000fe200078e00ff */
[----:B------:R-:W-:Y:S06]  /*24c3a0*/  BRA `(.L_x_12445) ;  /* 0x0000000000047947 */ /* 0x000fec0003800000 */
.L_x_12447:
[----:B------:R-:W-:-:S07]  /*24c3b0*/  IMAD.MOV.U32 R108, RZ, RZ, 0x2 ;  /* 0x00000002ff6c7424 */ /* 0x000fce00078e00ff */
.L_x_12445:
[----:B------:R-:W-:Y:S05]  /*24c3c0*/  BSYNC.RECONVERGENT B4 ;  /* 0x0000000000047941 */ /* 0x000fea0003800200 */
.L_x_12443:
[----:B------:R0:W-:Y:S02]  /*24c3d0*/  STL.U8 [R104+0x27db], R108 ;  /* 0x0027db6c68007387 */ /* 0x0001e40000100000 */
[C---:B0-----:R-:W-:Y:S02]  /*24c3e0*/  VIADD R104, R3.reuse, 0x3 ;  /* 0x0000000303687836 */ /* 0x041fe40000000000 */
[----:B------:R-:W-:-:S03]  /*24c3f0*/  VIADD R3, R3, 0x4 ;  /* 0x0000000403037836 */ /* 0x000fc60000000000 */
[----:B------:R-:W-:-:S13]  /*24c400*/  ISETP.NE.AND P1, PT, R104, R105, PT ;  /* 0x000000696800720c */ /* 0x000fda0003f25270 */
[----:B------:R-:W-:Y:S05]  /*24c410*/  @P1 BRA `(.L_x_12448) ;  /* 0xfffffff8009c1947 */ /* 0x000fea000383ffff */
.L_x_12427:
[----:B------:R-:W-:Y:S05]  /*24c420*/  BSYNC.RECONVERGENT B3 ;  /* 0x0000000000037941 */ /* 0x000fea0003800200 */
.L_x_12426:
        /* <DEDUP_REMOVED lines=14> */
.L_x_12450:
[----:B------:R-:W-:-:S13]  /*24c510*/  ISETP.NE.AND P1, PT, R107, 0x47, PT ;  /* 0x000000476b00780c */ /* 0x000fda0003f25270 */
[----:B------:R-:W-:Y:S05]  /*24c520*/  @!P1 BRA `(.L_x_12453) ;  /* 0x0000000000149947 */ /* 0x000fea0003800000 */
[----:B------:R-:W-:Y:S01]  /*24c530*/  ISETP.NE.AND P1, PT, R107, 0x54, PT ;  /* 0x000000546b00780c */ /* 0x000fe20003f25270 */
[----:B------:R-:W-:-:S12]  /*24c540*/  IMAD.MOV.U32 R104, RZ, RZ, 0x3 ;  /* 0x00000003ff687424 */ /* 0x000fd800078e00ff */
[----:B------:R-:W-:Y:S05]  /*24c550*/  @!P1 BRA `(.L_x_12451) ;  /* 0x00000000000c9947 */ /* 0x000fea0003800000 */
.L_x_12452:
[----:B------:R-:W-:Y:S01]  /*24c560*/  IMAD.MOV.U32 R104, RZ, RZ, 0x4 ;  /* 0x00000004ff687424 */ /* 0x000fe200078e00ff */
[----:B------:R-:W-:Y:S06]  /*24c570*/  BRA `(.L_x_12451) ;  /* 0x0000000000047947 */ /* 0x000fec0003800000 */
.L_x_12453:
[----:B------:R-:W-:-:S07]  /*24c580*/  IMAD.MOV.U32 R104, RZ, RZ, 0x2 ;  /* 0x00000002ff687424 */ /* 0x000fce00078e00ff */
.L_x_12451:
[----:B------:R-:W-:Y:S05]  /*24c590*/  BSYNC.RECONVERGENT B3 ;  /* 0x0000000000037941 */ /* 0x000fea0003800200 */
.L_x_12449:
        /* <DEDUP_REMOVED lines=14> */
.L_x_12455:
[----:B------:R-:W-:-:S13]  /*24c680*/  ISETP.NE.AND P1, PT, R107, 0x47, PT ;  /* 0x000000476b00780c */ /* 0x000fda0003f25270 */
[----:B------:R-:W-:Y:S05]  /*24c690*/  @!P1 BRA `(.L_x_12458) ;  /* 0x0000000000149947 */ /* 0x000fea0003800000 */
[----:B------:R-:W-:Y:S01]  /*24c6a0*/  ISETP.NE.AND P1, PT, R107, 0x54, PT ;  /* 0x000000546b00780c */ /* 0x000fe20003f25270 */
[----:B------:R-:W-:-:S12]  /*24c6b0*/  IMAD.MOV.U32 R104, RZ, RZ, 0x3 ;  /* 0x00000003ff687424 */ /* 0x000fd800078e00ff */
[----:B------:R-:W-:Y:S05]  /*24c6c0*/  @!P1 BRA `(.L_x_12456) ;  /* 0x00000000000c9947 */ /* 0x000fea0003800000 */
.L_x_12457:
[----:B------:R-:W-:Y:S01]  /*24c6d0*/  IMAD.MOV.U32 R104, RZ, RZ, 0x4 ;  /* 0x00000004ff687424 */ /* 0x000fe200078e00ff */
[----:B------:R-:W-:Y:S06]  /*24c6e0*/  BRA `(.L_x_12456) ;  /* 0x0000000000047947 */ /* 0x000fec0003800000 */
.L_x_12458:
[----:B------:R-:W-:-:S07]  /*24c6f0*/  IMAD.MOV.U32 R104, RZ, RZ, 0x2 ;  /* 0x00000002ff687424 */ /* 0x000fce00078e00ff */
.L_x_12456:
[----:B------:R-:W-:Y:S05]  /*24c700*/  BSYNC.RECONVERGENT B3 ;  /* 0x0000000000037941 */ /* 0x000fea0003800200 */
.L_x_12454:
        /* <DEDUP_REMOVED lines=15> */
.L_x_12460:
[----:B------:R-:W-:-:S13]  /*24c800*/  ISETP.NE.AND P1, PT, R104, 0x47, PT ;  /* 0x000000476800780c */ /* 0x000fda0003f25270 */
[----:B------:R-:W-:Y:S05]  /*24c810*/  @!P1 BRA `(.L_x_12463) ;  /* 0x0000000000149947 */ /* 0x000fea0003800000 */
[----:B------:R-:W-:Y:S01]  /*24c820*/  ISETP.NE.AND P1, PT, R104, 0x54, PT ;  /* 0x000000546800780c */ /* 0x000fe20003f25270 */
[----:B------:R-:W-:-:S12]  /*24c830*/  IMAD.MOV.U32 R3, RZ, RZ, 0x3 ;  /* 0x00000003ff037424 */ /* 0x000fd800078e00ff */
[----:B------:R-:W-:Y:S05]  /*24c840*/  @!P1 BRA `(.L_x_12461) ;  /* 0x00000000000c9947 */ /* 0x000fea0003800000 */
.L_x_12462:
[----:B------:R-:W-:Y:S01]  /*24c850*/  IMAD.MOV.U32 R3, RZ, RZ, 0x4 ;  /* 0x00000004ff037424 */ /* 0x000fe200078e00ff */
[----:B------:R-:W-:Y:S06]  /*24c860*/  BRA `(.L_x_12461) ;  /* 0x0000000000047947 */ /* 0x000fec0003800000 */
.L_x_12463:
[----:B------:R-:W-:-:S07]  /*24c870*/  IMAD.MOV.U32 R3, RZ, RZ, 0x2 ;  /* 0x00000002ff037424 */ /* 0x000fce00078e00ff */
.L_x_12461:
[----:B------:R-:W-:Y:S05]  /*24c880*/  BSYNC.RECONVERGENT B3 ;  /* 0x0000000000037941 */ /* 0x000fea0003800200 */
.L_x_12459:
[----:B------:R0:W-:Y:S02]  /*24c890*/  STL.U8 [R105+0x27da], R3 ;  /* 0x0027da0369007387 */ /* 0x0001e40000100000 */
.L_x_12425:
[----:B------:R-:W-:Y:S05]  /*24c8a0*/  BSYNC.RECONVERGENT B2 ;  /* 0x0000000000027941 */ /* 0x000fea0003800200 */
.L_x_12424:
        /* <DEDUP_REMOVED lines=10> */
.L_x_12488:
        /* <DEDUP_REMOVED lines=12> */
.L_x_12469:
[----:B------:R-:W-:-:S13]  /*24ca10*/  ISETP.NE.AND P1, PT, R105, 0x47, PT ;  /* 0x000000476900780c */ /* 0x000fda0003f25270 */
[----:B------:R-:W-:Y:S05]  /*24ca20*/  @!P1 BRA `(.L_x_12472) ;  /* 0x0000000000149947 */ /* 0x000fea0003800000 */
[----:B------:R-:W-:Y:S01]  /*24ca30*/  ISETP.NE.AND P1, PT, R105, 0x54, PT ;  /* 0x000000546900780c */ /* 0x000fe20003f25270 */
[----:B------:R-:W-:-:S12]  /*24ca40*/  IMAD.MOV.U32 R104, RZ, RZ, 0x3 ;  /* 0x00000003ff687424 */ /* 0x000fd800078e00ff */
[----:B------:R-:W-:Y:S05]  /*24ca50*/  @!P1 BRA `(.L_x_12470) ;  /* 0x00000000000c9947 */ /* 0x000fea0003800000 */
.L_x_12471:
[----:B------:R-:W-:Y:S01]  /*24ca60*/  IMAD.MOV.U32 R104, RZ, RZ, 0x4 ;  /* 0x00000004ff687424 */ /* 0x000fe200078e00ff */
[----:B------:R-:W-:Y:S06]  /*24ca70*/  BRA `(.L_x_12470) ;  /* 0x0000000000047947 */ /* 0x000fec0003800000 */
.L_x_12472:
[----:B------:R-:W-:-:S07]  /*24ca80*/  IMAD.MOV.U32 R104, RZ, RZ, 0x2 ;  /* 0x00000002ff687424 */ /* 0x000fce00078e00ff */
.L_x_12470:
[----:B------:R-:W-:Y:S05]  /*24ca90*/  BSYNC.RECONVERGENT B4 ;  /* 0x0000000000047941 */ /* 0x000fea0003800200 */
.L_x_12468:
        /* <DEDUP_REMOVED lines=15> */
.L_x_12474:
[----:B------:R-:W-:-:S13]  /*24cb90*/  ISETP.NE.AND P1, PT, R104, 0x47, PT ;  /* 0x000000476800780c */ /* 0x000fda0003f25270 */
[----:B------:R-:W-:Y:S05]  /*24cba0*/  @!P1 BRA `(.L_x_12477) ;  /* 0x0000000000149947 */ /* 0x000fea0003800000 */
[----:B------:R-:W-:Y:S01]  /*24cbb0*/  ISETP.NE.AND P1, PT, R104, 0x54, PT ;  /* 0x000000546800780c */ /* 0x000fe20003f25270 */
[----:B------:R-:W-:-:S12]  /*24cbc0*/  IMAD.MOV.U32 R105, RZ, RZ, 0x3 ;  /* 0x00000003ff697424 */ /* 0x000fd800078e00ff */
[----:B------:R-:W-:Y:S05]  /*24cbd0*/  @!P1 BRA `(.L_x_12475) ;  /* 0x00000000000c9947 */ /* 0x000fea0003800000 */
.L_x_12476:
[----:B------:R-:W-:Y:S01]  /*24cbe0*/  IMAD.MOV.U32 R105, RZ, RZ, 0x4 ;  /* 0x00000004ff697424 */ /* 0x000fe200078e00ff */
[----:B------:R-:W-:Y:S06]  /*24cbf0*/  BRA `(.L_x_12475) ;  /* 0x0000000000047947 */ /* 0x000fec0003800000 */
.L_x_12477:
[----:B------:R-:W-:-:S07]  /*24cc00*/  IMAD.MOV.U32 R105, RZ, RZ, 0x2 ;  /* 0x00000002ff697424 */ /* 0x000fce00078e00ff */
.L_x_12475:
[----:B------:R-:W-:Y:S05]  /*24cc10*/  BSYNC.RECONVERGENT B4 ;  /* 0x0000000000047941 */ /* 0x000fea0003800200 */
.L_x_12473:
        /* <DEDUP_REMOVED lines=14> */
.L_x_12479:
[----:B------:R-:W-:-:S13]  /*24cd00*/  ISETP.NE.AND P1, PT, R104, 0x47, PT ;  /* 0x000000476800780c */ /* 0x000fda0003f25270 */
[----:B------:R-:W-:Y:S05]  /*24cd10*/  @!P1 BRA `(.L_x_12482) ;  /* 0x0000000000149947 */ /* 0x000fea0003800000 */
[----:B------:R-:W-:Y:S01]  /*24cd20*/  ISETP.NE.AND P1, PT, R104, 0x54, PT ;  /* 0x000000546800780c */ /* 0x000fe20003f25270 */
[----:B------:R-:W-:-:S12]  /*24cd30*/  IMAD.MOV.U32 R105, RZ, RZ, 0x3 ;  /* 0x00000003ff697424 */ /* 0x000fd800078e00ff */
[----:B------:R-:W-:Y:S05]  /*24cd40*/  @!P1 BRA `(.L_x_12480) ;  /* 0x00000000000c9947 */ /* 0x000fea0003800000 */
.L_x_12481:
[----:B------:R-:W-:Y:S01]  /*24cd50*/  IMAD.MOV.U32 R105, RZ, RZ, 0x4 ;  /* 0x00000004ff697424 */ /* 0x000fe200078e00ff */
[----:B------:R-:W-:Y:S06]  /*24cd60*/  BRA `(.L_x_12480) ;  /* 0x0000000000047947 */ /* 0x000fec0003800000 */
.L_x_12482:
[----:B------:R-:W-:-:S07]  /*24cd70*/  IMAD.MOV.U32 R105, RZ, RZ, 0x2 ;  /* 0x00000002ff697424 */ /* 0x000fce00078e00ff */
.L_x_12480:
[----:B------:R-:W-:Y:S05]  /*24cd80*/  BSYNC.RECONVERGENT B4 ;  /* 0x0000000000047941 */ /* 0x000fea0003800200 */
.L_x_12478:
        /* <DEDUP_REMOVED lines=14> */
.L_x_12484:
[----:B------:R-:W-:-:S13]  /*24ce70*/  ISETP.NE.AND P1, PT, R109, 0x47, PT ;  /* 0x000000476d00780c */ /* 0x000fda0003f25270 */
[----:B------:R-:W-:Y:S05]  /*24ce80*/  @!P1 BRA `(.L_x_12487) ;  /* 0x0000000000149947 */ /* 0x000fea0003800000 */
[----:B------:R-:W-:Y:S01]  /*24ce90*/  ISETP.NE.AND P1, PT, R109, 0x54, PT ;  /* 0x000000546d00780c */ /* 0x000fe20003f25270 */
[----:B------:R-:W-:-:S12]  /*24cea0*/  IMAD.MOV.U32 R105, RZ, RZ, 0x3 ;  /* 0x00000003ff697424 */ /* 0x000fd800078e00ff */
[----:B------:R-:W-:Y:S05]  /*24ceb0*/  @!P1 BRA `(.L_x_12485) ;  /* 0x00000000000c9947 */ /* 0x000fea0003800000 */
.L_x_12486:
[----:B------:R-:W-:Y:S01]  /*24cec0*/  IMAD.MOV.U32 R105, RZ, RZ, 0x4 ;  /* 0x00000004ff697424 */ /* 0x000fe200078e00ff */
[----:B------:R-:W-:Y:S06]  /*24ced0*/  BRA `(.L_x_12485) ;  /* 0x0000000000047947 */ /* 0x000fec0003800000 */
.L_x_12487:
[----:B------:R-:W-:-:S07]  /*24cee0*/  IMAD.MOV.U32 R105, RZ, RZ, 0x2 ;  /* 0x00000002ff697424 */ /* 0x000fce00078e00ff */
.L_x_12485:
[----:B------:R-:W-:Y:S05]  /*24cef0*/  BSYNC.RECONVERGENT B4 ;  /* 0x0000000000047941 */ /* 0x000fea0003800200 */
.L_x_12483:
[----:B------:R0:W-:Y:S01]  /*24cf00*/  STL.U8 [R106+0x27f6], R105 ;  /* 0x0027f6696a007387 */ /* 0x0001e20000100000 */
[----:B------:R-:W-:Y:S01]  /*24cf10*/  ISETP.NE.AND P1, PT, R104, R107, PT ;  /* 0x0000006b6800720c */ /* 0x000fe20003f25270 */
[----:B------:R-:W-:-:S12]  /*24cf20*/  VIADD R3, R3, 0x4 ;  /* 0x0000000403037836 */ /* 0x000fd80000000000 */
[----:B0-----:R-:W-:Y:S05]  /*24cf30*/  @P1 BRA `(.L_x_12488) ;  /* 0xfffffff800841947 */ /* 0x001fea000383ffff */
.L_x_12467:
[----:B------:R-:W-:Y:S05]  /*24cf40*/  BSYNC.RECONVERGENT B3 ;  /* 0x0000000000037941 */ /* 0x000fea0003800200 */
.L_x_12466:
        /* <DEDUP_REMOVED lines=14> */
.L_x_12490:
[----:B------:R-:W-:-:S13]  /*24d030*/  ISETP.NE.AND P1, PT, R105, 0x47, PT ;  /* 0x000000476900780c */ /* 0x000fda0003f25270 */
[----:B------:R-:W-:Y:S05]  /*24d040*/  @!P1 BRA `(.L_x_12493) ;  /* 0x0000000000149947 */ /* 0x000fea0003800000 */
[----:B------:R-:W-:Y:S01]  /*24d050*/  ISETP.NE.AND P1, PT, R105, 0x54, PT ;  /* 0x000000546900780c */ /* 0x000fe20003f25270 */
[----:B------:R-:W-:-:S12]  /*24d060*/  IMAD.MOV.U32 R104, RZ, RZ, 0x3 ;  /* 0x00000003ff687424 */ /* 0x000fd800078e00ff */
[----:B------:R-:W-:Y:S05]  /*24d070*/  @!P1 BRA `(.L_x_12491) ;  /* 0x00000000000c9947 */ /* 0x000fea0003800000 */
.L_x_12492:
[----:B------:R-:W-:Y:S01]  /*24d080*/  IMAD.MOV.U32 R104, RZ, RZ, 0x4 ;  /* 0x00000004ff687424 */ /* 0x000fe200078e00ff */
[----:B------:R-:W-:Y:S06]  /*24d090*/  BRA `(.L_x_12491) ;  /* 0x0000000000047947 */ /* 0x000fec0003800000 */
.L_x_12493:
[----:B------:R-:W-:-:S07]  /*24d0a0*/  IMAD.MOV.U32 R104, RZ, RZ, 0x2 ;  /* 0x00000002ff687424 */ /* 0x000fce00078e00ff */
.L_x_12491:
[----:B------:R-:W-:Y:S05]  /*24d0b0*/  BSYNC.RECONVERGENT B3 ;  /* 0x0000000000037941 */ /* 0x000fea0003800200 */
.L_x_12489:
        /* <DEDUP_REMOVED lines=17> */
.L_x_12495:
[----:B------:R-:W-:-:S13]  /*24d1d0*/  ISETP.NE.AND P1, PT, R106, 0x47, PT ;  /* 0x000000476a00780c */ /* 0x000fda0003f25270 */
[----:B------:R-:W-:Y:S05]  /*24d1e0*/  @!P1 BRA `(.L_x_12498) ;  /* 0x0000000000149947 */ /* 0x000fea0003800000 */
[----:B------:R-:W-:Y:S01]  /*24d1f0*/  ISETP.NE.AND P1, PT, R106, 0x54, PT ;  /* 0x000000546a00780c */ /* 0x000fe20003f25270 */
[----:B------:R-:W-:-:S12]  /*24d200*/  IMAD.MOV.U32 R104, RZ, RZ, 0x3 ;  /* 0x00000003ff687424 */ /* 0x000fd800078e00ff */
[----:B------:R-:W-:Y:S05]  /*24d210*/  @!P1 BRA `(.L_x_12496) ;  /* 0x00000000000c9947 */ /* 0x000fea0003800000 */
.L_x_12497:
[----:B------:R-:W-:Y:S01]  /*24d220*/  IMAD.MOV.U32 R104, RZ, RZ, 0x4 ;  /* 0x00000004ff687424 */ /* 0x000fe200078e00ff */
[----:B------:R-:W-:Y:S06]  /*24d230*/  BRA `(.L_x_12496) ;  /* 0x0000000000047947 */ /* 0x000fec0003800000 */
.L_x_12498:
[----:B------:R-:W-:-:S07]  /*24d240*/  IMAD.MOV.U32 R104, RZ, RZ, 0x2 ;  /* 0x00000002ff687424 */ /* 0x000fce00078e00ff */
.L_x_12496:
[----:B------:R-:W-:Y:S05]  /*24d250*/  BSYNC.RECONVERGENT B3 ;  /* 0x0000000000037941 */ /* 0x000fea0003800200 */
.L_x_12494:
        /* <DEDUP_REMOVED lines=16> */
.L_x_12500:
[----:B------:R-:W-:-:S13]  /*24d360*/  ISETP.NE.AND P1, PT, R104, 0x47, PT ;  /* 0x000000476800780c */ /* 0x000fda0003f25270 */
[----:B------:R-:W-:Y:S05]  /*24d370*/  @!P1 BRA `(.L_x_12503) ;  /* 0x0000000000149947 */ /* 0x000fea0003800000 */
[----:B------:R-:W-:Y:S01]  /*24d380*/  ISETP.NE.AND P1, PT, R104, 0x54, PT ;  /* 0x000000546800780c */ /* 0x000fe20003f25270 */
[----:B------:R-:W-:-:S12]  /*24d390*/  IMAD.MOV.U32 R3, RZ, RZ, 0x3 ;  /* 0x00000003ff037424 */ /* 0x000fd800078e00ff */
[----:B------:R-:W-:Y:S05]  /*24d3a0*/  @!P1 BRA `(.L_x_12501) ;  /* 0x00000000000c9947 */ /* 0x000fea0003800000 */
.L_x_12502:
[----:B------:R-:W-:Y:S01]  /*24d3b0*/  IMAD.MOV.U32 R3, RZ, RZ, 0x4 ;  /* 0x00000004ff037424 */ /* 0x000fe200078e00ff */
[----:B------:R-:W-:Y:S06]  /*24d3c0*/  BRA `(.L_x_12501) ;  /* 0x0000000000047947 */ /* 0x000fec0003800000 */
.L_x_12503:
[----:B------:R-:W-:-:S07]  /*24d3d0*/  IMAD.MOV.U32 R3, RZ, RZ, 0x2 ;  /* 0x00000002ff037424 */ /* 0x000fce00078e00ff */
.L_x_12501:
[----:B------:R-:W-:Y:S05]  /*24d3e0*/  BSYNC.RECONVERGENT B3 ;  /* 0x0000000000037941 */ /* 0x000fea0003800200 */
.L_x_12499:
[----:B------:R2:W-:Y:S02]  /*24d3f0*/  STL.U8 [R105+0x27f5], R3 ;  /* 0x0027f50369007387 */ /* 0x0005e40000100000 */
.L_x_12465:
[----:B------:R-:W-:Y:S05]  /*24d400*/  BSYNC.RECONVERGENT B2 ;  /* 0x0000000000027941 */ /* 0x000fea0003800200 */
.L_x_12464:
        /* <DEDUP_REMOVED lines=13> */
.L_x_12512:
        /* <DEDUP_REMOVED lines=13> */
.L_x_12511:
        /* <DEDUP_REMOVED lines=66> */
.L_x_12510:
[----:B------:R-:W-:Y:S05]  /*24d9d0*/  BSYNC.RECONVERGENT B5 ;  /* 0x0000000000057941 */ /* 0x000fea0003800200 */
.L_x_12509:
        /* <DEDUP_REMOVED lines=20> */
[----:B------:R-:W-:-:S05]  /*24db20*/  IADD3 R108, PT, PT, R108, R104, RZ ;  /* 0x000000686c6c7210 */ /* 0x000fca0007ffe0ff */
        /* <DEDUP_REMOVED lines=29> */
.L_x_12508:
[----:B------:R-:W-:Y:S05]  /*24dd00*/  BSYNC.RECONVERGENT B4 ;  /* 0x0000000000047941 */ /* 0x000fea0003800200 */
.L_x_12507:
[C---:B------:R-:W-:Y:S01]  /*24dd10*/  ISETP.NE.AND P0, PT, R3.reuse, R2, PT ;  /* 0x000000020300720c */ /* 0x040fe20003f05270 */
[----:B------:R-:W-:-:S12]  /*24dd20*/  VIADD R3, R3, 0x1 ;  /* 0x0000000103037836 */ /* 0x000fd80000000000 */
[----:B------:R-:W-:Y:S05]  /*24dd30*/  @P0 BRA `(.L_x_12512) ;  /* 0xfffffff400e80947 */ /* 0x000fea000383ffff */
[----:B------:R-:W-:Y:S05]  /*24dd40*/  BSYNC.RECONVERGENT B3 ;  /* 0x0000000000037941 */ /* 0x000fea0003800200 */
.L_x_12506:
[----:B------:R-:W-:-:S07]  /*24dd50*/  IMAD.MOV.U32 R143, RZ, RZ, 0x1 ;  /* 0x00000001ff8f7424 */ /* 0x000fce00078e00ff */
.L_x_12577:
[----:B------:R-:W-:Y:S04]  /*24dd60*/  BSSY.RECONVERGENT B4, `(.L_x_12513) ;  /* 0x000045b000047945 */ /* 0x000fe80003800200 */
[----:B01----:R-:W-:Y:S05]  /*24dd70*/  @!P4 BRA `(.L_x_12514) ;  /* 0x000000440064c947 */ /* 0x003fea0003800000 */
[----:B------:R-:W-:-:S07]  /*24dd80*/  IMAD.MOV.U32 R142, RZ, RZ, 0x1 ;  /* 0x00000001ff8e7424 */ /* 0x000fce00078e00ff */
.L_x_12576:
        /* <DEDUP_REMOVED lines=130> */
.L_x_12523:
[----:B------:R-:W-:Y:S05]  /*24e5b0*/  BSYNC.RECONVERGENT B8 ;  /* 0x0000000000087941 */ /* 0x000fea0003800200 */
.L_x_12522:
        /* <DEDUP_REMOVED lines=36> */
.L_x_12526:
[----:B------:R-:W-:Y:S05]  /*24e800*/  BSYNC.RECONVERGENT B8 ;  /* 0x0000000000087941 */ /* 0x000fea0003800200 */
.L_x_12525:
        /* <DEDUP_REMOVED lines=9> */
.L_x_12521:
        /* <DEDUP_REMOVED lines=47> */
.L_x_12528:
[----:B------:R-:W-:Y:S05]  /*24eb90*/  BSYNC.RECONVERGENT B8 ;  /* 0x0000000000087941 */ /* 0x000fea0003800200 */
.L_x_12527:
        /* <DEDUP_REMOVED lines=38> */
.L_x_12530:
[----:B------:R-:W-:Y:S05]  /*24ee00*/  BSYNC.RECONVERGENT B8 ;  /* 0x0000000000087941 */ /* 0x000fea0003800200 */
.L_x_12529:
        /* <DEDUP_REMOVED lines=9> */
.L_x_12520:
        /* <DEDUP_REMOVED lines=56> */
.L_x_12532:
[----:B------:R-:W-:Y:S05]  /*24f220*/  BSYNC.RECONVERGENT B8 ;  /* 0x0000000000087941 */ /* 0x000fea0003800200 */
.L_x_12531:
        /* <DEDUP_REMOVED lines=38> */
.L_x_12534:
[----:B------:R-:W-:Y:S05]  /*24f490*/  BSYNC.RECONVERGENT B8 ;  /* 0x0000000000087941 */ /* 0x000fea0003800200 */
.L_x_12533:
        /* <DEDUP_REMOVED lines=8> */
.L_x_12524:
[----:B------:R-:W-:Y:S05]  /*24f520*/  BSYNC.RECONVERGENT B5 ;  /* 0x0000000000057941 */ /* 0x000fea0003800200 */
.L_x_12519:
        /* <DEDUP_REMOVED lines=35> */
.L_x_12536:
[----:B------:R-:W-:Y:S05]  /*24f760*/  BSYNC.RECONVERGENT B5 ;  /* 0x0000000000057941 */ /* 0x000fea0003800200 */
.L_x_12535:
[----:B------:R-:W-:-:S06]  /*24f770*/  DSETP.GEU.AND P0, PT, R102, R120, PT ;  /* 0x000000786600722a */ /* 0x000fcc0003f0e000 */
[----:B------:R-:W-:Y:S02]  /*24f780*/  FSEL R108, R108, R140, !P0 ;  /* 0x0000008c6c6c7208 */ /* 0x000fe40004000000 */
[----:B------:R-:W-:Y:S02]  /*24f790*/  FSEL R109, R109, R141, !P0 ;  /* 0x0000008d6d6d7208 */ /* 0x000fe40004000000 */
[----:B------:R-:W-:Y:S02]  /*24f7a0*/  FSEL R106, R106, R138, !P0 ;  /* 0x0000008a6a6a7208 */ /* 0x000fe40004000000 */
[----:B------:R-:W-:-:S07]  /*24f7b0*/  FSEL R107, R107, R139, !P0 ;  /* 0x0000008b6b6b7208 */ /* 0x000fce0004000000 */
.L_x_12518:
[----:B------:R-:W-:Y:S05]  /*24f7c0*/  BSYNC.RECONVERGENT B6 ;  /* 0x0000000000067941 */ /* 0x000fea0003800200 */
.L_x_12517:
        /* <DEDUP_REMOVED lines=45> */
.L_x_12538:
[----:B------:R-:W-:Y:S05]  /*24faa0*/  BSYNC.RECONVERGENT B5 ;  /* 0x0000000000057941 */ /* 0x000fea0003800200 */
.L_x_12537:
        /* <DEDUP_REMOVED lines=32> */
.L_x_12540:
[----:B------:R-:W-:Y:S05]  /*24fcb0*/  BSYNC.RECONVERGENT B5 ;  /* 0x0000000000057941 */ /* 0x000fea0003800200 */
.L_x_12539:
        /* <DEDUP_REMOVED lines=30> */
.L_x_12542:
[----:B------:R-:W-:Y:S05]  /*24fea0*/  BSYNC.RECONVERGENT B5 ;  /* 0x0000000000057941 */ /* 0x000fea0003800200 */
.L_x_12541:
        /* <DEDUP_REMOVED lines=27> */
.L_x_12545:
[----:B------:R-:W-:Y:S05]  /*250060*/  BSYNC.RELIABLE B6 ;  /* 0x0000000000067941 */ /* 0x000fea0003800100 */
.L_x_12544:
[----:B------:R1:W-:Y:S01]  /*250070*/  STL.64 [R144], R118 ;  /* 0x0000007690007387 */ /* 0x0003e20000100a00 */
[----:B------:R-:W-:Y:S02]  /*250080*/  IMAD.MOV.U32 R108, RZ, RZ, R118 ;  /* 0x000000ffff6c7224 */ /* 0x000fe400078e0076 */
[----:B------:R-:W-:Y:S01]  /*250090*/  IMAD.MOV.U32 R109, RZ, RZ, R119 ;  /* 0x000000ffff6d7224 */ /* 0x000fe200078e0077 */
[----:B------:R1:W-:Y:S01]  /*2500a0*/  STL.64 [R149], R110 ;  /* 0x0000006e95007387 */ /* 0x0003e20000100a00 */
[----:B------:R-:W-:Y:S02]  /*2500b0*/  IMAD.MOV.U32 R104, RZ, RZ, R110 ;  /* 0x000000ffff687224 */ /* 0x000fe400078e006e */
[----:B------:R-:W-:-:S07]  /*2500c0*/  IMAD.MOV.U32 R105, RZ, RZ, R111 ;  /* 0x000000ffff697224 */ /* 0x000fce00078e006f */
.L_x_12546:
[----:B------:R-:W-:Y:S05]  /*2500d0*/  BSYNC.RECONVERGENT B5 ;  /* 0x0000000000057941 */ /* 0x000fea0003800200 */
.L_x_12543:
[----:B------:R-:W-:-:S07]  /*2500e0*/  IMAD.MOV.U32 R140, RZ, RZ, 0x3 ;  /* 0x00000003ff8c7424 */ /* 0x000fce00078e00ff */
.L_x_12575:
        /* <DEDUP_REMOVED lines=12> */
.L_x_12574:
        /* <DEDUP_REMOVED lines=43> */
[----:B------:R-:W-:Y:S02]  /*250460*/  PRMT R127, R146, 0x3340, RZ ;  /* 0x00003340927f7816 */ /* 0x000fe400000000ff */
[----:B------:R-:W-:-:S06]  /*250470*/  LEA R136, R3, R132, 0x3 ;  /* 0x0000008403887211 */ /* 0x000fcc00078e18ff */
        /* <DEDUP_REMOVED lines=69> */
.L_x_12555:
[----:B------:R-:W-:Y:S05]  /*2508d0*/  BSYNC.RECONVERGENT B9 ;  /* 0x0000000000097941 */ /* 0x000fea0003800200 */
.L_x_12554:
        /* <DEDUP_REMOVED lines=30> */
.L_x_12557:
[----:B------:R-:W-:Y:S05]  /*250ac0*/  BSYNC.RECONVERGENT B9 ;  /* 0x0000000000097941 */ /* 0x000fea0003800200 */
.L_x_12556:
[----:B------:R-:W-:-:S06]  /*250ad0*/  DSETP.GT.AND P0, PT, R106, R122, PT ;  /* 0x0000007a6a00722a */ /* 0x000fcc0003f04000 */
[----:B------:R-:W-:Y:S02]  /*250ae0*/  FSEL R118, R110, RZ, P0 ;  /* 0x000000ff6e767208 */ /* 0x000fe40000000000 */
[----:B------:R-:W-:Y:S02]  /*250af0*/  FSEL R119, R111, +QNAN , P0 ;  /* 0x7ff000006f777808 */ /* 0x000fe40000000000 */
[----:B------:R-:W-:Y:S02]  /*250b00*/  FSEL R120, R126, RZ, P0 ;  /* 0x000000ff7e787208 */ /* 0x000fe40000000000 */
[----:B------:R-:W-:Y:S01]  /*250b10*/  FSEL R121, R127, -1.875, P0 ;  /* 0xbff000007f797808 */ /* 0x000fe20000000000 */
[----:B------:R-:W-:Y:S06]  /*250b20*/  BRA `(.L_x_12558) ;  /* 0x0000001400907947 */ /* 0x000fec0003800000 */
.L_x_12553:
        /* <DEDUP_REMOVED lines=75> */
.L_x_12560:
[----:B------:R-:W-:Y:S05]  /*250fe0*/  BSYNC.RECONVERGENT B9 ;  /* 0x0000000000097941 */ /* 0x000fea0003800200 */
.L_x_12559:
        /* <DEDUP_REMOVED lines=30> */
.L_x_12562:
[----:B------:R-:W-:Y:S05]  /*2511d0*/  BSYNC.RECONVERGENT B9 ;  /* 0x0000000000097941 */ /* 0x000fea0003800200 */
.L_x_12561:
        /* <DEDUP_REMOVED lines=15> */
.L_x_12552:
        /* <DEDUP_REMOVED lines=83> */
.L_x_12565:
[----:B------:R-:W-:Y:S05]  /*251800*/  BSYNC.RECONVERGENT B9 ;  /* 0x0000000000097941 */ /* 0x000fea0003800200 */
.L_x_12564:
        /* <DEDUP_REMOVED lines=30> */
.L_x_12567:
[----:B------:R-:W-:Y:S05]  /*2519f0*/  BSYNC.RECONVERGENT B9 ;  /* 0x0000000000097941 */ /* 0x000fea0003800200 */
.L_x_12566:
[----:B------:R-:W-:-:S06]  /*251a00*/  DSETP.GT.AND P0, PT, R106, R122, PT ;  /* 0x0000007a6a00722a */ /* 0x000fcc0003f04000 */
[----:B------:R-:W-:Y:S02]  /*251a10*/  FSEL R118, R110, RZ, P0 ;  /* 0x000000ff6e767208 */ /* 0x000fe40000000000 */
[----:B------:R-:W-:Y:S02]  /*251a20*/  FSEL R119, R111, +QNAN , P0 ;  /* 0x7ff000006f777808 */ /* 0x000fe40000000000 */
[----:B------:R-:W-:Y:S02]  /*251a30*/  FSEL R120, R126, RZ, P0 ;  /* 0x000000ff7e787208 */ /* 0x000fe40000000000 */
[----:B------:R-:W-:Y:S01]  /*251a40*/  FSEL R121, R127, -1.875, P0 ;  /* 0xbff000007f797808 */ /* 0x000fe20000000000 */
[----:B------:R-:W-:Y:S06]  /*251a50*/  BRA `(.L_x_12558) ;  /* 0x0000000400c47947 */ /* 0x000fec0003800000 */
.L_x_12563:
[----:B------:R-:W-:Y:S01]  /*251a60*/  ISETP.EQ.AND P1, PT, R151, RZ, !P1 ;  /* 0x000000ff9700720c */ /* 0x000fe20004f22270 */
[----:B------:R-:W-:Y:S01]  /*251a70*/  BSSY.RECONVERGENT B7, `(.L_x_12568) ;  /* 0x0000023000077945 */ /* 0x000fe20003800200 */
[----:B------:R-:W-:Y:S02]  /*251a80*/  ISETP.EQ.AND P0, PT, R150, RZ, !P0 ;  /* 0x000000ff9600720c */ /* 0x000fe40004702270 */
[----:B0-----:R-:W-:Y:S02]  /*251a90*/  CS2R R120, SRZ ;  /* 0x0000000000787805 */ /* 0x001fe4000001ff00 */
[----:B------:R-:W-:Y:S01]  /*251aa0*/  MOV R118, 0x0 ;  /* 0x0000000000767802 */ /* 0x000fe20000000f00 */
[----:B------:R-:W-:Y:S01]  /*251ab0*/  IMAD.MOV.U32 R119, RZ, RZ, -0x3f56d000 ;  /* 0xc0a93000ff777424 */ /* 0x000fe200078e00ff */
[----:B------:R-:W-:-:S13]  /*251ac0*/  PLOP3.LUT P0, PT, P0, P1, PT, 0xf8, 0x8f ;  /* 0x00000000008f781c */ /* 0x000fda0000703f70 */
        /* <DEDUP_REMOVED lines=29> */
.L_x_12569:
[----:B------:R-:W-:Y:S05]  /*251ca0*/  BSYNC.RECONVERGENT B7 ;  /* 0x0000000000077941 */ /* 0x000fea0003800200 */
.L_x_12568:
        /* <DEDUP_REMOVED lines=39> */
.L_x_12571:
[----:B------:R-:W-:Y:S05]  /*251f20*/  BSYNC.RECONVERGENT B9 ;  /* 0x0000000000097941 */ /* 0x000fea0003800200 */
.L_x_12570:
        /* <DEDUP_REMOVED lines=30> */
.L_x_12573:
[----:B------:R-:W-:Y:S05]  /*252110*/  BSYNC.RECONVERGENT B9 ;  /* 0x0000000000097941 */ /* 0x000fea0003800200 */
.L_x_12572:
[----:B------:R-:W-:-:S06]  /*252120*/  DSETP.GT.AND P0, PT, R106, R122, PT ;  /* 0x0000007a6a00722a */ /* 0x000fcc0003f04000 */
[----:B------:R-:W-:Y:S02]  /*252130*/  FSEL R118, R110, RZ, P0 ;  /* 0x000000ff6e767208 */ /* 0x000fe40000000000 */
[----:B------:R-:W-:Y:S02]  /*252140*/  FSEL R119, R111, +QNAN , P0 ;  /* 0x7ff000006f777808 */ /* 0x000fe40000000000 */
[----:B------:R-:W-:Y:S02]  /*252150*/  FSEL R120, R126, RZ, P0 ;  /* 0x000000ff7e787208 */ /* 0x000fe40000000000 */
[----:B------:R-:W-:-:S07]  /*252160*/  FSEL R121, R127, -1.875, P0 ;  /* 0xbff000007f797808 */ /* 0x000fce0000000000 */
.L_x_12558:
[----:B------:R-:W-:Y:S05]  /*252170*/  BSYNC.RECONVERGENT B5 ;  /* 0x0000000000057941 */ /* 0x000fea0003800200 */
.L_x_12551:
        /* <DEDUP_REMOVED lines=14> */
.L_x_12550:
[----:B------:R-:W-:Y:S05]  /*252260*/  BSYNC.RECONVERGENT B6 ;  /* 0x0000000000067941 */ /* 0x000fea0003800200 */
.L_x_12549:
[----:B------:R-:W-:Y:S01]  /*252270*/  VIADD R138, R138, 0x1 ;  /* 0x000000018a8a7836 */ /* 0x000fe20000000000 */
[----:B------:R-:W-:-:S04]  /*252280*/  ISETP.GT.U32.AND P1, PT, R139, 0x1, PT ;  /* 0x000000018b00780c */ /* 0x000fc80003f24070 */
[----:B------:R-:W-:-:S13]  /*252290*/  ISETP.GE.AND P0, PT, R138, R142, PT ;  /* 0x0000008e8a00720c */ /* 0x000fda0003f06270 */
[----:B------:R-:W-:Y:S05]  /*2522a0*/  @!P0 BRA P1, `(.L_x_12574) ;  /* 0xffffffdc00c08947 */ /* 0x000fea000083ffff */
.L_x_12548:
[----:B------:R-:W-:Y:S05]  /*2522b0*/  BSYNC.RECONVERGENT B8 ;  /* 0x0000000000087941 */ /* 0x000fea0003800200 */
.L_x_12547:
[----:B------:R-:W-:Y:S05]  /*2522c0*/  @P3 BRA `(.L_x_12575) ;  /* 0xffffffdc00883947 */ /* 0x000fea000383ffff */
.L_x_12516:
[----:B------:R-:W-:Y:S05]  /*2522d0*/  BSYNC.RECONVERGENT B3 ;  /* 0x0000000000037941 */ /* 0x000fea0003800200 */
.L_x_12515:
[C---:B------:R-:W-:Y:S01]  /*2522e0*/  ISETP.NE.AND P0, PT, R142.reuse, R148, PT ;  /* 0x000000948e00720c */ /* 0x040fe20003f05270 */
[----:B------:R-:W-:-:S12]  /*2522f0*/  VIADD R142, R142, 0x1 ;  /* 0x000000018e8e7836 */ /* 0x000fd80000000000 */
[----:B------:R-:W-:Y:S05]  /*252300*/  @P0 BRA `(.L_x_12576) ;  /* 0xffffffb800a00947 */ /* 0x000fea000383ffff */
.L_x_12514:
[----:B------:R-:W-:Y:S05]  /*252310*/  BSYNC.RECONVERGENT B4 ;  /* 0x0000000000047941 */ /* 0x000fea0003800200 */
.L_x_12513:
[C---:B------:R-:W-:Y:S01]  /*252320*/  ISETP.NE.AND P0, PT, R143.reuse, R2, PT ;  /* 0x000000028f00720c */ /* 0x040fe20003f05270 */
[----:B------:R-:W-:-:S12]  /*252330*/  VIADD R143, R143, 0x1 ;  /* 0x000000018f8f7836 */ /* 0x000fd80000000000 */
[----:B------:R-:W-:Y:S05]  /*252340*/  @P0 BRA `(.L_x_12577) ;  /* 0xffffffb800840947 */ /* 0x000fea000383ffff */
.L_x_12505:
[----:B------:R-:W-:Y:S05]  /*252350*/  BSYNC.RECONVERGENT B2 ;  /* 0x0000000000027941 */ /* 0x000fea0003800200 */
.L_x_12504:
        /* <DEDUP_REMOVED lines=13> */
.L_x_12604:
        /* <DEDUP_REMOVED lines=116> */
.L_x_12585:
[----:B------:R-:W-:Y:S05]  /*252b70*/  BSYNC.RECONVERGENT B5 ;  /* 0x0000000000057941 */ /* 0x000fea0003800200 */
.L_x_12584:
        /* <DEDUP_REMOVED lines=36> */
.L_x_12587:
[----:B------:R-:W-:Y:S05]  /*252dc0*/  BSYNC.RECONVERGENT B5 ;  /* 0x0000000000057941 */ /* 0x000fea0003800200 */
.L_x_12586:
        /* <DEDUP_REMOVED lines=8> */
.L_x_12583:
[----:B------:R-:W-:Y:S05]  /*252e50*/  BSYNC.RECONVERGENT B4 ;  /* 0x0000000000047941 */ /* 0x000fea0003800200 */
.L_x_12582:
        /* <DEDUP_REMOVED lines=49> */
.L_x_12591:
[----:B------:R-:W-:Y:S05]  /*253170*/  BSYNC.RECONVERGENT B5 ;  /* 0x0000000000057941 */ /* 0x000fea0003800200 */
.L_x_12590:
        /* <DEDUP_REMOVED lines=37> */
.L_x_12593:
[----:B------:R-:W-:Y:S05]  /*2533d0*/  BSYNC.RECONVERGENT B5 ;  /* 0x0000000000057941 */ /* 0x000fea0003800200 */
.L_x_12592:
        /* <DEDUP_REMOVED lines=8> */
.L_x_12589:
[----:B------:R-:W-:Y:S05]  /*253460*/  BSYNC.RECONVERGENT B4 ;  /* 0x0000000000047941 */ /* 0x000fea0003800200 */
.L_x_12588:
        /* <DEDUP_REMOVED lines=53> */
.L_x_12597:
[----:B------:R-:W-:Y:S05]  /*2537c0*/  BSYNC.RECONVERGENT B5 ;  /* 0x0000000000057941 */ /* 0x000fea0003800200 */
.L_x_12596:
        /* <DEDUP_REMOVED lines=37> */
.L_x_12599:
[----:B------:R-:W-:Y:S05]  /*253a20*/  BSYNC.RECONVERGENT B5 ;  /* 0x0000000000057941 */ /* 0x000fea0003800200 */
.L_x_12598:
        /* <DEDUP_REMOVED lines=8> */
.L_x_12595:
[----:B------:R-:W-:Y:S05]  /*253ab0*/  BSYNC.RECONVERGENT B4 ;  /* 0x0000000000047941 */ /* 0x000fea0003800200 */
.L_x_12594:
        /* <DEDUP_REMOVED lines=35> */
.L_x_12601:
[----:B------:R-:W-:Y:S05]  /*253cf0*/  BSYNC.RECONVERGENT B4 ;  /* 0x0000000000047941 */ /* 0x000fea0003800200 */
.L_x_12600:
[----:B------:R-:W-:-:S06]  /*253d00*/  DSETP.GEU.AND P0, PT, R190, R118, PT ;  /* 0x00000076be00722a */ /* 0x000fcc0003f0e000 */
[----:B------:R-:W-:Y:S02]  /*253d10*/  FSEL R126, R126, R106, !P0 ;  /* 0x0000006a7e7e7208 */ /* 0x000fe40004000000 */
[----:B------:R-:W-:Y:S02]  /*253d20*/  FSEL R138, R138, R104, !P0 ;  /* 0x000000688a8a7208 */ /* 0x000fe40004000000 */
[----:B------:R-:W-:Y:S02]  /*253d30*/  FSEL R106, R127, R107, !P0 ;  /* 0x0000006b7f6a7208 */ /* 0x000fe40004000000 */
[----:B------:R-:W-:-:S03]  /*253d40*/  FSEL R104, R139, R105, !P0 ;  /* 0x000000698b687208 */ /* 0x000fc60004000000 */
[----:B------:R-:W-:Y:S02]  /*253d50*/  IMAD.MOV.U32 R127, RZ, RZ, R106 ;  /* 0x000000ffff7f7224 */ /* 0x000fe400078e006a */
[----:B------:R-:W-:-:S07]  /*253d60*/  IMAD.MOV.U32 R139, RZ, RZ, R104 ;  /* 0x000000ffff8b7224 */ /* 0x000fce00078e0068 */
.L_x_12581:
[----:B------:R-:W-:Y:S05]  /*253d70*/  BSYNC.RECONVERGENT B2 ;  /* 0x0000000000027941 */ /* 0x000fea0003800200 */
.L_x_12580:
        /* <DEDUP_REMOVED lines=43> */
.L_x_12603:
[----:B------:R-:W-:Y:S05]  /*254030*/  BSYNC.RECONVERGENT B2 ;  /* 0x0000000000027941 */ /* 0x000fea0003800200 */
.L_x_12602:
        /* <DEDUP_REMOVED lines=14> */
.L_x_12579:
[----:B------:R-:W-:Y:S05]  /*254120*/  BSYNC.RECONVERGENT B3 ;  /* 0x0000000000037941 */ /* 0x000fea0003800200 */
.L_x_12578:
        /* <DEDUP_REMOVED lines=129> */
.L_x_12610:
[----:B------:R-:W-:Y:S05]  /*254940*/  BSYNC.RECONVERGENT B4 ;  /* 0x0000000000047941 */ /* 0x000fea0003800200 */
.L_x_12609:
        /* <DEDUP_REMOVED lines=35> */
.L_x_12612:
[----:B------:R-:W-:Y:S05]  /*254b80*/  BSYNC.RECONVERGENT B4 ;  /* 0x0000000000047941 */ /* 0x000fea0003800200 */
.L_x_12611:
        /* <DEDUP_REMOVED lines=11> */
.L_x_12608:
[----:B------:R-:W-:Y:S05]  /*254c40*/  BSYNC.RECONVERGENT B3 ;  /* 0x0000000000037941 */ /* 0x000fea0003800200 */
.L_x_12607:
        /* <DEDUP_REMOVED lines=48> */
.L_x_12616:
[----:B------:R-:W-:Y:S05]  /*254f50*/  BSYNC.RECONVERGENT B4 ;  /* 0x0000000000047941 */ /* 0x000fea0003800200 */
.L_x_12615:
        /* <DEDUP_REMOVED lines=35> */
.L_x_12618:
[----:B------:R-:W-:Y:S05]  /*255190*/  BSYNC.RECONVERGENT B4 ;  /* 0x0000000000047941 */ /* 0x000fea0003800200 */
.L_x_12617:
        /* <DEDUP_REMOVED lines=11> */
.L_x_12614:
[----:B------:R-:W-:Y:S05]  /*255250*/  BSYNC.RECONVERGENT B3 ;  /* 0x0000000000037941 */ /* 0x000fea0003800200 */
.L_x_12613:
        /* <DEDUP_REMOVED lines=52> */
.L_x_12622:
[----:B------:R-:W-:Y:S05]  /*2555a0*/  BSYNC.RECONVERGENT B4 ;  /* 0x0000000000047941 */ /* 0x000fea0003800200 */
.L_x_12621:
        /* <DEDUP_REMOVED lines=35> */
.L_x_12624:
[----:B------:R-:W-:Y:S05]  /*2557e0*/  BSYNC.RECONVERGENT B4 ;  /* 0x0000000000047941 */ /* 0x000fea0003800200 */
.L_x_12623:
        /* <DEDUP_REMOVED lines=11> */
.L_x_12620:
[----:B------:R-:W-:Y:S05]  /*2558a0*/  BSYNC.RECONVERGENT B3 ;  /* 0x0000000000037941 */ /* 0x000fea0003800200 */
.L_x_12619:
        /* <DEDUP_REMOVED lines=35> */
.L_x_12626:
[----:B------:R-:W-:Y:S05]  /*255ae0*/  BSYNC.RECONVERGENT B3 ;  /* 0x0000000000037941 */ /* 0x000fea0003800200 */
.L_x_12625:
        /* <DEDUP_REMOVED lines=8> */
.L_x_12606:
[----:B------:R-:W-:Y:S05]  /*255b70*/  BSYNC.RECONVERGENT B2 ;  /* 0x0000000000027941 */ /* 0x000fea0003800200 */
.L_x_12605:
        /* <DEDUP_REMOVED lines=11> */
.L_x_12631:
        /* <DEDUP_REMOVED lines=9> */
.L_x_12630:
[----:B------:R-:W-:Y:S05]  /*255cc0*/  BSYNC.RECONVERGENT B3 ;  /* 0x0000000000037941 */ /* 0x000fea0003800200 */
.L_x_12629:
        /* <DEDUP_REMOVED lines=24> */
.L_x_12628:
[----:B------:R-:W-:Y:S05]  /*255e50*/  BSYNC.RECONVERGENT B2 ;  /* 0x0000000000027941 */ /* 0x000fea0003800200 */
.L_x_12627:
        /* <DEDUP_REMOVED lines=10> */
.L_x_12636:
        /* <DEDUP_REMOVED lines=20> */
.L_x_12635:
[----:B------:R-:W-:Y:S05]  /*256040*/  BSYNC.RECONVERGENT B3 ;  /* 0x0000000000037941 */ /* 0x000fea0003800200 */
.L_x_12634:
        /* <DEDUP_REMOVED lines=16> */
.L_x_12638:
[----:B------:R-:W-:Y:S05]  /*256150*/  BSYNC.RECONVERGENT B3 ;  /* 0x0000000000037941 */ /* 0x000fea0003800200 */
.L_x_12637:
        /* <DEDUP_REMOVED lines=18> */
.L_x_12633:
[----:B------:R-:W-:Y:S05]  /*256280*/  BSYNC.RECONVERGENT B2 ;  /* 0x0000000000027941 */ /* 0x000fea0003800200 */
.L_x_12632:
        /* <DEDUP_REMOVED lines=17> */
.L_x_12688:
        /* <DEDUP_REMOVED lines=22> */
.L_x_12643:
        /* <DEDUP_REMOVED lines=102> */
.L_x_12649:
[----:B------:R-:W-:Y:S05]  /*256b60*/  BSYNC.RECONVERGENT B6 ;  /* 0x0000000000067941 */ /* 0x000fea0003800200 */
.L_x_12648:
        /* <DEDUP_REMOVED lines=36> */
.L_x_12652:
[----:B------:R-:W-:Y:S05]  /*256db0*/  BSYNC.RECONVERGENT B6 ;  /* 0x0000000000067941 */ /* 0x000fea0003800200 */
.L_x_12651:
        /* <DEDUP_REMOVED lines=10> */
.L_x_12647:
        /* <DEDUP_REMOVED lines=46> */
.L_x_12654:
[----:B------:R-:W-:Y:S05]  /*257140*/  BSYNC.RECONVERGENT B6 ;  /* 0x0000000000067941 */ /* 0x000fea0003800200 */
.L_x_12653:
        /* <DEDUP_REMOVED lines=38> */
.L_x_12656:
[----:B------:R-:W-:Y:S05]  /*2573b0*/  BSYNC.RECONVERGENT B6 ;  /* 0x0000000000067941 */ /* 0x000fea0003800200 */
.L_x_12655:
        /* <DEDUP_REMOVED lines=10> */
.L_x_12646:
        /* <DEDUP_REMOVED lines=56> */
.L_x_12658:
[----:B------:R-:W-:Y:S05]  /*2577e0*/  BSYNC.RECONVERGENT B6 ;  /* 0x0000000000067941 */ /* 0x000fea0003800200 */
.L_x_12657:
        /* <DEDUP_REMOVED lines=38> */
.L_x_12660:
[----:B------:R-:W-:Y:S05]  /*257a50*/  BSYNC.RECONVERGENT B6 ;  /* 0x0000000000067941 */ /* 0x000fea0003800200 */
.L_x_12659:
        /* <DEDUP_REMOVED lines=9> */
.L_x_12650:
[----:B------:R-:W-:Y:S05]  /*257af0*/  BSYNC.RECONVERGENT B4 ;  /* 0x0000000000047941 */ /* 0x000fea0003800200 */
.L_x_12645:
        /* <DEDUP_REMOVED lines=35> */
.L_x_12662:
[----:B------:R-:W-:Y:S05]  /*257d30*/  BSYNC.RECONVERGENT B4 ;  /* 0x0000000000047941 */ /* 0x000fea0003800200 */
.L_x_12661:
[----:B------:R-:W-:-:S06]  /*257d40*/  DSETP.GEU.AND P0, PT, R188, R118, PT ;  /* 0x00000076bc00722a */ /* 0x000fcc0003f0e000 */
[----:B------:R-:W-:Y:S02]  /*257d50*/  FSEL R106, R106, R138, !P0 ;  /* 0x0000008a6a6a7208 */ /* 0x000fe40004000000 */
[----:B------:R-:W-:Y:S02]  /*257d60*/  FSEL R107, R107, R139, !P0 ;  /* 0x0000008b6b6b7208 */ /* 0x000fe40004000000 */
[----:B------:R-:W-:Y:S02]  /*257d70*/  FSEL R104, R104, R126, !P0 ;  /* 0x0000007e68687208 */ /* 0x000fe40004000000 */
[----:B------:R-:W-:-:S07]  /*257d80*/  FSEL R105, R105, R127, !P0 ;  /* 0x0000007f69697208 */ /* 0x000fce0004000000 */
.L_x_12644:
[----:B------:R-:W-:Y:S05]  /*257d90*/  BSYNC.RECONVERGENT B5 ;  /* 0x0000000000057941 */ /* 0x000fea0003800200 */
.L_x_12642:
        /* <DEDUP_REMOVED lines=40> */
.L_x_12664:
[----:B------:R-:W-:Y:S05]  /*258020*/  BSYNC.RELIABLE B4 ;  /* 0x0000000000047941 */ /* 0x000fea0003800100 */
.L_x_12663:
        /* <DEDUP_REMOVED lines=46> */
.L_x_12667:
[----:B------:R-:W-:Y:S05]  /*258310*/  BSYNC.RECONVERGENT B4 ;  /* 0x0000000000047941 */ /* 0x000fea0003800200 */
.L_x_12666:
[----:B------:R-:W-:Y:S04]  /*258320*/  BSSY.RECONVERGENT B5, `(.L_x_12668) ;  /* 0x0000196000057945 */ /* 0x000fe80003800200 */
[----:B------:R-:W-:Y:S05]  /*258330*/  @!P0 BRA `(.L_x_12669) ;  /* 0x0000001800508947 */ /* 0x000fea0003800000 */
[----:B------:R-:W-:-:S07]  /*258340*/  IMAD.MOV.U32 R141, RZ, RZ, 0x3 ;  /* 0x00000003ff8d7424 */ /* 0x000fce00078e00ff */
.L_x_12687:
        /* <DEDUP_REMOVED lines=21> */
.L_x_12686:
        /* <DEDUP_REMOVED lines=82> */
.L_x_12674:
        /* <DEDUP_REMOVED lines=82> */
.L_x_12677:
[----:B------:R-:W-:Y:S05]  /*258ee0*/  BSYNC.RECONVERGENT B8 ;  /* 0x0000000000087941 */ /* 0x000fea0003800200 */
.L_x_12676:
        /* <DEDUP_REMOVED lines=35> */
.L_x_12679:
[----:B------:R-:W-:Y:S05]  /*259120*/  BSYNC.RECONVERGENT B8 ;  /* 0x0000000000087941 */ /* 0x000fea0003800200 */
.L_x_12678:
[----:B------:R-:W-:-:S06]  /*259130*/  DSETP.GE.AND P0, PT, R104, R122, PT ;  /* 0x0000007a6800722a */ /* 0x000fcc0003f06000 */
[----:B------:R-:W-:Y:S02]  /*259140*/  FSEL R104, R106, RZ, P0 ;  /* 0x000000ff6a687208 */ /* 0x000fe40000000000 */
[----:B------:R-:W-:Y:S02]  /*259150*/  FSEL R105, R107, +QNAN , P0 ;  /* 0x7ff000006b697808 */ /* 0x000fe40000000000 */
[----:B------:R-:W-:Y:S02]  /*259160*/  FSEL R106, R108, RZ, P0 ;  /* 0x000000ff6c6a7208 */ /* 0x000fe40000000000 */
[----:B------:R-:W-:Y:S01]  /*259170*/  FSEL R107, R109, -1.875, P0 ;  /* 0xbff000006d6b7808 */ /* 0x000fe20000000000 */
[----:B------:R-:W-:Y:S06]  /*259180*/  BRA `(.L_x_12675) ;  /* 0x0000000400d07947 */ /* 0x000fec0003800000 */
.L_x_12673:
        /* <DEDUP_REMOVED lines=56> */
.L_x_12680:
        /* <DEDUP_REMOVED lines=44> */
.L_x_12682:
[----:B------:R-:W-:Y:S05]  /*2597d0*/  BSYNC.RECONVERGENT B7 ;  /* 0x0000000000077941 */ /* 0x000fea0003800200 */
.L_x_12681:
        /* <DEDUP_REMOVED lines=15> */
.L_x_12675:
[----:B------:R-:W-:Y:S05]  /*2598d0*/  BSYNC.RECONVERGENT B6 ;  /* 0x0000000000067941 */ /* 0x000fea0003800200 */
.L_x_12672:
[C-C-:B-----5:R-:W-:Y:S01]  /*2598e0*/  DSETP.MAX.AND P1, P2, |R110|.reuse, |R106|.reuse, PT ;  /* 0x4000006a6e00722a */ /* 0x160fe20003a2f200 */
[----:B------:R-:W-:Y:S01]  /*2598f0*/  IMAD.MOV.U32 R3, RZ, RZ, R110 ;  /* 0x000000ffff037224 */ /* 0x000fe200078e006e */
[----:B------:R-:W-:Y:S01]  /*259900*/  DADD R118, R110, -R106 ;  /* 0x000000006e767229 */ /* 0x000fe2000000086a */
[----:B------:R-:W-:Y:S01]  /*259910*/  IMAD.MOV.U32 R108, RZ, RZ, R106 ;  /* 0x000000ffff6c7224 */ /* 0x000fe200078e006a */
[----:B------:R-:W-:Y:S01]  /*259920*/  BSSY.RELIABLE B6, `(.L_x_12683) ;  /* 0x0000023000067945 */ /* 0x000fe20003800100 */
[----:B------:R-:W-:Y:S02]  /*259930*/  IMAD.MOV.U32 R106, RZ, RZ, -0x771c970f ;  /* 0x88e368f1ff6a7424 */ /* 0x000fe400078e00ff */
[----:B------:R-:W-:Y:S01]  /*259940*/  IMAD.MOV.U32 R109, RZ, RZ, R111 ;  /* 0x000000ffff6d7224 */ /* 0x000fe200078e006f */
[----:B------:R-:W-:Y:S02]  /*259950*/  SEL R108, R3, R108, P1 ;  /* 0x0000006c036c7207 */ /* 0x000fe40000800000 */
[----:B------:R-:W-:Y:S01]  /*259960*/  MOV R3, R107 ;  /* 0x0000006b00037202 */ /* 0x000fe20000000f00 */
        /* <DEDUP_REMOVED lines=27> */
.L_x_12684:
[----:B------:R-:W-:-:S13]  /*259b20*/  ISETP.GT.AND P0, PT, R139, 0x1, PT ;  /* 0x000000018b00780c */ /* 0x000fda0003f04270 */
[----:B------:R-:W-:Y:S05]  /*259b30*/  @!P0 BREAK.RELIABLE B6 ;  /* 0x0000000000068942 */ /* 0x000fea0003800100 */
[----:B------:R-:W-:Y:S05]  /*259b40*/  @!P0 BRA `(.L_x_12671) ;  /* 0x00000000003c8947 */ /* 0x000fea0003800000 */
[----:B------:R-:W-:Y:S05]  /*259b50*/  BSYNC.RELIABLE B6 ;  /* 0x0000000000067941 */ /* 0x000fea0003800100 */
.L_x_12683:
[----:B------:R-:W-:Y:S02]  /*259b60*/  VIADD R138, R138, 0x1 ;  /* 0x000000018a8a7836 */ /* 0x000fe40000000000 */
[----:B------:R-:W-:-:S03]  /*259b70*/  VIADD R139, R139, 0xffffffff ;  /* 0xffffffff8b8b7836 */ /* 0x000fc60000000000 */
[----:B------:R-:W-:-:S13]  /*259b80*/  ISETP.GE.AND P0, PT, R138, R150, PT ;  /* 0x000000968a00720c */ /* 0x000fda0003f06270 */
[----:B------:R-:W-:Y:S05]  /*259b90*/  @!P0 BRA `(.L_x_12686) ;  /* 0xffffffe800408947 */ /* 0x000fea000383ffff */
[----:B------:R-:W-:Y:S05]  /*259ba0*/  BRA `(.L_x_12671) ;  /* 0x0000000000247947 */ /* 0x000fea0003800000 */
.L_x_12685:
        /* <DEDUP_REMOVED lines=9> */
.L_x_12671:
[----:B------:R-:W-:Y:S05]  /*259c40*/  BSYNC.RECONVERGENT B4 ;  /* 0x0000000000047941 */ /* 0x000fea0003800200 */
.L_x_12670:
[C---:B------:R-:W-:Y:S01]  /*259c50*/  ISETP.LT.U32.AND P0, PT, R141.reuse, 0x20, PT ;  /* 0x000000208d00780c */ /* 0x040fe20003f01070 */
[----:B------:R-:W-:-:S12]  /*259c60*/  VIADD R141, R141, 0x1 ;  /* 0x000000018d8d7836 */ /* 0x000fd80000000000 */
[----:B------:R-:W-:Y:S05]  /*259c70*/  @P3 BRA P0, `(.L_x_12687) ;  /* 0xffffffe400b43947 */ /* 0x000fea000003ffff */
.L_x_12669:
[----:B------:R-:W-:Y:S05]  /*259c80*/  BSYNC.RECONVERGENT B5 ;  /* 0x0000000000057941 */ /* 0x000fea0003800200 */
.L_x_12668:
[----:B------:R-:W-:-:S06]  /*259c90*/  IMAD.IADD R108, R1, 0x1, R150 ;  /* 0x00000001016c7824 */ /* 0x000fcc00078e0296 */
[----:B------:R-:W5:Y:S01]  /*259ca0*/  LDL.U8 R108, [R108+0x27f3] ;  /* 0x0027f3006c6c7983 */ /* 0x000f620000100000 */
[----:B------:R-:W-:Y:S05]  /*259cb0*/  BRA `(.L_x_12688) ;  /* 0xffffffc400b87947 */ /* 0x000fea000383ffff */
.L_x_12665:
[----:B------:R-:W-:Y:S05]  /*259cc0*/  BSYNC.RECONVERGENT B3 ;  /* 0x0000000000037941 */ /* 0x000fea0003800200 */
.L_x_12641:
        /* <DEDUP_REMOVED lines=22> */
.L_x_12695:
        /* <DEDUP_REMOVED lines=29> */
[----:B------:R-:W-:-:S05]  /*25a000*/  @!P2 IMAD.MOV R105, RZ, RZ, R104 ;  /* 0x000000ffff69a224 */ /* 0x000fca00078e0268 */
        /* <DEDUP_REMOVED lines=27> */
.L_x_12694:
[----:B------:R-:W-:Y:S05]  /*25a1c0*/  BSYNC.RECONVERGENT B5 ;  /* 0x0000000000057941 */ /* 0x000fea0003800200 */
.L_x_12693:
        /* <DEDUP_REMOVED lines=35> */
.L_x_12697:
[----:B------:R-:W-:Y:S05]  /*25a400*/  BSYNC.RECONVERGENT B5 ;  /* 0x0000000000057941 */ /* 0x000fea0003800200 */
.L_x_12696:
        /* <DEDUP_REMOVED lines=21> */
.L_x_12699:
[----:B------:R-:W-:Y:S05]  /*25a560*/  BSYNC.RECONVERGENT B5 ;  /* 0x0000000000057941 */ /* 0x000fea0003800200 */
.L_x_12698:
        /* <DEDUP_REMOVED lines=10> */
[----:B------:R-:W-:Y:S02]  /*25a610*/  ISETP.GT.AND P0, PT, R3, RZ, PT ;  /* 0x000000ff0300720c */ /* 0x000fe40003f04270 */
[----:B------:R-:W-:Y:S02]  /*25a620*/  ISETP.NE.AND P1, PT, R108, 0x2, PT ;  /* 0x000000026c00780c */ /* 0x000fe40003f25270 */
[----:B------:R-:W-:-:S09]  /*25a630*/  IADD3 R2, PT, PT, R118, 0x1, RZ ;  /* 0x0000000176027810 */ /* 0x000fd20007ffe0ff */
[----:B------:R-:W-:-:S04]  /*25a640*/  @!P0 IMAD.MOV R2, RZ, RZ, R118 ;  /* 0x000000ffff028224 */ /* 0x000fc800078e0276 */
[----:B------:R-:W-:-:S04]  /*25a650*/  IMAD.MOV.U32 R118, RZ, RZ, R2 ;  /* 0x000000ffff767224 */ /* 0x000fc800078e0002 */
[----:B------:R-:W-:Y:S01]  /*25a660*/  @P1 VIADD R2, R118, 0x1 ;  /* 0x0000000176021836 */ /* 0x000fe20000000000 */
[----:B--2---:R-:W-:-:S13]  /*25a670*/  ISETP.GT.OR P2, PT, R104, RZ, !P1 ;  /* 0x000000ff6800720c */ /* 0x004fda0004f44670 */
[----:B------:R-:W-:-:S04]  /*25a680*/  @!P2 IMAD.MOV R2, RZ, RZ, R118 ;  /* 0x000000ffff02a224 */ /* 0x000fc800078e0276 */
[----:B------:R-:W-:-:S07]  /*25a690*/  @P1 IMAD.MOV.U32 R118, RZ, RZ, R2 ;  /* 0x000000ffff761224 */ /* 0x000fce00078e0002 */
.L_x_12692:
[----:B------:R-:W-:Y:S05]  /*25a6a0*/  BSYNC.RECONVERGENT B4 ;  /* 0x0000000000047941 */ /* 0x000fea0003800200 */
.L_x_12691:
        /* <DEDUP_REMOVED lines=10> */
.L_x_12704:
        /* <DEDUP_REMOVED lines=68> */
.L_x_12703:
[----:B------:R-:W-:Y:S05]  /*25ab90*/  BSYNC.RECONVERGENT B5 ;  /* 0x0000000000057941 */ /* 0x000fea0003800200 */
.L_x_12702:
        /* <DEDUP_REMOVED lines=40> */
.L_x_12706:
[----:B------:R-:W-:Y:S05]  /*25ae20*/  BSYNC.RECONVERGENT B5 ;  /* 0x0000000000057941 */ /* 0x000fea0003800200 */
.L_x_12705:
        /* <DEDUP_REMOVED lines=24> */
.L_x_12708:
[----:B------:R-:W-:Y:S05]  /*25afb0*/  BSYNC.RECONVERGENT B5 ;  /* 0x0000000000057941 */ /* 0x000fea0003800200 */
.L_x_12707:
        /* <DEDUP_REMOVED lines=20> */
.L_x_12701:
[----:B------:R-:W-:Y:S05]  /*25b100*/  BSYNC.RECONVERGENT B4 ;  /* 0x0000000000047941 */ /* 0x000fea0003800200 */
.L_x_12700:
        /* <DEDUP_REMOVED lines=36> */
.L_x_12710:
[----:B------:R-:W-:Y:S05]  /*25b350*/  BSYNC.RECONVERGENT B4 ;  /* 0x0000000000047941 */ /* 0x000fea0003800200 */
.L_x_12709:
[----:B------:R-:W-:Y:S01]  /*25b360*/  UMOV UR4, 0x66666666 ;  /* 0x6666666600047882 */ /* 0x000fe20000000000 */
[----:B------:R-:W-:Y:S01]  /*25b370*/  UMOV UR5, 0x40711266 ;  /* 0x4071126600057882 */ /* 0x000fe20000000000 */
[----:B------:R-:W-:Y:S01]  /*25b380*/  IMAD.MOV.U32 R104, RZ, RZ, 0x0 ;  /* 0x00000000ff687424 */ /* 0x000fe200078e00ff */
[----:B------:R-:W-:Y:S01]  /*25b390*/  DADD R2, R2, -UR4 ;  /* 0x8000000402027e29 */ /* 0x000fe20008000000 */
[----:B------:R-:W-:-:S07]  /*25b3a0*/  IMAD.MOV.U32 R105, RZ, RZ, 0x40590000 ;  /* 0x40590000ff697424 */ /* 0x000fce00078e00ff */
[----:B------:R-:W-:-:S11]  /*25b3b0*/  DFMA R104, R2, R104, 0.5 ;  /* 0x3fe000000268742b */ /* 0x000fd60000000068 */
.L_x_12690:
[----:B------:R-:W-:Y:S05]  /*25b3c0*/  BSYNC.RECONVERGENT B3 ;  /* 0x0000000000037941 */ /* 0x000fea0003800200 */
.L_x_12689:
        /* <DEDUP_REMOVED lines=28> */
.L_x_12711:
[----:B------:R-:W-:Y:S05]  /*25b590*/  BSYNC.RECONVERGENT B3 ;  /* 0x0000000000037941 */ /* 0x000fea0003800200 */
.L_x_12640:
[----:B------:R-:W-:Y:S05]  /*25b5a0*/  BSYNC.RECONVERGENT B2 ;  /* 0x0000000000027941 */ /* 0x000fea0003800200 */
.L_x_12639:
[----:B------:R-:W1:Y:S02]  /*25b5b0*/  LDC R2, c[0x0][0x3c0] ;  /* 0x0000f000ff027b82 */ /* 0x000e640000000800 */
[----:B-1----:R-:W-:-:S06]  /*25b5c0*/  FADD R2, R2, -10 ;  /* 0xc120000002027421 */ /* 0x002fcc0000000000 */
[----:B------:R-:W1:Y:S02]  /*25b5d0*/  F2F.F64.F32 R2, R2 ;  /* 0x0000000200027310 */ /* 0x000e640000201800 */
[----:B-1----:R-:W-:-:S06]  /*25b5e0*/  DSETP.GT.AND P0, PT, R104, R2, PT ;  /* 0x000000026800722a */ /* 0x002fcc0003f04000 */
[----:B------:R-:W-:-:S08]  /*25b5f0*/  SEL R154, RZ, 0x1, P0 ;  /* 0x00000001ff9a7807 */ /* 0x000fd00000000000 */
.L_x_12408:
[----:B------:R-:W-:Y:S05]  /*25b600*/  BSYNC.RECONVERGENT B1 ;  /* 0x0000000000017941 */ /* 0x000fea0003800200 */
.L_x_12407:
        /* <DEDUP_REMOVED lines=9> */
[----:B---3--:R-:W-:-:S07]  /*25b6a0*/  VIADD R4, R133, 0x282c ;  /* 0x0000282c85047836 */ /* 0x008fce0000000000 */
[----:B01--45:R-:W-:Y:S05]  /*25b6b0*/  CALL.REL.NOINC `($_Z16candidate_primerPcPiS0_S0_PfS1_S1_iffiiPdS_S0_$_Z4thalPcS_iPdS_Pi) ;  /* 0x0000000400347944 */ /* 0x033fea0003c00000 */
[----:B------:R-:W-:Y:S05]  /*25b6c0*/  BSYNC.RECONVERGENT B11 ;  /* 0x00000000000b7941 */ /* 0x000fea0003800200 */
.L_x_12714:
[----:B------:R-:W0:Y:S02]  /*25b6d0*/  LDC R4, c[0x0][0x3c0] ;  /* 0x0000f000ff047b82 */ /* 0x000e240000000800 */
[----:B0-----:R-:W-:-:S06]  /*25b6e0*/  FADD R4, R4, -10 ;  /* 0xc120000004047421 */ /* 0x001fcc0000000000 */
[----:B------:R-:W0:Y:S02]  /*25b6f0*/  F2F.F64.F32 R4, R4 ;  /* 0x0000000400047310 */ /* 0x000e240000201800 */
[----:B0-----:R-:W-:-:S06]  /*25b700*/  DSETP.GT.AND P0, PT, R2, R4, PT ;  /* 0x000000040200722a */ /* 0x001fcc0003f04000 */
[----:B------:R-:W-:-:S08]  /*25b710*/  SEL R154, RZ, 0x1, P0 ;  /* 0x00000001ff9a7807 */ /* 0x000fd00000000000 */
.L_x_12713:
[----:B------:R-:W-:Y:S05]  /*25b720*/  BSYNC.RECONVERGENT B8 ;  /* 0x0000000000087941 */ /* 0x000fea0003800200 */
.L_x_12712:
[----:B---3--:R-:W2:Y:S01]  /*25b730*/  LDL R4, [R1+0x5364] ;  /* 0x0053640001047983 */ /* 0x008ea20000100800 */
[----:B------:R-:W-:-:S13]  /*25b740*/  ISETP.NE.AND P0, PT, R154, RZ, PT ;  /* 0x000000ff9a00720c */ /* 0x000fda0003f05270 */
[----:B------:R-:W1:Y:S01]  /*25b750*/  @P0 LDC.64 R2, c[0x0][0x398] ;  /* 0x0000e600ff020b82 */ /* 0x000e620000000a00 */
[----:B------:R-:W-:Y:S02]  /*25b760*/  @P0 R2UR UR4, R6 ;  /* 0x00000000060402ca */ /* 0x000fe400000e0000 */
[----:B------:R-:W-:Y:S01]  /*25b770*/  @P0 R2UR UR5, R7 ;  /* 0x00000000070502ca */ /* 0x000fe200000e0000 */
[----:B--2---:R-:W-:-:S04]  /*25b780*/  @P0 IMAD.SHL.U32 R4, R4, 0x8, RZ ;  /* 0x0000000804040824 */ /* 0x004fc800078e00ff */
[----:B-1----:R-:W-:Y:S01]  /*25b790*/  @P0 IMAD.WIDE R2, R4, 0x4, R2 ;  /* 0x0000000404020825 */ /* 0x002fe200078e0202 */
[----:B------:R-:W-:-:S07]  /*25b7a0*/  @P0 MOV R4, 0x1 ;  /* 0x0000000100040802 */ /* 0x000fce0000000f00 */
[----:B------:R1:W-:Y:S02]  /*25b7b0*/  @P0 STG.E desc[UR4][R2.64+0x1c], R4 ;  /* 0x00001c0402000986 */ /* 0x0003e4000c101904 */
.L_x_3:
[----:B01----:R-:W2:Y:S02]  /*25b7c0*/  LDL.LU R2, [R1+0x5474] ;  /* 0x0054740001027983 */ /* 0x003ea40000300800 */
[----:B--2---:R0:W-:Y:S05]  /*25b7d0*/  BMOV.32 B11, R2 ;  /* 0x000000020b007356 */ /* 0x0041ea0000000000 */
[----:B------:R-:W-:Y:S05]  /*25b7e0*/  BSYNC.RECONVERGENT B11 ;  /* 0x00000000000b7941 */ /* 0x000fea0003800200 */
.L_x_2:
[----:B------:R-:W2:Y:S01]  /*25b7f0*/  LDL.LU R109, [R1+0x5364] ;  /* 0x00536400016d7983 */ /* 0x000ea20000300800 */
[----:B0-----:R-:W0:Y:S01]  /*25b800*/  LDC.64 R2, c[0x0][0x390] ;  /* 0x0000e400ff027b82 */ /* 0x001e220000000a00 */
[C---:B------:R-:W-:Y:S02]  /*25b810*/  R2UR UR6, R6.reuse ;  /* 0x00000000060672ca */ /* 0x040fe400000e0000 */
[C---:B------:R-:W-:Y:S02]  /*25b820*/  R2UR UR7, R7.reuse ;  /* 0x00000000070772ca */ /* 0x040fe400000e0000 */
[C---:B------:R-:W-:Y:S02]  /*25b830*/  R2UR UR8, R6.reuse ;  /* 0x00000000060872ca */ /* 0x040fe400000e0000 */
[----:B------:R-:W-:Y:S01]  /*25b840*/  R2UR UR9, R7 ;  /* 0x00000000070972ca */ /* 0x000fe200000e0000 */
[----:B-----5:R-:W1:Y:S01]  /*25b850*/  LDC.64 R104, c[0x0][0x398] ;  /* 0x0000e600ff687b82 */ /* 0x020e620000000a00 */
[----:B------:R-:W-:-:S02]  /*25b860*/  R2UR UR4, R6 ;  /* 0x00000000060472ca */ /* 0x000fc400000e0000 */
[----:B------:R-:W-:-:S05]  /*25b870*/  R2UR UR5, R7 ;  /* 0x00000000070572ca */ /* 0x000fca00000e0000 */
[----:B------:R-:W3:Y:S01]  /*25b880*/  LDC.64 R106, c[0x0][0x388] ;  /* 0x0000e200ff6a7b82 */ /* 0x000ee20000000a00 */
[----:B--2---:R-:W-:-:S04]  /*25b890*/  IMAD.SHL.U32 R4, R109, 0x8, RZ ;  /* 0x000000086d047824 */ /* 0x004fc800078e00ff */
[----:B0-----:R-:W-:-:S04]  /*25b8a0*/  IMAD.WIDE R2, R4, 0x4, R2 ;  /* 0x0000000404027825 */ /* 0x001fc800078e0202 */
[----:B-1----:R-:W-:-:S04]  /*25b8b0*/  IMAD.WIDE R4, R4, 0x4, R104 ;  /* 0x0000000404047825 */ /* 0x002fc800078e0268 */
[----:B---3--:R-:W-:Y:S02]  /*25b8c0*/  IMAD.WIDE R104, R109, 0x4, R106 ;  /* 0x000000046d687825 */ /* 0x008fe400078e026a */
[----:B------:R-:W2:Y:S04]  /*25b8d0*/  LDG.E R106, desc[UR6][R2.64] ;  /* 0x00000006026a7981 */ /* 0x000ea8000c1e1900 */
[----:B------:R-:W2:Y:S04]  /*25b8e0*/  LDG.E R107, desc[UR8][R4.64] ;  /* 0x00000008046b7981 */ /* 0x000ea8000c1e1900 */
[----:B------:R-:W2:Y:S02]  /*25b8f0*/  LDG.E R108, desc[UR4][R104.64] ;  /* 0x00000004686c7981 */ /* 0x000ea4000c1e1900 */
[----:B--2---:R-:W-:-:S05]  /*25b900*/  IADD3 R106, PT, PT, R108, R107, R106 ;  /* 0x0000006b6c6a7210 */ /* 0x004fca0007ffe06a */
[----:B------:R0:W-:Y:S04]  /*25b910*/  STG.E desc[UR4][R104.64], R106 ;  /* 0x0000006a68007986 */ /* 0x0001e8000c101904 */
[----:B------:R-:W2:Y:S04]  /*25b920*/  LDG.E R107, desc[UR6][R2.64+0x4] ;  /* 0x00000406026b7981 */ /* 0x000ea8000c1e1900 */
[----:B------:R-:W2:Y:S02]  /*25b930*/  LDG.E R108, desc[UR8][R4.64+0x4] ;  /* 0x00000408046c7981 */ /* 0x000ea4000c1e1900 */
[----:B--2---:R-:W-:-:S05]  /*25b940*/  IADD3 R107, PT, PT, R106, R108, R107 ;  /* 0x0000006c6a6b7210 */ /* 0x004fca0007ffe06b */
[----:B------:R1:W-:Y:S04]  /*25b950*/  STG.E desc[UR4][R104.64], R107 ;  /* 0x0000006b68007986 */ /* 0x0003e8000c101904 */
[----:B0-----:R-:W2:Y:S04]  /*25b960*/  LDG.E R106, desc[UR6][R2.64+0x8] ;  /* 0x00000806026a7981 */ /* 0x001ea8000c1e1900 */
[----:B------:R-:W2:Y:S02]  /*25b970*/  LDG.E R108, desc[UR8][R4.64+0x8] ;  /* 0x00000808046c7981 */ /* 0x000ea4000c1e1900 */
[----:B--2---:R-:W-:-:S05]  /*25b980*/  IADD3 R106, PT, PT, R107, R108, R106 ;  /* 0x0000006c6b6a7210 */ /* 0x004fca0007ffe06a */
[----:B------:R0:W-:Y:S04]  /*25b990*/  STG.E desc[UR4][R104.64], R106 ;  /* 0x0000006a68007986 */ /* 0x0001e8000c101904 */
[----:B-1----:R-:W2:Y:S04]  /*25b9a0*/  LDG.E R107, desc[UR6][R2.64+0xc] ;  /* 0x00000c06026b7981 */ /* 0x002ea8000c1e1900 */
        /* <DEDUP_REMOVED lines=14> */
[----:B------:R1:W-:Y:S01]  /*25ba90*/  STG.E desc[UR4][R104.64], R106 ;  /* 0x0000006a68007986 */ /* 0x0003e2000c101904 */
[----:B------:R-:W0:Y:S03]  /*25baa0*/  LDCU UR5, c[0x0][0x3c4] ;  /* 0x00007880ff0577ac */ /* 0x000e260008000800 */
[----:B------:R2:W3:Y:S04]  /*25bab0*/  LDG.E R2, desc[UR6][R2.64+0x1c] ;  /* 0x00001c0602027981 */ /* 0x0004e8000c1e1900 */
[----:B------:R-:W3:Y:S01]  /*25bac0*/  LDG.E R4, desc[UR8][R4.64+0x1c] ;  /* 0x00001c0804047981 */ /* 0x000ee2000c1e1900 */
[----:B------:R-:W4:Y:S01]  /*25bad0*/  LDCU UR4, c[0x0][0x360] ;  /* 0x00006c00ff0477ac */ /* 0x000f220008000800 */
[----:B--2---:R-:W4:Y:S02]  /*25bae0*/  LDC R3, c[0x0][0x370] ;  /* 0x0000dc00ff037b82 */ /* 0x004f240000000800 */
[----:B----4-:R-:W-:-:S05]  /*25baf0*/  IMAD R109, R3, UR4, R109 ;  /* 0x00000004036d7c24 */ /* 0x010fca000f8e026d */
[----:B------:R1:W-:Y:S01]  /*25bb00*/  STL [R1+0x5364], R109 ;  /* 0x0053646d01007387 */ /* 0x0003e20000100800 */
[----:B0-----:R-:W-:Y:S02]  /*25bb10*/  ISETP.GE.AND P0, PT, R109, UR5, PT ;  /* 0x000000056d007c0c */ /* 0x001fe4000bf06270 */
[----:B---3--:R-:W-:-:S05]  /*25bb20*/  IADD3 R2, PT, PT, R106, R4, R2 ;  /* 0x000000046a027210 */ /* 0x008fca0007ffe002 */
[----:B------:R1:W-:Y:S06]  /*25bb30*/  STG.E desc[UR6][R104.64], R2 ;  /* 0x0000000268007986 */ /* 0x0003ec000c101906 */
[----:B------:R-:W-:Y:S05]  /*25bb40*/  @!P0 BRA `(.L_x_12715) ;  /* 0xffffda4400788947 */ /* 0x000fea000383ffff */
.L_x_1:
[----:B------:R-:W-:Y:S05]  /*25bb50*/  BSYNC.RECONVERGENT B0 ;  /* 0x0000000000007941 */ /* 0x000fea0003800200 */
.L_x_0:
[----:B------:R-:W-:Y:S05]  /*25bb60*/  WARPSYNC.ALL ;  /* 0x0000000000007948 */ /* 0x000fea0003800000 */
[----:B------:R-:W-:Y:S06]  /*25bb70*/  BAR.SYNC.DEFER_BLOCKING 0x0 ;  /* 0x0000000000007b1d */ /* 0x000fec0000010000 */
[----:B------:R-:W-:Y:S05]  /*25bb80*/  EXIT ;  /* 0x000000000000794d */ /* 0x000fea0003800000 */
        .type           $_Z16candidate_primerPcPiS0_S0_PfS1_S1_iffiiPdS_S0_$_Z4thalPcS_iPdS_Pi,@function
        .size           $_Z16candidate_primerPcPiS0_S0_PfS1_S1_iffiiPdS_S0_$_Z4thalPcS_iPdS_Pi,($__internal_0_$__cuda_sm20_div_rn_f64_full - $_Z16candidate_primerPcPiS0_S0_PfS1_S1_iffiiPdS_S0_$_Z4thalPcS_iPdS_Pi)
$_Z16candidate_primerPcPiS0_S0_PfS1_S1_iffiiPdS_S0_$_Z4thalPcS_iPdS_Pi:
[----:B------:R-:W0:Y:S01]  /*25bb90*/  LDCU UR4, c[0x0][0x2f8] ;  /* 0x00005f00ff0477ac */ /* 0x000e220008000800 */
[----:B------:R-:W-:Y:S01]  /*25bba0*/  IMAD.MOV.U32 R2, RZ, RZ, 0x4 ;  /* 0x00000004ff027424 */ /* 0x000fe200078e00ff */
[----:B------:R-:W1:Y:S01]  /*25bbb0*/  LDC.64 R104, c[0x0][0x358] ;  /* 0x0000d600ff687b82 */ /* 0x000e620000000a00 */
[----:B------:R-:W-:Y:S01]  /*25bbc0*/  VIADD R127, R1, 0x2850 ;  /* 0x00002850017f7836 */ /* 0x000fe20000000000 */
[----:B------:R-:W-:Y:S01]  /*25bbd0*/  CS2R R108, SRZ ;  /* 0x00000000006c7805 */ /* 0x000fe2000001ff00 */
[----:B------:R-:W-:Y:S01]  /*25bbe0*/  IMAD.MOV.U32 R166, RZ, RZ, 0x4 ;  /* 0x00000004ffa67424 */ /* 0x000fe200078e00ff */
[----:B------:R-:W-:Y:S01]  /*25bbf0*/  ISETP.NE.AND P0, PT, R2, 0x4, PT ;  /* 0x000000040200780c */ /* 0x000fe20003f05270 */
[C---:B------:R-:W-:Y:S01]  /*25bc00*/  VIADD R180, R127.reuse, 0xc8 ;  /* 0x000000c87fb47836 */ /* 0x040fe20000000000 */
[----:B------:R-:W-:Y:S01]  /*25bc10*/  CS2R R110, SRZ ;  /* 0x00000000006e7805 */ /* 0x000fe2000001ff00 */
[C---:B------:R-:W-:Y:S02]  /*25bc20*/  VIADD R169, R127.reuse, 0x1450 ;  /* 0x000014507fa97836 */ /* 0x040fe40000000000 */
[----:B------:R-:W-:-:S02]  /*25bc30*/  VIADD R172, R127, 0x29e4 ;  /* 0x000029e47fac7836 */ /* 0x000fc40000000000 */
[----:B------:R-:W-:Y:S02]  /*25bc40*/  IMAD.MOV.U32 R106, RZ, RZ, -0x1e869b6b ;  /* 0xe1796495ff6a7424 */ /* 0x000fe400078e00ff */
[----:B------:R-:W-:Y:S02]  /*25bc50*/  IMAD.MOV.U32 R107, RZ, RZ, -0x425a0281 ;  /* 0xbda5fd7fff6b7424 */ /* 0x000fe400078e00ff */
[C---:B0-----:R-:W-:Y:S02]  /*25bc60*/  VIADD R3, R4.reuse, -UR4 ;  /* 0x8000000404037c36 */ /* 0x041fe40008000000 */
[----:B------:R-:W-:Y:S01]  /*25bc70*/  VIADD R4, R4, -UR4 ;  /* 0x8000000404047c36 */ /* 0x000fe20008000000 */
[----:B------:R-:W-:Y:S06]  /*25bc80*/  @!P0 BRA `(.L_x_12716) ;  /* 0x0000000c005c8947 */ /* 0x000fec0003800000 */
[----:B------:R-:W-:Y:S01]  /*25bc90*/  BSSY.RECONVERGENT B1, `(.L_x_12717) ;  /* 0x0000008000017945 */ /* 0x000fe20003800200 */
[----:B------:R-:W-:-:S07]  /*25bca0*/  IMAD.MOV.U32 R5, RZ, RZ, RZ ;  /* 0x000000ffff057224 */ /* 0x000fce00078e00ff */
.L_x_12718:
[----:B------:R-:W-:-:S05]  /*25bcb0*/  IMAD.IADD R2, R5, 0x1, R4 ;  /* 0x0000000105027824 */ /* 0x000fca00078e0204 */
[----:B------:R-:W2:Y:S02]  /*25bcc0*/  LDL.U8 R106, [R2] ;  /* 0x00000000026a7983 */ /* 0x000ea40000100000 */
[----:B--2---:R-:W-:Y:S01]  /*25bcd0*/  ISETP.NE.AND P0, PT, R106, RZ, PT ;  /* 0x000000ff6a00720c */ /* 0x004fe20003f05270 */
[----:B------:R-:W-:Y:S02]  /*25bce0*/  IMAD.MOV.U32 R106, RZ, RZ, R5 ;  /* 0x000000ffff6a7224 */ /* 0x000fe400078e0005 */
[----:B------:R-:W-:-:S10]  /*25bcf0*/  VIADD R5, R5, 0x1 ;  /* 0x0000000105057836 */ /* 0x000fd40000000000 */
[----:B------:R-:W-:Y:S05]  /*25bd00*/  @P0 BRA `(.L_x_12718) ;  /* 0xfffffffc00e80947 */ /* 0x000fea000383ffff */
[----:B------:R-:W-:Y:S05]  /*25bd10*/  BSYNC.RECONVERGENT B1 ;  /* 0x0000000000017941 */ /* 0x000fea0003800200 */
.L_x_12717:
        /* <DEDUP_REMOVED lines=9> */
.L_x_12721:
[----:B------:R-:W-:Y:S01]  /*25bdb0*/  LOP3.LUT R108, RZ, R106, RZ, 0x33, !PT ;  /* 0x0000006aff6c7212 */ /* 0x000fe200078e33ff */
[----:B------:R-:W-:-:S04]  /*25bdc0*/  IMAD.IADD R107, R106, 0x1, R4 ;  /* 0x000000016a6b7824 */ /* 0x000fc800078e0204 */
[----:B------:R-:W-:Y:S02]  /*25bdd0*/  IMAD.IADD R108, R108, 0x1, R2 ;  /* 0x000000016c6c7824 */ /* 0x000fe400078e0202 */
[----:B------:R-:W2:Y:S04]  /*25bde0*/  LDL.U8 R107, [R107] ;  /* 0x000000006b6b7983 */ /* 0x000ea80000100000 */
[----:B------:R-:W3:Y:S01]  /*25bdf0*/  LDL.U8 R108, [R108] ;  /* 0x000000006c6c7983 */ /* 0x000ee20000100000 */
[----:B--2---:R-:W-:Y:S02]  /*25be00*/  ISETP.EQ.AND P1, PT, R107, 0x41, PT ;  /* 0x000000416b00780c */ /* 0x004fe40003f22270 */
[----:B---3--:R-:W-:-:S13]  /*25be10*/  ISETP.NE.AND P0, PT, R108, 0x54, PT ;  /* 0x000000546c00780c */ /* 0x008fda0003f05270 */
[----:B------:R-:W-:Y:S05]  /*25be20*/  @P0 BRA P1, `(.L_x_12719) ;  /* 0x0000000400f80947 */ /* 0x000fea0000800000 */
[----:B------:R-:W-:Y:S02]  /*25be30*/  ISETP.NE.AND P0, PT, R108, 0x41, PT ;  /* 0x000000416c00780c */ /* 0x000fe40003f05270 */
[----:B------:R-:W-:-:S13]  /*25be40*/  ISETP.EQ.AND P1, PT, R107, 0x54, PT ;  /* 0x000000546b00780c */ /* 0x000fda0003f22270 */
[----:B------:R-:W-:Y:S05]  /*25be50*/  @P0 BRA P1, `(.L_x_12719) ;  /* 0x0000000400ec0947 */ /* 0x000fea0000800000 */
[C---:B------:R-:W-:Y:S02]  /*25be60*/  ISETP.NE.AND P1, PT, R107.reuse, 0x54, PT ;  /* 0x000000546b00780c */ /* 0x040fe40003f25270 */
[C---:B------:R-:W-:Y:S02]  /*25be70*/  ISETP.NE.AND P2, PT, R107.reuse, 0x41, PT ;  /* 0x000000416b00780c */ /* 0x040fe40003f45270 */
[----:B------:R-:W-:Y:S02]  /*25be80*/  ISETP.NE.AND P0, PT, R107, 0x43, PT ;  /* 0x000000436b00780c */ /* 0x000fe40003f05270 */
[C---:B------:R-:W-:Y:S02]  /*25be90*/  ISETP.NE.OR P1, PT, R108.reuse, 0x41, !P1 ;  /* 0x000000416c00780c */ /* 0x040fe40004f25670 */
[C---:B------:R-:W-:Y:S02]  /*25bea0*/  ISETP.NE.OR P2, PT, R108.reuse, 0x54, !P2 ;  /* 0x000000546c00780c */ /* 0x040fe40005745670 */
[----:B------:R-:W-:-:S04]  /*25beb0*/  ISETP.NE.AND P3, PT, R108, 0x47, !P0 ;  /* 0x000000476c00780c */ /* 0x000fc80004765270 */
[----:B------:R-:W-:-:S13]  /*25bec0*/  PLOP3.LUT P1, PT, P3, P1, P2, 0xf7, 0x0 ;  /* 0x000000000000781c */ /* 0x000fda0001f23e27 */
[----:B------:R-:W-:Y:S05]  /*25bed0*/  @P1 BRA `(.L_x_12719) ;  /* 0x0000000400cc1947 */ /* 0x000fea0003800000 */
[C---:B------:R-:W-:Y:S02]  /*25bee0*/  ISETP.NE.AND P1, PT, R108.reuse, 0x43, PT ;  /* 0x000000436c00780c */ /* 0x040fe40003f25270 */
[----:B------:R-:W-:Y:S02]  /*25bef0*/  ISETP.NE.OR P0, PT, R108, 0x47, !P0 ;  /* 0x000000476c00780c */ /* 0x000fe40004705670 */
[----:B------:R-:W-:-:S04]  /*25bf00*/  ISETP.EQ.XOR P1, PT, R107, 0x47, P1 ;  /* 0x000000476b00780c */ /* 0x000fc80000f22a70 */
[----:B------:R-:W-:-:S13]  /*25bf10*/  PLOP3.LUT P0, PT, P1, P0, PT, 0x80, 0x8 ;  /* 0x000000000008781c */ /* 0x000fda0000f01070 */
[----:B------:R-:W-:Y:S05]  /*25bf20*/  @!P0 BRA `(.L_x_12719) ;  /* 0x0000000400b88947 */ /* 0x000fea0003800000 */
[----:B------:R-:W-:-:S05]  /*25bf30*/  VIADD R106, R106, 0x1 ;  /* 0x000000016a6a7836 */ /* 0x000fca0000000000 */
[----:B------:R-:W-:-:S13]  /*25bf40*/  ISETP.NE.AND P0, PT, R106, R5, PT ;  /* 0x000000056a00720c */ /* 0x000fda0003f05270 */
[----:B------:R-:W-:Y:S05]  /*25bf50*/  @P0 BRA `(.L_x_12721) ;  /* 0xfffffffc00940947 */ /* 0x000fea000383ffff */
.L_x_12720:
[----:B------:R-:W-:Y:S01]  /*25bf60*/  BSSY.RECONVERGENT B2, `(.L_x_12722) ;  /* 0x0000008000027945 */ /* 0x000fe20003800200 */
[----:B------:R-:W-:-:S07]  /*25bf70*/  IMAD.MOV.U32 R5, RZ, RZ, RZ ;  /* 0x000000ffff057224 */ /* 0x000fce00078e00ff */
.L_x_12723:
[----:B------:R-:W-:-:S05]  /*25bf80*/  IMAD.IADD R2, R5, 0x1, R3 ;  /* 0x0000000105027824 */ /* 0x000fca00078e0203 */
[----:B------:R-:W2:Y:S02]  /*25bf90*/  LDL.U8 R106, [R2] ;  /* 0x00000000026a7983 */ /* 0x000ea40000100000 */
[----:B--2---:R-:W-:Y:S01]  /*25bfa0*/  ISETP.NE.AND P0, PT, R106, RZ, PT ;  /* 0x000000ff6a00720c */ /* 0x004fe20003f05270 */
[----:B------:R-:W-:Y:S02]  /*25bfb0*/  IMAD.MOV.U32 R106, RZ, RZ, R5 ;  /* 0x000000ffff6a7224 */ /* 0x000fe400078e0005 */
[----:B------:R-:W-:-:S10]  /*25bfc0*/  VIADD R5, R5, 0x1 ;  /* 0x0000000105057836 */ /* 0x000fd40000000000 */
[----:B------:R-:W-:Y:S05]  /*25bfd0*/  @P0 BRA `(.L_x_12723) ;  /* 0xfffffffc00e80947 */ /* 0x000fea000383ffff */
[----:B------:R-:W-:Y:S05]  /*25bfe0*/  BSYNC.RECONVERGENT B2 ;  /* 0x0000000000027941 */ /* 0x000fea0003800200 */
.L_x_12722:
        /* <DEDUP_REMOVED lines=8> */
.L_x_12725:
        /* <DEDUP_REMOVED lines=27> */
.L_x_12724:
        /* <DEDUP_REMOVED lines=53> */
[----:B------:R-:W-:Y:S01]  /*25c570*/  DFMA R110, R106, -UR4, R110 ;  /* 0x800000046a6e7c2b */ /* 0x000fe2000800006e */
[----:B------:R-:W-:Y:S01]  /*25c580*/  UMOV UR4, 0x3a29c77a ;  /* 0x3a29c77a00047882 */ /* 0x000fe20000000000 */
[----:B------:R-:W-:Y:S01]  /*25c590*/  UMOV UR5, 0x3fffcb92 ;  /* 0x3fffcb9200057882 */ /* 0x000fe20000000000 */
[----:B------:R-:W-:Y:S02]  /*25c5a0*/  IMAD.MOV.U32 R106, RZ, RZ, -0x33333333 ;  /* 0xcccccccdff6a7424 */ /* 0x000fe400078e00ff */
[----:B------:R-:W-:-:S03]  /*25c5b0*/  IMAD.MOV.U32 R107, RZ, RZ, -0x3fe93334 ;  /* 0xc016ccccff6b7424 */ /* 0x000fc600078e00ff */
[----:B------:R-:W-:Y:S01]  /*25c5c0*/  DADD R108, R108, R110 ;  /* 0x000000006c6c7229 */ /* 0x000fe2000000006e */
[----:B------:R-:W-:Y:S02]  /*25c5d0*/  IMAD.MOV.U32 R110, RZ, RZ, 0x0 ;  /* 0x00000000ff6e7424 */ /* 0x000fe400078e00ff */
[----:B------:R-:W-:-:S05]  /*25c5e0*/  IMAD.MOV.U32 R111, RZ, RZ, 0x40690000 ;  /* 0x40690000ff6f7424 */ /* 0x000fca00078e00ff */
[----:B------:R-:W-:Y:S01]  /*25c5f0*/  DMUL R108, R108, UR4 ;  /* 0x000000046c6c7c28 */ /* 0x000fe20008000000 */
[----:B------:R-:W-:Y:S10]  /*25c600*/  BRA `(.L_x_12726) ;  /* 0x0000000000f87947 */ /* 0x000ff40003800000 */
.L_x_12719:
        /* <DEDUP_REMOVED lines=46> */
[----:B------:R-:W-:Y:S01]  /*25c8f0*/  MOV R110, 0xfefa39ef ;  /* 0xfefa39ef006e7802 */ /* 0x000fe20000000f00 */
        /* <DEDUP_REMOVED lines=14> */
[----:B------:R-:W-:-:S11]  /*25c9e0*/  DMUL R108, R108, UR4 ;  /* 0x000000046c6c7c28 */ /* 0x000fd60008000000 */
.L_x_12726:
[----:B------:R-:W-:Y:S05]  /*25c9f0*/  BSYNC.RECONVERGENT B1 ;  /* 0x0000000000017941 */ /* 0x000fea0003800200 */
.L_x_12716:
[----:B------:R-:W-:Y:S01]  /*25ca00*/  VIADD R2, R166, 0xffffffff ;  /* 0xffffffffa6027836 */ /* 0x000fe20000000000 */
[----:B------:R-:W-:Y:S04]  /*25ca10*/  BSSY.RECONVERGENT B3, `(.L_x_12727) ;  /* 0x000036d000037945 */ /* 0x000fe80003800200 */
[----:B------:R-:W-:-:S13]  /*25ca20*/  ISETP.GE.U32.AND P0, PT, R2, 0x2, PT ;  /* 0x000000020200780c */ /* 0x000fda0003f06070 */
[----:B------:R-:W-:Y:S05]  /*25ca30*/  @!P0 BRA `(.L_x_12728) ;  /* 0x00000024001c8947 */ /* 0x000fea0003800000 */
[----:B------:R-:W-:-:S13]  /*25ca40*/  ISETP.NE.AND P0, PT, R166, 0x3, PT ;  /* 0x00000003a600780c */ /* 0x000fda0003f05270 */
[----:B------:R-:W-:Y:S05]  /*25ca50*/  @P0 BRA `(.L_x_12729) ;  /* 0x0000001000900947 */ /* 0x000fea0003800000 */
[----:B------:R-:W-:Y:S01]  /*25ca60*/  BSSY.RECONVERGENT B1, `(.L_x_12730) ;  /* 0x0000008000017945 */ /* 0x000fe20003800200 */
[----:B------:R-:W-:-:S07]  /*25ca70*/  IMAD.MOV.U32 R2, RZ, RZ, RZ ;  /* 0x000000ffff027224 */ /* 0x000fce00078e00ff */
.L_x_12731:
[----:B------:R-:W-:-:S06]  /*25ca80*/  IMAD.IADD R5, R2, 0x1, R3 ;  /* 0x0000000102057824 */ /* 0x000fcc00078e0203 */
[----:B------:R-:W2:Y:S02]  /*25ca90*/  LDL.U8 R5, [R5] ;  /* 0x0000000005057983 */ /* 0x000ea40000100000 */
[----:B--2---:R-:W-:Y:S01]  /*25caa0*/  ISETP.NE.AND P0, PT, R5, RZ, PT ;  /* 0x000000ff0500720c */ /* 0x004fe20003f05270 */
[----:B------:R-:W-:Y:S02]  /*25cab0*/  IMAD.MOV.U32 R5, RZ, RZ, R2 ;  /* 0x000000ffff057224 */ /* 0x000fe400078e0002 */
[----:B------:R-:W-:-:S10]  /*25cac0*/  VIADD R2, R2, 0x1 ;  /* 0x0000000102027836 */ /* 0x000fd40000000000 */
[----:B------:R-:W-:Y:S05]  /*25cad0*/  @P0 BRA `(.L_x_12731) ;  /* 0xfffffffc00e80947 */ /* 0x000fea000383ffff */
[----:B------:R-:W-:Y:S05]  /*25cae0*/  BSYNC.RECONVERGENT B1 ;  /* 0x0000000000017941 */ /* 0x000fea0003800200 */
.L_x_12730:
[----:B------:R-:W-:Y:S01]  /*25caf0*/  BSSY.RECONVERGENT B1, `(.L_x_12732) ;  /* 0x0000009000017945 */ /* 0x000fe20003800200 */
[----:B------:R-:W-:Y:S02]  /*25cb00*/  IMAD.MOV.U32 R2, RZ, RZ, R5 ;  /* 0x000000ffff027224 */ /* 0x000fe400078e0005 */
[----:B------:R-:W-:-:S07]  /*25cb10*/  IMAD.MOV.U32 R118, RZ, RZ, RZ ;  /* 0x000000ffff767224 */ /* 0x000fce00078e00ff */
.L_x_12733:
[----:B------:R-:W-:-:S06]  /*25cb20*/  IMAD.IADD R5, R118, 0x1, R4 ;  /* 0x0000000176057824 */ /* 0x000fcc00078e0204 */
[----:B------:R-:W2:Y:S02]  /*25cb30*/  LDL.U8 R5, [R5] ;  /* 0x0000000005057983 */ /* 0x000ea40000100000 */
[----:B--2---:R-:W-:Y:S01]  /*25cb40*/  ISETP.NE.AND P0, PT, R5, RZ, PT ;  /* 0x000000ff0500720c */ /* 0x004fe20003f05270 */
[----:B------:R-:W-:Y:S02]  /*25cb50*/  IMAD.MOV.U32 R5, RZ, RZ, R118 ;  /* 0x000000ffff057224 */ /* 0x000fe400078e0076 */
[----:B------:R-:W-:-:S10]  /*25cb60*/  VIADD R118, R118, 0x1 ;  /* 0x0000000176767836 */ /* 0x000fd40000000000 */
[----:B------:R-:W-:Y:S05]  /*25cb70*/  @P0 BRA `(.L_x_12733) ;  /* 0xfffffffc00e80947 */ /* 0x000fea000383ffff */
[----:B------:R-:W-:Y:S05]  /*25cb80*/  BSYNC.RECONVERGENT B1 ;  /* 0x0000000000017941 */ /* 0x000fea0003800200 */
.L_x_12732:
        /* <DEDUP_REMOVED lines=10> */
.L_x_12758:
[----:B------:R-:W-:-:S05]  /*25cc30*/  IMAD.IADD R119, R121, 0x1, R3 ;  /* 0x0000000179777824 */ /* 0x000fca00078e0203 */
[----:B------:R-:W2:Y:S01]  /*25cc40*/  LDL.U8 R118, [R119+-0x1] ;  /* 0xffffff0077767983 */ /* 0x000ea20000100000 */
        /* <DEDUP_REMOVED lines=10> */
.L_x_12739:
[----:B------:R-:W-:Y:S01]  /*25ccf0*/  ISETP.NE.AND P0, PT, R118, 0x47, PT ;  /* 0x000000477600780c */ /* 0x000fe20003f05270 */
[----:B------:R-:W-:-:S12]  /*25cd00*/  IMAD.MOV.U32 R123, RZ, RZ, 0x2 ;  /* 0x00000002ff7b7424 */ /* 0x000fd800078e00ff */
[----:B------:R-:W-:Y:S05]  /*25cd10*/  @!P0 BRA `(.L_x_12740) ;  /* 0x0000000000148947 */ /* 0x000fea0003800000 */
[----:B------:R-:W-:-:S13]  /*25cd20*/  ISETP.NE.AND P0, PT, R118, 0x54, PT ;  /* 0x000000547600780c */ /* 0x000fda0003f05270 */
[----:B------:R-:W-:Y:S05]  /*25cd30*/  @!P0 BRA `(.L_x_12742) ;  /* 0x0000000000088947 */ /* 0x000fea0003800000 */
.L_x_12741:
[----:B------:R-:W-:Y:S01]  /*25cd40*/  IMAD.MOV.U32 R123, RZ, RZ, 0x4 ;  /* 0x00000004ff7b7424 */ /* 0x000fe200078e00ff */
[----:B------:R-:W-:Y:S06]  /*25cd50*/  BRA `(.L_x_12740) ;  /* 0x0000000000047947 */ /* 0x000fec0003800000 */
.L_x_12742:
[----:B------:R-:W-:-:S07]  /*25cd60*/  IMAD.MOV.U32 R123, RZ, RZ, 0x3 ;  /* 0x00000003ff7b7424 */ /* 0x000fce00078e00ff */
.L_x_12740:
[----:B------:R-:W-:Y:S05]  /*25cd70*/  BSYNC.RECONVERGENT B4 ;  /* 0x0000000000047941 */ /* 0x000fea0003800200 */
.L_x_12738:
[----:B------:R-:W-:-:S05]  /*25cd80*/  IMAD.IADD R118, R127, 0x1, R121 ;  /* 0x000000017f767824 */ /* 0x000fca00078e0279 */
[----:B------:R0:W-:Y:S04]  /*25cd90*/  STL.U8 [R118+0x2a48], R123 ;  /* 0x002a487b76007387 */ /* 0x0001e80000100000 */
[----:B0-----:R-:W2:Y:S01]  /*25cda0*/  LDL.U8 R123, [R119] ;  /* 0x00000000777b7983 */ /* 0x001ea20000100000 */
        /* <DEDUP_REMOVED lines=10> */
.L_x_12744:
[----:B------:R-:W-:-:S13]  /*25ce50*/  ISETP.NE.AND P0, PT, R123, 0x47, PT ;  /* 0x000000477b00780c */ /* 0x000fda0003f05270 */
[----:B------:R-:W-:Y:S05]  /*25ce60*/  @!P0 BRA `(.L_x_12747) ;  /* 0x0000000000148947 */ /* 0x000fea0003800000 */
[----:B------:R-:W-:Y:S01]  /*25ce70*/  ISETP.NE.AND P0, PT, R123, 0x54, PT ;  /* 0x000000547b00780c */ /* 0x000fe20003f05270 */
[----:B------:R-:W-:-:S12]  /*25ce80*/  IMAD.MOV.U32 R124, RZ, RZ, 0x3 ;  /* 0x00000003ff7c7424 */ /* 0x000fd800078e00ff */
[----:B------:R-:W-:Y:S05]  /*25ce90*/  @!P0 BRA `(.L_x_12745) ;  /* 0x00000000000c8947 */ /* 0x000fea0003800000 */
.L_x_12746:
[----:B------:R-:W-:Y:S01]  /*25cea0*/  IMAD.MOV.U32 R124, RZ, RZ, 0x4 ;  /* 0x00000004ff7c7424 */ /* 0x000fe200078e00ff */
[----:B------:R-:W-:Y:S06]  /*25ceb0*/  BRA `(.L_x_12745) ;  /* 0x0000000000047947 */ /* 0x000fec0003800000 */
.L_x_12747:
[----:B------:R-:W-:-:S07]  /*25cec0*/  IMAD.MOV.U32 R124, RZ, RZ, 0x2 ;  /* 0x00000002ff7c7424 */ /* 0x000fce00078e00ff */
.L_x_12745:
[----:B------:R-:W-:Y:S05]  /*25ced0*/  BSYNC.RECONVERGENT B4 ;  /* 0x0000000000047941 */ /* 0x000fea0003800200 */
.L_x_12743:
[----:B------:R0:W-:Y:S04]  /*25cee0*/  STL.U8 [R118+0x2a49], R124 ;  /* 0x002a497c76007387 */ /* 0x0001e80000100000 */
        /* <DEDUP_REMOVED lines=11> */
.L_x_12749:
[----:B------:R-:W-:-:S13]  /*25cfa0*/  ISETP.NE.AND P0, PT, R123, 0x47, PT ;  /* 0x000000477b00780c */ /* 0x000fda0003f05270 */
[----:B------:R-:W-:Y:S05]  /*25cfb0*/  @!P0 BRA `(.L_x_12752) ;  /* 0x0000000000148947 */ /* 0x000fea0003800000 */
[----:B------:R-:W-:Y:S01]  /*25cfc0*/  ISETP.NE.AND P0, PT, R123, 0x54, PT ;  /* 0x000000547b00780c */ /* 0x000fe20003f05270 */
[----:B------:R-:W-:-:S12]  /*25cfd0*/  IMAD.MOV.U32 R124, RZ, RZ, 0x3 ;  /* 0x00000003ff7c7424 */ /* 0x000fd800078e00ff */
[----:B------:R-:W-:Y:S05]  /*25cfe0*/  @!P0 BRA `(.L_x_12750) ;  /* 0x00000000000c8947 */ /* 0x000fea0003800000 */
.L_x_12751:
[----:B------:R-:W-:Y:S01]  /*25cff0*/  IMAD.MOV.U32 R124, RZ, RZ, 0x4 ;  /* 0x00000004ff7c7424 */ /* 0x000fe200078e00ff */
[----:B------:R-:W-:Y:S06]  /*25d000*/  BRA `(.L_x_12750) ;  /* 0x0000000000047947 */ /* 0x000fec0003800000 */
.L_x_12752:
[----:B------:R-:W-:-:S07]  /*25d010*/  IMAD.MOV.U32 R124, RZ, RZ, 0x2 ;  /* 0x00000002ff7c7424 */ /* 0x000fce00078e00ff */
.L_x_12750:
[----:B------:R-:W-:Y:S05]  /*25d020*/  BSYNC.RECONVERGENT B4 ;  /* 0x0000000000047941 */ /* 0x000fea0003800200 */
.L_x_12748:
        /* <DEDUP_REMOVED lines=12> */
.L_x_12754:
[----:B------:R-:W-:-:S13]  /*25d0f0*/  ISETP.NE.AND P0, PT, R123, 0x47, PT ;  /* 0x000000477b00780c */ /* 0x000fda0003f05270 */
[----:B------:R-:W-:Y:S05]  /*25d100*/  @!P0 BRA `(.L_x_12757) ;  /* 0x0000000000148947 */ /* 0x000fea0003800000 */
[----:B------:R-:W-:Y:S01]  /*25d110*/  ISETP.NE.AND P0, PT, R123, 0x54, PT ;  /* 0x000000547b00780c */ /* 0x000fe20003f05270 */
[----:B------:R-:W-:-:S12]  /*25d120*/  IMAD.MOV.U32 R119, RZ, RZ, 0x3 ;  /* 0x00000003ff777424 */ /* 0x000fd800078e00ff */
[----:B------:R-:W-:Y:S05]  /*25d130*/  @!P0 BRA `(.L_x_12755) ;  /* 0x00000000000c8947 */ /* 0x000fea0003800000 */
.L_x_12756:
[----:B------:R-:W-:Y:S01]  /*25d140*/  IMAD.MOV.U32 R119, RZ, RZ, 0x4 ;  /* 0x00000004ff777424 */ /* 0x000fe200078e00ff */
[----:B------:R-:W-:Y:S06]  /*25d150*/  BRA `(.L_x_12755) ;  /* 0x0000000000047947 */ /* 0x000fec0003800000 */
.L_x_12757:
[----:B------:R-:W-:-:S07]  /*25d160*/  IMAD.MOV.U32 R119, RZ, RZ, 0x2 ;  /* 0x00000002ff777424 */ /* 0x000fce00078e00ff */
.L_x_12755:
[----:B------:R-:W-:Y:S05]  /*25d170*/  BSYNC.RECONVERGENT B4 ;  /* 0x0000000000047941 */ /* 0x000fea0003800200 */
.L_x_12753:
[----:B------:R0:W-:Y:S02]  /*25d180*/  STL.U8 [R118+0x2a4b], R119 ;  /* 0x002a4b7776007387 */ /* 0x0001e40000100000 */
[C---:B0-----:R-:W-:Y:S02]  /*25d190*/  VIADD R118, R121.reuse, 0x3 ;  /* 0x0000000379767836 */ /* 0x041fe40000000000 */
[----:B------:R-:W-:-:S03]  /*25d1a0*/  VIADD R121, R121, 0x4 ;  /* 0x0000000479797836 */ /* 0x000fc60000000000 */
[----:B------:R-:W-:-:S13]  /*25d1b0*/  ISETP.NE.AND P0, PT, R118, R120, PT ;  /* 0x000000787600720c */ /* 0x000fda0003f05270 */
[----:B------:R-:W-:Y:S05]  /*25d1c0*/  @P0 BRA `(.L_x_12758) ;  /* 0xfffffff800980947 */ /* 0x000fea000383ffff */
.L_x_12737:
[----:B------:R-:W-:Y:S05]  /*25d1d0*/  BSYNC.RECONVERGENT B1 ;  /* 0x0000000000017941 */ /* 0x000fea0003800200 */
.L_x_12736:
[----:B------:R-:W-:-:S13]  /*25d1e0*/  ISETP.NE.AND P0, PT, R122, RZ, PT ;  /* 0x000000ff7a00720c */ /* 0x000fda0003f05270 */
[----:B------:R-:W-:Y:S05]  /*25d1f0*/  @!P0 BRA `(.L_x_12735) ;  /* 0x0000000000708947 */ /* 0x000fea0003800000 */
[----:B------:R-:W-:-:S07]  /*25d200*/  IMAD.MOV.U32 R119, RZ, RZ, RZ ;  /* 0x000000ffff777224 */ /* 0x000fce00078e00ff */
.L_x_12764:
[----:B0-----:R-:W-:-:S06]  /*25d210*/  IMAD.IADD R120, R121, 0x1, R3 ;  /* 0x0000000179787824 */ /* 0x001fcc00078e0203 */
[----:B------:R-:W2:Y:S01]  /*25d220*/  LDL.U8 R120, [R120+-0x1] ;  /* 0xffffff0078787983 */ /* 0x000ea20000100000 */
[----:B------:R-:W-:Y:S01]  /*25d230*/  VIADD R119, R119, 0x1 ;  /* 0x0000000177777836 */ /* 0x000fe20000000000 */
[----:B------:R-:W-:Y:S04]  /*25d240*/  BSSY.RECONVERGENT B1, `(.L_x_12759) ;  /* 0x0000013000017945 */ /* 0x000fe80003800200 */
[----:B------:R-:W-:Y:S02]  /*25d250*/  ISETP.NE.AND P1, PT, R119, R122, PT ;  /* 0x0000007a7700720c */ /* 0x000fe40003f25270 */
        /* <DEDUP_REMOVED lines=9> */
.L_x_12760:
[----:B------:R-:W-:-:S13]  /*25d2f0*/  ISETP.NE.AND P0, PT, R120, 0x47, PT ;  /* 0x000000477800780c */ /* 0x000fda0003f05270 */
[----:B------:R-:W-:Y:S05]  /*25d300*/  @!P0 BRA `(.L_x_12763) ;  /* 0x0000000000148947 */ /* 0x000fea0003800000 */
[----:B------:R-:W-:Y:S01]  /*25d310*/  ISETP.NE.AND P0, PT, R120, 0x54, PT ;  /* 0x000000547800780c */ /* 0x000fe20003f05270 */
[----:B------:R-:W-:-:S12]  /*25d320*/  IMAD.MOV.U32 R118, RZ, RZ, 0x3 ;  /* 0x00000003ff767424 */ /* 0x000fd800078e00ff */
[----:B------:R-:W-:Y:S05]  /*25d330*/  @!P0 BRA `(.L_x_12761) ;  /* 0x00000000000c8947 */ /* 0x000fea0003800000 */
.L_x_12762:
[----:B------:R-:W-:Y:S01]  /*25d340*/  IMAD.MOV.U32 R118, RZ, RZ, 0x4 ;  /* 0x00000004ff767424 */ /* 0x000fe200078e00ff */
[----:B------:R-:W-:Y:S06]  /*25d350*/  BRA `(.L_x_12761) ;  /* 0x0000000000047947 */ /* 0x000fec0003800000 */
.L_x_12763:
[----:B------:R-:W-:-:S07]  /*25d360*/  IMAD.MOV.U32 R118, RZ, RZ, 0x2 ;  /* 0x00000002ff767424 */ /* 0x000fce00078e00ff */
.L_x_12761:
[----:B------:R-:W-:Y:S05]  /*25d370*/  BSYNC.RECONVERGENT B1 ;  /* 0x0000000000017941 */ /* 0x000fea0003800200 */
.L_x_12759:
[----:B------:R-:W-:Y:S02]  /*25d380*/  IMAD.IADD R120, R127, 0x1, R121 ;  /* 0x000000017f787824 */ /* 0x000fe400078e0279 */
[----:B------:R-:W-:-:S03]  /*25d390*/  VIADD R121, R121, 0x1 ;  /* 0x0000000179797836 */ /* 0x000fc60000000000 */
[----:B------:R0:W-:Y:S01]  /*25d3a0*/  STL.U8 [R120+0x2a48], R118 ;  /* 0x002a487678007387 */ /* 0x0001e20000100000 */
[----:B------:R-:W-:Y:S05]  /*25d3b0*/  @P1 BRA `(.L_x_12764) ;  /* 0xfffffffc00941947 */ /* 0x000fea000383ffff */
.L_x_12735:
[----:B------:R-:W-:Y:S05]  /*25d3c0*/  BSYNC.RECONVERGENT B2 ;  /* 0x0000000000027941 */ /* 0x000fea0003800200 */
.L_x_12734:
[----:B------:R-:W-:Y:S01]  /*25d3d0*/  ISETP.NE.AND P0, PT, R5, RZ, PT ;  /* 0x000000ff0500720c */ /* 0x000fe20003f05270 */
[----:B------:R-:W-:-:S12]  /*25d3e0*/  IMAD.MOV.U32 R126, RZ, RZ, RZ ;  /* 0x000000ffff7e7224 */ /* 0x000fd800078e00ff */
[----:B------:R-:W-:Y:S05]  /*25d3f0*/  @!P0 BRA `(.L_x_12765) ;  /* 0x0000002c00388947 */ /* 0x000fea0003800000 */
[C---:B------:R-:W-:Y:S01]  /*25d400*/  ISETP.GE.U32.AND P0, PT, R5.reuse, 0x4, PT ;  /* 0x000000040500780c */ /* 0x040fe20003f06070 */
[----:B------:R-:W-:Y:S01]  /*25d410*/  BSSY.RECONVERGENT B1, `(.L_x_12766) ;  /* 0x0000065000017945 */ /* 0x000fe20003800200 */
[----:B0-----:R-:W-:Y:S02]  /*25d420*/  LOP3.LUT R118, R5, 0x3, RZ, 0xc0, !PT ;  /* 0x0000000305767812 */ /* 0x001fe400078ec0ff */
[----:B------:R-:W-:-:S09]  /*25d430*/  MOV R3, 0x1 ;  /* 0x0000000100037802 */ /* 0x000fd20000000f00 */
[----:B------:R-:W-:Y:S05]  /*25d440*/  @!P0 BRA `(.L_x_12767) ;  /* 0x0000000400848947 */ /* 0x000fea0003800000 */
[----:B------:R-:W-:Y:S01]  /*25d450*/  LOP3.LUT R121, R5, 0x7ffffffc, RZ, 0xc0, !PT ;  /* 0x7ffffffc05797812 */ /* 0x000fe200078ec0ff */
[----:B------:R-:W-:-:S07]  /*25d460*/  IMAD.MOV.U32 R3, RZ, RZ, 0x1 ;  /* 0x00000001ff037424 */ /* 0x000fce00078e00ff */
.L_x_12788:
[----:B------:R-:W-:-:S04]  /*25d470*/  IMAD.IADD R122, R5, 0x1, -R3 ;  /* 0x00000001057a7824 */ /* 0x000fc800078e0a03 */
[----:B------:R-:W-:-:S06]  /*25d480*/  IMAD.IADD R120, R122, 0x1, R4 ;  /* 0x000000017a787824 */ /* 0x000fcc00078e0204 */
[----:B------:R-:W2:Y:S01]  /*25d490*/  LDL.U8 R120, [R120] ;  /* 0x0000000078787983 */ /* 0x000ea20000100000 */
        /* <DEDUP_REMOVED lines=10> */
.L_x_12769:
[----:B------:R-:W-:Y:S01]  /*25d540*/  ISETP.NE.AND P0, PT, R120, 0x47, PT ;  /* 0x000000477800780c */ /* 0x000fe20003f05270 */
[----:B------:R-:W-:-:S12]  /*25d550*/  IMAD.MOV.U32 R119, RZ, RZ, 0x2 ;  /* 0x00000002ff777424 */ /* 0x000fd800078e00ff */
[----:B------:R-:W-:Y:S05]  /*25d560*/  @!P0 BRA `(.L_x_12770) ;  /* 0x0000000000148947 */ /* 0x000fea0003800000 */
[----:B------:R-:W-:-:S13]  /*25d570*/  ISETP.NE.AND P0, PT, R120, 0x54, PT ;  /* 0x000000547800780c */ /* 0x000fda0003f05270 */
[----:B------:R-:W-:Y:S05]  /*25d580*/  @!P0 BRA `(.L_x_12772) ;  /* 0x0000000000088947 */ /* 0x000fea0003800000 */
.L_x_12771:
[----:B------:R-:W-:Y:S01]  /*25d590*/  IMAD.MOV.U32 R119, RZ, RZ, 0x4 ;  /* 0x00000004ff777424 */ /* 0x000fe200078e00ff */
[----:B------:R-:W-:Y:S06]  /*25d5a0*/  BRA `(.L_x_12770) ;  /* 0x0000000000047947 */ /* 0x000fec0003800000 */
.L_x_12772:
[----:B------:R-:W-:-:S07]  /*25d5b0*/  IMAD.MOV.U32 R119, RZ, RZ, 0x3 ;  /* 0x00000003ff777424 */ /* 0x000fce00078e00ff */
.L_x_12770:
[----:B------:R-:W-:Y:S05]  /*25d5c0*/  BSYNC.RECONVERGENT B2 ;  /* 0x0000000000027941 */ /* 0x000fea0003800200 */
.L_x_12768:
[----:B------:R-:W-:-:S05]  /*25d5d0*/  IMAD.IADD R120, R127, 0x1, R3 ;  /* 0x000000017f787824 */ /* 0x000fca00078e0203 */
[----:B------:R0:W-:Y:S02]  /*25d5e0*/  STL.U8 [R120+0x2a63], R119 ;  /* 0x002a637778007387 */ /* 0x0001e40000100000 */
[----:B0-----:R-:W-:-:S04]  /*25d5f0*/  LOP3.LUT R119, RZ, R3, RZ, 0x33, !PT ;  /* 0x00000003ff777212 */ /* 0x001fc800078e33ff */
[----:B------:R-:W-:-:S05]  /*25d600*/  IADD3 R119, PT, PT, R4, R119, R5 ;  /* 0x0000007704777210 */ /* 0x000fca0007ffe005 */
        /* <DEDUP_REMOVED lines=11> */
.L_x_12774:
[----:B------:R-:W-:-:S13]  /*25d6c0*/  ISETP.NE.AND P0, PT, R123, 0x47, PT ;  /* 0x000000477b00780c */ /* 0x000fda0003f05270 */
[----:B------:R-:W-:Y:S05]  /*25d6d0*/  @!P0 BRA `(.L_x_12777) ;  /* 0x0000000000148947 */ /* 0x000fea0003800000 */
[----:B------:R-:W-:Y:S01]  /*25d6e0*/  ISETP.NE.AND P0, PT, R123, 0x54, PT ;  /* 0x000000547b00780c */ /* 0x000fe20003f05270 */
[----:B------:R-:W-:-:S12]  /*25d6f0*/  IMAD.MOV.U32 R119, RZ, RZ, 0x3 ;  /* 0x00000003ff777424 */ /* 0x000fd800078e00ff */
[----:B------:R-:W-:Y:S05]  /*25d700*/  @!P0 BRA `(.L_x_12775) ;  /* 0x00000000000c8947 */ /* 0x000fea0003800000 */
.L_x_12776:
[----:B------:R-:W-:Y:S01]  /*25d710*/  IMAD.MOV.U32 R119, RZ, RZ, 0x4 ;  /* 0x00000004ff777424 */ /* 0x000fe200078e00ff */
[----:B------:R-:W-:Y:S06]  /*25d720*/  BRA `(.L_x_12775) ;  /* 0x0000000000047947 */ /* 0x000fec0003800000 */
.L_x_12777:
[----:B------:R-:W-:-:S07]  /*25d730*/  IMAD.MOV.U32 R119, RZ, RZ, 0x2 ;  /* 0x00000002ff777424 */ /* 0x000fce00078e00ff */
.L_x_12775:
[----:B------:R-:W-:Y:S05]  /*25d740*/  BSYNC.RECONVERGENT B2 ;  /* 0x0000000000027941 */ /* 0x000fea0003800200 */
.L_x_12773:
[----:B------:R0:W-:Y:S02]  /*25d750*/  STL.U8 [R120+0x2a64], R119 ;  /* 0x002a647778007387 */ /* 0x0001e40000100000 */
[----:B0-----:R-:W-:-:S06]  /*25d760*/  IADD3 R119, PT, PT, R4, -0x2, R122 ;  /* 0xfffffffe04777810 */ /* 0x001fcc0007ffe07a */
        /* <DEDUP_REMOVED lines=11> */
.L_x_12779:
[----:B------:R-:W-:-:S13]  /*25d820*/  ISETP.NE.AND P0, PT, R119, 0x47, PT ;  /* 0x000000477700780c */ /* 0x000fda0003f05270 */
[----:B------:R-:W-:Y:S05]  /*25d830*/  @!P0 BRA `(.L_x_12782) ;  /* 0x0000000000148947 */ /* 0x000fea0003800000 */
[----:B------:R-:W-:Y:S01]  /*25d840*/  ISETP.NE.AND P0, PT, R119, 0x54, PT ;  /* 0x000000547700780c */ /* 0x000fe20003f05270 */
[----:B------:R-:W-:-:S12]  /*25d850*/  IMAD.MOV.U32 R122, RZ, RZ, 0x3 ;  /* 0x00000003ff7a7424 */ /* 0x000fd800078e00ff */
[----:B------:R-:W-:Y:S05]  /*25d860*/  @!P0 BRA `(.L_x_12780) ;  /* 0x00000000000c8947 */ /* 0x000fea0003800000 */
.L_x_12781:
[----:B------:R-:W-:Y:S01]  /*25d870*/  IMAD.MOV.U32 R122, RZ, RZ, 0x4 ;  /* 0x00000004ff7a7424 */ /* 0x000fe200078e00ff */
[----:B------:R-:W-:Y:S06]  /*25d880*/  BRA `(.L_x_12780) ;  /* 0x0000000000047947 */ /* 0x000fec0003800000 */
.L_x_12782:
[----:B------:R-:W-:-:S07]  /*25d890*/  IMAD.MOV.U32 R122, RZ, RZ, 0x2 ;  /* 0x00000002ff7a7424 */ /* 0x000fce00078e00ff */
.L_x_12780:
[----:B------:R-:W-:Y:S05]  /*25d8a0*/  BSYNC.RECONVERGENT B2 ;  /* 0x0000000000027941 */ /* 0x000fea0003800200 */
.L_x_12778:
[----:B------:R0:W-:Y:S02]  /*25d8b0*/  STL.U8 [R120+0x2a65], R122 ;  /* 0x002a657a78007387 */ /* 0x0001e40000100000 */
[----:B0-----:R-:W-:-:S05]  /*25d8c0*/  VIADD R122, R3, 0x3 ;  /* 0x00000003037a7836 */ /* 0x001fca0000000000 */
[----:B------:R-:W-:-:S06]  /*25d8d0*/  IADD3 R123, PT, PT, R4, -R122, R5 ;  /* 0x8000007a047b7210 */ /* 0x000fcc0007ffe005 */
        /* <DEDUP_REMOVED lines=11> */
.L_x_12784:
[----:B------:R-:W-:-:S13]  /*25d990*/  ISETP.NE.AND P0, PT, R123, 0x47, PT ;  /* 0x000000477b00780c */ /* 0x000fda0003f05270 */
[----:B------:R-:W-:Y:S05]  /*25d9a0*/  @!P0 BRA `(.L_x_12787) ;  /* 0x0000000000148947 */ /* 0x000fea0003800000 */
[----:B------:R-:W-:Y:S01]  /*25d9b0*/  ISETP.NE.AND P0, PT, R123, 0x54, PT ;  /* 0x000000547b00780c */ /* 0x000fe20003f05270 */
[----:B------:R-:W-:-:S12]  /*25d9c0*/  IMAD.MOV.U32 R119, RZ, RZ, 0x3 ;  /* 0x00000003ff777424 */ /* 0x000fd800078e00ff */
[----:B------:R-:W-:Y:S05]  /*25d9d0*/  @!P0 BRA `(.L_x_12785) ;  /* 0x00000000000c8947 */ /* 0x000fea0003800000 */
.L_x_12786:
[----:B------:R-:W-:Y:S01]  /*25d9e0*/  IMAD.MOV.U32 R119, RZ, RZ, 0x4 ;  /* 0x00000004ff777424 */ /* 0x000fe200078e00ff */
[----:B------:R-:W-:Y:S06]  /*25d9f0*/  BRA `(.L_x_12785) ;  /* 0x0000000000047947 */ /* 0x000fec0003800000 */
.L_x_12787:
[----:B------:R-:W-:-:S07]  /*25da00*/  IMAD.MOV.U32 R119, RZ, RZ, 0x2 ;  /* 0x00000002ff777424 */ /* 0x000fce00078e00ff */
.L_x_12785:
[----:B------:R-:W-:Y:S05]  /*25da10*/  BSYNC.RECONVERGENT B2 ;  /* 0x0000000000027941 */ /* 0x000fea0003800200 */
.L_x_12783:
[----:B------:R0:W-:Y:S01]  /*25da20*/  STL.U8 [R120+0x2a66], R119 ;  /* 0x002a667778007387 */ /* 0x0001e20000100000 */
[----:B------:R-:W-:Y:S01]  /*25da30*/  ISETP.NE.AND P0, PT, R122, R121, PT ;  /* 0x000000797a00720c */ /* 0x000fe20003f05270 */
[----:B------:R-:W-:-:S12]  /*25da40*/  VIADD R3, R3, 0x4 ;  /* 0x0000000403037836 */ /* 0x000fd80000000000 */
[----:B0-----:R-:W-:Y:S05]  /*25da50*/  @P0 BRA `(.L_x_12788) ;  /* 0xfffffff800840947 */ /* 0x001fea000383ffff */
.L_x_12767:
[----:B------:R-:W-:Y:S05]  /*25da60*/  BSYNC.RECONVERGENT B1 ;  /* 0x0000000000017941 */ /* 0x000fea0003800200 */
.L_x_12766:
[----:B------:R-:W-:Y:S01]  /*25da70*/  ISETP.NE.AND P0, PT, R118, RZ, PT ;  /* 0x000000ff7600720c */ /* 0x000fe20003f05270 */
[----:B------:R-:W-:-:S12]  /*25da80*/  IMAD.MOV.U32 R126, RZ, RZ, R5 ;  /* 0x000000ffff7e7224 */ /* 0x000fd800078e0005 */
[----:B------:R-:W-:Y:S05]  /*25da90*/  @!P0 BRA `(.L_x_12765) ;  /* 0x0000002400908947 */ /* 0x000fea0003800000 */
[----:B------:R-:W-:Y:S01]  /*25daa0*/  BSSY.RECONVERGENT B1, `(.L_x_12789) ;  /* 0x000001d000017945 */ /* 0x000fe20003800200 */
[----:B------:R-:W-:-:S07]  /*25dab0*/  IMAD.MOV.U32 R120, RZ, RZ, RZ ;  /* 0x000000ffff787224 */ /* 0x000fce00078e00ff */
.L_x_12795:
[----:B0-----:R-:W-:-:S06]  /*25dac0*/  IADD3 R121, PT, PT, R4, -R3, R5 ;  /* 0x8000000304797210 */ /* 0x001fcc0007ffe005 */
[----:B------:R-:W2:Y:S01]  /*25dad0*/  LDL.U8 R121, [R121] ;  /* 0x0000000079797983 */ /* 0x000ea20000100000 */
        /* <DEDUP_REMOVED lines=12> */
.L_x_12791:
[----:B------:R-:W-:-:S13]  /*25dba0*/  ISETP.NE.AND P0, PT, R121, 0x47, PT ;  /* 0x000000477900780c */ /* 0x000fda0003f05270 */
[----:B------:R-:W-:Y:S05]  /*25dbb0*/  @!P0 BRA `(.L_x_12794) ;  /* 0x0000000000148947 */ /* 0x000fea0003800000 */
[----:B------:R-:W-:Y:S01]  /*25dbc0*/  ISETP.NE.AND P0, PT, R121, 0x54, PT ;  /* 0x000000547900780c */ /* 0x000fe20003f05270 */
[----:B------:R-:W-:-:S12]  /*25dbd0*/  IMAD.MOV.U32 R119, RZ, RZ, 0x3 ;  /* 0x00000003ff777424 */ /* 0x000fd800078e00ff */
[----:B------:R-:W-:Y:S05]  /*25dbe0*/  @!P0 BRA `(.L_x_12792) ;  /* 0x00000000000c8947 */ /* 0x000fea0003800000 */
.L_x_12793:
[----:B------:R-:W-:Y:S01]  /*25dbf0*/  IMAD.MOV.U32 R119, RZ, RZ, 0x4 ;  /* 0x00000004ff777424 */ /* 0x000fe200078e00ff */
[----:B------:R-:W-:Y:S06]  /*25dc00*/  BRA `(.L_x_12792) ;  /* 0x0000000000047947 */ /* 0x000fec0003800000 */
.L_x_12794:
[----:B------:R-:W-:-:S07]  /*25dc10*/  IMAD.MOV.U32 R119, RZ, RZ, 0x2 ;  /* 0x00000002ff777424 */ /* 0x000fce00078e00ff */
.L_x_12792:
[----:B------:R-:W-:Y:S05]  /*25dc20*/  BSYNC.RECONVERGENT B2 ;  /* 0x0000000000027941 */ /* 0x000fea0003800200 */
.L_x_12790:
[----:B------:R-:W-:Y:S02]  /*25dc30*/  IMAD.IADD R121, R127, 0x1, R3 ;  /* 0x000000017f797824 */ /* 0x000fe400078e0203 */
[----:B------:R-:W-:-:S03]  /*25dc40*/  VIADD R3, R3, 0x1 ;  /* 0x0000000103037836 */ /* 0x000fc60000000000 */
[----:B------:R0:W-:Y:S01]  /*25dc50*/  STL.U8 [R121+0x2a63], R119 ;  /* 0x002a637779007387 */ /* 0x0001e20000100000 */
[----:B------:R-:W-:Y:S05]  /*25dc60*/  @P1 BRA `(.L_x_12795) ;  /* 0xfffffffc00941947 */ /* 0x000fea000383ffff */
[----:B------:R-:W-:Y:S05]  /*25dc70*/  BSYNC.RECONVERGENT B1 ;  /* 0x0000000000017941 */ /* 0x000fea0003800200 */
.L_x_12789:
[----:B------:R-:W-:Y:S01]  /*25dc80*/  IMAD.MOV.U32 R126, RZ, RZ, R5 ;  /* 0x000000ffff7e7224 */ /* 0x000fe200078e0005 */
[----:B------:R-:W-:Y:S06]  /*25dc90*/  BRA `(.L_x_12765) ;  /* 0x0000002400107947 */ /* 0x000fec0003800000 */
.L_x_12729:
[----:B------:R-:W-:Y:S01]  /*25dca0*/  BSSY.RECONVERGENT B1, `(.L_x_12796) ;  /* 0x0000008000017945 */ /* 0x000fe20003800200 */
[----:B------:R-:W-:-:S07]  /*25dcb0*/  IMAD.MOV.U32 R0, RZ, RZ, RZ ;  /* 0x000000ffff007224 */ /* 0x000fce00078e00ff */
.L_x_12797:
[----:B------:R-:W-:-:S06]  /*25dcc0*/  IMAD.IADD R2, R0, 0x1, R4 ;  /* 0x0000000100027824 */ /* 0x000fcc00078e0204 */
[----:B------:R-:W2:Y:S02]  /*25dcd0*/  LDL.U8 R2, [R2] ;  /* 0x0000000002027983 */ /* 0x000ea40000100000 */
[----:B--2---:R-:W-:Y:S01]  /*25dce0*/  ISETP.NE.AND P0, PT, R2, RZ, PT ;  /* 0x000000ff0200720c */ /* 0x004fe20003f05270 */
[----:B------:R-:W-:Y:S02]  /*25dcf0*/  IMAD.MOV.U32 R2, RZ, RZ, R0 ;  /* 0x000000ffff027224 */ /* 0x000fe400078e0000 */
[----:B------:R-:W-:-:S10]  /*25dd00*/  VIADD R0, R0, 0x1 ;  /* 0x0000000100007836 */ /* 0x000fd40000000000 */
[----:B------:R-:W-:Y:S05]  /*25dd10*/  @P0 BRA `(.L_x_12797) ;  /* 0xfffffffc00e80947 */ /* 0x000fea000383ffff */
[----:B------:R-:W-:Y:S05]  /*25dd20*/  BSYNC.RECONVERGENT B1 ;  /* 0x0000000000017941 */ /* 0x000fea0003800200 */
.L_x_12796:
[----:B------:R-:W-:Y:S01]  /*25dd30*/  BSSY.RECONVERGENT B1, `(.L_x_12798) ;  /* 0x0000008000017945 */ /* 0x000fe20003800200 */
[----:B------:R-:W-:-:S07]  /*25dd40*/  IMAD.MOV.U32 R0, RZ, RZ, RZ ;  /* 0x000000ffff007224 */ /* 0x000fce00078e00ff */
.L_x_12799:
[----:B------:R-:W-:-:S06]  /*25dd50*/  IMAD.IADD R5, R0, 0x1, R3 ;  /* 0x0000000100057824 */ /* 0x000fcc00078e0203 */
[----:B------:R-:W2:Y:S02]  /*25dd60*/  LDL.U8 R5, [R5] ;  /* 0x0000000005057983 */ /* 0x000ea40000100000 */
[----:B--2---:R-:W-:Y:S01]  /*25dd70*/  ISETP.NE.AND P0, PT, R5, RZ, PT ;  /* 0x000000ff0500720c */ /* 0x004fe20003f05270 */
[----:B------:R-:W-:Y:S02]  /*25dd80*/  IMAD.MOV.U32 R5, RZ, RZ, R0 ;  /* 0x000000ffff057224 */ /* 0x000fe400078e0000 */
[----:B------:R-:W-:-:S10]  /*25dd90*/  VIADD R0, R0, 0x1 ;  /* 0x0000000100007836 */ /* 0x000fd40000000000 */
[----:B------:R-:W-:Y:S05]  /*25dda0*/  @P0 BRA `(.L_x_12799) ;  /* 0xfffffffc00e80947 */ /* 0x000fea000383ffff */
[----:B------:R-:W-:Y:S05]  /*25ddb0*/  BSYNC.RECONVERGENT B1 ;  /* 0x0000000000017941 */ /* 0x000fea0003800200 */
.L_x_12798:
        /* <DEDUP_REMOVED lines=10> */
.L_x_12824:
        /* <DEDUP_REMOVED lines=12> */
.L_x_12805:
[----:B------:R-:W-:Y:S01]  /*25df20*/  ISETP.NE.AND P0, PT, R118, 0x47, PT ;  /* 0x000000477600780c */ /* 0x000fe20003f05270 */
[----:B------:R-:W-:-:S12]  /*25df30*/  IMAD.MOV.U32 R0, RZ, RZ, 0x2 ;  /* 0x00000002ff007424 */ /* 0x000fd800078e00ff */
[----:B------:R-:W-:Y:S05]  /*25df40*/  @!P0 BRA `(.L_x_12806) ;  /* 0x0000000000148947 */ /* 0x000fea0003800000 */
[----:B------:R-:W-:-:S13]  /*25df50*/  ISETP.NE.AND P0, PT, R118, 0x54, PT ;  /* 0x000000547600780c */ /* 0x000fda0003f05270 */
[----:B------:R-:W-:Y:S05]  /*25df60*/  @!P0 BRA `(.L_x_12808) ;  /* 0x0000000000088947 */ /* 0x000fea0003800000 */
.L_x_12807:
[----:B------:R-:W-:Y:S01]  /*25df70*/  IMAD.MOV.U32 R0, RZ, RZ, 0x4 ;  /* 0x00000004ff007424 */ /* 0x000fe200078e00ff */
[----:B------:R-:W-:Y:S06]  /*25df80*/  BRA `(.L_x_12806) ;  /* 0x0000000000047947 */ /* 0x000fec0003800000 */
.L_x_12808:
[----:B------:R-:W-:-:S07]  /*25df90*/  IMAD.MOV.U32 R0, RZ, RZ, 0x3 ;  /* 0x00000003ff007424 */ /* 0x000fce00078e00ff */
.L_x_12806:
[----:B------:R-:W-:Y:S05]  /*25dfa0*/  BSYNC.RECONVERGENT B4 ;  /* 0x0000000000047941 */ /* 0x000fea0003800200 */
.L_x_12804:
[----:B------:R-:W-:-:S05]  /*25dfb0*/  IMAD.IADD R118, R127, 0x1, R121 ;  /* 0x000000017f767824 */ /* 0x000fca00078e0279 */
[----:B------:R0:W-:Y:S04]  /*25dfc0*/  STL.U8 [R118+0x2a48], R0 ;  /* 0x002a480076007387 */ /* 0x0001e80000100000 */
[----:B------:R-:W2:Y:S01]  /*25dfd0*/  LDL.U8 R123, [R119] ;  /* 0x00000000777b7983 */ /* 0x000ea20000100000 */
        /* <DEDUP_REMOVED lines=10> */
.L_x_12810:
[----:B------:R-:W-:-:S13]  /*25e080*/  ISETP.NE.AND P0, PT, R123, 0x47, PT ;  /* 0x000000477b00780c */ /* 0x000fda0003f05270 */
[----:B------:R-:W-:Y:S05]  /*25e090*/  @!P0 BRA `(.L_x_12813) ;  /* 0x0000000000148947 */ /* 0x000fea0003800000 */
[----:B------:R-:W-:Y:S01]  /*25e0a0*/  ISETP.NE.AND P0, PT, R123, 0x54, PT ;  /* 0x000000547b00780c */ /* 0x000fe20003f05270 */
[----:B------:R-:W-:-:S12]  /*25e0b0*/  HFMA2 R0, -RZ, RZ, 0, 1.78813934326171875e-07 ;  /* 0x00000003ff007431 */ /* 0x000fd800000001ff */
[----:B------:R-:W-:Y:S05]  /*25e0c0*/  @!P0 BRA `(.L_x_12811) ;  /* 0x00000000000c8947 */ /* 0x000fea0003800000 */
.L_x_12812:
[----:B------:R-:W-:Y:S01]  /*25e0d0*/  IMAD.MOV.U32 R0, RZ, RZ, 0x4 ;  /* 0x00000004ff007424 */ /* 0x000fe200078e00ff */
[----:B------:R-:W-:Y:S06]  /*25e0e0*/  BRA `(.L_x_12811) ;  /* 0x0000000000047947 */ /* 0x000fec0003800000 */
.L_x_12813:
[----:B------:R-:W-:-:S07]  /*25e0f0*/  IMAD.MOV.U32 R0, RZ, RZ, 0x2 ;  /* 0x00000002ff007424 */ /* 0x000fce00078e00ff */
.L_x_12811:
[----:B------:R-:W-:Y:S05]  /*25e100*/  BSYNC.RECONVERGENT B4 ;  /* 0x0000000000047941 */ /* 0x000fea0003800200 */
.L_x_12809:
        /* <DEDUP_REMOVED lines=12> */
.L_x_12815:
[----:B------:R-:W-:-:S13]  /*25e1d0*/  ISETP.NE.AND P0, PT, R123, 0x47, PT ;  /* 0x000000477b00780c */ /* 0x000fda0003f05270 */
[----:B------:R-:W-:Y:S05]  /*25e1e0*/  @!P0 BRA `(.L_x_12818) ;  /* 0x0000000000148947 */ /* 0x000fea0003800000 */
[----:B------:R-:W-:Y:S01]  /*25e1f0*/  ISETP.NE.AND P0, PT, R123, 0x54, PT ;  /* 0x000000547b00780c */ /* 0x000fe20003f05270 */
[----:B------:R-:W-:-:S12]  /*25e200*/  IMAD.MOV.U32 R0, RZ, RZ, 0x3 ;  /* 0x00000003ff007424 */ /* 0x000fd800078e00ff */
[----:B------:R-:W-:Y:S05]  /*25e210*/  @!P0 BRA `(.L_x_12816) ;  /* 0x00000000000c8947 */ /* 0x000fea0003800000 */
.L_x_12817:
[----:B------:R-:W-:Y:S01]  /*25e220*/  IMAD.MOV.U32 R0, RZ, RZ, 0x4 ;  /* 0x00000004ff007424 */ /* 0x000fe200078e00ff */
[----:B------:R-:W-:Y:S06]  /*25e230*/  BRA `(.L_x_12816) ;  /* 0x0000000000047947 */ /* 0x000fec0003800000 */
.L_x_12818:
[----:B------:R-:W-:-:S07]  /*25e240*/  IMAD.MOV.U32 R0, RZ, RZ, 0x2 ;  /* 0x00000002ff007424 */ /* 0x000fce00078e00ff */
.L_x_12816:
[----:B------:R-:W-:Y:S05]  /*25e250*/  BSYNC.RECONVERGENT B4 ;  /* 0x0000000000047941 */ /* 0x000fea0003800200 */
.L_x_12814:
        /* <DEDUP_REMOVED lines=12> */
.L_x_12820:
[----:B------:R-:W-:-:S13]  /*25e320*/  ISETP.NE.AND P0, PT, R119, 0x47, PT ;  /* 0x000000477700780c */ /* 0x000fda0003f05270 */
[----:B------:R-:W-:Y:S05]  /*25e330*/  @!P0 BRA `(.L_x_12823) ;  /* 0x0000000000148947 */ /* 0x000fea0003800000 */
[----:B------:R-:W-:Y:S01]  /*25e340*/  ISETP.NE.AND P0, PT, R119, 0x54, PT ;  /* 0x000000547700780c */ /* 0x000fe20003f05270 */
[----:B------:R-:W-:-:S12]  /*25e350*/  IMAD.MOV.U32 R0, RZ, RZ, 0x3 ;  /* 0x00000003ff007424 */ /* 0x000fd800078e00ff */
[----:B------:R-:W-:Y:S05]  /*25e360*/  @!P0 BRA `(.L_x_12821) ;  /* 0x00000000000c8947 */ /* 0x000fea0003800000 */
.L_x_12822:
[----:B------:R-:W-:Y:S01]  /*25e370*/  IMAD.MOV.U32 R0, RZ, RZ, 0x4 ;  /* 0x00000004ff007424 */ /* 0x000fe200078e00ff */
[----:B------:R-:W-:Y:S06]  /*25e380*/  BRA `(.L_x_12821) ;  /* 0x0000000000047947 */ /* 0x000fec0003800000 */
.L_x_12823:
[----:B------:R-:W-:-:S07]  /*25e390*/  IMAD.MOV.U32 R0, RZ, RZ, 0x2 ;  /* 0x00000002ff007424 */ /* 0x000fce00078e00ff */
.L_x_12821:
[----:B------:R-:W-:Y:S05]  /*25e3a0*/  BSYNC.RECONVERGENT B4 ;  /* 0x0000000000047941 */ /* 0x000fea0003800200 */
.L_x_12819:
[----:B------:R0:W-:Y:S02]  /*25e3b0*/  STL.U8 [R118+0x2a4b], R0 ;  /* 0x002a4b0076007387 */ /* 0x0001e40000100000 */
[C---:B0-----:R-:W-:Y:S02]  /*25e3c0*/  VIADD R0, R121.reuse, 0x3 ;  /* 0x0000000379007836 */ /* 0x041fe40000000000 */
[----:B------:R-:W-:-:S03]  /*25e3d0*/  VIADD R121, R121, 0x4 ;  /* 0x0000000479797836 */ /* 0x000fc60000000000 */
[----:B------:R-:W-:-:S13]  /*25e3e0*/  ISETP.NE.AND P0, PT, R0, R120, PT ;  /* 0x000000780000720c */ /* 0x000fda0003f05270 */
[----:B------:R-:W-:Y:S05]  /*25e3f0*/  @P0 BRA `(.L_x_12824) ;  /* 0xfffffff800980947 */ /* 0x000fea000383ffff */
.L_x_12803:
[----:B------:R-:W-:Y:S05]  /*25e400*/  BSYNC.RECONVERGENT B1 ;  /* 0x0000000000017941 */ /* 0x000fea0003800200 */
.L_x_12802:
[----:B------:R-:W-:-:S13]  /*25e410*/  ISETP.NE.AND P0, PT, R122, RZ, PT ;  /* 0x000000ff7a00720c */ /* 0x000fda0003f05270 */
[----:B------:R-:W-:Y:S05]  /*25e420*/  @!P0 BRA `(.L_x_12801) ;  /* 0x0000000000708947 */ /* 0x000fea0003800000 */
[----:B------:R-:W-:-:S07]  /*25e430*/  IMAD.MOV.U32 R118, RZ, RZ, RZ ;  /* 0x000000ffff767224 */ /* 0x000fce00078e00ff */
.L_x_12830:
        /* <DEDUP_REMOVED lines=14> */
.L_x_12826:
[----:B------:R-:W-:-:S13]  /*25e520*/  ISETP.NE.AND P0, PT, R119, 0x47, PT ;  /* 0x000000477700780c */ /* 0x000fda0003f05270 */
[----:B------:R-:W-:Y:S05]  /*25e530*/  @!P0 BRA `(.L_x_12829) ;  /* 0x0000000000148947 */ /* 0x000fea0003800000 */
[----:B------:R-:W-:Y:S01]  /*25e540*/  ISETP.NE.AND P0, PT, R119, 0x54, PT ;  /* 0x000000547700780c */ /* 0x000fe20003f05270 */
[----:B------:R-:W-:-:S12]  /*25e550*/  IMAD.MOV.U32 R0, RZ, RZ, 0x3 ;  /* 0x00000003ff007424 */ /* 0x000fd800078e00ff */
[----:B------:R-:W-:Y:S05]  /*25e560*/  @!P0 BRA `(.L_x_12827) ;  /* 0x00000000000c8947 */ /* 0x000fea0003800000 */
.L_x_12828:
[----:B------:R-:W-:Y:S01]  /*25e570*/  IMAD.MOV.U32 R0, RZ, RZ, 0x4 ;  /* 0x00000004ff007424 */ /* 0x000fe200078e00ff */
[----:B------:R-:W-:Y:S06]  /*25e580*/  BRA `(.L_x_12827) ;  /* 0x0000000000047947 */ /* 0x000fec0003800000 */
.L_x_12829:
[----:B------:R-:W-:-:S07]  /*25e590*/  IMAD.MOV.U32 R0, RZ, RZ, 0x2 ;  /* 0x00000002ff007424 */ /* 0x000fce00078e00ff */
.L_x_12827:
[----:B------:R-:W-:Y:S05]  /*25e5a0*/  BSYNC.RECONVERGENT B1 ;  /* 0x0000000000017941 */ /* 0x000fea0003800200 */
.L_x_12825:
[----:B------:R-:W-:Y:S02]  /*25e5b0*/  IMAD.IADD R119, R127, 0x1, R121 ;  /* 0x000000017f777824 */ /* 0x000fe400078e0279 */
[----:B------:R-:W-:-:S03]  /*25e5c0*/  VIADD R121, R121, 0x1 ;  /* 0x0000000179797836 */ /* 0x000fc60000000000 */
[----:B------:R0:W-:Y:S01]  /*25e5d0*/  STL.U8 [R119+0x2a48], R0 ;  /* 0x002a480077007387 */ /* 0x0001e20000100000 */
[----:B------:R-:W-:Y:S05]  /*25e5e0*/  @P1 BRA `(.L_x_12830) ;  /* 0xfffffffc00941947 */ /* 0x000fea000383ffff */
.L_x_12801:
[----:B------:R-:W-:Y:S05]  /*25e5f0*/  BSYNC.RECONVERGENT B2 ;  /* 0x0000000000027941 */ /* 0x000fea0003800200 */
.L_x_12800:
[----:B------:R-:W-:Y:S01]  /*25e600*/  ISETP.NE.AND P0, PT, R5, RZ, PT ;  /* 0x000000ff0500720c */ /* 0x000fe20003f05270 */
[----:B------:R-:W-:Y:S02]  /*25e610*/  IMAD.MOV.U32 R126, RZ, RZ, RZ ;  /* 0x000000ffff7e7224 */ /* 0x000fe400078e00ff */
[----:B0-----:R-:W-:-:S10]  /*25e620*/  IMAD.MOV.U32 R0, RZ, RZ, -0x1 ;  /* 0xffffffffff007424 */ /* 0x001fd400078e00ff */
        /* <DEDUP_REMOVED lines=8> */
.L_x_12853:
        /* <DEDUP_REMOVED lines=12> */
.L_x_12834:
[----:B------:R-:W-:Y:S01]  /*25e770*/  ISETP.NE.AND P0, PT, R0, 0x47, PT ;  /* 0x000000470000780c */ /* 0x000fe20003f05270 */
[----:B------:R-:W-:-:S12]  /*25e780*/  IMAD.MOV.U32 R121, RZ, RZ, 0x2 ;  /* 0x00000002ff797424 */ /* 0x000fd800078e00ff */
[----:B------:R-:W-:Y:S05]  /*25e790*/  @!P0 BRA `(.L_x_12835) ;  /* 0x0000000000148947 */ /* 0x000fea0003800000 */
[----:B------:R-:W-:-:S13]  /*25e7a0*/  ISETP.NE.AND P0, PT, R0, 0x54, PT ;  /* 0x000000540000780c */ /* 0x000fda0003f05270 */
[----:B------:R-:W-:Y:S05]  /*25e7b0*/  @!P0 BRA `(.L_x_12837) ;  /* 0x0000000000088947 */ /* 0x000fea0003800000 */
.L_x_12836:
[----:B------:R-:W-:Y:S01]  /*25e7c0*/  IMAD.MOV.U32 R121, RZ, RZ, 0x4 ;  /* 0x00000004ff797424 */ /* 0x000fe200078e00ff */
[----:B------:R-:W-:Y:S06]  /*25e7d0*/  BRA `(.L_x_12835) ;  /* 0x0000000000047947 */ /* 0x000fec0003800000 */
.L_x_12837:
[----:B------:R-:W-:-:S07]  /*25e7e0*/  IMAD.MOV.U32 R121, RZ, RZ, 0x3 ;  /* 0x00000003ff797424 */ /* 0x000fce00078e00ff */
.L_x_12835:
[----:B------:R-:W-:Y:S05]  /*25e7f0*/  BSYNC.RECONVERGENT B2 ;  /* 0x0000000000027941 */ /* 0x000fea0003800200 */
.L_x_12833:
        /* <DEDUP_REMOVED lines=13> */
.L_x_12839:
[----:B------:R-:W-:-:S13]  /*25e8d0*/  ISETP.NE.AND P0, PT, R121, 0x47, PT ;  /* 0x000000477900780c */ /* 0x000fda0003f05270 */
[----:B------:R-:W-:Y:S05]  /*25e8e0*/  @!P0 BRA `(.L_x_12842) ;  /* 0x0000000000148947 */ /* 0x000fea0003800000 */
[----:B------:R-:W-:Y:S01]  /*25e8f0*/  ISETP.NE.AND P0, PT, R121, 0x54, PT ;  /* 0x000000547900780c */ /* 0x000fe20003f05270 */
[----:B------:R-:W-:-:S12]  /*25e900*/  IMAD.MOV.U32 R122, RZ, RZ, 0x3 ;  /* 0x00000003ff7a7424 */ /* 0x000fd800078e00ff */
[----:B------:R-:W-:Y:S05]  /*25e910*/  @!P0 BRA `(.L_x_12840) ;  /* 0x00000000000c8947 */ /* 0x000fea0003800000 */
.L_x_12841:
[----:B------:R-:W-:Y:S01]  /*25e920*/  IMAD.MOV.U32 R122, RZ, RZ, 0x4 ;  /* 0x00000004ff7a7424 */ /* 0x000fe200078e00ff */
[----:B------:R-:W-:Y:S06]  /*25e930*/  BRA `(.L_x_12840) ;  /* 0x0000000000047947 */ /* 0x000fec0003800000 */
.L_x_12842:
[----:B------:R-:W-:-:S07]  /*25e940*/  IMAD.MOV.U32 R122, RZ, RZ, 0x2 ;  /* 0x00000002ff7a7424 */ /* 0x000fce00078e00ff */
.L_x_12840:
[----:B------:R-:W-:Y:S05]  /*25e950*/  BSYNC.RECONVERGENT B2 ;  /* 0x0000000000027941 */ /* 0x000fea0003800200 */
.L_x_12838:
        /* <DEDUP_REMOVED lines=12> */
.L_x_12844:
[----:B------:R-:W-:-:S13]  /*25ea20*/  ISETP.NE.AND P0, PT, R121, 0x47, PT ;  /* 0x000000477900780c */ /* 0x000fda0003f05270 */
[----:B------:R-:W-:Y:S05]  /*25ea30*/  @!P0 BRA `(.L_x_12847) ;  /* 0x0000000000148947 */ /* 0x000fea0003800000 */
[----:B------:R-:W-:Y:S01]  /*25ea40*/  ISETP.NE.AND P0, PT, R121, 0x54, PT ;  /* 0x000000547900780c */ /* 0x000fe20003f05270 */
[----:B------:R-:W-:-:S12]  /*25ea50*/  IMAD.MOV.U32 R122, RZ, RZ, 0x3 ;  /* 0x00000003ff7a7424 */ /* 0x000fd800078e00ff */
[----:B------:R-:W-:Y:S05]  /*25ea60*/  @!P0 BRA `(.L_x_12845) ;  /* 0x00000000000c8947 */ /* 0x000fea0003800000 */
.L_x_12846:
[----:B------:R-:W-:Y:S01]  /*25ea70*/  IMAD.MOV.U32 R122, RZ, RZ, 0x4 ;  /* 0x00000004ff7a7424 */ /* 0x000fe200078e00ff */
[----:B------:R-:W-:Y:S06]  /*25ea80*/  BRA `(.L_x_12845) ;  /* 0x0000000000047947 */ /* 0x000fec0003800000 */
.L_x_12847:
[----:B------:R-:W-:-:S07]  /*25ea90*/  IMAD.MOV.U32 R122, RZ, RZ, 0x2 ;  /* 0x00000002ff7a7424 */ /* 0x000fce00078e00ff */
.L_x_12845:
[----:B------:R-:W-:Y:S05]  /*25eaa0*/  BSYNC.RECONVERGENT B2 ;  /* 0x0000000000027941 */ /* 0x000fea0003800200 */
.L_x_12843:
        /* <DEDUP_REMOVED lines=12> */
.L_x_12849:
[----:B------:R-:W-:-:S13]  /*25eb70*/  ISETP.NE.AND P0, PT, R121, 0x47, PT ;  /* 0x000000477900780c */ /* 0x000fda0003f05270 */
[----:B------:R-:W-:Y:S05]  /*25eb80*/  @!P0 BRA `(.L_x_12852) ;  /* 0x0000000000148947 */ /* 0x000fea0003800000 */
[----:B------:R-:W-:Y:S01]  /*25eb90*/  ISETP.NE.AND P0, PT, R121, 0x54, PT ;  /* 0x000000547900780c */ /* 0x000fe20003f05270 */
[----:B------:R-:W-:-:S12]  /*25eba0*/  IMAD.MOV.U32 R119, RZ, RZ, 0x3 ;  /* 0x00000003ff777424 */ /* 0x000fd800078e00ff */
[----:B------:R-:W-:Y:S05]  /*25ebb0*/  @!P0 BRA `(.L_x_12850) ;  /* 0x00000000000c8947 */ /* 0x000fea0003800000 */
.L_x_12851:
[----:B------:R-:W-:Y:S01]  /*25ebc0*/  IMAD.MOV.U32 R119, RZ, RZ, 0x4 ;  /* 0x00000004ff777424 */ /* 0x000fe200078e00ff */
[----:B------:R-:W-:Y:S06]  /*25ebd0*/  BRA `(.L_x_12850) ;  /* 0x0000000000047947 */ /* 0x000fec0003800000 */
.L_x_12852:
[----:B------:R-:W-:-:S07]  /*25ebe0*/  IMAD.MOV.U32 R119, RZ, RZ, 0x2 ;  /* 0x00000002ff777424 */ /* 0x000fce00078e00ff */
.L_x_12850:
[----:B------:R-:W-:Y:S05]  /*25ebf0*/  BSYNC.RECONVERGENT B2 ;  /* 0x0000000000027941 */ /* 0x000fea0003800200 */
.L_x_12848:
[----:B------:R0:W-:Y:S02]  /*25ec00*/  STL.U8 [R0+0x2a66], R119 ;  /* 0x002a667700007387 */ /* 0x0001e40000100000 */
[C---:B0-----:R-:W-:Y:S02]  /*25ec10*/  VIADD R0, R4.reuse, 0x3 ;  /* 0x0000000304007836 */ /* 0x041fe40000000000 */
[----:B------:R-:W-:-:S03]  /*25ec20*/  VIADD R4, R4, 0x4 ;  /* 0x0000000404047836 */ /* 0x000fc60000000000 */
[----:B------:R-:W-:-:S13]  /*25ec30*/  ISETP.NE.AND P0, PT, R0, R120, PT ;  /* 0x000000780000720c */ /* 0x000fda0003f05270 */
[----:B------:R-:W-:Y:S05]  /*25ec40*/  @P0 BRA `(.L_x_12853) ;  /* 0xfffffff800980947 */ /* 0x000fea000383ffff */
.L_x_12832:
[----:B------:R-:W-:Y:S05]  /*25ec50*/  BSYNC.RECONVERGENT B1 ;  /* 0x0000000000017941 */ /* 0x000fea0003800200 */
.L_x_12831:
[----:B------:R-:W-:Y:S01]  /*25ec60*/  ISETP.NE.AND P0, PT, R118, RZ, PT ;  /* 0x000000ff7600720c */ /* 0x000fe20003f05270 */
[----:B------:R-:W-:Y:S02]  /*25ec70*/  VIADD R0, R5, 0xffffffff ;  /* 0xffffffff05007836 */ /* 0x000fe40000000000 */
[----:B------:R-:W-:-:S10]  /*25ec80*/  IMAD.MOV.U32 R126, RZ, RZ, R5 ;  /* 0x000000ffff7e7224 */ /* 0x000fd400078e0005 */
[----:B------:R-:W-:Y:S05]  /*25ec90*/  @!P0 BRA `(.L_x_12765) ;  /* 0x0000001400108947 */ /* 0x000fea0003800000 */
[----:B------:R-:W-:Y:S01]  /*25eca0*/  BSSY.RECONVERGENT B1, `(.L_x_12854) ;  /* 0x000001f000017945 */ /* 0x000fe20003800200 */
[----:B------:R-:W-:-:S07]  /*25ecb0*/  IMAD.MOV.U32 R120, RZ, RZ, RZ ;  /* 0x000000ffff787224 */ /* 0x000fce00078e00ff */
.L_x_12861:
[----:B------:R-:W-:-:S06]  /*25ecc0*/  IMAD.IADD R121, R4, 0x1, R3 ;  /* 0x0000000104797824 */ /* 0x000fcc00078e0203 */
        /* <DEDUP_REMOVED lines=11> */
.L_x_12856:
[----:B------:R-:W-:-:S13]  /*25ed80*/  ISETP.NE.AND P0, PT, R121, 0x47, PT ;  /* 0x000000477900780c */ /* 0x000fda0003f05270 */
[----:B------:R-:W-:Y:S05]  /*25ed90*/  @!P0 BRA `(.L_x_12859) ;  /* 0x0000000000148947 */ /* 0x000fea0003800000 */
[----:B------:R-:W-:Y:S01]  /*25eda0*/  ISETP.NE.AND P0, PT, R121, 0x54, PT ;  /* 0x000000547900780c */ /* 0x000fe20003f05270 */
[----:B------:R-:W-:-:S12]  /*25edb0*/  IMAD.MOV.U32 R119, RZ, RZ, 0x3 ;  /* 0x00000003ff777424 */ /* 0x000fd800078e00ff */
[----:B------:R-:W-:Y:S05]  /*25edc0*/  @!P0 BRA `(.L_x_12857) ;  /* 0x00000000000c8947 */ /* 0x000fea0003800000 */
.L_x_12858:
[----:B------:R-:W-:Y:S01]  /*25edd0*/  IMAD.MOV.U32 R119, RZ, RZ, 0x4 ;  /* 0x00000004ff777424 */ /* 0x000fe200078e00ff */
[----:B------:R-:W-:Y:S06]  /*25ede0*/  BRA `(.L_x_12857) ;  /* 0x0000000000047947 */ /* 0x000fec0003800000 */
.L_x_12859:
[----:B------:R-:W-:-:S07]  /*25edf0*/  IMAD.MOV.U32 R119, RZ, RZ, 0x2 ;  /* 0x00000002ff777424 */ /* 0x000fce00078e00ff */
.L_x_12857:
[----:B------:R-:W-:Y:S05]  /*25ee00*/  BSYNC.RECONVERGENT B2 ;  /* 0x0000000000027941 */ /* 0x000fea0003800200 */
.L_x_12855:
[----:B------:R-:W-:Y:S02]  /*25ee10*/  IMAD.IADD R121, R127, 0x1, R4 ;  /* 0x000000017f797824 */ /* 0x000fe400078e0204 */
[----:B------:R-:W-:Y:S02]  /*25ee20*/  VIADD R120, R120, 0x1 ;  /* 0x0000000178787836 */ /* 0x000fe40000000000 */
[----:B------:R-:W-:Y:S01]  /*25ee30*/  IMAD.MOV.U32 R126, RZ, RZ, R5 ;  /* 0x000000ffff7e7224 */ /* 0x000fe200078e0005 */
[----:B------:R0:W-:Y:S02]  /*25ee40*/  STL.U8 [R121+0x2a63], R119 ;  /* 0x002a637779007387 */ /* 0x0001e40000100000 */
[----:B------:R-:W-:-:S13]  /*25ee50*/  ISETP.NE.AND P0, PT, R120, R118, PT ;  /* 0x000000767800720c */ /* 0x000fda0003f05270 */
[----:B0-----:R-:W-:Y:S05]  /*25ee60*/  @!P0 BRA `(.L_x_12860) ;  /* 0x0000000000088947 */ /* 0x001fea0003800000 */
[----:B------:R-:W-:Y:S01]  /*25ee70*/  VIADD R4, R4, 0x1 ;  /* 0x0000000104047836 */ /* 0x000fe20000000000 */
[----:B------:R-:W-:Y:S06]  /*25ee80*/  BRA `(.L_x_12861) ;  /* 0xfffffffc008c7947 */ /* 0x000fec000383ffff */
.L_x_12860:
[----:B------:R-:W-:Y:S05]  /*25ee90*/  BSYNC.RECONVERGENT B1 ;  /* 0x0000000000017941 */ /* 0x000fea0003800200 */
.L_x_12854:
[----:B------:R-:W-:Y:S05]  /*25eea0*/  BRA `(.L_x_12765) ;  /* 0x00000010008c7947 */ /* 0x000fea0003800000 */
.L_x_12728:
[----:B------:R-:W-:Y:S01]  /*25eeb0*/  BSSY.RECONVERGENT B1, `(.L_x_12862) ;  /* 0x0000008000017945 */ /* 0x000fe20003800200 */
[----:B------:R-:W-:-:S07]  /*25eec0*/  IMAD.MOV.U32 R2, RZ, RZ, RZ ;  /* 0x000000ffff027224 */ /* 0x000fce00078e00ff */
.L_x_12863:
[----:B------:R-:W-:-:S06]  /*25eed0*/  IMAD.IADD R5, R2, 0x1, R4 ;  /* 0x0000000102057824 */ /* 0x000fcc00078e0204 */
[----:B------:R-:W2:Y:S02]  /*25eee0*/  LDL.U8 R5, [R5] ;  /* 0x0000000005057983 */ /* 0x000ea40000100000 */
[----:B--2---:R-:W-:Y:S01]  /*25eef0*/  ISETP.NE.AND P0, PT, R5, RZ, PT ;  /* 0x000000ff0500720c */ /* 0x004fe20003f05270 */
[----:B------:R-:W-:Y:S02]  /*25ef00*/  IMAD.MOV.U32 R5, RZ, RZ, R2 ;  /* 0x000000ffff057224 */ /* 0x000fe400078e0002 */
[----:B------:R-:W-:-:S10]  /*25ef10*/  VIADD R2, R2, 0x1 ;  /* 0x0000000102027836 */ /* 0x000fd40000000000 */
[----:B------:R-:W-:Y:S05]  /*25ef20*/  @P0 BRA `(.L_x_12863) ;  /* 0xfffffffc00e80947 */ /* 0x000fea000383ffff */
[----:B------:R-:W-:Y:S05]  /*25ef30*/  BSYNC.RECONVERGENT B1 ;  /* 0x0000000000017941 */ /* 0x000fea0003800200 */
.L_x_12862:
[----:B------:R-:W-:Y:S01]  /*25ef40*/  BSSY.RECONVERGENT B1, `(.L_x_12864) ;  /* 0x0000009000017945 */ /* 0x000fe20003800200 */
[----:B------:R-:W-:Y:S02]  /*25ef50*/  IMAD.MOV.U32 R2, RZ, RZ, R5 ;  /* 0x000000ffff027224 */ /* 0x000fe400078e0005 */
[----:B------:R-:W-:-:S07]  /*25ef60*/  IMAD.MOV.U32 R118, RZ, RZ, RZ ;  /* 0x000000ffff767224 */ /* 0x000fce00078e00ff */
.L_x_12865:
[----:B------:R-:W-:-:S06]  /*25ef70*/  IMAD.IADD R5, R118, 0x1, R3 ;  /* 0x0000000176057824 */ /* 0x000fcc00078e0203 */
[----:B------:R-:W2:Y:S02]  /*25ef80*/  LDL.U8 R5, [R5] ;  /* 0x0000000005057983 */ /* 0x000ea40000100000 */
[----:B--2---:R-:W-:Y:S01]  /*25ef90*/  ISETP.NE.AND P0, PT, R5, RZ, PT ;  /* 0x000000ff0500720c */ /* 0x004fe20003f05270 */
[----:B------:R-:W-:Y:S02]  /*25efa0*/  IMAD.MOV.U32 R5, RZ, RZ, R118 ;  /* 0x000000ffff057224 */ /* 0x000fe400078e0076 */
[----:B------:R-:W-:-:S10]  /*25efb0*/  VIADD R118, R118, 0x1 ;  /* 0x0000000176767836 */ /* 0x000fd40000000000 */
[----:B------:R-:W-:Y:S05]  /*25efc0*/  @P0 BRA `(.L_x_12865) ;  /* 0xfffffffc00e80947 */ /* 0x000fea000383ffff */
[----:B------:R-:W-:Y:S05]  /*25efd0*/  BSYNC.RECONVERGENT B1 ;  /* 0x0000000000017941 */ /* 0x000fea0003800200 */
.L_x_12864:
        /* <DEDUP_REMOVED lines=10> */
.L_x_12890:
        /* <DEDUP_REMOVED lines=12> */
.L_x_12871:
[----:B------:R-:W-:Y:S01]  /*25f140*/  ISETP.NE.AND P0, PT, R118, 0x47, PT ;  /* 0x000000477600780c */ /* 0x000fe20003f05270 */
[----:B------:R-:W-:-:S12]  /*25f150*/  IMAD.MOV.U32 R123, RZ, RZ, 0x2 ;  /* 0x00000002ff7b7424 */ /* 0x000fd800078e00ff */
[----:B------:R-:W-:Y:S05]  /*25f160*/  @!P0 BRA `(.L_x_12872) ;  /* 0x0000000000148947 */ /* 0x000fea0003800000 */
[----:B------:R-:W-:-:S13]  /*25f170*/  ISETP.NE.AND P0, PT, R118, 0x54, PT ;  /* 0x000000547600780c */ /* 0x000fda0003f05270 */
[----:B------:R-:W-:Y:S05]  /*25f180*/  @!P0 BRA `(.L_x_12874) ;  /* 0x0000000000088947 */ /* 0x000fea0003800000 */
.L_x_12873:
[----:B------:R-:W-:Y:S01]  /*25f190*/  IMAD.MOV.U32 R123, RZ, RZ, 0x4 ;  /* 0x00000004ff7b7424 */ /* 0x000fe200078e00ff */
[----:B------:R-:W-:Y:S06]  /*25f1a0*/  BRA `(.L_x_12872) ;  /* 0x0000000000047947 */ /* 0x000fec0003800000 */
.L_x_12874:
[----:B------:R-:W-:-:S07]  /*25f1b0*/  IMAD.MOV.U32 R123, RZ, RZ, 0x3 ;  /* 0x00000003ff7b7424 */ /* 0x000fce00078e00ff */
.L_x_12872:
[----:B------:R-:W-:Y:S05]  /*25f1c0*/  BSYNC.RECONVERGENT B4 ;  /* 0x0000000000047941 */ /* 0x000fea0003800200 */
.L_x_12870:
        /* <DEDUP_REMOVED lines=13> */
.L_x_12876:
[----:B------:R-:W-:-:S13]  /*25f2a0*/  ISETP.NE.AND P0, PT, R123, 0x47, PT ;  /* 0x000000477b00780c */ /* 0x000fda0003f05270 */
[----:B------:R-:W-:Y:S05]  /*25f2b0*/  @!P0 BRA `(.L_x_12879) ;  /* 0x0000000000148947 */ /* 0x000fea0003800000 */
[----:B------:R-:W-:Y:S01]  /*25f2c0*/  ISETP.NE.AND P0, PT, R123, 0x54, PT ;  /* 0x000000547b00780c */ /* 0x000fe20003f05270 */
[----:B------:R-:W-:-:S12]  /*25f2d0*/  IMAD.MOV.U32 R124, RZ, RZ, 0x3 ;  /* 0x00000003ff7c7424 */ /* 0x000fd800078e00ff */
[----:B------:R-:W-:Y:S05]  /*25f2e0*/  @!P0 BRA `(.L_x_12877) ;  /* 0x00000000000c8947 */ /* 0x000fea0003800000 */
.L_x_12878:
[----:B------:R-:W-:Y:S01]  /*25f2f0*/  IMAD.MOV.U32 R124, RZ, RZ, 0x4 ;  /* 0x00000004ff7c7424 */ /* 0x000fe200078e00ff */
[----:B------:R-:W-:Y:S06]  /*25f300*/  BRA `(.L_x_12877) ;  /* 0x0000000000047947 */ /* 0x000fec0003800000 */
.L_x_12879:
[----:B------:R-:W-:-:S07]  /*25f310*/  IMAD.MOV.U32 R124, RZ, RZ, 0x2 ;  /* 0x00000002ff7c7424 */ /* 0x000fce00078e00ff */
.L_x_12877:
[----:B------:R-:W-:Y:S05]  /*25f320*/  BSYNC.RECONVERGENT B4 ;  /* 0x0000000000047941 */ /* 0x000fea0003800200 */
.L_x_12875:
        /* <DEDUP_REMOVED lines=12> */
.L_x_12881:
[----:B------:R-:W-:-:S13]  /*25f3f0*/  ISETP.NE.AND P0, PT, R123, 0x47, PT ;  /* 0x000000477b00780c */ /* 0x000fda0003f05270 */
[----:B------:R-:W-:Y:S05]  /*25f400*/  @!P0 BRA `(.L_x_12884) ;  /* 0x0000000000148947 */ /* 0x000fea0003800000 */
[----:B------:R-:W-:Y:S01]  /*25f410*/  ISETP.NE.AND P0, PT, R123, 0x54, PT ;  /* 0x000000547b00780c */ /* 0x000fe20003f05270 */
[----:B------:R-:W-:-:S12]  /*25f420*/  IMAD.MOV.U32 R124, RZ, RZ, 0x3 ;  /* 0x00000003ff7c7424 */ /* 0x000fd800078e00ff */
[----:B------:R-:W-:Y:S05]  /*25f430*/  @!P0 BRA `(.L_x_12882) ;  /* 0x00000000000c8947 */ /* 0x000fea0003800000 */
.L_x_12883:
[----:B------:R-:W-:Y:S01]  /*25f440*/  IMAD.MOV.U32 R124, RZ, RZ, 0x4 ;  /* 0x00000004ff7c7424 */ /* 0x000fe200078e00ff */
[----:B------:R-:W-:Y:S06]  /*25f450*/  BRA `(.L_x_12882) ;  /* 0x0000000000047947 */ /* 0x000fec0003800000 */
.L_x_12884:
[----:B------:R-:W-:-:S07]  /*25f460*/  IMAD.MOV.U32 R124, RZ, RZ, 0x2 ;  /* 0x00000002ff7c7424 */ /* 0x000fce00078e00ff */
.L_x_12882:
[----:B------:R-:W-:Y:S05]  /*25f470*/  BSYNC.RECONVERGENT B4 ;  /* 0x0000000000047941 */ /* 0x000fea0003800200 */
.L_x_12880:
        /* <DEDUP_REMOVED lines=12> */
.L_x_12886:
[----:B------:R-:W-:-:S13]  /*25f540*/  ISETP.NE.AND P0, PT, R123, 0x47, PT ;  /* 0x000000477b00780c */ /* 0x000fda0003f05270 */
[----:B------:R-:W-:Y:S05]  /*25f550*/  @!P0 BRA `(.L_x_12889) ;  /* 0x0000000000148947 */ /* 0x000fea0003800000 */
[----:B------:R-:W-:Y:S01]  /*25f560*/  ISETP.NE.AND P0, PT, R123, 0x54, PT ;  /* 0x000000547b00780c */ /* 0x000fe20003f05270 */
[----:B------:R-:W-:-:S12]  /*25f570*/  IMAD.MOV.U32 R119, RZ, RZ, 0x3 ;  /* 0x00000003ff777424 */ /* 0x000fd800078e00ff */
[----:B------:R-:W-:Y:S05]  /*25f580*/  @!P0 BRA `(.L_x_12887) ;  /* 0x00000000000c8947 */ /* 0x000fea0003800000 */
.L_x_12888:
[----:B------:R-:W-:Y:S01]  /*25f590*/  IMAD.MOV.U32 R119, RZ, RZ, 0x4 ;  /* 0x00000004ff777424 */ /* 0x000fe200078e00ff */
[----:B------:R-:W-:Y:S06]  /*25f5a0*/  BRA `(.L_x_12887) ;  /* 0x0000000000047947 */ /* 0x000fec0003800000 */
.L_x_12889:
[----:B------:R-:W-:-:S07]  /*25f5b0*/  IMAD.MOV.U32 R119, RZ, RZ, 0x2 ;  /* 0x00000002ff777424 */ /* 0x000fce00078e00ff */
.L_x_12887:
[----:B------:R-:W-:Y:S05]  /*25f5c0*/  BSYNC.RECONVERGENT B4 ;  /* 0x0000000000047941 */ /* 0x000fea0003800200 */
.L_x_12885:
[----:B------:R0:W-:Y:S02]  /*25f5d0*/  STL.U8 [R118+0x2a4b], R119 ;  /* 0x002a4b7776007387 */ /* 0x0001e40000100000 */
[C---:B0-----:R-:W-:Y:S02]  /*25f5e0*/  VIADD R118, R121.reuse, 0x3 ;  /* 0x0000000379767836 */ /* 0x041fe40000000000 */
[----:B------:R-:W-:-:S03]  /*25f5f0*/  VIADD R121, R121, 0x4 ;  /* 0x0000000479797836 */ /* 0x000fc60000000000 */
[----:B------:R-:W-:-:S13]  /*25f600*/  ISETP.NE.AND P0, PT, R118, R120, PT ;  /* 0x000000787600720c */ /* 0x000fda0003f05270 */
[----:B------:R-:W-:Y:S05]  /*25f610*/  @P0 BRA `(.L_x_12890) ;  /* 0xfffffff800980947 */ /* 0x000fea000383ffff */
.L_x_12869:
[----:B------:R-:W-:Y:S05]  /*25f620*/  BSYNC.RECONVERGENT B1 ;  /* 0x0000000000017941 */ /* 0x000fea0003800200 */
.L_x_12868:
[----:B------:R-:W-:-:S13]  /*25f630*/  ISETP.NE.AND P0, PT, R122, RZ, PT ;  /* 0x000000ff7a00720c */ /* 0x000fda0003f05270 */
[----:B------:R-:W-:Y:S05]  /*25f640*/  @!P0 BRA `(.L_x_12867) ;  /* 0x0000000000708947 */ /* 0x000fea0003800000 */
[----:B------:R-:W-:-:S07]  /*25f650*/  IMAD.MOV.U32 R119, RZ, RZ, RZ ;  /* 0x000000ffff777224 */ /* 0x000fce00078e00ff */
.L_x_12896:
        /* <DEDUP_REMOVED lines=14> */
.L_x_12892:
[----:B------:R-:W-:-:S13]  /*25f740*/  ISETP.NE.AND P0, PT, R120, 0x47, PT ;  /* 0x000000477800780c */ /* 0x000fda0003f05270 */
[----:B------:R-:W-:Y:S05]  /*25f750*/  @!P0 BRA `(.L_x_12895) ;  /* 0x0000000000148947 */ /* 0x000fea0003800000 */
[----:B------:R-:W-:Y:S01]  /*25f760*/  ISETP.NE.AND P0, PT, R120, 0x54, PT ;  /* 0x000000547800780c */ /* 0x000fe20003f05270 */
[----:B------:R-:W-:-:S12]  /*25f770*/  IMAD.MOV.U32 R118, RZ, RZ, 0x3 ;  /* 0x00000003ff767424 */ /* 0x000fd800078e00ff */
[----:B------:R-:W-:Y:S05]  /*25f780*/  @!P0 BRA `(.L_x_12893) ;  /* 0x00000000000c8947 */ /* 0x000fea0003800000 */
.L_x_12894:
[----:B------:R-:W-:Y:S01]  /*25f790*/  IMAD.MOV.U32 R118, RZ, RZ, 0x4 ;  /* 0x00000004ff767424 */ /* 0x000fe200078e00ff */
[----:B------:R-:W-:Y:S06]  /*25f7a0*/  BRA `(.L_x_12893) ;  /* 0x0000000000047947 */ /* 0x000fec0003800000 */
.L_x_12895:
[----:B------:R-:W-:-:S07]  /*25f7b0*/  IMAD.MOV.U32 R118, RZ, RZ, 0x2 ;  /* 0x00000002ff767424 */ /* 0x000fce00078e00ff */
.L_x_12893:
[----:B------:R-:W-:Y:S05]  /*25f7c0*/  BSYNC.RECONVERGENT B1 ;  /* 0x0000000000017941 */ /* 0x000fea0003800200 */
.L_x_12891:
[----:B------:R-:W-:Y:S02]  /*25f7d0*/  IMAD.IADD R120, R127, 0x1, R121 ;  /* 0x000000017f787824 */ /* 0x000fe400078e0279 */
[----:B------:R-:W-:-:S03]  /*25f7e0*/  VIADD R121, R121, 0x1 ;  /* 0x0000000179797836 */ /* 0x000fc60000000000 */
[----:B------:R0:W-:Y:S01]  /*25f7f0*/  STL.U8 [R120+0x2a48], R118 ;  /* 0x002a487678007387 */ /* 0x0001e20000100000 */
[----:B------:R-:W-:Y:S05]  /*25f800*/  @P1 BRA `(.L_x_12896) ;  /* 0xfffffffc00941947 */ /* 0x000fea000383ffff */
.L_x_12867:
[----:B------:R-:W-:Y:S05]  /*25f810*/  BSYNC.RECONVERGENT B2 ;  /* 0x0000000000027941 */ /* 0x000fea0003800200 */
.L_x_12866:
[----:B------:R-:W-:Y:S01]  /*25f820*/  ISETP.NE.AND P0, PT, R5, RZ, PT ;  /* 0x000000ff0500720c */ /* 0x000fe20003f05270 */
[----:B------:R-:W-:-:S12]  /*25f830*/  IMAD.MOV.U32 R126, RZ, RZ, RZ ;  /* 0x000000ffff7e7224 */ /* 0x000fd800078e00ff */
[----:B------:R-:W-:Y:S05]  /*25f840*/  @!P0 BRA `(.L_x_12765) ;  /* 0x0000000800248947 */ /* 0x000fea0003800000 */
[C---:B------:R-:W-:Y:S01]  /*25f850*/  ISETP.GE.U32.AND P0, PT, R5.reuse, 0x4, PT ;  /* 0x000000040500780c */ /* 0x040fe20003f06070 */
[----:B------:R-:W-:Y:S01]  /*25f860*/  BSSY.RECONVERGENT B1, `(.L_x_12897) ;  /* 0x0000065000017945 */ /* 0x000fe20003800200 */
[----:B0-----:R-:W-:Y:S01]  /*25f870*/  LOP3.LUT R118, R5, 0x3, RZ, 0xc0, !PT ;  /* 0x0000000305767812 */ /* 0x001fe200078ec0ff */
[----:B------:R-:W-:-:S10]  /*25f880*/  IMAD.MOV.U32 R4, RZ, RZ, 0x1 ;  /* 0x00000001ff047424 */ /* 0x000fd400078e00ff */
[----:B------:R-:W-:Y:S05]  /*25f890*/  @!P0 BRA `(.L_x_12898) ;  /* 0x0000000400848947 */ /* 0x000fea0003800000 */
[----:B------:R-:W-:Y:S01]  /*25f8a0*/  HFMA2 R4, -RZ, RZ, 0, 5.9604644775390625e-08 ;  /* 0x00000001ff047431 */ /* 0x000fe200000001ff */
[----:B------:R-:W-:-:S07]  /*25f8b0*/  LOP3.LUT R121, R5, 0x7ffffffc, RZ, 0xc0, !PT ;  /* 0x7ffffffc05797812 */ /* 0x000fce00078ec0ff */
.L_x_12919:
        /* <DEDUP_REMOVED lines=13> */
.L_x_12900:
[----:B------:R-:W-:Y:S01]  /*25f990*/  ISETP.NE.AND P0, PT, R120, 0x47, PT ;  /* 0x000000477800780c */ /* 0x000fe20003f05270 */
[----:B------:R-:W-:-:S12]  /*25f9a0*/  IMAD.MOV.U32 R119, RZ, RZ, 0x2 ;  /* 0x00000002ff777424 */ /* 0x000fd800078e00ff */
[----:B------:R-:W-:Y:S05]  /*25f9b0*/  @!P0 BRA `(.L_x_12901) ;  /* 0x0000000000148947 */ /* 0x000fea0003800000 */
[----:B------:R-:W-:-:S13]  /*25f9c0*/  ISETP.NE.AND P0, PT, R120, 0x54, PT ;  /* 0x000000547800780c */ /* 0x000fda0003f05270 */
[----:B------:R-:W-:Y:S05]  /*25f9d0*/  @!P0 BRA `(.L_x_12903) ;  /* 0x0000000000088947 */ /* 0x000fea0003800000 */
.L_x_12902:
[----:B------:R-:W-:Y:S01]  /*25f9e0*/  IMAD.MOV.U32 R119, RZ, RZ, 0x4 ;  /* 0x00000004ff777424 */ /* 0x000fe200078e00ff */
[----:B------:R-:W-:Y:S06]  /*25f9f0*/  BRA `(.L_x_12901) ;  /* 0x0000000000047947 */ /* 0x000fec0003800000 */
.L_x_12903:
[----:B------:R-:W-:-:S07]  /*25fa00*/  IMAD.MOV.U32 R119, RZ, RZ, 0x3 ;  /* 0x00000003ff777424 */ /* 0x000fce00078e00ff */
.L_x_12901:
[----:B------:R-:W-:Y:S05]  /*25fa10*/  BSYNC.RECONVERGENT B2 ;  /* 0x0000000000027941 */ /* 0x000fea0003800200 */
.L_x_12899:
        /* <DEDUP_REMOVED lines=15> */
.L_x_12905:
[----:B------:R-:W-:-:S13]  /*25fb10*/  ISETP.NE.AND P0, PT, R123, 0x47, PT ;  /* 0x000000477b00780c */ /* 0x000fda0003f05270 */
[----:B------:R-:W-:Y:S05]  /*25fb20*/  @!P0 BRA `(.L_x_12908) ;  /* 0x0000000000148947 */ /* 0x000fea0003800000 */
[----:B------:R-:W-:Y:S01]  /*25fb30*/  ISETP.NE.AND P0, PT, R123, 0x54, PT ;  /* 0x000000547b00780c */ /* 0x000fe20003f05270 */
[----:B------:R-:W-:-:S12]  /*25fb40*/  IMAD.MOV.U32 R119, RZ, RZ, 0x3 ;  /* 0x00000003ff777424 */ /* 0x000fd800078e00ff */
[----:B------:R-:W-:Y:S05]  /*25fb50*/  @!P0 BRA `(.L_x_12906) ;  /* 0x00000000000c8947 */ /* 0x000fea0003800000 */
.L_x_12907:
[----:B------:R-:W-:Y:S01]  /*25fb60*/  IMAD.MOV.U32 R119, RZ, RZ, 0x4 ;  /* 0x00000004ff777424 */ /* 0x000fe200078e00ff */
[----:B------:R-:W-:Y:S06]  /*25fb70*/  BRA `(.L_x_12906) ;  /* 0x0000000000047947 */ /* 0x000fec0003800000 */
.L_x_12908:
[----:B------:R-:W-:-:S07]  /*25fb80*/  IMAD.MOV.U32 R119, RZ, RZ, 0x2 ;  /* 0x00000002ff777424 */ /* 0x000fce00078e00ff */
.L_x_12906:
[----:B------:R-:W-:Y:S05]  /*25fb90*/  BSYNC.RECONVERGENT B2 ;  /* 0x0000000000027941 */ /* 0x000fea0003800200 */
.L_x_12904:
        /* <DEDUP_REMOVED lines=13> */
.L_x_12910:
[----:B------:R-:W-:-:S13]  /*25fc70*/  ISETP.NE.AND P0, PT, R119, 0x47, PT ;  /* 0x000000477700780c */ /* 0x000fda0003f05270 */
[----:B------:R-:W-:Y:S05]  /*25fc80*/  @!P0 BRA `(.L_x_12913) ;  /* 0x0000000000148947 */ /* 0x000fea0003800000 */
[----:B------:R-:W-:Y:S01]  /*25fc90*/  ISETP.NE.AND P0, PT, R119, 0x54, PT ;  /* 0x000000547700780c */ /* 0x000fe20003f05270 */
[----:B------:R-:W-:-:S12]  /*25fca0*/  IMAD.MOV.U32 R122, RZ, RZ, 0x3 ;  /* 0x00000003ff7a7424 */ /* 0x000fd800078e00ff */
[----:B------:R-:W-:Y:S05]  /*25fcb0*/  @!P0 BRA `(.L_x_12911) ;  /* 0x00000000000c8947 */ /* 0x000fea0003800000 */
.L_x_12912:
[----:B------:R-:W-:Y:S01]  /*25fcc0*/  IMAD.MOV.U32 R122, RZ, RZ, 0x4 ;  /* 0x00000004ff7a7424 */ /* 0x000fe200078e00ff */
[----:B------:R-:W-:Y:S06]  /*25fcd0*/  BRA `(.L_x_12911) ;  /* 0x0000000000047947 */ /* 0x000fec0003800000 */
.L_x_12913:
[----:B------:R-:W-:-:S07]  /*25fce0*/  IMAD.MOV.U32 R122, RZ, RZ, 0x2 ;  /* 0x00000002ff7a7424 */ /* 0x000fce00078e00ff */
.L_x_12911:
[----:B------:R-:W-:Y:S05]  /*25fcf0*/  BSYNC.RECONVERGENT B2 ;  /* 0x0000000000027941 */ /* 0x000fea0003800200 */
.L_x_12909:
        /* <DEDUP_REMOVED lines=14> */
.L_x_12915:
[----:B------:R-:W-:-:S13]  /*25fde0*/  ISETP.NE.AND P0, PT, R123, 0x47, PT ;  /* 0x000000477b00780c */ /* 0x000fda0003f05270 */
[----:B------:R-:W-:Y:S05]  /*25fdf0*/  @!P0 BRA `(.L_x_12918) ;  /* 0x0000000000148947 */ /* 0x000fea0003800000 */
[----:B------:R-:W-:Y:S01]  /*25fe00*/  ISETP.NE.AND P0, PT, R123, 0x54, PT ;  /* 0x000000547b00780c */ /* 0x000fe20003f05270 */
[----:B------:R-:W-:-:S12]  /*25fe10*/  IMAD.MOV.U32 R119, RZ, RZ, 0x3 ;  /* 0x00000003ff777424 */ /* 0x000fd800078e00ff */
[----:B------:R-:W-:Y:S05]  /*25fe20*/  @!P0 BRA `(.L_x_12916) ;  /* 0x00000000000c8947 */ /* 0x000fea0003800000 */
.L_x_12917:
[----:B------:R-:W-:Y:S01]  /*25fe30*/  IMAD.MOV.U32 R119, RZ, RZ, 0x4 ;  /* 0x00000004ff777424 */ /* 0x000fe200078e00ff */
[----:B------:R-:W-:Y:S06]  /*25fe40*/  BRA `(.L_x_12916) ;  /* 0x0000000000047947 */ /* 0x000fec0003800000 */
.L_x_12918:
[----:B------:R-:W-:-:S07]  /*25fe50*/  IMAD.MOV.U32 R119, RZ, RZ, 0x2 ;  /* 0x00000002ff777424 */ /* 0x000fce00078e00ff */
.L_x_12916:
[----:B------:R-:W-:Y:S05]  /*25fe60*/  BSYNC.RECONVERGENT B2 ;  /* 0x0000000000027941 */ /* 0x000fea0003800200 */
.L_x_12914:
[----:B------:R0:W-:Y:S01]  /*25fe70*/  STL.U8 [R120+0x2a66], R119 ;  /* 0x002a667778007387 */ /* 0x0001e20000100000 */
[----:B------:R-:W-:Y:S01]  /*25fe80*/  ISETP.NE.AND P0, PT, R122, R121, PT ;  /* 0x000000797a00720c */ /* 0x000fe20003f05270 */
[----:B------:R-:W-:-:S12]  /*25fe90*/  VIADD R4, R4, 0x4 ;  /* 0x0000000404047836 */ /* 0x000fd80000000000 */
[----:B0-----:R-:W-:Y:S05]  /*25fea0*/  @P0 BRA `(.L_x_12919) ;  /* 0xfffffff800840947 */ /* 0x001fea000383ffff */
.L_x_12898:
[----:B------:R-:W-:Y:S05]  /*25feb0*/  BSYNC.RECONVERGENT B1 ;  /* 0x0000000000017941 */ /* 0x000fea0003800200 */
.L_x_12897:
[----:B------:R-:W-:Y:S01]  /*25fec0*/  ISETP.NE.AND P0, PT, R118, RZ, PT ;  /* 0x000000ff7600720c */ /* 0x000fe20003f05270 */
[----:B------:R-:W-:-:S12]  /*25fed0*/  IMAD.MOV.U32 R126, RZ, RZ, R5 ;  /* 0x000000ffff7e7224 */ /* 0x000fd800078e0005 */
[----:B------:R-:W-:Y:S05]  /*25fee0*/  @!P0 BRA `(.L_x_12765) ;  /* 0x00000000007c8947 */ /* 0x000fea0003800000 */
[----:B------:R-:W-:Y:S01]  /*25fef0*/  BSSY.RECONVERGENT B1, `(.L_x_12920) ;  /* 0x000001d000017945 */ /* 0x000fe20003800200 */
[----:B------:R-:W-:-:S07]  /*25ff00*/  IMAD.MOV.U32 R120, RZ, RZ, RZ ;  /* 0x000000ffff787224 */ /* 0x000fce00078e00ff */
.L_x_12926:
        /* <DEDUP_REMOVED lines=14> */
.L_x_12922:
[----:B------:R-:W-:-:S13]  /*25fff0*/  ISETP.NE.AND P0, PT, R121, 0x47, PT ;  /* 0x000000477900780c */ /* 0x000fda0003f05270 */
[----:B------:R-:W-:Y:S05]  /*260000*/  @!P0 BRA `(.L_x_12925) ;  /* 0x0000000000148947 */ /* 0x000fea0003800000 */
[----:B------:R-:W-:Y:S01]  /*260010*/  ISETP.NE.AND P0, PT, R121, 0x54, PT ;  /* 0x000000547900780c */ /* 0x000fe20003f05270 */
[----:B------:R-:W-:-:S12]  /*260020*/  IMAD.MOV.U32 R119, RZ, RZ, 0x3 ;  /* 0x00000003ff777424 */ /* 0x000fd800078e00ff */
[----:B------:R-:W-:Y:S05]  /*260030*/  @!P0 BRA `(.L_x_12923) ;  /* 0x00000000000c8947 */ /* 0x000fea0003800000 */
.L_x_12924:
[----:B------:R-:W-:Y:S01]  /*260040*/  IMAD.MOV.U32 R119, RZ, RZ, 0x4 ;  /* 0x00000004ff777424 */ /* 0x000fe200078e00ff */
[----:B------:R-:W-:Y:S06]  /*260050*/  BRA `(.L_x_12923) ;  /* 0x0000000000047947 */ /* 0x000fec0003800000 */
.L_x_12925:
[----:B------:R-:W-:-:S07]  /*260060*/  IMAD.MOV.U32 R119, RZ, RZ, 0x2 ;  /* 0x00000002ff777424 */ /* 0x000fce00078e00ff */
.L_x_12923:
[----:B------:R-:W-:Y:S05]  /*260070*/  BSYNC.RECONVERGENT B2 ;  /* 0x0000000000027941 */ /* 0x000fea0003800200 */
.L_x_12921:
[----:B------:R-:W-:Y:S02]  /*260080*/  IMAD.IADD R121, R127, 0x1, R4 ;  /* 0x000000017f797824 */ /* 0x000fe400078e0204 */
[----:B------:R-:W-:-:S03]  /*260090*/  VIADD R4, R4, 0x1 ;  /* 0x0000000104047836 */ /* 0x000fc60000000000 */
[----:B------:R0:W-:Y:S01]  /*2600a0*/  STL.U8 [R121+0x2a63], R119 ;  /* 0x002a637779007387 */ /* 0x0001e20000100000 */
[----:B------:R-:W-:Y:S05]  /*2600b0*/  @P1 BRA `(.L_x_12926) ;  /* 0xfffffffc00941947 */ /* 0x000fea000383ffff */
[----:B------:R-:W-:Y:S05]  /*2600c0*/  BSYNC.RECONVERGENT B1 ;  /* 0x0000000000017941 */ /* 0x000fea0003800200 */
.L_x_12920:
[----:B------:R-:W-:-:S07]  /*2600d0*/  IMAD.MOV.U32 R126, RZ, RZ, R5 ;  /* 0x000000ffff7e7224 */ /* 0x000fce00078e0005 */
.L_x_12765:
[----:B------:R-:W-:Y:S05]  /*2600e0*/  BSYNC.RECONVERGENT B3 ;  /* 0x0000000000037941 */ /* 0x000fea0003800200 */
.L_x_12727:
[----:B------:R-:W-:Y:S01]  /*2600f0*/  IMAD.MOV.U32 R3, RZ, RZ, 0x4 ;  /* 0x00000004ff037424 */ /* 0x000fe200078e00ff */
[----:B------:R-:W-:Y:S01]  /*260100*/  ISETP.NE.AND P0, PT, R166, 0x4, PT ;  /* 0x00000004a600780c */ /* 0x000fe20003f05270 */
[C---:B------:R-:W-:Y:S02]  /*260110*/  IMAD.IADD R4, R127.reuse, 0x1, R126 ;  /* 0x000000017f047824 */ /* 0x040fe400078e027e */
[----:B------:R-:W-:-:S03]  /*260120*/  IMAD.IADD R165, R127, 0x1, R2 ;  /* 0x000000017fa57824 */ /* 0x000fc600078e0202 */
[----:B------:R2:W-:Y:S04]  /*260130*/  STL.U8 [R4+0x2a64], R3 ;  /* 0x002a640304007387 */ /* 0x0005e80000100000 */
[----:B------:R2:W-:Y:S04]  /*260140*/  STL.U8 [R1+0x52b3], R3 ;  /* 0x0052b30301007387 */ /* 0x0005e80000100000 */
[----:B------:R2:W-:Y:S04]  /*260150*/  STL.U8 [R165+0x2a49], R3 ;  /* 0x002a4903a5007387 */ /* 0x0005e80000100000 */
[----:B------:R2:W-:Y:S01]  /*260160*/  STL.U8 [R1+0x5298], R3 ;  /* 0x0052980301007387 */ /* 0x0005e20000100000 */
[----:B------:R-:W-:Y:S05]  /*260170*/  @!P0 BRA `(.L_x_12927) ;  /* 0x000000f000cc8947 */ /* 0x000fea0003800000 */
[----:B------:R-:W-:Y:S01]  /*260180*/  ISETP.NE.AND P0, PT, R2, RZ, PT ;  /* 0x000000ff0200720c */ /* 0x000fe20003f05270 */
[----:B------:R-:W-:-:S12]  /*260190*/  BSSY.RECONVERGENT B6, `(.L_x_12928) ;  /* 0x00004a0000067945 */ /* 0x000fd80003800200 */
[----:B------:R-:W-:Y:S05]  /*2601a0*/  @!P0 BRA `(.L_x_12929) ;  /* 0x0000004800788947 */ /* 0x000fea0003800000 */
[C---:B--2---:R-:W-:Y:S01]  /*2601b0*/  VIADD R3, R126.reuse, 0xffffffff ;  /* 0xffffffff7e037836 */ /* 0x044fe20000000000 */
[----:B------:R-:W-:Y:S01]  /*2601c0*/  BSSY.RECONVERGENT B1, `(.L_x_12930) ;  /* 0x000008f000017945 */ /* 0x000fe20003800200 */
[C---:B------:R-:W-:Y:S01]  /*2601d0*/  LOP3.LUT R4, R126.reuse, 0x7ffffffc, RZ, 0xc0, !PT ;  /* 0x7ffffffc7e047812 */ /* 0x040fe200078ec0ff */
[----:B------:R-:W-:Y:S02]  /*2601e0*/  IMAD.MOV.U32 R5, RZ, RZ, 0x1 ;  /* 0x00000001ff057424 */ /* 0x000fe400078e00ff */
[----:B------:R-:W-:Y:S02]  /*2601f0*/  ISETP.GE.U32.AND P0, PT, R3, 0x3, PT ;  /* 0x000000030300780c */ /* 0x000fe40003f06070 */
[----:B------:R-:W-:-:S11]  /*260200*/  LOP3.LUT R3, R126, 0x3, RZ, 0xc0, !PT ;  /* 0x000000037e037812 */ /* 0x000fd600078ec0ff */
.L_x_12936:
[----:B------:R-:W-:Y:S01]  /*260210*/  ISETP.NE.AND P1, PT, R126, RZ, PT ;  /* 0x000000ff7e00720c */ /* 0x000fe20003f25270 */
[----:B------:R-:W-:-:S12]  /*260220*/  BSSY.RECONVERGENT B2, `(.L_x_12931) ;  /* 0x0000085000027945 */ /* 0x000fd80003800200 */
[----:B--2--5:R-:W-:Y:S05]  /*260230*/  @!P1 BRA `(.L_x_12932) ;  /* 0x00000008000c9947 */ /* 0x024fea0003800000 */
[----:B0-----:R-:W-:-:S06]  /*260240*/  IMAD.IADD R118, R127, 0x1, R5 ;  /* 0x000000017f767824 */ /* 0x001fcc00078e0205 */
[----:B------:R-:W5:Y:S01]  /*260250*/  LDL.S8 R118, [R118+0x2a48] ;  /* 0x002a480076767983 */ /* 0x000f620000100200 */
[----:B------:R-:W-:Y:S01]  /*260260*/  VIADD R119, R5, 0xffffffff ;  /* 0xffffffff05777836 */ /* 0x000fe20000000000 */
[----:B------:R-:W-:Y:S01]  /*260270*/  BSSY.RECONVERGENT B3, `(.L_x_12933) ;  /* 0x000004b000037945 */ /* 0x000fe20003800200 */
[----:B------:R-:W-:Y:S01]  /*260280*/  ISETP.NE.AND P2, PT, R3, RZ, PT ;  /* 0x000000ff0300720c */ /* 0x000fe20003f45270 */
[----:B------:R-:W-:Y:S02]  /*260290*/  IMAD.MOV.U32 R120, RZ, RZ, 0x1 ;  /* 0x00000001ff787424 */ /* 0x000fe400078e00ff */
[----:B------:R-:W-:-:S04]  /*2602a0*/  IMAD R119, R119, R126, RZ ;  /* 0x0000007e77777224 */ /* 0x000fc800078e02ff */
[----:B------:R-:W-:Y:S01]  /*2602b0*/  VIADD R121, R119, 0xffffffff ;  /* 0xffffffff77797836 */ /* 0x000fe20000000000 */
[----:B------:R-:W-:Y:S06]  /*2602c0*/  @!P0 BRA `(.L_x_12934) ;  /* 0x0000000400148947 */ /* 0x000fec0003800000 */
[----:B------:R-:W-:-:S07]  /*2602d0*/  IMAD.MOV.U32 R120, RZ, RZ, 0x1 ;  /* 0x00000001ff787424 */ /* 0x000fce00078e00ff */
.L_x_12935:
[----:B------:R-:W-:-:S05]  /*2602e0*/  IMAD.IADD R125, R127, 0x1, R120 ;  /* 0x000000017f7d7824 */ /* 0x000fca00078e0278 */
[----:B------:R-:W2:Y:S01]  /*2602f0*/  LDL.S8 R122, [R125+0x2a63] ;  /* 0x002a63007d7a7983 */ /* 0x000ea20000100200 */
[----:B------:R-:W-:Y:S02]  /*260300*/  IMAD.IADD R134, R121, 0x1, R120 ;  /* 0x0000000179867824 */ /* 0x000fe400078e0278 */
[----:B--2--5:R-:W-:-:S05]  /*260310*/  IMAD.IADD R122, R118, 0x1, R122 ;  /* 0x00000001767a7824 */ /* 0x024fca00078e027a */
[----:B------:R-:W-:-:S13]  /*260320*/  ISETP.NE.AND P1, PT, R122, 0x3, PT ;  /* 0x000000037a00780c */ /* 0x000fda0003f25270 */
[----:B------:R-:W-:Y:S02]  /*260330*/  @P1 IMAD.MOV.U32 R124, RZ, RZ, R127 ;  /* 0x000000ffff7c1224 */ /* 0x000fe400078e007f */
[----:B------:R-:W-:Y:S02]  /*260340*/  @P1 IMAD.MOV.U32 R122, RZ, RZ, 0x0 ;  /* 0x00000000ff7a1424 */ /* 0x000fe400078e00ff */
[----:B------:R-:W-:Y:S01]  /*260350*/  @P1 IMAD R135, R134, 0x8, R124 ;  /* 0x0000000886871824 */ /* 0x000fe200078e027c */
[----:B------:R-:W-:Y:S01]  /*260360*/  @!P1 MOV R124, R127 ;  /* 0x0000007f007c9202 */ /* 0x000fe20000000f00 */
[----:B------:R-:W-:-:S04]  /*260370*/  @P1 IMAD.MOV.U32 R123, RZ, RZ, 0x7ff00000 ;  /* 0x7ff00000ff7b1424 */ /* 0x000fc800078e00ff */
[----:B------:R-:W-:Y:S01]  /*260380*/  @!P1 IMAD R134, R134, 0x8, R124 ;  /* 0x0000000886869824 */ /* 0x000fe200078e027c */
[----:B------:R0:W-:Y:S02]  /*260390*/  @P1 STL.64 [R135+0xc8], R122 ;  /* 0x0000c87a87001387 */ /* 0x0001e40000100a00 */
[----:B0-----:R-:W-:-:S05]  /*2603a0*/  @P1 IMAD.MOV.U32 R123, RZ, RZ, -0x40100000 ;  /* 0xbff00000ff7b1424 */ /* 0x001fca00078e00ff */
[----:B------:R-:W-:Y:S04]  /*2603b0*/  @P1 STL.64 [R135+0x1450], R122 ;  /* 0x0014507a87001387 */ /* 0x000fe80000100a00 */
[----:B------:R-:W-:Y:S01]  /*2603c0*/  @!P1 STL.64 [R134+0xc8], RZ ;  /* 0x0000c8ff86009387 */ /* 0x000fe20000100a00 */
        /* <DEDUP_REMOVED lines=44> */
[----:B------:R0:W-:Y:S02]  /*260690*/  @P1 STL.64 [R135+0xc8], R122 ;  /* 0x0000c87a87001387 */ /* 0x0001e40000100a00 */
[----:B0-----:R-:W-:-:S05]  /*2606a0*/  @P1 IMAD.MOV.U32 R123, RZ, RZ, -0x40100000 ;  /* 0xbff00000ff7b1424 */ /* 0x001fca00078e00ff */
[----:B------:R0:W-:Y:S04]  /*2606b0*/  @P1 STL.64 [R135+0x1450], R122 ;  /* 0x0014507a87001387 */ /* 0x0001e80000100a00 */
[----:B------:R0:W-:Y:S01]  /*2606c0*/  @!P1 STL.64 [R134+0xc8], RZ ;  /* 0x0000c8ff86009387 */ /* 0x0001e20000100a00 */
[----:B------:R-:W-:Y:S02]  /*2606d0*/  @!P1 IMAD.MOV.U32 R122, RZ, RZ, 0x0 ;  /* 0x00000000ff7a9424 */ /* 0x000fe400078e00ff */
[----:B------:R-:W-:-:S05]  /*2606e0*/  @!P1 IMAD.MOV.U32 R123, RZ, RZ, -0x3f56d000 ;  /* 0xc0a93000ff7b9424 */ /* 0x000fca00078e00ff */
[----:B------:R0:W-:Y:S01]  /*2606f0*/  @!P1 STL.64 [R134+0x1450], R122 ;  /* 0x0014507a86009387 */ /* 0x0001e20000100a00 */
[----:B------:R-:W-:-:S13]  /*260700*/  ISETP.NE.AND P1, PT, R125, R4, PT ;  /* 0x000000047d00720c */ /* 0x000fda0003f25270 */
[----:B0-----:R-:W-:Y:S05]  /*260710*/  @P1 BRA `(.L_x_12935) ;  /* 0xfffffff800f01947 */ /* 0x001fea000383ffff */
.L_x_12934:
[----:B------:R-:W-:Y:S05]  /*260720*/  BSYNC.RECONVERGENT B3 ;  /* 0x0000000000037941 */ /* 0x000fea0003800200 */
.L_x_12933:
[----:B------:R-:W-:Y:S05]  /*260730*/  @!P2 BRA `(.L_x_12932) ;  /* 0x0000000000cca947 */ /* 0x000fea0003800000 */
[----:B------:R-:W-:-:S05]  /*260740*/  IMAD.IADD R124, R127, 0x1, R120 ;  /* 0x000000017f7c7824 */ /* 0x000fca00078e0278 */
[----:B------:R-:W2:Y:S01]  /*260750*/  LDL.S8 R122, [R124+0x2a63] ;  /* 0x002a63007c7a7983 */ /* 0x000ea20000100200 */
[----:B------:R-:W-:Y:S02]  /*260760*/  IMAD.IADD R134, R121, 0x1, R120 ;  /* 0x0000000179867824 */ /* 0x000fe400078e0278 */
[----:B--2--5:R-:W-:-:S05]  /*260770*/  IMAD.IADD R122, R118, 0x1, R122 ;  /* 0x00000001767a7824 */ /* 0x024fca00078e027a */
[----:B------:R-:W-:-:S13]  /*260780*/  ISETP.NE.AND P1, PT, R122, 0x3, PT ;  /* 0x000000037a00780c */ /* 0x000fda0003f25270 */
[----:B------:R-:W-:Y:S02]  /*260790*/  @P1 IMAD.MOV.U32 R125, RZ, RZ, R127 ;  /* 0x000000ffff7d1224 */ /* 0x000fe400078e007f */
[----:B------:R-:W-:Y:S02]  /*2607a0*/  @P1 IMAD.MOV.U32 R122, RZ, RZ, 0x0 ;  /* 0x00000000ff7a1424 */ /* 0x000fe400078e00ff */
[----:B------:R-:W-:Y:S02]  /*2607b0*/  @P1 IMAD R135, R134, 0x8, R125 ;  /* 0x0000000886871824 */ /* 0x000fe400078e027d */
[----:B------:R-:W-:Y:S02]  /*2607c0*/  @P1 IMAD.MOV.U32 R123, RZ, RZ, 0x7ff00000 ;  /* 0x7ff00000ff7b1424 */ /* 0x000fe400078e00ff */
[----:B------:R-:W-:-:S03]  /*2607d0*/  @!P1 IMAD.MOV.U32 R125, RZ, RZ, R127 ;  /* 0x000000ffff7d9224 */ /* 0x000fc600078e007f */
[----:B------:R0:W-:Y:S01]  /*2607e0*/  @P1 STL.64 [R135+0xc8], R122 ;  /* 0x0000c87a87001387 */ /* 0x0001e20000100a00 */
[----:B------:R-:W-:Y:S02]  /*2607f0*/  @!P1 IMAD R134, R134, 0x8, R125 ;  /* 0x0000000886869824 */ /* 0x000fe400078e027d */
[----:B0-----:R-:W-:-:S05]  /*260800*/  @P1 IMAD.MOV.U32 R123, RZ, RZ, -0x40100000 ;  /* 0xbff00000ff7b1424 */ /* 0x001fca00078e00ff */
[----:B------:R2:W-:Y:S04]  /*260810*/  @P1 STL.64 [R135+0x1450], R122 ;  /* 0x0014507a87001387 */ /* 0x0005e80000100a00 */
[----:B------:R2:W-:Y:S01]  /*260820*/  @!P1 STL.64 [R134+0xc8], RZ ;  /* 0x0000c8ff86009387 */ /* 0x0005e20000100a00 */
[----:B------:R-:W-:Y:S02]  /*260830*/  @!P1 IMAD.MOV.U32 R122, RZ, RZ, 0x0 ;  /* 0x00000000ff7a9424 */ /* 0x000fe400078e00ff */
[----:B------:R-:W-:-:S05]  /*260840*/  @!P1 IMAD.MOV.U32 R123, RZ, RZ, -0x3f56d000 ;  /* 0xc0a93000ff7b9424 */ /* 0x000fca00078e00ff */
[----:B------:R2:W-:Y:S01]  /*260850*/  @!P1 STL.64 [R134+0x1450], R122 ;  /* 0x0014507a86009387 */ /* 0x0005e20000100a00 */
[----:B------:R-:W-:-:S13]  /*260860*/  ISETP.NE.AND P1, PT, R3, 0x1, PT ;  /* 0x000000010300780c */ /* 0x000fda0003f25270 */
[----:B--2---:R-:W-:Y:S05]  /*260870*/  @!P1 BRA `(.L_x_12932) ;  /* 0x00000000007c9947 */ /* 0x004fea0003800000 */
[----:B------:R-:W2:Y:S01]  /*260880*/  LDL.S8 R122, [R124+0x2a64] ;  /* 0x002a64007c7a7983 */ /* 0x000ea20000100200 */
[----:B------:R-:W-:-:S04]  /*260890*/  IMAD.IADD R119, R119, 0x1, R120 ;  /* 0x0000000177777824 */ /* 0x000fc800078e0278 */
[----:B------:R-:W-:Y:S02]  /*2608a0*/  IMAD R119, R119, 0x8, R125 ;  /* 0x0000000877777824 */ /* 0x000fe400078e027d */
[----:B--2---:R-:W-:-:S05]  /*2608b0*/  IMAD.IADD R122, R118, 0x1, R122 ;  /* 0x00000001767a7824 */ /* 0x004fca00078e027a */
[----:B------:R-:W-:-:S13]  /*2608c0*/  ISETP.NE.AND P1, PT, R122, 0x3, PT ;  /* 0x000000037a00780c */ /* 0x000fda0003f25270 */
[----:B------:R-:W-:Y:S01]  /*2608d0*/  @P1 IMAD.MOV.U32 R122, RZ, RZ, 0x0 ;  /* 0x00000000ff7a1424 */ /* 0x000fe200078e00ff */
[----:B------:R-:W-:-:S05]  /*2608e0*/  @P1 MOV R123, 0x7ff00000 ;  /* 0x7ff00000007b1802 */ /* 0x000fca0000000f00 */
[----:B------:R0:W-:Y:S04]  /*2608f0*/  @P1 STL.64 [R119+0xc8], R122 ;  /* 0x0000c87a77001387 */ /* 0x0001e80000100a00 */
[----:B------:R2:W-:Y:S01]  /*260900*/  @!P1 STL.64 [R119+0xc8], RZ ;  /* 0x0000c8ff77009387 */ /* 0x0005e20000100a00 */
[----:B0-----:R-:W-:-:S05]  /*260910*/  @P1 IMAD.MOV.U32 R123, RZ, RZ, -0x40100000 ;  /* 0xbff00000ff7b1424 */ /* 0x001fca00078e00ff */
[----:B------:R2:W-:Y:S01]  /*260920*/  @P1 STL.64 [R119+0x1450], R122 ;  /* 0x0014507a77001387 */ /* 0x0005e20000100a00 */
[----:B------:R-:W-:Y:S02]  /*260930*/  @!P1 IMAD.MOV.U32 R122, RZ, RZ, 0x0 ;  /* 0x00000000ff7a9424 */ /* 0x000fe400078e00ff */
[----:B------:R-:W-:-:S05]  /*260940*/  @!P1 IMAD.MOV.U32 R123, RZ, RZ, -0x3f56d000 ;  /* 0xc0a93000ff7b9424 */ /* 0x000fca00078e00ff */
[----:B------:R2:W-:Y:S01]  /*260950*/  @!P1 STL.64 [R119+0x1450], R122 ;  /* 0x0014507a77009387 */ /* 0x0005e20000100a00 */
[----:B------:R-:W-:-:S13]  /*260960*/  ISETP.NE.AND P1, PT, R3, 0x2, PT ;  /* 0x000000020300780c */ /* 0x000fda0003f25270 */
[----:B--2---:R-:W-:Y:S05]  /*260970*/  @!P1 BRA `(.L_x_12932) ;  /* 0x00000000003c9947 */ /* 0x004fea0003800000 */
        /* <DEDUP_REMOVED lines=8> */
[----:B------:R0:W-:Y:S04]  /*260a00*/  @P1 STL.64 [R120+0xc8], R118 ;  /* 0x0000c87678001387 */ /* 0x0001e80000100a00 */
[----:B------:R2:W-:Y:S01]  /*260a10*/  @!P1 STL.64 [R120+0xc8], RZ ;  /* 0x0000c8ff78009387 */ /* 0x0005e20000100a00 */
[----:B0-----:R-:W-:-:S05]  /*260a20*/  @P1 IMAD.MOV.U32 R119, RZ, RZ, -0x40100000 ;  /* 0xbff00000ff771424 */ /* 0x001fca00078e00ff */
[----:B------:R2:W-:Y:S01]  /*260a30*/  @P1 STL.64 [R120+0x1450], R118 ;  /* 0x0014507678001387 */ /* 0x0005e20000100a00 */
[----:B------:R-:W-:Y:S02]  /*260a40*/  @!P1 IMAD.MOV.U32 R118, RZ, RZ, 0x0 ;  /* 0x00000000ff769424 */ /* 0x000fe400078e00ff */
[----:B------:R-:W-:-:S05]  /*260a50*/  @!P1 IMAD.MOV.U32 R119, RZ, RZ, -0x3f56d000 ;  /* 0xc0a93000ff779424 */ /* 0x000fca00078e00ff */
[----:B------:R2:W-:Y:S02]  /*260a60*/  @!P1 STL.64 [R120+0x1450], R118 ;  /* 0x0014507678009387 */ /* 0x0005e40000100a00 */
.L_x_12932:
[----:B------:R-:W-:Y:S05]  /*260a70*/  BSYNC.RECONVERGENT B2 ;  /* 0x0000000000027941 */ /* 0x000fea0003800200 */
.L_x_12931:
[C---:B------:R-:W-:Y:S01]  /*260a80*/  ISETP.NE.AND P1, PT, R5.reuse, R2, PT ;  /* 0x000000020500720c */ /* 0x040fe20003f25270 */
[----:B------:R-:W-:-:S12]  /*260a90*/  VIADD R5, R5, 0x1 ;  /* 0x0000000105057836 */ /* 0x000fd80000000000 */
[----:B------:R-:W-:Y:S05]  /*260aa0*/  @P1 BRA `(.L_x_12936) ;  /* 0xfffffff400d81947 */ /* 0x000fea000383ffff */
[----:B------:R-:W-:Y:S05]  /*260ab0*/  BSYNC.RECONVERGENT B1 ;  /* 0x0000000000017941 */ /* 0x000fea0003800200 */
.L_x_12930:
[----:B------:R-:W-:-:S07]  /*260ac0*/  IMAD.MOV.U32 R150, RZ, RZ, 0x1 ;  /* 0x00000001ff967424 */ /* 0x000fce00078e00ff */
.L_x_12999:
[----:B------:R-:W-:Y:S01]  /*260ad0*/  ISETP.NE.AND P0, PT, R126, RZ, PT ;  /* 0x000000ff7e00720c */ /* 0x000fe20003f05270 */
[----:B------:R-:W-:-:S12]  /*260ae0*/  BSSY.RECONVERGENT B5, `(.L_x_12937) ;  /* 0x0000407000057945 */ /* 0x000fd80003800200 */
[----:B0-23--:R-:W-:Y:S05]  /*260af0*/  @!P0 BRA `(.L_x_12938) ;  /* 0x0000004000148947 */ /* 0x00dfea0003800000 */
[----:B------:R-:W-:Y:S02]  /*260b00*/  VIADD R151, R150, 0xffffffff ;  /* 0xffffffff96977836 */ /* 0x000fe40000000000 */
[----:B------:R-:W-:Y:S02]  /*260b10*/  IMAD.IADD R152, R127, 0x1, R150 ;  /* 0x000000017f987824 */ /* 0x000fe400078e0296 */
[----:B------:R-:W-:-:S07]  /*260b20*/  IMAD.MOV.U32 R153, RZ, RZ, 0x1 ;  /* 0x00000001ff997424 */ /* 0x000fce00078e00ff */
.L_x_12998:
[----:B------:R-:W-:-:S04]  /*260b30*/  IMAD R3, R151, R126, R153 ;  /* 0x0000007e97037224 */ /* 0x000fc800078e0299 */
[----:B------:R-:W-:-:S04]  /*260b40*/  VIADD R3, R3, 0xffffffff ;  /* 0xffffffff03037836 */ /* 0x000fc80000000000 */
[----:B0-23--:R-:W-:-:S05]  /*260b50*/  IMAD R154, R3, 0x8, R127 ;  /* 0x00000008039a7824 */ /* 0x00dfca00078e027f */
[----:B------:R-:W3:Y:S01]  /*260b60*/  LDL.64 R4, [R154+0xc8] ;  /* 0x0000c8009a047983 */ /* 0x000ee20000100a00 */
[----:B0-2--5:R-:W-:Y:S01]  /*260b70*/  IMAD.MOV.U32 R118, RZ, RZ, -0x800000 ;  /* 0xff800000ff767424 */ /* 0x025fe200078e00ff */
[----:B------:R-:W-:Y:S01]  /*260b80*/  BSSY.RECONVERGENT B4, `(.L_x_12939) ;  /* 0x00003f9000047945 */ /* 0x000fe20003800200 */
[----:B------:R-:W-:-:S06]  /*260b90*/  IMAD.MOV.U32 R119, RZ, RZ, 0x41cdcd64 ;  /* 0x41cdcd64ff777424 */ /* 0x000fcc00078e00ff */
[----:B---3--:R-:W-:-:S14]  /*260ba0*/  DSETP.GEU.AND P0, PT, |R4|, R118, PT ;  /* 0x000000760400722a */ /* 0x008fdc0003f0e200 */
[----:B------:R-:W-:Y:S05]  /*260bb0*/  @P0 BRA `(.L_x_12940) ;  /* 0x0000003c00d40947 */ /* 0x000fea0003800000 */
[----:B------:R-:W-:Y:S01]  /*260bc0*/  IMAD.IADD R155, R127, 0x1, R153 ;  /* 0x000000017f9b7824 */ /* 0x000fe200078e0299 */
[----:B------:R-:W2:Y:S04]  /*260bd0*/  LDL.U8 R156, [R152+0x2a48] ;  /* 0x002a4800989c7983 */ /* 0x000ea80000100000 */
[----:B------:R-:W3:Y:S01]  /*260be0*/  LDL.U8 R157, [R155+0x2a63] ;  /* 0x002a63009b9d7983 */ /* 0x000ee20000100000 */
[----:B------:R-:W-:Y:S01]  /*260bf0*/  BSSY.RECONVERGENT B2, `(.L_x_12941) ;  /* 0x000017a000027945 */ /* 0x000fe20003800200 */
[----:B--2---:R-:W-:Y:S02]  /*260c00*/  PRMT R158, R156, 0x8880, RZ ;  /* 0x000088809c9e7816 */ /* 0x004fe400000000ff */
[----:B---3--:R-:W-:-:S05]  /*260c10*/  PRMT R159, R157, 0x8880, RZ ;  /* 0x000088809d9f7816 */ /* 0x008fca00000000ff */
[----:B------:R-:W-:-:S05]  /*260c20*/  IMAD.IADD R3, R158, 0x1, R159 ;  /* 0x000000019e037824 */ /* 0x000fca00078e029f */
[----:B------:R-:W-:Y:S02]  /*260c30*/  ISETP.NE.AND P0, PT, R3, 0x3, PT ;  /* 0x000000030300780c */ /* 0x000fe40003f05270 */
[----:B------:R-:W-:-:S11]  /*260c40*/  PRMT R3, R157, 0x8880, RZ ;  /* 0x000088809d037816 */ /* 0x000fd600000000ff */
[----:B------:R-:W-:Y:S02]  /*260c50*/  @P0 IMAD.MOV.U32 R112, RZ, RZ, 0x0 ;  /* 0x00000000ff700424 */ /* 0x000fe400078e00ff */
[----:B------:R-:W-:Y:S02]  /*260c60*/  @P0 IMAD.MOV.U32 R113, RZ, RZ, -0x40100000 ;  /* 0xbff00000ff710424 */ /* 0x000fe400078e00ff */
[----:B------:R-:W-:Y:S02]  /*260c70*/  @P0 IMAD.MOV.U32 R4, RZ, RZ, 0x0 ;  /* 0x00000000ff040424 */ /* 0x000fe400078e00ff */
[----:B------:R-:W-:Y:S01]  /*260c80*/  @P0 IMAD.MOV.U32 R5, RZ, RZ, 0x7ff00000 ;  /* 0x7ff00000ff050424 */ /* 0x000fe200078e00ff */
[----:B------:R0:W-:Y:S01]  /*260c90*/  @P0 STL.64 [R154+0x1450], R112 ;  /* 0x001450709a000387 */ /* 0x0001e20000100a00 */
[----:B------:R-:W-:Y:S02]  /*260ca0*/  @P0 IMAD.MOV.U32 R138, RZ, RZ, 0x0 ;  /* 0x00000000ff8a0424 */ /* 0x000fe400078e00ff */
[----:B------:R-:W-:-:S02]  /*260cb0*/  @P0 IMAD.MOV.U32 R139, RZ, RZ, -0x40100000 ;  /* 0xbff00000ff8b0424 */ /* 0x000fc400078e00ff */
[----:B------:R-:W-:Y:S02]  /*260cc0*/  @P0 IMAD.MOV.U32 R140, RZ, RZ, 0x0 ;  /* 0x00000000ff8c0424 */ /* 0x000fe400078e00ff */
[----:B------:R-:W-:Y:S02]  /*260cd0*/  @P0 IMAD.MOV.U32 R141, RZ, RZ, 0x7ff00000 ;  /* 0x7ff00000ff8d0424 */ /* 0x000fe400078e00ff */
[----:B0-----:R-:W-:-:S05]  /*260ce0*/  @P0 IMAD.MOV.U32 R113, RZ, RZ, 0x7ff00000 ;  /* 0x7ff00000ff710424 */ /* 0x001fca00078e00ff */
[----:B------:R0:W-:Y:S02]  /*260cf0*/  @P0 STL.64 [R154+0xc8], R112 ;  /* 0x0000c8709a000387 */ /* 0x0001e40000100a00 */
[--C-:B0-----:R-:W-:Y:S01]  /*260d00*/  SHF.R.S32.HI R113, RZ, 0x1f, R3.reuse ;  /* 0x0000001fff717819 */ /* 0x101fe20000011403 */
[----:B------:R-:W-:Y:S01]  /*260d10*/  IMAD.MOV.U32 R112, RZ, RZ, R3 ;  /* 0x000000ffff707224 */ /* 0x000fe200078e0003 */
[----:B------:R-:W-:Y:S06]  /*260d20*/  @P0 BRA `(.L_x_12942) ;  /* 0x0000001400980947 */ /* 0x000fec0003800000 */
[----:B------:R-:W2:Y:S04]  /*260d30*/  LDL.S8 R122, [R155+0x2a62] ;  /* 0x002a62009b7a7983 */ /* 0x000ea80000100200 */
[----:B------:R-:W3:Y:S01]  /*260d40*/  LDL.U8 R144, [R152+0x2a47] ;  /* 0x002a470098907983 */ /* 0x000ee20000100000 */
[----:B------:R-:W-:Y:S01]  /*260d50*/  PRMT R121, R156, 0x3340, RZ ;  /* 0x000033409c797816 */ /* 0x000fe200000000ff */
[----:B------:R-:W-:Y:S01]  /*260d60*/  IMAD.WIDE R124, R158, 0x5, R112 ;  /* 0x000000059e7c7825 */ /* 0x000fe200078e0270 */
[C---:B-1----:R-:W-:Y:S01]  /*260d70*/  R2UR UR10, R104.reuse ;  /* 0x00000000680a72ca */ /* 0x042fe200000e0000 */
[----:B------:R-:W-:Y:S01]  /*260d80*/  UMOV UR4, 0x57d19 ;  /* 0x00057d1900047882 */ /* 0x000fe20000000000 */
[----:B------:R-:W-:Y:S02]  /*260d90*/  R2UR UR11, R105 ;  /* 0x00000000690b72ca */ /* 0x000fe400000e0000 */
[----:B------:R-:W-:-:S02]  /*260da0*/  R2UR UR12, R104 ;  /* 0x00000000680c72ca */ /* 0x000fc400000e0000 */
[C---:B------:R-:W-:Y:S02]  /*260db0*/  R2UR UR13, R105.reuse ;  /* 0x00000000690d72ca */ /* 0x040fe400000e0000 */
[----:B------:R-:W-:Y:S02]  /*260dc0*/  LEA R138, P0, R124, R129, 0x3 ;  /* 0x000000817c8a7211 */ /* 0x000fe400078018ff */
[C---:B------:R-:W-:Y:S02]  /*260dd0*/  R2UR UR6, R104.reuse ;  /* 0x00000000680672ca */ /* 0x040fe400000e0000 */
[C---:B------:R-:W-:Y:S02]  /*260de0*/  R2UR UR7, R105.reuse ;  /* 0x00000000690772ca */ /* 0x040fe400000e0000 */
[----:B------:R-:W-:Y:S02]  /*260df0*/  R2UR UR8, R104 ;  /* 0x00000000680872ca */ /* 0x000fe400000e0000 */
[----:B------:R-:W-:-:S02]  /*260e00*/  R2UR UR9, R105 ;  /* 0x00000000690972ca */ /* 0x000fc400000e0000 */
[----:B------:R-:W-:-:S05]  /*260e10*/  LEA.HI.X R139, R124, R128, R125, 0x3, P0 ;  /* 0x000000807c8b7211 */ /* 0x000fca00000f1c7d */
[----:B------:R-:W4:Y:S04]  /*260e20*/  LDG.E.64 R140, desc[UR10][R138.64+0xb248] ;  /* 0x00b2480a8a8c7981 */ /* 0x000f28000c1e1b00 */
[----:B------:R-:W5:Y:S01]  /*260e30*/  LDG.E.64 R138, desc[UR6][R138.64+0xb180] ;  /* 0x00b180068a8a7981 */ /* 0x000f62000c1e1b00 */
[----:B--2---:R-:W-:-:S04]  /*260e40*/  LOP3.LUT R120, R122, 0xffff, RZ, 0xc0, !PT ;  /* 0x0000ffff7a787812 */ /* 0x004fc800078ec0ff */
[----:B------:R-:W-:-:S04]  /*260e50*/  PRMT R120, R120, 0x3340, R157 ;  /* 0x0000334078787816 */ /* 0x000fc8000000009d */
[----:B------:R-:W-:Y:S02]  /*260e60*/  PRMT R120, R120, 0x5410, R121 ;  /* 0x0000541078787816 */ /* 0x000fe40000000079 */
[----:B---3--:R-:W-:Y:S02]  /*260e70*/  PRMT R121, R144, 0x8880, RZ ;  /* 0x0000888090797816 */ /* 0x008fe400000000ff */
[----:B------:R-:W-:-:S03]  /*260e80*/  PRMT R122, R122, 0x5410, R3 ;  /* 0x000054107a7a7816 */ /* 0x000fc60000000003 */
[----:B------:R-:W-:Y:S01]  /*260e90*/  IDP.4A.S8.U8 R134, R120, UR4, R121 ;  /* 0x0000000478867c26 */ /* 0x000fe20008000279 */
[----:B------:R-:W-:Y:S01]  /*260ea0*/  UMOV UR4, 0x1905 ;  /* 0x0000190500047882 */ /* 0x000fe20000000000 */
[----:B------:R-:W-:Y:S02]  /*260eb0*/  IMAD.MOV.U32 R120, RZ, RZ, R129 ;  /* 0x000000ffff787224 */ /* 0x000fe400078e0081 */
[----:B------:R-:W-:Y:S02]  /*260ec0*/  IMAD.MOV.U32 R121, RZ, RZ, R128 ;  /* 0x000000ffff797224 */ /* 0x000fe400078e0080 */
[----:B------:R-:W-:Y:S02]  /*260ed0*/  IDP.2A.LO.S16.U8 R122, R122, UR4, R158 ;  /* 0x000000047a7a7c26 */ /* 0x000fe4000800129e */
[----:B------:R-:W-:-:S04]  /*260ee0*/  IMAD.WIDE R134, R134, 0x8, R120 ;  /* 0x0000000886867825 */ /* 0x000fc800078e0278 */
[----:B------:R-:W-:Y:S01]  /*260ef0*/  IMAD.WIDE R122, R122, 0x8, R120 ;  /* 0x000000087a7a7825 */ /* 0x000fe200078e0278 */
[----:B------:R-:W4:Y:S04]  /*260f00*/  LDG.E.64 R136, desc[UR12][R134.64+0x9df8] ;  /* 0x009df80c86887981 */ /* 0x000f28000c1e1b00 */
[----:B------:R-:W2:Y:S04]  /*260f10*/  LDG.E.64 R120, desc[UR10][R122.64+0x5208] ;  /* 0x0052080a7a787981 */ /* 0x000ea8000c1e1b00 */
[----:B------:R-:W5:Y:S01]  /*260f20*/  LDG.E.64 R134, desc[UR8][R134.64+0x8a70] ;  /* 0x008a700886867981 */ /* 0x000f62000c1e1b00 */
[----:B------:R-:W-:Y:S01]  /*260f30*/  BSSY.RECONVERGENT B1, `(.L_x_12943) ;  /* 0x0000121000017945 */ /* 0x000fe20003800200 */
[----:B----4-:R-:W-:-:S02]  /*260f40*/  DADD R136, R140, R136 ;  /* 0x000000008c887229 */ /* 0x010fc40000000088 */
[----:B--2---:R-:W-:-:S06]  /*260f50*/  DSETP.GEU.AND P1, PT, |R120|, R118, PT ;  /* 0x000000767800722a */ /* 0x004fcc0003f2e200 */
[----:B------:R-:W-:Y:S02]  /*260f60*/  DSETP.GT.AND P0, PT, |R136|, R118, PT ;  /* 0x000000768800722a */ /* 0x000fe40003f04200 */
[----:B-----5:R-:W-:-:S04]  /*260f70*/  DADD R134, R138, R134 ;  /* 0x000000008a867229 */ /* 0x020fc80000000086 */
[----:B------:R-:W-:Y:S02]  /*260f80*/  FSEL R142, R136, RZ, !P0 ;  /* 0x000000ff888e7208 */ /* 0x000fe40004000000 */
[----:B------:R-:W-:Y:S02]  /*260f90*/  PRMT R136, R144, 0x8880, RZ ;  /* 0x0000888090887816 */ /* 0x000fe400000000ff */
[----:B------:R-:W-:Y:S02]  /*260fa0*/  FSEL R143, R137, +QNAN , !P0 ;  /* 0x7ff00000898f7808 */ /* 0x000fe40004000000 */
[----:B------:R-:W-:Y:S02]  /*260fb0*/  FSEL R144, R134, RZ, !P0 ;  /* 0x000000ff86907208 */ /* 0x000fe40004000000 */
[----:B------:R-:W-:Y:S02]  /*260fc0*/  FSEL R145, R135, -1.875, !P0 ;  /* 0xbff0000087917808 */ /* 0x000fe40004000000 */
[----:B------:R-:W-:Y:S01]  /*260fd0*/  SHF.R.S32.HI R134, RZ, 0x1f, R136 ;  /* 0x0000001fff867819 */ /* 0x000fe20000011488 */
        /* <DEDUP_REMOVED lines=19> */
[----:B------:R-:W-:Y:S07]  /*261110*/  BSSY.RECONVERGENT B3, `(.L_x_12946) ;  /* 0x0000023000037945 */ /* 0x000fee0003800200 */
        /* <DEDUP_REMOVED lines=9> */
[----:B------:R-:W-:-:S08]  /*2611b0*/  DADD R114, R146, R106 ;  /* 0x0000000092727229 */ /* 0x000fd0000000006a */
[----:B------:R-:W-:-:S06]  /*2611c0*/  DADD R114, R114, R108 ;  /* 0x0000000072727229 */ /* 0x000fcc000000006c */
[----:B------:R-:W0:Y:S02]  /*2611d0*/  MUFU.RCP64H R119, R115 ;  /* 0x0000007300777308 */ /* 0x000e240000001800 */
[----:B0-----:R-:W-:-:S08]  /*2611e0*/  DFMA R122, -R114, R118, 1 ;  /* 0x3ff00000727a742b */ /* 0x001fd00000000176 */
[----:B------:R-:W-:-:S08]  /*2611f0*/  DFMA R122, R122, R122, R122 ;  /* 0x0000007a7a7a722b */ /* 0x000fd0000000007a */
[----:B------:R-:W-:-:S08]  /*261200*/  DFMA R118, R118, R122, R118 ;  /* 0x0000007a7676722b */ /* 0x000fd00000000076 */
[----:B------:R-:W-:-:S08]  /*261210*/  DFMA R120, -R114, R118, 1 ;  /* 0x3ff000007278742b */ /* 0x000fd00000000176 */
[----:B------:R-:W-:Y:S02]  /*261220*/  DFMA R120, R118, R120, R118 ;  /* 0x000000787678722b */ /* 0x000fe40000000076 */
[----:B------:R-:W-:-:S08]  /*261230*/  DADD R118, R148, R110 ;  /* 0x0000000094767229 */ /* 0x000fd0000000006e */
        /* <DEDUP_REMOVED lines=16> */
.L_x_12947:
[----:B------:R-:W-:Y:S05]  /*261340*/  BSYNC.RECONVERGENT B3 ;  /* 0x0000000000037941 */ /* 0x000fea0003800200 */
.L_x_12946:
[----:B------:R-:W-:Y:S01]  /*261350*/  UMOV UR4, 0xff800000 ;  /* 0xff80000000047882 */ /* 0x000fe20000000000 */
[----:B------:R-:W-:Y:S01]  /*261360*/  UMOV UR5, 0x41cdcd64 ;  /* 0x41cdcd6400057882 */ /* 0x000fe20000000000 */
[----:B------:R-:W-:Y:S01]  /*261370*/  IMAD.MOV.U32 R114, RZ, RZ, R120 ;  /* 0x000000ffff727224 */ /* 0x000fe200078e0078 */
[----:B------:R-:W-:Y:S01]  /*261380*/  DSETP.GEU.AND P0, PT, |R142|, UR4, PT ;  /* 0x000000048e007e2a */ /* 0x000fe2000bf0e200 */
[----:B------:R-:W-:-:S13]  /*261390*/  IMAD.MOV.U32 R115, RZ, RZ, R121 ;  /* 0x000000ffff737224 */ /* 0x000fda00078e0079 */
[----:B------:R-:W-:Y:S05]  /*2613a0*/  @P0 BRA `(.L_x_12948) ;  /* 0x0000000c00640947 */ /* 0x000fea0003800000 */
[----:B------:R-:W-:Y:S01]  /*2613b0*/  DADD R118, R106, R144 ;  /* 0x000000006a767229 */ /* 0x000fe20000000090 */
[----:B------:R-:W-:Y:S01]  /*2613c0*/  IMAD.MOV.U32 R120, RZ, RZ, 0x1 ;  /* 0x00000001ff787424 */ /* 0x000fe200078e00ff */
[----:B------:R-:W-:Y:S06]  /*2613d0*/  BSSY.RECONVERGENT B3, `(.L_x_12949) ;  /* 0x0000018000037945 */ /* 0x000fec0003800200 */
        /* <DEDUP_REMOVED lines=23> */
.L_x_12950:
[----:B------:R-:W-:Y:S05]  /*261550*/  BSYNC.RECONVERGENT B3 ;  /* 0x0000000000037941 */ /* 0x000fea0003800200 */
.L_x_12949:
        /* <DEDUP_REMOVED lines=9> */
.L_x_12945:
[----:B------:R-:W-:Y:S02]  /*2615f0*/  R2UR UR4, R104 ;  /* 0x00000000680472ca */ /* 0x000fe400000e0000 */
[----:B------:R-:W-:-:S13]  /*261600*/  R2UR UR5, R105 ;  /* 0x00000000690572ca */ /* 0x000fda00000e0000 */
[----:B------:R-:W2:Y:S01]  /*261610*/  LDG.E.64 R122, desc[UR4][R122.64+0x4e20] ;  /* 0x004e20047a7a7981 */ /* 0x000ea2000c1e1b00 */
[----:B------:R-:W-:Y:S01]  /*261620*/  DADD R120, R140, R120 ;  /* 0x000000008c787229 */ /* 0x000fe20000000078 */
[----:B------:R-:W-:Y:S07]  /*261630*/  BSSY.RECONVERGENT B3, `(.L_x_12951) ;  /* 0x0000022000037945 */ /* 0x000fee0003800200 */
        /* <DEDUP_REMOVED lines=8> */
[----:B------:R-:W-:-:S08]  /*2616c0*/  DADD R114, R146, R106 ;  /* 0x0000000092727229 */ /* 0x000fd0000000006a */
[----:B------:R-:W-:-:S06]  /*2616d0*/  DADD R114, R114, R108 ;  /* 0x0000000072727229 */ /* 0x000fcc000000006c */
[----:B------:R-:W0:Y:S02]  /*2616e0*/  MUFU.RCP64H R119, R115 ;  /* 0x0000007300777308 */ /* 0x000e240000001800 */
[----:B0-----:R-:W-:-:S08]  /*2616f0*/  DFMA R122, -R114, R118, 1 ;  /* 0x3ff00000727a742b */ /* 0x001fd00000000176 */
[----:B------:R-:W-:-:S08]  /*261700*/  DFMA R122, R122, R122, R122 ;  /* 0x0000007a7a7a722b */ /* 0x000fd0000000007a */
[----:B------:R-:W-:Y:S02]  /*261710*/  DFMA R122, R118, R122, R118 ;  /* 0x0000007a767a722b */ /* 0x000fe40000000076 */
[----:B------:R-:W-:-:S06]  /*261720*/  DADD R118, R148, R110 ;  /* 0x0000000094767229 */ /* 0x000fcc000000006e */
        /* <DEDUP_REMOVED lines=18> */
.L_x_12952:
[----:B------:R-:W-:Y:S05]  /*261850*/  BSYNC.RECONVERGENT B3 ;  /* 0x0000000000037941 */ /* 0x000fea0003800200 */
.L_x_12951:
[----:B------:R-:W-:Y:S01]  /*261860*/  UMOV UR4, 0xff800000 ;  /* 0xff80000000047882 */ /* 0x000fe20000000000 */
[----:B------:R-:W-:Y:S01]  /*261870*/  UMOV UR5, 0x41cdcd64 ;  /* 0x41cdcd6400057882 */ /* 0x000fe20000000000 */
[----:B------:R-:W-:Y:S01]  /*261880*/  IMAD.MOV.U32 R114, RZ, RZ, R120 ;  /* 0x000000ffff727224 */ /* 0x000fe200078e0078 */
[----:B------:R-:W-:Y:S01]  /*261890*/  DSETP.GEU.AND P0, PT, |R142|, UR4, PT ;  /* 0x000000048e007e2a */ /* 0x000fe2000bf0e200 */
[----:B------:R-:W-:-:S13]  /*2618a0*/  IMAD.MOV.U32 R115, RZ, RZ, R121 ;  /* 0x000000ffff737224 */ /* 0x000fda00078e0079 */
[----:B------:R-:W-:Y:S05]  /*2618b0*/  @P0 BRA `(.L_x_12948) ;  /* 0x0000000800200947 */ /* 0x000fea0003800000 */
[----:B------:R-:W-:Y:S01]  /*2618c0*/  IMAD.MOV.U32 R118, RZ, RZ, R144 ;  /* 0x000000ffff767224 */ /* 0x000fe200078e0090 */
[----:B------:R-:W-:Y:S01]  /*2618d0*/  BSSY.RECONVERGENT B3, `(.L_x_12953) ;  /* 0x000001b000037945 */ /* 0x000fe20003800200 */
[----:B------:R-:W-:Y:S02]  /*2618e0*/  IMAD.MOV.U32 R119, RZ, RZ, R145 ;  /* 0x000000ffff777224 */ /* 0x000fe400078e0091 */
[----:B------:R-:W-:-:S04]  /*2618f0*/  IMAD.MOV.U32 R120, RZ, RZ, 0x1 ;  /* 0x00000001ff787424 */ /* 0x000fc800078e00ff */
        /* <DEDUP_REMOVED lines=24> */
.L_x_12954:
[----:B------:R-:W-:Y:S05]  /*261a80*/  BSYNC.RECONVERGENT B3 ;  /* 0x0000000000037941 */ /* 0x000fea0003800200 */
.L_x_12953:
        /* <DEDUP_REMOVED lines=9> */
.L_x_12944:
        /* <DEDUP_REMOVED lines=54> */
.L_x_12956:
[----:B------:R-:W-:Y:S05]  /*261e80*/  BSYNC.RECONVERGENT B3 ;  /* 0x0000000000037941 */ /* 0x000fea0003800200 */
.L_x_12955:
        /* <DEDUP_REMOVED lines=34> */
.L_x_12958:
[----:B------:R-:W-:Y:S05]  /*2620b0*/  BSYNC.RECONVERGENT B3 ;  /* 0x0000000000037941 */ /* 0x000fea0003800200 */
.L_x_12957:
        /* <DEDUP_REMOVED lines=8> */
.L_x_12948:
[----:B------:R-:W-:Y:S05]  /*262140*/  BSYNC.RECONVERGENT B1 ;  /* 0x0000000000017941 */ /* 0x000fea0003800200 */
.L_x_12943:
[----:B------:R-:W-:Y:S01]  /*262150*/  UMOV UR4, 0xff800000 ;  /* 0xff80000000047882 */ /* 0x000fe20000000000 */
[----:B------:R-:W-:Y:S02]  /*262160*/  UMOV UR5, 0x41cdcd64 ;  /* 0x41cdcd6400057882 */ /* 0x000fe40000000000 */
[----:B------:R-:W-:-:S14]  /*262170*/  DSETP.GEU.AND P0, PT, |R148|, UR4, PT ;  /* 0x0000000494007e2a */ /* 0x000fdc000bf0e200 */
        /* <DEDUP_REMOVED lines=27> */
.L_x_12960:
[----:B------:R-:W-:Y:S05]  /*262330*/  BSYNC.RECONVERGENT B1 ;  /* 0x0000000000017941 */ /* 0x000fea0003800200 */
.L_x_12959:
[----:B------:R-:W-:-:S06]  /*262340*/  DSETP.GEU.AND P0, PT, R114, R122, PT ;  /* 0x0000007a7200722a */ /* 0x000fcc0003f0e000 */
[----:B------:R-:W-:Y:S02]  /*262350*/  FSEL R140, R140, R148, !P0 ;  /* 0x000000948c8c7208 */ /* 0x000fe40004000000 */
[----:B------:R-:W-:Y:S02]  /*262360*/  FSEL R141, R141, R149, !P0 ;  /* 0x000000958d8d7208 */ /* 0x000fe40004000000 */
[----:B------:R-:W-:Y:S02]  /*262370*/  FSEL R138, R138, R146, !P0 ;  /* 0x000000928a8a7208 */ /* 0x000fe40004000000 */
[----:B------:R-:W-:-:S07]  /*262380*/  FSEL R139, R139, R147, !P0 ;  /* 0x000000938b8b7208 */ /* 0x000fce0004000000 */
.L_x_12942:
[----:B------:R-:W-:Y:S05]  /*262390*/  BSYNC.RECONVERGENT B2 ;  /* 0x0000000000027941 */ /* 0x000fea0003800200 */
.L_x_12941:
[----:B------:R-:W-:Y:S01]  /*2623a0*/  UMOV UR4, 0xff800000 ;  /* 0xff80000000047882 */ /* 0x000fe20000000000 */
[----:B------:R-:W-:Y:S01]  /*2623b0*/  UMOV UR5, 0x41cdcd64 ;  /* 0x41cdcd6400057882 */ /* 0x000fe20000000000 */
[----:B------:R-:W-:Y:S01]  /*2623c0*/  VIMNMX.U32 R3, PT, PT, R153, R150, PT ;  /* 0x0000009699037248 */ /* 0x000fe20003fe0000 */
[----:B------:R-:W-:-:S14]  /*2623d0*/  DSETP.GEU.AND P0, PT, |R140|, UR4, PT ;  /* 0x000000048c007e2a */ /* 0x000fdc000bf0e200 */
[----:B------:R0:W-:Y:S01]  /*2623e0*/  @!P0 STL.64 [R154+0x1450], R138 ;  /* 0x0014508a9a008387 */ /* 0x0001e20000100a00 */
[----:B------:R-:W-:Y:S02]  /*2623f0*/  @!P0 IMAD.MOV.U32 R4, RZ, RZ, R140 ;  /* 0x000000ffff048224 */ /* 0x000fe400078e008c */
[----:B------:R-:W-:Y:S01]  /*262400*/  @!P0 IMAD.MOV.U32 R5, RZ, RZ, R141 ;  /* 0x000000ffff058224 */ /* 0x000fe200078e008d */
[----:B------:R0:W-:Y:S01]  /*262410*/  @!P0 STL.64 [R154+0xc8], R140 ;  /* 0x0000c88c9a008387 */ /* 0x0001e20000100a00 */
[----:B------:R-:W-:-:S13]  /*262420*/  ISETP.GE.U32.AND P0, PT, R3, 0x2, PT ;  /* 0x000000020300780c */ /* 0x000fda0003f06070 */
[----:B0-----:R-:W-:Y:S05]  /*262430*/  @!P0 BRA `(.L_x_12940) ;  /* 0x0000002400b48947 */ /* 0x001fea0003800000 */
[----:B------:R-:W2:Y:S01]  /*262440*/  LDL.64 R142, [R154+0x1450] ;  /* 0x001450009a8e7983 */ /* 0x000ea20000100a00 */
[----:B------:R-:W-:Y:S01]  /*262450*/  IMAD.MOV.U32 R120, RZ, RZ, 0x1 ;  /* 0x00000001ff787424 */ /* 0x000fe200078e00ff */
[----:B------:R-:W-:Y:S01]  /*262460*/  BSSY.RECONVERGENT B1, `(.L_x_12961) ;  /* 0x000001d000017945 */ /* 0x000fe20003800200 */
[----:B------:R-:W-:Y:S02]  /*262470*/  IMAD.MOV.U32 R138, RZ, RZ, 0x0 ;  /* 0x00000000ff8a7424 */ /* 0x000fe400078e00ff */
[----:B------:R-:W-:Y:S02]  /*262480*/  IMAD.MOV.U32 R139, RZ, RZ, -0x40100000 ;  /* 0xbff00000ff8b7424 */ /* 0x000fe400078e00ff */
[----:B------:R-:W-:Y:S02]  /*262490*/  IMAD.MOV.U32 R140, RZ, RZ, 0x0 ;  /* 0x00000000ff8c7424 */ /* 0x000fe400078e00ff */
[----:B------:R-:W-:Y:S01]  /*2624a0*/  IMAD.MOV.U32 R141, RZ, RZ, 0x7ff00000 ;  /* 0x7ff00000ff8d7424 */ /* 0x000fe200078e00ff */
[----:B--2---:R-:W-:-:S08]  /*2624b0*/  DADD R118, R142, R106 ;  /* 0x000000008e767229 */ /* 0x004fd0000000006a */
        /* <DEDUP_REMOVED lines=20> */
[----:B-1----:R-:W-:Y:S05]  /*262600*/  CALL.REL.NOINC `($__internal_0_$__cuda_sm20_div_rn_f64_full) ;  /* 0x000002c000bc7944 */ /* 0x002fea0003c00000 */
[----:B------:R-:W-:Y:S02]  /*262610*/  IMAD.MOV.U32 R144, RZ, RZ, R136 ;  /* 0x000000ffff907224 */ /* 0x000fe400078e0088 */
[----:B------:R-:W-:-:S07]  /*262620*/  IMAD.MOV.U32 R145, RZ, RZ, R137 ;  /* 0x000000ffff917224 */ /* 0x000fce00078e0089 */
.L_x_12962:
[----:B------:R-:W-:Y:S05]  /*262630*/  BSYNC.RECONVERGENT B1 ;  /* 0x0000000000017941 */ /* 0x000fea0003800200 */
.L_x_12961:
[----:B------:R-:W-:-:S05]  /*262640*/  IMAD R3, R151, R126, -R126 ;  /* 0x0000007e97037224 */ /* 0x000fca00078e0a7e */
[----:B------:R-:W-:-:S05]  /*262650*/  IADD3 R3, PT, PT, R3, -0x2, R153 ;  /* 0xfffffffe03037810 */ /* 0x000fca0007ffe099 */
[----:B------:R-:W-:-:S05]  /*262660*/  IMAD R3, R3, 0x8, R127 ;  /* 0x0000000803037824 */ /* 0x000fca00078e027f */
[----:B------:R-:W2:Y:S01]  /*262670*/  LDL.64 R118, [R3+0xc8] ;  /* 0x0000c80003767983 */ /* 0x000ea20000100a00 */
[----:B------:R-:W-:Y:S01]  /*262680*/  IMAD.MOV.U32 R120, RZ, RZ, -0x800000 ;  /* 0xff800000ff787424 */ /* 0x000fe200078e00ff */
[----:B------:R-:W-:Y:S01]  /*262690*/  BSSY.RECONVERGENT B1, `(.L_x_12963) ;  /* 0x0000019000017945 */ /* 0x000fe20003800200 */
[----:B------:R-:W-:-:S06]  /*2626a0*/  IMAD.MOV.U32 R121, RZ, RZ, 0x41cdcd64 ;  /* 0x41cdcd64ff797424 */ /* 0x000fcc00078e00ff */
[----:B--2---:R-:W-:-:S14]  /*2626b0*/  DSETP.GEU.AND P0, PT, |R118|, R120, PT ;  /* 0x000000787600722a */ /* 0x004fdc0003f0e200 */
[----:B------:R-:W-:Y:S05]  /*2626c0*/  @P0 BRA `(.L_x_12964) ;  /* 0x0000000000540947 */ /* 0x000fea0003800000 */
[----:B------:R-:W2:Y:S04]  /*2626d0*/  LDL.U8 R122, [R152+0x2a47] ;  /* 0x002a4700987a7983 */ /* 0x000ea80000100000 */
[----:B------:R-:W3:Y:S01]  /*2626e0*/  LDL.U8 R123, [R155+0x2a62] ;  /* 0x002a62009b7b7983 */ /* 0x000ee20000100000 */
[----:B-1----:R-:W-:Y:S01]  /*2626f0*/  R2UR UR6, R104 ;  /* 0x00000000680672ca */ /* 0x002fe200000e0000 */
[----:B------:R-:W-:Y:S01]  /*262700*/  UMOV UR4, 0x5197d ;  /* 0x0005197d00047882 */ /* 0x000fe20000000000 */
[----:B------:R-:W-:Y:S02]  /*262710*/  R2UR UR7, R105 ;  /* 0x00000000690772ca */ /* 0x000fe400000e0000 */
[----:B--2---:R-:W-:Y:S02]  /*262720*/  PRMT R122, R122, 0x3340, R156 ;  /* 0x000033407a7a7816 */ /* 0x004fe4000000009c */
[----:B---3--:R-:W-:-:S04]  /*262730*/  PRMT R123, R123, 0x3340, RZ ;  /* 0x000033407b7b7816 */ /* 0x008fc800000000ff */
[----:B------:R-:W-:Y:S01]  /*262740*/  PRMT R122, R122, 0x5410, R123 ;  /* 0x000054107a7a7816 */ /* 0x000fe2000000007b */
[----:B------:R-:W-:-:S04]  /*262750*/  IMAD.MOV.U32 R123, RZ, RZ, R128 ;  /* 0x000000ffff7b7224 */ /* 0x000fc800078e0080 */
[----:B------:R-:W-:Y:S02]  /*262760*/  IDP.4A.S8.U8 R124, R122, UR4, R159 ;  /* 0x000000047a7c7c26 */ /* 0x000fe4000800029f */
[----:B------:R-:W-:-:S04]  /*262770*/  IMAD.MOV.U32 R122, RZ, RZ, R129 ;  /* 0x000000ffff7a7224 */ /* 0x000fc800078e0081 */
[----:B------:R-:W-:-:S05]  /*262780*/  IMAD.WIDE R122, R124, 0x8, R122 ;  /* 0x000000087c7a7825 */ /* 0x000fca00078e027a */
[----:B------:R-:W2:Y:S02]  /*262790*/  LDG.E.64 R124, desc[UR6][R122.64+0x1388] ;  /* 0x001388067a7c7981 */ /* 0x000ea4000c1e1b00 */
[----:B--2---:R-:W-:-:S14]  /*2627a0*/  DSETP.GEU.AND P0, PT, |R124|, R120, PT ;  /* 0x000000787c00722a */ /* 0x004fdc0003f0e200 */
[----:B------:R-:W-:Y:S05]  /*2627b0*/  @P0 BRA `(.L_x_12964) ;  /* 0x0000000000180947 */ /* 0x000fea0003800000 */
[----:B------:R-:W-:Y:S01]  /*2627c0*/  R2UR UR4, R104 ;  /* 0x00000000680472ca */ /* 0x000fe200000e0000 */
[----:B------:R-:W2:Y:S01]  /*2627d0*/  LDL.64 R138, [R3+0x1450] ;  /* 0x00145000038a7983 */ /* 0x000ea20000100a00 */
[----:B------:R-:W-:-:S13]  /*2627e0*/  R2UR UR5, R105 ;  /* 0x00000000690572ca */ /* 0x000fda00000e0000 */
[----:B------:R-:W2:Y:S01]  /*2627f0*/  LDG.E.64 R122, desc[UR4][R122.64] ;  /* 0x000000047a7a7981 */ /* 0x000ea2000c1e1b00 */
[----:B------:R-:W-:Y:S02]  /*262800*/  DADD R140, R118, R124 ;  /* 0x00000000768c7229 */ /* 0x000fe4000000007c */
[----:B--2---:R-:W-:-:S11]  /*262810*/  DADD R138, R138, R122 ;  /* 0x000000008a8a7229 */ /* 0x004fd6000000007a */
.L_x_12964:
[----:B------:R-:W-:Y:S05]  /*262820*/  BSYNC.RECONVERGENT B1 ;  /* 0x0000000000017941 */ /* 0x000fea0003800200 */
.L_x_12963:
        /* <DEDUP_REMOVED lines=26> */
.L_x_12966:
[----:B------:R-:W-:Y:S05]  /*2629d0*/  BSYNC.RECONVERGENT B1 ;  /* 0x0000000000017941 */ /* 0x000fea0003800200 */
.L_x_12965:
[----:B------:R-:W-:Y:S01]  /*2629e0*/  DSETP.GEU.AND P1, PT, R142, -2500, PT ;  /* 0xc0a388008e00742a */ /* 0x000fe20003f2e000 */
[----:B------:R-:W-:Y:S01]  /*2629f0*/  BSSY.RECONVERGENT B1, `(.L_x_12967) ;  /* 0x000001b000017945 */ /* 0x000fe20003800200 */
[----:B------:R-:W-:-:S04]  /*262a00*/  DSETP.GEU.AND P0, PT, R138, -2500, PT ;  /* 0xc0a388008a00742a */ /* 0x000fc80003f0e000 */
[----:B------:R-:W-:Y:S02]  /*262a10*/  FSEL R120, R4, RZ, P1 ;  /* 0x000000ff04787208 */ /* 0x000fe40000800000 */
[----:B------:R-:W-:Y:S02]  /*262a20*/  FSEL R121, R5, RZ, P1 ;  /* 0x000000ff05797208 */ /* 0x000fe40000800000 */
[----:B------:R-:W-:Y:S02]  /*262a30*/  FSEL R138, R138, RZ, P0 ;  /* 0x000000ff8a8a7208 */ /* 0x000fe40000000000 */
[----:B------:R-:W-:Y:S02]  /*262a40*/  FSEL R139, R139, -5.287109375, P0 ;  /* 0xc0a930008b8b7808 */ /* 0x000fe40000000000 */
[----:B------:R-:W-:Y:S02]  /*262a50*/  FSEL R140, R140, RZ, P0 ;  /* 0x000000ff8c8c7208 */ /* 0x000fe40000000000 */
[----:B------:R-:W-:Y:S01]  /*262a60*/  FSEL R141, R141, RZ, P0 ;  /* 0x000000ff8d8d7208 */ /* 0x000fe20000000000 */
[----:B------:R-:W-:Y:S01]  /*262a70*/  DSETP.GT.AND P0, PT, R120, RZ, PT ;  /* 0x000000ff7800722a */ /* 0x000fe20003f04000 */
[----:B------:R-:W-:-:S02]  /*262a80*/  FSEL R122, R142, RZ, P1 ;  /* 0x000000ff8e7a7208 */ /* 0x000fc40000800000 */
[----:B------:R-:W-:-:S06]  /*262a90*/  FSEL R123, R143, -5.287109375, P1 ;  /* 0xc0a930008f7b7808 */ /* 0x000fcc0000800000 */
[----:B------:R-:W-:-:S06]  /*262aa0*/  DSETP.LEU.OR P0, PT, R122, RZ, !P0 ;  /* 0x000000ff7a00722a */ /* 0x000fcc000470b400 */
[----:B------:R-:W-:-:S14]  /*262ab0*/  DSETP.LEU.AND P0, PT, R118, R144, P0 ;  /* 0x000000907600722a */ /* 0x000fdc000070b000 */
[----:B------:R0:W-:Y:S04]  /*262ac0*/  @!P0 STL.64 [R154+0x1450], R138 ;  /* 0x0014508a9a008387 */ /* 0x0001e80000100a00 */
[----:B------:R0:W-:Y:S01]  /*262ad0*/  @!P0 STL.64 [R154+0xc8], R140 ;  /* 0x0000c88c9a008387 */ /* 0x0001e20000100a00 */
[----:B------:R-:W-:Y:S05]  /*262ae0*/  @!P0 BRA `(.L_x_12968) ;  /* 0x00000000002c8947 */ /* 0x000fea0003800000 */
[----:B------:R-:W-:Y:S01]  /*262af0*/  DSETP.GE.AND P0, PT, R144, R118, PT ;  /* 0x000000769000722a */ /* 0x000fe20003f06000 */
[----:B0-----:R-:W-:Y:S02]  /*262b00*/  IMAD.MOV.U32 R138, RZ, RZ, R142 ;  /* 0x000000ffff8a7224 */ /* 0x001fe400078e008e */
[----:B------:R-:W-:Y:S02]  /*262b10*/  IMAD.MOV.U32 R139, RZ, RZ, R143 ;  /* 0x000000ffff8b7224 */ /* 0x000fe400078e008f */
[----:B------:R-:W-:Y:S02]  /*262b20*/  IMAD.MOV.U32 R140, RZ, RZ, R4 ;  /* 0x000000ffff8c7224 */ /* 0x000fe400078e0004 */
[----:B------:R-:W-:-:S07]  /*262b30*/  IMAD.MOV.U32 R141, RZ, RZ, R5 ;  /* 0x000000ffff8d7224 */ /* 0x000fce00078e0005 */
[----:B------:R2:W-:Y:S01]  /*262b40*/  @P0 STL.64 [R154+0x1450], R122 ;  /* 0x0014507a9a000387 */ /* 0x0005e20000100a00 */
[----:B------:R-:W-:Y:S02]  /*262b50*/  @P0 IMAD.MOV.U32 R138, RZ, RZ, R122 ;  /* 0x000000ffff8a0224 */ /* 0x000fe400078e007a */
[----:B------:R-:W-:Y:S01]  /*262b60*/  @P0 IMAD.MOV.U32 R139, RZ, RZ, R123 ;  /* 0x000000ffff8b0224 */ /* 0x000fe200078e007b */
[----:B------:R2:W-:Y:S01]  /*262b70*/  @P0 STL.64 [R154+0xc8], R120 ;  /* 0x0000c8789a000387 */ /* 0x0005e20000100a00 */
[----:B------:R-:W-:Y:S02]  /*262b80*/  @P0 IMAD.MOV.U32 R140, RZ, RZ, R120 ;  /* 0x000000ffff8c0224 */ /* 0x000fe400078e0078 */
[----:B------:R-:W-:-:S07]  /*262b90*/  @P0 IMAD.MOV.U32 R141, RZ, RZ, R121 ;  /* 0x000000ffff8d0224 */ /* 0x000fce00078e0079 */
.L_x_12968:
[----:B------:R-:W-:Y:S05]  /*262ba0*/  BSYNC.RECONVERGENT B1 ;  /* 0x0000000000017941 */ /* 0x000fea0003800200 */
.L_x_12967:
[----:B------:R-:W-:-:S07]  /*262bb0*/  IMAD.MOV.U32 R146, RZ, RZ, 0x3 ;  /* 0x00000003ff927424 */ /* 0x000fce00078e00ff */
.L_x_12997:
[----:B------:R-:W-:Y:S01]  /*262bc0*/  IMAD.IADD R3, R153, 0x1, -R146 ;  /* 0x0000000199037824 */ /* 0x000fe200078e0a92 */
[----:B------:R-:W-:Y:S01]  /*262bd0*/  BSSY.RECONVERGENT B3, `(.L_x_12969) ;  /* 0x00001f2000037945 */ /* 0x000fe20003800200 */
[----:B------:R-:W-:Y:S02]  /*262be0*/  VIADD R146, R146, 0x1 ;  /* 0x0000000192927836 */ /* 0x000fe40000000000 */
[C---:B------:R-:W-:Y:S01]  /*262bf0*/  VIADD R148, R3.reuse, 0x1 ;  /* 0x0000000103947836 */ /* 0x040fe20000000000 */
[C---:B------:R-:W-:Y:S02]  /*262c00*/  ISETP.GT.U32.AND P0, PT, R3.reuse, 0x7ffffffe, PT ;  /* 0x7ffffffe0300780c */ /* 0x040fe40003f04070 */
[----:B------:R-:W-:Y:S02]  /*262c10*/  ISETP.NE.AND P3, PT, R146, 0x21, PT ;  /* 0x000000219200780c */ /* 0x000fe40003f65270 */
[----:B------:R-:W-:Y:S02]  /*262c20*/  SEL R3, R3, RZ, P0 ;  /* 0x000000ff03037207 */ /* 0x000fe40000000000 */
[----:B------:R-:W-:-:S03]  /*262c30*/  SEL R148, R148, 0x1, !P0 ;  /* 0x0000000194947807 */ /* 0x000fc60004000000 */
[----:B------:R-:W-:Y:S01]  /*262c40*/  IMAD.IADD R3, R151, 0x1, R3 ;  /* 0x0000000197037824 */ /* 0x000fe200078e0203 */
[----:B------:R-:W-:-:S04]  /*262c50*/  ISETP.GE.AND P0, PT, R148, R153, PT ;  /* 0x000000999400720c */ /* 0x000fc80003f06270 */
[----:B------:R-:W-:-:S13]  /*262c60*/  ISETP.LT.OR P0, PT, R3, 0x1, P0 ;  /* 0x000000010300780c */ /* 0x000fda0000701670 */
[----:B---3--:R-:W-:Y:S05]  /*262c70*/  @P0 BRA `(.L_x_12970) ;  /* 0x0000001c009c0947 */ /* 0x008fea0003800000 */
[----:B------:R-:W-:-:S07]  /*262c80*/  IMAD.MOV.U32 R147, RZ, RZ, R3 ;  /* 0x000000ffff937224 */ /* 0x000fce00078e0003 */
.L_x_12996:
[----:B------:R-:W-:Y:S02]  /*262c90*/  IMAD.MOV.U32 R149, RZ, RZ, R147 ;  /* 0x000000ffff957224 */ /* 0x000fe400078e0093 */
[----:B------:R-:W-:-:S04]  /*262ca0*/  VIADD R147, R147, 0xffffffff ;  /* 0xffffffff93937836 */ /* 0x000fc80000000000 */
[----:B------:R-:W-:-:S04]  /*262cb0*/  IMAD R3, R147, R126, R148 ;  /* 0x0000007e93037224 */ /* 0x000fc800078e0294 */
[----:B------:R-:W-:-:S04]  /*262cc0*/  VIADD R3, R3, 0xffffffff ;  /* 0xffffffff03037836 */ /* 0x000fc80000000000 */
[----:B------:R-:W-:-:S05]  /*262cd0*/  IMAD R144, R3, 0x8, R127 ;  /* 0x0000000803907824 */ /* 0x000fca00078e027f */
[----:B---3--:R-:W3:Y:S01]  /*262ce0*/  LDL.64 R118, [R144+0xc8] ;  /* 0x0000c80090767983 */ /* 0x008ee20000100a00 */
[----:B------:R-:W-:Y:S01]  /*262cf0*/  IMAD.MOV.U32 R4, RZ, RZ, -0x800000 ;  /* 0xff800000ff047424 */ /* 0x000fe200078e00ff */
[----:B------:R-:W-:Y:S01]  /*262d00*/  BSSY.RECONVERGENT B2, `(.L_x_12971) ;  /* 0x00001da000027945 */ /* 0x000fe20003800200 */
[----:B------:R-:W-:-:S06]  /*262d10*/  IMAD.MOV.U32 R5, RZ, RZ, 0x41cdcd64 ;  /* 0x41cdcd64ff057424 */ /* 0x000fcc00078e00ff */
[----:B---3--:R-:W-:-:S14]  /*262d20*/  DSETP.GEU.AND P0, PT, |R118|, R4, PT ;  /* 0x000000047600722a */ /* 0x008fdc0003f0e200 */
[----:B------:R-:W-:Y:S05]  /*262d30*/  @P0 BRA `(.L_x_12972) ;  /* 0x0000001c00580947 */ /* 0x000fea0003800000 */
[----:B------:R-:W-:Y:S01]  /*262d40*/  LOP3.LUT R3, RZ, R148, RZ, 0x33, !PT ;  /* 0x00000094ff037212 */ /* 0x000fe200078e33ff */
[----:B------:R-:W-:Y:S01]  /*262d50*/  BSSY.RECONVERGENT B1, `(.L_x_12973) ;  /* 0x00001c6000017945 */ /* 0x000fe20003800200 */
[----:B------:R-:W-:-:S03]  /*262d60*/  LOP3.LUT R160, RZ, R149, RZ, 0x33, !PT ;  /* 0x00000095ffa07212 */ /* 0x000fc600078e33ff */
[----:B------:R-:W-:Y:S02]  /*262d70*/  IMAD.IADD R3, R3, 0x1, R153 ;  /* 0x0000000103037824 */ /* 0x000fe400078e0299 */
[----:B------:R-:W-:-:S03]  /*262d80*/  IMAD.IADD R160, R160, 0x1, R150 ;  /* 0x00000001a0a07824 */ /* 0x000fc600078e0296 */
[C---:B------:R-:W-:Y:S01]  /*262d90*/  ISETP.GT.AND P0, PT, R3.reuse, RZ, PT ;  /* 0x000000ff0300720c */ /* 0x040fe20003f04270 */
[C---:B------:R-:W-:Y:S01]  /*262da0*/  IMAD.IADD R124, R160.reuse, 0x1, R3 ;  /* 0x00000001a07c7824 */ /* 0x040fe200078e0203 */
        /* <DEDUP_REMOVED lines=10> */
[----:B--2---:R-:W-:Y:S02]  /*262e50*/  CS2R R122, SRZ ;  /* 0x00000000007a7805 */ /* 0x004fe4000001ff00 */
[C---:B------:R-:W-:Y:S01]  /*262e60*/  ISETP.EQ.AND P0, PT, R160.reuse, RZ, !P0 ;  /* 0x000000ffa000720c */ /* 0x040fe20004702270 */
[----:B------:R-:W-:Y:S01]  /*262e70*/  IMAD.MOV.U32 R120, RZ, RZ, 0x0 ;  /* 0x00000000ff787424 */ /* 0x000fe200078e00ff */
[----:B------:R-:W-:Y:S01]  /*262e80*/  ISETP.EQ.AND P1, PT, R160, 0x1, !P1 ;  /* 0x00000001a000780c */ /* 0x000fe20004f22270 */
[----:B------:R-:W-:-:S03]  /*262e90*/  IMAD.MOV.U32 R121, RZ, RZ, -0x3f56d000 ;  /* 0xc0a93000ff797424 */ /* 0x000fc600078e00ff */
[----:B------:R-:W-:-:S13]  /*262ea0*/  PLOP3.LUT P0, PT, P0, P1, PT, 0xf8, 0x8f ;  /* 0x00000000008f781c */ /* 0x000fda0000703f70 */
[----:B------:R-:W-:Y:S05]  /*262eb0*/  @!P0 BRA `(.L_x_12977) ;  /* 0x00000000006c8947 */ /* 0x000fea0003800000 */
[C---:B------:R-:W-:Y:S01]  /*262ec0*/  IMAD.IADD R3, R127.reuse, 0x1, R149 ;  /* 0x000000017f037824 */ /* 0x040fe200078e0295 */
[----:B------:R-:W-:-:S05]  /*262ed0*/  IADD3 R120, PT, PT, R127, R148, RZ ;  /* 0x000000947f787210 */ /* 0x000fca0007ffe0ff */
[----:B------:R-:W2:Y:S04]  /*262ee0*/  LDL.U8 R3, [R3+0x2a48] ;  /* 0x002a480003037983 */ /* 0x000ea80000100000 */
[----:B------:R-:W3:Y:S01]  /*262ef0*/  LDL.U8 R120, [R120+0x2a63] ;  /* 0x002a630078787983 */ /* 0x000ee20000100000 */
[C---:B-1----:R-:W-:Y:S01]  /*262f00*/  R2UR UR6, R104.reuse ;  /* 0x00000000680672ca */ /* 0x042fe200000e0000 */
[----:B------:R-:W-:Y:S01]  /*262f10*/  UMOV UR4, 0x5197d ;  /* 0x0005197d00047882 */ /* 0x000fe20000000000 */
[C---:B------:R-:W-:Y:S01]  /*262f20*/  R2UR UR7, R105.reuse ;  /* 0x00000000690772ca */ /* 0x040fe200000e0000 */
[----:B------:R-:W-:Y:S01]  /*262f30*/  IMAD.MOV.U32 R122, RZ, RZ, R129 ;  /* 0x000000ffff7a7224 */ /* 0x000fe200078e0081 */
[----:B------:R-:W-:Y:S01]  /*262f40*/  R2UR UR8, R104 ;  /* 0x00000000680872ca */ /* 0x000fe200000e0000 */
[----:B------:R-:W-:Y:S01]  /*262f50*/  IMAD.MOV.U32 R123, RZ, RZ, R128 ;  /* 0x000000ffff7b7224 */ /* 0x000fe200078e0080 */
[----:B------:R-:W-:-:S02]  /*262f60*/  R2UR UR9, R105 ;  /* 0x00000000690972ca */ /* 0x000fc400000e0000 */
[C---:B------:R-:W-:Y:S02]  /*262f70*/  R2UR UR10, R104.reuse ;  /* 0x00000000680a72ca */ /* 0x040fe400000e0000 */
[C---:B------:R-:W-:Y:S02]  /*262f80*/  R2UR UR11, R105.reuse ;  /* 0x00000000690b72ca */ /* 0x040fe400000e0000 */
[----:B------:R-:W-:Y:S02]  /*262f90*/  R2UR UR12, R104 ;  /* 0x00000000680c72ca */ /* 0x000fe400000e0000 */
[----:B------:R-:W-:Y:S02]  /*262fa0*/  R2UR UR13, R105 ;  /* 0x00000000690d72ca */ /* 0x000fe400000e0000 */
[----:B--2---:R-:W-:Y:S02]  /*262fb0*/  PRMT R3, R3, 0x3340, R156 ;  /* 0x0000334003037816 */ /* 0x004fe4000000009c */
[----:B---3--:R-:W-:-:S04]  /*262fc0*/  PRMT R120, R120, 0x3340, RZ ;  /* 0x0000334078787816 */ /* 0x008fc800000000ff */
[----:B------:R-:W-:Y:S01]  /*262fd0*/  PRMT R3, R3, 0x5410, R120 ;  /* 0x0000541003037816 */ /* 0x000fe20000000078 */
[----:B------:R-:W-:-:S04]  /*262fe0*/  IMAD.WIDE.U32 R120, R124, 0x8, R122 ;  /* 0x000000087c787825 */ /* 0x000fc800078e007a */
[----:B------:R-:W-:-:S04]  /*262ff0*/  IDP.4A.S8.U8 R134, R3, UR4, R159 ;  /* 0x0000000403867c26 */ /* 0x000fc8000800029f */
[----:B------:R-:W-:Y:S02]  /*263000*/  IMAD.WIDE R134, R134, 0x8, R122 ;  /* 0x0000000886867825 */ /* 0x000fe400078e027a */
[----:B------:R-:W2:Y:S04]  /*263010*/  LDG.E.64 R122, desc[UR6][R120.64+0x6268] ;  /* 0x00626806787a7981 */ /* 0x000ea8000c1e1b00 */
[----:B------:R-:W2:Y:S04]  /*263020*/  LDG.E.64 R124, desc[UR8][R134.64+0x1388] ;  /* 0x00138808867c7981 */ /* 0x000ea8000c1e1b00 */
[----:B------:R-:W3:Y:S04]  /*263030*/  LDG.E.64 R120, desc[UR10][R120.64+0x5f98] ;  /* 0x005f980a78787981 */ /* 0x000ee8000c1e1b00 */
[----:B------:R-:W3:Y:S01]  /*263040*/  LDG.E.64 R134, desc[UR12][R134.64] ;  /* 0x0000000c86867981 */ /* 0x000ee2000c1e1b00 */
[----:B--2---:R-:W-:-:S02]  /*263050*/  DADD R122, R122, R124 ;  /* 0x000000007a7a7229 */ /* 0x004fc4000000007c */
[----:B---3--:R-:W-:-:S11]  /*263060*/  DADD R120, R120, R134 ;  /* 0x0000000078787229 */ /* 0x008fd60000000086 */
.L_x_12977:
[----:B------:R-:W-:Y:S05]  /*263070*/  BSYNC.RECONVERGENT B7 ;  /* 0x0000000000077941 */ /* 0x000fea0003800200 */
.L_x_12976:
[----:B------:R-:W2:Y:S01]  /*263080*/  LDL.64 R144, [R144+0x1450] ;  /* 0x0014500090907983 */ /* 0x000ea20000100a00 */
[----:B------:R-:W-:Y:S01]  /*263090*/  DADD R122, R118, R122 ;  /* 0x00000000767a7229 */ /* 0x000fe2000000007a */
[----:B------:R-:W-:Y:S07]  /*2630a0*/  BSSY.RECONVERGENT B9, `(.L_x_12978) ;  /* 0x0000020000097945 */ /* 0x000fee0003800200 */
[----:B------:R-:W-:Y:S01]  /*2630b0*/  DSETP.GT.AND P0, PT, |R122|, R4, PT ;  /* 0x000000047a00722a */ /* 0x000fe20003f04200 */
[----:B------:R-:W-:Y:S01]  /*2630c0*/  IMAD.MOV.U32 R4, RZ, RZ, 0x1 ;  /* 0x00000001ff047424 */ /* 0x000fe200078e00ff */
[----:B--2---:R-:W-:-:S04]  /*2630d0*/  DADD R120, R144, R120 ;  /* 0x0000000090787229 */ /* 0x004fc80000000078 */
[----:B------:R-:W-:Y:S02]  /*2630e0*/  FSEL R144, R122, RZ, !P0 ;  /* 0x000000ff7a907208 */ /* 0x000fe40004000000 */
[----:B------:R-:W-:-:S04]  /*2630f0*/  FSEL R145, R123, +QNAN , !P0 ;  /* 0x7ff000007b917808 */ /* 0x000fc80004000000 */
[----:B------:R-:W-:Y:S02]  /*263100*/  FSEL R142, R120, RZ, !P0 ;  /* 0x000000ff788e7208 */ /* 0x000fe40004000000 */
[----:B------:R-:W-:-:S06]  /*263110*/  FSEL R143, R121, -1.875, !P0 ;  /* 0xbff00000798f7808 */ /* 0x000fcc0004000000 */
[----:B------:R-:W-:-:S08]  /*263120*/  DADD R118, R106, R142 ;  /* 0x000000006a767229 */ /* 0x000fd0000000008e */
[----:B------:R-:W-:-:S06]  /*263130*/  DADD R118, R118, R108 ;  /* 0x0000000076767229 */ /* 0x000fcc000000006c */
[----:B------:R-:W2:Y:S02]  /*263140*/  MUFU.RCP64H R5, R119 ;  /* 0x0000007700057308 */ /* 0x000ea40000001800 */
[----:B--2---:R-:W-:-:S08]  /*263150*/  DFMA R120, -R118, R4, 1 ;  /* 0x3ff000007678742b */ /* 0x004fd00000000104 */
        /* <DEDUP_REMOVED lines=17> */
[----:B01----:R-:W-:Y:S05]  /*263270*/  CALL.REL.NOINC `($__internal_0_$__cuda_sm20_div_rn_f64_full) ;  /* 0x000002b400a07944 */ /* 0x003fea0003c00000 */
[----:B------:R-:W-:Y:S02]  /*263280*/  IMAD.MOV.U32 R4, RZ, RZ, R136 ;  /* 0x000000ffff047224 */ /* 0x000fe400078e0088 */
[----:B------:R-:W-:-:S07]  /*263290*/  IMAD.MOV.U32 R5, RZ, RZ, R137 ;  /* 0x000000ffff057224 */ /* 0x000fce00078e0089 */
.L_x_12979:
[----:B------:R-:W-:Y:S05]  /*2632a0*/  BSYNC.RECONVERGENT B9 ;  /* 0x0000000000097941 */ /* 0x000fea0003800200 */
.L_x_12978:
[----:B------:R-:W-:Y:S01]  /*2632b0*/  DADD R118, R138, R106 ;  /* 0x000000008a767229 */ /* 0x000fe2000000006a */
[----:B------:R-:W-:Y:S01]  /*2632c0*/  IMAD.MOV.U32 R120, RZ, RZ, 0x1 ;  /* 0x00000001ff787424 */ /* 0x000fe200078e00ff */
[----:B------:R-:W-:Y:S06]  /*2632d0*/  BSSY.RECONVERGENT B9, `(.L_x_12980) ;  /* 0x0000018000097945 */ /* 0x000fec0003800200 */
        /* <DEDUP_REMOVED lines=23> */
.L_x_12981:
[----:B------:R-:W-:Y:S05]  /*263450*/  BSYNC.RECONVERGENT B9 ;  /* 0x0000000000097941 */ /* 0x000fea0003800200 */
.L_x_12980:
[----:B------:R-:W-:-:S06]  /*263460*/  DSETP.GT.AND P0, PT, R4, R122, PT ;  /* 0x0000007a0400722a */ /* 0x000fcc0003f04000 */
[----:B------:R-:W-:Y:S02]  /*263470*/  FSEL R118, R144, RZ, P0 ;  /* 0x000000ff90767208 */ /* 0x000fe40000000000 */
[----:B------:R-:W-:Y:S02]  /*263480*/  FSEL R119, R145, +QNAN , P0 ;  /* 0x7ff0000091777808 */ /* 0x000fe40000000000 */
[----:B------:R-:W-:Y:S02]  /*263490*/  FSEL R120, R142, RZ, P0 ;  /* 0x000000ff8e787208 */ /* 0x000fe40000000000 */
[----:B------:R-:W-:Y:S01]  /*2634a0*/  FSEL R121, R143, -1.875, P0 ;  /* 0xbff000008f797808 */ /* 0x000fe20000000000 */
[----:B------:R-:W-:Y:S06]  /*2634b0*/  BRA `(.L_x_12982) ;  /* 0x00000014003c7947 */ /* 0x000fec0003800000 */
.L_x_12975:
[C---:B--2---:R-:W-:Y:S02]  /*2634c0*/  IMAD.IADD R120, R127.reuse, 0x1, R148 ;  /* 0x000000017f787824 */ /* 0x044fe400078e0294 */
[----:B------:R-:W-:Y:S02]  /*2634d0*/  IMAD.IADD R3, R127, 0x1, R149 ;  /* 0x000000017f037824 */ /* 0x000fe400078e0295 */
[----:B------:R-:W-:Y:S02]  /*2634e0*/  IMAD.MOV.U32 R122, RZ, RZ, R129 ;  /* 0x000000ffff7a7224 */ /* 0x000fe400078e0081 */
[----:B------:R-:W-:Y:S01]  /*2634f0*/  IMAD.MOV.U32 R123, RZ, RZ, R128 ;  /* 0x000000ffff7b7224 */ /* 0x000fe200078e0080 */
[----:B------:R-:W2:Y:S04]  /*263500*/  LDL.S8 R120, [R120+0x2a63] ;  /* 0x002a630078787983 */ /* 0x000ea80000100200 */
[----:B------:R-:W3:Y:S01]  /*263510*/  LDL.S8 R3, [R3+0x2a48] ;  /* 0x002a480003037983 */ /* 0x000ee20000100200 */
[----:B------:R-:W-:Y:S01]  /*263520*/  IMAD.WIDE R122, R124, 0x8, R122 ;  /* 0x000000087c7a7825 */ /* 0x000fe200078e027a */
[----:B-1----:R-:W-:-:S02]  /*263530*/  R2UR UR4, R104 ;  /* 0x00000000680472ca */ /* 0x002fc400000e0000 */
[C---:B------:R-:W-:Y:S01]  /*263540*/  R2UR UR5, R105.reuse ;  /* 0x00000000690572ca */ /* 0x040fe200000e0000 */
[----:B------:R-:W-:Y:S01]  /*263550*/  IMAD.WIDE R124, R158, 0x5, R112 ;  /* 0x000000059e7c7825 */ /* 0x000fe200078e0270 */
[----:B------:R-:W-:Y:S01]  /*263560*/  R2UR UR6, R104 ;  /* 0x00000000680672ca */ /* 0x000fe200000e0000 */
[----:B------:R-:W4:Y:S01]  /*263570*/  LDL.64 R144, [R144+0x1450] ;  /* 0x0014500090907983 */ /* 0x000f220000100a00 */
[----:B------:R-:W-:Y:S02]  /*263580*/  R2UR UR7, R105 ;  /* 0x00000000690772ca */ /* 0x000fe400000e0000 */
[----:B------:R-:W-:Y:S02]  /*263590*/  LEA R142, P0, R124, R129, 0x3 ;  /* 0x000000817c8e7211 */ /* 0x000fe400078018ff */
[----:B------:R-:W-:Y:S02]  /*2635a0*/  R2UR UR10, R104 ;  /* 0x00000000680a72ca */ /* 0x000fe400000e0000 */
[----:B------:R-:W-:-:S02]  /*2635b0*/  LEA.HI.X R143, R124, R128, R125, 0x3, P0 ;  /* 0x000000807c8f7211 */ /* 0x000fc400000f1c7d */
[C---:B------:R-:W-:Y:S02]  /*2635c0*/  R2UR UR11, R105.reuse ;  /* 0x00000000690b72ca */ /* 0x040fe400000e0000 */
[C---:B------:R-:W-:Y:S02]  /*2635d0*/  R2UR UR12, R104.reuse ;  /* 0x00000000680c72ca */ /* 0x040fe400000e0000 */
[C---:B------:R-:W-:Y:S02]  /*2635e0*/  R2UR UR13, R105.reuse ;  /* 0x00000000690d72ca */ /* 0x040fe400000e0000 */
[C---:B------:R-:W-:Y:S02]  /*2635f0*/  R2UR UR8, R104.reuse ;  /* 0x00000000680872ca */ /* 0x040fe400000e0000 */
[----:B------:R-:W-:Y:S02]  /*263600*/  R2UR UR9, R105 ;  /* 0x00000000690972ca */ /* 0x000fe400000e0000 */
[----:B------:R-:W-:-:S02]  /*263610*/  R2UR UR14, R104 ;  /* 0x00000000680e72ca */ /* 0x000fc400000e0000 */
[----:B------:R-:W-:-:S09]  /*263620*/  R2UR UR15, R105 ;  /* 0x00000000690f72ca */ /* 0x000fd200000e0000 */
[----:B------:R-:W5:Y:S04]  /*263630*/  LDG.E.64 R136, desc[UR8][R142.64+0xb248] ;  /* 0x00b248088e887981 */ /* 0x000f68000c1e1b00 */
[----:B------:R-:W4:Y:S01]  /*263640*/  LDG.E.64 R142, desc[UR14][R142.64+0xb180] ;  /* 0x00b1800e8e8e7981 */ /* 0x000f22000c1e1b00 */
[----:B--2---:R-:W-:-:S03]  /*263650*/  SHF.R.S32.HI R121, RZ, 0x1f, R120 ;  /* 0x0000001fff797819 */ /* 0x004fc60000011478 */
[----:B---3--:R-:W-:-:S03]  /*263660*/  IMAD.WIDE R120, R3, 0x5, R120 ;  /* 0x0000000503787825 */ /* 0x008fc600078e0278 */
[----:B------:R-:W-:-:S04]  /*263670*/  LEA R134, P0, R120, R129, 0x3 ;  /* 0x0000008178867211 */ /* 0x000fc800078018ff */
[----:B------:R-:W-:Y:S02]  /*263680*/  LEA.HI.X R135, R120, R128, R121, 0x3, P0 ;  /* 0x0000008078877211 */ /* 0x000fe400000f1c79 */
[----:B------:R-:W2:Y:S04]  /*263690*/  LDG.E.64 R120, desc[UR4][R122.64+0x6268] ;  /* 0x006268047a787981 */ /* 0x000ea8000c1e1b00 */
[----:B------:R-:W2:Y:S04]  /*2636a0*/  LDG.E.64 R124, desc[UR6][R134.64+0xb248] ;  /* 0x00b24806867c7981 */ /* 0x000ea8000c1e1b00 */
[----:B------:R-:W3:Y:S04]  /*2636b0*/  LDG.E.64 R122, desc[UR10][R122.64+0x5f98] ;  /* 0x005f980a7a7a7981 */ /* 0x000ee8000c1e1b00 */
[----:B------:R-:W3:Y:S01]  /*2636c0*/  LDG.E.64 R134, desc[UR12][R134.64+0xb180] ;  /* 0x00b1800c86867981 */ /* 0x000ee2000c1e1b00 */
[----:B------:R-:W-:Y:S01]  /*2636d0*/  BSSY.RECONVERGENT B9, `(.L_x_12983) ;  /* 0x0000025000097945 */ /* 0x000fe20003800200 */
[----:B--2---:R-:W-:-:S02]  /*2636e0*/  DADD R120, R120, R124 ;  /* 0x0000000078787229 */ /* 0x004fc4000000007c */
[----:B---3--:R-:W-:-:S06]  /*2636f0*/  DADD R122, R122, R134 ;  /* 0x000000007a7a7229 */ /* 0x008fcc0000000086 */
[----:B-----5:R-:W-:Y:S02]  /*263700*/  DADD R120, R120, R136 ;  /* 0x0000000078787229 */ /* 0x020fe40000000088 */
[----:B----4-:R-:W-:-:S06]  /*263710*/  DADD R122, R122, R142 ;  /* 0x000000007a7a7229 */ /* 0x010fcc000000008e */
[----:B------:R-:W-:Y:S02]  /*263720*/  DADD R120, R118, R120 ;  /* 0x0000000076787229 */ /* 0x000fe40000000078 */
[----:B------:R-:W-:-:S06]  /*263730*/  DADD R122, R122, R144 ;  /* 0x000000007a7a7229 */ /* 0x000fcc0000000090 */
[----:B------:R-:W-:-:S06]  /*263740*/  DSETP.GT.AND P0, PT, |R120|, R4, PT ;  /* 0x000000047800722a */ /* 0x000fcc0003f04200 */
[----:B------:R-:W-:Y:S02]  /*263750*/  FSEL R142, R122, RZ, !P0 ;  /* 0x000000ff7a8e7208 */ /* 0x000fe40004000000 */
[----:B------:R-:W-:-:S06]  /*263760*/  FSEL R143, R123, -1.875, !P0 ;  /* 0xbff000007b8f7808 */ /* 0x000fcc0004000000 */
[----:B------:R-:W-:-:S08]  /*263770*/  DADD R118, R106, R142 ;  /* 0x000000006a767229 */ /* 0x000fd0000000008e */
[----:B------:R-:W-:-:S06]  /*263780*/  DADD R118, R118, R108 ;  /* 0x0000000076767229 */ /* 0x000fcc000000006c */
        /* <DEDUP_REMOVED lines=9> */
[----:B------:R-:W-:-:S08]  /*263820*/  DADD R120, R110, R144 ;  /* 0x000000006e787229 */ /* 0x000fd00000000090 */
        /* <DEDUP_REMOVED lines=15> */
.L_x_12984:
[----:B------:R-:W-:Y:S05]  /*263920*/  BSYNC.RECONVERGENT B9 ;  /* 0x0000000000097941 */ /* 0x000fea0003800200 */
.L_x_12983:
[----:B------:R-:W-:Y:S01]  /*263930*/  DADD R118, R138, R106 ;  /* 0x000000008a767229 */ /* 0x000fe2000000006a */
[----:B------:R-:W-:Y:S01]  /*263940*/  IMAD.MOV.U32 R120, RZ, RZ, 0x1 ;  /* 0x00000001ff787424 */ /* 0x000fe200078e00ff */
[----:B------:R-:W-:Y:S06]  /*263950*/  BSSY.RECONVERGENT B9, `(.L_x_12985) ;  /* 0x0000018000097945 */ /* 0x000fec0003800200 */
[----:B------:R-:W-:-:S06]  /*263960*/  DADD R118, R118, R108 ;  /* 0x0000000076767229 */ /* 0x000fcc000000006c */
[----:B------:R-:W1:Y:S02]  /*263970*/  MUFU.RCP64H R121, R119 ;  /* 0x0000007700797308 */ /* 0x000e640000001800 */
[----:B-1----:R-:W-:-:S08]  /*263980*/  DFMA R122, -R118, R120, 1 ;  /* 0x3ff00000767a742b */ /* 0x002fd00000000178 */
        /* <DEDUP_REMOVED lines=20> */
.L_x_12986:
[----:B------:R-:W-:Y:S05]  /*263ad0*/  BSYNC.RECONVERGENT B9 ;  /* 0x0000000000097941 */ /* 0x000fea0003800200 */
.L_x_12985:
[----:B------:R-:W-:-:S06]  /*263ae0*/  DSETP.GT.AND P0, PT, R4, R122, PT ;  /* 0x0000007a0400722a */ /* 0x000fcc0003f04000 */
[----:B------:R-:W-:Y:S02]  /*263af0*/  FSEL R118, R144, RZ, P0 ;  /* 0x000000ff90767208 */ /* 0x000fe40000000000 */
[----:B------:R-:W-:Y:S02]  /*263b00*/  FSEL R119, R145, +QNAN , P0 ;  /* 0x7ff0000091777808 */ /* 0x000fe40000000000 */
[----:B------:R-:W-:Y:S02]  /*263b10*/  FSEL R120, R142, RZ, P0 ;  /* 0x000000ff8e787208 */ /* 0x000fe40000000000 */
[----:B------:R-:W-:Y:S01]  /*263b20*/  FSEL R121, R143, -1.875, P0 ;  /* 0xbff000008f797808 */ /* 0x000fe20000000000 */
[----:B------:R-:W-:Y:S06]  /*263b30*/  BRA `(.L_x_12982) ;  /* 0x0000000c009c7947 */ /* 0x000fec0003800000 */
.L_x_12974:
[----:B------:R-:W-:-:S04]  /*263b40*/  ISETP.NE.AND P0, PT, R3, 0x1, PT ;  /* 0x000000010300780c */ /* 0x000fc80003f05270 */
[----:B------:R-:W-:-:S13]  /*263b50*/  ISETP.NE.OR P0, PT, R160, 0x1, P0 ;  /* 0x00000001a000780c */ /* 0x000fda0000705670 */
[----:B------:R-:W-:Y:S05]  /*263b60*/  @P0 BRA `(.L_x_12987) ;  /* 0x0000000400c40947 */ /* 0x000fea0003800000 */
[C---:B------:R-:W-:Y:S01]  /*263b70*/  IMAD.IADD R124, R127.reuse, 0x1, R149 ;  /* 0x000000017f7c7824 */ /* 0x040fe200078e0295 */
[----:B--2---:R-:W2:Y:S01]  /*263b80*/  LDL.U8 R122, [R155+0x2a62] ;  /* 0x002a62009b7a7983 */ /* 0x004ea20000100000 */
[----:B------:R-:W-:-:S03]  /*263b90*/  IMAD.IADD R3, R127, 0x1, R148 ;  /* 0x000000017f037824 */ /* 0x000fc600078e0294 */
[----:B------:R-:W3:Y:S04]  /*263ba0*/  LDL.U8 R123, [R124+0x2a49] ;  /* 0x002a49007c7b7983 */ /* 0x000ee80000100000 */
[----:B------:R-:W4:Y:S04]  /*263bb0*/  LDL.U8 R121, [R3+0x2a63] ;  /* 0x002a630003797983 */ /* 0x000f280000100000 */
[----:B------:R-:W3:Y:S04]  /*263bc0*/  LDL.U8 R124, [R124+0x2a48] ;  /* 0x002a48007c7c7983 */ /* 0x000ee80000100000 */
[----:B------:R-:W5:Y:S04]  /*263bd0*/  LDL.S8 R120, [R152+0x2a47] ;  /* 0x002a470098787983 */ /* 0x000f680000100200 */
[----:B------:R-:W5:Y:S01]  /*263be0*/  LDL.S8 R3, [R3+0x2a64] ;  /* 0x002a640003037983 */ /* 0x000f620000100200 */
[----:B------:R-:W-:Y:S01]  /*263bf0*/  UMOV UR4, 0x57d19 ;  /* 0x00057d1900047882 */ /* 0x000fe20000000000 */
[----:B-1----:R-:W-:-:S02]  /*263c00*/  R2UR UR6, R104 ;  /* 0x00000000680672ca */ /* 0x002fc400000e0000 */
[C---:B------:R-:W-:Y:S01]  /*263c10*/  R2UR UR7, R105.reuse ;  /* 0x00000000690772ca */ /* 0x040fe200000e0000 */
[----:B------:R-:W5:Y:S01]  /*263c20*/  LDL.64 R144, [R144+0x1450] ;  /* 0x0014500090907983 */ /* 0x000f620000100a00 */
[C---:B------:R-:W-:Y:S02]  /*263c30*/  R2UR UR10, R104.reuse ;  /* 0x00000000680a72ca */ /* 0x040fe400000e0000 */
[C---:B------:R-:W-:Y:S02]  /*263c40*/  R2UR UR11, R105.reuse ;  /* 0x00000000690b72ca */ /* 0x040fe400000e0000 */
[----:B------:R-:W-:Y:S02]  /*263c50*/  R2UR UR8, R104 ;  /* 0x00000000680872ca */ /* 0x000fe400000e0000 */
[C---:B------:R-:W-:Y:S02]  /*263c60*/  R2UR UR9, R105.reuse ;  /* 0x00000000690972ca */ /* 0x040fe400000e0000 */
[----:B------:R-:W-:-:S02]  /*263c70*/  R2UR UR5, R105 ;  /* 0x00000000690572ca */ /* 0x000fc400000e0000 */
[----:B--2---:R-:W-:Y:S02]  /*263c80*/  PRMT R122, R122, 0x3340, R157 ;  /* 0x000033407a7a7816 */ /* 0x004fe4000000009d */
[----:B----4-:R-:W-:Y:S02]  /*263c90*/  PRMT R121, R121, 0x3340, RZ ;  /* 0x0000334079797816 */ /* 0x010fe400000000ff */
[----:B---3--:R-:W-:Y:S02]  /*263ca0*/  PRMT R123, R124, 0x3340, R123 ;  /* 0x000033407c7b7816 */ /* 0x008fe4000000007b */
[----:B------:R-:W-:-:S04]  /*263cb0*/  PRMT R124, R156, 0x3340, RZ ;  /* 0x000033409c7c7816 */ /* 0x000fc800000000ff */
[----:B------:R-:W-:Y:S02]  /*263cc0*/  PRMT R122, R122, 0x5410, R124 ;  /* 0x000054107a7a7816 */ /* 0x000fe4000000007c */
[----:B------:R-:W-:-:S03]  /*263cd0*/  PRMT R121, R123, 0x5410, R121 ;  /* 0x000054107b797816 */ /* 0x000fc60000000079 */
[----:B-----5:R-:W-:Y:S01]  /*263ce0*/  IDP.4A.S8.U8 R122, R122, UR4, R120 ;  /* 0x000000047a7a7c26 */ /* 0x020fe20008000278 */
[----:B------:R-:W-:Y:S01]  /*263cf0*/  UMOV UR4, 0x5197d ;  /* 0x0005197d00047882 */ /* 0x000fe20000000000 */
[----:B------:R-:W-:Y:S02]  /*263d00*/  IMAD.MOV.U32 R120, RZ, RZ, R129 ;  /* 0x000000ffff787224 */ /* 0x000fe400078e0081 */
[----:B------:R-:W-:Y:S01]  /*263d10*/  IDP.4A.S8.U8 R3, R121, UR4, R3 ;  /* 0x0000000479037c26 */ /* 0x000fe20008000203 */
[----:B------:R-:W-:Y:S01]  /*263d20*/  R2UR UR4, R104 ;  /* 0x00000000680472ca */ /* 0x000fe200000e0000 */
[----:B------:R-:W-:Y:S02]  /*263d30*/  IMAD.MOV.U32 R121, RZ, RZ, R128 ;  /* 0x000000ffff797224 */ /* 0x000fe400078e0080 */
[----:B------:R-:W-:-:S04]  /*263d40*/  IMAD.WIDE R122, R122, 0x8, R120 ;  /* 0x000000087a7a7825 */ /* 0x000fc800078e0278 */
[----:B------:R-:W-:Y:S02]  /*263d50*/  IMAD.WIDE R134, R3, 0x8, R120 ;  /* 0x0000000803867825 */ /* 0x000fe400078e0278 */
[----:B------:R1:W2:Y:S04]  /*263d60*/  LDG.E.64 R120, desc[UR6][R122.64+0x2710] ;  /* 0x002710067a787981 */ /* 0x0002a8000c1e1b00 */
[----:B------:R-:W1:Y:S04]  /*263d70*/  LDG.E.64 R124, desc[UR8][R134.64+0x3a98] ;  /* 0x003a9808867c7981 */ /* 0x000e68000c1e1b00 */
[----:B------:R-:W1:Y:S04]  /*263d80*/  LDG.E.64 R122, desc[UR10][R122.64+0x3a98] ;  /* 0x003a980a7a7a7981 */ /* 0x000e68000c1e1b00 */
[----:B------:R-:W2:Y:S01]  /*263d90*/  LDG.E.64 R134, desc[UR4][R134.64+0x2710] ;  /* 0x0027100486867981 */ /* 0x000ea2000c1e1b00 */
        /* <DEDUP_REMOVED lines=35> */
.L_x_12989:
[----:B------:R-:W-:Y:S05]  /*263fd0*/  BSYNC.RECONVERGENT B9 ;  /* 0x0000000000097941 */ /* 0x000fea0003800200 */
.L_x_12988:
        /* <DEDUP_REMOVED lines=26> */
.L_x_12991:
[----:B------:R-:W-:Y:S05]  /*264180*/  BSYNC.RECONVERGENT B9 ;  /* 0x0000000000097941 */ /* 0x000fea0003800200 */
.L_x_12990:
[----:B------:R-:W-:Y:S01]  /*264190*/  DADD R118, -R122, R4 ;  /* 0x000000007a767229 */ /* 0x000fe20000000104 */
[----:B------:R-:W-:Y:S01]  /*2641a0*/  UMOV UR4, 0xa0b5ed8d ;  /* 0xa0b5ed8d00047882 */ /* 0x000fe20000000000 */
[----:B------:R-:W-:Y:S01]  /*2641b0*/  UMOV UR5, 0x3eb0c6f7 ;  /* 0x3eb0c6f700057882 */ /* 0x000fe20000000000 */
[----:B------:R-:W-:Y:S02]  /*2641c0*/  IMAD.MOV.U32 R120, RZ, RZ, 0x0 ;  /* 0x00000000ff787424 */ /* 0x000fe400078e00ff */
[----:B------:R-:W-:-:S03]  /*2641d0*/  IMAD.MOV.U32 R121, RZ, RZ, -0x40100000 ;  /* 0xbff00000ff797424 */ /* 0x000fc600078e00ff */
[----:B------:R-:W-:Y:S01]  /*2641e0*/  DSETP.GE.AND P0, PT, R118, UR4, PT ;  /* 0x0000000476007e2a */ /* 0x000fe2000bf06000 */
[----:B------:R-:W-:Y:S01]  /*2641f0*/  IMAD.MOV.U32 R118, RZ, RZ, 0x0 ;  /* 0x00000000ff767424 */ /* 0x000fe200078e00ff */
[----:B------:R-:W-:-:S12]  /*264200*/  MOV R119, 0x7ff00000 ;  /* 0x7ff0000000777802 */ /* 0x000fd80000000f00 */
[----:B------:R-:W-:Y:S05]  /*264210*/  @!P0 BRA `(.L_x_12982) ;  /* 0x0000000400e48947 */ /* 0x000fea0003800000 */
[----:B------:R-:W-:-:S06]  /*264220*/  DSETP.GT.AND P0, PT, R4, R122, PT ;  /* 0x0000007a0400722a */ /* 0x000fcc0003f04000 */
[----:B------:R-:W-:Y:S02]  /*264230*/  FSEL R118, R144, RZ, P0 ;  /* 0x000000ff90767208 */ /* 0x000fe40000000000 */
[----:B------:R-:W-:Y:S02]  /*264240*/  FSEL R119, R145, +QNAN , P0 ;  /* 0x7ff0000091777808 */ /* 0x000fe40000000000 */
[----:B------:R-:W-:Y:S02]  /*264250*/  FSEL R120, R142, RZ, P0 ;  /* 0x000000ff8e787208 */ /* 0x000fe40000000000 */
[----:B------:R-:W-:Y:S01]  /*264260*/  FSEL R121, R143, -1.875, P0 ;  /* 0xbff000008f797808 */ /* 0x000fe20000000000 */
[----:B------:R-:W-:Y:S06]  /*264270*/  BRA `(.L_x_12982) ;  /* 0x0000000400cc7947 */ /* 0x000fec0003800000 */
.L_x_12987:
[C---:B--2---:R-:W-:Y:S01]  /*264280*/  IMAD.IADD R122, R127.reuse, 0x1, R149 ;  /* 0x000000017f7a7824 */ /* 0x044fe200078e0295 */
[----:B------:R-:W2:Y:S01]  /*264290*/  LDL.U8 R120, [R155+0x2a62] ;  /* 0x002a62009b787983 */ /* 0x000ea20000100000 */
[----:B------:R-:W-:-:S03]  /*2642a0*/  IMAD.IADD R134, R127, 0x1, R148 ;  /* 0x000000017f867824 */ /* 0x000fc600078e0294 */
[----:B------:R-:W3:Y:S04]  /*2642b0*/  LDL.U8 R121, [R122+0x2a49] ;  /* 0x002a49007a797983 */ /* 0x000ee80000100000 */
[----:B------:R-:W4:Y:S04]  /*2642c0*/  LDL.U8 R123, [R134+0x2a63] ;  /* 0x002a6300867b7983 */ /* 0x000f280000100000 */
[----:B------:R-:W3:Y:S04]  /*2642d0*/  LDL.U8 R122, [R122+0x2a48] ;  /* 0x002a48007a7a7983 */ /* 0x000ee80000100000 */
[----:B------:R-:W5:Y:S04]  /*2642e0*/  LDL.S8 R134, [R134+0x2a64] ;  /* 0x002a640086867983 */ /* 0x000f680000100200 */
[----:B------:R-:W2:Y:S01]  /*2642f0*/  LDL.S8 R142, [R152+0x2a47] ;  /* 0x002a4700988e7983 */ /* 0x000ea20000100200 */
[----:B------:R-:W-:Y:S01]  /*264300*/  UMOV UR4, 0x5197d ;  /* 0x0005197d00047882 */ /* 0x000fe20000000000 */
[C---:B-1----:R-:W-:Y:S01]  /*264310*/  R2UR UR5, R105.reuse ;  /* 0x00000000690572ca */ /* 0x042fe200000e0000 */
[----:B------:R-:W-:Y:S01]  /*264320*/  IMAD.MOV.U32 R136, RZ, RZ, R129 ;  /* 0x000000ffff887224 */ /* 0x000fe200078e0081 */
[C---:B------:R-:W-:Y:S01]  /*264330*/  R2UR UR6, R104.reuse ;  /* 0x00000000680672ca */ /* 0x040fe200000e0000 */
[----:B------:R-:W-:Y:S01]  /*264340*/  IMAD.MOV.U32 R137, RZ, RZ, R128 ;  /* 0x000000ffff897224 */ /* 0x000fe200078e0080 */
[----:B------:R-:W-:Y:S01]  /*264350*/  R2UR UR7, R105 ;  /* 0x00000000690772ca */ /* 0x000fe200000e0000 */
[----:B------:R-:W2:Y:S01]  /*264360*/  LDL.64 R144, [R144+0x1450] ;  /* 0x0014500090907983 */ /* 0x000ea20000100a00 */
[----:B------:R-:W-:-:S02]  /*264370*/  R2UR UR8, R104 ;  /* 0x00000000680872ca */ /* 0x000fc400000e0000 */
[C---:B------:R-:W-:Y:S02]  /*264380*/  R2UR UR9, R105.reuse ;  /* 0x00000000690972ca */ /* 0x040fe400000e0000 */
[----:B------:R-:W-:Y:S02]  /*264390*/  R2UR UR10, R104 ;  /* 0x00000000680a72ca */ /* 0x000fe400000e0000 */
[----:B------:R-:W-:Y:S02]  /*2643a0*/  R2UR UR11, R105 ;  /* 0x00000000690b72ca */ /* 0x000fe400000e0000 */
[----:B------:R-:W-:Y:S02]  /*2643b0*/  PRMT R143, R156, 0x3340, RZ ;  /* 0x000033409c8f7816 */ /* 0x000fe400000000ff */
[----:B----4-:R-:W-:Y:S02]  /*2643c0*/  PRMT R123, R123, 0x3340, RZ ;  /* 0x000033407b7b7816 */ /* 0x010fe400000000ff */
[----:B---3--:R-:W-:-:S04]  /*2643d0*/  PRMT R121, R122, 0x3340, R121 ;  /* 0x000033407a797816 */ /* 0x008fc80000000079 */
[----:B------:R-:W-:-:S05]  /*2643e0*/  PRMT R121, R121, 0x5410, R123 ;  /* 0x0000541079797816 */ /* 0x000fca000000007b */
[----:B-----5:R-:W-:Y:S01]  /*2643f0*/  IDP.4A.S8.U8 R134, R121, UR4, R134 ;  /* 0x0000000479867c26 */ /* 0x020fe20008000286 */
[----:B------:R-:W-:Y:S01]  /*264400*/  R2UR UR4, R104 ;  /* 0x00000000680472ca */ /* 0x000fe200000e0000 */
[----:B------:R-:W-:Y:S01]  /*264410*/  IMAD.WIDE R122, R124, 0x8, R136 ;  /* 0x000000087c7a7825 */ /* 0x000fe200078e0288 */
[----:B--2---:R-:W-:-:S03]  /*264420*/  PRMT R120, R120, 0x3340, R157 ;  /* 0x0000334078787816 */ /* 0x004fc6000000009d */
[----:B------:R-:W-:Y:S01]  /*264430*/  IMAD.WIDE R134, R134, 0x8, R136 ;  /* 0x0000000886867825 */ /* 0x000fe200078e0288 */
[----:B------:R-:W-:-:S04]  /*264440*/  PRMT R143, R120, 0x5410, R143 ;  /* 0x00005410788f7816 */ /* 0x000fc8000000008f */
        /* <DEDUP_REMOVED lines=16> */
[----:B------:R-:W1:Y:S01]  /*264550*/  I2F.F64 R124, R3 ;  /* 0x00000003007c7312 */ /* 0x000e620000201c00 */
[----:B---3--:R-:W-:-:S08]  /*264560*/  DADD R122, R122, R134 ;  /* 0x000000007a7a7229 */ /* 0x008fd00000000086 */
[----:B----4-:R-:W-:Y:S02]  /*264570*/  DADD R122, R122, R136 ;  /* 0x000000007a7a7229 */ /* 0x010fe40000000088 */
[----:B-----5:R-:W-:-:S06]  /*264580*/  DADD R120, R120, R142 ;  /* 0x0000000078787229 */ /* 0x020fcc000000008e */
[----:B-1----:R-:W-:Y:S02]  /*264590*/  DFMA R122, R124, -UR4, R122 ;  /* 0x800000047c7a7c2b */ /* 0x002fe4000800007a */
[----:B------:R-:W-:-:S06]  /*2645a0*/  DADD R120, R118, R120 ;  /* 0x0000000076787229 */ /* 0x000fcc0000000078 */
[----:B------:R-:W-:Y:S02]  /*2645b0*/  DADD R122, R122, R144 ;  /* 0x000000007a7a7229 */ /* 0x000fe40000000090 */
[----:B------:R-:W-:-:S08]  /*2645c0*/  DSETP.GT.AND P0, PT, |R120|, R4, PT ;  /* 0x000000047800722a */ /* 0x000fd00003f04200 */
        /* <DEDUP_REMOVED lines=29> */
.L_x_12993:
[----:B------:R-:W-:Y:S05]  /*2647a0*/  BSYNC.RECONVERGENT B9 ;  /* 0x0000000000097941 */ /* 0x000fea0003800200 */
.L_x_12992:
        /* <DEDUP_REMOVED lines=26> */
.L_x_12995:
[----:B------:R-:W-:Y:S05]  /*264950*/  BSYNC.RECONVERGENT B9 ;  /* 0x0000000000097941 */ /* 0x000fea0003800200 */
.L_x_12994:
[----:B------:R-:W-:-:S06]  /*264960*/  DSETP.GT.AND P0, PT, R4, R122, PT ;  /* 0x0000007a0400722a */ /* 0x000fcc0003f04000 */
[----:B------:R-:W-:Y:S02]  /*264970*/  FSEL R118, R144, RZ, P0 ;  /* 0x000000ff90767208 */ /* 0x000fe40000000000 */
[----:B------:R-:W-:Y:S02]  /*264980*/  FSEL R119, R145, +QNAN , P0 ;  /* 0x7ff0000091777808 */ /* 0x000fe40000000000 */
[----:B------:R-:W-:Y:S02]  /*264990*/  FSEL R120, R142, RZ, P0 ;  /* 0x000000ff8e787208 */ /* 0x000fe40000000000 */
[----:B------:R-:W-:-:S07]  /*2649a0*/  FSEL R121, R143, -1.875, P0 ;  /* 0xbff000008f797808 */ /* 0x000fce0000000000 */
.L_x_12982:
[----:B------:R-:W-:Y:S05]  /*2649b0*/  BSYNC.RECONVERGENT B1 ;  /* 0x0000000000017941 */ /* 0x000fea0003800200 */
.L_x_12973:
        /* <DEDUP_REMOVED lines=8> */
[----:B------:R3:W-:Y:S01]  /*264a40*/  @!P1 STL.64 [R154+0xc8], R4 ;  /* 0x0000c8049a009387 */ /* 0x0007e20000100a00 */
[----:B0-----:R-:W-:Y:S02]  /*264a50*/  @!P1 IMAD.MOV.U32 R138, RZ, RZ, R118 ;  /* 0x000000ffff8a9224 */ /* 0x001fe400078e0076 */
[----:B------:R-:W-:Y:S01]  /*264a60*/  @!P1 IMAD.MOV.U32 R139, RZ, RZ, R119 ;  /* 0x000000ffff8b9224 */ /* 0x000fe200078e0077 */
[----:B------:R3:W-:Y:S01]  /*264a70*/  @!P1 STL.64 [R154+0x1450], R118 ;  /* 0x001450769a009387 */ /* 0x0007e20000100a00 */
[----:B------:R-:W-:Y:S02]  /*264a80*/  @!P1 IMAD.MOV.U32 R140, RZ, RZ, R4 ;  /* 0x000000ffff8c9224 */ /* 0x000fe400078e0004 */
[----:B------:R-:W-:-:S07]  /*264a90*/  @!P1 IMAD.MOV.U32 R141, RZ, RZ, R5 ;  /* 0x000000ffff8d9224 */ /* 0x000fce00078e0005 */
.L_x_12972:
[----:B------:R-:W-:Y:S05]  /*264aa0*/  BSYNC.RECONVERGENT B2 ;  /* 0x0000000000027941 */ /* 0x000fea0003800200 */
.L_x_12971:
[----:B------:R-:W-:Y:S01]  /*264ab0*/  VIADD R148, R148, 0x1 ;  /* 0x0000000194947836 */ /* 0x000fe20000000000 */
[----:B------:R-:W-:-:S04]  /*264ac0*/  ISETP.GT.U32.AND P1, PT, R149, 0x1, PT ;  /* 0x000000019500780c */ /* 0x000fc80003f24070 */
[----:B------:R-:W-:-:S13]  /*264ad0*/  ISETP.GE.AND P0, PT, R148, R153, PT ;  /* 0x000000999400720c */ /* 0x000fda0003f06270 */
[----:B------:R-:W-:Y:S05]  /*264ae0*/  @!P0 BRA P1, `(.L_x_12996) ;  /* 0xffffffe000688947 */ /* 0x000fea000083ffff */
.L_x_12970:
[----:B------:R-:W-:Y:S05]  /*264af0*/  BSYNC.RECONVERGENT B3 ;  /* 0x0000000000037941 */ /* 0x000fea0003800200 */
.L_x_12969:
[----:B------:R-:W-:Y:S05]  /*264b00*/  @P3 BRA `(.L_x_12997) ;  /* 0xffffffe0002c3947 */ /* 0x000fea000383ffff */
.L_x_12940:
[----:B------:R-:W-:Y:S05]  /*264b10*/  BSYNC.RECONVERGENT B4 ;  /* 0x0000000000047941 */ /* 0x000fea0003800200 */
.L_x_12939:
[C---:B------:R-:W-:Y:S01]  /*264b20*/  ISETP.NE.AND P0, PT, R153.reuse, R126, PT ;  /* 0x0000007e9900720c */ /* 0x040fe20003f05270 */
[----:B------:R-:W-:-:S12]  /*264b30*/  VIADD R153, R153, 0x1 ;  /* 0x0000000199997836 */ /* 0x000fd80000000000 */
[----:B------:R-:W-:Y:S05]  /*264b40*/  @P0 BRA `(.L_x_12998) ;  /* 0xffffffbc00f80947 */ /* 0x000fea000383ffff */
.L_x_12938:
[----:B------:R-:W-:Y:S05]  /*264b50*/  BSYNC.RECONVERGENT B5 ;  /* 0x0000000000057941 */ /* 0x000fea0003800200 */
.L_x_12937:
[C---:B------:R-:W-:Y:S01]  /*264b60*/  ISETP.NE.AND P0, PT, R150.reuse, R2, PT ;  /* 0x000000029600720c */ /* 0x040fe20003f05270 */
[----:B------:R-:W-:-:S12]  /*264b70*/  VIADD R150, R150, 0x1 ;  /* 0x0000000196967836 */ /* 0x000fd80000000000 */
[----:B------:R-:W-:Y:S05]  /*264b80*/  @P0 BRA `(.L_x_12999) ;  /* 0xffffffbc00d00947 */ /* 0x000fea000383ffff */
.L_x_12929:
[----:B------:R-:W-:Y:S05]  /*264b90*/  BSYNC.RECONVERGENT B6 ;  /* 0x0000000000067941 */ /* 0x000fea0003800200 */
.L_x_12928:
[----:B--2---:R-:W-:Y:S01]  /*264ba0*/  VIADD R3, R166, 0xfffffffe ;  /* 0xfffffffea6037836 */ /* 0x004fe20000000000 */
[----:B------:R-:W-:Y:S01]  /*264bb0*/  BSSY.RECONVERGENT B5, `(.L_x_13000) ;  /* 0x0000386000057945 */ /* 0x000fe20003800200 */
[----:B------:R-:W-:Y:S02]  /*264bc0*/  IMAD.MOV.U32 R156, RZ, RZ, RZ ;  /* 0x000000ffff9c7224 */ /* 0x000fe400078e00ff */
[----:B0--3--:R-:W-:Y:S01]  /*264bd0*/  IMAD.MOV.U32 R154, RZ, RZ, 0x0 ;  /* 0x00000000ff9a7424 */ /* 0x009fe200078e00ff */
[----:B------:R-:W-:Y:S01]  /*264be0*/  ISETP.GE.U32.AND P0, PT, R3, 0x2, PT ;  /* 0x000000020300780c */ /* 0x000fe20003f06070 */
[----:B------:R-:W-:-:S12]  /*264bf0*/  IMAD.MOV.U32 R155, RZ, RZ, -0x100000 ;  /* 0xfff00000ff9b7424 */ /* 0x000fd800078e00ff */
[----:B------:R-:W-:Y:S05]  /*264c00*/  @!P0 BRA `(.L_x_13001) ;  /* 0x0000001c00208947 */ /* 0x000fea0003800000 */
[----:B------:R-:W-:Y:S01]  /*264c10*/  ISETP.NE.AND P0, PT, R166, 0x1, PT ;  /* 0x00000001a600780c */ /* 0x000fe20003f05270 */
[----:B------:R-:W-:-:S12]  /*264c20*/  IMAD.MOV.U32 R157, RZ, RZ, RZ ;  /* 0x000000ffff9d7224 */ /* 0x000fd800078e00ff */
[----:B------:R-:W-:Y:S05]  /*264c30*/  @P0 BRA `(.L_x_13002) ;  /* 0x0000003400f40947 */ /* 0x000fea0003800000 */
[----:B------:R-:W-:Y:S01]  /*264c40*/  ISETP.NE.AND P0, PT, R2, RZ, PT ;  /* 0x000000ff0200720c */ /* 0x000fe20003f05270 */
[----:B------:R-:W-:-:S12]  /*264c50*/  IMAD.MOV.U32 R157, RZ, RZ, RZ ;  /* 0x000000ffff9d7224 */ /* 0x000fd800078e00ff */
[----:B------:R-:W-:Y:S05]  /*264c60*/  @!P0 BRA `(.L_x_13002) ;  /* 0x0000003400e88947 */ /* 0x000fea0003800000 */
[----:B------:R-:W-:Y:S01]  /*264c70*/  BSSY.RECONVERGENT B4, `(.L_x_13003) ;  /* 0x00001c0000047945 */ /* 0x000fe20003800200 */
[----:B------:R-:W-:Y:S01]  /*264c80*/  CS2R R156, SRZ ;  /* 0x00000000009c7805 */ /* 0x000fe2000001ff00 */
[----:B------:R-:W-:Y:S02]  /*264c90*/  IMAD.MOV.U32 R158, RZ, RZ, 0x1 ;  /* 0x00000001ff9e7424 */ /* 0x000fe400078e00ff */
[----:B------:R-:W-:Y:S02]  /*264ca0*/  IMAD.MOV.U32 R154, RZ, RZ, 0x0 ;  /* 0x00000000ff9a7424 */ /* 0x000fe400078e00ff */
[----:B------:R-:W-:-:S07]  /*264cb0*/  IMAD.MOV.U32 R155, RZ, RZ, -0x100000 ;  /* 0xfff00000ff9b7424 */ /* 0x000fce00078e00ff */
.L_x_13032:
[----:B------:R-:W-:Y:S01]  /*264cc0*/  ISETP.NE.AND P0, PT, R126, RZ, PT ;  /* 0x000000ff7e00720c */ /* 0x000fe20003f05270 */
[----:B------:R-:W-:-:S12]  /*264cd0*/  BSSY.RECONVERGENT B3, `(.L_x_13004) ;  /* 0x00001b5000037945 */ /* 0x000fd80003800200 */
[----:B------:R-:W-:Y:S05]  /*264ce0*/  @!P0 BRA `(.L_x_13005) ;  /* 0x0000001800cc8947 */ /* 0x000fea0003800000 */
[----:B------:R-:W-:-:S05]  /*264cf0*/  IMAD.IADD R159, R127, 0x1, R158 ;  /* 0x000000017f9f7824 */ /* 0x000fca00078e029e */
[----:B------:R-:W2:Y:S01]  /*264d00*/  LDL.U8 R165, [R159+0x2a48] ;  /* 0x002a48009fa57983 */ /* 0x000ea20000100000 */
[----:B------:R-:W-:Y:S02]  /*264d10*/  VIADD R166, R158, 0xffffffff ;  /* 0xffffffff9ea67836 */ /* 0x000fe40000000000 */
[----:B------:R-:W-:Y:S02]  /*264d20*/  IMAD.MOV.U32 R168, RZ, RZ, 0x1 ;  /* 0x00000001ffa87424 */ /* 0x000fe400078e00ff */
[----:B------:R-:W-:Y:S01]  /*264d30*/  IMAD R166, R166, R126, -0x1 ;  /* 0xffffffffa6a67424 */ /* 0x000fe200078e027e */
[C---:B--2---:R-:W-:Y:S02]  /*264d40*/  PRMT R3, R165.reuse, 0x8880, RZ ;  /* 0x00008880a5037816 */ /* 0x044fe400000000ff */
[----:B------:R-:W-:Y:S02]  /*264d50*/  PRMT R167, R165, 0x8880, RZ ;  /* 0x00008880a5a77816 */ /* 0x000fe400000000ff */
[----:B------:R-:W-:-:S07]  /*264d60*/  PRMT R170, R3, 0x7610, R170 ;  /* 0x0000761003aa7816 */ /* 0x000fce00000000aa */
.L_x_13030:
[----:B------:R-:W-:-:S05]  /*264d70*/  IMAD.IADD R3, R127, 0x1, R168 ;  /* 0x000000017f037824 */ /* 0x000fca00078e02a8 */
[----:B-----5:R-:W2:Y:S01]  /*264d80*/  LDL.U8 R118, [R3+0x2a63] ;  /* 0x002a630003767983 */ /* 0x020ea20000100000 */
        /* <DEDUP_REMOVED lines=9> */
[----:B------:R-:W2:Y:S04]  /*264e20*/  LDL.S8 R134, [R159+0x2a49] ;  /* 0x002a49009f867983 */ /* 0x000ea80000100200 */
[----:B------:R-:W3:Y:S01]  /*264e30*/  LDL.S8 R3, [R3+0x2a64] ;  /* 0x002a640003037983 */ /* 0x000ee20000100200 */
[C---:B------:R-:W-:Y:S01]  /*264e40*/  PRMT R4, R118.reuse, 0x8880, RZ ;  /* 0x0000888076047816 */ /* 0x040fe200000000ff */
[----:B------:R-:W-:Y:S01]  /*264e50*/  UMOV UR4, 0x5197d ;  /* 0x0005197d00047882 */ /* 0x000fe20000000000 */
[----:B------:R-:W-:Y:S02]  /*264e60*/  PRMT R121, R118, 0x3340, RZ ;  /* 0x0000334076797816 */ /* 0x000fe400000000ff */
[----:B------:R-:W-:Y:S02]  /*264e70*/  SHF.R.S32.HI R5, RZ, 0x1f, R4 ;  /* 0x0000001fff057819 */ /* 0x000fe40000011404 */
[----:B-1----:R-:W-:-:S02]  /*264e80*/  R2UR UR6, R104 ;  /* 0x00000000680672ca */ /* 0x002fc400000e0000 */
[----:B------:R-:W-:Y:S01]  /*264e90*/  R2UR UR7, R105 ;  /* 0x00000000690772ca */ /* 0x000fe200000e0000 */
[----:B------:R-:W-:Y:S01]  /*264ea0*/  IMAD.WIDE R4, R167, 0x5, R4 ;  /* 0x00000005a7047825 */ /* 0x000fe200078e0204 */
[C---:B------:R-:W-:Y:S02]  /*264eb0*/  R2UR UR10, R104.reuse ;  /* 0x00000000680a72ca */ /* 0x040fe400000e0000 */
[C---:B------:R-:W-:Y:S02]  /*264ec0*/  R2UR UR11, R105.reuse ;  /* 0x00000000690b72ca */ /* 0x040fe400000e0000 */
[----:B------:R-:W-:Y:S02]  /*264ed0*/  R2UR UR8, R104 ;  /* 0x00000000680872ca */ /* 0x000fe400000e0000 */
[C---:B------:R-:W-:Y:S02]  /*264ee0*/  R2UR UR9, R105.reuse ;  /* 0x00000000690972ca */ /* 0x040fe400000e0000 */
[----:B------:R-:W-:-:S02]  /*264ef0*/  R2UR UR5, R105 ;  /* 0x00000000690572ca */ /* 0x000fc400000e0000 */
[----:B------:R-:W-:-:S04]  /*264f00*/  LEA R140, P0, R4, R129, 0x3 ;  /* 0x00000081048c7211 */ /* 0x000fc800078018ff */
[----:B------:R-:W-:-:S05]  /*264f10*/  LEA.HI.X R141, R4, R128, R5, 0x3, P0 ;  /* 0x00000080048d7211 */ /* 0x000fca00000f1c05 */
[----:B------:R-:W4:Y:S01]  /*264f20*/  LDG.E.64 R138, desc[UR8][R140.64+0xb248] ;  /* 0x00b248088c8a7981 */ /* 0x000f22000c1e1b00 */
[----:B--2---:R-:W-:-:S04]  /*264f30*/  LOP3.LUT R120, R134, 0xffff, RZ, 0xc0, !PT ;  /* 0x0000ffff86787812 */ /* 0x004fc800078ec0ff */
[----:B------:R-:W-:-:S04]  /*264f40*/  PRMT R120, R165, 0x3340, R120 ;  /* 0x00003340a5787816 */ /* 0x000fc80000000078 */
[----:B------:R-:W-:Y:S01]  /*264f50*/  PRMT R120, R120, 0x5410, R121 ;  /* 0x0000541078787816 */ /* 0x000fe20000000079 */
[----:B------:R-:W-:-:S04]  /*264f60*/  IMAD.MOV.U32 R121, RZ, RZ, R128 ;  /* 0x000000ffff797224 */ /* 0x000fc800078e0080 */
[----:B---3--:R-:W-:Y:S01]  /*264f70*/  IDP.4A.S8.U8 R122, R120, UR4, R3 ;  /* 0x00000004787a7c26 */ /* 0x008fe20008000203 */
[----:B------:R-:W-:Y:S01]  /*264f80*/  R2UR UR4, R104 ;  /* 0x00000000680472ca */ /* 0x000fe200000e0000 */
[----:B------:R-:W-:-:S04]  /*264f90*/  IMAD.MOV.U32 R120, RZ, RZ, R129 ;  /* 0x000000ffff787224 */ /* 0x000fc800078e0081 */
[----:B------:R-:W-:Y:S01]  /*264fa0*/  IMAD.WIDE R122, R122, 0x8, R120 ;  /* 0x000000087a7a7825 */ /* 0x000fe200078e0278 */
[----:B------:R-:W-:-:S04]  /*264fb0*/  PRMT R134, R170, 0x5410, R134 ;  /* 0x00005410aa867816 */ /* 0x000fc80000000086 */
[----:B------:R-:W2:Y:S04]  /*264fc0*/  LDG.E.64 R124, desc[UR6][R122.64+0x8a70] ;  /* 0x008a70067a7c7981 */ /* 0x000ea8000c1e1b00 */
[----:B------:R-:W2:Y:S01]  /*264fd0*/  LDG.E.64 R140, desc[UR4][R140.64+0xb180] ;  /* 0x00b180048c8c7981 */ /* 0x000ea2000c1e1b00 */
[----:B------:R-:W-:-:S03]  /*264fe0*/  UMOV UR4, 0x519 ;  /* 0x0000051900047882 */ /* 0x000fc60000000000 */
[----:B------:R-:W4:Y:S01]  /*264ff0*/  LDG.E.64 R122, desc[UR10][R122.64+0x9df8] ;  /* 0x009df80a7a7a7981 */ /* 0x000f22000c1e1b00 */
[----:B------:R-:W-:-:S04]  /*265000*/  IDP.2A.LO.S16.U8 R152, R134, UR4, R119 ;  /* 0x0000000486987c26 */ /* 0x000fc80008001277 */
[----:B------:R-:W-:-:S05]  /*265010*/  IMAD.WIDE R152, R152, 0x8, R120 ;  /* 0x0000000898987825 */ /* 0x000fca00078e0278 */
[----:B------:R-:W3:Y:S01]  /*265020*/  LDG.E.64 R4, desc[UR6][R152.64+0x5208] ;  /* 0x0052080698047981 */ /* 0x000ee2000c1e1b00 */
[----:B------:R-:W-:Y:S01]  /*265030*/  PRMT R134, R118, 0x8880, RZ ;  /* 0x0000888076867816 */ /* 0x000fe200000000ff */
[----:B------:R-:W-:Y:S02]  /*265040*/  IMAD.MOV.U32 R118, RZ, RZ, -0x800000 ;  /* 0xff800000ff767424 */ /* 0x000fe400078e00ff */
[----:B------:R-:W-:Y:S01]  /*265050*/  IMAD.MOV.U32 R119, RZ, RZ, 0x41cdcd64 ;  /* 0x41cdcd64ff777424 */ /* 0x000fe200078e00ff */
[----:B------:R-:W-:-:S04]  /*265060*/  PRMT R134, R134, 0x7710, RZ ;  /* 0x0000771086867816 */ /* 0x000fc800000000ff */
[----:B------:R-:W-:Y:S01]  /*265070*/  PRMT R134, R170, 0x5410, R134 ;  /* 0x00005410aa867816 */ /* 0x000fe20000000086 */
[----:B------:R-:W-:Y:S04]  /*265080*/  BSSY.RECONVERGENT B1, `(.L_x_13008) ;  /* 0x000006c000017945 */ /* 0x000fe80003800200 */
[----:B------:R-:W-:-:S04]  /*265090*/  IDP.2A.LO.S16.U8 R150, R134, UR4, R3 ;  /* 0x0000000486967c26 */ /* 0x000fc80008001203 */
[----:B------:R-:W-:Y:S01]  /*2650a0*/  IMAD.WIDE R150, R150, 0x8, R120 ;  /* 0x0000000896967825 */ /* 0x000fe200078e0278 */
[----:B--2---:R-:W-:Y:S02]  /*2650b0*/  DADD R124, R140, R124 ;  /* 0x000000008c7c7229 */ /* 0x004fe4000000007c */
[----:B----4-:R-:W-:-:S08]  /*2650c0*/  DADD R122, R138, R122 ;  /* 0x000000008a7a7229 */ /* 0x010fd0000000007a */
[----:B------:R-:W-:-:S06]  /*2650d0*/  DSETP.GT.AND P0, PT, |R122|, R118, PT ;  /* 0x000000767a00722a */ /* 0x000fcc0003f04200 */
[----:B------:R-:W-:Y:S02]  /*2650e0*/  FSEL R146, R124, RZ, !P0 ;  /* 0x000000ff7c927208 */ /* 0x000fe40004000000 */
[----:B------:R-:W-:Y:S02]  /*2650f0*/  FSEL R147, R125, -1.875, !P0 ;  /* 0xbff000007d937808 */ /* 0x000fe40004000000 */
[----:B------:R-:W-:Y:S02]  /*265100*/  FSEL R148, R122, RZ, !P0 ;  /* 0x000000ff7a947208 */ /* 0x000fe40004000000 */
[----:B------:R-:W-:Y:S01]  /*265110*/  FSEL R149, R123, +QNAN , !P0 ;  /* 0x7ff000007b957808 */ /* 0x000fe20004000000 */
[----:B---3--:R-:W-:Y:S01]  /*265120*/  DSETP.GEU.AND P0, PT, |R4|, R118, PT ;  /* 0x000000760400722a */ /* 0x008fe20003f0e200 */
[----:B------:R-:W-:Y:S02]  /*265130*/  IMAD.MOV.U32 R142, RZ, RZ, R146 ;  /* 0x000000ffff8e7224 */ /* 0x000fe400078e0092 */
[----:B------:R-:W-:Y:S01]  /*265140*/  IMAD.MOV.U32 R143, RZ, RZ, R147 ;  /* 0x000000ffff8f7224 */ /* 0x000fe200078e0093 */
[----:B------:R-:W-:Y:S01]  /*265150*/  MOV R145, R149 ;  /* 0x0000009500917202 */ /* 0x000fe20000000f00 */
[----:B------:R-:W-:-:S09]  /*265160*/  IMAD.MOV.U32 R144, RZ, RZ, R148 ;  /* 0x000000ffff907224 */ /* 0x000fd200078e0094 */
[----:B------:R-:W-:Y:S05]  /*265170*/  @P0 BRA `(.L_x_13009) ;  /* 0x0000000400700947 */ /* 0x000fea0003800000 */
        /* <DEDUP_REMOVED lines=51> */
.L_x_13011:
[----:B------:R-:W-:Y:S05]  /*2654b0*/  BSYNC.RECONVERGENT B6 ;  /* 0x0000000000067941 */ /* 0x000fea0003800200 */
.L_x_13010:
        /* <DEDUP_REMOVED lines=32> */
.L_x_13013:
[----:B------:R-:W-:Y:S05]  /*2656c0*/  BSYNC.RECONVERGENT B6 ;  /* 0x0000000000067941 */ /* 0x000fea0003800200 */
.L_x_13012:
[----:B------:R-:W-:-:S06]  /*2656d0*/  DSETP.GEU.AND P0, PT, R122, R116, PT ;  /* 0x000000747a00722a */ /* 0x000fcc0003f0e000 */
[----:B------:R-:W-:Y:S02]  /*2656e0*/  FSEL R142, R142, R146, !P0 ;  /* 0x000000928e8e7208 */ /* 0x000fe40004000000 */
[----:B------:R-:W-:Y:S02]  /*2656f0*/  FSEL R143, R143, R147, !P0 ;  /* 0x000000938f8f7208 */ /* 0x000fe40004000000 */
[----:B------:R-:W-:Y:S02]  /*265700*/  FSEL R144, R144, R148, !P0 ;  /* 0x0000009490907208 */ /* 0x000fe40004000000 */
[----:B------:R-:W-:Y:S02]  /*265710*/  FSEL R145, R145, R149, !P0 ;  /* 0x0000009591917208 */ /* 0x000fe40004000000 */
[----:B------:R-:W-:Y:S02]  /*265720*/  FSEL R116, R116, R122, !P0 ;  /* 0x0000007a74747208 */ /* 0x000fe40004000000 */
[----:B------:R-:W-:-:S07]  /*265730*/  FSEL R117, R117, R123, !P0 ;  /* 0x0000007b75757208 */ /* 0x000fce0004000000 */
.L_x_13009:
[----:B------:R-:W-:Y:S05]  /*265740*/  BSYNC.RECONVERGENT B1 ;  /* 0x0000000000017941 */ /* 0x000fea0003800200 */
.L_x_13008:
[----:B------:R-:W-:Y:S01]  /*265750*/  IMAD.MOV.U32 R118, RZ, RZ, -0x800000 ;  /* 0xff800000ff767424 */ /* 0x000fe200078e00ff */
[----:B------:R-:W-:Y:S01]  /*265760*/  BSSY.RECONVERGENT B1, `(.L_x_13014) ;  /* 0x0000057000017945 */ /* 0x000fe20003800200 */
[----:B------:R-:W-:Y:S02]  /*265770*/  IMAD.MOV.U32 R119, RZ, RZ, 0x41cdcd64 ;  /* 0x41cdcd64ff777424 */ /* 0x000fe400078e00ff */
[----:B------:R-:W-:Y:S02]  /*265780*/  IMAD.MOV.U32 R148, RZ, RZ, R142 ;  /* 0x000000ffff947224 */ /* 0x000fe400078e008e */
[----:B------:R-:W-:Y:S02]  /*265790*/  IMAD.MOV.U32 R149, RZ, RZ, R143 ;  /* 0x000000ffff957224 */ /* 0x000fe400078e008f */
[----:B------:R-:W-:Y:S01]  /*2657a0*/  DSETP.GEU.AND P0, PT, |R4|, R118, PT ;  /* 0x000000760400722a */ /* 0x000fe20003f0e200 */
[----:B------:R-:W-:Y:S02]  /*2657b0*/  IMAD.MOV.U32 R146, RZ, RZ, R144 ;  /* 0x000000ffff927224 */ /* 0x000fe400078e0090 */
[----:B------:R-:W-:-:S11]  /*2657c0*/  IMAD.MOV.U32 R147, RZ, RZ, R145 ;  /* 0x000000ffff937224 */ /* 0x000fd600078e0091 */
        /* <DEDUP_REMOVED lines=38> */
.L_x_13017:
[----:B------:R-:W-:Y:S05]  /*265a30*/  BSYNC.RECONVERGENT B6 ;  /* 0x0000000000067941 */ /* 0x000fea0003800200 */
.L_x_13016:
        /* <DEDUP_REMOVED lines=33> */
.L_x_13019:
[----:B------:R-:W-:Y:S05]  /*265c50*/  BSYNC.RECONVERGENT B6 ;  /* 0x0000000000067941 */ /* 0x000fea0003800200 */
.L_x_13018:
[----:B------:R-:W-:-:S06]  /*265c60*/  DSETP.GEU.AND P0, PT, R120, R116, PT ;  /* 0x000000747800722a */ /* 0x000fcc0003f0e000 */
[----:B------:R-:W-:Y:S02]  /*265c70*/  FSEL R148, R148, R142, !P0 ;  /* 0x0000008e94947208 */ /* 0x000fe40004000000 */
[----:B------:R-:W-:Y:S02]  /*265c80*/  FSEL R149, R149, R143, !P0 ;  /* 0x0000008f95957208 */ /* 0x000fe40004000000 */
[----:B------:R-:W-:Y:S02]  /*265c90*/  FSEL R146, R146, R144, !P0 ;  /* 0x0000009092927208 */ /* 0x000fe40004000000 */
[----:B------:R-:W-:Y:S02]  /*265ca0*/  FSEL R147, R147, R145, !P0 ;  /* 0x0000009193937208 */ /* 0x000fe40004000000 */
[----:B------:R-:W-:Y:S02]  /*265cb0*/  FSEL R116, R116, R120, !P0 ;  /* 0x0000007874747208 */ /* 0x000fe40004000000 */
[----:B------:R-:W-:-:S07]  /*265cc0*/  FSEL R117, R117, R121, !P0 ;  /* 0x0000007975757208 */ /* 0x000fce0004000000 */
.L_x_13015:
[----:B------:R-:W-:Y:S05]  /*265cd0*/  BSYNC.RECONVERGENT B1 ;  /* 0x0000000000017941 */ /* 0x000fea0003800200 */
.L_x_13014:
        /* <DEDUP_REMOVED lines=49> */
.L_x_13023:
[----:B------:R-:W-:Y:S05]  /*265ff0*/  BSYNC.RECONVERGENT B6 ;  /* 0x0000000000067941 */ /* 0x000fea0003800200 */
.L_x_13022:
        /* <DEDUP_REMOVED lines=32> */
.L_x_13025:
[----:B------:R-:W-:Y:S05]  /*266200*/  BSYNC.RECONVERGENT B6 ;  /* 0x0000000000067941 */ /* 0x000fea0003800200 */
.L_x_13024:
[----:B------:R-:W-:-:S06]  /*266210*/  DSETP.GEU.AND P0, PT, R122, R116, PT ;  /* 0x000000747a00722a */ /* 0x000fcc0003f0e000 */
[----:B------:R-:W-:Y:S02]  /*266220*/  FSEL R4, R4, R148, !P0 ;  /* 0x0000009404047208 */ /* 0x000fe40004000000 */
[----:B------:R-:W-:Y:S02]  /*266230*/  FSEL R5, R5, R149, !P0 ;  /* 0x0000009505057208 */ /* 0x000fe40004000000 */
[----:B------:R-:W-:Y:S02]  /*266240*/  FSEL R142, R142, R146, !P0 ;  /* 0x000000928e8e7208 */ /* 0x000fe40004000000 */
[----:B------:R-:W-:Y:S02]  /*266250*/  FSEL R143, R143, R147, !P0 ;  /* 0x000000938f8f7208 */ /* 0x000fe40004000000 */
[----:B------:R-:W-:Y:S02]  /*266260*/  FSEL R116, R116, R122, !P0 ;  /* 0x0000007a74747208 */ /* 0x000fe40004000000 */
[----:B------:R-:W-:-:S07]  /*266270*/  FSEL R117, R117, R123, !P0 ;  /* 0x0000007b75757208 */ /* 0x000fce0004000000 */
.L_x_13021:
[----:B------:R-:W-:Y:S05]  /*266280*/  BSYNC.RECONVERGENT B1 ;  /* 0x0000000000017941 */ /* 0x000fea0003800200 */
.L_x_13020:
        /* <DEDUP_REMOVED lines=30> */
.L_x_13027:
[----:B------:R-:W-:Y:S05]  /*266470*/  BSYNC.RECONVERGENT B1 ;  /* 0x0000000000017941 */ /* 0x000fea0003800200 */
.L_x_13026:
[----:B------:R-:W-:-:S06]  /*266480*/  DSETP.GEU.AND P0, PT, R116, R122, PT ;  /* 0x0000007a7400722a */ /* 0x000fcc0003f0e000 */
[----:B------:R-:W-:Y:S02]  /*266490*/  FSEL R140, R140, R4, !P0 ;  /* 0x000000048c8c7208 */ /* 0x000fe40004000000 */
[----:B------:R-:W-:Y:S02]  /*2664a0*/  FSEL R4, R141, R5, !P0 ;  /* 0x000000058d047208 */ /* 0x000fe40004000000 */
[----:B------:R-:W-:Y:S02]  /*2664b0*/  FSEL R138, R138, R142, !P0 ;  /* 0x0000008e8a8a7208 */ /* 0x000fe40004000000 */
[----:B------:R-:W-:Y:S01]  /*2664c0*/  FSEL R139, R139, R143, !P0 ;  /* 0x0000008f8b8b7208 */ /* 0x000fe20004000000 */
[----:B------:R-:W-:-:S07]  /*2664d0*/  IMAD.MOV.U32 R141, RZ, RZ, R4 ;  /* 0x000000ffff8d7224 */ /* 0x000fce00078e0004 */
.L_x_13007:
[----:B------:R-:W-:Y:S05]  /*2664e0*/  BSYNC.RECONVERGENT B2 ;  /* 0x0000000000027941 */ /* 0x000fea0003800200 */
.L_x_13006:
[----:B------:R-:W-:-:S04]  /*2664f0*/  IMAD.IADD R120, R166, 0x1, R168 ;  /* 0x00000001a6787824 */ /* 0x000fc800078e02a8 */
[----:B------:R-:W-:-:S05]  /*266500*/  IMAD R120, R120, 0x8, R127 ;  /* 0x0000000878787824 */ /* 0x000fca00078e027f */
[----:B------:R-:W2:Y:S04]  /*266510*/  LDL.64 R4, [R120+0x1450] ;  /* 0x0014500078047983 */ /* 0x000ea80000100a00 */
[----:B------:R-:W3:Y:S01]  /*266520*/  LDL.64 R120, [R120+0xc8] ;  /* 0x0000c80078787983 */ /* 0x000ee20000100a00 */
[----:B------:R-:W-:Y:S01]  /*266530*/  UMOV UR4, 0xa0b5ed8d ;  /* 0xa0b5ed8d00047882 */ /* 0x000fe20000000000 */
[----:B------:R-:W-:Y:S01]  /*266540*/  UMOV UR5, 0x3eb0c6f7 ;  /* 0x3eb0c6f700057882 */ /* 0x000fe20000000000 */
[----:B------:R-:W-:Y:S01]  /*266550*/  IMAD.MOV.U32 R122, RZ, RZ, 0x1 ;  /* 0x00000001ff7a7424 */ /* 0x000fe200078e00ff */
[----:B------:R-:W-:Y:S01]  /*266560*/  DADD R140, R140, UR4 ;  /* 0x000000048c8c7e29 */ /* 0x000fe20008000000 */
[----:B------:R-:W-:Y:S01]  /*266570*/  BSSY.RECONVERGENT B1, `(.L_x_13028) ;  /* 0x000001c000017945 */ /* 0x000fe20003800200 */
[----:B------:R-:W-:-:S06]  /*266580*/  DADD R138, R138, UR4 ;  /* 0x000000048a8a7e29 */ /* 0x000fcc0008000000 */
[----:B--2---:R-:W-:-:S08]  /*266590*/  DADD R4, R140, R4 ;  /* 0x000000008c047229 */ /* 0x004fd00000000004 */
[----:B------:R-:W-:Y:S02]  /*2665a0*/  DADD R118, R4, R106 ;  /* 0x0000000004767229 */ /* 0x000fe4000000006a */
[----:B---3--:R-:W-:-:S06]  /*2665b0*/  DADD R138, R138, R120 ;  /* 0x000000008a8a7229 */ /* 0x008fcc0000000078 */
        /* <DEDUP_REMOVED lines=23> */
.L_x_13029:
[----:B------:R-:W-:Y:S05]  /*266730*/  BSYNC.RECONVERGENT B1 ;  /* 0x0000000000017941 */ /* 0x000fea0003800200 */
.L_x_13028:
[----:B------:R-:W-:Y:S01]  /*266740*/  DSETP.GEU.AND P0, PT, R138, RZ, PT ;  /* 0x000000ff8a00722a */ /* 0x000fe20003f0e000 */
[----:B------:R-:W-:Y:S01]  /*266750*/  UMOV UR4, 0x66666666 ;  /* 0x6666666600047882 */ /* 0x000fe20000000000 */
[----:B------:R-:W-:Y:S01]  /*266760*/  UMOV UR5, 0x40711266 ;  /* 0x4071126600057882 */ /* 0x000fe20000000000 */
[----:B------:R-:W-:Y:S01]  /*266770*/  ISETP.NE.AND P1, PT, R168, R126, PT ;  /* 0x0000007ea800720c */ /* 0x000fe20003f25270 */
[----:B------:R-:W-:Y:S02]  /*266780*/  DADD R122, R122, -UR4 ;  /* 0x800000047a7a7e29 */ /* 0x000fe40008000000 */
[----:B------:R-:W-:-:S06]  /*266790*/  DSETP.LT.AND P0, PT, R4, RZ, !P0 ;  /* 0x000000ff0400722a */ /* 0x000fcc0004701000 */
[----:B------:R-:W-:-:S06]  /*2667a0*/  DSETP.GT.AND P0, PT, R122, R154, P0 ;  /* 0x0000009a7a00722a */ /* 0x000fcc0000704000 */
[----:B------:R-:W-:Y:S02]  /*2667b0*/  FSEL R154, R122, R154, P0 ;  /* 0x0000009a7a9a7208 */ /* 0x000fe40000000000 */
[----:B------:R-:W-:Y:S02]  /*2667c0*/  FSEL R122, R123, R155, P0 ;  /* 0x0000009b7b7a7208 */ /* 0x000fe40000000000 */
[C---:B------:R-:W-:Y:S01]  /*2667d0*/  SEL R156, R168.reuse, R156, P0 ;  /* 0x0000009ca89c7207 */ /* 0x040fe20000000000 */
[----:B------:R-:W-:Y:S01]  /*2667e0*/  VIADD R168, R168, 0x1 ;  /* 0x00000001a8a87836 */ /* 0x000fe20000000000 */
[----:B------:R-:W-:Y:S01]  /*2667f0*/  SEL R157, R158, R157, P0 ;  /* 0x0000009d9e9d7207 */ /* 0x000fe20000000000 */
[----:B------:R-:W-:Y:S01]  /*266800*/  IMAD.MOV.U32 R155, RZ, RZ, R122 ;  /* 0x000000ffff9b7224 */ /* 0x000fe200078e007a */
[----:B------:R-:W-:Y:S06]  /*266810*/  @P1 BRA `(.L_x_13030) ;  /* 0xffffffe400541947 */ /* 0x000fec000383ffff */
.L_x_13005:
[----:B------:R-:W-:Y:S05]  /*266820*/  BSYNC.RECONVERGENT B3 ;  /* 0x0000000000037941 */ /* 0x000fea0003800200 */
.L_x_13004:
[----:B------:R-:W-:-:S13]  /*266830*/  ISETP.NE.AND P0, PT, R158, R2, PT ;  /* 0x000000029e00720c */ /* 0x000fda0003f05270 */
[----:B------:R-:W-:Y:S05]  /*266840*/  @!P0 BRA `(.L_x_13031) ;  /* 0x0000000000088947 */ /* 0x000fea0003800000 */
[----:B------:R-:W-:Y:S01]  /*266850*/  VIADD R158, R158, 0x1 ;  /* 0x000000019e9e7836 */ /* 0x000fe20000000000 */
[----:B------:R-:W-:Y:S06]  /*266860*/  BRA `(.L_x_13032) ;  /* 0xffffffe400147947 */ /* 0x000fec000383ffff */
.L_x_13031:
[----:B------:R-:W-:Y:S05]  /*266870*/  BSYNC.RECONVERGENT B4 ;  /* 0x0000000000047941 */ /* 0x000fea0003800200 */
.L_x_13003:
[----:B------:R-:W-:Y:S05]  /*266880*/  BRA `(.L_x_13002) ;  /* 0x0000001800e07947 */ /* 0x000fea0003800000 */
.L_x_13001:
[----:B------:R-:W-:Y:S01]  /*266890*/  ISETP.NE.AND P0, PT, R126, RZ, PT ;  /* 0x000000ff7e00720c */ /* 0x000fe20003f05270 */
[----:B------:R-:W-:-:S12]  /*2668a0*/  IMAD.MOV.U32 R157, RZ, RZ, R2 ;  /* 0x000000ffff9d7224 */ /* 0x000fd800078e0002 */
[----:B------:R-:W-:Y:S05]  /*2668b0*/  @!P0 BRA `(.L_x_13002) ;  /* 0x0000001800d48947 */ /* 0x000fea0003800000 */
[----:B------:R-:W2:Y:S01]  /*2668c0*/  LDL.U8 R158, [R165+0x2a48] ;  /* 0x002a4800a59e7983 */ /* 0x000ea20000100000 */
[----:B------:R-:W-:Y:S01]  /*2668d0*/  VIADD R166, R2, 0xffffffff ;  /* 0xffffffff02a67836 */ /* 0x000fe20000000000 */
[----:B------:R-:W-:Y:S01]  /*2668e0*/  BSSY.RECONVERGENT B3, `(.L_x_13033) ;  /* 0x00001b1000037945 */ /* 0x000fe20003800200 */
[----:B------:R-:W-:Y:S02]  /*2668f0*/  IMAD.MOV.U32 R156, RZ, RZ, RZ ;  /* 0x000000ffff9c7224 */ /* 0x000fe400078e00ff */
[----:B------:R-:W-:Y:S02]  /*266900*/  IMAD R166, R166, R126, -0x1 ;  /* 0xffffffffa6a67424 */ /* 0x000fe400078e027e */
[----:B------:R-:W-:Y:S02]  /*266910*/  IMAD.MOV.U32 R159, RZ, RZ, 0x1 ;  /* 0x00000001ff9f7424 */ /* 0x000fe400078e00ff */
[----:B------:R-:W-:Y:S02]  /*266920*/  IMAD.MOV.U32 R154, RZ, RZ, 0x0 ;  /* 0x00000000ff9a7424 */ /* 0x000fe400078e00ff */
[----:B------:R-:W-:Y:S01]  /*266930*/  IMAD.MOV.U32 R155, RZ, RZ, -0x100000 ;  /* 0xfff00000ff9b7424 */ /* 0x000fe200078e00ff */
[----:B--2---:R-:W-:-:S02]  /*266940*/  PRMT R157, R158, 0x8880, RZ ;  /* 0x000088809e9d7816 */ /* 0x004fc400000000ff */
[----:B------:R-:W-:Y:S02]  /*266950*/  PRMT R158, R158, 0x8880, RZ ;  /* 0x000088809e9e7816 */ /* 0x000fe400000000ff */
[----:B------:R-:W-:-:S07]  /*266960*/  SHF.R.S32.HI R165, RZ, 0x1f, R157 ;  /* 0x0000001fffa57819 */ /* 0x000fce000001149d */
.L_x_13058:
        /* <DEDUP_REMOVED lines=13> */
[----:B------:R-:W-:Y:S01]  /*266a40*/  UMOV UR4, 0x57d ;  /* 0x0000057d00047882 */ /* 0x000fe20000000000 */
[----:B------:R-:W-:Y:S01]  /*266a50*/  PRMT R3, R3, 0x8880, RZ ;  /* 0x0000888003037816 */ /* 0x000fe200000000ff */
[----:B------:R-:W-:Y:S01]  /*266a60*/  IMAD.MOV.U32 R5, RZ, RZ, R128 ;  /* 0x000000ffff057224 */ /* 0x000fe200078e0080 */
[--C-:B------:R-:W-:Y:S02]  /*266a70*/  SHF.R.S32.HI R119, RZ, 0x1f, R118.reuse ;  /* 0x0000001fff777819 */ /* 0x100fe40000011476 */
[----:B------:R-:W-:Y:S02]  /*266a80*/  PRMT R3, R3, 0x7710, RZ ;  /* 0x0000771003037816 */ /* 0x000fe400000000ff */
[----:B-1----:R-:W-:Y:S01]  /*266a90*/  R2UR UR10, R104 ;  /* 0x00000000680a72ca */ /* 0x002fe200000e0000 */
[----:B------:R-:W-:Y:S01]  /*266aa0*/  IMAD.WIDE R118, R158, 0x5, R118 ;  /* 0x000000059e767825 */ /* 0x000fe200078e0276 */
[----:B------:R-:W-:-:S02]  /*266ab0*/  PRMT R3, R157, 0x5410, R3 ;  /* 0x000054109d037816 */ /* 0x000fc40000000003 */
[C---:B------:R-:W-:Y:S02]  /*266ac0*/  R2UR UR11, R105.reuse ;  /* 0x00000000690b72ca */ /* 0x040fe400000e0000 */
[C---:B------:R-:W-:Y:S02]  /*266ad0*/  R2UR UR8, R104.reuse ;  /* 0x00000000680872ca */ /* 0x040fe400000e0000 */
[C---:B------:R-:W-:Y:S02]  /*266ae0*/  R2UR UR9, R105.reuse ;  /* 0x00000000690972ca */ /* 0x040fe400000e0000 */
[----:B------:R-:W-:Y:S02]  /*266af0*/  R2UR UR6, R104 ;  /* 0x00000000680672ca */ /* 0x000fe400000e0000 */
[C---:B------:R-:W-:Y:S02]  /*266b00*/  R2UR UR7, R105.reuse ;  /* 0x00000000690772ca */ /* 0x040fe400000e0000 */
[----:B------:R-:W-:-:S02]  /*266b10*/  R2UR UR5, R105 ;  /* 0x00000000690572ca */ /* 0x000fc400000e0000 */
[----:B------:R-:W-:-:S04]  /*266b20*/  LEA R122, P0, R118, R129, 0x3 ;  /* 0x00000081767a7211 */ /* 0x000fc800078018ff */
[----:B------:R-:W-:-:S05]  /*266b30*/  LEA.HI.X R123, R118, R128, R119, 0x3, P0 ;  /* 0x00000080767b7211 */ /* 0x000fca00000f1c77 */
[----:B------:R-:W3:Y:S01]  /*266b40*/  LDG.E.64 R142, desc[UR8][R122.64+0xb248] ;  /* 0x00b248087a8e7981 */ /* 0x000ee2000c1e1b00 */
[----:B------:R-:W-:Y:S02]  /*266b50*/  IMAD R150, R165, 0xa0, RZ ;  /* 0x000000a0a5967824 */ /* 0x000fe400078e02ff */
[----:B--2---:R-:W-:Y:S01]  /*266b60*/  IDP.2A.LO.S16.U8 R3, R3, UR4, R4 ;  /* 0x0000000403037c26 */ /* 0x004fe20008001204 */
[----:B------:R-:W-:Y:S01]  /*266b70*/  R2UR UR4, R104 ;  /* 0x00000000680472ca */ /* 0x000fe200000e0000 */
[----:B------:R-:W-:-:S04]  /*266b80*/  IMAD.MOV.U32 R4, RZ, RZ, R129 ;  /* 0x000000ffff047224 */ /* 0x000fc800078e0081 */
[----:B------:R-:W-:-:S05]  /*266b90*/  IMAD.WIDE R4, R3, 0x8, R4 ;  /* 0x0000000803047825 */ /* 0x000fca00078e0204 */
[----:B------:R-:W3:Y:S04]  /*266ba0*/  LDG.E.64 R118, desc[UR10][R4.64+0xa118] ;  /* 0x00a1180a04767981 */ /* 0x000ee8000c1e1b00 */
[----:B------:R-:W2:Y:S04]  /*266bb0*/  LDG.E.64 R120, desc[UR6][R4.64+0x8d90] ;  /* 0x008d900604787981 */ /* 0x000ea8000c1e1b00 */
[----:B------:R0:W2:Y:S02]  /*266bc0*/  LDG.E.64 R146, desc[UR4][R122.64+0xb180] ;  /* 0x00b180047a927981 */ /* 0x0000a4000c1e1b00 */
[----:B0-----:R-:W-:-:S04]  /*266bd0*/  IMAD.WIDE.U32 R122, R157, 0xa0, R122 ;  /* 0x000000a09d7a7825 */ /* 0x001fc800078e007a */
[----:B------:R-:W-:Y:S02]  /*266be0*/  IMAD.IADD R151, R123, 0x1, R150 ;  /* 0x000000017b977824 */ /* 0x000fe400078e0296 */
[----:B------:R-:W-:-:S05]  /*266bf0*/  IMAD.MOV.U32 R150, RZ, RZ, R122 ;  /* 0x000000ffff967224 */ /* 0x000fca00078e007a */
[----:B------:R-:W4:Y:S01]  /*266c00*/  LDG.E.64 R152, desc[UR4][R150.64+0x52a8] ;  /* 0x0052a80496987981 */ /* 0x000f22000c1e1b00 */
[----:B------:R-:W-:Y:S02]  /*266c10*/  IMAD.MOV.U32 R124, RZ, RZ, -0x800000 ;  /* 0xff800000ff7c7424 */ /* 0x000fe400078e00ff */
[----:B------:R-:W-:Y:S02]  /*266c20*/  IMAD.MOV.U32 R125, RZ, RZ, 0x41cdcd64 ;  /* 0x41cdcd64ff7d7424 */ /* 0x000fe400078e00ff */
[----:B------:R-:W-:-:S04]  /*266c30*/  IMAD.WIDE.U32 R4, R157, -0x320, R4 ;  /* 0xfffffce09d047825 */ /* 0x000fc800078e0004 */
[----:B------:R-:W-:Y:S01]  /*266c40*/  IMAD R148, R165, -0x320, RZ ;  /* 0xfffffce0a5947824 */ /* 0x000fe200078e02ff */
[----:B------:R-:W-:Y:S04]  /*266c50*/  BSSY.RECONVERGENT B1, `(.L_x_13036) ;  /* 0x000006c000017945 */ /* 0x000fe80003800200 */
[----:B------:R-:W-:Y:S01]  /*266c60*/  IADD3 R149, PT, PT, R5, -R157, R148 ;  /* 0x8000009d05957210 */ /* 0x000fe20007ffe094 */
[----:B------:R-:W-:Y:S01]  /*266c70*/  IMAD.MOV.U32 R148, RZ, RZ, R4 ;  /* 0x000000ffff947224 */ /* 0x000fe200078e0004 */
[----:B---3--:R-:W-:Y:S02]  /*266c80*/  DADD R118, R142, R118 ;  /* 0x000000008e767229 */ /* 0x008fe40000000076 */
[----:B--2---:R-:W-:-:S06]  /*266c90*/  DADD R120, R146, R120 ;  /* 0x0000000092787229 */ /* 0x004fcc0000000078 */
[----:B------:R-:W-:-:S06]  /*266ca0*/  DSETP.GT.AND P0, PT, |R118|, R124, PT ;  /* 0x0000007c7600722a */ /* 0x000fcc0003f04200 */
[----:B------:R-:W-:Y:S02]  /*266cb0*/  FSEL R138, R118, RZ, !P0 ;  /* 0x000000ff768a7208 */ /* 0x000fe40004000000 */
[----:B------:R-:W-:Y:S02]  /*266cc0*/  FSEL R144, R120, RZ, !P0 ;  /* 0x000000ff78907208 */ /* 0x000fe40004000000 */
[----:B------:R-:W-:Y:S02]  /*266cd0*/  FSEL R145, R121, -1.875, !P0 ;  /* 0xbff0000079917808 */ /* 0x000fe40004000000 */
[----:B------:R-:W-:Y:S01]  /*266ce0*/  FSEL R139, R119, +QNAN , !P0 ;  /* 0x7ff00000778b7808 */ /* 0x000fe20004000000 */
[----:B----4-:R-:W-:Y:S01]  /*266cf0*/  DSETP.GEU.AND P0, PT, |R152|, R124, PT ;  /* 0x0000007c9800722a */ /* 0x010fe20003f0e200 */
[----:B------:R-:W-:Y:S01]  /*266d00*/  MOV R140, R144 ;  /* 0x00000090008c7202 */ /* 0x000fe20000000f00 */
[----:B------:R-:W-:Y:S02]  /*266d10*/  IMAD.MOV.U32 R141, RZ, RZ, R145 ;  /* 0x000000ffff8d7224 */ /* 0x000fe400078e0091 */
[----:B------:R-:W-:-:S02]  /*266d20*/  IMAD.MOV.U32 R4, RZ, RZ, R138 ;  /* 0x000000ffff047224 */ /* 0x000fc400078e008a */
[----:B------:R-:W-:-:S08]  /*266d30*/  IMAD.MOV.U32 R5, RZ, RZ, R139 ;  /* 0x000000ffff057224 */ /* 0x000fd000078e008b */
        /* <DEDUP_REMOVED lines=19> */
[----:B------:R-:W-:-:S06]  /*266e70*/  DSETP.GT.AND P0, PT, |R4|, R124, PT ;  /* 0x0000007c0400722a */ /* 0x000fcc0003f04200 */
[----:B------:R-:W-:Y:S02]  /*266e80*/  FSEL R4, R4, RZ, !P0 ;  /* 0x000000ff04047208 */ /* 0x000fe40004000000 */
[----:B------:R-:W-:Y:S01]  /*266e90*/  FSEL R5, R5, +QNAN , !P0 ;  /* 0x7ff0000005057808 */ /* 0x000fe20004000000 */
[----:B--2---:R-:W-:-:S08]  /*266ea0*/  DADD R122, R146, R122 ;  /* 0x00000000927a7229 */ /* 0x004fd0000000007a */
[----:B---3--:R-:W-:Y:S01]  /*266eb0*/  DADD R120, R122, R120 ;  /* 0x000000007a787229 */ /* 0x008fe20000000078 */
[----:B------:R-:W-:-:S09]  /*266ec0*/  IMAD.MOV.U32 R122, RZ, RZ, 0x1 ;  /* 0x00000001ff7a7424 */ /* 0x000fd200078e00ff */
        /* <DEDUP_REMOVED lines=26> */
.L_x_13039:
[----:B------:R-:W-:Y:S05]  /*267070*/  BSYNC.RECONVERGENT B4 ;  /* 0x0000000000047941 */ /* 0x000fea0003800200 */
.L_x_13038:
        /* <DEDUP_REMOVED lines=32> */
.L_x_13041:
[----:B------:R-:W-:Y:S05]  /*267280*/  BSYNC.RECONVERGENT B4 ;  /* 0x0000000000047941 */ /* 0x000fea0003800200 */
.L_x_13040:
        /* <DEDUP_REMOVED lines=8> */
.L_x_13037:
[----:B------:R-:W-:Y:S05]  /*267310*/  BSYNC.RECONVERGENT B1 ;  /* 0x0000000000017941 */ /* 0x000fea0003800200 */
.L_x_13036:
        /* <DEDUP_REMOVED lines=13> */
[----:B------:R-:W-:Y:S01]  /*2673f0*/  IMAD.MOV.U32 R122, RZ, RZ, 0x1 ;  /* 0x00000001ff7a7424 */ /* 0x000fe200078e00ff */
[----:B------:R-:W-:Y:S06]  /*267400*/  BSSY.RECONVERGENT B4, `(.L_x_13044) ;  /* 0x000001f000047945 */ /* 0x000fec0003800200 */
[----:B------:R-:W-:-:S06]  /*267410*/  DSETP.GT.AND P0, PT, |R152|, R118, PT ;  /* 0x000000769800722a */ /* 0x000fcc0003f04200 */
        /* <DEDUP_REMOVED lines=29> */
.L_x_13045:
[----:B------:R-:W-:Y:S05]  /*2675f0*/  BSYNC.RECONVERGENT B4 ;  /* 0x0000000000047941 */ /* 0x000fea0003800200 */
.L_x_13044:
        /* <DEDUP_REMOVED lines=32> */
.L_x_13047:
[----:B------:R-:W-:Y:S05]  /*267800*/  BSYNC.RECONVERGENT B4 ;  /* 0x0000000000047941 */ /* 0x000fea0003800200 */
.L_x_13046:
        /* <DEDUP_REMOVED lines=8> */
.L_x_13043:
[----:B------:R-:W-:Y:S05]  /*267890*/  BSYNC.RECONVERGENT B1 ;  /* 0x0000000000017941 */ /* 0x000fea0003800200 */
.L_x_13042:
        /* <DEDUP_REMOVED lines=16> */
[----:B------:R-:W-:Y:S01]  /*2679a0*/  MOV R122, 0x1 ;  /* 0x00000001007a7802 */ /* 0x000fe20000000f00 */
        /* <DEDUP_REMOVED lines=31> */
.L_x_13051:
[----:B------:R-:W-:Y:S05]  /*267ba0*/  BSYNC.RECONVERGENT B4 ;  /* 0x0000000000047941 */ /* 0x000fea0003800200 */
.L_x_13050:
        /* <DEDUP_REMOVED lines=32> */
.L_x_13053:
[----:B------:R-:W-:Y:S05]  /*267db0*/  BSYNC.RECONVERGENT B4 ;  /* 0x0000000000047941 */ /* 0x000fea0003800200 */
.L_x_13052:
        /* <DEDUP_REMOVED lines=8> */
.L_x_13049:
[----:B------:R-:W-:Y:S05]  /*267e40*/  BSYNC.RECONVERGENT B1 ;  /* 0x0000000000017941 */ /* 0x000fea0003800200 */
.L_x_13048:
        /* <DEDUP_REMOVED lines=30> */
.L_x_13055:
[----:B------:R-:W-:Y:S05]  /*268030*/  BSYNC.RECONVERGENT B1 ;  /* 0x0000000000017941 */ /* 0x000fea0003800200 */
.L_x_13054:
[----:B------:R-:W-:-:S06]  /*268040*/  DSETP.GEU.AND P0, PT, R186, R122, PT ;  /* 0x0000007aba00722a */ /* 0x000fcc0003f0e000 */
[----:B------:R-:W-:Y:S02]  /*268050*/  FSEL R142, R142, R4, !P0 ;  /* 0x000000048e8e7208 */ /* 0x000fe40004000000 */
[----:B------:R-:W-:Y:S02]  /*268060*/  FSEL R146, R146, R140, !P0 ;  /* 0x0000008c92927208 */ /* 0x000fe40004000000 */
[----:B------:R-:W-:Y:S02]  /*268070*/  FSEL R4, R143, R5, !P0 ;  /* 0x000000058f047208 */ /* 0x000fe40004000000 */
[----:B------:R-:W-:-:S03]  /*268080*/  FSEL R140, R147, R141, !P0 ;  /* 0x0000008d938c7208 */ /* 0x000fc60004000000 */
[----:B------:R-:W-:Y:S02]  /*268090*/  IMAD.MOV.U32 R143, RZ, RZ, R4 ;  /* 0x000000ffff8f7224 */ /* 0x000fe400078e0004 */
[----:B------:R-:W-:-:S07]  /*2680a0*/  IMAD.MOV.U32 R147, RZ, RZ, R140 ;  /* 0x000000ffff937224 */ /* 0x000fce00078e008c */
.L_x_13035:
[----:B------:R-:W-:Y:S05]  /*2680b0*/  BSYNC.RECONVERGENT B2 ;  /* 0x0000000000027941 */ /* 0x000fea0003800200 */
.L_x_13034:
        /* <DEDUP_REMOVED lines=11> */
[----:B-----5:R-:W-:Y:S02]  /*268170*/  DADD R118, R138, R106 ;  /* 0x000000008a767229 */ /* 0x020fe4000000006a */
        /* <DEDUP_REMOVED lines=24> */
.L_x_13057:
[----:B------:R-:W-:Y:S05]  /*268300*/  BSYNC.RECONVERGENT B1 ;  /* 0x0000000000017941 */ /* 0x000fea0003800200 */
.L_x_13056:
        /* <DEDUP_REMOVED lines=14> */
[----:B------:R-:W-:Y:S05]  /*2683f0*/  BSYNC.RECONVERGENT B3 ;  /* 0x0000000000037941 */ /* 0x000fea0003800200 */
.L_x_13033:
[----:B------:R-:W-:-:S07]  /*268400*/  IMAD.MOV.U32 R157, RZ, RZ, R2 ;  /* 0x000000ffff9d7224 */ /* 0x000fce00078e0002 */
.L_x_13002:
[----:B------:R-:W-:Y:S05]  /*268410*/  BSYNC.RECONVERGENT B5 ;  /* 0x0000000000057941 */ /* 0x000fea0003800200 */
.L_x_13000:
[----:B------:R-:W-:Y:S02]  /*268420*/  IMAD.MOV.U32 R134, RZ, RZ, -0x800000 ;  /* 0xff800000ff867424 */ /* 0x000fe400078e00ff */
[----:B------:R-:W-:-:S06]  /*268430*/  IMAD.MOV.U32 R135, RZ, RZ, 0x41cdcd64 ;  /* 0x41cdcd64ff877424 */ /* 0x000fcc00078e00ff */
[----:B------:R-:W-:-:S06]  /*268440*/  DSETP.GT.AND P0, PT, |R154|, R134, PT ;  /* 0x000000869a00722a */ /* 0x000fcc0003f04200 */
[----:B------:R-:W-:Y:S02]  /*268450*/  SEL R150, R157, 0x1, !P0 ;  /* 0x000000019d967807 */ /* 0x000fe40004000000 */
[----:B------:R-:W-:-:S03]  /*268460*/  SEL R156, R156, 0x1, !P0 ;  /* 0x000000019c9c7807 */ /* 0x000fc60004000000 */
[C---:B------:R-:W-:Y:S02]  /*268470*/  IMAD.IADD R120, R127.reuse, 0x1, R150 ;  /* 0x000000017f787824 */ /* 0x040fe400078e0296 */
[----:B------:R-:W-:-:S03]  /*268480*/  IMAD.IADD R3, R127, 0x1, R156 ;  /* 0x000000017f037824 */ /* 0x000fc600078e029c */
[----:B------:R-:W2:Y:S04]  /*268490*/  LDL.U8 R119, [R120+0x2a48] ;  /* 0x002a480078777983 */ /* 0x000ea80000100000 */
[----:B-----5:R-:W3:Y:S01]  /*2684a0*/  LDL.U8 R118, [R3+0x2a63] ;  /* 0x002a630003767983 */ /* 0x020ee20000100000 */
[----:B------:R-:W-:Y:S01]  /*2684b0*/  BSSY.RECONVERGENT B2, `(.L_x_13059) ;  /* 0x0000178000027945 */ /* 0x000fe20003800200 */
[----:B------:R-:W-:Y:S02]  /*2684c0*/  IMAD.MOV.U32 R170, RZ, RZ, 0x0 ;  /* 0x00000000ffaa7424 */ /* 0x000fe400078e00ff */
[----:B------:R-:W-:Y:S02]  /*2684d0*/  IMAD.MOV.U32 R171, RZ, RZ, -0x40100000 ;  /* 0xbff00000ffab7424 */ /* 0x000fe400078e00ff */
[----:B------:R-:W-:-:S02]  /*2684e0*/  IMAD.MOV.U32 R166, RZ, RZ, 0x0 ;  /* 0x00000000ffa67424 */ /* 0x000fc400078e00ff */
[----:B------:R-:W-:Y:S01]  /*2684f0*/  IMAD.MOV.U32 R167, RZ, RZ, 0x7ff00000 ;  /* 0x7ff00000ffa77424 */ /* 0x000fe200078e00ff */
[C---:B--2---:R-:W-:Y:S02]  /*268500*/  PRMT R121, R119.reuse, 0x8880, RZ ;  /* 0x0000888077797816 */ /* 0x044fe400000000ff */
[----:B------:R-:W-:Y:S02]  /*268510*/  PRMT R138, R119, 0x7610, R138 ;  /* 0x00007610778a7816 */ /* 0x000fe4000000008a */
[C---:B---3--:R-:W-:Y:S02]  /*268520*/  PRMT R124, R118.reuse, 0x8880, RZ ;  /* 0x00008880767c7816 */ /* 0x048fe400000000ff */
[----:B------:R-:W-:-:S03]  /*268530*/  PRMT R139, R118, 0x7610, R139 ;  /* 0x00007610768b7816 */ /* 0x000fc6000000008b */
[----:B------:R-:W-:-:S05]  /*268540*/  IMAD.IADD R4, R121, 0x1, R124 ;  /* 0x0000000179047824 */ /* 0x000fca00078e027c */
[----:B------:R-:W-:-:S13]  /*268550*/  ISETP.NE.AND P0, PT, R4, 0x3, PT ;  /* 0x000000030400780c */ /* 0x000fda0003f05270 */
[----:B------:R-:W-:Y:S05]  /*268560*/  @P0 BRA `(.L_x_13060) ;  /* 0x0000001400b00947 */ /* 0x000fea0003800000 */
[----:B------:R-:W2:Y:S04]  /*268570*/  LDL.S8 R120, [R120+0x2a49] ;  /* 0x002a490078787983 */ /* 0x000ea80000100200 */
[----:B------:R-:W3:Y:S01]  /*268580*/  LDL.S8 R3, [R3+0x2a64] ;  /* 0x002a640003037983 */ /* 0x000ee20000100200 */
[----:B------:R-:W-:Y:S01]  /*268590*/  LOP3.LUT R4, R139, 0xffff, RZ, 0xc0, !PT ;  /* 0x0000ffff8b047812 */ /* 0x000fe200078ec0ff */
[----:B------:R-:W-:Y:S01]  /*2685a0*/  UMOV UR4, 0x5197d ;  /* 0x0005197d00047882 */ /* 0x000fe20000000000 */
[----:B------:R-:W-:Y:S01]  /*2685b0*/  PRMT R118, R118, 0x3340, RZ ;  /* 0x0000334076767816 */ /* 0x000fe200000000ff */
[----:B------:R-:W-:Y:S01]  /*2685c0*/  IMAD.MOV.U32 R122, RZ, RZ, R129 ;  /* 0x000000ffff7a7224 */ /* 0x000fe200078e0081 */
[----:B------:R-:W-:Y:S01]  /*2685d0*/  PRMT R4, R4, 0x8880, RZ ;  /* 0x0000888004047816 */ /* 0x000fe200000000ff */
[----:B------:R-:W-:Y:S01]  /*2685e0*/  IMAD.MOV.U32 R123, RZ, RZ, R128 ;  /* 0x000000ffff7b7224 */ /* 0x000fe200078e0080 */
[----:B-1----:R-:W-:-:S02]  /*2685f0*/  R2UR UR6, R104 ;  /* 0x00000000680672ca */ /* 0x002fc400000e0000 */
[--C-:B------:R-:W-:Y:S02]  /*268600*/  SHF.R.S32.HI R5, RZ, 0x1f, R4.reuse ;  /* 0x0000001fff057819 */ /* 0x100fe40000011404 */
[----:B------:R-:W-:Y:S02]  /*268610*/  R2UR UR7, R105 ;  /* 0x00000000690772ca */ /* 0x000fe400000e0000 */
[C---:B------:R-:W-:Y:S01]  /*268620*/  R2UR UR10, R104.reuse ;  /* 0x00000000680a72ca */ /* 0x040fe200000e0000 */
[----:B------:R-:W-:Y:S01]  /*268630*/  IMAD.WIDE R4, R121, 0x5, R4 ;  /* 0x0000000579047825 */ /* 0x000fe200078e0204 */
[----:B------:R-:W-:Y:S02]  /*268640*/  R2UR UR11, R105 ;  /* 0x00000000690b72ca */ /* 0x000fe400000e0000 */
[----:B------:R-:W-:Y:S02]  /*268650*/  R2UR UR8, R104 ;  /* 0x00000000680872ca */ /* 0x000fe400000e0000 */
[----:B------:R-:W-:-:S02]  /*268660*/  LEA R170, P0, R4, R129, 0x3 ;  /* 0x0000008104aa7211 */ /* 0x000fc400078018ff */
[C---:B------:R-:W-:Y:S02]  /*268670*/  R2UR UR9, R105.reuse ;  /* 0x00000000690972ca */ /* 0x040fe400000e0000 */
[----:B------:R-:W-:Y:S02]  /*268680*/  LEA.HI.X R171, R4, R128, R5, 0x3, P0 ;  /* 0x0000008004ab7211 */ /* 0x000fe400000f1c05 */
[----:B------:R-:W-:-:S09]  /*268690*/  R2UR UR5, R105 ;  /* 0x00000000690572ca */ /* 0x000fd200000e0000 */
[----:B------:R-:W4:Y:S01]  /*2686a0*/  LDG.E.64 R166, desc[UR8][R170.64+0xb248] ;  /* 0x00b24808aaa67981 */ /* 0x000f22000c1e1b00 */
[----:B--2---:R-:W-:-:S04]  /*2686b0*/  LOP3.LUT R121, R120, 0xffff, RZ, 0xc0, !PT ;  /* 0x0000ffff78797812 */ /* 0x004fc800078ec0ff */
[----:B------:R-:W-:-:S04]  /*2686c0*/  PRMT R121, R119, 0x3340, R121 ;  /* 0x0000334077797816 */ /* 0x000fc80000000079 */
[----:B------:R-:W-:-:S05]  /*2686d0*/  PRMT R118, R121, 0x5410, R118 ;  /* 0x0000541079767816 */ /* 0x000fca0000000076 */
[----:B---3--:R-:W-:Y:S01]  /*2686e0*/  IDP.4A.S8.U8 R4, R118, UR4, R3 ;  /* 0x0000000476047c26 */ /* 0x008fe20008000203 */
[----:B------:R-:W-:Y:S02]  /*2686f0*/  R2UR UR4, R104 ;  /* 0x00000000680472ca */ /* 0x000fe400000e0000 */
[----:B------:R-:W-:Y:S01]  /*268700*/  PRMT R121, R138, 0x8880, RZ ;  /* 0x000088808a797816 */ /* 0x000fe200000000ff */
[----:B------:R-:W-:-:S03]  /*268710*/  IMAD.WIDE R4, R4, 0x8, R122 ;  /* 0x0000000804047825 */ /* 0x000fc600078e027a */
[----:B------:R-:W-:Y:S02]  /*268720*/  PRMT R121, R121, 0x7710, RZ ;  /* 0x0000771079797816 */ /* 0x000fe400000000ff */
[----:B------:R-:W2:Y:S02]  /*268730*/  LDG.E.64 R118, desc[UR6][R4.64+0x8a70] ;  /* 0x008a700604767981 */ /* 0x000ea4000c1e1b00 */
[----:B------:R-:W-:-:S03]  /*268740*/  PRMT R120, R121, 0x5410, R120 ;  /* 0x0000541079787816 */ /* 0x000fc60000000078 */
[----:B------:R-:W2:Y:S01]  /*268750*/  LDG.E.64 R170, desc[UR4][R170.64+0xb180] ;  /* 0x00b18004aaaa7981 */ /* 0x000ea2000c1e1b00 */
[----:B------:R-:W-:-:S03]  /*268760*/  UMOV UR4, 0x519 ;  /* 0x0000051900047882 */ /* 0x000fc60000000000 */
[----:B------:R-:W4:Y:S01]  /*268770*/  LDG.E.64 R4, desc[UR10][R4.64+0x9df8] ;  /* 0x009df80a04047981 */ /* 0x000f22000c1e1b00 */
[----:B------:R-:W-:-:S04]  /*268780*/  IDP.2A.LO.S16.U8 R120, R120, UR4, R124 ;  /* 0x0000000478787c26 */ /* 0x000fc8000800127c */
        /* <DEDUP_REMOVED lines=17> */
[----:B------:R-:W-:-:S02]  /*2688a0*/  IMAD.MOV.U32 R143, RZ, RZ, R145 ;  /* 0x000000ffff8f7224 */ /* 0x000fc400078e0091 */
[----:B------:R-:W-:Y:S02]  /*2688b0*/  IMAD.MOV.U32 R4, RZ, RZ, R140 ;  /* 0x000000ffff047224 */ /* 0x000fe400078e008c */
[----:B------:R-:W-:-:S07]  /*2688c0*/  IMAD.MOV.U32 R5, RZ, RZ, R141 ;  /* 0x000000ffff057224 */ /* 0x000fce00078e008d */
[----:B------:R-:W-:Y:S05]  /*2688d0*/  @P0 BRA `(.L_x_13062) ;  /* 0x0000000400680947 */ /* 0x000fea0003800000 */
        /* <DEDUP_REMOVED lines=48> */
.L_x_13064:
[----:B------:R-:W-:Y:S05]  /*268be0*/  BSYNC.RECONVERGENT B3 ;  /* 0x0000000000037941 */ /* 0x000fea0003800200 */
.L_x_13063:
[----:B------:R0:W-:Y:S01]  /*268bf0*/  STL.64 [R1+0x5368], R136 ;  /* 0x0053688801007387 */ /* 0x0001e20000100a00 */
[----:B------:R-:W-:Y:S01]  /*268c00*/  UMOV UR4, 0xff800000 ;  /* 0xff80000000047882 */ /* 0x000fe20000000000 */
[----:B------:R-:W-:Y:S02]  /*268c10*/  UMOV UR5, 0x41cdcd64 ;  /* 0x41cdcd6400057882 */ /* 0x000fe40000000000 */
[----:B------:R-:W-:-:S14]  /*268c20*/  DSETP.GEU.AND P0, PT, |R140|, UR4, PT ;  /* 0x000000048c007e2a */ /* 0x000fdc000bf0e200 */
[----:B0-----:R-:W-:Y:S05]  /*268c30*/  @P0 BRA `(.L_x_13062) ;  /* 0x0000000000900947 */ /* 0x001fea0003800000 */
        /* <DEDUP_REMOVED lines=24> */
.L_x_13066:
[----:B------:R-:W-:Y:S05]  /*268dc0*/  BSYNC.RECONVERGENT B3 ;  /* 0x0000000000037941 */ /* 0x000fea0003800200 */
.L_x_13065:
        /* <DEDUP_REMOVED lines=11> */
.L_x_13062:
[----:B------:R-:W-:Y:S05]  /*268e80*/  BSYNC.RECONVERGENT B1 ;  /* 0x0000000000017941 */ /* 0x000fea0003800200 */
.L_x_13061:
[----:B0-----:R-:W-:Y:S01]  /*268e90*/  IMAD.MOV.U32 R118, RZ, RZ, -0x800000 ;  /* 0xff800000ff767424 */ /* 0x001fe200078e00ff */
        /* <DEDUP_REMOVED lines=42> */
.L_x_13070:
[----:B------:R-:W-:Y:S05]  /*269140*/  BSYNC.RECONVERGENT B3 ;  /* 0x0000000000037941 */ /* 0x000fea0003800200 */
.L_x_13069:
        /* <DEDUP_REMOVED lines=29> */
.L_x_13072:
[----:B------:R-:W-:Y:S05]  /*269320*/  BSYNC.RECONVERGENT B3 ;  /* 0x0000000000037941 */ /* 0x000fea0003800200 */
.L_x_13071:
        /* <DEDUP_REMOVED lines=11> */
.L_x_13068:
[----:B------:R-:W-:Y:S05]  /*2693e0*/  BSYNC.RECONVERGENT B1 ;  /* 0x0000000000017941 */ /* 0x000fea0003800200 */
.L_x_13067:
        /* <DEDUP_REMOVED lines=48> */
.L_x_13076:
[----:B------:R-:W-:Y:S05]  /*2696f0*/  BSYNC.RECONVERGENT B3 ;  /* 0x0000000000037941 */ /* 0x000fea0003800200 */
.L_x_13075:
        /* <DEDUP_REMOVED lines=31> */
.L_x_13078:
[----:B------:R-:W-:Y:S05]  /*2698f0*/  BSYNC.RECONVERGENT B3 ;  /* 0x0000000000037941 */ /* 0x000fea0003800200 */
.L_x_13077:
        /* <DEDUP_REMOVED lines=11> */
.L_x_13074:
[----:B------:R-:W-:Y:S05]  /*2699b0*/  BSYNC.RECONVERGENT B1 ;  /* 0x0000000000017941 */ /* 0x000fea0003800200 */
.L_x_13073:
[----:B------:R-:W-:Y:S01]  /*2699c0*/  UMOV UR4, 0xff800000 ;  /* 0xff80000000047882 */ /* 0x000fe20000000000 */
[----:B------:R-:W-:Y:S02]  /*2699d0*/  UMOV UR5, 0x41cdcd64 ;  /* 0x41cdcd6400057882 */ /* 0x000fe40000000000 */
[----:B------:R-:W-:-:S14]  /*2699e0*/  DSETP.GEU.AND P0, PT, |R4|, UR4, PT ;  /* 0x0000000404007e2a */ /* 0x000fdc000bf0e200 */
[----:B------:R-:W-:Y:S05]  /*2699f0*/  @P0 BRA `(.L_x_13060) ;  /* 0x00000000008c0947 */ /* 0x000fea0003800000 */
[----:B0-----:R-:W-:Y:S01]  /*269a00*/  DADD R118, R170, R106 ;  /* 0x00000000aa767229 */ /* 0x001fe2000000006a */
[----:B------:R-:W-:Y:S01]  /*269a10*/  MOV R120, 0x1 ;  /* 0x0000000100787802 */ /* 0x000fe20000000f00 */
        /* <DEDUP_REMOVED lines=24> */
.L_x_13080:
[----:B------:R-:W-:Y:S05]  /*269ba0*/  BSYNC.RECONVERGENT B1 ;  /* 0x0000000000017941 */ /* 0x000fea0003800200 */
.L_x_13079:
        /* <DEDUP_REMOVED lines=8> */
.L_x_13060:
[----:B------:R-:W-:Y:S05]  /*269c30*/  BSYNC.RECONVERGENT B2 ;  /* 0x0000000000027941 */ /* 0x000fea0003800200 */
.L_x_13059:
[----:B------:R-:W-:Y:S01]  /*269c40*/  ISETP.NE.AND P0, PT, R2, RZ, PT ;  /* 0x000000ff0200720c */ /* 0x000fe20003f05270 */
[----:B------:R-:W-:-:S12]  /*269c50*/  BSSY.RECONVERGENT B1, `(.L_x_13081) ;  /* 0x000003e000017945 */ /* 0x000fd80003800200 */
[----:B------:R-:W-:Y:S05]  /*269c60*/  @!P0 BRA `(.L_x_13082) ;  /* 0x0000000000f08947 */ /* 0x000fea0003800000 */
[C---:B------:R-:W-:Y:S01]  /*269c70*/  VIADD R3, R2.reuse, 0xffffffff ;  /* 0xffffffff02037836 */ /* 0x040fe20000000000 */
[----:B------:R-:W-:Y:S01]  /*269c80*/  LOP3.LUT R4, R2, 0xf, RZ, 0xc0, !PT ;  /* 0x0000000f02047812 */ /* 0x000fe200078ec0ff */
[----:B------:R-:W-:Y:S03]  /*269c90*/  BSSY.RECONVERGENT B2, `(.L_x_13083) ;  /* 0x0000014000027945 */ /* 0x000fe60003800200 */
[----:B------:R-:W-:Y:S01]  /*269ca0*/  ISETP.GE.U32.AND P0, PT, R3, 0xf, PT ;  /* 0x0000000f0300780c */ /* 0x000fe20003f06070 */
[----:B------:R-:W-:Y:S01]  /*269cb0*/  IMAD.MOV.U32 R3, RZ, RZ, RZ ;  /* 0x000000ffff037224 */ /* 0x000fe200078e00ff */
[----:B------:R-:W-:-:S11]  /*269cc0*/  ISETP.NE.AND P1, PT, R4, RZ, PT ;  /* 0x000000ff0400720c */ /* 0x000fd60003f25270 */
[----:B------:R-:W-:Y:S05]  /*269cd0*/  @!P0 BRA `(.L_x_13084) ;  /* 0x00000000003c8947 */ /* 0x000fea0003800000 */
[----:B------:R-:W-:Y:S01]  /*269ce0*/  LOP3.LUT R3, R2, 0x7ffffff0, RZ, 0xc0, !PT ;  /* 0x7ffffff002037812 */ /* 0x000fe200078ec0ff */
[----:B------:R-:W-:-:S07]  /*269cf0*/  IMAD.MOV.U32 R5, RZ, RZ, RZ ;  /* 0x000000ffff057224 */ /* 0x000fce00078e00ff */
.L_x_13085:
[----:B0-2---:R-:W-:-:S04]  /*269d00*/  VIADD R118, R127, 0x2980 ;  /* 0x000029807f767836 */ /* 0x005fc80000000000 */
[C---:B------:R-:W-:Y:S02]  /*269d10*/  IMAD R118, R5.reuse, 0x4, R118 ;  /* 0x0000000405767824 */ /* 0x040fe400078e0276 */
[----:B------:R-:W-:-:S03]  /*269d20*/  VIADD R5, R5, 0x10 ;  /* 0x0000001005057836 */ /* 0x000fc60000000000 */
[----:B------:R2:W-:Y:S02]  /*269d30*/  STL.64 [R118], RZ ;  /* 0x000000ff76007387 */ /* 0x0005e40000100a00 */
[----:B------:R-:W-:Y:S02]  /*269d40*/  ISETP.NE.AND P0, PT, R5, R3, PT ;  /* 0x000000030500720c */ /* 0x000fe40003f05270 */
[----:B------:R2:W-:Y:S04]  /*269d50*/  STL.64 [R118+0x8], RZ ;  /* 0x000008ff76007387 */ /* 0x0005e80000100a00 */
[----:B------:R2:W-:Y:S04]  /*269d60*/  STL.64 [R118+0x10], RZ ;  /* 0x000010ff76007387 */ /* 0x0005e80000100a00 */
[----:B------:R2:W-:Y:S04]  /*269d70*/  STL.64 [R118+0x18], RZ ;  /* 0x000018ff76007387 */ /* 0x0005e80000100a00 */
[----:B------:R2:W-:Y:S04]  /*269d80*/  STL.64 [R118+0x20], RZ ;  /* 0x000020ff76007387 */ /* 0x0005e80000100a00 */
[----:B------:R2:W-:Y:S04]  /*269d90*/  STL.64 [R118+0x28], RZ ;  /* 0x000028ff76007387 */ /* 0x0005e80000100a00 */
[----:B------:R2:W-:Y:S04]  /*269da0*/  STL.64 [R118+0x30], RZ ;  /* 0x000030ff76007387 */ /* 0x0005e80000100a00 */
[----:B------:R2:W-:Y:S01]  /*269db0*/  STL.64 [R118+0x38], RZ ;  /* 0x000038ff76007387 */ /* 0x0005e20000100a00 */
[----:B------:R-:W-:Y:S05]  /*269dc0*/  @P0 BRA `(.L_x_13085) ;  /* 0xfffffffc00cc0947 */ /* 0x000fea000383ffff */
.L_x_13084:
[----:B------:R-:W-:Y:S05]  /*269dd0*/  BSYNC.RECONVERGENT B2 ;  /* 0x0000000000027941 */ /* 0x000fea0003800200 */
.L_x_13083:
[----:B------:R-:W-:Y:S05]  /*269de0*/  @!P1 BRA `(.L_x_13082) ;  /* 0x0000000000909947 */ /* 0x000fea0003800000 */
[----:B------:R-:W-:Y:S01]  /*269df0*/  ISETP.GE.U32.AND P0, PT, R4, 0x8, PT ;  /* 0x000000080400780c */ /* 0x000fe20003f06070 */
[----:B------:R-:W-:Y:S01]  /*269e00*/  BSSY.RECONVERGENT B2, `(.L_x_13086) ;  /* 0x000000f000027945 */ /* 0x000fe20003800200 */
[----:B------:R-:W-:Y:S01]  /*269e10*/  LOP3.LUT R4, R2, 0x7, RZ, 0xc0, !PT ;  /* 0x0000000702047812 */ /* 0x000fe200078ec0ff */
[----:B0-2---:R-:W-:-:S03]  /*269e20*/  VIADD R118, R127, 0x2980 ;  /* 0x000029807f767836 */ /* 0x005fc60000000000 */
        /* <DEDUP_REMOVED lines=12> */
.L_x_13087:
[----:B------:R-:W-:Y:S05]  /*269ef0*/  BSYNC.RECONVERGENT B2 ;  /* 0x0000000000027941 */ /* 0x000fea0003800200 */
.L_x_13086:
        /* <DEDUP_REMOVED lines=11> */
[----:B0-----:R-:W-:-:S07]  /*269fb0*/  IMAD.MOV.U32 R5, RZ, RZ, RZ ;  /* 0x000000ffff057224 */ /* 0x001fce00078e00ff */
.L_x_13088:
[----:B------:R-:W-:Y:S02]  /*269fc0*/  VIADD R118, R127, 0x2980 ;  /* 0x000029807f767836 */ /* 0x000fe40000000000 */
[----:B------:R-:W-:Y:S02]  /*269fd0*/  VIADD R5, R5, 0x1 ;  /* 0x0000000105057836 */ /* 0x000fe40000000000 */
[C---:B------:R-:W-:Y:S02]  /*269fe0*/  IMAD R118, R3.reuse, 0x4, R118 ;  /* 0x0000000403767824 */ /* 0x040fe400078e0276 */
[----:B------:R-:W-:Y:S01]  /*269ff0*/  VIADD R3, R3, 0x1 ;  /* 0x0000000103037836 */ /* 0x000fe20000000000 */
[----:B------:R-:W-:Y:S02]  /*26a000*/  ISETP.NE.AND P0, PT, R5, R4, PT ;  /* 0x000000040500720c */ /* 0x000fe40003f05270 */
[----:B------:R3:W-:Y:S11]  /*26a010*/  STL [R118], RZ ;  /* 0x000000ff76007387 */ /* 0x0007f60000100800 */
[----:B---3--:R-:W-:Y:S05]  /*26a020*/  @P0 BRA `(.L_x_13088) ;  /* 0xfffffffc00e40947 */ /* 0x008fea000383ffff */
.L_x_13082:
[----:B------:R-:W-:Y:S05]  /*26a030*/  BSYNC.RECONVERGENT B1 ;  /* 0x0000000000017941 */ /* 0x000fea0003800200 */
.L_x_13081:
        /* <DEDUP_REMOVED lines=10> */
[----:B0-----:R-:W-:-:S07]  /*26a0e0*/  IMAD.MOV.U32 R5, RZ, RZ, RZ ;  /* 0x000000ffff057224 */ /* 0x001fce00078e00ff */
.L_x_13093:
[C---:B--23--:R-:W-:Y:S02]  /*26a0f0*/  IMAD R118, R5.reuse, 0x4, R172 ;  /* 0x0000000405767824 */ /* 0x04cfe400078e02ac */
        /* <DEDUP_REMOVED lines=19> */
.L_x_13092:
[----:B------:R-:W-:Y:S05]  /*26a230*/  BSYNC.RECONVERGENT B2 ;  /* 0x0000000000027941 */ /* 0x000fea0003800200 */
.L_x_13091:
        /* <DEDUP_REMOVED lines=16> */
.L_x_13095:
[----:B------:R-:W-:Y:S05]  /*26a340*/  BSYNC.RECONVERGENT B2 ;  /* 0x0000000000027941 */ /* 0x000fea0003800200 */
.L_x_13094:
        /* <DEDUP_REMOVED lines=8> */
[----:B-----5:R-:W-:-:S04]  /*26a3d0*/  LOP3.LUT R4, R126, 0x3, RZ, 0xc0, !PT ;  /* 0x000000037e047812 */ /* 0x020fc800078ec0ff */
[----:B------:R-:W-:-:S13]  /*26a3e0*/  ISETP.NE.AND P1, PT, R4, RZ, PT ;  /* 0x000000ff0400720c */ /* 0x000fda0003f25270 */
[----:B------:R-:W-:Y:S05]  /*26a3f0*/  @!P1 BRA `(.L_x_13090) ;  /* 0x00000000001c9947 */ /* 0x000fea0003800000 */
[----:B0---4-:R-:W-:-:S07]  /*26a400*/  IMAD.MOV.U32 R5, RZ, RZ, RZ ;  /* 0x000000ffff057224 */ /* 0x011fce00078e00ff */
.L_x_13096:
[----:B--23--:R-:W-:Y:S02]  /*26a410*/  IMAD R118, R3, 0x4, R172 ;  /* 0x0000000403767824 */ /* 0x00cfe400078e02ac */
[----:B------:R-:W-:Y:S02]  /*26a420*/  VIADD R5, R5, 0x1 ;  /* 0x0000000105057836 */ /* 0x000fe40000000000 */
[----:B------:R-:W-:Y:S01]  /*26a430*/  VIADD R3, R3, 0x1 ;  /* 0x0000000103037836 */ /* 0x000fe20000000000 */
[----:B------:R0:W-:Y:S02]  /*26a440*/  STL [R118], RZ ;  /* 0x000000ff76007387 */ /* 0x0001e40000100800 */
[----:B------:R-:W-:-:S13]  /*26a450*/  ISETP.NE.AND P0, PT, R5, R4, PT ;  /* 0x000000040500720c */ /* 0x000fda0003f05270 */
[----:B0-----:R-:W-:Y:S05]  /*26a460*/  @P0 BRA `(.L_x_13096) ;  /* 0xfffffffc00e80947 */ /* 0x001fea000383ffff */
.L_x_13090:
[----:B------:R-:W-:Y:S05]  /*26a470*/  BSYNC.RECONVERGENT B1 ;  /* 0x0000000000017941 */ /* 0x000fea0003800200 */
.L_x_13089:
[----:B------:R-:W-:Y:S02]  /*26a480*/  VIADD R4, R150, 0xffffffff ;  /* 0xffffffff96047836 */ /* 0x000fe40000000000 */
[----:B------:R-:W-:-:S04]  /*26a490*/  VIADD R3, R156, 0xffffffff ;  /* 0xffffffff9c037836 */ /* 0x000fc80000000000 */
[----:B------:R-:W-:-:S04]  /*26a4a0*/  IMAD R4, R4, R126, R3 ;  /* 0x0000007e04047224 */ /* 0x000fc800078e0203 */
[----:B------:R-:W-:-:S05]  /*26a4b0*/  IMAD R165, R4, 0x8, R127 ;  /* 0x0000000804a57824 */ /* 0x000fca00078e027f */
[----:B0---4-:R-:W4:Y:S01]  /*26a4c0*/  LDL.64 R4, [R165+0xc8] ;  /* 0x0000c800a5047983 */ /* 0x011f220000100a00 */
[----:B------:R-:W-:Y:S01]  /*26a4d0*/  UMOV UR4, 0xff800000 ;  /* 0xff80000000047882 */ /* 0x000fe20000000000 */
[----:B------:R-:W-:Y:S02]  /*26a4e0*/  UMOV UR5, 0x41cdcd64 ;  /* 0x41cdcd6400057882 */ /* 0x000fe40000000000 */
[----:B----4-:R-:W-:Y:S01]  /*26a4f0*/  DSETP.GEU.AND P0, PT, |R4|, UR4, PT ;  /* 0x0000000404007e2a */ /* 0x010fe2000bf0e200 */
[----:B------:R-:W-:-:S13]  /*26a500*/  CS2R R4, SRZ ;  /* 0x0000000000047805 */ /* 0x000fda000001ff00 */
[----:B------:R-:W-:Y:S05]  /*26a510*/  @P0 BRA `(.L_x_13097) ;  /* 0x0000024000e00947 */ /* 0x000fea0003800000 */
[----:B--23--:R-:W-:Y:S01]  /*26a520*/  VIADD R118, R127, 0x2980 ;  /* 0x000029807f767836 */ /* 0x00cfe20000000000 */
[----:B------:R-:W-:Y:S01]  /*26a530*/  BSSY.RECONVERGENT B4, `(.L_x_13098) ;  /* 0x0000368000047945 */ /* 0x000fe20003800200 */
[----:B------:R-:W-:Y:S02]  /*26a540*/  IMAD R3, R3, 0x4, R172 ;  /* 0x0000000403037824 */ /* 0x000fe400078e02ac */
[----:B------:R-:W-:-:S05]  /*26a550*/  IMAD R4, R150, 0x4, R118 ;  /* 0x0000000496047824 */ /* 0x000fca00078e0276 */
[----:B------:R0:W-:Y:S04]  /*26a560*/  STL [R4+-0x4], R156 ;  /* 0xfffffc9c04007387 */ /* 0x0001e80000100800 */
[----:B------:R0:W-:Y:S02]  /*26a570*/  STL [R3], R150 ;  /* 0x0000009603007387 */ /* 0x0001e40000100800 */
.L_x_13145:
[----:B-----5:R-:W-:Y:S01]  /*26a580*/  LOP3.LUT R138, R138, 0xffff, RZ, 0xc0, !PT ;  /* 0x0000ffff8a8a7812 */ /* 0x020fe200078ec0ff */
[----:B------:R-:W-:Y:S01]  /*26a590*/  BSSY.RECONVERGENT B2, `(.L_x_13099) ;  /* 0x0000180000027945 */ /* 0x000fe20003800200 */
[----:B0-----:R-:W-:Y:S02]  /*26a5a0*/  LOP3.LUT R4, R139, 0xffff, RZ, 0xc0, !PT ;  /* 0x0000ffff8b047812 */ /* 0x001fe400078ec0ff */
[----:B------:R-:W-:Y:S02]  /*26a5b0*/  PRMT R120, R138, 0x8880, RZ ;  /* 0x000088808a787816 */ /* 0x000fe400000000ff */
[----:B------:R-:W-:-:S05]  /*26a5c0*/  PRMT R3, R4, 0x8880, RZ ;  /* 0x0000888004037816 */ /* 0x000fca00000000ff */
[----:B------:R-:W-:-:S05]  /*26a5d0*/  IMAD.IADD R3, R120, 0x1, R3 ;  /* 0x0000000178037824 */ /* 0x000fca00078e0203 */
[----:B------:R-:W-:-:S13]  /*26a5e0*/  ISETP.NE.AND P0, PT, R3, 0x3, PT ;  /* 0x000000030300780c */ /* 0x000fda0003f05270 */
[----:B------:R-:W-:Y:S05]  /*26a5f0*/  @!P0 BRA `(.L_x_13100) ;  /* 0x0000000000388947 */ /* 0x000fea0003800000 */
[----:B------:R-:W-:Y:S01]  /*26a600*/  VIADD R3, R150, 0xffffffff ;  /* 0xffffffff96037836 */ /* 0x000fe20000000000 */
[----:B------:R-:W-:Y:S01]  /*26a610*/  MOV R145, 0xbff00000 ;  /* 0xbff0000000917802 */ /* 0x000fe20000000f00 */
[----:B------:R-:W-:Y:S02]  /*26a620*/  IMAD.MOV.U32 R4, RZ, RZ, 0x0 ;  /* 0x00000000ff047424 */ /* 0x000fe400078e00ff */
[----:B------:R-:W-:Y:S02]  /*26a630*/  IMAD R3, R3, R126, R156 ;  /* 0x0000007e03037224 */ /* 0x000fe400078e029c */
[----:B------:R-:W-:Y:S02]  /*26a640*/  IMAD.MOV.U32 R5, RZ, RZ, -0x40100000 ;  /* 0xbff00000ff057424 */ /* 0x000fe400078e00ff */
[----:B------:R-:W-:Y:S02]  /*26a650*/  VIADD R3, R3, 0xffffffff ;  /* 0xffffffff03037836 */ /* 0x000fe40000000000 */
[----:B------:R-:W-:-:S02]  /*26a660*/  IMAD.MOV.U32 R144, RZ, RZ, 0x0 ;  /* 0x00000000ff907424 */ /* 0x000fc400078e00ff */
[----:B------:R-:W-:Y:S02]  /*26a670*/  IMAD R3, R3, 0x8, R127 ;  /* 0x0000000803037824 */ /* 0x000fe400078e027f */
[----:B------:R-:W-:Y:S02]  /*26a680*/  IMAD.MOV.U32 R142, RZ, RZ, 0x0 ;  /* 0x00000000ff8e7424 */ /* 0x000fe400078e00ff */
[----:B------:R-:W-:Y:S01]  /*26a690*/  IMAD.MOV.U32 R143, RZ, RZ, 0x7ff00000 ;  /* 0x7ff00000ff8f7424 */ /* 0x000fe200078e00ff */
[----:B------:R0:W-:Y:S02]  /*26a6a0*/  STL.64 [R3+0x1450], R4 ;  /* 0x0014500403007387 */ /* 0x0001e40000100a00 */
[----:B0-----:R-:W-:-:S05]  /*26a6b0*/  IMAD.MOV.U32 R5, RZ, RZ, 0x7ff00000 ;  /* 0x7ff00000ff057424 */ /* 0x001fca00078e00ff */
[----:B------:R0:W-:Y:S01]  /*26a6c0*/  STL.64 [R3+0xc8], R4 ;  /* 0x0000c80403007387 */ /* 0x0001e20000100a00 */
[----:B------:R-:W-:Y:S05]  /*26a6d0*/  BRA `(.L_x_13101) ;  /* 0x0000001400ac7947 */ /* 0x000fea0003800000 */
.L_x_13100:
[----:B------:R-:W-:-:S06]  /*26a6e0*/  IMAD.IADD R5, R127, 0x1, R156 ;  /* 0x000000017f057824 */ /* 0x000fcc00078e029c */
[----:B------:R-:W2:Y:S01]  /*26a6f0*/  LDL.S8 R5, [R5+0x2a62] ;  /* 0x002a620005057983 */ /* 0x000ea20000100200 */
[----:B------:R-:W-:-:S06]  /*26a700*/  IMAD.IADD R3, R127, 0x1, R150 ;  /* 0x000000017f037824 */ /* 0x000fcc00078e0296 */
[----:B------:R-:W3:Y:S01]  /*26a710*/  LDL.U8 R3, [R3+0x2a47] ;  /* 0x002a470003037983 */ /* 0x000ee20000100000 */
[----:B------:R-:W-:Y:S01]  /*26a720*/  PRMT R139, R139, 0x8880, RZ ;  /* 0x000088808b8b7816 */ /* 0x000fe200000000ff */
[----:B------:R-:W-:Y:S01]  /*26a730*/  UMOV UR4, 0x519 ;  /* 0x0000051900047882 */ /* 0x000fe20000000000 */
[----:B------:R-:W-:Y:S01]  /*26a740*/  PRMT R134, R138, 0x3340, RZ ;  /* 0x000033408a867816 */ /* 0x000fe200000000ff */
[----:B------:R-:W-:Y:S01]  /*26a750*/  IMAD.MOV.U32 R119, RZ, RZ, R128 ;  /* 0x000000ffff777224 */ /* 0x000fe200078e0080 */
[----:B------:R-:W-:Y:S02]  /*26a760*/  PRMT R122, R139, 0x7710, RZ ;  /* 0x000077108b7a7816 */ /* 0x000fe400000000ff */
[C---:B-1----:R-:W-:Y:S02]  /*26a770*/  R2UR UR8, R104.reuse ;  /* 0x00000000680872ca */ /* 0x042fe400000e0000 */
[----:B------:R-:W-:Y:S02]  /*26a780*/  R2UR UR9, R105 ;  /* 0x00000000690972ca */ /* 0x000fe400000e0000 */
[----:B------:R-:W-:-:S02]  /*26a790*/  R2UR UR10, R104 ;  /* 0x00000000680a72ca */ /* 0x000fc400000e0000 */
[C---:B------:R-:W-:Y:S02]  /*26a7a0*/  R2UR UR11, R105.reuse ;  /* 0x00000000690b72ca */ /* 0x040fe400000e0000 */
[C---:B------:R-:W-:Y:S02]  /*26a7b0*/  R2UR UR5, R105.reuse ;  /* 0x00000000690572ca */ /* 0x040fe400000e0000 */
[----:B------:R-:W-:Y:S02]  /*26a7c0*/  R2UR UR6, R104 ;  /* 0x00000000680672ca */ /* 0x000fe400000e0000 */
[----:B------:R-:W-:Y:S02]  /*26a7d0*/  R2UR UR7, R105 ;  /* 0x00000000690772ca */ /* 0x000fe400000e0000 */
[----:B--2---:R-:W-:Y:S02]  /*26a7e0*/  PRMT R122, R122, 0x5410, R5 ;  /* 0x000054107a7a7816 */ /* 0x004fe40000000005 */
[----:B------:R-:W-:-:S03]  /*26a7f0*/  LOP3.LUT R5, R5, 0xffff, RZ, 0xc0, !PT ;  /* 0x0000ffff05057812 */ /* 0x000fc600078ec0ff */
[----:B------:R-:W-:Y:S01]  /*26a800*/  IDP.2A.LO.S16.U8 R122, R122, UR4, R120 ;  /* 0x000000047a7a7c26 */ /* 0x000fe20008001278 */
[C---:B------:R-:W-:Y:S01]  /*26a810*/  PRMT R5, R4.reuse, 0x3340, R5 ;  /* 0x0000334004057816 */ /* 0x040fe20000000005 */
[----:B------:R-:W-:Y:S01]  /*26a820*/  UMOV UR4, 0x5197d ;  /* 0x0005197d00047882 */ /* 0x000fe20000000000 */
[----:B------:R-:W-:Y:S02]  /*26a830*/  PRMT R4, R4, 0x8880, RZ ;  /* 0x0000888004047816 */ /* 0x000fe400000000ff */
[----:B------:R-:W-:Y:S02]  /*26a840*/  PRMT R134, R5, 0x5410, R134 ;  /* 0x0000541005867816 */ /* 0x000fe40000000086 */
[--C-:B------:R-:W-:Y:S02]  /*26a850*/  SHF.R.S32.HI R5, RZ, 0x1f, R4.reuse ;  /* 0x0000001fff057819 */ /* 0x100fe40000011404 */
[----:B---3--:R-:W-:Y:S01]  /*26a860*/  PRMT R118, R3, 0x8880, RZ ;  /* 0x0000888003767816 */ /* 0x008fe200000000ff */
[----:B------:R-:W-:-:S04]  /*26a870*/  IMAD.WIDE R120, R120, 0x5, R4 ;  /* 0x0000000578787825 */ /* 0x000fc800078e0204 */
[----:B------:R-:W-:Y:S01]  /*26a880*/  IDP.4A.S8.U8 R134, R134, UR4, R118 ;  /* 0x0000000486867c26 */ /* 0x000fe20008000276 */
[----:B------:R-:W-:Y:S01]  /*26a890*/  LEA R144, P0, R120, R129, 0x3 ;  /* 0x0000008178907211 */ /* 0x000fe200078018ff */
[----:B------:R-:W-:Y:S01]  /*26a8a0*/  IMAD.MOV.U32 R118, RZ, RZ, R129 ;  /* 0x000000ffff767224 */ /* 0x000fe200078e0081 */
[----:B------:R-:W-:Y:S02]  /*26a8b0*/  R2UR UR4, R104 ;  /* 0x00000000680472ca */ /* 0x000fe400000e0000 */
[----:B------:R-:W-:Y:S01]  /*26a8c0*/  LEA.HI.X R145, R120, R128, R121, 0x3, P0 ;  /* 0x0000008078917211 */ /* 0x000fe200000f1c79 */
[----:B------:R-:W-:-:S04]  /*26a8d0*/  IMAD.WIDE R122, R122, 0x8, R118 ;  /* 0x000000087a7a7825 */ /* 0x000fc800078e0276 */
[----:B------:R-:W-:Y:S01]  /*26a8e0*/  IMAD.WIDE R134, R134, 0x8, R118 ;  /* 0x0000000886867825 */ /* 0x000fe200078e0276 */
[----:B------:R-:W2:Y:S04]  /*26a8f0*/  LDG.E.64 R124, desc[UR8][R122.64+0x5208] ;  /* 0x005208087a7c7981 */ /* 0x000ea8000c1e1b00 */
[----:B------:R-:W3:Y:S04]  /*26a900*/  LDG.E.64 R136, desc[UR10][R134.64+0x9df8] ;  /* 0x009df80a86887981 */ /* 0x000ee8000c1e1b00 */
[----:B------:R-:W3:Y:S04]  /*26a910*/  LDG.E.64 R142, desc[UR8][R144.64+0xb248] ;  /* 0x00b24808908e7981 */ /* 0x000ee8000c1e1b00 */
[----:B------:R-:W4:Y:S04]  /*26a920*/  LDG.E.64 R134, desc[UR6][R134.64+0x8a70] ;  /* 0x008a700686867981 */ /* 0x000f28000c1e1b00 */
[----:B------:R-:W4:Y:S01]  /*26a930*/  LDG.E.64 R144, desc[UR4][R144.64+0xb180] ;  /* 0x00b1800490907981 */ /* 0x000f22000c1e1b00 */
[----:B------:R-:W-:-:S02]  /*26a940*/  IMAD.MOV.U32 R118, RZ, RZ, -0x800000 ;  /* 0xff800000ff767424 */ /* 0x000fc400078e00ff */
[----:B------:R-:W-:Y:S01]  /*26a950*/  IMAD.MOV.U32 R119, RZ, RZ, 0x41cdcd64 ;  /* 0x41cdcd64ff777424 */ /* 0x000fe200078e00ff */
[----:B------:R-:W-:Y:S01]  /*26a960*/  PRMT R3, R3, 0x8880, RZ ;  /* 0x0000888003037816 */ /* 0x000fe200000000ff */
[----:B------:R-:W-:Y:S04]  /*26a970*/  BSSY.RECONVERGENT B1, `(.L_x_13102) ;  /* 0x000011b000017945 */ /* 0x000fe80003800200 */
[----:B--2---:R-:W-:Y:S02]  /*26a980*/  DSETP.GEU.AND P1, PT, |R124|, R118, PT ;  /* 0x000000767c00722a */ /* 0x004fe40003f2e200 */
[----:B---3--:R-:W-:Y:S02]  /*26a990*/  DADD R136, R142, R136 ;  /* 0x000000008e887229 */ /* 0x008fe40000000088 */
[----:B----4-:R-:W-:-:S06]  /*26a9a0*/  DADD R134, R144, R134 ;  /* 0x0000000090867229 */ /* 0x010fcc0000000086 */
[----:B------:R-:W-:-:S06]  /*26a9b0*/  DSETP.GT.AND P0, PT, |R136|, R118, PT ;  /* 0x000000768800722a */ /* 0x000fcc0003f04200 */
[----:B------:R-:W-:Y:S02]  /*26a9c0*/  FSEL R140, R136, RZ, !P0 ;  /* 0x000000ff888c7208 */ /* 0x000fe40004000000 */
[----:B------:R-:W-:Y:S02]  /*26a9d0*/  FSEL R146, R134, RZ, !P0 ;  /* 0x000000ff86927208 */ /* 0x000fe40004000000 */
[----:B------:R-:W-:Y:S02]  /*26a9e0*/  FSEL R141, R137, +QNAN , !P0 ;  /* 0x7ff00000898d7808 */ /* 0x000fe40004000000 */
        /* <DEDUP_REMOVED lines=55> */
.L_x_13106:
[----:B------:R-:W-:Y:S05]  /*26ad60*/  BSYNC.RECONVERGENT B3 ;  /* 0x0000000000037941 */ /* 0x000fea0003800200 */
.L_x_13105:
        /* <DEDUP_REMOVED lines=32> */
.L_x_13109:
[----:B------:R-:W-:Y:S05]  /*26af70*/  BSYNC.RECONVERGENT B3 ;  /* 0x0000000000037941 */ /* 0x000fea0003800200 */
.L_x_13108:
        /* <DEDUP_REMOVED lines=9> */
.L_x_13104:
        /* <DEDUP_REMOVED lines=8> */
[----:B------:R-:W-:-:S05]  /*26b090*/  FSEL R124, R125, +QNAN , !P0 ;  /* 0x7ff000007d7c7808 */ /* 0x000fca0004000000 */
[----:B------:R-:W-:Y:S01]  /*26b0a0*/  IMAD.MOV.U32 R139, RZ, RZ, R124 ;  /* 0x000000ffff8b7224 */ /* 0x000fe200078e007c */
        /* <DEDUP_REMOVED lines=27> */
.L_x_13111:
[----:B------:R-:W-:Y:S05]  /*26b260*/  BSYNC.RECONVERGENT B3 ;  /* 0x0000000000037941 */ /* 0x000fea0003800200 */
.L_x_13110:
        /* <DEDUP_REMOVED lines=34> */
.L_x_13113:
[----:B------:R-:W-:Y:S05]  /*26b490*/  BSYNC.RECONVERGENT B3 ;  /* 0x0000000000037941 */ /* 0x000fea0003800200 */
.L_x_13112:
        /* <DEDUP_REMOVED lines=9> */
.L_x_13103:
        /* <DEDUP_REMOVED lines=20> */
[----:B------:R-:W-:-:S06]  /*26b670*/  DSETP.GT.AND P0, PT, |R122|, R118, PT ;  /* 0x000000767a00722a */ /* 0x000fcc0003f04200 */
[----:B------:R-:W-:Y:S02]  /*26b680*/  FSEL R138, R122, RZ, !P0 ;  /* 0x000000ff7a8a7208 */ /* 0x000fe40004000000 */
[----:B------:R-:W-:Y:S01]  /*26b690*/  FSEL R139, R123, +QNAN , !P0 ;  /* 0x7ff000007b8b7808 */ /* 0x000fe20004000000 */
[----:B--2---:R-:W-:-:S10]  /*26b6a0*/  DADD R120, R144, R120 ;  /* 0x0000000090787229 */ /* 0x004fd40000000078 */
        /* <DEDUP_REMOVED lines=27> */
.L_x_13115:
[----:B------:R-:W-:Y:S05]  /*26b860*/  BSYNC.RECONVERGENT B3 ;  /* 0x0000000000037941 */ /* 0x000fea0003800200 */
.L_x_13114:
        /* <DEDUP_REMOVED lines=34> */
.L_x_13117:
[----:B------:R-:W-:Y:S05]  /*26ba90*/  BSYNC.RECONVERGENT B3 ;  /* 0x0000000000037941 */ /* 0x000fea0003800200 */
.L_x_13116:
        /* <DEDUP_REMOVED lines=8> */
.L_x_13107:
[----:B------:R-:W-:Y:S05]  /*26bb20*/  BSYNC.RECONVERGENT B1 ;  /* 0x0000000000017941 */ /* 0x000fea0003800200 */
.L_x_13102:
        /* <DEDUP_REMOVED lines=30> */
.L_x_13119:
[----:B------:R-:W-:Y:S05]  /*26bd10*/  BSYNC.RECONVERGENT B1 ;  /* 0x0000000000017941 */ /* 0x000fea0003800200 */
.L_x_13118:
[----:B------:R-:W-:-:S06]  /*26bd20*/  DSETP.GEU.AND P0, PT, R184, R122, PT ;  /* 0x0000007ab800722a */ /* 0x000fcc0003f0e000 */
[----:B------:R-:W-:Y:S02]  /*26bd30*/  FSEL R142, R142, R138, !P0 ;  /* 0x0000008a8e8e7208 */ /* 0x000fe40004000000 */
[----:B------:R-:W-:Y:S02]  /*26bd40*/  FSEL R144, R144, R4, !P0 ;  /* 0x0000000490907208 */ /* 0x000fe40004000000 */
[----:B------:R-:W-:Y:S02]  /*26bd50*/  FSEL R138, R143, R139, !P0 ;  /* 0x0000008b8f8a7208 */ /* 0x000fe40004000000 */
[----:B------:R-:W-:-:S03]  /*26bd60*/  FSEL R4, R145, R5, !P0 ;  /* 0x0000000591047208 */ /* 0x000fc60004000000 */
[----:B------:R-:W-:Y:S02]  /*26bd70*/  IMAD.MOV.U32 R143, RZ, RZ, R138 ;  /* 0x000000ffff8f7224 */ /* 0x000fe400078e008a */
[----:B------:R-:W-:-:S07]  /*26bd80*/  IMAD.MOV.U32 R145, RZ, RZ, R4 ;  /* 0x000000ffff917224 */ /* 0x000fce00078e0004 */
.L_x_13101:
[----:B------:R-:W-:Y:S05]  /*26bd90*/  BSYNC.RECONVERGENT B2 ;  /* 0x0000000000027941 */ /* 0x000fea0003800200 */
.L_x_13099:
[----:B------:R-:W-:Y:S02]  /*26bda0*/  VIADD R122, R150, 0xffffffff ;  /* 0xffffffff967a7836 */ /* 0x000fe40000000000 */
[----:B0-----:R-:W-:Y:S02]  /*26bdb0*/  VIADD R3, R156, 0xffffffff ;  /* 0xffffffff9c037836 */ /* 0x001fe40000000000 */
[----:B------:R-:W-:-:S04]  /*26bdc0*/  IMAD R123, R122, R126, RZ ;  /* 0x0000007e7a7b7224 */ /* 0x000fc800078e02ff */
[----:B------:R-:W-:-:S04]  /*26bdd0*/  IMAD.IADD R136, R123, 0x1, R3 ;  /* 0x000000017b887824 */ /* 0x000fc800078e0203 */
[----:B------:R-:W-:-:S05]  /*26bde0*/  IMAD R136, R136, 0x8, R127 ;  /* 0x0000000888887824 */ /* 0x000fca00078e027f */
[----:B------:R-:W2:Y:S01]  /*26bdf0*/  LDL.64 R4, [R136+0x1450] ;  /* 0x0014500088047983 */ /* 0x000ea20000100a00 */
[----:B------:R-:W-:Y:S01]  /*26be00*/  IMAD.MOV.U32 R134, RZ, RZ, -0x771c970f ;  /* 0x88e368f1ff867424 */ /* 0x000fe200078e00ff */
[----:B------:R-:W-:Y:S01]  /*26be10*/  BSSY.RELIABLE B1, `(.L_x_13120) ;  /* 0x000001f000017945 */ /* 0x000fe20003800100 */
[----:B------:R-:W-:Y:S02]  /*26be20*/  IMAD.MOV.U32 R135, RZ, RZ, 0x3ee4f8b5 ;  /* 0x3ee4f8b5ff877424 */ /* 0x000fe400078e00ff */
[----:B------:R-:W-:Y:S02]  /*26be30*/  IMAD.MOV.U32 R118, RZ, RZ, R144 ;  /* 0x000000ffff767224 */ /* 0x000fe400078e0090 */
[----:B------:R-:W-:Y:S02]  /*26be40*/  IMAD.MOV.U32 R124, RZ, RZ, -0x800000 ;  /* 0xff800000ff7c7424 */ /* 0x000fe400078e00ff */
[----:B------:R-:W-:Y:S01]  /*26be50*/  IMAD.MOV.U32 R125, RZ, RZ, 0x41cdcd64 ;  /* 0x41cdcd64ff7d7424 */ /* 0x000fe200078e00ff */
[C-C-:B--2---:R-:W-:Y:S01]  /*26be60*/  DADD R120, R4.reuse, -R144.reuse ;  /* 0x0000000004787229 */ /* 0x144fe20000000890 */
[----:B------:R-:W-:Y:S01]  /*26be70*/  IMAD.MOV.U32 R119, RZ, RZ, R4 ;  /* 0x000000ffff777224 */ /* 0x000fe200078e0004 */
[----:B------:R-:W-:-:S06]  /*26be80*/  DSETP.MAX.AND P1, P2, |R4|, |R144|, PT ;  /* 0x400000900400722a */ /* 0x000fcc0003a2f200 */
[----:B------:R-:W-:Y:S01]  /*26be90*/  SEL R118, R119, R118, P1 ;  /* 0x0000007677767207 */ /* 0x000fe20000800000 */
[----:B------:R-:W-:Y:S01]  /*26bea0*/  DSETP.GEU.AND P0, PT, |R120|, R134, PT ;  /* 0x000000867800722a */ /* 0x000fe20003f0e200 */
[----:B------:R-:W-:Y:S02]  /*26beb0*/  IMAD.MOV.U32 R119, RZ, RZ, R145 ;  /* 0x000000ffff777224 */ /* 0x000fe400078e0091 */
[----:B------:R-:W-:-:S05]  /*26bec0*/  IMAD.MOV.U32 R120, RZ, RZ, R5 ;  /* 0x000000ffff787224 */ /* 0x000fca00078e0005 */
[----:B------:R-:W-:Y:S02]  /*26bed0*/  FSEL R120, |R120|, |R119|, P1 ;  /* 0x4000007778787208 */ /* 0x000fe40000800200 */
[----:B------:R-:W-:-:S05]  /*26bee0*/  @P2 LOP3.LUT R120, R119, 0x80000, RZ, 0xfc, !PT ;  /* 0x0008000077782812 */ /* 0x000fca00078efcff */
[----:B------:R-:W-:-:S06]  /*26bef0*/  IMAD.MOV.U32 R119, RZ, RZ, R120 ;  /* 0x000000ffff777224 */ /* 0x000fcc00078e0078 */
[----:B------:R-:W-:-:S14]  /*26bf00*/  DSETP.GT.OR P0, PT, R118, R124, P0 ;  /* 0x0000007c7600722a */ /* 0x000fdc0000704400 */
[----:B------:R-:W-:Y:S05]  /*26bf10*/  @P0 BRA `(.L_x_13121) ;  /* 0x0000000000380947 */ /* 0x000fea0003800000 */
[----:B------:R-:W2:Y:S01]  /*26bf20*/  LDL.64 R118, [R136+0xc8] ;  /* 0x0000c80088767983 */ /* 0x000ea20000100a00 */
[----:B------:R-:W-:Y:S01]  /*26bf30*/  IMAD.MOV.U32 R120, RZ, RZ, R143 ;  /* 0x000000ffff787224 */ /* 0x000fe200078e008f */
[C-C-:B--2---:R-:W-:Y:S01]  /*26bf40*/  DSETP.MAX.AND P0, P1, |R118|.reuse, |R142|.reuse, PT ;  /* 0x4000008e7600722a */ /* 0x144fe2000390f200 */
[----:B------:R-:W-:Y:S02]  /*26bf50*/  IMAD.MOV.U32 R121, RZ, RZ, R119 ;  /* 0x000000ffff797224 */ /* 0x000fe400078e0077 */
[----:B------:R-:W-:Y:S01]  /*26bf60*/  IMAD.MOV.U32 R136, RZ, RZ, R118 ;  /* 0x000000ffff887224 */ /* 0x000fe200078e0076 */
[----:B------:R-:W-:Y:S02]  /*26bf70*/  DADD R118, R118, -R142 ;  /* 0x0000000076767229 */ /* 0x000fe4000000088e */
[----:B------:R-:W-:-:S08]  /*26bf80*/  FSEL R121, |R121|, |R120|, P0 ;  /* 0x4000007879797208 */ /* 0x000fd00000000200 */
[----:B------:R-:W-:Y:S01]  /*26bf90*/  @P1 LOP3.LUT R121, R120, 0x80000, RZ, 0xfc, !PT ;  /* 0x0008000078791812 */ /* 0x000fe200078efcff */
[----:B------:R-:W-:-:S05]  /*26bfa0*/  IMAD.MOV.U32 R120, RZ, RZ, R142 ;  /* 0x000000ffff787224 */ /* 0x000fca00078e008e */
[----:B------:R-:W-:Y:S01]  /*26bfb0*/  SEL R120, R136, R120, P0 ;  /* 0x0000007888787207 */ /* 0x000fe20000000000 */
[----:B------:R-:W-:-:S05]  /*26bfc0*/  DSETP.GEU.AND P0, PT, |R118|, R134, PT ;  /* 0x000000867600722a */ /* 0x000fca0003f0e200 */
[----:B------:R-:W-:-:S14]  /*26bfd0*/  DSETP.LEU.AND P1, PT, R120, R124, PT ;  /* 0x0000007c7800722a */ /* 0x000fdc0003f2b000 */
[----:B------:R-:W-:Y:S05]  /*26bfe0*/  @!P0 BREAK.RELIABLE P1, B1 ;  /* 0x0000000000018942 */ /* 0x000fea0000800100 */
[----:B------:R-:W-:Y:S05]  /*26bff0*/  @!P0 BRA P1, `(.L_x_13122) ;  /* 0x0000001800ec8947 */ /* 0x000fea0000800000 */
.L_x_13121:
[----:B------:R-:W-:Y:S05]  /*26c000*/  BSYNC.RELIABLE B1 ;  /* 0x0000000000017941 */ /* 0x000fea0003800100 */
.L_x_13120:
        /* <DEDUP_REMOVED lines=8> */
[----:B------:R-:W2:Y:S01]  /*26c090*/  LDL.U8 R119, [R119+0x2a48] ;  /* 0x002a480077777983 */ /* 0x000ea20000100000 */
[----:B------:R-:W-:-:S03]  /*26c0a0*/  IMAD.IADD R121, R127, 0x1, R156 ;  /* 0x000000017f797824 */ /* 0x000fc600078e029c */
[----:B------:R-:W2:Y:S04]  /*26c0b0*/  LDL.U8 R120, [R120+0x2a48] ;  /* 0x002a480078787983 */ /* 0x000ea80000100000 */
[----:B------:R-:W3:Y:S04]  /*26c0c0*/  LDL.U8 R118, [R118+0x2a63] ;  /* 0x002a630076767983 */ /* 0x000ee80000100000 */
[----:B------:R-:W4:Y:S01]  /*26c0d0*/  LDL.S8 R121, [R121+0x2a63] ;  /* 0x002a630079797983 */ /* 0x000f220000100200 */
[----:B------:R-:W-:Y:S01]  /*26c0e0*/  UMOV UR4, 0x57d19 ;  /* 0x00057d1900047882 */ /* 0x000fe20000000000 */
[----:B------:R-:W-:Y:S01]  /*26c0f0*/  VIADD R136, R156, 0xfffffffe ;  /* 0xfffffffe9c887836 */ /* 0x000fe20000000000 */
[----:B-1----:R-:W-:-:S04]  /*26c100*/  R2UR UR5, R105 ;  /* 0x00000000690572ca */ /* 0x002fc800000e0000 */
[----:B------:R-:W-:Y:S02]  /*26c110*/  IADD3 R123, PT, PT, R136, R123, -R126 ;  /* 0x0000007b887b7210 */ /* 0x000fe40007ffe87e */
[----:B--2---:R-:W-:Y:S02]  /*26c120*/  PRMT R119, R119, 0x3340, R120 ;  /* 0x0000334077777816 */ /* 0x004fe40000000078 */
[----:B---3--:R-:W-:-:S04]  /*26c130*/  PRMT R118, R118, 0x3340, RZ ;  /* 0x0000334076767816 */ /* 0x008fc800000000ff */
[----:B------:R-:W-:Y:S01]  /*26c140*/  PRMT R118, R119, 0x5410, R118 ;  /* 0x0000541077767816 */ /* 0x000fe20000000076 */
[----:B------:R-:W-:-:S04]  /*26c150*/  IMAD.MOV.U32 R119, RZ, RZ, R128 ;  /* 0x000000ffff777224 */ /* 0x000fc800078e0080 */
[----:B----4-:R-:W-:Y:S01]  /*26c160*/  IDP.4A.S8.U8 R120, R118, UR4, R121 ;  /* 0x0000000476787c26 */ /* 0x010fe20008000279 */
[----:B------:R-:W-:Y:S01]  /*26c170*/  R2UR UR4, R104 ;  /* 0x00000000680472ca */ /* 0x000fe200000e0000 */
[----:B------:R-:W-:-:S04]  /*26c180*/  IMAD.MOV.U32 R118, RZ, RZ, R129 ;  /* 0x000000ffff767224 */ /* 0x000fc800078e0081 */
[----:B------:R-:W-:-:S04]  /*26c190*/  IMAD.WIDE R118, R120, 0x8, R118 ;  /* 0x0000000878767825 */ /* 0x000fc800078e0276 */
[----:B------:R-:W-:-:S04]  /*26c1a0*/  IMAD R120, R123, 0x8, R169 ;  /* 0x000000087b787824 */ /* 0x000fc800078e02a9 */
[----:B------:R-:W2:Y:S04]  /*26c1b0*/  LDG.E.64 R118, desc[UR4][R118.64] ;  /* 0x0000000476767981 */ /* 0x000ea8000c1e1b00 */
[----:B------:R-:W2:Y:S01]  /*26c1c0*/  LDL.64 R120, [R120] ;  /* 0x0000000078787983 */ /* 0x000ea20000100a00 */
[----:B------:R-:W-:Y:S01]  /*26c1d0*/  VIADD R137, R127, 0x2980 ;  /* 0x000029807f897836 */ /* 0x000fe20000000000 */
[----:B--2---:R-:W-:-:S08]  /*26c1e0*/  DADD R118, R118, R120 ;  /* 0x0000000076767229 */ /* 0x004fd00000000078 */
[C-C-:B------:R-:W-:Y:S02]  /*26c1f0*/  DADD R120, R4.reuse, -R118.reuse ;  /* 0x0000000004787229 */ /* 0x140fe40000000876 */
[----:B------:R-:W-:-:S06]  /*26c200*/  DSETP.MAX.AND P2, P3, |R4|, |R118|, PT ;  /* 0x400000760400722a */ /* 0x000fcc0003b4f200 */
[----:B------:R-:W-:Y:S01]  /*26c210*/  DSETP.GEU.AND P1, PT, |R120|, R134, PT ;  /* 0x000000867800722a */ /* 0x000fe20003f2e200 */
[----:B------:R-:W-:Y:S01]  /*26c220*/  SEL R4, R4, R118, P2 ;  /* 0x0000007604047207 */ /* 0x000fe20001000000 */
[----:B------:R-:W-:Y:S02]  /*26c230*/  IMAD.MOV.U32 R120, RZ, RZ, R5 ;  /* 0x000000ffff787224 */ /* 0x000fe400078e0005 */
[----:B------:R-:W-:-:S05]  /*26c240*/  IMAD.MOV.U32 R5, RZ, RZ, R119 ;  /* 0x000000ffff057224 */ /* 0x000fca00078e0077 */
[----:B------:R-:W-:Y:S02]  /*26c250*/  FSEL R120, |R120|, |R5|, P2 ;  /* 0x4000000578787208 */ /* 0x000fe40001000200 */
[----:B------:R-:W-:-:S05]  /*26c260*/  @P3 LOP3.LUT R120, R5, 0x80000, RZ, 0xfc, !PT ;  /* 0x0008000005783812 */ /* 0x000fca00078efcff */
[----:B------:R-:W-:-:S06]  /*26c270*/  IMAD.MOV.U32 R5, RZ, RZ, R120 ;  /* 0x000000ffff057224 */ /* 0x000fcc00078e0078 */
[----:B------:R-:W-:-:S14]  /*26c280*/  DSETP.GT.OR P1, PT, R4, R124, P1 ;  /* 0x0000007c0400722a */ /* 0x000fdc0000f24400 */
[----:B------:R-:W-:Y:S01]  /*26c290*/  @!P1 IADD3 R4, PT, PT, R150, -0x2, RZ ;  /* 0xfffffffe96049810 */ /* 0x000fe20007ffe0ff */
[----:B------:R-:W-:Y:S01]  /*26c2a0*/  @!P1 IMAD R136, R136, 0x4, R172 ;  /* 0x0000000488889824 */ /* 0x000fe200078e02ac */
[----:B------:R-:W-:Y:S01]  /*26c2b0*/  @!P1 PLOP3.LUT P0, PT, PT, PT, PT, 0x8, 0x80 ;  /* 0x000000000080981c */ /* 0x000fe20003f0e170 */
[----:B------:R-:W-:Y:S02]  /*26c2c0*/  @!P1 IMAD.MOV.U32 R156, RZ, RZ, R3 ;  /* 0x000000ffff9c9224 */ /* 0x000fe400078e0003 */
[----:B------:R-:W-:Y:S02]  /*26c2d0*/  @!P1 IMAD R4, R4, 0x4, R137 ;  /* 0x0000000404049824 */ /* 0x000fe400078e0289 */
[----:B------:R-:W-:-:S03]  /*26c2e0*/  @!P1 IMAD.MOV.U32 R150, RZ, RZ, R122 ;  /* 0x000000ffff969224 */ /* 0x000fc600078e007a */
[----:B------:R0:W-:Y:S04]  /*26c2f0*/  @!P1 STL [R4], R3 ;  /* 0x0000000304009387 */ /* 0x0001e80000100800 */
[----:B------:R0:W-:Y:S02]  /*26c300*/  @!P1 STL [R136], R122 ;  /* 0x0000007a88009387 */ /* 0x0001e40000100800 */
.L_x_13124:
[----:B------:R-:W-:Y:S05]  /*26c310*/  BSYNC.RECONVERGENT B1 ;  /* 0x0000000000017941 */ /* 0x000fea0003800200 */
.L_x_13123:
[----:B------:R-:W-:Y:S04]  /*26c320*/  BSSY.RECONVERGENT B3, `(.L_x_13125) ;  /* 0x0000183000037945 */ /* 0x000fe80003800200 */
[----:B------:R-:W-:Y:S05]  /*26c330*/  @!P0 BRA `(.L_x_13126) ;  /* 0x0000001800048947 */ /* 0x000fea0003800000 */
[----:B------:R-:W-:-:S07]  /*26c340*/  IMAD.MOV.U32 R151, RZ, RZ, 0x3 ;  /* 0x00000003ff977424 */ /* 0x000fce00078e00ff */
.L_x_13144:
[----:B------:R-:W-:Y:S01]  /*26c350*/  IMAD.IADD R153, R156, 0x1, -R151 ;  /* 0x000000019c997824 */ /* 0x000fe200078e0a97 */
[----:B------:R-:W-:Y:S01]  /*26c360*/  BSSY.RECONVERGENT B2, `(.L_x_13127) ;  /* 0x000017b000027945 */ /* 0x000fe20003800200 */
[----:B0-----:R-:W-:Y:S01]  /*26c370*/  VIADD R4, R150, 0xffffffff ;  /* 0xffffffff96047836 */ /* 0x001fe20000000000 */
[----:B------:R-:W-:Y:S02]  /*26c380*/  PLOP3.LUT P3, PT, PT, PT, PT, 0x80, 0x8 ;  /* 0x000000000008781c */ /* 0x000fe40003f6f070 */
[----:B------:R-:W-:Y:S02]  /*26c390*/  IABS R142, R153 ;  /* 0x00000099008e7213 */ /* 0x000fe40000000000 */
        /* <DEDUP_REMOVED lines=8> */
[----:B------:R-:W-:-:S04]  /*26c420*/  VIADD R3, R156, 0xffffffff ;  /* 0xffffffff9c037836 */ /* 0x000fc80000000000 */
[----:B------:R-:W-:-:S04]  /*26c430*/  IMAD R152, R4, R126, R3 ;  /* 0x0000007e04987224 */ /* 0x000fc800078e0203 */
[----:B------:R-:W-:-:S05]  /*26c440*/  IMAD R152, R152, 0x8, R127 ;  /* 0x0000000898987824 */ /* 0x000fca00078e027f */
[----:B------:R-:W2:Y:S01]  /*26c450*/  LDL.64 R138, [R152+0x1450] ;  /* 0x00145000988a7983 */ /* 0x000ea20000100a00 */
[----:B------:R-:W-:Y:S01]  /*26c460*/  IADD3 R142, PT, PT, -R153, R3, R142 ;  /* 0x00000003998e7210 */ /* 0x000fe20007ffe18e */
[----:B------:R-:W-:Y:S02]  /*26c470*/  IMAD.MOV.U32 R4, RZ, RZ, R129 ;  /* 0x000000ffff047224 */ /* 0x000fe400078e0081 */
[----:B------:R-:W-:Y:S02]  /*26c480*/  IMAD.MOV.U32 R5, RZ, RZ, R128 ;  /* 0x000000ffff057224 */ /* 0x000fe400078e0080 */
[----:B------:R-:W-:Y:S02]  /*26c490*/  IMAD.IADD R158, R127, 0x1, R156 ;  /* 0x000000017f9e7824 */ /* 0x000fe400078e029c */
[----:B------:R-:W-:-:S04]  /*26c4a0*/  IMAD.WIDE R140, R142, 0x8, R4 ;  /* 0x000000088e8c7825 */ /* 0x000fc800078e0204 */
[----:B------:R-:W-:-:S04]  /*26c4b0*/  IMAD.WIDE.U32 R142, R142, 0x8, R4 ;  /* 0x000000088e8e7825 */ /* 0x000fc800078e0004 */
[----:B------:R-:W-:Y:S01]  /*26c4c0*/  IMAD.IADD R159, R127, 0x1, R150 ;  /* 0x000000017f9f7824 */ /* 0x000fe200078e0296 */
[----:B--2---:R-:W-:-:S08]  /*26c4d0*/  DADD R144, R138, R106 ;  /* 0x000000008a907229 */ /* 0x004fd0000000006a */
[----:B------:R-:W-:-:S11]  /*26c4e0*/  DADD R144, R144, R108 ;  /* 0x0000000090907229 */ /* 0x000fd6000000006c */
.L_x_13143:
[----:B------:R-:W-:Y:S01]  /*26c4f0*/  LOP3.LUT R3, RZ, R153, RZ, 0x33, !PT ;  /* 0x00000099ff037212 */ /* 0x000fe200078e33ff */
[----:B------:R-:W-:Y:S01]  /*26c500*/  BSSY.RECONVERGENT B1, `(.L_x_13129) ;  /* 0x000012e000017945 */ /* 0x000fe20003800200 */
[----:B------:R-:W-:-:S03]  /*26c510*/  LOP3.LUT R148, RZ, R157, RZ, 0x33, !PT ;  /* 0x0000009dff947212 */ /* 0x000fc600078e33ff */
        /* <DEDUP_REMOVED lines=22> */
[----:B------:R-:W-:-:S03]  /*26c680*/  IMAD.IADD R4, R127, 0x1, R153 ;  /* 0x000000017f047824 */ /* 0x000fc600078e0299 */
[----:B------:R-:W3:Y:S04]  /*26c690*/  LDL.S8 R118, [R158+0x2a63] ;  /* 0x002a63009e767983 */ /* 0x000ee80000100200 */
[----:B------:R-:W2:Y:S04]  /*26c6a0*/  LDL.U8 R3, [R3+0x2a48] ;  /* 0x002a480003037983 */ /* 0x000ea80000100000 */
[----:B------:R-:W4:Y:S01]  /*26c6b0*/  LDL.U8 R4, [R4+0x2a63] ;  /* 0x002a630004047983 */ /* 0x000f220000100000 */
[----:B------:R-:W-:Y:S01]  /*26c6c0*/  UMOV UR4, 0x5197d ;  /* 0x0005197d00047882 */ /* 0x000fe20000000000 */
[----:B-1----:R-:W-:-:S02]  /*26c6d0*/  R2UR UR6, R104 ;  /* 0x00000000680672ca */ /* 0x002fc400000e0000 */
[C---:B------:R-:W-:Y:S02]  /*26c6e0*/  R2UR UR7, R105.reuse ;  /* 0x00000000690772ca */ /* 0x040fe400000e0000 */
[C---:B------:R-:W-:Y:S02]  /*26c6f0*/  R2UR UR10, R104.reuse ;  /* 0x00000000680a72ca */ /* 0x040fe400000e0000 */
[C---:B------:R-:W-:Y:S02]  /*26c700*/  R2UR UR11, R105.reuse ;  /* 0x00000000690b72ca */ /* 0x040fe400000e0000 */
[C---:B------:R-:W-:Y:S02]  /*26c710*/  R2UR UR5, R105.reuse ;  /* 0x00000000690572ca */ /* 0x040fe400000e0000 */
[----:B------:R-:W-:Y:S02]  /*26c720*/  R2UR UR8, R104 ;  /* 0x00000000680872ca */ /* 0x000fe400000e0000 */
[----:B------:R-:W-:-:S02]  /*26c730*/  R2UR UR9, R105 ;  /* 0x00000000690972ca */ /* 0x000fc400000e0000 */
[----:B--2---:R-:W-:Y:S02]  /*26c740*/  PRMT R3, R3, 0x3340, R5 ;  /* 0x0000334003037816 */ /* 0x004fe40000000005 */
[----:B----4-:R-:W-:-:S04]  /*26c750*/  PRMT R4, R4, 0x3340, RZ ;  /* 0x0000334004047816 */ /* 0x010fc800000000ff */
[----:B------:R-:W-:Y:S01]  /*26c760*/  PRMT R3, R3, 0x5410, R4 ;  /* 0x0000541003037816 */ /* 0x000fe20000000004 */
[----:B------:R-:W-:-:S04]  /*26c770*/  IMAD.MOV.U32 R4, RZ, RZ, R129 ;  /* 0x000000ffff047224 */ /* 0x000fc800078e0081 */
[----:B---3--:R-:W-:Y:S01]  /*26c780*/  IDP.4A.S8.U8 R118, R3, UR4, R118 ;  /* 0x0000000403767c26 */ /* 0x008fe20008000276 */
[----:B------:R-:W-:Y:S01]  /*26c790*/  R2UR UR4, R104 ;  /* 0x00000000680472ca */ /* 0x000fe200000e0000 */
[----:B------:R-:W-:Y:S02]  /*26c7a0*/  IMAD.MOV.U32 R5, RZ, RZ, R128 ;  /* 0x000000ffff057224 */ /* 0x000fe400078e0080 */
[----:B------:R-:W-:Y:S02]  /*26c7b0*/  IMAD.WIDE R4, R118, 0x8, R4 ;  /* 0x0000000876047825 */ /* 0x000fe400078e0204 */
[----:B------:R-:W2:Y:S04]  /*26c7c0*/  LDG.E.64 R118, desc[UR8][R142.64+0x5f98] ;  /* 0x005f98088e767981 */ /* 0x000ea8000c1e1b00 */
[----:B------:R-:W3:Y:S04]  /*26c7d0*/  LDG.E.64 R120, desc[UR6][R4.64+0x1388] ;  /* 0x0013880604787981 */ /* 0x000ee8000c1e1b00 */
[----:B------:R-:W3:Y:S04]  /*26c7e0*/  LDG.E.64 R122, desc[UR4][R142.64+0x6268] ;  /* 0x006268048e7a7981 */ /* 0x000ee8000c1e1b00 */
[----:B------:R-:W2:Y:S01]  /*26c7f0*/  LDG.E.64 R4, desc[UR10][R4.64] ;  /* 0x0000000a04047981 */ /* 0x000ea2000c1e1b00 */
[----:B---3--:R-:W-:-:S02]  /*26c800*/  DADD R120, R122, R120 ;  /* 0x000000007a787229 */ /* 0x008fc40000000078 */
[----:B--2---:R-:W-:-:S11]  /*26c810*/  DADD R4, R118, R4 ;  /* 0x0000000076047229 */ /* 0x004fd60000000004 */
.L_x_13133:
[----:B------:R-:W-:Y:S05]  /*26c820*/  BSYNC.RECONVERGENT B5 ;  /* 0x0000000000057941 */ /* 0x000fea0003800200 */
.L_x_13132:
[----:B------:R-:W-:-:S04]  /*26c830*/  VIADD R3, R157, 0xffffffff ;  /* 0xffffffff9d037836 */ /* 0x000fc80000000000 */
[----:B------:R-:W-:-:S04]  /*26c840*/  IMAD R3, R3, R126, R153 ;  /* 0x0000007e03037224 */ /* 0x000fc800078e0299 */
[----:B------:R-:W-:-:S04]  /*26c850*/  VIADD R3, R3, 0xffffffff ;  /* 0xffffffff03037836 */ /* 0x000fc80000000000 */
[----:B------:R-:W-:-:S05]  /*26c860*/  IMAD R122, R3, 0x8, R127 ;  /* 0x00000008037a7824 */ /* 0x000fca00078e027f */
[----:B------:R-:W2:Y:S04]  /*26c870*/  LDL.64 R118, [R122+0xc8] ;  /* 0x0000c8007a767983 */ /* 0x000ea80000100a00 */
        /* <DEDUP_REMOVED lines=11> */
.L_x_13131:
[C---:B------:R-:W-:Y:S01]  /*26c930*/  IMAD.IADD R118, R127.reuse, 0x1, R153 ;  /* 0x000000017f767824 */ /* 0x040fe200078e0299 */
[----:B------:R-:W2:Y:S01]  /*26c940*/  LDL.S8 R4, [R158+0x2a63] ;  /* 0x002a63009e047983 */ /* 0x000ea20000100200 */
[----:B------:R-:W-:-:S03]  /*26c950*/  IMAD.IADD R5, R127, 0x1, R157 ;  /* 0x000000017f057824 */ /* 0x000fc600078e029d */
[----:B------:R-:W3:Y:S04]  /*26c960*/  LDL.S8 R3, [R159+0x2a48] ;  /* 0x002a48009f037983 */ /* 0x000ee80000100200 */
[----:B------:R-:W4:Y:S04]  /*26c970*/  LDL.S8 R118, [R118+0x2a63] ;  /* 0x002a630076767983 */ /* 0x000f280000100200 */
[----:B------:R-:W5:Y:S01]  /*26c980*/  LDL.S8 R5, [R5+0x2a48] ;  /* 0x002a480005057983 */ /* 0x000f620000100200 */
[----:B-1----:R-:W-:Y:S02]  /*26c990*/  R2UR UR4, R104 ;  /* 0x00000000680472ca */ /* 0x002fe400000e0000 */
        /* <DEDUP_REMOVED lines=9> */
[----:B------:R-:W-:Y:S02]  /*26ca30*/  R2UR UR14, R104 ;  /* 0x00000000680e72ca */ /* 0x000fe400000e0000 */
[----:B------:R-:W-:Y:S01]  /*26ca40*/  R2UR UR15, R105 ;  /* 0x00000000690f72ca */ /* 0x000fe200000e0000 */
[----:B------:R-:W3:Y:S01]  /*26ca50*/  LDG.E.64 R122, desc[UR10][R140.64+0x5f98] ;  /* 0x005f980a8c7a7981 */ /* 0x000ee2000c1e1b00 */
[----:B----4-:R-:W-:-:S03]  /*26ca60*/  SHF.R.S32.HI R119, RZ, 0x1f, R118 ;  /* 0x0000001fff777819 */ /* 0x010fc60000011476 */
[----:B-----5:R-:W-:Y:S01]  /*26ca70*/  IMAD.WIDE R118, R5, 0x5, R118 ;  /* 0x0000000505767825 */ /* 0x020fe200078e0276 */
[--C-:B--2---:R-:W-:Y:S02]  /*26ca80*/  SHF.R.S32.HI R5, RZ, 0x1f, R4.reuse ;  /* 0x0000001fff057819 */ /* 0x104fe40000011404 */
[----:B------:R-:W-:Y:S01]  /*26ca90*/  LEA R120, P0, R118, R129, 0x3 ;  /* 0x0000008176787211 */ /* 0x000fe200078018ff */
[----:B---3--:R-:W-:-:S03]  /*26caa0*/  IMAD.WIDE R4, R3, 0x5, R4 ;  /* 0x0000000503047825 */ /* 0x008fc600078e0204 */
[-C--:B------:R-:W-:Y:S02]  /*26cab0*/  LEA.HI.X R121, R118, R128.reuse, R119, 0x3, P0 ;  /* 0x0000008076797211 */ /* 0x080fe400000f1c77 */
[C---:B------:R-:W-:Y:S01]  /*26cac0*/  LEA R134, P0, R4.reuse, R129, 0x3 ;  /* 0x0000008104867211 */ /* 0x040fe200078018ff */
[----:B------:R-:W-:Y:S02]  /*26cad0*/  VIADD R3, R157, 0xffffffff ;  /* 0xffffffff9d037836 */ /* 0x000fe40000000000 */
[----:B------:R-:W2:Y:S01]  /*26cae0*/  LDG.E.64 R118, desc[UR6][R120.64+0xb248] ;  /* 0x00b2480678767981 */ /* 0x000ea2000c1e1b00 */
[----:B------:R-:W-:-:S03]  /*26caf0*/  LEA.HI.X R135, R4, R128, R5, 0x3, P0 ;  /* 0x0000008004877211 */ /* 0x000fc600000f1c05 */
[----:B------:R-:W2:Y:S01]  /*26cb00*/  LDG.E.64 R4, desc[UR4][R140.64+0x6268] ;  /* 0x006268048c047981 */ /* 0x000ea2000c1e1b00 */
[----:B------:R-:W-:-:S03]  /*26cb10*/  IMAD R3, R3, R126, R153 ;  /* 0x0000007e03037224 */ /* 0x000fc600078e0299 */
[----:B------:R-:W3:Y:S01]  /*26cb20*/  LDG.E.64 R124, desc[UR8][R134.64+0xb248] ;  /* 0x00b24808867c7981 */ /* 0x000ee2000c1e1b00 */
[----:B------:R-:W-:-:S03]  /*26cb30*/  VIADD R3, R3, 0xffffffff ;  /* 0xffffffff03037836 */ /* 0x000fc60000000000 */
[----:B------:R-:W4:Y:S01]  /*26cb40*/  LDG.E.64 R120, desc[UR12][R120.64+0xb180] ;  /* 0x00b1800c78787981 */ /* 0x000f22000c1e1b00 */
[----:B------:R-:W-:-:S03]  /*26cb50*/  IMAD R146, R3, 0x8, R127 ;  /* 0x0000000803927824 */ /* 0x000fc600078e027f */
[----:B------:R-:W5:Y:S04]  /*26cb60*/  LDG.E.64 R134, desc[UR14][R134.64+0xb180] ;  /* 0x00b1800e86867981 */ /* 0x000f68000c1e1b00 */
[----:B------:R-:W5:Y:S04]  /*26cb70*/  LDL.64 R136, [R146+0xc8] ;  /* 0x0000c80092887983 */ /* 0x000f680000100a00 */
[----:B------:R-:W5:Y:S01]  /*26cb80*/  LDL.64 R146, [R146+0x1450] ;  /* 0x0014500092927983 */ /* 0x000f620000100a00 */
[----:B------:R-:W-:Y:S01]  /*26cb90*/  UMOV UR4, 0xff800000 ;  /* 0xff80000000047882 */ /* 0x000fe20000000000 */
[----:B------:R-:W-:Y:S01]  /*26cba0*/  UMOV UR5, 0x41cdcd64 ;  /* 0x41cdcd6400057882 */ /* 0x000fe20000000000 */
[----:B--2---:R-:W-:-:S02]  /*26cbb0*/  DADD R4, R4, R118 ;  /* 0x0000000004047229 */ /* 0x004fc40000000076 */
[----:B----4-:R-:W-:-:S06]  /*26cbc0*/  DADD R120, R122, R120 ;  /* 0x000000007a787229 */ /* 0x010fcc0000000078 */
[----:B---3--:R-:W-:Y:S02]  /*26cbd0*/  DADD R4, R4, R124 ;  /* 0x0000000004047229 */ /* 0x008fe4000000007c */
[----:B-----5:R-:W-:-:S06]  /*26cbe0*/  DADD R120, R120, R134 ;  /* 0x0000000078787229 */ /* 0x020fcc0000000086 */
        /* <DEDUP_REMOVED lines=8> */
.L_x_13130:
[----:B------:R-:W-:-:S04]  /*26cc70*/  ISETP.NE.AND P0, PT, R3, 0x1, PT ;  /* 0x000000010300780c */ /* 0x000fc80003f05270 */
[----:B------:R-:W-:-:S13]  /*26cc80*/  ISETP.NE.OR P0, PT, R148, 0x1, P0 ;  /* 0x000000019400780c */ /* 0x000fda0000705670 */
[----:B------:R-:W-:Y:S05]  /*26cc90*/  @P0 BRA `(.L_x_13135) ;  /* 0x0000000400c40947 */ /* 0x000fea0003800000 */
[C---:B------:R-:W-:Y:S01]  /*26cca0*/  IMAD.IADD R120, R127.reuse, 0x1, R157 ;  /* 0x000000017f787824 */ /* 0x040fe200078e029d */
[----:B------:R-:W2:Y:S01]  /*26ccb0*/  LDL.U8 R4, [R158+0x2a63] ;  /* 0x002a63009e047983 */ /* 0x000ea20000100000 */
[----:B------:R-:W-:-:S03]  /*26ccc0*/  IMAD.IADD R3, R127, 0x1, R153 ;  /* 0x000000017f037824 */ /* 0x000fc600078e0299 */
[----:B------:R-:W2:Y:S04]  /*26ccd0*/  LDL.U8 R5, [R158+0x2a62] ;  /* 0x002a62009e057983 */ /* 0x000ea80000100000 */
[----:B------:R-:W3:Y:S04]  /*26cce0*/  LDL.U8 R118, [R159+0x2a48] ;  /* 0x002a48009f767983 */ /* 0x000ee80000100000 */
[----:B------:R-:W4:Y:S04]  /*26ccf0*/  LDL.U8 R119, [R120+0x2a49] ;  /* 0x002a490078777983 */ /* 0x000f280000100000 */
[----:B------:R-:W5:Y:S04]  /*26cd00*/  LDL.U8 R121, [R3+0x2a63] ;  /* 0x002a630003797983 */ /* 0x000f680000100000 */
[----:B------:R-:W4:Y:S04]  /*26cd10*/  LDL.U8 R120, [R120+0x2a48] ;  /* 0x002a480078787983 */ /* 0x000f280000100000 */
[----:B------:R-:W4:Y:S04]  /*26cd20*/  LDL.S8 R122, [R159+0x2a47] ;  /* 0x002a47009f7a7983 */ /* 0x000f280000100200 */
[----:B------:R-:W4:Y:S01]  /*26cd30*/  LDL.S8 R3, [R3+0x2a64] ;  /* 0x002a640003037983 */ /* 0x000f220000100200 */
[----:B------:R-:W-:Y:S01]  /*26cd40*/  UMOV UR4, 0x57d19 ;  /* 0x00057d1900047882 */ /* 0x000fe20000000000 */
[----:B-1----:R-:W-:-:S02]  /*26cd50*/  R2UR UR6, R104 ;  /* 0x00000000680672ca */ /* 0x002fc400000e0000 */
[C---:B------:R-:W-:Y:S02]  /*26cd60*/  R2UR UR7, R105.reuse ;  /* 0x00000000690772ca */ /* 0x040fe400000e0000 */
[C---:B------:R-:W-:Y:S02]  /*26cd70*/  R2UR UR10, R104.reuse ;  /* 0x00000000680a72ca */ /* 0x040fe400000e0000 */
[C---:B------:R-:W-:Y:S02]  /*26cd80*/  R2UR UR11, R105.reuse ;  /* 0x00000000690b72ca */ /* 0x040fe400000e0000 */
[----:B------:R-:W-:Y:S02]  /*26cd90*/  R2UR UR8, R104 ;  /* 0x00000000680872ca */ /* 0x000fe400000e0000 */
[C---:B------:R-:W-:Y:S02]  /*26cda0*/  R2UR UR9, R105.reuse ;  /* 0x00000000690972ca */ /* 0x040fe400000e0000 */
[----:B------:R-:W-:-:S02]  /*26cdb0*/  R2UR UR5, R105 ;  /* 0x00000000690572ca */ /* 0x000fc400000e0000 */
[----:B--2---:R-:W-:Y:S02]  /*26cdc0*/  PRMT R4, R5, 0x3340, R4 ;  /* 0x0000334005047816 */ /* 0x004fe40000000004 */
[----:B---3--:R-:W-:-:S04]  /*26cdd0*/  PRMT R118, R118, 0x3340, RZ ;  /* 0x0000334076767816 */ /* 0x008fc800000000ff */
[----:B------:R-:W-:Y:S02]  /*26cde0*/  PRMT R4, R4, 0x5410, R118 ;  /* 0x0000541004047816 */ /* 0x000fe40000000076 */
[----:B-----5:R-:W-:Y:S02]  /*26cdf0*/  PRMT R121, R121, 0x3340, RZ ;  /* 0x0000334079797816 */ /* 0x020fe400000000ff */
[----:B----4-:R-:W-:-:S04]  /*26ce00*/  PRMT R119, R120, 0x3340, R119 ;  /* 0x0000334078777816 */ /* 0x010fc80000000077 */
[----:B------:R-:W-:Y:S01]  /*26ce10*/  PRMT R119, R119, 0x5410, R121 ;  /* 0x0000541077777816 */ /* 0x000fe20000000079 */
[----:B------:R-:W-:Y:S01]  /*26ce20*/  IDP.4A.S8.U8 R118, R4, UR4, R122 ;  /* 0x0000000404767c26 */ /* 0x000fe2000800027a */
[----:B------:R-:W-:Y:S01]  /*26ce30*/  UMOV UR4, 0x5197d ;  /* 0x0005197d00047882 */ /* 0x000fe20000000000 */
[----:B------:R-:W-:Y:S02]  /*26ce40*/  IMAD.MOV.U32 R4, RZ, RZ, R129 ;  /* 0x000000ffff047224 */ /* 0x000fe400078e0081 */
[----:B------:R-:W-:Y:S02]  /*26ce50*/  IDP.4A.S8.U8 R3, R119, UR4, R3 ;  /* 0x0000000477037c26 */ /* 0x000fe40008000203 */
[----:B------:R-:W-:Y:S01]  /*26ce60*/  IMAD.MOV.U32 R5, RZ, RZ, R128 ;  /* 0x000000ffff057224 */ /* 0x000fe200078e0080 */
[----:B------:R-:W-:Y:S01]  /*26ce70*/  R2UR UR4, R104 ;  /* 0x00000000680472ca */ /* 0x000fe200000e0000 */
[----:B------:R-:W-:-:S04]  /*26ce80*/  IMAD.WIDE R122, R3, 0x8, R4 ;  /* 0x00000008037a7825 */ /* 0x000fc800078e0204 */
[----:B------:R-:W-:Y:S01]  /*26ce90*/  VIADD R3, R157, 0xffffffff ;  /* 0xffffffff9d037836 */ /* 0x000fe20000000000 */
[----:B------:R-:W2:Y:S01]  /*26cea0*/  LDG.E.64 R120, desc[UR8][R122.64+0x3a98] ;  /* 0x003a98087a787981 */ /* 0x000ea2000c1e1b00 */
[----:B------:R-:W-:-:S04]  /*26ceb0*/  IMAD.WIDE R118, R118, 0x8, R4 ;  /* 0x0000000876767825 */ /* 0x000fc800078e0204 */
[----:B------:R-:W-:Y:S01]  /*26cec0*/  IMAD R3, R3, R126, R153 ;  /* 0x0000007e03037224 */ /* 0x000fe200078e0299 */
[----:B------:R-:W3:Y:S03]  /*26ced0*/  LDG.E.64 R4, desc[UR6][R118.64+0x2710] ;  /* 0x0027100676047981 */ /* 0x000ee6000c1e1b00 */
[----:B------:R-:W-:Y:S01]  /*26cee0*/  VIADD R3, R3, 0xffffffff ;  /* 0xffffffff03037836 */ /* 0x000fe20000000000 */
[----:B------:R-:W3:Y:S03]  /*26cef0*/  LDG.E.64 R122, desc[UR4][R122.64+0x2710] ;  /* 0x002710047a7a7981 */ /* 0x000ee6000c1e1b00 */
[----:B------:R-:W-:Y:S01]  /*26cf00*/  IMAD R134, R3, 0x8, R127 ;  /* 0x0000000803867824 */ /* 0x000fe200078e027f */
[----:B------:R-:W2:Y:S04]  /*26cf10*/  LDG.E.64 R118, desc[UR10][R118.64+0x3a98] ;  /* 0x003a980a76767981 */ /* 0x000ea8000c1e1b00 */
[----:B------:R-:W4:Y:S04]  /*26cf20*/  LDL.64 R124, [R134+0xc8] ;  /* 0x0000c800867c7983 */ /* 0x000f280000100a00 */
[----:B------:R-:W5:Y:S01]  /*26cf30*/  LDL.64 R134, [R134+0x1450] ;  /* 0x0014500086867983 */ /* 0x000f620000100a00 */
[----:B------:R-:W-:Y:S01]  /*26cf40*/  UMOV UR4, 0xff800000 ;  /* 0xff80000000047882 */ /* 0x000fe20000000000 */
[----:B------:R-:W-:Y:S01]  /*26cf50*/  UMOV UR5, 0x41cdcd64 ;  /* 0x41cdcd6400057882 */ /* 0x000fe20000000000 */
[----:B------:R-:W-:Y:S01]  /*26cf60*/  BSSY.RECONVERGENT B5, `(.L_x_13136) ;  /* 0x0000023000057945 */ /* 0x000fe20003800200 */
[----:B---3--:R-:W-:-:S02]  /*26cf70*/  DADD R4, R122, R4 ;  /* 0x000000007a047229 */ /* 0x008fc40000000004 */
[----:B--2---:R-:W-:-:S08]  /*26cf80*/  DADD R118, R120, R118 ;  /* 0x0000000078767229 */ /* 0x004fd00000000076 */
[----:B----4-:R-:W-:Y:S02]  /*26cf90*/  DADD R124, R124, R118 ;  /* 0x000000007c7c7229 */ /* 0x010fe40000000076 */
[----:B-----5:R-:W-:-:S06]  /*26cfa0*/  DADD R4, R134, R4 ;  /* 0x0000000086047229 */ /* 0x020fcc0000000004 */
[----:B------:R-:W-:-:S06]  /*26cfb0*/  DSETP.GT.AND P0, PT, |R124|, UR4, PT ;  /* 0x000000047c007e2a */ /* 0x000fcc000bf04200 */
[----:B------:R-:W-:Y:S02]  /*26cfc0*/  FSEL R146, R4, RZ, !P0 ;  /* 0x000000ff04927208 */ /* 0x000fe40004000000 */
[----:B------:R-:W-:-:S06]  /*26cfd0*/  FSEL R147, R5, -1.875, !P0 ;  /* 0xbff0000005937808 */ /* 0x000fcc0004000000 */
[----:B------:R-:W-:-:S08]  /*26cfe0*/  DADD R118, R106, R146 ;  /* 0x000000006a767229 */ /* 0x000fd00000000092 */
[----:B------:R-:W-:-:S06]  /*26cff0*/  DADD R118, R118, R108 ;  /* 0x0000000076767229 */ /* 0x000fcc000000006c */
        /* <DEDUP_REMOVED lines=25> */
.L_x_13137:
[----:B------:R-:W-:Y:S05]  /*26d190*/  BSYNC.RECONVERGENT B5 ;  /* 0x0000000000057941 */ /* 0x000fea0003800200 */
.L_x_13136:
[----:B------:R-:W2:Y:S01]  /*26d1a0*/  LDL.64 R118, [R152+0xc8] ;  /* 0x0000c80098767983 */ /* 0x000ea20000100a00 */
        /* <DEDUP_REMOVED lines=8> */
[----:B--2---:R-:W-:-:S08]  /*26d230*/  DADD R118, R118, R110 ;  /* 0x0000000076767229 */ /* 0x004fd0000000006e */
        /* <DEDUP_REMOVED lines=16> */
.L_x_13139:
[----:B------:R-:W-:Y:S05]  /*26d340*/  BSYNC.RECONVERGENT B5 ;  /* 0x0000000000057941 */ /* 0x000fea0003800200 */
.L_x_13138:
[----:B------:R-:W-:-:S06]  /*26d350*/  DSETP.GE.AND P0, PT, R4, R120, PT ;  /* 0x000000780400722a */ /* 0x000fcc0003f06000 */
[----:B------:R-:W-:Y:S02]  /*26d360*/  FSEL R4, R148, RZ, P0 ;  /* 0x000000ff94047208 */ /* 0x000fe40000000000 */
[----:B------:R-:W-:Y:S02]  /*26d370*/  FSEL R5, R149, +QNAN , P0 ;  /* 0x7ff0000095057808 */ /* 0x000fe40000000000 */
[----:B------:R-:W-:Y:S02]  /*26d380*/  FSEL R118, R146, RZ, P0 ;  /* 0x000000ff92767208 */ /* 0x000fe40000000000 */
[----:B------:R-:W-:Y:S01]  /*26d390*/  FSEL R119, R147, -1.875, P0 ;  /* 0xbff0000093777808 */ /* 0x000fe20000000000 */
[----:B------:R-:W-:Y:S06]  /*26d3a0*/  BRA `(.L_x_13134) ;  /* 0x00000004000c7947 */ /* 0x000fec0003800000 */
.L_x_13135:
[C---:B------:R-:W-:Y:S01]  /*26d3b0*/  IMAD.IADD R5, R127.reuse, 0x1, R157 ;  /* 0x000000017f057824 */ /* 0x040fe200078e029d */
[----:B------:R-:W2:Y:S01]  /*26d3c0*/  LDL.U8 R119, [R158+0x2a63] ;  /* 0x002a63009e777983 */ /* 0x000ea20000100000 */
[----:B------:R-:W-:-:S03]  /*26d3d0*/  IMAD.IADD R122, R127, 0x1, R153 ;  /* 0x000000017f7a7824 */ /* 0x000fc600078e0299 */
[----:B------:R-:W3:Y:S04]  /*26d3e0*/  LDL.U8 R4, [R5+0x2a49] ;  /* 0x002a490005047983 */ /* 0x000ee80000100000 */
[----:B------:R-:W4:Y:S04]  /*26d3f0*/  LDL.U8 R118, [R122+0x2a63] ;  /* 0x002a63007a767983 */ /* 0x000f280000100000 */
[----:B------:R-:W3:Y:S04]  /*26d400*/  LDL.U8 R5, [R5+0x2a48] ;  /* 0x002a480005057983 */ /* 0x000ee80000100000 */
[----:B------:R-:W2:Y:S04]  /*26d410*/  LDL.U8 R120, [R158+0x2a62] ;  /* 0x002a62009e787983 */ /* 0x000ea80000100000 */
[----:B------:R-:W5:Y:S04]  /*26d420*/  LDL.U8 R121, [R159+0x2a48] ;  /* 0x002a48009f797983 */ /* 0x000f680000100000 */
[----:B------:R-:W5:Y:S04]  /*26d430*/  LDL.S8 R122, [R122+0x2a64] ;  /* 0x002a64007a7a7983 */ /* 0x000f680000100200 */
[----:B------:R-:W5:Y:S01]  /*26d440*/  LDL.S8 R123, [R159+0x2a47] ;  /* 0x002a47009f7b7983 */ /* 0x000f620000100200 */
[----:B-1----:R-:W-:Y:S01]  /*26d450*/  R2UR UR8, R104 ;  /* 0x00000000680872ca */ /* 0x002fe200000e0000 */
        /* <DEDUP_REMOVED lines=8> */
[----:B------:R-:W-:Y:S02]  /*26d4e0*/  R2UR UR14, R104 ;  /* 0x00000000680e72ca */ /* 0x000fe400000e0000 */
[----:B------:R-:W-:Y:S01]  /*26d4f0*/  R2UR UR15, R105 ;  /* 0x00000000690f72ca */ /* 0x000fe200000e0000 */
[----:B------:R-:W-:Y:S01]  /*26d500*/  VIADD R124, R157, 0xffffffff ;  /* 0xffffffff9d7c7836 */ /* 0x000fe20000000000 */
[----:B------:R-:W-:-:S03]  /*26d510*/  R2UR UR5, R105 ;  /* 0x00000000690572ca */ /* 0x000fc600000e0000 */
[----:B------:R-:W-:-:S04]  /*26d520*/  IMAD R124, R124, R126, R153 ;  /* 0x0000007e7c7c7224 */ /* 0x000fc800078e0299 */
[----:B------:R-:W-:-:S04]  /*26d530*/  VIADD R136, R124, 0xffffffff ;  /* 0xffffffff7c887836 */ /* 0x000fc80000000000 */
[----:B------:R-:W-:-:S05]  /*26d540*/  IMAD R146, R136, 0x8, R127 ;  /* 0x0000000888927824 */ /* 0x000fca00078e027f */
[----:B------:R-:W5:Y:S04]  /*26d550*/  LDL.64 R136, [R146+0xc8] ;  /* 0x0000c80092887983 */ /* 0x000f680000100a00 */
[----:B------:R-:W5:Y:S01]  /*26d560*/  LDL.64 R146, [R146+0x1450] ;  /* 0x0014500092927983 */ /* 0x000f620000100a00 */
[----:B----4-:R-:W-:Y:S02]  /*26d570*/  PRMT R118, R118, 0x3340, RZ ;  /* 0x0000334076767816 */ /* 0x010fe400000000ff */
[----:B---3--:R-:W-:-:S04]  /*26d580*/  PRMT R4, R5, 0x3340, R4 ;  /* 0x0000334005047816 */ /* 0x008fc80000000004 */
[----:B------:R-:W-:Y:S02]  /*26d590*/  PRMT R4, R4, 0x5410, R118 ;  /* 0x0000541004047816 */ /* 0x000fe40000000076 */
[----:B--2---:R-:W-:Y:S02]  /*26d5a0*/  PRMT R119, R120, 0x3340, R119 ;  /* 0x0000334078777816 */ /* 0x004fe40000000077 */
[----:B-----5:R-:W-:Y:S01]  /*26d5b0*/  PRMT R121, R121, 0x3340, RZ ;  /* 0x0000334079797816 */ /* 0x020fe200000000ff */
[----:B------:R-:W-:-:S03]  /*26d5c0*/  IMAD.MOV.U32 R5, RZ, RZ, R128 ;  /* 0x000000ffff057224 */ /* 0x000fc600078e0080 */
[----:B------:R-:W-:Y:S01]  /*26d5d0*/  PRMT R119, R119, 0x5410, R121 ;  /* 0x0000541077777816 */ /* 0x000fe20000000079 */
[----:B------:R-:W-:Y:S01]  /*26d5e0*/  IDP.4A.S8.U8 R118, R4, UR4, R122 ;  /* 0x0000000404767c26 */ /* 0x000fe2000800027a */
[----:B------:R-:W-:Y:S01]  /*26d5f0*/  UMOV UR4, 0x57d19 ;  /* 0x00057d1900047882 */ /* 0x000fe20000000000 */
[----:B------:R-:W-:Y:S01]  /*26d600*/  IMAD.MOV.U32 R4, RZ, RZ, R129 ;  /* 0x000000ffff047224 */ /* 0x000fe200078e0081 */
[----:B------:R-:W2:Y:S01]  /*26d610*/  LDG.E.64 R120, desc[UR6][R140.64+0x6178] ;  /* 0x006178068c787981 */ /* 0x000ea2000c1e1b00 */
[----:B------:R-:W-:Y:S02]  /*26d620*/  IDP.4A.S8.U8 R123, R119, UR4, R123 ;  /* 0x00000004777b7c26 */ /* 0x000fe4000800027b */
[----:B------:R-:W-:Y:S01]  /*26d630*/  IMAD.WIDE R118, R118, 0x8, R4 ;  /* 0x0000000876767825 */ /* 0x000fe200078e0204 */
[----:B------:R-:W-:-:S03]  /*26d640*/  R2UR UR4, R104 ;  /* 0x00000000680472ca */ /* 0x000fc600000e0000 */
[----:B------:R-:W-:Y:S02]  /*26d650*/  IMAD.WIDE R134, R123, 0x8, R4 ;  /* 0x000000087b867825 */ /* 0x000fe400078e0204 */
[----:B------:R-:W2:Y:S04]  /*26d660*/  LDG.E.64 R4, desc[UR8][R118.64+0x76e8] ;  /* 0x0076e80876047981 */ /* 0x000ea8000c1e1b00 */
[----:B------:R-:W3:Y:S04]  /*26d670*/  LDG.E.64 R122, desc[UR10][R140.64+0x5ea8] ;  /* 0x005ea80a8c7a7981 */ /* 0x000ee8000c1e1b00 */
[----:B------:R-:W4:Y:S04]  /*26d680*/  LDG.E.64 R124, desc[UR14][R134.64+0x6360] ;  /* 0x0063600e867c7981 */ /* 0x000f28000c1e1b00 */
[----:B------:R-:W3:Y:S04]  /*26d690*/  LDG.E.64 R118, desc[UR12][R118.64+0x6360] ;  /* 0x0063600c76767981 */ /* 0x000ee8000c1e1b00 */
[----:B------:R-:W5:Y:S01]  /*26d6a0*/  LDG.E.64 R134, desc[UR4][R134.64+0x76e8] ;  /* 0x0076e80486867981 */ /* 0x000f62000c1e1b00 */
[----:B------:R-:W-:-:S05]  /*26d6b0*/  IMAD.IADD R3, R148, 0x1, -R3 ;  /* 0x0000000194037824 */ /* 0x000fca00078e0a03 */
[----:B------:R-:W-:Y:S01]  /*26d6c0*/  IABS R3, R3 ;  /* 0x0000000300037213 */ /* 0x000fe20000000000 */
[----:B------:R-:W-:Y:S01]  /*26d6d0*/  UMOV UR4, 0x64b31d04 ;  /* 0x64b31d0400047882 */ /* 0x000fe20000000000 */
[----:B------:R-:W-:Y:S01]  /*26d6e0*/  UMOV UR5, 0x3feef3e8 ;  /* 0x3feef3e800057882 */ /* 0x000fe20000000000 */
[----:B--2---:R-:W-:Y:S01]  /*26d6f0*/  DADD R4, R120, R4 ;  /* 0x0000000078047229 */ /* 0x004fe20000000004 */
[----:B------:R-:W0:Y:S01]  /*26d700*/  I2F.F64 R120, R3 ;  /* 0x0000000300787312 */ /* 0x000e220000201c00 */
[----:B---3--:R-:W-:-:S08]  /*26d710*/  DADD R118, R122, R118 ;  /* 0x000000007a767229 */ /* 0x008fd00000000076 */
[----:B----4-:R-:W-:Y:S02]  /*26d720*/  DADD R118, R118, R124 ;  /* 0x0000000076767229 */ /* 0x010fe4000000007c */
[----:B-----5:R-:W-:-:S06]  /*26d730*/  DADD R4, R4, R134 ;  /* 0x0000000004047229 */ /* 0x020fcc0000000086 */
        /* <DEDUP_REMOVED lines=9> */
[----:B------:R-:W-:-:S07]  /*26d7d0*/  FSEL R119, R119, -1.875, !P0 ;  /* 0xbff0000077777808 */ /* 0x000fce0004000000 */
.L_x_13134:
[----:B------:R-:W-:Y:S05]  /*26d7e0*/  BSYNC.RECONVERGENT B1 ;  /* 0x0000000000017941 */ /* 0x000fea0003800200 */
.L_x_13129:
[----:B------:R-:W-:Y:S01]  /*26d7f0*/  DSETP.MAX.AND P1, P2, |R138|, |R118|, PT ;  /* 0x400000768a00722a */ /* 0x000fe20003a2f200 */
[----:B------:R-:W-:Y:S01]  /*26d800*/  IMAD.MOV.U32 R3, RZ, RZ, R138 ;  /* 0x000000ffff037224 */ /* 0x000fe200078e008a */
[----:B------:R-:W-:Y:S01]  /*26d810*/  BSSY.RELIABLE B1, `(.L_x_13140) ;  /* 0x0000021000017945 */ /* 0x000fe20003800100 */
[----:B------:R-:W-:Y:S02]  /*26d820*/  IMAD.MOV.U32 R120, RZ, RZ, R118 ;  /* 0x000000ffff787224 */ /* 0x000fe400078e0076 */
[----:B------:R-:W-:-:S03]  /*26d830*/  IMAD.MOV.U32 R121, RZ, RZ, 0x3ee4f8b5 ;  /* 0x3ee4f8b5ff797424 */ /* 0x000fc600078e00ff */
[----:B------:R-:W-:Y:S01]  /*26d840*/  SEL R122, R3, R120, P1 ;  /* 0x00000078037a7207 */ /* 0x000fe20000800000 */
[----:B------:R-:W-:Y:S01]  /*26d850*/  IMAD.MOV.U32 R3, RZ, RZ, R119 ;  /* 0x000000ffff037224 */ /* 0x000fe200078e0077 */
[----:B------:R-:W-:Y:S01]  /*26d860*/  DADD R118, R138, -R118 ;  /* 0x000000008a767229 */ /* 0x000fe20000000876 */
[----:B------:R-:W-:-:S07]  /*26d870*/  IMAD.MOV.U32 R120, RZ, RZ, -0x771c970f ;  /* 0x88e368f1ff787424 */ /* 0x000fce00078e00ff */
[----:B------:R-:W-:Y:S01]  /*26d880*/  DSETP.GEU.AND P0, PT, |R118|, R120, PT ;  /* 0x000000787600722a */ /* 0x000fe20003f0e200 */
[----:B------:R-:W-:Y:S02]  /*26d890*/  IMAD.MOV.U32 R118, RZ, RZ, R139 ;  /* 0x000000ffff767224 */ /* 0x000fe400078e008b */
[----:B------:R-:W-:-:S03]  /*26d8a0*/  IMAD.MOV.U32 R119, RZ, RZ, 0x41cdcd64 ;  /* 0x41cdcd64ff777424 */ /* 0x000fc600078e00ff */
[----:B------:R-:W-:Y:S01]  /*26d8b0*/  FSEL R123, |R118|, |R3|, P1 ;  /* 0x40000003767b7208 */ /* 0x000fe20000800200 */
[----:B------:R-:W-:Y:S01]  /*26d8c0*/  IMAD.MOV.U32 R118, RZ, RZ, -0x800000 ;  /* 0xff800000ff767424 */ /* 0x000fe200078e00ff */
[----:B------:R-:W-:-:S06]  /*26d8d0*/  @P2 LOP3.LUT R123, R3, 0x80000, RZ, 0xfc, !PT ;  /* 0x00080000037b2812 */ /* 0x000fcc00078efcff */
[----:B------:R-:W-:-:S14]  /*26d8e0*/  DSETP.GT.OR P0, PT, R122, R118, P0 ;  /* 0x000000767a00722a */ /* 0x000fdc0000704400 */
[----:B------:R-:W-:Y:S05]  /*26d8f0*/  @P0 BRA `(.L_x_13141) ;  /* 0x00000000003c0947 */ /* 0x000fea0003800000 */
[----:B------:R-:W2:Y:S01]  /*26d900*/  LDL.64 R122, [R152+0xc8] ;  /* 0x0000c800987a7983 */ /* 0x000ea20000100a00 */
[----:B------:R-:W-:Y:S01]  /*26d910*/  IMAD.MOV.U32 R124, RZ, RZ, R5 ;  /* 0x000000ffff7c7224 */ /* 0x000fe200078e0005 */
[----:B--2---:R-:W-:Y:S01]  /*26d920*/  DSETP.MAX.AND P1, P0, |R122|, |R4|, PT ;  /* 0x400000047a00722a */ /* 0x004fe2000382f200 */
[----:B------:R-:W-:-:S05]  /*26d930*/  IMAD.MOV.U32 R3, RZ, RZ, R123 ;  /* 0x000000ffff037224 */ /* 0x000fca00078e007b */
[----:B------:R-:W-:-:S08]  /*26d940*/  FSEL R3, |R3|, |R124|, P1 ;  /* 0x4000007c03037208 */ /* 0x000fd00000800200 */
[----:B------:R-:W-:Y:S01]  /*26d950*/  @P0 LOP3.LUT R3, R124, 0x80000, RZ, 0xfc, !PT ;  /* 0x000800007c030812 */ /* 0x000fe200078efcff */
[----:B------:R-:W-:Y:S01]  /*26d960*/  IMAD.MOV.U32 R124, RZ, RZ, R4 ;  /* 0x000000ffff7c7224 */ /* 0x000fe200078e0004 */
[----:B------:R-:W-:-:S08]  /*26d970*/  DADD R4, R122, -R4 ;  /* 0x000000007a047229 */ /* 0x000fd00000000804 */
[----:B------:R-:W-:Y:S01]  /*26d980*/  DSETP.GEU.AND P0, PT, |R4|, R120, PT ;  /* 0x000000780400722a */ /* 0x000fe20003f0e200 */
[----:B------:R-:W-:Y:S02]  /*26d990*/  IMAD.MOV.U32 R4, RZ, RZ, R122 ;  /* 0x000000ffff047224 */ /* 0x000fe400078e007a */
[----:B------:R-:W-:-:S03]  /*26d9a0*/  IMAD.MOV.U32 R5, RZ, RZ, R3 ;  /* 0x000000ffff057224 */ /* 0x000fc600078e0003 */
[----:B------:R-:W-:-:S06]  /*26d9b0*/  SEL R4, R4, R124, P1 ;  /* 0x0000007c04047207 */ /* 0x000fcc0000800000 */
[----:B------:R-:W-:-:S14]  /*26d9c0*/  DSETP.GT.OR P0, PT, R4, R118, P0 ;  /* 0x000000760400722a */ /* 0x000fdc0000704400 */
[----:B------:R-:W-:Y:S05]  /*26d9d0*/  @!P0 BREAK.RELIABLE B1 ;  /* 0x0000000000018942 */ /* 0x000fea0003800100 */
[----:B------:R-:W-:Y:S05]  /*26d9e0*/  @!P0 BRA `(.L_x_13142) ;  /* 0x0000000000248947 */ /* 0x000fea0003800000 */
.L_x_13141:
[----:B------:R-:W-:-:S13]  /*26d9f0*/  ISETP.GT.AND P0, PT, R157, 0x1, PT ;  /* 0x000000019d00780c */ /* 0x000fda0003f04270 */
[----:B------:R-:W-:Y:S05]  /*26da00*/  @!P0 BREAK.RELIABLE B1 ;  /* 0x0000000000018942 */ /* 0x000fea0003800100 */
[----:B------:R-:W-:Y:S05]  /*26da10*/  @!P0 BRA `(.L_x_13128) ;  /* 0x00000000003c8947 */ /* 0x000fea0003800000 */
[----:B------:R-:W-:Y:S05]  /*26da20*/  BSYNC.RELIABLE B1 ;  /* 0x0000000000017941 */ /* 0x000fea0003800100 */
.L_x_13140:
[----:B------:R-:W-:Y:S02]  /*26da30*/  VIADD R153, R153, 0x1 ;  /* 0x0000000199997836 */ /* 0x000fe40000000000 */
[----:B------:R-:W-:-:S03]  /*26da40*/  VIADD R157, R157, 0xffffffff ;  /* 0xffffffff9d9d7836 */ /* 0x000fc60000000000 */
[----:B------:R-:W-:-:S13]  /*26da50*/  ISETP.GE.AND P0, PT, R153, R156, PT ;  /* 0x0000009c9900720c */ /* 0x000fda0003f06270 */
[----:B------:R-:W-:Y:S05]  /*26da60*/  @!P0 BRA `(.L_x_13143) ;  /* 0xffffffe800a08947 */ /* 0x000fea000383ffff */
[----:B------:R-:W-:Y:S05]  /*26da70*/  BRA `(.L_x_13128) ;  /* 0x0000000000247947 */ /* 0x000fea0003800000 */
.L_x_13142:
        /* <DEDUP_REMOVED lines=9> */
.L_x_13128:
[----:B------:R-:W-:Y:S05]  /*26db10*/  BSYNC.RECONVERGENT B2 ;  /* 0x0000000000027941 */ /* 0x000fea0003800200 */
.L_x_13127:
[C---:B------:R-:W-:Y:S01]  /*26db20*/  ISETP.LT.U32.AND P0, PT, R151.reuse, 0x20, PT ;  /* 0x000000209700780c */ /* 0x040fe20003f01070 */
[----:B------:R-:W-:-:S12]  /*26db30*/  VIADD R151, R151, 0x1 ;  /* 0x0000000197977836 */ /* 0x000fd80000000000 */
[----:B------:R-:W-:Y:S05]  /*26db40*/  @P3 BRA P0, `(.L_x_13144) ;  /* 0xffffffe800003947 */ /* 0x000fea000003ffff */
.L_x_13126:
[----:B------:R-:W-:Y:S05]  /*26db50*/  BSYNC.RECONVERGENT B3 ;  /* 0x0000000000037941 */ /* 0x000fea0003800200 */
.L_x_13125:
[C---:B------:R-:W-:Y:S02]  /*26db60*/  IMAD.IADD R138, R127.reuse, 0x1, R150 ;  /* 0x000000017f8a7824 */ /* 0x040fe400078e0296 */
[----:B------:R-:W-:-:S04]  /*26db70*/  IMAD.IADD R139, R127, 0x1, R156 ;  /* 0x000000017f8b7824 */ /* 0x000fc800078e029c */
[----:B------:R-:W5:Y:S04]  /*26db80*/  LDL.U8 R138, [R138+0x2a48] ;  /* 0x002a48008a8a7983 */ /* 0x000f680000100000 */
[----:B------:R-:W5:Y:S01]  /*26db90*/  LDL.U8 R139, [R139+0x2a63] ;  /* 0x002a63008b8b7983 */ /* 0x000f620000100000 */
[----:B------:R-:W-:Y:S05]  /*26dba0*/  BRA `(.L_x_13145) ;  /* 0xffffffc800747947 */ /* 0x000fea000383ffff */
.L_x_13122:
[----:B------:R-:W-:Y:S05]  /*26dbb0*/  BSYNC.RECONVERGENT B4 ;  /* 0x0000000000047941 */ /* 0x000fea0003800200 */
.L_x_13098:
[----:B------:R-:W2:Y:S01]  /*26dbc0*/  LDL.64 R4, [R165+0xc8] ;  /* 0x0000c800a5047983 */ /* 0x000ea20000100a00 */
[----:B------:R-:W-:Y:S02]  /*26dbd0*/  DSETP.GT.AND P0, PT, |R154|, R124, PT ;  /* 0x0000007c9a00722a */ /* 0x000fe40003f04200 */
[----:B--2---:R-:W-:-:S08]  /*26dbe0*/  DADD R4, R4, R166 ;  /* 0x0000000004047229 */ /* 0x004fd000000000a6 */
[----:B------:R-:W-:Y:S02]  /*26dbf0*/  DADD R110, R4, R110 ;  /* 0x00000000046e7229 */ /* 0x000fe4000000006e */
[----:B------:R-:W2:Y:S01]  /*26dc00*/  LDL.64 R4, [R165+0x1450] ;  /* 0x00145000a5047983 */ /* 0x000ea20000100a00 */
[----:B------:R-:W-:Y:S01]  /*26dc10*/  BSSY.RECONVERGENT B1, `(.L_x_13146) ;  /* 0x000016b000017945 */ /* 0x000fe20003800200 */
[----:B--2---:R-:W-:-:S08]  /*26dc20*/  DADD R4, R4, R170 ;  /* 0x0000000004047229 */ /* 0x004fd000000000aa */
[----:B------:R-:W-:Y:S01]  /*26dc30*/  DADD R106, R4, R106 ;  /* 0x00000000046a7229 */ /* 0x000fe2000000006a */
[----:B------:R-:W-:Y:S02]  /*26dc40*/  IMAD.MOV.U32 R4, RZ, RZ, 0x0 ;  /* 0x00000000ff047424 */ /* 0x000fe400078e00ff */
[----:B------:R-:W-:Y:S01]  /*26dc50*/  IMAD.MOV.U32 R5, RZ, RZ, 0x3fe00000 ;  /* 0x3fe00000ff057424 */ /* 0x000fe200078e00ff */
[----:B------:R-:W-:Y:S07]  /*26dc60*/  @P0 BRA `(.L_x_13147) ;  /* 0x0000001400940947 */ /* 0x000fee0003800000 */
[----:B------:R-:W-:Y:S01]  /*26dc70*/  ISETP.NE.AND P0, PT, R2, RZ, PT ;  /* 0x000000ff0200720c */ /* 0x000fe20003f05270 */
[----:B------:R-:W-:Y:S01]  /*26dc80*/  BSSY.RECONVERGENT B2, `(.L_x_13148) ;  /* 0x000009f000027945 */ /* 0x000fe20003800200 */
[----:B------:R-:W-:-:S11]  /*26dc90*/  IMAD.MOV.U32 R118, RZ, RZ, RZ ;  /* 0x000000ffff767224 */ /* 0x000fd600078e00ff */
[----:B------:R-:W-:Y:S05]  /*26dca0*/  @!P0 BRA `(.L_x_13149) ;  /* 0x0000000800708947 */ /* 0x000fea0003800000 */
[C---:B------:R-:W-:Y:S01]  /*26dcb0*/  VIADD R3, R2.reuse, 0xffffffff ;  /* 0xffffffff02037836 */ /* 0x040fe20000000000 */
[----:B------:R-:W-:Y:S01]  /*26dcc0*/  BSSY.RECONVERGENT B3, `(.L_x_13150) ;  /* 0x0000048000037945 */ /* 0x000fe20003800200 */
[----:B------:R-:W-:Y:S02]  /*26dcd0*/  IMAD.MOV.U32 R118, RZ, RZ, RZ ;  /* 0x000000ffff767224 */ /* 0x000fe400078e00ff */
[----:B------:R-:W-:Y:S01]  /*26dce0*/  IMAD.MOV.U32 R124, RZ, RZ, RZ ;  /* 0x000000ffff7c7224 */ /* 0x000fe200078e00ff */
[----:B------:R-:W-:Y:S02]  /*26dcf0*/  ISETP.GE.U32.AND P1, PT, R3, 0xf, PT ;  /* 0x0000000f0300780c */ /* 0x000fe40003f26070 */
[----:B------:R-:W-:-:S04]  /*26dd00*/  LOP3.LUT R3, R2, 0xf, RZ, 0xc0, !PT ;  /* 0x0000000f02037812 */ /* 0x000fc800078ec0ff */
[----:B------:R-:W-:-:S07]  /*26dd10*/  ISETP.NE.AND P0, PT, R3, RZ, PT ;  /* 0x000000ff0300720c */ /* 0x000fce0003f05270 */
[----:B------:R-:W-:Y:S06]  /*26dd20*/  @!P1 BRA `(.L_x_13151) ;  /* 0x0000000400049947 */ /* 0x000fec0003800000 */
[----:B------:R-:W-:Y:S01]  /*26dd30*/  LOP3.LUT R124, R2, 0x7ffffff0, RZ, 0xc0, !PT ;  /* 0x7ffffff0027c7812 */ /* 0x000fe200078ec0ff */
[----:B------:R-:W-:Y:S02]  /*26dd40*/  IMAD.MOV.U32 R118, RZ, RZ, RZ ;  /* 0x000000ffff767224 */ /* 0x000fe400078e00ff */
[----:B------:R-:W-:-:S07]  /*26dd50*/  IMAD.MOV.U32 R125, RZ, RZ, RZ ;  /* 0x000000ffff7d7224 */ /* 0x000fce00078e00ff */
.L_x_13152:
[----:B------:R-:W-:-:S04]  /*26dd60*/  VIADD R4, R1, 0x2850 ;  /* 0x0000285001047836 */ /* 0x000fc80000000000 */
[----:B------:R-:W-:-:S04]  /*26dd70*/  VIADD R4, R4, 0x2980 ;  /* 0x0000298004047836 */ /* 0x000fc80000000000 */
[----:B------:R-:W-:-:S05]  /*26dd80*/  IMAD R127, R125, 0x4, R4 ;  /* 0x000000047d7f7824 */ /* 0x000fca00078e0204 */
[----:B-1----:R-:W2:Y:S04]  /*26dd90*/  LDL.64 R104, [R127] ;  /* 0x000000007f687983 */ /* 0x002ea80000100a00 */
[----:B------:R-:W3:Y:S04]  /*26dda0*/  LDL.64 R4, [R127+0x8] ;  /* 0x000008007f047983 */ /* 0x000ee80000100a00 */
[----:B------:R-:W4:Y:S04]  /*26ddb0*/  LDL.64 R122, [R127+0x10] ;  /* 0x000010007f7a7983 */ /* 0x000f280000100a00 */
[----:B------:R-:W5:Y:S01]  /*26ddc0*/  LDL.64 R120, [R127+0x18] ;  /* 0x000018007f787983 */ /* 0x000f620000100a00 */
[----:B--2---:R-:W-:-:S02]  /*26ddd0*/  ISETP.GT.AND P1, PT, R104, RZ, PT ;  /* 0x000000ff6800720c */ /* 0x004fc40003f24270 */
[----:B------:R-:W-:Y:S01]  /*26dde0*/  ISETP.GT.AND P2, PT, R105, RZ, PT ;  /* 0x000000ff6900720c */ /* 0x000fe20003f44270 */
[----:B------:R-:W-:-:S10]  /*26ddf0*/  VIADD R104, R118, 0x1 ;  /* 0x0000000176687836 */ /* 0x000fd40000000000 */
[----:B------:R-:W-:Y:S01]  /*26de00*/  @!P1 IMAD.MOV R104, RZ, RZ, R118 ;  /* 0x000000ffff689224 */ /* 0x000fe200078e0276 */
[----:B---3--:R-:W-:Y:S01]  /*26de10*/  ISETP.GT.AND P1, PT, R4, RZ, PT ;  /* 0x000000ff0400720c */ /* 0x008fe20003f24270 */
[----:B------:R-:W2:Y:S02]  /*26de20*/  LDL.64 R118, [R127+0x20] ;  /* 0x000020007f767983 */ /* 0x000ea40000100a00 */
[----:B------:R-:W-:Y:S02]  /*26de30*/  VIADD R105, R104, 0x1 ;  /* 0x0000000168697836 */ /* 0x000fe40000000000 */
[----:B------:R-:W-:Y:S01]  /*26de40*/  @!P2 IMAD.MOV R105, RZ, RZ, R104 ;  /* 0x000000ffff69a224 */ /* 0x000fe200078e0268 */
[----:B------:R-:W-:-:S03]  /*26de50*/  ISETP.GT.AND P2, PT, R5, RZ, PT ;  /* 0x000000ff0500720c */ /* 0x000fc60003f44270 */
[----:B------:R-:W-:-:S04]  /*26de60*/  VIADD R4, R105, 0x1 ;  /* 0x0000000169047836 */ /* 0x000fc80000000000 */
[----:B------:R-:W-:Y:S02]  /*26de70*/  @!P1 IADD3 R4, PT, PT, R105, RZ, RZ ;  /* 0x000000ff69049210 */ /* 0x000fe40007ffe0ff */
[----:B------:R-:W3:Y:S03]  /*26de80*/  LDL.64 R104, [R127+0x28] ;  /* 0x000028007f687983 */ /* 0x000ee60000100a00 */
[----:B------:R-:W-:Y:S02]  /*26de90*/  VIADD R134, R4, 0x1 ;  /* 0x0000000104867836 */ /* 0x000fe40000000000 */
[----:B------:R-:W-:Y:S02]  /*26dea0*/  @!P2 IMAD.MOV R134, RZ, RZ, R4 ;  /* 0x000000ffff86a224 */ /* 0x000fe400078e0204 */
[----:B------:R-:W3:Y:S01]  /*26deb0*/  LDL.64 R4, [R127+0x30] ;  /* 0x000030007f047983 */ /* 0x000ee20000100a00 */
[----:B----4-:R-:W-:-:S02]  /*26dec0*/  ISETP.GT.AND P1, PT, R122, RZ, PT ;  /* 0x000000ff7a00720c */ /* 0x010fc40003f24270 */
[----:B------:R-:W-:Y:S02]  /*26ded0*/  ISETP.GT.AND P2, PT, R123, RZ, PT ;  /* 0x000000ff7b00720c */ /* 0x000fe40003f44270 */
[----:B------:R-:W4:Y:S01]  /*26dee0*/  LDL.64 R122, [R127+0x38] ;  /* 0x000038007f7a7983 */ /* 0x000f220000100a00 */
[----:B------:R-:W-:-:S08]  /*26def0*/  VIADD R135, R134, 0x1 ;  /* 0x0000000186877836 */ /* 0x000fd00000000000 */
[----:B------:R-:W-:Y:S01]  /*26df00*/  @!P1 IMAD.MOV R135, RZ, RZ, R134 ;  /* 0x000000ffff879224 */ /* 0x000fe200078e0286 */
[----:B-----5:R-:W-:-:S03]  /*26df10*/  ISETP.GT.AND P1, PT, R120, RZ, PT ;  /* 0x000000ff7800720c */ /* 0x020fc60003f24270 */
[----:B------:R-:W-:Y:S02]  /*26df20*/  VIADD R120, R135, 0x1 ;  /* 0x0000000187787836 */ /* 0x000fe40000000000 */
[----:B------:R-:W-:Y:S01]  /*26df30*/  @!P2 IMAD.MOV R120, RZ, RZ, R135 ;  /* 0x000000ffff78a224 */ /* 0x000fe200078e0287 */
[----:B------:R-:W-:-:S03]  /*26df40*/  ISETP.GT.AND P2, PT, R121, RZ, PT ;  /* 0x000000ff7900720c */ /* 0x000fc60003f44270 */
[----:B------:R-:W-:-:S04]  /*26df50*/  VIADD R121, R120, 0x1 ;  /* 0x0000000178797836 */ /* 0x000fc80000000000 */
[----:B------:R-:W-:Y:S02]  /*26df60*/  @!P1 IMAD.MOV R121, RZ, RZ, R120 ;  /* 0x000000ffff799224 */ /* 0x000fe400078e0278 */
[----:B------:R-:W-:Y:S01]  /*26df70*/  VIADD R125, R125, 0x10 ;  /* 0x000000107d7d7836 */ /* 0x000fe20000000000 */
[----:B--2---:R-:W-:Y:S01]  /*26df80*/  ISETP.GT.AND P1, PT, R118, RZ, PT ;  /* 0x000000ff7600720c */ /* 0x004fe20003f24270 */
[----:B------:R-:W-:Y:S02]  /*26df90*/  VIADD R118, R121, 0x1 ;  /* 0x0000000179767836 */ /* 0x000fe40000000000 */
[----:B------:R-:W-:Y:S01]  /*26dfa0*/  @!P2 IMAD.MOV R118, RZ, RZ, R121 ;  /* 0x000000ffff76a224 */ /* 0x000fe200078e0279 */
[----:B------:R-:W-:-:S03]  /*26dfb0*/  ISETP.GT.AND P2, PT, R119, RZ, PT ;  /* 0x000000ff7700720c */ /* 0x000fc60003f44270 */
[----:B------:R-:W-:-:S06]  /*26dfc0*/  VIADD R119, R118, 0x1 ;  /* 0x0000000176777836 */ /* 0x000fcc0000000000 */
        /* <DEDUP_REMOVED lines=13> */
[----:B----4-:R-:W-:-:S03]  /*26e0a0*/  ISETP.GT.AND P1, PT, R122, RZ, PT ;  /* 0x000000ff7a00720c */ /* 0x010fc60003f24270 */
        /* <DEDUP_REMOVED lines=9> */
.L_x_13151:
[----:B------:R-:W-:Y:S05]  /*26e140*/  BSYNC.RECONVERGENT B3 ;  /* 0x0000000000037941 */ /* 0x000fea0003800200 */
.L_x_13150:
[----:B------:R-:W-:Y:S05]  /*26e150*/  @!P0 BRA `(.L_x_13149) ;  /* 0x0000000400448947 */ /* 0x000fea0003800000 */
[----:B------:R-:W-:Y:S01]  /*26e160*/  ISETP.GE.U32.AND P1, PT, R3, 0x8, PT ;  /* 0x000000080300780c */ /* 0x000fe20003f26070 */
[----:B-1----:R-:W-:Y:S01]  /*26e170*/  VIADD R105, R1, 0x2850 ;  /* 0x0000285001697836 */ /* 0x002fe20000000000 */
[----:B------:R-:W-:Y:S01]  /*26e180*/  LOP3.LUT R3, R2, 0x7, RZ, 0xc0, !PT ;  /* 0x0000000702037812 */ /* 0x000fe200078ec0ff */
[----:B------:R-:W-:Y:S02]  /*26e190*/  BSSY.RECONVERGENT B3, `(.L_x_13153) ;  /* 0x0000026000037945 */ /* 0x000fe40003800200 */
[----:B------:R-:W-:Y:S01]  /*26e1a0*/  VIADD R105, R105, 0x2980 ;  /* 0x0000298069697836 */ /* 0x000fe20000000000 */
[----:B------:R-:W-:-:S07]  /*26e1b0*/  ISETP.NE.AND P0, PT, R3, RZ, PT ;  /* 0x000000ff0300720c */ /* 0x000fce0003f05270 */
[----:B------:R-:W-:Y:S06]  /*26e1c0*/  @!P1 BRA `(.L_x_13154) ;  /* 0x0000000000889947 */ /* 0x000fec0003800000 */
[----:B------:R-:W-:-:S05]  /*26e1d0*/  IMAD R4, R124, 0x4, R105 ;  /* 0x000000047c047824 */ /* 0x000fca00078e0269 */
[----:B------:R-:W2:Y:S04]  /*26e1e0*/  LDL R5, [R4] ;  /* 0x0000000004057983 */ /* 0x000ea80000100800 */
[----:B------:R-:W3:Y:S01]  /*26e1f0*/  LDL R104, [R4+0x4] ;  /* 0x0000040004687983 */ /* 0x000ee20000100800 */
[----:B--2---:R-:W-:Y:S01]  /*26e200*/  ISETP.GT.AND P1, PT, R5, RZ, PT ;  /* 0x000000ff0500720c */ /* 0x004fe20003f24270 */
[----:B------:R-:W-:-:S12]  /*26e210*/  VIADD R5, R118, 0x1 ;  /* 0x0000000176057836 */ /* 0x000fd80000000000 */
[----:B------:R-:W-:Y:S01]  /*26e220*/  @!P1 IMAD.MOV R5, RZ, RZ, R118 ;  /* 0x000000ffff059224 */ /* 0x000fe200078e0276 */
[----:B---3--:R-:W-:-:S03]  /*26e230*/  ISETP.GT.AND P1, PT, R104, RZ, PT ;  /* 0x000000ff6800720c */ /* 0x008fc60003f24270 */
[----:B------:R-:W-:-:S10]  /*26e240*/  VIADD R104, R5, 0x1 ;  /* 0x0000000105687836 */ /* 0x000fd40000000000 */
[----:B------:R-:W-:Y:S02]  /*26e250*/  @!P1 IMAD.MOV R104, RZ, RZ, R5 ;  /* 0x000000ffff689224 */ /* 0x000fe400078e0205 */
[----:B------:R-:W2:Y:S02]  /*26e260*/  LDL R5, [R4+0x8] ;  /* 0x0000080004057983 */ /* 0x000ea40000100800 */
[----:B--2---:R-:W-:Y:S01]  /*26e270*/  ISETP.GT.AND P1, PT, R5, RZ, PT ;  /* 0x000000ff0500720c */ /* 0x004fe20003f24270 */
[----:B------:R-:W-:-:S12]  /*26e280*/  VIADD R5, R104, 0x1 ;  /* 0x0000000168057836 */ /* 0x000fd80000000000 */
        /* <DEDUP_REMOVED lines=13> */
[----:B------:R-:W2:Y:S04]  /*26e360*/  LDL R5, [R4+0x18] ;  /* 0x0000180004057983 */ /* 0x000ea80000100800 */
[----:B------:R-:W3:Y:S01]  /*26e370*/  LDL R4, [R4+0x1c] ;  /* 0x00001c0004047983 */ /* 0x000ee20000100800 */
[----:B------:R-:W-:Y:S01]  /*26e380*/  VIADD R124, R124, 0x8 ;  /* 0x000000087c7c7836 */ /* 0x000fe20000000000 */
[----:B--2---:R-:W-:Y:S02]  /*26e390*/  ISETP.GT.AND P1, PT, R5, RZ, PT ;  /* 0x000000ff0500720c */ /* 0x004fe40003f24270 */
[----:B---3--:R-:W-:Y:S01]  /*26e3a0*/  ISETP.GT.AND P2, PT, R4, RZ, PT ;  /* 0x000000ff0400720c */ /* 0x008fe20003f44270 */
[----:B------:R-:W-:-:S10]  /*26e3b0*/  VIADD R4, R104, 0x1 ;  /* 0x0000000168047836 */ /* 0x000fd40000000000 */
[----:B------:R-:W-:-:S04]  /*26e3c0*/  @!P1 IMAD.MOV R4, RZ, RZ, R104 ;  /* 0x000000ffff049224 */ /* 0x000fc800078e0268 */
[----:B------:R-:W-:Y:S02]  /*26e3d0*/  VIADD R118, R4, 0x1 ;  /* 0x0000000104767836 */ /* 0x000fe40000000000 */
[----:B------:R-:W-:-:S07]  /*26e3e0*/  @!P2 IMAD.MOV R118, RZ, RZ, R4 ;  /* 0x000000ffff76a224 */ /* 0x000fce00078e0204 */
.L_x_13154:
[----:B------:R-:W-:Y:S05]  /*26e3f0*/  BSYNC.RECONVERGENT B3 ;  /* 0x0000000000037941 */ /* 0x000fea0003800200 */
.L_x_13153:
[----:B------:R-:W-:Y:S05]  /*26e400*/  @!P0 BRA `(.L_x_13149) ;  /* 0x0000000000988947 */ /* 0x000fea0003800000 */
[----:B------:R-:W-:Y:S01]  /*26e410*/  ISETP.GE.U32.AND P0, PT, R3, 0x4, PT ;  /* 0x000000040300780c */ /* 0x000fe20003f06070 */
[----:B------:R-:W-:Y:S01]  /*26e420*/  BSSY.RECONVERGENT B3, `(.L_x_13155) ;  /* 0x0000016000037945 */ /* 0x000fe20003800200 */
[----:B------:R-:W-:-:S04]  /*26e430*/  LOP3.LUT R2, R2, 0x3, RZ, 0xc0, !PT ;  /* 0x0000000302027812 */ /* 0x000fc800078ec0ff */
[----:B------:R-:W-:-:S07]  /*26e440*/  ISETP.NE.AND P1, PT, R2, RZ, PT ;  /* 0x000000ff0200720c */ /* 0x000fce0003f25270 */
[----:B------:R-:W-:Y:S06]  /*26e450*/  @!P0 BRA `(.L_x_13156) ;  /* 0x0000000000488947 */ /* 0x000fec0003800000 */
[----:B------:R-:W-:-:S05]  /*26e460*/  IMAD R3, R124, 0x4, R105 ;  /* 0x000000047c037824 */ /* 0x000fca00078e0269 */
[----:B------:R-:W2:Y:S02]  /*26e470*/  LDL R4, [R3] ;  /* 0x0000000003047983 */ /* 0x000ea40000100800 */
[----:B--2---:R-:W-:Y:S02]  /*26e480*/  ISETP.GT.AND P0, PT, R4, RZ, PT ;  /* 0x000000ff0400720c */ /* 0x004fe40003f04270 */
[----:B------:R-:W2:Y:S02]  /*26e490*/  LDL R4, [R3+0x4] ;  /* 0x0000040003047983 */ /* 0x000ea40000100800 */
[----:B--2---:R-:W-:Y:S02]  /*26e4a0*/  ISETP.GT.AND P2, PT, R4, RZ, PT ;  /* 0x000000ff0400720c */ /* 0x004fe40003f44270 */
[----:B------:R-:W2:Y:S04]  /*26e4b0*/  LDL R4, [R3+0x8] ;  /* 0x0000080003047983 */ /* 0x000ea80000100800 */
[----:B------:R-:W3:Y:S01]  /*26e4c0*/  LDL R3, [R3+0xc] ;  /* 0x00000c0003037983 */ /* 0x000ee20000100800 */
[----:B------:R-:W-:Y:S01]  /*26e4d0*/  VIADD R124, R124, 0x4 ;  /* 0x000000047c7c7836 */ /* 0x000fe20000000000 */
[----:B--2---:R-:W-:-:S02]  /*26e4e0*/  ISETP.GT.AND P3, PT, R4, RZ, PT ;  /* 0x000000ff0400720c */ /* 0x004fc40003f64270 */
[----:B---3--:R-:W-:Y:S01]  /*26e4f0*/  ISETP.GT.AND P4, PT, R3, RZ, PT ;  /* 0x000000ff0300720c */ /* 0x008fe20003f84270 */
[C---:B------:R-:W-:Y:S01]  /*26e500*/  VIADD R3, R118.reuse, 0x1 ;  /* 0x0000000176037836 */ /* 0x040fe20000000000 */
[----:B------:R-:W-:-:S05]  /*26e510*/  @!P0 IADD3 R3, PT, PT, R118, RZ, RZ ;  /* 0x000000ff76038210 */ /* 0x000fca0007ffe0ff */
[----:B------:R-:W-:Y:S02]  /*26e520*/  VIADD R4, R3, 0x1 ;  /* 0x0000000103047836 */ /* 0x000fe40000000000 */
[----:B------:R-:W-:-:S04]  /*26e530*/  @!P2 IMAD.MOV R4, RZ, RZ, R3 ;  /* 0x000000ffff04a224 */ /* 0x000fc800078e0203 */
[----:B------:R-:W-:Y:S02]  /*26e540*/  VIADD R3, R4, 0x1 ;  /* 0x0000000104037836 */ /* 0x000fe40000000000 */
[----:B------:R-:W-:-:S04]  /*26e550*/  @!P3 IMAD.MOV R3, RZ, RZ, R4 ;  /* 0x000000ffff03b224 */ /* 0x000fc800078e0204 */
[----:B------:R-:W-:Y:S02]  /*26e560*/  VIADD R118, R3, 0x1 ;  /* 0x0000000103767836 */ /* 0x000fe40000000000 */
[----:B------:R-:W-:-:S07]  /*26e570*/  @!P4 IMAD.MOV R118, RZ, RZ, R3 ;  /* 0x000000ffff76c224 */ /* 0x000fce00078e0203 */
.L_x_13156:
[----:B------:R-:W-:Y:S05]  /*26e580*/  BSYNC.RECONVERGENT B3 ;  /* 0x0000000000037941 */ /* 0x000fea0003800200 */
.L_x_13155:
[----:B------:R-:W-:Y:S05]  /*26e590*/  @!P1 BRA `(.L_x_13149) ;  /* 0x0000000000349947 */ /* 0x000fea0003800000 */
[----:B------:R-:W-:-:S07]  /*26e5a0*/  IMAD.MOV.U32 R3, RZ, RZ, RZ ;  /* 0x000000ffff037224 */ /* 0x000fce00078e00ff */
.L_x_13157:
[----:B------:R-:W-:-:S04]  /*26e5b0*/  VIADD R4, R1, 0x2850 ;  /* 0x0000285001047836 */ /* 0x000fc80000000000 */
[----:B------:R-:W-:-:S04]  /*26e5c0*/  VIADD R4, R4, 0x2980 ;  /* 0x0000298004047836 */ /* 0x000fc80000000000 */
[----:B------:R-:W-:-:S06]  /*26e5d0*/  IMAD R4, R124, 0x4, R4 ;  /* 0x000000047c047824 */ /* 0x000fcc00078e0204 */
[----:B------:R-:W2:Y:S01]  /*26e5e0*/  LDL R4, [R4] ;  /* 0x0000000004047983 */ /* 0x000ea20000100800 */
[----:B------:R-:W-:Y:S02]  /*26e5f0*/  VIADD R3, R3, 0x1 ;  /* 0x0000000103037836 */ /* 0x000fe40000000000 */
[----:B------:R-:W-:Y:S01]  /*26e600*/  VIADD R124, R124, 0x1 ;  /* 0x000000017c7c7836 */ /* 0x000fe20000000000 */
[----:B--2---:R-:W-:Y:S01]  /*26e610*/  ISETP.GT.AND P0, PT, R4, RZ, PT ;  /* 0x000000ff0400720c */ /* 0x004fe20003f04270 */
[----:B------:R-:W-:-:S12]  /*26e620*/  VIADD R4, R118, 0x1 ;  /* 0x0000000176047836 */ /* 0x000fd80000000000 */
[----:B------:R-:W-:Y:S01]  /*26e630*/  @!P0 IMAD.MOV R4, RZ, RZ, R118 ;  /* 0x000000ffff048224 */ /* 0x000fe200078e0276 */
[----:B------:R-:W-:-:S03]  /*26e640*/  ISETP.NE.AND P0, PT, R3, R2, PT ;  /* 0x000000020300720c */ /* 0x000fc60003f05270 */
[----:B------:R-:W-:-:S10]  /*26e650*/  IMAD.MOV.U32 R118, RZ, RZ, R4 ;  /* 0x000000ffff767224 */ /* 0x000fd400078e0004 */
[----:B------:R-:W-:Y:S05]  /*26e660*/  @P0 BRA `(.L_x_13157) ;  /* 0xfffffffc00d00947 */ /* 0x000fea000383ffff */
.L_x_13149:
[----:B------:R-:W-:Y:S05]  /*26e670*/  BSYNC.RECONVERGENT B2 ;  /* 0x0000000000027941 */ /* 0x000fea0003800200 */
.L_x_13148:
        /* <DEDUP_REMOVED lines=11> */
.L_x_13162:
[----:B-1----:R-:W-:-:S05]  /*26e730*/  IMAD R104, R4, 0x4, R172 ;  /* 0x0000000404687824 */ /* 0x002fca00078e02ac */
        /* <DEDUP_REMOVED lines=67> */
.L_x_13161:
[----:B------:R-:W-:Y:S05]  /*26eb70*/  BSYNC.RECONVERGENT B3 ;  /* 0x0000000000037941 */ /* 0x000fea0003800200 */
.L_x_13160:
        /* <DEDUP_REMOVED lines=8> */
[----:B-1----:R-:W3:Y:S01]  /*26ec00*/  LDL R104, [R4+0x4] ;  /* 0x0000040004687983 */ /* 0x002ee20000100800 */
        /* <DEDUP_REMOVED lines=31> */
.L_x_13164:
[----:B------:R-:W-:Y:S05]  /*26ee00*/  BSYNC.RECONVERGENT B3 ;  /* 0x0000000000037941 */ /* 0x000fea0003800200 */
.L_x_13163:
        /* <DEDUP_REMOVED lines=16> */
[----:B------:R-:W-:Y:S02]  /*26ef10*/  VIADD R2, R118, 0x1 ;  /* 0x0000000176027836 */ /* 0x000fe40000000000 */
[----:B------:R-:W-:-:S04]  /*26ef20*/  @!P0 IMAD.MOV R2, RZ, RZ, R118 ;  /* 0x000000ffff028224 */ /* 0x000fc800078e0276 */
[----:B------:R-:W-:Y:S02]  /*26ef30*/  VIADD R4, R2, 0x1 ;  /* 0x0000000102047836 */ /* 0x000fe40000000000 */
[----:B------:R-:W-:-:S04]  /*26ef40*/  @!P2 IMAD.MOV R4, RZ, RZ, R2 ;  /* 0x000000ffff04a224 */ /* 0x000fc800078e0202 */
[----:B------:R-:W-:Y:S02]  /*26ef50*/  VIADD R2, R4, 0x1 ;  /* 0x0000000104027836 */ /* 0x000fe40000000000 */
[----:B------:R-:W-:-:S04]  /*26ef60*/  @!P3 IMAD.MOV R2, RZ, RZ, R4 ;  /* 0x000000ffff02b224 */ /* 0x000fc800078e0204 */
[----:B------:R-:W-:Y:S02]  /*26ef70*/  VIADD R118, R2, 0x1 ;  /* 0x0000000102767836 */ /* 0x000fe40000000000 */
[----:B------:R-:W-:-:S07]  /*26ef80*/  @!P4 IMAD.MOV R118, RZ, RZ, R2 ;  /* 0x000000ffff76c224 */ /* 0x000fce00078e0202 */
.L_x_13166:
[----:B------:R-:W-:Y:S05]  /*26ef90*/  BSYNC.RECONVERGENT B3 ;  /* 0x0000000000037941 */ /* 0x000fea0003800200 */
.L_x_13165:
[----:B------:R-:W-:Y:S05]  /*26efa0*/  @!P1 BRA `(.L_x_13159) ;  /* 0x00000000002c9947 */ /* 0x000fea0003800000 */
[----:B------:R-:W-:-:S07]  /*26efb0*/  IMAD.MOV.U32 R2, RZ, RZ, RZ ;  /* 0x000000ffff027224 */ /* 0x000fce00078e00ff */
.L_x_13167:
        /* <DEDUP_REMOVED lines=10> */
.L_x_13159:
[----:B------:R-:W-:Y:S05]  /*26f060*/  BSYNC.RECONVERGENT B2 ;  /* 0x0000000000027941 */ /* 0x000fea0003800200 */
.L_x_13158:
[----:B------:R-:W-:Y:S01]  /*26f070*/  LEA.HI R2, R118, 0xffffffff, RZ, 0x1f ;  /* 0xffffffff76027811 */ /* 0x000fe200078ff8ff */
[----:B------:R-:W-:Y:S01]  /*26f080*/  UMOV UR4, 0x704ff434 ;  /* 0x704ff43400047882 */ /* 0x000fe20000000000 */
[----:B------:R-:W-:Y:S01]  /*26f090*/  UMOV UR5, 0x3fe0a2b1 ;  /* 0x3fe0a2b100057882 */ /* 0x000fe20000000000 */
[----:B------:R-:W-:Y:S01]  /*26f0a0*/  FSETP.GEU.AND P1, PT, |R111|, 6.5827683646048100446e-37, PT ;  /* 0x036000006f00780b */ /* 0x000fe20003f2e200 */
[----:B------:R-:W-:Y:S02]  /*26f0b0*/  BSSY.RECONVERGENT B2, `(.L_x_13168) ;  /* 0x000001a000027945 */ /* 0x000fe40003800200 */
[----:B------:R-:W0:Y:S02]  /*26f0c0*/  I2F.F64 R2, R2 ;  /* 0x0000000200027312 */ /* 0x000e240000201c00 */
[----:B0-----:R-:W-:-:S08]  /*26f0d0*/  DFMA R2, R2, -UR4, R106 ;  /* 0x8000000402027c2b */ /* 0x001fd0000800006a */
[----:B------:R-:W-:Y:S01]  /*26f0e0*/  DADD R108, R2, R108 ;  /* 0x00000000026c7229 */ /* 0x000fe2000000006c */
        /* <DEDUP_REMOVED lines=8> */
[----:B-1----:R-:W-:-:S08]  /*26f170*/  DFMA R104, -R108, R4, R110 ;  /* 0x000000046c68722b */ /* 0x002fd0000000016e */
        /* <DEDUP_REMOVED lines=13> */
.L_x_13169:
[----:B------:R-:W-:Y:S05]  /*26f250*/  BSYNC.RECONVERGENT B2 ;  /* 0x0000000000027941 */ /* 0x000fea0003800200 */
.L_x_13168:
[----:B------:R-:W-:Y:S01]  /*26f260*/  UMOV UR4, 0x66666666 ;  /* 0x6666666600047882 */ /* 0x000fe20000000000 */
[----:B------:R-:W-:Y:S01]  /*26f270*/  UMOV UR5, 0x40711266 ;  /* 0x4071126600057882 */ /* 0x000fe20000000000 */
[----:B------:R-:W-:Y:S01]  /*26f280*/  IMAD.MOV.U32 R4, RZ, RZ, 0x0 ;  /* 0x00000000ff047424 */ /* 0x000fe200078e00ff */
[----:B------:R-:W-:Y:S01]  /*26f290*/  DADD R2, R2, -UR4 ;  /* 0x8000000402027e29 */ /* 0x000fe20008000000 */
[----:B------:R-:W-:-:S07]  /*26f2a0*/  IMAD.MOV.U32 R5, RZ, RZ, 0x3fe00000 ;  /* 0x3fe00000ff057424 */ /* 0x000fce00078e00ff */
[----:B------:R-:W-:-:S11]  /*26f2b0*/  DFMA R4, R2, 100, R4 ;  /* 0x405900000204782b */ /* 0x000fd60000000004 */
.L_x_13147:
[----:B------:R-:W-:Y:S05]  /*26f2c0*/  BSYNC.RECONVERGENT B1 ;  /* 0x0000000000017941 */ /* 0x000fea0003800200 */
.L_x_13146:
[----:B------:R-:W1:Y:S01]  /*26f2d0*/  MUFU.RCP64H R3, 100 ;  /* 0x4059000000037908 */ /* 0x000e620000001800 */
[----:B------:R-:W-:Y:S01]  /*26f2e0*/  IMAD.MOV.U32 R2, RZ, RZ, 0x1 ;  /* 0x00000001ff027424 */ /* 0x000fe200078e00ff */
[----:B------:R-:W-:Y:S06]  /*26f2f0*/  BSSY.RECONVERGENT B1, `(.L_x_13170) ;  /* 0x000001a000017945 */ /* 0x000fec0003800200 */
[----:B------:R0:W2:Y:S02]  /*26f300*/  F2I.F64.TRUNC R106, R4 ;  /* 0x00000004006a7311 */ /* 0x0000a4000030d100 */
[----:B0-----:R-:W-:-:S02]  /*26f310*/  IMAD.MOV.U32 R4, RZ, RZ, 0x0 ;  /* 0x00000000ff047424 */ /* 0x001fc400078e00ff */
[----:B------:R-:W-:-:S06]  /*26f320*/  IMAD.MOV.U32 R5, RZ, RZ, 0x40590000 ;  /* 0x40590000ff057424 */ /* 0x000fcc00078e00ff */
[----:B-1----:R-:W-:-:S08]  /*26f330*/  DFMA R104, R2, -R4, 1 ;  /* 0x3ff000000268742b */ /* 0x002fd00000000804 */
        /* <DEDUP_REMOVED lines=18> */
[----:B------:R-:W-:Y:S05]  /*26f460*/  CALL.REL.NOINC `($__internal_0_$__cuda_sm20_div_rn_f64_full) ;  /* 0x000001f400247944 */ /* 0x000fea0003c00000 */
[----:B------:R-:W-:Y:S02]  /*26f470*/  IMAD.MOV.U32 R4, RZ, RZ, R136 ;  /* 0x000000ffff047224 */ /* 0x000fe400078e0088 */
[----:B------:R-:W-:-:S07]  /*26f480*/  IMAD.MOV.U32 R5, RZ, RZ, R137 ;  /* 0x000000ffff057224 */ /* 0x000fce00078e0089 */
.L_x_13171:
[----:B------:R-:W-:Y:S05]  /*26f490*/  BSYNC.RECONVERGENT B1 ;  /* 0x0000000000017941 */ /* 0x000fea0003800200 */
.L_x_13170:
[----:B------:R-:W-:Y:S05]  /*26f4a0*/  BRA `(.L_x_13097) ;  /* 0x000001f000fc7947 */ /* 0x000fea0003800000 */
.L_x_12927:
[----:B------:R-:W-:Y:S01]  /*26f4b0*/  ISETP.NE.AND P0, PT, R2, RZ, PT ;  /* 0x000000ff0200720c */ /* 0x000fe20003f05270 */
[----:B------:R-:W-:-:S12]  /*26f4c0*/  BSSY.RECONVERGENT B2, `(.L_x_13172) ;  /* 0x000009d000027945 */ /* 0x000fd80003800200 */
[----:B------:R-:W-:Y:S05]  /*26f4d0*/  @!P0 BRA `(.L_x_13173) ;  /* 0x00000008006c8947 */ /* 0x000fea0003800000 */
[----:B--2---:R-:W-:Y:S02]  /*26f4e0*/  IMAD.MOV.U32 R4, RZ, RZ, 0x1 ;  /* 0x00000001ff047424 */ /* 0x004fe400078e00ff */
[----:B------:R-:W-:-:S07]  /*26f4f0*/  IMAD.MOV.U32 R3, RZ, RZ, RZ ;  /* 0x000000ffff037224 */ /* 0x000fce00078e00ff */
.L_x_13196:
[----:B------:R-:W-:Y:S01]  /*26f500*/  ISETP.GT.U32.AND P0, PT, R4, R126, PT ;  /* 0x0000007e0400720c */ /* 0x000fe20003f04070 */
[----:B------:R-:W-:Y:S01]  /*26f510*/  BSSY.RECONVERGENT B1, `(.L_x_13174) ;  /* 0x0000094000017945 */ /* 0x000fe20003800200 */
[----:B--2---:R-:W-:Y:S02]  /*26f520*/  IMAD.MOV.U32 R122, RZ, RZ, R3 ;  /* 0x000000ffff7a7224 */ /* 0x004fe400078e0003 */
[----:B------:R-:W-:-:S09]  /*26f530*/  IMAD.MOV.U32 R3, RZ, RZ, R4 ;  /* 0x000000ffff037224 */ /* 0x000fd200078e0004 */
[----:B0-----:R-:W-:Y:S05]  /*26f540*/  @P0 BRA `(.L_x_13175) ;  /* 0x0000000800400947 */ /* 0x001fea0003800000 */
[----:B------:R-:W-:Y:S01]  /*26f550*/  IMAD.IADD R123, R126, 0x1, -R122 ;  /* 0x000000017e7b7824 */ /* 0x000fe200078e0a7a */
[----:B------:R-:W-:Y:S01]  /*26f560*/  BSSY.RECONVERGENT B3, `(.L_x_13176) ;  /* 0x0000018000037945 */ /* 0x000fe20003800200 */
[----:B0-----:R-:W-:Y:S02]  /*26f570*/  VIADD R118, R3, 0xffffffff ;  /* 0xffffffff03767836 */ /* 0x001fe40000000000 */
[----:B------:R-:W-:Y:S01]  /*26f580*/  IMAD.MOV.U32 R4, RZ, RZ, R3 ;  /* 0x000000ffff047224 */ /* 0x000fe200078e0003 */
[----:B------:R-:W-:Y:S01]  /*26f590*/  LOP3.LUT P0, R123, R123, 0x3, RZ, 0xc0, !PT ;  /* 0x000000037b7b7812 */ /* 0x000fe2000780c0ff */
[----:B------:R-:W-:-:S12]  /*26f5a0*/  IMAD R5, R118, R0, RZ ;  /* 0x0000000076057224 */ /* 0x000fd800078e02ff */
[----:B------:R-:W-:Y:S05]  /*26f5b0*/  @!P0 BRA `(.L_x_13177) ;  /* 0x0000000000488947 */ /* 0x000fea0003800000 */
[----:B------:R-:W-:Y:S01]  /*26f5c0*/  IMAD.IADD R124, R118, 0x1, R5 ;  /* 0x00000001767c7824 */ /* 0x000fe200078e0205 */
[----:B------:R-:W-:Y:S01]  /*26f5d0*/  ISETP.NE.AND P0, PT, R123, 0x1, PT ;  /* 0x000000017b00780c */ /* 0x000fe20003f05270 */
[----:B------:R-:W-:Y:S02]  /*26f5e0*/  IMAD.MOV.U32 R118, RZ, RZ, 0x0 ;  /* 0x00000000ff767424 */ /* 0x000fe400078e00ff */
[----:B------:R-:W-:Y:S02]  /*26f5f0*/  IMAD R124, R124, 0x8, R127 ;  /* 0x000000087c7c7824 */ /* 0x000fe400078e027f */
[----:B------:R-:W-:Y:S02]  /*26f600*/  IMAD.MOV.U32 R119, RZ, RZ, 0x7ff00000 ;  /* 0x7ff00000ff777424 */ /* 0x000fe400078e00ff */
[----:B------:R-:W-:Y:S02]  /*26f610*/  IMAD.MOV.U32 R120, RZ, RZ, 0x0 ;  /* 0x00000000ff787424 */ /* 0x000fe400078e00ff */
[----:B------:R-:W-:Y:S01]  /*26f620*/  IMAD.MOV.U32 R121, RZ, RZ, -0x40100000 ;  /* 0xbff00000ff797424 */ /* 0x000fe200078e00ff */
[----:B------:R0:W-:Y:S01]  /*26f630*/  STL.64 [R124+0xc8], R118 ;  /* 0x0000c8767c007387 */ /* 0x0001e20000100a00 */
[----:B------:R-:W-:-:S03]  /*26f640*/  VIADD R4, R3, 0x1 ;  /* 0x0000000103047836 */ /* 0x000fc60000000000 */
[----:B------:R0:W-:Y:S01]  /*26f650*/  STL.64 [R124+0x1450], R120 ;  /* 0x001450787c007387 */ /* 0x0001e20000100a00 */
[----:B------:R-:W-:Y:S05]  /*26f660*/  @!P0 BRA `(.L_x_13177) ;  /* 0x00000000001c8947 */ /* 0x000fea0003800000 */
[----:B------:R-:W-:Y:S01]  /*26f670*/  ISETP.NE.AND P0, PT, R123, 0x2, PT ;  /* 0x000000027b00780c */ /* 0x000fe20003f05270 */
[----:B------:R2:W-:Y:S01]  /*26f680*/  STL.64 [R124+0xd0], R118 ;  /* 0x0000d0767c007387 */ /* 0x0005e20000100a00 */
[----:B------:R-:W-:-:S03]  /*26f690*/  VIADD R4, R3, 0x2 ;  /* 0x0000000203047836 */ /* 0x000fc60000000000 */
[----:B------:R2:W-:Y:S08]  /*26f6a0*/  STL.64 [R124+0x1458], R120 ;  /* 0x001458787c007387 */ /* 0x0005f00000100a00 */
[----:B------:R2:W-:Y:S01]  /*26f6b0*/  @P0 STL.64 [R124+0xd8], R118 ;  /* 0x0000d8767c000387 */ /* 0x0005e20000100a00 */
[----:B------:R-:W-:-:S03]  /*26f6c0*/  @P0 VIADD R4, R3, 0x3 ;  /* 0x0000000303040836 */ /* 0x000fc60000000000 */
[----:B------:R2:W-:Y:S04]  /*26f6d0*/  @P0 STL.64 [R124+0x1460], R120 ;  /* 0x001460787c000387 */ /* 0x0005e80000100a00 */
.L_x_13177:
[----:B------:R-:W-:Y:S05]  /*26f6e0*/  BSYNC.RECONVERGENT B3 ;  /* 0x0000000000037941 */ /* 0x000fea0003800200 */
.L_x_13176:
[----:B0-2---:R-:W-:-:S05]  /*26f6f0*/  IMAD.IADD R118, R122, 0x1, -R126 ;  /* 0x000000017a767824 */ /* 0x005fca00078e0a7e */
[----:B------:R-:W-:Y:S01]  /*26f700*/  ISETP.GT.U32.AND P0, PT, R118, -0x4, PT ;  /* 0xfffffffc7600780c */ /* 0x000fe20003f04070 */
[----:B------:R-:W-:-:S12]  /*26f710*/  VIADD R118, R5, 0xffffffff ;  /* 0xffffffff05767836 */ /* 0x000fd80000000000 */
[----:B------:R-:W-:Y:S05]  /*26f720*/  @P0 BRA `(.L_x_13175) ;  /* 0x0000000400c80947 */ /* 0x000fea0003800000 */
[----:B------:R-:W-:-:S07]  /*26f730*/  IMAD.IADD R119, R127, 0x1, R3 ;  /* 0x000000017f777824 */ /* 0x000fce00078e0203 */
.L_x_13195:
[----:B------:R-:W-:Y:S01]  /*26f740*/  IMAD.IADD R124, R4, 0x1, -R3 ;  /* 0x00000001047c7824 */ /* 0x000fe200078e0a03 */
[----:B------:R-:W-:Y:S04]  /*26f750*/  BSSY.RECONVERGENT B3, `(.L_x_13178) ;  /* 0x000001c000037945 */ /* 0x000fe80003800200 */
[----:B------:R-:W-:Y:S01]  /*26f760*/  BSSY.RELIABLE B4, `(.L_x_13179) ;  /* 0x000000a000047945 */ /* 0x000fe20003800100 */
[----:B0-----:R-:W-:Y:S01]  /*26f770*/  IMAD.IADD R123, R127, 0x1, R4 ;  /* 0x000000017f7b7824 */ /* 0x001fe200078e0204 */
[----:B------:R-:W-:-:S13]  /*26f780*/  ISETP.GE.U32.AND P0, PT, R124, 0x4, PT ;  /* 0x000000047c00780c */ /* 0x000fda0003f06070 */
[----:B--2---:R-:W-:Y:S05]  /*26f790*/  @!P0 BRA `(.L_x_13180) ;  /* 0x0000000000188947 */ /* 0x004fea0003800000 */
[----:B------:R-:W2:Y:S04]  /*26f7a0*/  LDL.S8 R120, [R119+0x2a48] ;  /* 0x002a480077787983 */ /* 0x000ea80000100200 */
[----:B------:R-:W2:Y:S02]  /*26f7b0*/  LDL.S8 R121, [R123+0x2a48] ;  /* 0x002a48007b797983 */ /* 0x000ea40000100200 */
[----:B--2---:R-:W-:-:S05]  /*26f7c0*/  IMAD.IADD R120, R120, 0x1, R121 ;  /* 0x0000000178787824 */ /* 0x004fca00078e0279 */
[----:B------:R-:W-:-:S13]  /*26f7d0*/  ISETP.NE.AND P0, PT, R120, 0x3, PT ;  /* 0x000000037800780c */ /* 0x000fda0003f05270 */
[----:B------:R-:W-:Y:S05]  /*26f7e0*/  @!P0 BREAK.RELIABLE B4 ;  /* 0x0000000000048942 */ /* 0x000fea0003800100 */
[----:B------:R-:W-:Y:S05]  /*26f7f0*/  @!P0 BRA `(.L_x_13181) ;  /* 0x0000000000288947 */ /* 0x000fea0003800000 */
.L_x_13180:
[----:B------:R-:W-:Y:S05]  /*26f800*/  BSYNC.RELIABLE B4 ;  /* 0x0000000000047941 */ /* 0x000fea0003800100 */
.L_x_13179:
[----:B------:R-:W-:Y:S02]  /*26f810*/  IMAD.IADD R125, R118, 0x1, R4 ;  /* 0x00000001767d7824 */ /* 0x000fe400078e0204 */
[----:B------:R-:W-:Y:S02]  /*26f820*/  IMAD.MOV.U32 R122, RZ, RZ, R127 ;  /* 0x000000ffff7a7224 */ /* 0x000fe400078e007f */
[----:B------:R-:W-:Y:S02]  /*26f830*/  IMAD.MOV.U32 R120, RZ, RZ, 0x0 ;  /* 0x00000000ff787424 */ /* 0x000fe400078e00ff */
[----:B------:R-:W-:Y:S02]  /*26f840*/  IMAD R125, R125, 0x8, R122 ;  /* 0x000000087d7d7824 */ /* 0x000fe400078e027a */
[----:B------:R-:W-:-:S05]  /*26f850*/  IMAD.MOV.U32 R121, RZ, RZ, 0x7ff00000 ;  /* 0x7ff00000ff797424 */ /* 0x000fca00078e00ff */
[----:B------:R0:W-:Y:S02]  /*26f860*/  STL.64 [R125+0xc8], R120 ;  /* 0x0000c8787d007387 */ /* 0x0001e40000100a00 */
[----:B0-----:R-:W-:-:S05]  /*26f870*/  IMAD.MOV.U32 R121, RZ, RZ, -0x40100000 ;  /* 0xbff00000ff797424 */ /* 0x001fca00078e00ff */
[----:B------:R0:W-:Y:S01]  /*26f880*/  STL.64 [R125+0x1450], R120 ;  /* 0x001450787d007387 */ /* 0x0001e20000100a00 */
[----:B------:R-:W-:Y:S05]  /*26f890*/  BRA `(.L_x_13182) ;  /* 0x00000000001c7947 */ /* 0x000fea0003800000 */
.L_x_13181:
[----:B------:R-:W-:Y:S02]  /*26f8a0*/  IMAD.IADD R125, R118, 0x1, R4 ;  /* 0x00000001767d7824 */ /* 0x000fe400078e0204 */
[----:B------:R-:W-:Y:S02]  /*26f8b0*/  IMAD.MOV.U32 R122, RZ, RZ, R127 ;  /* 0x000000ffff7a7224 */ /* 0x000fe400078e007f */
[----:B------:R-:W-:Y:S02]  /*26f8c0*/  IMAD.MOV.U32 R120, RZ, RZ, 0x0 ;  /* 0x00000000ff787424 */ /* 0x000fe400078e00ff */
[----:B------:R-:W-:Y:S02]  /*26f8d0*/  IMAD R125, R125, 0x8, R122 ;  /* 0x000000087d7d7824 */ /* 0x000fe400078e027a */
[----:B------:R-:W-:-:S03]  /*26f8e0*/  IMAD.MOV.U32 R121, RZ, RZ, -0x3f56d000 ;  /* 0xc0a93000ff797424 */ /* 0x000fc600078e00ff */
[----:B------:R2:W-:Y:S04]  /*26f8f0*/  STL.64 [R125+0xc8], RZ ;  /* 0x0000c8ff7d007387 */ /* 0x0005e80000100a00 */
[----:B------:R2:W-:Y:S02]  /*26f900*/  STL.64 [R125+0x1450], R120 ;  /* 0x001450787d007387 */ /* 0x0005e40000100a00 */
.L_x_13182:
[----:B------:R-:W-:Y:S05]  /*26f910*/  BSYNC.RECONVERGENT B3 ;  /* 0x0000000000037941 */ /* 0x000fea0003800200 */
.L_x_13178:
[----:B------:R-:W-:Y:S01]  /*26f920*/  VIADD R124, R124, 0x1 ;  /* 0x000000017c7c7836 */ /* 0x000fe20000000000 */
[----:B------:R-:W-:Y:S04]  /*26f930*/  BSSY.RECONVERGENT B3, `(.L_x_13183) ;  /* 0x0000018000037945 */ /* 0x000fe80003800200 */
[----:B------:R-:W-:Y:S01]  /*26f940*/  BSSY.RELIABLE B4, `(.L_x_13184) ;  /* 0x000000f000047945 */ /* 0x000fe20003800100 */
[----:B------:R-:W-:-:S13]  /*26f950*/  ISETP.GE.U32.AND P0, PT, R124, 0x4, PT ;  /* 0x000000047c00780c */ /* 0x000fda0003f06070 */
[----:B------:R-:W-:Y:S05]  /*26f960*/  @!P0 BRA `(.L_x_13185) ;  /* 0x0000000000308947 */ /* 0x000fea0003800000 */
[----:B0-2---:R-:W2:Y:S04]  /*26f970*/  LDL.S8 R120, [R119+0x2a48] ;  /* 0x002a480077787983 */ /* 0x005ea80000100200 */
[----:B------:R-:W2:Y:S02]  /*26f980*/  LDL.S8 R121, [R123+0x2a49] ;  /* 0x002a49007b797983 */ /* 0x000ea40000100200 */
[----:B--2---:R-:W-:-:S05]  /*26f990*/  IMAD.IADD R120, R120, 0x1, R121 ;  /* 0x0000000178787824 */ /* 0x004fca00078e0279 */
[----:B------:R-:W-:-:S13]  /*26f9a0*/  ISETP.NE.AND P0, PT, R120, 0x3, PT ;  /* 0x000000037800780c */ /* 0x000fda0003f05270 */
[----:B------:R-:W-:Y:S01]  /*26f9b0*/  @!P0 IMAD.IADD R124, R5, 0x1, R4 ;  /* 0x00000001057c8824 */ /* 0x000fe200078e0204 */
[----:B------:R-:W-:Y:S05]  /*26f9c0*/  @!P0 BREAK.RELIABLE B4 ;  /* 0x0000000000048942 */ /* 0x000fea0003800100 */
[----:B------:R-:W-:Y:S02]  /*26f9d0*/  @!P0 IMAD R124, R124, 0x8, R122 ;  /* 0x000000087c7c8824 */ /* 0x000fe400078e027a */
[----:B------:R-:W-:Y:S02]  /*26f9e0*/  @!P0 IMAD.MOV.U32 R120, RZ, RZ, 0x0 ;  /* 0x00000000ff788424 */ /* 0x000fe400078e00ff */
[----:B------:R-:W-:Y:S01]  /*26f9f0*/  @!P0 IMAD.MOV.U32 R121, RZ, RZ, -0x3f56d000 ;  /* 0xc0a93000ff798424 */ /* 0x000fe200078e00ff */
[----:B------:R3:W-:Y:S04]  /*26fa00*/  @!P0 STL.64 [R124+0xc8], RZ ;  /* 0x0000c8ff7c008387 */ /* 0x0007e80000100a00 */
[----:B------:R3:W-:Y:S01]  /*26fa10*/  @!P0 STL.64 [R124+0x1450], R120 ;  /* 0x001450787c008387 */ /* 0x0007e20000100a00 */
[----:B------:R-:W-:Y:S05]  /*26fa20*/  @!P0 BRA `(.L_x_13186) ;  /* 0x0000000000208947 */ /* 0x000fea0003800000 */
.L_x_13185:
[----:B------:R-:W-:Y:S05]  /*26fa30*/  BSYNC.RELIABLE B4 ;  /* 0x0000000000047941 */ /* 0x000fea0003800100 */
.L_x_13184:
[----:B---3--:R-:W-:Y:S02]  /*26fa40*/  IMAD.IADD R124, R5, 0x1, R4 ;  /* 0x00000001057c7824 */ /* 0x008fe400078e0204 */
[----:B0-2---:R-:W-:Y:S02]  /*26fa50*/  IMAD.MOV.U32 R120, RZ, RZ, 0x0 ;  /* 0x00000000ff787424 */ /* 0x005fe400078e00ff */
[----:B------:R-:W-:Y:S02]  /*26fa60*/  IMAD R124, R124, 0x8, R122 ;  /* 0x000000087c7c7824 */ /* 0x000fe400078e027a */
[----:B------:R-:W-:-:S05]  /*26fa70*/  IMAD.MOV.U32 R121, RZ, RZ, 0x7ff00000 ;  /* 0x7ff00000ff797424 */ /* 0x000fca00078e00ff */
[----:B------:R0:W-:Y:S02]  /*26fa80*/  STL.64 [R124+0xc8], R120 ;  /* 0x0000c8787c007387 */ /* 0x0001e40000100a00 */
[----:B0-----:R-:W-:-:S05]  /*26fa90*/  IMAD.MOV.U32 R121, RZ, RZ, -0x40100000 ;  /* 0xbff00000ff797424 */ /* 0x001fca00078e00ff */
[----:B------:R0:W-:Y:S02]  /*26faa0*/  STL.64 [R124+0x1450], R120 ;  /* 0x001450787c007387 */ /* 0x0001e40000100a00 */
.L_x_13186:
[----:B------:R-:W-:Y:S05]  /*26fab0*/  BSYNC.RECONVERGENT B3 ;  /* 0x0000000000037941 */ /* 0x000fea0003800200 */
.L_x_13183:
[----:B0--3--:R-:W-:Y:S01]  /*26fac0*/  IADD3 R124, PT, PT, R4, 0x2, RZ ;  /* 0x00000002047c7810 */ /* 0x009fe20007ffe0ff */
[----:B------:R-:W-:Y:S04]  /*26fad0*/  BSSY.RECONVERGENT B3, `(.L_x_13187) ;  /* 0x0000019000037945 */ /* 0x000fe80003800200 */
[----:B------:R-:W-:Y:S01]  /*26fae0*/  BSSY.RELIABLE B4, `(.L_x_13188) ;  /* 0x0000010000047945 */ /* 0x000fe20003800100 */
[----:B------:R-:W-:-:S05]  /*26faf0*/  IMAD.IADD R120, R124, 0x1, -R3 ;  /* 0x000000017c787824 */ /* 0x000fca00078e0a03 */
[----:B------:R-:W-:-:S13]  /*26fb00*/  ISETP.GE.U32.AND P0, PT, R120, 0x4, PT ;  /* 0x000000047800780c */ /* 0x000fda0003f06070 */
[----:B------:R-:W-:Y:S05]  /*26fb10*/  @!P0 BRA `(.L_x_13189) ;  /* 0x0000000000308947 */ /* 0x000fea0003800000 */
[----:B------:R-:W2:Y:S04]  /*26fb20*/  LDL.S8 R120, [R119+0x2a48] ;  /* 0x002a480077787983 */ /* 0x000ea80000100200 */
        /* <DEDUP_REMOVED lines=11> */
.L_x_13189:
[----:B------:R-:W-:Y:S05]  /*26fbe0*/  BSYNC.RELIABLE B4 ;  /* 0x0000000000047941 */ /* 0x000fea0003800100 */
.L_x_13188:
[----:B------:R-:W-:Y:S02]  /*26fbf0*/  IMAD.IADD R124, R118, 0x1, R124 ;  /* 0x00000001767c7824 */ /* 0x000fe400078e027c */
[----:B0-----:R-:W-:Y:S02]  /*26fc00*/  IMAD.MOV.U32 R120, RZ, RZ, 0x0 ;  /* 0x00000000ff787424 */ /* 0x001fe400078e00ff */
[----:B------:R-:W-:Y:S02]  /*26fc10*/  IMAD R124, R124, 0x8, R122 ;  /* 0x000000087c7c7824 */ /* 0x000fe400078e027a */
[----:B------:R-:W-:-:S05]  /*26fc20*/  IMAD.MOV.U32 R121, RZ, RZ, 0x7ff00000 ;  /* 0x7ff00000ff797424 */ /* 0x000fca00078e00ff */
[----:B------:R0:W-:Y:S02]  /*26fc30*/  STL.64 [R124+0xc8], R120 ;  /* 0x0000c8787c007387 */ /* 0x0001e40000100a00 */
[----:B0-----:R-:W-:-:S05]  /*26fc40*/  IMAD.MOV.U32 R121, RZ, RZ, -0x40100000 ;  /* 0xbff00000ff797424 */ /* 0x001fca00078e00ff */
[----:B------:R2:W-:Y:S02]  /*26fc50*/  STL.64 [R124+0x1450], R120 ;  /* 0x001450787c007387 */ /* 0x0005e40000100a00 */
.L_x_13190:
[----:B------:R-:W-:Y:S05]  /*26fc60*/  BSYNC.RECONVERGENT B3 ;  /* 0x0000000000037941 */ /* 0x000fea0003800200 */
.L_x_13187:
[----:B--2---:R-:W-:Y:S01]  /*26fc70*/  VIADD R124, R4, 0x3 ;  /* 0x00000003047c7836 */ /* 0x004fe20000000000 */
[----:B------:R-:W-:Y:S04]  /*26fc80*/  BSSY.RECONVERGENT B3, `(.L_x_13191) ;  /* 0x0000019000037945 */ /* 0x000fe80003800200 */
[----:B------:R-:W-:Y:S01]  /*26fc90*/  BSSY.RELIABLE B4, `(.L_x_13192) ;  /* 0x0000010000047945 */ /* 0x000fe20003800100 */
[----:B0-----:R-:W-:-:S05]  /*26fca0*/  IMAD.IADD R120, R124, 0x1, -R3 ;  /* 0x000000017c787824 */ /* 0x001fca00078e0a03 */
        /* <DEDUP_REMOVED lines=14> */
.L_x_13193:
[----:B------:R-:W-:Y:S05]  /*26fd90*/  BSYNC.RELIABLE B4 ;  /* 0x0000000000047941 */ /* 0x000fea0003800100 */
.L_x_13192:
[----:B0-----:R-:W-:Y:S02]  /*26fda0*/  IMAD.IADD R120, R118, 0x1, R124 ;  /* 0x0000000176787824 */ /* 0x001fe400078e027c */
[----:B------:R-:W-:Y:S02]  /*26fdb0*/  IMAD.MOV.U32 R121, RZ, RZ, 0x7ff00000 ;  /* 0x7ff00000ff797424 */ /* 0x000fe400078e00ff */
[----:B------:R-:W-:Y:S02]  /*26fdc0*/  IMAD R122, R120, 0x8, R122 ;  /* 0x00000008787a7824 */ /* 0x000fe400078e027a */
[----:B------:R-:W-:-:S05]  /*26fdd0*/  IMAD.MOV.U32 R120, RZ, RZ, 0x0 ;  /* 0x00000000ff787424 */ /* 0x000fca00078e00ff */
[----:B------:R0:W-:Y:S02]  /*26fde0*/  STL.64 [R122+0xc8], R120 ;  /* 0x0000c8787a007387 */ /* 0x0001e40000100a00 */
[----:B0-----:R-:W-:-:S05]  /*26fdf0*/  IMAD.MOV.U32 R121, RZ, RZ, -0x40100000 ;  /* 0xbff00000ff797424 */ /* 0x001fca00078e00ff */
[----:B------:R2:W-:Y:S02]  /*26fe00*/  STL.64 [R122+0x1450], R120 ;  /* 0x001450787a007387 */ /* 0x0005e40000100a00 */
.L_x_13194:
[----:B------:R-:W-:Y:S05]  /*26fe10*/  BSYNC.RECONVERGENT B3 ;  /* 0x0000000000037941 */ /* 0x000fea0003800200 */
.L_x_13191:
[----:B------:R-:W-:Y:S01]  /*26fe20*/  ISETP.NE.AND P0, PT, R124, R126, PT ;  /* 0x0000007e7c00720c */ /* 0x000fe20003f05270 */
[----:B------:R-:W-:-:S12]  /*26fe30*/  VIADD R4, R4, 0x4 ;  /* 0x0000000404047836 */ /* 0x000fd80000000000 */
[----:B------:R-:W-:Y:S05]  /*26fe40*/  @P0 BRA `(.L_x_13195) ;  /* 0xfffffff8003c0947 */ /* 0x000fea000383ffff */
.L_x_13175:
[----:B------:R-:W-:Y:S05]  /*26fe50*/  BSYNC.RECONVERGENT B1 ;  /* 0x0000000000017941 */ /* 0x000fea0003800200 */
.L_x_13174:
[C---:B------:R-:W-:Y:S01]  /*26fe60*/  ISETP.NE.AND P0, PT, R3.reuse, R2, PT ;  /* 0x000000020300720c */ /* 0x040fe20003f05270 */
[----:B------:R-:W-:-:S12]  /*26fe70*/  VIADD R4, R3, 0x1 ;  /* 0x0000000103047836 */ /* 0x000fd80000000000 */
[----:B------:R-:W-:Y:S05]  /*26fe80*/  @P0 BRA `(.L_x_13196) ;  /* 0xfffffff4009c0947 */ /* 0x000fea000383ffff */
.L_x_13173:
[----:B------:R-:W-:Y:S05]  /*26fe90*/  BSYNC.RECONVERGENT B2 ;  /* 0x0000000000027941 */ /* 0x000fea0003800200 */
.L_x_13172:
[----:B------:R-:W-:Y:S01]  /*26fea0*/  ISETP.GE.U32.AND P0, PT, R126, 0x2, PT ;  /* 0x000000027e00780c */ /* 0x000fe20003f06070 */
[----:B------:R-:W-:-:S12]  /*26feb0*/  BSSY.RECONVERGENT B6, `(.L_x_13197) ;  /* 0x0000424000067945 */ /* 0x000fd80003800200 */
[----:B------:R-:W-:Y:S05]  /*26fec0*/  @!P0 BRA `(.L_x_13198) ;  /* 0x0000004000888947 */ /* 0x000fea0003800000 */
[----:B------:R-:W-:-:S07]  /*26fed0*/  IMAD.MOV.U32 R153, RZ, RZ, 0x2 ;  /* 0x00000002ff997424 */ /* 0x000fce00078e00ff */
.L_x_13269:
[----:B------:R-:W-:Y:S01]  /*26fee0*/  ISETP.GE.U32.AND P0, PT, R153, 0x5, PT ;  /* 0x000000059900780c */ /* 0x000fe20003f06070 */
[----:B------:R-:W-:-:S12]  /*26fef0*/  BSSY.RECONVERGENT B5, `(.L_x_13199) ;  /* 0x000041c000057945 */ /* 0x000fd80003800200 */
[----:B0-----:R-:W-:Y:S05]  /*26ff00*/  @!P0 BRA `(.L_x_13200) ;  /* 0x0000004000688947 */ /* 0x001fea0003800000 */
[----:B------:R-:W-:Y:S02]  /*26ff10*/  VIADD R154, R153, 0xfffffffc ;  /* 0xfffffffc999a7836 */ /* 0x000fe40000000000 */
[----:B------:R-:W-:-:S07]  /*26ff20*/  IMAD.IADD R152, R127, 0x1, R153 ;  /* 0x000000017f987824 */ /* 0x000fce00078e0299 */
.L_x_13268:
[----:B------:R-:W-:Y:S02]  /*26ff30*/  IMAD.MOV.U32 R151, RZ, RZ, R154 ;  /* 0x000000ffff977224 */ /* 0x000fe400078e009a */
[----:B------:R-:W-:-:S04]  /*26ff40*/  VIADD R154, R154, 0xffffffff ;  /* 0xffffffff9a9a7836 */ /* 0x000fc80000000000 */
[----:B--2---:R-:W-:-:S04]  /*26ff50*/  IMAD R3, R154, R0, R153 ;  /* 0x000000009a037224 */ /* 0x004fc800078e0299 */
[----:B------:R-:W-:-:S04]  /*26ff60*/  VIADD R3, R3, 0xffffffff ;  /* 0xffffffff03037836 */ /* 0x000fc80000000000 */
[----:B0-----:R-:W-:-:S05]  /*26ff70*/  IMAD R150, R3, 0x8, R127 ;  /* 0x0000000803967824 */ /* 0x001fca00078e027f */
[----:B------:R-:W2:Y:S01]  /*26ff80*/  LDL.64 R4, [R150+0xc8] ;  /* 0x0000c80096047983 */ /* 0x000ea20000100a00 */
[----:B0-----:R-:W-:Y:S01]  /*26ff90*/  IMAD.MOV.U32 R118, RZ, RZ, -0x800000 ;  /* 0xff800000ff767424 */ /* 0x001fe200078e00ff */
[----:B------:R-:W-:Y:S01]  /*26ffa0*/  BSSY.RECONVERGENT B4, `(.L_x_13201) ;  /* 0x000040e000047945 */ /* 0x000fe20003800200 */
[----:B------:R-:W-:-:S06]  /*26ffb0*/  IMAD.MOV.U32 R119, RZ, RZ, 0x41cdcd64 ;  /* 0x41cdcd64ff777424 */ /* 0x000fcc00078e00ff */
[----:B--2---:R-:W-:-:S14]  /*26ffc0*/  DSETP.GEU.AND P0, PT, |R4|, R118, PT ;  /* 0x000000760400722a */ /* 0x004fdc0003f0e200 */
[----:B------:R-:W-:Y:S05]  /*26ffd0*/  @P0 BRA `(.L_x_13202) ;  /* 0x0000004000280947 */ /* 0x000fea0003800000 */
[----:B------:R-:W-:Y:S01]  /*26ffe0*/  ISETP.NE.AND P0, PT, R151, R2, PT ;  /* 0x000000029700720c */ /* 0x000fe20003f05270 */
[----:B------:R-:W-:Y:S01]  /*26fff0*/  IMAD.MOV.U32 R140, RZ, RZ, 0x0 ;  /* 0x00000000ff8c7424 */ /* 0x000fe200078e00ff */
[----:B------:R-:W5:Y:S02]  /*270000*/  LDL.64 R138, [R150+0x1450] ;  /* 0x00145000968a7983 */ /* 0x000f640000100a00 */
[----:B------:R-:W-:-:S13]  /*270010*/  ISETP.LE.OR P0, PT, R153, R151, !P0 ;  /* 0x000000979900720c */ /* 0x000fda0004703670 */
[----:B------:R-:W-:Y:S01]  /*270020*/  @!P0 ISETP.GT.AND P1, PT, R151, R2, PT ;  /* 0x000000029700820c */ /* 0x000fe20003f24270 */
[----:B------:R-:W2:Y:S03]  /*270030*/  @!P0 LDL.S8 R122, [R152+0x2a63] ;  /* 0x002a6300987a8983 */ /* 0x000ea60000100200 */
[----:B------:R-:W-:Y:S01]  /*270040*/  @!P0 SEL R123, R2, RZ, P1 ;  /* 0x000000ff027b8207 */ /* 0x000fe20000800000 */
[----:B------:R-:W3:Y:S03]  /*270050*/  @!P0 LDL.S8 R3, [R152+0x2a62] ;  /* 0x002a620098038983 */ /* 0x000ee60000100200 */
[----:B------:R-:W-:-:S05]  /*270060*/  @!P0 IADD3 R123, PT, PT, R127, -R123, R151 ;  /* 0x8000007b7f7b8210 */ /* 0x000fca0007ffe097 */
[----:B------:R-:W4:Y:S04]  /*270070*/  @!P0 LDL.S8 R120, [R123+0x2a48] ;  /* 0x002a48007b788983 */ /* 0x000f280000100200 */
[----:B------:R-:W2:Y:S01]  /*270080*/  @!P0 LDL.S8 R123, [R123+0x2a49] ;  /* 0x002a49007b7b8983 */ /* 0x000ea20000100200 */
[----:B-1----:R-:W-:Y:S02]  /*270090*/  @!P0 R2UR UR4, R104 ;  /* 0x00000000680482ca */ /* 0x002fe400000e0000 */
[----:B------:R-:W-:Y:S01]  /*2700a0*/  @!P0 R2UR UR5, R105 ;  /* 0x00000000690582ca */ /* 0x000fe200000e0000 */
[----:B------:R-:W-:Y:S02]  /*2700b0*/  IMAD.MOV.U32 R141, RZ, RZ, -0x40100000 ;  /* 0xbff00000ff8d7424 */ /* 0x000fe400078e00ff */
[----:B----4-:R-:W-:-:S04]  /*2700c0*/  @!P0 IMAD.WIDE R120, R120, 0x7d, RZ ;  /* 0x0000007d78788825 */ /* 0x010fc800078e02ff */
[----:B--2---:R-:W-:-:S04]  /*2700d0*/  @!P0 IMAD.WIDE R120, R123, 0x19, R120 ;  /* 0x000000197b788825 */ /* 0x004fc800078e0278 */
[----:B------:R-:W-:-:S03]  /*2700e0*/  @!P0 IMAD.WIDE R120, R122, 0x5, R120 ;  /* 0x000000057a788825 */ /* 0x000fc600078e0278 */
[----:B---3--:R-:W-:-:S04]  /*2700f0*/  @!P0 IADD3 R122, P1, PT, R120, R3, RZ ;  /* 0x00000003787a8210 */ /* 0x008fc80007f3e0ff */
[----:B------:R-:W-:Y:S02]  /*270100*/  @!P0 LEA.HI.X.SX32 R3, R3, R121, 0x1, P1 ;  /* 0x0000007903038211 */ /* 0x000fe400008f0eff */
[----:B------:R-:W-:-:S04]  /*270110*/  @!P0 LEA R120, P1, R122, R129, 0x3 ;  /* 0x000000817a788211 */ /* 0x000fc800078218ff */
[----:B------:R-:W-:Y:S01]  /*270120*/  @!P0 LEA.HI.X R121, R122, R128, R3, 0x3, P1 ;  /* 0x000000807a798211 */ /* 0x000fe200008f1c03 */
[----:B------:R-:W-:-:S04]  /*270130*/  IMAD R3, R151, R0, R153 ;  /* 0x0000000097037224 */ /* 0x000fc800078e0299 */
[----:B------:R-:W-:Y:S01]  /*270140*/  VIADD R3, R3, 0xfffffffe ;  /* 0xfffffffe03037836 */ /* 0x000fe20000000000 */
[----:B------:R0:W2:Y:S03]  /*270150*/  @!P0 LDG.E.64 R140, desc[UR4][R120.64] ;  /* 0x00000004788c8981 */ /* 0x0000a6000c1e1b00 */
[----:B0-----:R-:W-:-:S05]  /*270160*/  IMAD R120, R3, 0x8, R127 ;  /* 0x0000000803787824 */ /* 0x001fca00078e027f */
[----:B------:R-:W2:Y:S04]  /*270170*/  LDL.64 R122, [R120+0x1450] ;  /* 0x00145000787a7983 */ /* 0x000ea80000100a00 */
[----:B------:R-:W5:Y:S01]  /*270180*/  LDL.64 R120, [R120+0xc8] ;  /* 0x0000c80078787983 */ /* 0x000f620000100a00 */
[----:B------:R-:W-:Y:S01]  /*270190*/  BSSY.RECONVERGENT B1, `(.L_x_13203) ;  /* 0x0000019000017945 */ /* 0x000fe20003800200 */
[----:B------:R-:W-:Y:S02]  /*2701a0*/  IMAD.MOV.U32 R142, RZ, RZ, 0x0 ;  /* 0x00000000ff8e7424 */ /* 0x000fe400078e00ff */
[----:B------:R-:W-:Y:S01]  /*2701b0*/  IMAD.MOV.U32 R143, RZ, RZ, 0x7ff00000 ;  /* 0x7ff00000ff8f7424 */ /* 0x000fe200078e00ff */
[----:B--2---:R-:W-:Y:S01]  /*2701c0*/  DADD R140, R122, R140 ;  /* 0x000000007a8c7229 */ /* 0x004fe2000000008c */
[----:B------:R-:W-:Y:S10]  /*2701d0*/  @P0 BRA `(.L_x_13204) ;  /* 0x0000000000500947 */ /* 0x000ff40003800000 */
[----:B------:R-:W-:Y:S01]  /*2701e0*/  ISETP.GT.AND P0, PT, R151, R2, PT ;  /* 0x000000029700720c */ /* 0x000fe20003f04270 */
[----:B------:R-:W2:Y:S03]  /*2701f0*/  LDL.S8 R124, [R152+0x2a63] ;  /* 0x002a6300987c7983 */ /* 0x000ea60000100200 */
[----:B------:R-:W-:Y:S01]  /*270200*/  SEL R125, R2, RZ, P0 ;  /* 0x000000ff027d7207 */ /* 0x000fe20000000000 */
[----:B------:R-:W3:Y:S03]  /*270210*/  LDL.S8 R3, [R152+0x2a62] ;  /* 0x002a620098037983 */ /* 0x000ee60000100200 */
[----:B------:R-:W-:-:S05]  /*270220*/  IADD3 R125, PT, PT, R127, -R125, R151 ;  /* 0x8000007d7f7d7210 */ /* 0x000fca0007ffe097 */
[----:B------:R-:W4:Y:S04]  /*270230*/  LDL.S8 R122, [R125+0x2a49] ;  /* 0x002a49007d7a7983 */ /* 0x000f280000100200 */
[----:B------:R-:W2:Y:S01]  /*270240*/  LDL.S8 R125, [R125+0x2a48] ;  /* 0x002a48007d7d7983 */ /* 0x000ea20000100200 */
[----:B------:R-:W-:Y:S02]  /*270250*/  R2UR UR4, R104 ;  /* 0x00000000680472ca */ /* 0x000fe400000e0000 */
[----:B------:R-:W-:Y:S01]  /*270260*/  R2UR UR5, R105 ;  /* 0x00000000690572ca */ /* 0x000fe200000e0000 */
[----:B----4-:R-:W-:-:S04]  /*270270*/  IMAD.WIDE R122, R122, 0x19, RZ ;  /* 0x000000197a7a7825 */ /* 0x010fc800078e02ff */
[----:B--2---:R-:W-:-:S04]  /*270280*/  IMAD.WIDE R122, R125, 0x7d, R122 ;  /* 0x0000007d7d7a7825 */ /* 0x004fc800078e027a */
[----:B------:R-:W-:-:S03]  /*270290*/  IMAD.WIDE R122, R124, 0x5, R122 ;  /* 0x000000057c7a7825 */ /* 0x000fc600078e027a */
[----:B---3--:R-:W-:-:S04]  /*2702a0*/  IADD3 R124, P0, PT, R3, R122, RZ ;  /* 0x0000007a037c7210 */ /* 0x008fc80007f1e0ff */
[----:B------:R-:W-:Y:S02]  /*2702b0*/  LEA.HI.X.SX32 R3, R3, R123, 0x1, P0 ;  /* 0x0000007b03037211 */ /* 0x000fe400000f0eff */
[----:B------:R-:W-:-:S04]  /*2702c0*/  LEA R122, P0, R124, R129, 0x3 ;  /* 0x000000817c7a7211 */ /* 0x000fc800078018ff */
[----:B------:R-:W-:-:S06]  /*2702d0*/  LEA.HI.X R123, R124, R128, R3, 0x3, P0 ;  /* 0x000000807c7b7211 */ /* 0x000fcc00000f1c03 */
[----:B------:R-:W2:Y:S02]  /*2702e0*/  LDG.E.64 R122, desc[UR4][R122.64+0x1388] ;  /* 0x001388047a7a7981 */ /* 0x000ea4000c1e1b00 */
[----:B--2---:R-:W-:-:S14]  /*2702f0*/  DSETP.GEU.AND P0, PT, |R122|, R118, PT ;  /* 0x000000767a00722a */ /* 0x004fdc0003f0e200 */
[----:B------:R-:W-:Y:S02]  /*270300*/  @!P0 IMAD.MOV.U32 R142, RZ, RZ, R122 ;  /* 0x000000ffff8e8224 */ /* 0x000fe400078e007a */
[----:B------:R-:W-:-:S07]  /*270310*/  @!P0 IMAD.MOV.U32 R143, RZ, RZ, R123 ;  /* 0x000000ffff8f8224 */ /* 0x000fce00078e007b */
.L_x_13204:
[----:B------:R-:W-:Y:S05]  /*270320*/  BSYNC.RECONVERGENT B1 ;  /* 0x0000000000017941 */ /* 0x000fea0003800200 */
.L_x_13203:
[----:B------:R-:W-:Y:S01]  /*270330*/  DADD R118, R140, R106 ;  /* 0x000000008c767229 */ /* 0x000fe2000000006a */
[----:B------:R-:W-:Y:S01]  /*270340*/  IMAD.MOV.U32 R122, RZ, RZ, 0x1 ;  /* 0x00000001ff7a7424 */ /* 0x000fe200078e00ff */
[----:B-----5:R-:W-:Y:S01]  /*270350*/  DADD R142, R120, R142 ;  /* 0x00000000788e7229 */ /* 0x020fe2000000008e */
[----:B------:R-:W-:Y:S05]  /*270360*/  BSSY.RECONVERGENT B1, `(.L_x_13205) ;  /* 0x0000018000017945 */ /* 0x000fea0003800200 */
[----:B------:R-:W-:Y:S02]  /*270370*/  DADD R118, R118, R108 ;  /* 0x0000000076767229 */ /* 0x000fe4000000006c */
[----:B------:R-:W-:-:S04]  /*270380*/  DADD R120, R142, R110 ;  /* 0x000000008e787229 */ /* 0x000fc8000000006e */
[----:B------:R-:W0:Y:S06]  /*270390*/  MUFU.RCP64H R123, R119 ;  /* 0x00000077007b7308 */ /* 0x000e2c0000001800 */
[----:B------:R-:W-:Y:S01]  /*2703a0*/  FSETP.GEU.AND P1, PT, |R121|, 6.5827683646048100446e-37, PT ;  /* 0x036000007900780b */ /* 0x000fe20003f2e200 */
        /* <DEDUP_REMOVED lines=19> */
.L_x_13206:
[----:B------:R-:W-:Y:S05]  /*2704e0*/  BSYNC.RECONVERGENT B1 ;  /* 0x0000000000017941 */ /* 0x000fea0003800200 */
.L_x_13205:
[C---:B------:R-:W-:Y:S01]  /*2704f0*/  DADD R118, R138.reuse, R106 ;  /* 0x000000008a767229 */ /* 0x040fe2000000006a */
[----:B------:R-:W-:Y:S01]  /*270500*/  IMAD.MOV.U32 R120, RZ, RZ, 0x1 ;  /* 0x00000001ff787424 */ /* 0x000fe200078e00ff */
[----:B------:R-:W-:Y:S01]  /*270510*/  DSETP.GEU.AND P0, PT, R138, -2500, PT ;  /* 0xc0a388008a00742a */ /* 0x000fe20003f0e000 */
[----:B------:R-:W-:Y:S05]  /*270520*/  BSSY.RECONVERGENT B1, `(.L_x_13207) ;  /* 0x0000021000017945 */ /* 0x000fea0003800200 */
[----:B------:R-:W-:Y:S01]  /*270530*/  DADD R118, R118, R108 ;  /* 0x0000000076767229 */ /* 0x000fe2000000006c */
[----:B------:R-:W-:Y:S02]  /*270540*/  FSEL R138, R138, RZ, P0 ;  /* 0x000000ff8a8a7208 */ /* 0x000fe40000000000 */
[----:B------:R-:W-:-:S02]  /*270550*/  FSEL R139, R139, -5.287109375, P0 ;  /* 0xc0a930008b8b7808 */ /* 0x000fc40000000000 */
[----:B------:R-:W-:Y:S01]  /*270560*/  FSEL R146, R5, RZ, P0 ;  /* 0x000000ff05927208 */ /* 0x000fe20000000000 */
[----:B------:R-:W0:Y:S02]  /*270570*/  MUFU.RCP64H R121, R119 ;  /* 0x0000007700797308 */ /* 0x000e240000001800 */
[----:B0-----:R-:W-:-:S08]  /*270580*/  DFMA R122, -R118, R120, 1 ;  /* 0x3ff00000767a742b */ /* 0x001fd00000000178 */
[----:B------:R-:W-:-:S08]  /*270590*/  DFMA R122, R122, R122, R122 ;  /* 0x0000007a7a7a722b */ /* 0x000fd0000000007a */
[----:B------:R-:W-:-:S08]  /*2705a0*/  DFMA R122, R120, R122, R120 ;  /* 0x0000007a787a722b */ /* 0x000fd00000000078 */
[----:B------:R-:W-:-:S08]  /*2705b0*/  DFMA R120, -R118, R122, 1 ;  /* 0x3ff000007678742b */ /* 0x000fd0000000017a */
[----:B------:R-:W-:Y:S02]  /*2705c0*/  DFMA R122, R122, R120, R122 ;  /* 0x000000787a7a722b */ /* 0x000fe4000000007a */
[----:B------:R-:W-:Y:S01]  /*2705d0*/  DADD R120, R4, R110 ;  /* 0x0000000004787229 */ /* 0x000fe2000000006e */
[----:B------:R-:W-:Y:S01]  /*2705e0*/  FSEL R4, R4, RZ, P0 ;  /* 0x000000ff04047208 */ /* 0x000fe20000000000 */
[----:B------:R-:W-:-:S06]  /*2705f0*/  DSETP.GEU.AND P0, PT, R140, -2500, PT ;  /* 0xc0a388008c00742a */ /* 0x000fcc0003f0e000 */
[----:B------:R-:W-:Y:S01]  /*270600*/  DMUL R124, R120, R122 ;  /* 0x0000007a787c7228 */ /* 0x000fe20000000000 */
[----:B------:R-:W-:Y:S02]  /*270610*/  FSEL R5, R140, RZ, P0 ;  /* 0x000000ff8c057208 */ /* 0x000fe40000000000 */
[----:B------:R-:W-:Y:S02]  /*270620*/  FSETP.GEU.AND P2, PT, |R121|, 6.5827683646048100446e-37, PT ;  /* 0x036000007900780b */ /* 0x000fe40003f4e200 */
[----:B------:R-:W-:Y:S02]  /*270630*/  FSEL R140, R141, -5.287109375, P0 ;  /* 0xc0a930008d8c7808 */ /* 0x000fe40000000000 */
[----:B------:R-:W-:Y:S01]  /*270640*/  FSEL R141, R142, RZ, P0 ;  /* 0x000000ff8e8d7208 */ /* 0x000fe20000000000 */
[----:B------:R-:W-:Y:S01]  /*270650*/  DFMA R134, -R118, R124, R120 ;  /* 0x0000007c7686722b */ /* 0x000fe20000000178 */
[----:B------:R-:W-:-:S07]  /*270660*/  FSEL R142, R143, RZ, P0 ;  /* 0x000000ff8f8e7208 */ /* 0x000fce0000000000 */
        /* <DEDUP_REMOVED lines=12> */
.L_x_13208:
[----:B------:R-:W-:Y:S05]  /*270730*/  BSYNC.RECONVERGENT B1 ;  /* 0x0000000000017941 */ /* 0x000fea0003800200 */
.L_x_13207:
[----:B------:R-:W-:Y:S01]  /*270740*/  DSETP.GT.AND P0, PT, R144, R122, PT ;  /* 0x0000007a9000722a */ /* 0x000fe20003f04000 */
[----:B------:R-:W-:Y:S01]  /*270750*/  IMAD.IADD R155, R153, 0x1, -R151 ;  /* 0x00000001999b7824 */ /* 0x000fe200078e0a97 */
[----:B------:R-:W-:Y:S04]  /*270760*/  BSSY.RECONVERGENT B3, `(.L_x_13209) ;  /* 0x000020a000037945 */ /* 0x000fe80003800200 */
[----:B------:R-:W-:Y:S02]  /*270770*/  FSEL R138, R5, R138, P0 ;  /* 0x0000008a058a7208 */ /* 0x000fe40000000000 */
[----:B------:R-:W-:Y:S02]  /*270780*/  FSEL R139, R140, R139, P0 ;  /* 0x0000008b8c8b7208 */ /* 0x000fe40000000000 */
[----:B------:R-:W-:-:S02]  /*270790*/  FSEL R4, R141, R4, P0 ;  /* 0x000000048d047208 */ /* 0x000fc40000000000 */
[----:B------:R-:W-:Y:S01]  /*2707a0*/  FSEL R5, R142, R146, P0 ;  /* 0x000000928e057208 */ /* 0x000fe20000000000 */
[----:B------:R0:W-:Y:S01]  /*2707b0*/  STL.64 [R150+0x1450], R138 ;  /* 0x0014508a96007387 */ /* 0x0001e20000100a00 */
[----:B------:R-:W-:-:S03]  /*2707c0*/  ISETP.GE.AND P0, PT, R155, 0x7, PT ;  /* 0x000000079b00780c */ /* 0x000fc60003f06270 */
[----:B------:R0:W-:Y:S10]  /*2707d0*/  STL.64 [R150+0xc8], R4 ;  /* 0x0000c80496007387 */ /* 0x0001f40000100a00 */
[----:B------:R-:W-:Y:S05]  /*2707e0*/  @!P0 BRA `(.L_x_13210) ;  /* 0x0000002000048947 */ /* 0x000fea0003800000 */
[C---:B------:R-:W-:Y:S01]  /*2707f0*/  VIMNMX.U32 R156, PT, PT, R155.reuse, 0x24, !PT ;  /* 0x000000249b9c7848 */ /* 0x040fe20007fe0000 */
[----:B------:R-:W-:Y:S02]  /*270800*/  IMAD.MOV.U32 R140, RZ, RZ, R138 ;  /* 0x000000ffff8c7224 */ /* 0x000fe400078e008a */
[----:B------:R-:W-:Y:S02]  /*270810*/  IMAD.MOV.U32 R141, RZ, RZ, R139 ;  /* 0x000000ffff8d7224 */ /* 0x000fe400078e008b */
[----:B0-----:R-:W-:Y:S02]  /*270820*/  IMAD.MOV.U32 R138, RZ, RZ, R4 ;  /* 0x000000ffff8a7224 */ /* 0x001fe400078e0004 */
[----:B------:R-:W-:Y:S02]  /*270830*/  IMAD.MOV.U32 R139, RZ, RZ, R5 ;  /* 0x000000ffff8b7224 */ /* 0x000fe400078e0005 */
[----:B------:R-:W-:Y:S02]  /*270840*/  VIADD R155, R155, 0xfffffffd ;  /* 0xfffffffd9b9b7836 */ /* 0x000fe40000000000 */
[----:B------:R-:W-:-:S02]  /*270850*/  VIADD R156, R156, 0xffffffe0 ;  /* 0xffffffe09c9c7836 */ /* 0x000fc40000000000 */
[----:B------:R-:W-:-:S07]  /*270860*/  IMAD.IADD R157, R127, 0x1, R151 ;  /* 0x000000017f9d7824 */ /* 0x000fce00078e0297 */
.L_x_13239:
[----:B------:R-:W-:Y:S01]  /*270870*/  IMAD.IADD R158, R153, 0x1, -R155 ;  /* 0x00000001999e7824 */ /* 0x000fe200078e0a9b */
[----:B------:R-:W-:Y:S01]  /*270880*/  BSSY.RECONVERGENT B2, `(.L_x_13211) ;  /* 0x00001f4000027945 */ /* 0x000fe20003800200 */
[----:B------:R-:W-:-:S05]  /*270890*/  VIADD R120, R151, 0x1 ;  /* 0x0000000197787836 */ /* 0x000fca0000000000 */
[----:B------:R-:W-:-:S04]  /*2708a0*/  ISETP.GE.AND P0, PT, R120, R158, PT ;  /* 0x0000009e7800720c */ /* 0x000fc80003f06270 */
[----:B------:R-:W-:-:S13]  /*2708b0*/  ISETP.GE.OR P0, PT, R151, R2, P0 ;  /* 0x000000029700720c */ /* 0x000fda0000706670 */
[----:B0-----:R-:W-:Y:S05]  /*2708c0*/  @P0 BRA `(.L_x_13212) ;  /* 0x0000001c00bc0947 */ /* 0x001fea0003800000 */
[----:B------:R-:W-:-:S07]  /*2708d0*/  IMAD.MOV.U32 R159, RZ, RZ, R151 ;  /* 0x000000ffff9f7224 */ /* 0x000fce00078e0097 */
.L_x_13238:
[----:B------:R-:W-:-:S04]  /*2708e0*/  IMAD.IADD R124, R120, 0x1, R155 ;  /* 0x00000001787c7824 */ /* 0x000fc800078e029b */
[----:B------:R-:W-:-:S04]  /*2708f0*/  IMAD R3, R159, R0, R124 ;  /* 0x000000009f037224 */ /* 0x000fc800078e027c */
[----:B------:R-:W-:-:S04]  /*270900*/  VIADD R3, R3, 0xffffffff ;  /* 0xffffffff03037836 */ /* 0x000fc80000000000 */
[----:B------:R-:W-:-:S05]  /*270910*/  IMAD R3, R3, 0x8, R127 ;  /* 0x0000000803037824 */ /* 0x000fca00078e027f */
[----:B------:R-:W2:Y:S01]  /*270920*/  LDL.64 R118, [R3+0xc8] ;  /* 0x0000c80003767983 */ /* 0x000ea20000100a00 */
[----:B------:R-:W-:Y:S01]  /*270930*/  IMAD.MOV.U32 R4, RZ, RZ, -0x800000 ;  /* 0xff800000ff047424 */ /* 0x000fe200078e00ff */
[----:B------:R-:W-:Y:S01]  /*270940*/  BSSY.RECONVERGENT B1, `(.L_x_13213) ;  /* 0x00001e3000017945 */ /* 0x000fe20003800200 */
[----:B------:R-:W-:Y:S02]  /*270950*/  IMAD.MOV.U32 R5, RZ, RZ, 0x41cdcd64 ;  /* 0x41cdcd64ff057424 */ /* 0x000fe400078e00ff */
[----:B------:R-:W-:Y:S02]  /*270960*/  IMAD.MOV.U32 R122, RZ, RZ, R159 ;  /* 0x000000ffff7a7224 */ /* 0x000fe400078e009f */
[----:B------:R-:W-:Y:S02]  /*270970*/  IMAD.MOV.U32 R159, RZ, RZ, R120 ;  /* 0x000000ffff9f7224 */ /* 0x000fe400078e0078 */
[----:B--2---:R-:W-:-:S14]  /*270980*/  DSETP.GEU.AND P0, PT, |R118|, R4, PT ;  /* 0x000000047600722a */ /* 0x004fdc0003f0e200 */
[----:B0-----:R-:W-:Y:S05]  /*270990*/  @P0 BRA `(.L_x_13214) ;  /* 0x0000001c00740947 */ /* 0x001fea0003800000 */
[----:B------:R-:W-:Y:S01]  /*2709a0*/  LOP3.LUT R146, RZ, R124, RZ, 0x33, !PT ;  /* 0x0000007cff927212 */ /* 0x000fe200078e33ff */
[----:B------:R-:W-:Y:S01]  /*2709b0*/  IMAD.IADD R147, R122, 0x1, -R151 ;  /* 0x000000017a937824 */ /* 0x000fe200078e0a97 */
[----:B------:R-:W-:Y:S01]  /*2709c0*/  BSSY.RECONVERGENT B10, `(.L_x_13215) ;  /* 0x00001cf0000a7945 */ /* 0x000fe20003800200 */
[----:B------:R-:W-:Y:S02]  /*2709d0*/  IMAD.MOV.U32 R142, RZ, RZ, 0x0 ;  /* 0x00000000ff8e7424 */ /* 0x000fe400078e00ff */
[----:B------:R-:W-:Y:S02]  /*2709e0*/  IMAD.IADD R146, R146, 0x1, R153 ;  /* 0x0000000192927824 */ /* 0x000fe400078e0299 */
[----:B------:R-:W-:Y:S02]  /*2709f0*/  IMAD.MOV.U32 R143, RZ, RZ, 0x7ff00000 ;  /* 0x7ff00000ff8f7424 */ /* 0x000fe400078e00ff */
[----:B------:R-:W-:Y:S02]  /*270a00*/  IMAD.IADD R134, R147, 0x1, R146 ;  /* 0x0000000193867824 */ /* 0x000fe400078e0292 */
[----:B------:R-:W-:-:S02]  /*270a10*/  IMAD.MOV.U32 R144, RZ, RZ, 0x0 ;  /* 0x00000000ff907424 */ /* 0x000fc400078e00ff */
[----:B------:R-:W-:Y:S01]  /*270a20*/  IMAD.MOV.U32 R145, RZ, RZ, -0x40100000 ;  /* 0xbff00000ff917424 */ /* 0x000fe200078e00ff */
[----:B------:R-:W-:-:S13]  /*270a30*/  ISETP.GT.AND P0, PT, R134, 0x1e, PT ;  /* 0x0000001e8600780c */ /* 0x000fda0003f04270 */
[----:B------:R-:W-:Y:S05]  /*270a40*/  @P0 BRA `(.L_x_13216) ;  /* 0x0000001c00180947 */ /* 0x000fea0003800000 */
        /* <DEDUP_REMOVED lines=19> */
[----:B------:R-:W2:Y:S01]  /*270b80*/  LDL.S8 R125, [R157+0x2a48] ;  /* 0x002a48009d7d7983 */ /* 0x000ea20000100200 */
[----:B------:R-:W-:-:S03]  /*270b90*/  IMAD.IADD R123, R127, 0x1, R124 ;  /* 0x000000017f7b7824 */ /* 0x000fc600078e027c */
[----:B------:R-:W3:Y:S04]  /*270ba0*/  LDL.S8 R122, [R152+0x2a63] ;  /* 0x002a6300987a7983 */ /* 0x000ee80000100200 */
[----:B------:R-:W4:Y:S04]  /*270bb0*/  LDL.S8 R120, [R120+0x2a48] ;  /* 0x002a480078787983 */ /* 0x000f280000100200 */
[----:B------:R-:W5:Y:S01]  /*270bc0*/  LDL.S8 R123, [R123+0x2a63] ;  /* 0x002a63007b7b7983 */ /* 0x000f620000100200 */
[----:B------:R-:W-:Y:S02]  /*270bd0*/  R2UR UR4, R104 ;  /* 0x00000000680472ca */ /* 0x000fe400000e0000 */
[----:B------:R-:W-:-:S02]  /*270be0*/  R2UR UR5, R105 ;  /* 0x00000000690572ca */ /* 0x000fc400000e0000 */
[C---:B------:R-:W-:Y:S02]  /*270bf0*/  R2UR UR6, R104.reuse ;  /* 0x00000000680672ca */ /* 0x040fe400000e0000 */
[C---:B------:R-:W-:Y:S02]  /*270c00*/  R2UR UR7, R105.reuse ;  /* 0x00000000690772ca */ /* 0x040fe400000e0000 */
[C---:B------:R-:W-:Y:S02]  /*270c10*/  R2UR UR8, R104.reuse ;  /* 0x00000000680872ca */ /* 0x040fe400000e0000 */
[C---:B------:R-:W-:Y:S02]  /*270c20*/  R2UR UR9, R105.reuse ;  /* 0x00000000690972ca */ /* 0x040fe400000e0000 */
[----:B------:R-:W-:Y:S02]  /*270c30*/  R2UR UR10, R104 ;  /* 0x00000000680a72ca */ /* 0x000fe400000e0000 */
[----:B------:R-:W-:Y:S01]  /*270c40*/  R2UR UR11, R105 ;  /* 0x00000000690b72ca */ /* 0x000fe200000e0000 */
[----:B----4-:R-:W-:-:S04]  /*270c50*/  IMAD.WIDE R120, R120, 0x19, RZ ;  /* 0x0000001978787825 */ /* 0x010fc800078e02ff */
[----:B--2---:R-:W-:-:S04]  /*270c60*/  IMAD.WIDE R120, R125, 0x7d, R120 ;  /* 0x0000007d7d787825 */ /* 0x004fc800078e0278 */
[----:B---3--:R-:W-:-:S03]  /*270c70*/  IMAD.WIDE R120, R122, 0x5, R120 ;  /* 0x000000057a787825 */ /* 0x008fc600078e0278 */
[----:B-----5:R-:W-:Y:S01]  /*270c80*/  IADD3 R122, P0, PT, R123, R120, RZ ;  /* 0x000000787b7a7210 */ /* 0x020fe20007f1e0ff */
[----:B------:R-:W-:-:S03]  /*270c90*/  IMAD.MOV.U32 R120, RZ, RZ, R129 ;  /* 0x000000ffff787224 */ /* 0x000fc600078e0081 */
[----:B------:R-:W-:Y:S01]  /*270ca0*/  LEA.HI.X.SX32 R123, R123, R121, 0x1, P0 ;  /* 0x000000797b7b7211 */ /* 0x000fe200000f0eff */
[----:B------:R-:W-:Y:S02]  /*270cb0*/  IMAD.MOV.U32 R121, RZ, RZ, R128 ;  /* 0x000000ffff797224 */ /* 0x000fe400078e0080 */
[----:B------:R-:W-:Y:S01]  /*270cc0*/  IMAD.WIDE.U32 R120, R134, 0x8, R120 ;  /* 0x0000000886787825 */ /* 0x000fe200078e0078 */
[----:B------:R-:W-:-:S04]  /*270cd0*/  LEA R134, P0, R122, R129, 0x3 ;  /* 0x000000817a867211 */ /* 0x000fc800078018ff */
[----:B------:R-:W-:Y:S02]  /*270ce0*/  LEA.HI.X R135, R122, R128, R123, 0x3, P0 ;  /* 0x000000807a877211 */ /* 0x000fe400000f1c7b */
[----:B------:R-:W2:Y:S04]  /*270cf0*/  LDG.E.64 R122, desc[UR4][R120.64+0x6268] ;  /* 0x00626804787a7981 */ /* 0x000ea8000c1e1b00 */
[----:B------:R-:W2:Y:S04]  /*270d00*/  LDG.E.64 R124, desc[UR6][R134.64+0x1388] ;  /* 0x00138806867c7981 */ /* 0x000ea8000c1e1b00 */
[----:B------:R-:W3:Y:S04]  /*270d10*/  LDG.E.64 R120, desc[UR8][R120.64+0x5f98] ;  /* 0x005f980878787981 */ /* 0x000ee8000c1e1b00 */
[----:B------:R-:W3:Y:S01]  /*270d20*/  LDG.E.64 R134, desc[UR10][R134.64] ;  /* 0x0000000a86867981 */ /* 0x000ee2000c1e1b00 */
[----:B--2---:R-:W-:-:S02]  /*270d30*/  DADD R122, R122, R124 ;  /* 0x000000007a7a7229 */ /* 0x004fc4000000007c */
[----:B---3--:R-:W-:-:S11]  /*270d40*/  DADD R120, R120, R134 ;  /* 0x0000000078787229 */ /* 0x008fd60000000086 */
.L_x_13220:
[----:B------:R-:W-:Y:S05]  /*270d50*/  BSYNC.RECONVERGENT B7 ;  /* 0x0000000000077941 */ /* 0x000fea0003800200 */
.L_x_13219:
[----:B------:R-:W2:Y:S01]  /*270d60*/  LDL.64 R124, [R3+0x1450] ;  /* 0x00145000037c7983 */ /* 0x000ea20000100a00 */
        /* <DEDUP_REMOVED lines=32> */
.L_x_13222:
[----:B------:R-:W-:Y:S05]  /*270f70*/  BSYNC.RECONVERGENT B9 ;  /* 0x0000000000097941 */ /* 0x000fea0003800200 */
.L_x_13221:
        /* <DEDUP_REMOVED lines=25> */
.L_x_13224:
[----:B------:R-:W-:Y:S05]  /*271110*/  BSYNC.RECONVERGENT B9 ;  /* 0x0000000000097941 */ /* 0x000fea0003800200 */
.L_x_13223:
[----:B------:R-:W-:-:S06]  /*271120*/  DSETP.GT.AND P0, PT, R4, R122, PT ;  /* 0x0000007a0400722a */ /* 0x000fcc0003f04000 */
[----:B------:R-:W-:Y:S02]  /*271130*/  FSEL R142, R142, RZ, P0 ;  /* 0x000000ff8e8e7208 */ /* 0x000fe40000000000 */
[----:B------:R-:W-:Y:S02]  /*271140*/  FSEL R143, R143, +QNAN , P0 ;  /* 0x7ff000008f8f7808 */ /* 0x000fe40000000000 */
[----:B------:R-:W-:Y:S02]  /*271150*/  FSEL R144, R144, RZ, P0 ;  /* 0x000000ff90907208 */ /* 0x000fe40000000000 */
[----:B------:R-:W-:Y:S01]  /*271160*/  FSEL R145, R145, -1.875, P0 ;  /* 0xbff0000091917808 */ /* 0x000fe20000000000 */
[----:B------:R-:W-:Y:S06]  /*271170*/  BRA `(.L_x_13216) ;  /* 0x00000014004c7947 */ /* 0x000fec0003800000 */
.L_x_13218:
[C---:B------:R-:W-:Y:S01]  /*271180*/  IMAD.IADD R120, R127.reuse, 0x1, R124 ;  /* 0x000000017f787824 */ /* 0x040fe200078e027c */
[----:B------:R-:W2:Y:S01]  /*271190*/  LDL.S8 R123, [R157+0x2a48] ;  /* 0x002a48009d7b7983 */ /* 0x000ea20000100200 */
[----:B------:R-:W-:-:S03]  /*2711a0*/  IMAD.IADD R122, R127, 0x1, R159 ;  /* 0x000000017f7a7824 */ /* 0x000fc600078e029f */
[----:B------:R-:W3:Y:S04]  /*2711b0*/  LDL.S8 R124, [R152+0x2a63] ;  /* 0x002a6300987c7983 */ /* 0x000ee80000100200 */
[----:B------:R-:W4:Y:S04]  /*2711c0*/  LDL.S8 R120, [R120+0x2a63] ;  /* 0x002a630078787983 */ /* 0x000f280000100200 */
[----:B------:R-:W5:Y:S01]  /*2711d0*/  LDL.S8 R122, [R122+0x2a48] ;  /* 0x002a48007a7a7983 */ /* 0x000f620000100200 */
[C---:B------:R-:W-:Y:S02]  /*2711e0*/  R2UR UR4, R104.reuse ;  /* 0x00000000680472ca */ /* 0x040fe400000e0000 */
[----:B------:R-:W-:Y:S01]  /*2711f0*/  R2UR UR5, R105 ;  /* 0x00000000690572ca */ /* 0x000fe200000e0000 */
[----:B------:R-:W5:Y:S01]  /*271200*/  LDL.64 R144, [R3+0x1450] ;  /* 0x0014500003907983 */ /* 0x000f620000100a00 */
        /* <DEDUP_REMOVED lines=9> */
[----:B------:R-:W-:Y:S02]  /*2712a0*/  R2UR UR15, R105 ;  /* 0x00000000690f72ca */ /* 0x000fe400000e0000 */
[----:B---3--:R-:W-:Y:S02]  /*2712b0*/  SHF.R.S32.HI R125, RZ, 0x1f, R124 ;  /* 0x0000001fff7d7819 */ /* 0x008fe4000001147c */
[----:B----4-:R-:W-:Y:S01]  /*2712c0*/  SHF.R.S32.HI R121, RZ, 0x1f, R120 ;  /* 0x0000001fff797819 */ /* 0x010fe20000011478 */
[----:B--2---:R-:W-:-:S04]  /*2712d0*/  IMAD.WIDE R124, R123, 0x5, R124 ;  /* 0x000000057b7c7825 */ /* 0x004fc800078e027c */
[----:B-----5:R-:W-:Y:S01]  /*2712e0*/  IMAD.WIDE R120, R122, 0x5, R120 ;  /* 0x000000057a787825 */ /* 0x020fe200078e0278 */
[----:B------:R-:W-:-:S03]  /*2712f0*/  MOV R122, R129 ;  /* 0x00000081007a7202 */ /* 0x000fc60000000f00 */
[----:B------:R-:W-:Y:S02]  /*271300*/  IMAD.MOV.U32 R123, RZ, RZ, R128 ;  /* 0x000000ffff7b7224 */ /* 0x000fe400078e0080 */
[----:B------:R-:W-:Y:S01]  /*271310*/  IMAD.WIDE R122, R134, 0x8, R122 ;  /* 0x00000008867a7825 */ /* 0x000fe200078e027a */
[----:B------:R-:W-:-:S04]  /*271320*/  LEA R134, P0, R124, R129, 0x3 ;  /* 0x000000817c867211 */ /* 0x000fc800078018ff */
[----:B------:R-:W-:Y:S02]  /*271330*/  LEA.HI.X R135, R124, R128, R125, 0x3, P0 ;  /* 0x000000807c877211 */ /* 0x000fe400000f1c7d */
[----:B------:R-:W-:-:S03]  /*271340*/  LEA R142, P0, R120, R129, 0x3 ;  /* 0x00000081788e7211 */ /* 0x000fc600078018ff */
[----:B------:R-:W2:Y:S01]  /*271350*/  LDG.E.64 R124, desc[UR6][R134.64+0xb248] ;  /* 0x00b24806867c7981 */ /* 0x000ea2000c1e1b00 */
[----:B------:R-:W-:-:S03]  /*271360*/  LEA.HI.X R143, R120, R128, R121, 0x3, P0 ;  /* 0x00000080788f7211 */ /* 0x000fc600000f1c79 */
[----:B------:R-:W2:Y:S04]  /*271370*/  LDG.E.64 R120, desc[UR4][R122.64+0x6268] ;  /* 0x006268047a787981 */ /* 0x000ea8000c1e1b00 */
[----:B------:R-:W3:Y:S04]  /*271380*/  LDG.E.64 R136, desc[UR8][R142.64+0xb248] ;  /* 0x00b248088e887981 */ /* 0x000ee8000c1e1b00 */
[----:B------:R-:W4:Y:S04]  /*271390*/  LDG.E.64 R134, desc[UR12][R134.64+0xb180] ;  /* 0x00b1800c86867981 */ /* 0x000f28000c1e1b00 */
[----:B------:R-:W4:Y:S04]  /*2713a0*/  LDG.E.64 R122, desc[UR10][R122.64+0x5f98] ;  /* 0x005f980a7a7a7981 */ /* 0x000f28000c1e1b00 */
[----:B------:R-:W5:Y:S01]  /*2713b0*/  LDG.E.64 R142, desc[UR14][R142.64+0xb180] ;  /* 0x00b1800e8e8e7981 */ /* 0x000f62000c1e1b00 */
[----:B------:R-:W-:Y:S01]  /*2713c0*/  BSSY.RECONVERGENT B9, `(.L_x_13225) ;  /* 0x0000024000097945 */ /* 0x000fe20003800200 */
[----:B--2---:R-:W-:-:S08]  /*2713d0*/  DADD R120, R120, R124 ;  /* 0x0000000078787229 */ /* 0x004fd0000000007c */
[----:B---3--:R-:W-:Y:S02]  /*2713e0*/  DADD R120, R120, R136 ;  /* 0x0000000078787229 */ /* 0x008fe40000000088 */
[----:B----4-:R-:W-:-:S06]  /*2713f0*/  DADD R122, R122, R134 ;  /* 0x000000007a7a7229 */ /* 0x010fcc0000000086 */
[----:B------:R-:W-:Y:S02]  /*271400*/  DADD R120, R118, R120 ;  /* 0x0000000076787229 */ /* 0x000fe40000000078 */
[----:B-----5:R-:W-:-:S06]  /*271410*/  DADD R122, R122, R142 ;  /* 0x000000007a7a7229 */ /* 0x020fcc000000008e */
[----:B------:R-:W-:Y:S02]  /*271420*/  DSETP.GT.AND P0, PT, |R120|, R4, PT ;  /* 0x000000047800722a */ /* 0x000fe40003f04200 */
[----:B------:R-:W-:-:S10]  /*271430*/  DADD R122, R122, R144 ;  /* 0x000000007a7a7229 */ /* 0x000fd40000000090 */
[----:B------:R-:W-:Y:S02]  /*271440*/  FSEL R144, R122, RZ, !P0 ;  /* 0x000000ff7a907208 */ /* 0x000fe40004000000 */
[----:B------:R-:W-:-:S06]  /*271450*/  FSEL R145, R123, -1.875, !P0 ;  /* 0xbff000007b917808 */ /* 0x000fcc0004000000 */
[----:B------:R-:W-:-:S08]  /*271460*/  DADD R118, R106, R144 ;  /* 0x000000006a767229 */ /* 0x000fd00000000090 */
[----:B------:R-:W-:-:S06]  /*271470*/  DADD R118, R118, R108 ;  /* 0x0000000076767229 */ /* 0x000fcc000000006c */
[----:B------:R-:W0:Y:S01]  /*271480*/  MUFU.RCP64H R5, R119 ;  /* 0x0000007700057308 */ /* 0x000e220000001800 */
[----:B------:R-:W-:-:S06]  /*271490*/  IMAD.MOV.U32 R4, RZ, RZ, 0x1 ;  /* 0x00000001ff047424 */ /* 0x000fcc00078e00ff */
[----:B0-----:R-:W-:-:S08]  /*2714a0*/  DFMA R122, -R118, R4, 1 ;  /* 0x3ff00000767a742b */ /* 0x001fd00000000104 */
        /* <DEDUP_REMOVED lines=21> */
.L_x_13226:
[----:B------:R-:W-:Y:S05]  /*271600*/  BSYNC.RECONVERGENT B9 ;  /* 0x0000000000097941 */ /* 0x000fea0003800200 */
.L_x_13225:
        /* <DEDUP_REMOVED lines=25> */
.L_x_13228:
[----:B------:R-:W-:Y:S05]  /*2717a0*/  BSYNC.RECONVERGENT B9 ;  /* 0x0000000000097941 */ /* 0x000fea0003800200 */
.L_x_13227:
[----:B------:R-:W-:-:S06]  /*2717b0*/  DSETP.GT.AND P0, PT, R4, R122, PT ;  /* 0x0000007a0400722a */ /* 0x000fcc0003f04000 */
[----:B------:R-:W-:Y:S02]  /*2717c0*/  FSEL R142, R142, RZ, P0 ;  /* 0x000000ff8e8e7208 */ /* 0x000fe40000000000 */
[----:B------:R-:W-:Y:S02]  /*2717d0*/  FSEL R143, R143, +QNAN , P0 ;  /* 0x7ff000008f8f7808 */ /* 0x000fe40000000000 */
[----:B------:R-:W-:Y:S02]  /*2717e0*/  FSEL R144, R144, RZ, P0 ;  /* 0x000000ff90907208 */ /* 0x000fe40000000000 */
[----:B------:R-:W-:Y:S01]  /*2717f0*/  FSEL R145, R145, -1.875, P0 ;  /* 0xbff0000091917808 */ /* 0x000fe20000000000 */
[----:B------:R-:W-:Y:S06]  /*271800*/  BRA `(.L_x_13216) ;  /* 0x0000000c00a87947 */ /* 0x000fec0003800000 */
.L_x_13217:
[----:B------:R-:W-:-:S04]  /*271810*/  ISETP.NE.AND P0, PT, R146, 0x1, PT ;  /* 0x000000019200780c */ /* 0x000fc80003f05270 */
[----:B------:R-:W-:-:S13]  /*271820*/  ISETP.NE.OR P0, PT, R147, 0x1, P0 ;  /* 0x000000019300780c */ /* 0x000fda0000705670 */
[----:B------:R-:W-:Y:S05]  /*271830*/  @P0 BRA `(.L_x_13229) ;  /* 0x0000000400bc0947 */ /* 0x000fea0003800000 */
[C---:B------:R-:W-:Y:S01]  /*271840*/  IMAD.IADD R121, R127.reuse, 0x1, R124 ;  /* 0x000000017f797824 */ /* 0x040fe200078e027c */
[----:B------:R-:W2:Y:S01]  /*271850*/  LDL.S8 R134, [R152+0x2a63] ;  /* 0x002a630098867983 */ /* 0x000ea20000100200 */
[----:B------:R-:W-:-:S03]  /*271860*/  IMAD.IADD R136, R127, 0x1, R151 ;  /* 0x000000017f887824 */ /* 0x000fc600078e0297 */
[----:B------:R-:W3:Y:S01]  /*271870*/  LDL.S8 R123, [R121+0x2a64] ;  /* 0x002a6400797b7983 */ /* 0x000ee20000100200 */
[----:B------:R-:W-:-:S03]  /*271880*/  IMAD.IADD R135, R127, 0x1, R159 ;  /* 0x000000017f877824 */ /* 0x000fc600078e029f */
[----:B------:R-:W4:Y:S04]  /*271890*/  LDL.S8 R120, [R136+0x2a49] ;  /* 0x002a490088787983 */ /* 0x000f280000100200 */
[----:B------:R-:W5:Y:S01]  /*2718a0*/  LDL.S8 R121, [R121+0x2a63] ;  /* 0x002a630079797983 */ /* 0x000f620000100200 */
[----:B------:R-:W-:-:S03]  /*2718b0*/  IMAD.IADD R124, R127, 0x1, R122 ;  /* 0x000000017f7c7824 */ /* 0x000fc600078e027a */
[----:B------:R-:W2:Y:S04]  /*2718c0*/  LDL.S8 R136, [R136+0x2a48] ;  /* 0x002a480088887983 */ /* 0x000ea80000100200 */
[----:B------:R-:W2:Y:S04]  /*2718d0*/  LDL.S8 R135, [R135+0x2a48] ;  /* 0x002a480087877983 */ /* 0x000ea80000100200 */
[----:B------:R-:W2:Y:S04]  /*2718e0*/  LDL.S8 R124, [R124+0x2a48] ;  /* 0x002a48007c7c7983 */ /* 0x000ea80000100200 */
        /* <DEDUP_REMOVED lines=8> */
[----:B------:R-:W-:Y:S01]  /*271970*/  R2UR UR5, R105 ;  /* 0x00000000690572ca */ /* 0x000fe200000e0000 */
[----:B---3--:R-:W-:-:S04]  /*271980*/  IMAD.WIDE R122, R123, 0x19, RZ ;  /* 0x000000197b7a7825 */ /* 0x008fc800078e02ff */
[----:B-----5:R-:W-:-:S04]  /*271990*/  IMAD.WIDE R122, R121, 0x7d, R122 ;  /* 0x0000007d797a7825 */ /* 0x020fc800078e027a */
[----:B----4-:R-:W-:-:S04]  /*2719a0*/  IMAD.WIDE R120, R120, 0x19, RZ ;  /* 0x0000001978787825 */ /* 0x010fc800078e02ff */
[----:B--2---:R-:W-:-:S04]  /*2719b0*/  IMAD.WIDE R122, R135, 0x5, R122 ;  /* 0x00000005877a7825 */ /* 0x004fc800078e027a */
[----:B------:R-:W-:Y:S02]  /*2719c0*/  IMAD.WIDE R120, R136, 0x7d, R120 ;  /* 0x0000007d88787825 */ /* 0x000fe400078e0278 */
[----:B------:R-:W2:Y:S02]  /*2719d0*/  LDL.64 R136, [R3+0x1450] ;  /* 0x0014500003887983 */ /* 0x000ea40000100a00 */
[----:B------:R-:W-:Y:S01]  /*2719e0*/  IMAD.WIDE R120, R134, 0x5, R120 ;  /* 0x0000000586787825 */ /* 0x000fe200078e0278 */
[----:B------:R-:W-:-:S04]  /*2719f0*/  IADD3 R134, P0, PT, R124, R122, RZ ;  /* 0x0000007a7c867210 */ /* 0x000fc80007f1e0ff */
[----:B------:R-:W-:Y:S02]  /*271a00*/  LEA.HI.X.SX32 R123, R124, R123, 0x1, P0 ;  /* 0x0000007b7c7b7211 */ /* 0x000fe400000f0eff */
[----:B------:R-:W-:-:S04]  /*271a10*/  IADD3 R120, P0, PT, R125, R120, RZ ;  /* 0x000000787d787210 */ /* 0x000fc80007f1e0ff */
[----:B------:R-:W-:Y:S02]  /*271a20*/  LEA.HI.X.SX32 R121, R125, R121, 0x1, P0 ;  /* 0x000000797d797211 */ /* 0x000fe400000f0eff */
[----:B------:R-:W-:-:S04]  /*271a30*/  LEA R122, P0, R134, R129, 0x3 ;  /* 0x00000081867a7211 */ /* 0x000fc800078018ff */
[----:B------:R-:W-:Y:S02]  /*271a40*/  LEA.HI.X R123, R134, R128, R123, 0x3, P0 ;  /* 0x00000080867b7211 */ /* 0x000fe400000f1c7b */
[----:B------:R-:W-:-:S04]  /*271a50*/  LEA R134, P0, R120, R129, 0x3 ;  /* 0x0000008178867211 */ /* 0x000fc800078018ff */
[----:B------:R-:W-:Y:S02]  /*271a60*/  LEA.HI.X R135, R120, R128, R121, 0x3, P0 ;  /* 0x0000008078877211 */ /* 0x000fe400000f1c79 */
[----:B------:R0:W3:Y:S04]  /*271a70*/  LDG.E.64 R120, desc[UR6][R122.64+0x2710] ;  /* 0x002710067a787981 */ /* 0x0000e8000c1e1b00 */
[----:B------:R-:W0:Y:S04]  /*271a80*/  LDG.E.64 R124, desc[UR8][R134.64+0x3a98] ;  /* 0x003a9808867c7981 */ /* 0x000e28000c1e1b00 */
[----:B------:R-:W0:Y:S04]  /*271a90*/  LDG.E.64 R122, desc[UR10][R122.64+0x3a98] ;  /* 0x003a980a7a7a7981 */ /* 0x000e28000c1e1b00 */
[----:B------:R-:W3:Y:S01]  /*271aa0*/  LDG.E.64 R134, desc[UR4][R134.64+0x2710] ;  /* 0x0027100486867981 */ /* 0x000ee2000c1e1b00 */
[----:B------:R-:W-:Y:S01]  /*271ab0*/  BSSY.RECONVERGENT B9, `(.L_x_13230) ;  /* 0x0000022000097945 */ /* 0x000fe20003800200 */
[----:B0-----:R-:W-:-:S02]  /*271ac0*/  DADD R122, R124, R122 ;  /* 0x000000007c7a7229 */ /* 0x001fc4000000007a */
[----:B---3--:R-:W-:-:S06]  /*271ad0*/  DADD R120, R134, R120 ;  /* 0x0000000086787229 */ /* 0x008fcc0000000078 */
[----:B------:R-:W-:Y:S02]  /*271ae0*/  DADD R122, R118, R122 ;  /* 0x00000000767a7229 */ /* 0x000fe4000000007a */
[----:B--2---:R-:W-:-:S06]  /*271af0*/  DADD R120, R120, R136 ;  /* 0x0000000078787229 */ /* 0x004fcc0000000088 */
[----:B------:R-:W-:-:S06]  /*271b00*/  DSETP.GT.AND P0, PT, |R122|, R4, PT ;  /* 0x000000047a00722a */ /* 0x000fcc0003f04200 */
        /* <DEDUP_REMOVED lines=28> */
.L_x_13231:
[----:B------:R-:W-:Y:S05]  /*271cd0*/  BSYNC.RECONVERGENT B9 ;  /* 0x0000000000097941 */ /* 0x000fea0003800200 */
.L_x_13230:
        /* <DEDUP_REMOVED lines=25> */
.L_x_13233:
[----:B------:R-:W-:Y:S05]  /*271e70*/  BSYNC.RECONVERGENT B9 ;  /* 0x0000000000097941 */ /* 0x000fea0003800200 */
.L_x_13232:
[----:B------:R-:W-:Y:S01]  /*271e80*/  DADD R118, -R122, R4 ;  /* 0x000000007a767229 */ /* 0x000fe20000000104 */
[----:B------:R-:W-:Y:S01]  /*271e90*/  UMOV UR4, 0xa0b5ed8d ;  /* 0xa0b5ed8d00047882 */ /* 0x000fe20000000000 */
[----:B------:R-:W-:-:S06]  /*271ea0*/  UMOV UR5, 0x3eb0c6f7 ;  /* 0x3eb0c6f700057882 */ /* 0x000fcc0000000000 */
[----:B------:R-:W-:-:S14]  /*271eb0*/  DSETP.GE.AND P0, PT, R118, UR4, PT ;  /* 0x0000000476007e2a */ /* 0x000fdc000bf06000 */
[----:B------:R-:W-:Y:S05]  /*271ec0*/  @!P0 BRA `(.L_x_13216) ;  /* 0x0000000400f88947 */ /* 0x000fea0003800000 */
[----:B------:R-:W-:-:S06]  /*271ed0*/  DSETP.GT.AND P0, PT, R4, R122, PT ;  /* 0x0000007a0400722a */ /* 0x000fcc0003f04000 */
[----:B------:R-:W-:Y:S02]  /*271ee0*/  FSEL R142, R148, RZ, P0 ;  /* 0x000000ff948e7208 */ /* 0x000fe40000000000 */
[----:B------:R-:W-:Y:S02]  /*271ef0*/  FSEL R143, R149, +QNAN , P0 ;  /* 0x7ff00000958f7808 */ /* 0x000fe40000000000 */
[----:B------:R-:W-:Y:S02]  /*271f00*/  FSEL R144, R146, RZ, P0 ;  /* 0x000000ff92907208 */ /* 0x000fe40000000000 */
[----:B------:R-:W-:Y:S01]  /*271f10*/  FSEL R145, R147, -1.875, P0 ;  /* 0xbff0000093917808 */ /* 0x000fe20000000000 */
[----:B------:R-:W-:Y:S06]  /*271f20*/  BRA `(.L_x_13216) ;  /* 0x0000000400e07947 */ /* 0x000fec0003800000 */
.L_x_13229:
[C---:B------:R-:W-:Y:S02]  /*271f30*/  IMAD.IADD R121, R127.reuse, 0x1, R124 ;  /* 0x000000017f797824 */ /* 0x040fe400078e027c */
[C---:B------:R-:W-:Y:S02]  /*271f40*/  IMAD.IADD R136, R127.reuse, 0x1, R151 ;  /* 0x000000017f887824 */ /* 0x040fe400078e0297 */
[C---:B------:R-:W-:Y:S01]  /*271f50*/  IMAD.IADD R135, R127.reuse, 0x1, R159 ;  /* 0x000000017f877824 */ /* 0x040fe200078e029f */
[----:B------:R-:W2:Y:S04]  /*271f60*/  LDL.S8 R123, [R121+0x2a64] ;  /* 0x002a6400797b7983 */ /* 0x000ea80000100200 */
[----:B------:R-:W3:Y:S04]  /*271f70*/  LDL.S8 R120, [R136+0x2a49] ;  /* 0x002a490088787983 */ /* 0x000ee80000100200 */
[----:B------:R-:W4:Y:S01]  /*271f80*/  LDL.S8 R121, [R121+0x2a63] ;  /* 0x002a630079797983 */ /* 0x000f220000100200 */
[----:B------:R-:W-:-:S02]  /*271f90*/  IMAD.IADD R137, R127, 0x1, R122 ;  /* 0x000000017f897824 */ /* 0x000fc400078e027a */
[----:B------:R-:W-:Y:S01]  /*271fa0*/  IMAD.IADD R124, R127, 0x1, R153 ;  /* 0x000000017f7c7824 */ /* 0x000fe200078e0299 */
[----:B------:R-:W5:Y:S04]  /*271fb0*/  LDL.S8 R136, [R136+0x2a48] ;  /* 0x002a480088887983 */ /* 0x000f680000100200 */
[----:B------:R-:W5:Y:S04]  /*271fc0*/  LDL.S8 R135, [R135+0x2a48] ;  /* 0x002a480087877983 */ /* 0x000f680000100200 */
[----:B------:R-:W5:Y:S04]  /*271fd0*/  LDL.S8 R137, [R137+0x2a48] ;  /* 0x002a480089897983 */ /* 0x000f680000100200 */
[----:B------:R-:W5:Y:S01]  /*271fe0*/  LDL.S8 R125, [R124+0x2a63] ;  /* 0x002a63007c7d7983 */ /* 0x000f620000100200 */
[----:B------:R-:W-:-:S02]  /*271ff0*/  R2UR UR4, R104 ;  /* 0x00000000680472ca */ /* 0x000fc400000e0000 */
[C---:B------:R-:W-:Y:S01]  /*272000*/  R2UR UR5, R105.reuse ;  /* 0x00000000690572ca */ /* 0x040fe200000e0000 */
[----:B------:R-:W5:Y:S04]  /*272010*/  LDL.64 R144, [R3+0x1450] ;  /* 0x0014500003907983 */ /* 0x000f680000100a00 */
[----:B------:R-:W5:Y:S01]  /*272020*/  LDL.S8 R124, [R124+0x2a62] ;  /* 0x002a62007c7c7983 */ /* 0x000f620000100200 */
[C---:B------:R-:W-:Y:S02]  /*272030*/  R2UR UR6, R104.reuse ;  /* 0x00000000680672ca */ /* 0x040fe400000e0000 */
[----:B------:R-:W-:Y:S02]  /*272040*/  R2UR UR7, R105 ;  /* 0x00000000690772ca */ /* 0x000fe400000e0000 */
[----:B------:R-:W-:-:S02]  /*272050*/  R2UR UR8, R104 ;  /* 0x00000000680872ca */ /* 0x000fc400000e0000 */
[C---:B------:R-:W-:Y:S02]  /*272060*/  R2UR UR9, R105.reuse ;  /* 0x00000000690972ca */ /* 0x040fe400000e0000 */
[----:B------:R-:W-:Y:S02]  /*272070*/  R2UR UR10, R104 ;  /* 0x00000000680a72ca */ /* 0x000fe400000e0000 */
[----:B------:R-:W-:Y:S01]  /*272080*/  R2UR UR11, R105 ;  /* 0x00000000690b72ca */ /* 0x000fe200000e0000 */
[----:B--2---:R-:W-:-:S04]  /*272090*/  IMAD.WIDE R122, R123, 0x19, RZ ;  /* 0x000000197b7a7825 */ /* 0x004fc800078e02ff */
[----:B----4-:R-:W-:-:S04]  /*2720a0*/  IMAD.WIDE R122, R121, 0x7d, R122 ;  /* 0x0000007d797a7825 */ /* 0x010fc800078e027a */
[----:B---3--:R-:W-:-:S04]  /*2720b0*/  IMAD.WIDE R120, R120, 0x19, RZ ;  /* 0x0000001978787825 */ /* 0x008fc800078e02ff */
[----:B-----5:R-:W-:-:S04]  /*2720c0*/  IMAD.WIDE R122, R135, 0x5, R122 ;  /* 0x00000005877a7825 */ /* 0x020fc800078e027a */
[----:B------:R-:W-:Y:S01]  /*2720d0*/  IMAD.WIDE R120, R136, 0x7d, R120 ;  /* 0x0000007d88787825 */ /* 0x000fe200078e0278 */
[----:B------:R-:W-:-:S03]  /*2720e0*/  IADD3 R136, P0, PT, R137, R122, RZ ;  /* 0x0000007a89887210 */ /* 0x000fc60007f1e0ff */
[----:B------:R-:W-:Y:S01]  /*2720f0*/  IMAD.WIDE R120, R125, 0x5, R120 ;  /* 0x000000057d787825 */ /* 0x000fe200078e0278 */
[----:B------:R-:W-:Y:S02]  /*272100*/  LEA.HI.X.SX32 R137, R137, R123, 0x1, P0 ;  /* 0x0000007b89897211 */ /* 0x000fe400000f0eff */
[----:B------:R-:W-:Y:S01]  /*272110*/  IADD3 R123, P0, PT, R124, R120, RZ ;  /* 0x000000787c7b7210 */ /* 0x000fe20007f1e0ff */
[----:B------:R-:W-:-:S03]  /*272120*/  IMAD.MOV.U32 R120, RZ, RZ, R129 ;  /* 0x000000ffff787224 */ /* 0x000fc600078e0081 */
[----:B------:R-:W-:Y:S01]  /*272130*/  LEA.HI.X.SX32 R135, R124, R121, 0x1, P0 ;  /* 0x000000797c877211 */ /* 0x000fe200000f0eff */
[----:B------:R-:W-:Y:S01]  /*272140*/  IMAD.MOV.U32 R121, RZ, RZ, R128 ;  /* 0x000000ffff797224 */ /* 0x000fe200078e0080 */
[----:B------:R-:W-:Y:S01]  /*272150*/  LEA R122, P0, R123, R129, 0x3 ;  /* 0x000000817b7a7211 */ /* 0x000fe200078018ff */
[----:B------:R-:W-:-:S03]  /*272160*/  IMAD.WIDE R124, R134, 0x8, R120 ;  /* 0x00000008867c7825 */ /* 0x000fc600078e0278 */
[----:B------:R-:W-:Y:S02]  /*272170*/  LEA.HI.X R123, R123, R128, R135, 0x3, P0 ;  /* 0x000000807b7b7211 */ /* 0x000fe400000f1c87 */
[----:B------:R-:W2:Y:S04]  /*272180*/  LDG.E.64 R134, desc[UR4][R124.64+0x6178] ;  /* 0x006178047c867981 */ /* 0x000ea8000c1e1b00 */
[----:B------:R-:W2:Y:S01]  /*272190*/  LDG.E.64 R120, desc[UR6][R122.64+0x76e8] ;  /* 0x0076e8067a787981 */ /* 0x000ea2000c1e1b00 */
[----:B------:R-:W-:-:S03]  /*2721a0*/  LEA R142, P0, R136, R129, 0x3 ;  /* 0x00000081888e7211 */ /* 0x000fc600078018ff */
[----:B------:R-:W3:Y:S04]  /*2721b0*/  LDG.E.64 R124, desc[UR8][R124.64+0x5ea8] ;  /* 0x005ea8087c7c7981 */ /* 0x000ee8000c1e1b00 */
[----:B------:R-:W3:Y:S01]  /*2721c0*/  LDG.E.64 R122, desc[UR10][R122.64+0x6360] ;  /* 0x0063600a7a7a7981 */ /* 0x000ee2000c1e1b00 */
[----:B------:R-:W-:-:S05]  /*2721d0*/  LEA.HI.X R143, R136, R128, R137, 0x3, P0 ;  /* 0x00000080888f7211 */ /* 0x000fca00000f1c89 */
[----:B------:R-:W4:Y:S04]  /*2721e0*/  LDG.E.64 R136, desc[UR6][R142.64+0x6360] ;  /* 0x006360068e887981 */ /* 0x000f28000c1e1b00 */
[----:B------:R-:W5:Y:S01]  /*2721f0*/  LDG.E.64 R142, desc[UR4][R142.64+0x76e8] ;  /* 0x0076e8048e8e7981 */ /* 0x000f62000c1e1b00 */
[----:B------:R-:W-:-:S05]  /*272200*/  IMAD.IADD R146, R147, 0x1, -R146 ;  /* 0x0000000193927824 */ /* 0x000fca00078e0a92 */
[----:B------:R-:W-:Y:S01]  /*272210*/  IABS R146, R146 ;  /* 0x0000009200927213 */ /* 0x000fe20000000000 */
[----:B------:R-:W-:Y:S01]  /*272220*/  UMOV UR4, 0x64b31d04 ;  /* 0x64b31d0400047882 */ /* 0x000fe20000000000 */
[----:B------:R-:W-:Y:S01]  /*272230*/  UMOV UR5, 0x3feef3e8 ;  /* 0x3feef3e800057882 */ /* 0x000fe20000000000 */
[----:B------:R-:W-:Y:S01]  /*272240*/  BSSY.RECONVERGENT B9, `(.L_x_13234) ;  /* 0x0000027000097945 */ /* 0x000fe20003800200 */
[----:B--2---:R-:W-:Y:S02]  /*272250*/  DADD R120, R134, R120 ;  /* 0x0000000086787229 */ /* 0x004fe40000000078 */
[----:B---3--:R-:W-:Y:S01]  /*272260*/  DADD R122, R124, R122 ;  /* 0x000000007c7a7229 */ /* 0x008fe2000000007a */
[----:B------:R-:W-:-:S06]  /*272270*/  IMAD.MOV.U32 R124, RZ, RZ, R146 ;  /* 0x000000ffff7c7224 */ /* 0x000fcc00078e0092 */
[----:B------:R-:W0:Y:S01]  /*272280*/  I2F.F64 R124, R124 ;  /* 0x0000007c007c7312 */ /* 0x000e220000201c00 */
[----:B----4-:R-:W-:Y:S02]  /*272290*/  DADD R122, R122, R136 ;  /* 0x000000007a7a7229 */ /* 0x010fe40000000088 */
[----:B-----5:R-:W-:-:S06]  /*2722a0*/  DADD R120, R120, R142 ;  /* 0x0000000078787229 */ /* 0x020fcc000000008e */
[----:B0-----:R-:W-:Y:S02]  /*2722b0*/  DFMA R122, R124, -UR4, R122 ;  /* 0x800000047c7a7c2b */ /* 0x001fe4000800007a */
[----:B------:R-:W-:-:S06]  /*2722c0*/  DADD R120, R118, R120 ;  /* 0x0000000076787229 */ /* 0x000fcc0000000078 */
[----:B------:R-:W-:Y:S02]  /*2722d0*/  DADD R122, R122, R144 ;  /* 0x000000007a7a7229 */ /* 0x000fe40000000090 */
[----:B------:R-:W-:-:S08]  /*2722e0*/  DSETP.GT.AND P0, PT, |R120|, R4, PT ;  /* 0x000000047800722a */ /* 0x000fd00003f04200 */
        /* <DEDUP_REMOVED lines=28> */
.L_x_13235:
[----:B------:R-:W-:Y:S05]  /*2724b0*/  BSYNC.RECONVERGENT B9 ;  /* 0x0000000000097941 */ /* 0x000fea0003800200 */
.L_x_13234:
        /* <DEDUP_REMOVED lines=25> */
.L_x_13237:
[----:B------:R-:W-:Y:S05]  /*272650*/  BSYNC.RECONVERGENT B9 ;  /* 0x0000000000097941 */ /* 0x000fea0003800200 */
.L_x_13236:
[----:B------:R-:W-:-:S06]  /*272660*/  DSETP.GT.AND P0, PT, R4, R122, PT ;  /* 0x0000007a0400722a */ /* 0x000fcc0003f04000 */
[----:B------:R-:W-:Y:S02]  /*272670*/  FSEL R142, R142, RZ, P0 ;  /* 0x000000ff8e8e7208 */ /* 0x000fe40000000000 */
[----:B------:R-:W-:Y:S02]  /*272680*/  FSEL R143, R143, +QNAN , P0 ;  /* 0x7ff000008f8f7808 */ /* 0x000fe40000000000 */
[----:B------:R-:W-:Y:S02]  /*272690*/  FSEL R144, R144, RZ, P0 ;  /* 0x000000ff90907208 */ /* 0x000fe40000000000 */
[----:B------:R-:W-:-:S07]  /*2726a0*/  FSEL R145, R145, -1.875, P0 ;  /* 0xbff0000091917808 */ /* 0x000fce0000000000 */
.L_x_13216:
[----:B------:R-:W-:Y:S05]  /*2726b0*/  BSYNC.RECONVERGENT B10 ;  /* 0x00000000000a7941 */ /* 0x000fea0003800200 */
.L_x_13215:
[----:B------:R-:W-:Y:S01]  /*2726c0*/  UMOV UR4, 0xff800000 ;  /* 0xff80000000047882 */ /* 0x000fe20000000000 */
[----:B------:R-:W-:Y:S02]  /*2726d0*/  UMOV UR5, 0x41cdcd64 ;  /* 0x41cdcd6400057882 */ /* 0x000fe40000000000 */
[----:B------:R-:W-:-:S14]  /*2726e0*/  DSETP.GEU.AND P0, PT, |R142|, UR4, PT ;  /* 0x000000048e007e2a */ /* 0x000fdc000bf0e200 */
[----:B------:R-:W-:Y:S05]  /*2726f0*/  @P0 BRA `(.L_x_13214) ;  /* 0x00000000001c0947 */ /* 0x000fea0003800000 */
[----:B------:R-:W-:-:S06]  /*272700*/  DSETP.GEU.AND P0, PT, R144, -2500, PT ;  /* 0xc0a388009000742a */ /* 0x000fcc0003f0e000 */
[----:B------:R-:W-:Y:S02]  /*272710*/  FSEL R138, R142, RZ, P0 ;  /* 0x000000ff8e8a7208 */ /* 0x000fe40000000000 */
[----:B------:R-:W-:Y:S02]  /*272720*/  FSEL R139, R143, RZ, P0 ;  /* 0x000000ff8f8b7208 */ /* 0x000fe40000000000 */
[----:B------:R-:W-:Y:S02]  /*272730*/  FSEL R140, R144, RZ, P0 ;  /* 0x000000ff908c7208 */ /* 0x000fe40000000000 */
[----:B------:R-:W-:Y:S01]  /*272740*/  FSEL R141, R145, -5.287109375, P0 ;  /* 0xc0a93000918d7808 */ /* 0x000fe20000000000 */
[----:B------:R0:W-:Y:S04]  /*272750*/  STL.64 [R150+0xc8], R138 ;  /* 0x0000c88a96007387 */ /* 0x0001e80000100a00 */
[----:B------:R0:W-:Y:S02]  /*272760*/  STL.64 [R150+0x1450], R140 ;  /* 0x0014508c96007387 */ /* 0x0001e40000100a00 */
.L_x_13214:
[----:B------:R-:W-:Y:S05]  /*272770*/  BSYNC.RECONVERGENT B1 ;  /* 0x0000000000017941 */ /* 0x000fea0003800200 */
.L_x_13213:
[C---:B------:R-:W-:Y:S01]  /*272780*/  VIADD R120, R159.reuse, 0x1 ;  /* 0x000000019f787836 */ /* 0x040fe20000000000 */
[----:B------:R-:W-:-:S04]  /*272790*/  ISETP.LT.AND P1, PT, R159, R2, PT ;  /* 0x000000029f00720c */ /* 0x000fc80003f21270 */
[----:B------:R-:W-:-:S13]  /*2727a0*/  ISETP.GE.AND P0, PT, R120, R158, PT ;  /* 0x0000009e7800720c */ /* 0x000fda0003f06270 */
[----:B------:R-:W-:Y:S05]  /*2727b0*/  @!P0 BRA P1, `(.L_x_13238) ;  /* 0xffffffe000488947 */ /* 0x000fea000083ffff */
.L_x_13212:
[----:B------:R-:W-:Y:S05]  /*2727c0*/  BSYNC.RECONVERGENT B2 ;  /* 0x0000000000027941 */ /* 0x000fea0003800200 */
.L_x_13211:
[C---:B------:R-:W-:Y:S01]  /*2727d0*/  ISETP.GT.AND P0, PT, R155.reuse, R156, PT ;  /* 0x0000009c9b00720c */ /* 0x040fe20003f04270 */
[----:B------:R-:W-:-:S12]  /*2727e0*/  VIADD R155, R155, 0xffffffff ;  /* 0xffffffff9b9b7836 */ /* 0x000fd80000000000 */
[----:B------:R-:W-:Y:S05]  /*2727f0*/  @P0 BRA `(.L_x_13239) ;  /* 0xffffffe0001c0947 */ /* 0x000fea000383ffff */
.L_x_13210:
[----:B------:R-:W-:Y:S05]  /*272800*/  BSYNC.RECONVERGENT B3 ;  /* 0x0000000000037941 */ /* 0x000fea0003800200 */
.L_x_13209:
[----:B------:R-:W-:-:S05]  /*272810*/  LOP3.LUT R136, RZ, R151, RZ, 0x33, !PT ;  /* 0x00000097ff887212 */ /* 0x000fca00078e33ff */
[----:B------:R-:W-:-:S05]  /*272820*/  IMAD.IADD R136, R136, 0x1, R153 ;  /* 0x0000000188887824 */ /* 0x000fca00078e0299 */
[----:B------:R-:W-:Y:S01]  /*272830*/  ISETP.GE.U32.AND P1, PT, R136, 0x1f, PT ;  /* 0x0000001f8800780c */ /* 0x000fe20003f26070 */
[----:B------:R-:W1:Y:S08]  /*272840*/  LDC R3, c[0x0][0x3e0] ;  /* 0x0000f800ff037b82 */ /* 0x000e700000000800 */
[----:B------:R-:W2:Y:S04]  /*272850*/  LDC R122, c[0x0][0x3e4] ;  /* 0x0000f900ff7a7b82 */ /* 0x000ea80000000800 */
[C---:B------:R-:W-:Y:S01]  /*272860*/  @P1 R2UR UR4, R104.reuse ;  /* 0x00000000680412ca */ /* 0x040fe200000e0000 */
[----:B0-----:R-:W-:Y:S01]  /*272870*/  @P1 IMAD.MOV.U32 R4, RZ, RZ, R129 ;  /* 0x000000ffff041224 */ /* 0x001fe200078e0081 */
[----:B------:R-:W-:Y:S01]  /*272880*/  @P1 R2UR UR5, R105 ;  /* 0x00000000690512ca */ /* 0x000fe200000e0000 */
[----:B------:R-:W-:Y:S01]  /*272890*/  @P1 IMAD.MOV.U32 R5, RZ, RZ, R128 ;  /* 0x000000ffff051224 */ /* 0x000fe200078e0080 */
[----:B------:R-:W-:-:S02]  /*2728a0*/  @P1 R2UR UR6, R104 ;  /* 0x00000000680612ca */ /* 0x000fc400000e0000 */
[----:B------:R-:W-:Y:S02]  /*2728b0*/  @P1 R2UR UR7, R105 ;  /* 0x00000000690712ca */ /* 0x000fe400000e0000 */
[----:B------:R-:W-:Y:S01]  /*2728c0*/  ISETP.GT.AND P0, PT, R151, R126, PT ;  /* 0x0000007e9700720c */ /* 0x000fe20003f04270 */
[----:B------:R-:W-:Y:S04]  /*2728d0*/  BSSY.RECONVERGENT B1, `(.L_x_13240) ;  /* 0x0000127000017945 */ /* 0x000fe80003800200 */
[----:B------:R-:W-:Y:S01]  /*2728e0*/  BSSY.RELIABLE B2, `(.L_x_13241) ;  /* 0x0000092000027945 */ /* 0x000fe20003800100 */
[----:B------:R-:W-:Y:S02]  /*2728f0*/  SEL R140, R126, RZ, P0 ;  /* 0x000000ff7e8c7207 */ /* 0x000fe40000000000 */
[----:B------:R-:W-:Y:S01]  /*272900*/  SEL R141, R2, RZ, P0 ;  /* 0x000000ff028d7207 */ /* 0x000fe20000000000 */
[----:B------:R-:W5:Y:S04]  /*272910*/  @P1 LDG.E.64 R120, desc[UR4][R4.64+0x6178] ;  /* 0x0061780404781981 */ /* 0x000f68000c1e1b00 */
[----:B------:R1:W5:Y:S01]  /*272920*/  @P1 LDG.E.64 R118, desc[UR6][R4.64+0x5ea8] ;  /* 0x005ea80604761981 */ /* 0x000362000c1e1b00 */
[----:B------:R-:W-:-:S02]  /*272930*/  IMAD.IADD R140, R153, 0x1, -R140 ;  /* 0x00000001998c7824 */ /* 0x000fc400078e0a8c */
[----:B------:R-:W-:Y:S02]  /*272940*/  IMAD.IADD R141, R151, 0x1, -R141 ;  /* 0x00000001978d7824 */ /* 0x000fe400078e0a8d */
[----:B-1----:R-:W-:Y:S02]  /*272950*/  IMAD.MOV.U32 R4, RZ, RZ, R3 ;  /* 0x000000ffff047224 */ /* 0x002fe400078e0003 */
[----:B--2---:R-:W-:Y:S01]  /*272960*/  IMAD.MOV.U32 R5, RZ, RZ, R122 ;  /* 0x000000ffff057224 */ /* 0x004fe200078e007a */
[----:B------:R-:W-:Y:S06]  /*272970*/  @P1 BRA `(.L_x_13242) ;  /* 0x0000000800201947 */ /* 0x000fec0003800000 */
[C---:B------:R-:W-:Y:S01]  /*272980*/  R2UR UR4, R104.reuse ;  /* 0x00000000680472ca */ /* 0x040fe200000e0000 */
[----:B-----5:R-:W-:Y:S01]  /*272990*/  IMAD.MOV.U32 R118, RZ, RZ, R129 ;  /* 0x000000ffff767224 */ /* 0x020fe200078e0081 */
[C---:B------:R-:W-:Y:S01]  /*2729a0*/  R2UR UR5, R105.reuse ;  /* 0x00000000690572ca */ /* 0x040fe200000e0000 */
[----:B------:R-:W-:Y:S01]  /*2729b0*/  IMAD.MOV.U32 R119, RZ, RZ, R128 ;  /* 0x000000ffff777224 */ /* 0x000fe200078e0080 */
[----:B------:R-:W-:Y:S02]  /*2729c0*/  R2UR UR6, R104 ;  /* 0x00000000680672ca */ /* 0x000fe400000e0000 */
[----:B------:R-:W-:Y:S01]  /*2729d0*/  R2UR UR7, R105 ;  /* 0x00000000690772ca */ /* 0x000fe200000e0000 */
[C---:B------:R-:W-:Y:S01]  /*2729e0*/  IMAD.WIDE.U32 R118, R136.reuse, 0x8, R118 ;  /* 0x0000000888767825 */ /* 0x040fe200078e0076 */
[----:B------:R-:W-:-:S07]  /*2729f0*/  ISETP.NE.AND P0, PT, R136, 0x3, PT ;  /* 0x000000038800780c */ /* 0x000fce0003f05270 */
[----:B------:R0:W5:Y:S04]  /*272a00*/  LDG.E.64 R120, desc[UR4][R118.64+0x6088] ;  /* 0x0060880476787981 */ /* 0x000168000c1e1b00 */
[----:B------:R-:W5:Y:S02]  /*272a10*/  LDG.E.64 R118, desc[UR6][R118.64+0x5db8] ;  /* 0x005db80676767981 */ /* 0x000f64000c1e1b00 */
[----:B------:R-:W-:Y:S05]  /*272a20*/  @!P0 BREAK.RELIABLE B2 ;  /* 0x0000000000028942 */ /* 0x000fea0003800100 */
[----:B0-----:R-:W-:Y:S05]  /*272a30*/  @P0 BRA `(.L_x_13242) ;  /* 0x0000000400f00947 */ /* 0x001fea0003800000 */
[C---:B------:R-:W-:Y:S02]  /*272a40*/  IMAD.IADD R124, R127.reuse, 0x1, R140 ;  /* 0x000000017f7c7824 */ /* 0x040fe400078e028c */
[----:B------:R-:W-:-:S04]  /*272a50*/  IMAD.IADD R3, R127, 0x1, R141 ;  /* 0x000000017f037824 */ /* 0x000fc800078e028d */
[----:B------:R-:W2:Y:S04]  /*272a60*/  LDL.S8 R124, [R124+0x2a48] ;  /* 0x002a48007c7c7983 */ /* 0x000ea80000100200 */
[----:B------:R-:W3:Y:S01]  /*272a70*/  LDL.U8 R134, [R3+0x2a48] ;  /* 0x002a480003867983 */ /* 0x000ee20000100000 */
[C---:B------:R-:W-:Y:S02]  /*272a80*/  R2UR UR8, R104.reuse ;  /* 0x00000000680872ca */ /* 0x040fe400000e0000 */
[C---:B------:R-:W-:Y:S02]  /*272a90*/  R2UR UR9, R105.reuse ;  /* 0x00000000690972ca */ /* 0x040fe400000e0000 */
[----:B------:R-:W-:Y:S02]  /*272aa0*/  R2UR UR4, R104 ;  /* 0x00000000680472ca */ /* 0x000fe400000e0000 */
[----:B------:R-:W-:-:S02]  /*272ab0*/  R2UR UR5, R105 ;  /* 0x00000000690572ca */ /* 0x000fc400000e0000 */
[----:B------:R-:W-:Y:S02]  /*272ac0*/  R2UR UR6, R104 ;  /* 0x00000000680672ca */ /* 0x000fe400000e0000 */
[----:B------:R-:W-:Y:S02]  /*272ad0*/  R2UR UR7, R105 ;  /* 0x00000000690772ca */ /* 0x000fe400000e0000 */
[----:B--2---:R-:W-:Y:S02]  /*272ae0*/  SHF.R.S32.HI R125, RZ, 0x1f, R124 ;  /* 0x0000001fff7d7819 */ /* 0x004fe4000001147c */
[----:B---3--:R-:W-:-:S05]  /*272af0*/  PRMT R122, R134, 0x8880, RZ ;  /* 0x00008880867a7816 */ /* 0x008fca00000000ff */
[----:B------:R-:W-:-:S03]  /*272b00*/  IMAD.WIDE R124, R122, 0x5, R124 ;  /* 0x000000057a7c7825 */ /* 0x000fc600078e027c */
[----:B------:R-:W-:-:S04]  /*272b10*/  LEA R122, P0, R124, R129, 0x3 ;  /* 0x000000817c7a7211 */ /* 0x000fc800078018ff */
[----:B------:R-:W-:Y:S02]  /*272b20*/  LEA.HI.X R123, R124, R128, R125, 0x3, P0 ;  /* 0x000000807c7b7211 */ /* 0x000fe400000f1c7d */
[----:B------:R-:W2:Y:S04]  /*272b30*/  LDG.E R124, desc[UR8][R4.64] ;  /* 0x00000008047c7981 */ /* 0x000ea8000c1e1900 */
[----:B------:R-:W3:Y:S04]  /*272b40*/  LDG.E.64 R4, desc[UR4][R122.64+0xb248] ;  /* 0x00b248047a047981 */ /* 0x000ee8000c1e1b00 */
[----:B------:R-:W4:Y:S01]  /*272b50*/  LDG.E.64 R122, desc[UR6][R122.64+0xb180] ;  /* 0x00b180067a7a7981 */ /* 0x000f22000c1e1b00 */
[----:B--2---:R-:W-:Y:S01]  /*272b60*/  ISETP.GE.AND P0, PT, R124, 0x1, PT ;  /* 0x000000017c00780c */ /* 0x004fe20003f06270 */
[----:B---3-5:R-:W-:-:S02]  /*272b70*/  DADD R120, R120, R4 ;  /* 0x0000000078787229 */ /* 0x028fc40000000004 */
[----:B----4-:R-:W-:-:S10]  /*272b80*/  DADD R118, R118, R122 ;  /* 0x0000000076767229 */ /* 0x010fd4000000007a */
[----:B------:R-:W-:Y:S05]  /*272b90*/  @!P0 BRA `(.L_x_13243) ;  /* 0x0000000c00e88947 */ /* 0x000fea0003800000 */
[----:B------:R-:W-:Y:S01]  /*272ba0*/  BSSY.RECONVERGENT B3, `(.L_x_13244) ;  /* 0x0000032000037945 */ /* 0x000fe20003800200 */
[----:B------:R-:W-:-:S07]  /*272bb0*/  IMAD.MOV.U32 R122, RZ, RZ, RZ ;  /* 0x000000ffff7a7224 */ /* 0x000fce00078e00ff */
.L_x_13248:
[----:B------:R-:W-:Y:S01]  /*272bc0*/  IMAD.IADD R123, R124, 0x1, R122 ;  /* 0x000000017c7b7824 */ /* 0x000fe200078e027a */
[----:B------:R-:W-:Y:S02]  /*272bd0*/  R2UR UR4, R104 ;  /* 0x00000000680472ca */ /* 0x000fe400000e0000 */
[----:B------:R-:W-:Y:S01]  /*272be0*/  R2UR UR5, R105 ;  /* 0x00000000690572ca */ /* 0x000fe200000e0000 */
[----:B------:R-:W-:-:S05]  /*272bf0*/  IMAD R5, R123, 0x5, RZ ;  /* 0x000000057b057824 */ /* 0x000fca00078e02ff */
[----:B------:R-:W-:-:S04]  /*272c00*/  IADD3 R4, P0, PT, R5, R182, RZ ;  /* 0x000000b605047210 */ /* 0x000fc80007f1e0ff */
[----:B------:R-:W-:-:S05]  /*272c10*/  LEA.HI.X.SX32 R5, R5, R181, 0x1, P0 ;  /* 0x000000b505057211 */ /* 0x000fca00000f0eff */
[----:B------:R-:W2:Y:S01]  /*272c20*/  LDG.E.U8 R125, desc[UR4][R4.64] ;  /* 0x00000004047d7981 */ /* 0x000ea2000c1e1100 */
[----:B------:R-:W-:Y:S01]  /*272c30*/  BSSY.RELIABLE B7, `(.L_x_13245) ;  /* 0x000001c000077945 */ /* 0x000fe20003800100 */
[----:B--2---:R-:W-:-:S13]  /*272c40*/  ISETP.NE.AND P0, PT, R134, R125, PT ;  /* 0x0000007d8600720c */ /* 0x004fda0003f05270 */
[----:B------:R-:W-:Y:S05]  /*272c50*/  @P0 BRA `(.L_x_13246) ;  /* 0x0000000000640947 */ /* 0x000fea0003800000 */
[----:B------:R-:W-:Y:S01]  /*272c60*/  R2UR UR4, R104 ;  /* 0x00000000680472ca */ /* 0x000fe200000e0000 */
[----:B------:R-:W2:Y:S01]  /*272c70*/  LDL.U8 R125, [R3+0x2a49] ;  /* 0x002a4900037d7983 */ /* 0x000ea20000100000 */
[----:B------:R-:W-:-:S13]  /*272c80*/  R2UR UR5, R105 ;  /* 0x00000000690572ca */ /* 0x000fda00000e0000 */
[----:B------:R-:W2:Y:S02]  /*272c90*/  LDG.E.U8 R135, desc[UR4][R4.64+0x1] ;  /* 0x0000010404877981 */ /* 0x000ea4000c1e1100 */
        /* <DEDUP_REMOVED lines=14> */
[----:B------:R-:W-:Y:S02]  /*272d80*/  R2UR UR4, R104 ;  /* 0x00000000680472ca */ /* 0x000fe400000e0000 */
[----:B------:R-:W-:-:S13]  /*272d90*/  R2UR UR5, R105 ;  /* 0x00000000690572ca */ /* 0x000fda00000e0000 */
[----:B------:R-:W2:Y:S04]  /*272da0*/  LDG.E.U8 R4, desc[UR4][R4.64+0x4] ;  /* 0x0000040404047981 */ /* 0x000ea8000c1e1100 */
[----:B------:R-:W2:Y:S02]  /*272db0*/  LDL.U8 R5, [R3+0x2a4c] ;  /* 0x002a4c0003057983 */ /* 0x000ea40000100000 */
[----:B--2---:R-:W-:-:S13]  /*272dc0*/  ISETP.NE.AND P0, PT, R5, R4, PT ;  /* 0x000000040500720c */ /* 0x004fda0003f05270 */
[----:B------:R-:W-:Y:S05]  /*272dd0*/  @!P0 BREAK.RELIABLE B7 ;  /* 0x0000000000078942 */ /* 0x000fea0003800100 */
[----:B------:R-:W-:Y:S05]  /*272de0*/  @!P0 BRA `(.L_x_13247) ;  /* 0x0000000000148947 */ /* 0x000fea0003800000 */
.L_x_13246:
[----:B------:R-:W-:Y:S05]  /*272df0*/  BSYNC.RELIABLE B7 ;  /* 0x0000000000077941 */ /* 0x000fea0003800100 */
.L_x_13245:
[----:B------:R-:W-:-:S05]  /*272e00*/  VIADD R122, R122, 0x1 ;  /* 0x000000017a7a7836 */ /* 0x000fca0000000000 */
[----:B------:R-:W-:-:S13]  /*272e10*/  ISETP.NE.AND P0, PT, R122, R124, PT ;  /* 0x0000007c7a00720c */ /* 0x000fda0003f05270 */
[----:B------:R-:W-:Y:S05]  /*272e20*/  @P0 BRA `(.L_x_13248) ;  /* 0xfffffffc00640947 */ /* 0x000fea000383ffff */
[----:B------:R-:W-:Y:S05]  /*272e30*/  BRA `(.L_x_13249) ;  /* 0x0000000000207947 */ /* 0x000fea0003800000 */
.L_x_13247:
[----:B------:R-:W-:Y:S01]  /*272e40*/  R2UR UR4, R104 ;  /* 0x00000000680472ca */ /* 0x000fe200000e0000 */
[----:B------:R-:W-:Y:S01]  /*272e50*/  VIADD R123, R123, 0x1662 ;  /* 0x000016627b7b7836 */ /* 0x000fe20000000000 */
[----:B------:R-:W-:Y:S01]  /*272e60*/  R2UR UR5, R105 ;  /* 0x00000000690572ca */ /* 0x000fe200000e0000 */
[----:B------:R-:W-:Y:S02]  /*272e70*/  IMAD.MOV.U32 R4, RZ, RZ, R129 ;  /* 0x000000ffff047224 */ /* 0x000fe400078e0081 */
[----:B------:R-:W-:Y:S02]  /*272e80*/  IMAD.MOV.U32 R5, RZ, RZ, R128 ;  /* 0x000000ffff057224 */ /* 0x000fe400078e0080 */
[----:B------:R-:W-:-:S08]  /*272e90*/  IMAD.WIDE R4, R123, 0x8, R4 ;  /* 0x000000087b047825 */ /* 0x000fd000078e0204 */
[----:B------:R-:W2:Y:S02]  /*272ea0*/  LDG.E.64 R4, desc[UR4][R4.64] ;  /* 0x0000000404047981 */ /* 0x000ea4000c1e1b00 */
[----:B--2---:R-:W-:-:S11]  /*272eb0*/  DADD R120, R120, R4 ;  /* 0x0000000078787229 */ /* 0x004fd60000000004 */
.L_x_13249:
[----:B------:R-:W-:Y:S05]  /*272ec0*/  BSYNC.RECONVERGENT B3 ;  /* 0x0000000000037941 */ /* 0x000fea0003800200 */
.L_x_13244:
[----:B------:R-:W-:-:S13]  /*272ed0*/  ISETP.GE.AND P0, PT, R124, 0x1, PT ;  /* 0x000000017c00780c */ /* 0x000fda0003f06270 */
[----:B------:R-:W-:Y:S05]  /*272ee0*/  @!P0 BRA `(.L_x_13243) ;  /* 0x0000000c00148947 */ /* 0x000fea0003800000 */
[----:B------:R-:W-:-:S07]  /*272ef0*/  IMAD.MOV.U32 R122, RZ, RZ, RZ ;  /* 0x000000ffff7a7224 */ /* 0x000fce00078e00ff */
.L_x_13253:
[----:B------:R-:W-:Y:S01]  /*272f00*/  IMAD R4, R122, 0x5, RZ ;  /* 0x000000057a047824 */ /* 0x000fe200078e02ff */
[----:B------:R-:W-:Y:S02]  /*272f10*/  R2UR UR4, R104 ;  /* 0x00000000680472ca */ /* 0x000fe400000e0000 */
[----:B------:R-:W-:Y:S02]  /*272f20*/  R2UR UR5, R105 ;  /* 0x00000000690572ca */ /* 0x000fe400000e0000 */
[----:B------:R-:W-:-:S05]  /*272f30*/  IADD3 R4, P0, PT, R4, R182, RZ ;  /* 0x000000b604047210 */ /* 0x000fca0007f1e0ff */
[----:B------:R-:W-:-:S06]  /*272f40*/  IMAD.X R5, RZ, RZ, R181, P0 ;  /* 0x000000ffff057224 */ /* 0x000fcc00000e06b5 */
        /* <DEDUP_REMOVED lines=29> */
.L_x_13251:
[----:B------:R-:W-:-:S05]  /*273120*/  VIADD R122, R122, 0x1 ;  /* 0x000000017a7a7836 */ /* 0x000fca0000000000 */
[----:B------:R-:W-:-:S13]  /*273130*/  ISETP.NE.AND P0, PT, R122, R124, PT ;  /* 0x0000007c7a00720c */ /* 0x000fda0003f05270 */
[----:B------:R-:W-:Y:S05]  /*273140*/  @!P0 BREAK.RELIABLE B3 ;  /* 0x0000000000038942 */ /* 0x000fea0003800100 */
[----:B------:R-:W-:Y:S05]  /*273150*/  @!P0 BRA `(.L_x_13243) ;  /* 0x0000000800788947 */ /* 0x000fea0003800000 */
[----:B------:R-:W-:Y:S05]  /*273160*/  BSYNC.RELIABLE B3 ;  /* 0x0000000000037941 */ /* 0x000fea0003800100 */
.L_x_13250:
[----:B------:R-:W-:Y:S05]  /*273170*/  BRA `(.L_x_13253) ;  /* 0xfffffffc00607947 */ /* 0x000fea000383ffff */
.L_x_13252:
[----:B------:R-:W-:Y:S01]  /*273180*/  R2UR UR4, R104 ;  /* 0x00000000680472ca */ /* 0x000fe200000e0000 */
[----:B------:R-:W-:Y:S01]  /*273190*/  IMAD.MOV.U32 R4, RZ, RZ, R129 ;  /* 0x000000ffff047224 */ /* 0x000fe200078e0081 */
[----:B------:R-:W-:Y:S01]  /*2731a0*/  R2UR UR5, R105 ;  /* 0x00000000690572ca */ /* 0x000fe200000e0000 */
[----:B------:R-:W-:Y:S02]  /*2731b0*/  IMAD.MOV.U32 R5, RZ, RZ, R128 ;  /* 0x000000ffff057224 */ /* 0x000fe400078e0080 */
[----:B------:R-:W-:-:S10]  /*2731c0*/  IMAD.WIDE.U32 R4, R122, 0x8, R4 ;  /* 0x000000087a047825 */ /* 0x000fd400078e0004 */
[----:B------:R-:W2:Y:S02]  /*2731d0*/  LDG.E.64 R4, desc[UR4][R4.64+0xb310] ;  /* 0x00b3100404047981 */ /* 0x000ea4000c1e1b00 */
[----:B--2---:R-:W-:Y:S01]  /*2731e0*/  DADD R118, R118, R4 ;  /* 0x0000000076767229 */ /* 0x004fe20000000004 */
[----:B------:R-:W-:Y:S10]  /*2731f0*/  BRA `(.L_x_13243) ;  /* 0x0000000800507947 */ /* 0x000ff40003800000 */
.L_x_13242:
[----:B------:R-:W-:Y:S05]  /*273200*/  BSYNC.RELIABLE B2 ;  /* 0x0000000000027941 */ /* 0x000fea0003800100 */
.L_x_13241:
[----:B------:R-:W-:-:S05]  /*273210*/  IMAD.IADD R3, R127, 0x1, R141 ;  /* 0x000000017f037824 */ /* 0x000fca00078e028d */
[----:B------:R-:W2:Y:S04]  /*273220*/  LDL.U8 R134, [R3+0x2a49] ;  /* 0x002a490003867983 */ /* 0x000ea80000100000 */
[----:B------:R-:W3:Y:S01]  /*273230*/  LDL.U8 R135, [R3+0x2a48] ;  /* 0x002a480003877983 */ /* 0x000ee20000100000 */
[----:B------:R-:W-:-:S05]  /*273240*/  IMAD.IADD R138, R127, 0x1, R140 ;  /* 0x000000017f8a7824 */ /* 0x000fca00078e028c */
[----:B------:R-:W4:Y:S04]  /*273250*/  LDL.S8 R125, [R138+0x2a48] ;  /* 0x002a48008a7d7983 */ /* 0x000f280000100200 */
[----:B------:R-:W4:Y:S01]  /*273260*/  LDL.S8 R124, [R138+0x2a47] ;  /* 0x002a47008a7c7983 */ /* 0x000f220000100200 */
[C---:B------:R-:W-:Y:S02]  /*273270*/  R2UR UR4, R104.reuse ;  /* 0x00000000680472ca */ /* 0x040fe400000e0000 */
[C---:B------:R-:W-:Y:S02]  /*273280*/  R2UR UR5, R105.reuse ;  /* 0x00000000690572ca */ /* 0x040fe400000e0000 */
[----:B------:R-:W-:Y:S02]  /*273290*/  R2UR UR6, R104 ;  /* 0x00000000680672ca */ /* 0x000fe400000e0000 */
[----:B------:R-:W-:-:S02]  /*2732a0*/  R2UR UR7, R105 ;  /* 0x00000000690772ca */ /* 0x000fc400000e0000 */
[----:B--2---:R-:W-:Y:S02]  /*2732b0*/  PRMT R122, R134, 0x8880, RZ ;  /* 0x00008880867a7816 */ /* 0x004fe400000000ff */
[----:B---3--:R-:W-:-:S03]  /*2732c0*/  PRMT R137, R135, 0x8880, RZ ;  /* 0x0000888087897816 */ /* 0x008fc600000000ff */
[----:B------:R-:W-:-:S04]  /*2732d0*/  IMAD.WIDE R122, R122, 0x19, RZ ;  /* 0x000000197a7a7825 */ /* 0x000fc800078e02ff */
[----:B------:R-:W-:-:S04]  /*2732e0*/  IMAD.WIDE R122, R137, 0x7d, R122 ;  /* 0x0000007d897a7825 */ /* 0x000fc800078e027a */
[----:B----4-:R-:W-:-:S03]  /*2732f0*/  IMAD.WIDE R122, R125, 0x5, R122 ;  /* 0x000000057d7a7825 */ /* 0x010fc600078e027a */
[----:B------:R-:W-:-:S04]  /*273300*/  IADD3 R125, P0, PT, R124, R122, RZ ;  /* 0x0000007a7c7d7210 */ /* 0x000fc80007f1e0ff */
[----:B------:R-:W-:Y:S02]  /*273310*/  LEA.HI.X.SX32 R123, R124, R123, 0x1, P0 ;  /* 0x0000007b7c7b7211 */ /* 0x000fe400000f0eff */
[----:B------:R-:W-:-:S04]  /*273320*/  LEA R122, P0, R125, R129, 0x3 ;  /* 0x000000817d7a7211 */ /* 0x000fc800078018ff */
[----:B------:R-:W-:-:S05]  /*273330*/  LEA.HI.X R123, R125, R128, R123, 0x3, P0 ;  /* 0x000000807d7b7211 */ /* 0x000fca00000f1c7b */
[----:B------:R-:W2:Y:S04]  /*273340*/  LDG.E.64 R124, desc[UR4][R122.64+0x9df8] ;  /* 0x009df8047a7c7981 */ /* 0x000ea8000c1e1b00 */
[----:B------:R-:W3:Y:S01]  /*273350*/  LDG.E.64 R122, desc[UR6][R122.64+0x8a70] ;  /* 0x008a70067a7a7981 */ /* 0x000ee2000c1e1b00 */
[----:B------:R-:W-:Y:S01]  /*273360*/  ISETP.NE.AND P0, PT, R136, 0x4, PT ;  /* 0x000000048800780c */ /* 0x000fe20003f05270 */
[----:B--2--5:R-:W-:Y:S02]  /*273370*/  DADD R120, R124, R120 ;  /* 0x000000007c787229 */ /* 0x024fe40000000078 */
[----:B---3--:R-:W-:-:S10]  /*273380*/  DADD R118, R122, R118 ;  /* 0x000000007a767229 */ /* 0x008fd40000000076 */
[----:B------:R-:W-:Y:S05]  /*273390*/  @P0 BRA `(.L_x_13243) ;  /* 0x0000000400e80947 */ /* 0x000fea0003800000 */
[----:B------:R-:W-:Y:S02]  /*2733a0*/  R2UR UR4, R104 ;  /* 0x00000000680472ca */ /* 0x000fe400000e0000 */
[----:B------:R-:W-:-:S13]  /*2733b0*/  R2UR UR5, R105 ;  /* 0x00000000690572ca */ /* 0x000fda00000e0000 */
[----:B------:R-:W2:Y:S02]  /*2733c0*/  LDG.E R122, desc[UR4][R4.64+0x4] ;  /* 0x00000404047a7981 */ /* 0x000ea4000c1e1900 */
[----:B--2---:R-:W-:-:S13]  /*2733d0*/  ISETP.GE.AND P0, PT, R122, 0x1, PT ;  /* 0x000000017a00780c */ /* 0x004fda0003f06270 */
[----:B------:R-:W-:Y:S05]  /*2733e0*/  @!P0 BRA `(.L_x_13243) ;  /* 0x0000000400d48947 */ /* 0x000fea0003800000 */
[----:B------:R-:W-:Y:S02]  /*2733f0*/  R2UR UR4, R104 ;  /* 0x00000000680472ca */ /* 0x000fe400000e0000 */
[----:B------:R-:W-:-:S13]  /*273400*/  R2UR UR5, R105 ;  /* 0x00000000690572ca */ /* 0x000fda00000e0000 */
[----:B------:R-:W2:Y:S01]  /*273410*/  LDG.E R123, desc[UR4][R4.64] ;  /* 0x00000004047b7981 */ /* 0x000ea2000c1e1900 */
[----:B------:R-:W-:Y:S01]  /*273420*/  BSSY.RECONVERGENT B2, `(.L_x_13254) ;  /* 0x0000039000027945 */ /* 0x000fe20003800200 */
[----:B------:R-:W-:Y:S02]  /*273430*/  IMAD.MOV.U32 R125, RZ, RZ, RZ ;  /* 0x000000ffff7d7224 */ /* 0x000fe400078e00ff */
[----:B--2---:R-:W-:-:S07]  /*273440*/  IMAD R124, R123, 0xa, RZ ;  /* 0x0000000a7b7c7824 */ /* 0x004fce00078e02ff */
.L_x_13258:
[----:B------:R-:W-:Y:S01]  /*273450*/  IMAD.IADD R5, R122, 0x1, R125 ;  /* 0x000000017a057824 */ /* 0x000fe200078e027d */
[----:B------:R-:W-:Y:S02]  /*273460*/  R2UR UR4, R104 ;  /* 0x00000000680472ca */ /* 0x000fe400000e0000 */
[----:B------:R-:W-:Y:S01]  /*273470*/  R2UR UR5, R105 ;  /* 0x00000000690572ca */ /* 0x000fe200000e0000 */
[----:B------:R-:W-:-:S05]  /*273480*/  IMAD R5, R5, 0x6, R124 ;  /* 0x0000000605057824 */ /* 0x000fca00078e027c */
[----:B------:R-:W-:-:S04]  /*273490*/  IADD3 R4, P0, PT, R5, R182, RZ ;  /* 0x000000b605047210 */ /* 0x000fc80007f1e0ff */
[----:B------:R-:W-:-:S05]  /*2734a0*/  LEA.HI.X.SX32 R5, R5, R181, 0x1, P0 ;  /* 0x000000b505057211 */ /* 0x000fca00000f0eff */
[----:B------:R-:W2:Y:S01]  /*2734b0*/  LDG.E.U8 R136, desc[UR4][R4.64] ;  /* 0x0000000404887981 */ /* 0x000ea2000c1e1100 */
[----:B------:R-:W-:Y:S01]  /*2734c0*/  BSSY.RELIABLE B3, `(.L_x_13255) ;  /* 0x0000021000037945 */ /* 0x000fe20003800100 */
[----:B--2---:R-:W-:-:S13]  /*2734d0*/  ISETP.NE.AND P0, PT, R135, R136, PT ;  /* 0x000000888700720c */ /* 0x004fda0003f05270 */
[----:B------:R-:W-:Y:S05]  /*2734e0*/  @P0 BRA `(.L_x_13256) ;  /* 0x0000000000780947 */ /* 0x000fea0003800000 */
[----:B------:R-:W-:Y:S02]  /*2734f0*/  R2UR UR4, R104 ;  /* 0x00000000680472ca */ /* 0x000fe400000e0000 */
        /* <DEDUP_REMOVED lines=29> */
.L_x_13256:
[----:B------:R-:W-:Y:S05]  /*2736d0*/  BSYNC.RELIABLE B3 ;  /* 0x0000000000037941 */ /* 0x000fea0003800100 */
.L_x_13255:
[----:B------:R-:W-:-:S05]  /*2736e0*/  VIADD R125, R125, 0x1 ;  /* 0x000000017d7d7836 */ /* 0x000fca0000000000 */
[----:B------:R-:W-:-:S13]  /*2736f0*/  ISETP.NE.AND P0, PT, R125, R122, PT ;  /* 0x0000007a7d00720c */ /* 0x000fda0003f05270 */
[----:B------:R-:W-:Y:S05]  /*273700*/  @P0 BRA `(.L_x_13258) ;  /* 0xfffffffc00500947 */ /* 0x000fea000383ffff */
[----:B------:R-:W-:Y:S05]  /*273710*/  BRA `(.L_x_13259) ;  /* 0x0000000000247947 */ /* 0x000fea0003800000 */
.L_x_13257:
[----:B------:R-:W-:Y:S01]  /*273720*/  IMAD R125, R123, 0x2, R125 ;  /* 0x000000027b7d7824 */ /* 0x000fe200078e027d */
[----:B------:R-:W-:Y:S01]  /*273730*/  R2UR UR4, R104 ;  /* 0x00000000680472ca */ /* 0x000fe200000e0000 */
[----:B------:R-:W-:Y:S01]  /*273740*/  IMAD.MOV.U32 R4, RZ, RZ, R129 ;  /* 0x000000ffff047224 */ /* 0x000fe200078e0081 */
[----:B------:R-:W-:Y:S01]  /*273750*/  R2UR UR5, R105 ;  /* 0x00000000690572ca */ /* 0x000fe200000e0000 */
[----:B------:R-:W-:Y:S01]  /*273760*/  IMAD.MOV.U32 R5, RZ, RZ, R128 ;  /* 0x000000ffff057224 */ /* 0x000fe200078e0080 */
[----:B------:R-:W-:-:S05]  /*273770*/  IADD3 R125, PT, PT, R125, 0x1662, R122 ;  /* 0x000016627d7d7810 */ /* 0x000fca0007ffe07a */
[----:B------:R-:W-:-:S06]  /*273780*/  IMAD.WIDE R4, R125, 0x8, R4 ;  /* 0x000000087d047825 */ /* 0x000fcc00078e0204 */
[----:B------:R-:W2:Y:S02]  /*273790*/  LDG.E.64 R4, desc[UR4][R4.64] ;  /* 0x0000000404047981 */ /* 0x000ea4000c1e1b00 */
[----:B--2---:R-:W-:-:S11]  /*2737a0*/  DADD R120, R120, R4 ;  /* 0x0000000078787229 */ /* 0x004fd60000000004 */
.L_x_13259:
[----:B------:R-:W-:Y:S05]  /*2737b0*/  BSYNC.RECONVERGENT B2 ;  /* 0x0000000000027941 */ /* 0x000fea0003800200 */
.L_x_13254:
[----:B------:R-:W-:-:S13]  /*2737c0*/  ISETP.GE.AND P0, PT, R122, 0x1, PT ;  /* 0x000000017a00780c */ /* 0x000fda0003f06270 */
[----:B------:R-:W-:Y:S05]  /*2737d0*/  @!P0 BRA `(.L_x_13243) ;  /* 0x0000000000d88947 */ /* 0x000fea0003800000 */
[----:B------:R-:W-:-:S07]  /*2737e0*/  IMAD.MOV.U32 R125, RZ, RZ, RZ ;  /* 0x000000ffff7d7224 */ /* 0x000fce00078e00ff */
.L_x_13263:
[----:B------:R-:W-:Y:S01]  /*2737f0*/  IMAD R5, R125, 0x6, R124 ;  /* 0x000000067d057824 */ /* 0x000fe200078e027c */
[----:B------:R-:W-:Y:S02]  /*273800*/  R2UR UR4, R104 ;  /* 0x00000000680472ca */ /* 0x000fe400000e0000 */
[----:B------:R-:W-:Y:S02]  /*273810*/  R2UR UR5, R105 ;  /* 0x00000000690572ca */ /* 0x000fe400000e0000 */
[----:B------:R-:W-:-:S04]  /*273820*/  IADD3 R4, P0, PT, R5, R182, RZ ;  /* 0x000000b605047210 */ /* 0x000fc80007f1e0ff */
[----:B------:R-:W-:-:S07]  /*273830*/  LEA.HI.X.SX32 R5, R5, R181, 0x1, P0 ;  /* 0x000000b505057211 */ /* 0x000fce00000f0eff */
        /* <DEDUP_REMOVED lines=34> */
.L_x_13261:
[----:B------:R-:W-:Y:S05]  /*273a60*/  BSYNC.RELIABLE B2 ;  /* 0x0000000000027941 */ /* 0x000fea0003800100 */
.L_x_13260:
[----:B------:R-:W-:-:S05]  /*273a70*/  VIADD R125, R125, 0x1 ;  /* 0x000000017d7d7836 */ /* 0x000fca0000000000 */
[----:B------:R-:W-:-:S13]  /*273a80*/  ISETP.NE.AND P0, PT, R125, R122, PT ;  /* 0x0000007a7d00720c */ /* 0x000fda0003f05270 */
[----:B------:R-:W-:Y:S05]  /*273a90*/  @P0 BRA `(.L_x_13263) ;  /* 0xfffffffc00540947 */ /* 0x000fea000383ffff */
[----:B------:R-:W-:Y:S05]  /*273aa0*/  BRA `(.L_x_13243) ;  /* 0x0000000000247947 */ /* 0x000fea0003800000 */
.L_x_13262:
[----:B------:R-:W-:Y:S01]  /*273ab0*/  IMAD R3, R123, 0x2, R125 ;  /* 0x000000027b037824 */ /* 0x000fe200078e027d */
[----:B------:R-:W-:Y:S01]  /*273ac0*/  R2UR UR4, R104 ;  /* 0x00000000680472ca */ /* 0x000fe200000e0000 */
[----:B------:R-:W-:Y:S01]  /*273ad0*/  IMAD.MOV.U32 R4, RZ, RZ, R129 ;  /* 0x000000ffff047224 */ /* 0x000fe200078e0081 */
[----:B------:R-:W-:Y:S01]  /*273ae0*/  R2UR UR5, R105 ;  /* 0x00000000690572ca */ /* 0x000fe200000e0000 */
[----:B------:R-:W-:Y:S02]  /*273af0*/  VIADD R3, R3, 0x1662 ;  /* 0x0000166203037836 */ /* 0x000fe40000000000 */
[----:B------:R-:W-:Y:S02]  /*273b00*/  IMAD.MOV.U32 R5, RZ, RZ, R128 ;  /* 0x000000ffff057224 */ /* 0x000fe400078e0080 */
[----:B------:R-:W-:-:S08]  /*273b10*/  IMAD.WIDE R4, R3, 0x8, R4 ;  /* 0x0000000803047825 */ /* 0x000fd000078e0204 */
[----:B------:R-:W2:Y:S02]  /*273b20*/  LDG.E.64 R4, desc[UR4][R4.64] ;  /* 0x0000000404047981 */ /* 0x000ea4000c1e1b00 */
[----:B--2---:R-:W-:-:S11]  /*273b30*/  DADD R118, R118, R4 ;  /* 0x0000000076767229 */ /* 0x004fd60000000004 */
.L_x_13243:
[----:B------:R-:W-:Y:S05]  /*273b40*/  BSYNC.RECONVERGENT B1 ;  /* 0x0000000000017941 */ /* 0x000fea0003800200 */
.L_x_13240:
[----:B------:R-:W-:Y:S01]  /*273b50*/  UMOV UR4, 0xff800000 ;  /* 0xff80000000047882 */ /* 0x000fe20000000000 */
[----:B------:R-:W-:Y:S01]  /*273b60*/  UMOV UR5, 0x41cdcd64 ;  /* 0x41cdcd6400057882 */ /* 0x000fe20000000000 */
[----:B------:R-:W-:Y:S01]  /*273b70*/  IMAD.MOV.U32 R144, RZ, RZ, 0x1 ;  /* 0x00000001ff907424 */ /* 0x000fe200078e00ff */
[----:B------:R-:W-:Y:S01]  /*273b80*/  DSETP.GT.AND P0, PT, |R120|, UR4, PT ;  /* 0x0000000478007e2a */ /* 0x000fe2000bf04200 */
[----:B------:R-:W-:Y:S05]  /*273b90*/  BSSY.RECONVERGENT B1, `(.L_x_13264) ;  /* 0x000001d000017945 */ /* 0x000fea0003800200 */
[----:B------:R-:W-:Y:S02]  /*273ba0*/  FSEL R4, R118, RZ, !P0 ;  /* 0x000000ff76047208 */ /* 0x000fe40004000000 */
[----:B------:R-:W-:-:S02]  /*273bb0*/  FSEL R5, R119, -1.875, !P0 ;  /* 0xbff0000077057808 */ /* 0x000fc40004000000 */
[----:B------:R-:W-:Y:S02]  /*273bc0*/  FSEL R138, R120, RZ, !P0 ;  /* 0x000000ff788a7208 */ /* 0x000fe40004000000 */
[----:B------:R-:W-:Y:S02]  /*273bd0*/  FSEL R139, R121, +QNAN , !P0 ;  /* 0x7ff00000798b7808 */ /* 0x000fe40004000000 */
        /* <DEDUP_REMOVED lines=24> */
.L_x_13265:
[----:B------:R-:W-:Y:S05]  /*273d60*/  BSYNC.RECONVERGENT B1 ;  /* 0x0000000000017941 */ /* 0x000fea0003800200 */
.L_x_13264:
[----:B------:R-:W-:-:S04]  /*273d70*/  VIADD R141, R141, 0xffffffff ;  /* 0xffffffff8d8d7836 */ /* 0x000fc80000000000 */
[----:B------:R-:W-:-:S04]  /*273d80*/  IMAD R141, R141, R0, R140 ;  /* 0x000000008d8d7224 */ /* 0x000fc800078e028c */
[----:B------:R-:W-:-:S04]  /*273d90*/  VIADD R141, R141, 0xffffffff ;  /* 0xffffffff8d8d7836 */ /* 0x000fc80000000000 */
[----:B------:R-:W-:-:S05]  /*273da0*/  IMAD R142, R141, 0x8, R127 ;  /* 0x000000088d8e7824 */ /* 0x000fca00078e027f */
[----:B------:R-:W2:Y:S04]  /*273db0*/  LDL.64 R140, [R142+0x1450] ;  /* 0x001450008e8c7983 */ /* 0x000ea80000100a00 */
[----:B------:R-:W3:Y:S01]  /*273dc0*/  LDL.64 R142, [R142+0xc8] ;  /* 0x0000c8008e8e7983 */ /* 0x000ee20000100a00 */
[----:B------:R-:W-:Y:S01]  /*273dd0*/  IMAD.MOV.U32 R120, RZ, RZ, 0x1 ;  /* 0x00000001ff787424 */ /* 0x000fe200078e00ff */
[----:B------:R-:W-:Y:S01]  /*273de0*/  BSSY.RECONVERGENT B1, `(.L_x_13266) ;  /* 0x0000019000017945 */ /* 0x000fe20003800200 */
[----:B--2---:R-:W-:-:S08]  /*273df0*/  DADD R118, R140, R106 ;  /* 0x000000008c767229 */ /* 0x004fd0000000006a */
[----:B------:R-:W-:-:S06]  /*273e00*/  DADD R118, R118, R108 ;  /* 0x0000000076767229 */ /* 0x000fcc000000006c */
[----:B------:R-:W0:Y:S02]  /*273e10*/  MUFU.RCP64H R121, R119 ;  /* 0x0000007700797308 */ /* 0x000e240000001800 */
[----:B0-----:R-:W-:-:S08]  /*273e20*/  DFMA R122, -R118, R120, 1 ;  /* 0x3ff00000767a742b */ /* 0x001fd00000000178 */
[----:B------:R-:W-:-:S08]  /*273e30*/  DFMA R122, R122, R122, R122 ;  /* 0x0000007a7a7a722b */ /* 0x000fd0000000007a */
[----:B------:R-:W-:-:S08]  /*273e40*/  DFMA R122, R120, R122, R120 ;  /* 0x0000007a787a722b */ /* 0x000fd00000000078 */
[----:B------:R-:W-:-:S08]  /*273e50*/  DFMA R120, -R118, R122, 1 ;  /* 0x3ff000007678742b */ /* 0x000fd0000000017a */
[----:B------:R-:W-:Y:S02]  /*273e60*/  DFMA R122, R122, R120, R122 ;  /* 0x000000787a7a722b */ /* 0x000fe4000000007a */
[----:B---3--:R-:W-:-:S08]  /*273e70*/  DADD R120, R142, R110 ;  /* 0x000000008e787229 */ /* 0x008fd0000000006e */
        /* <DEDUP_REMOVED lines=15> */
.L_x_13267:
[----:B------:R-:W-:Y:S05]  /*273f70*/  BSYNC.RECONVERGENT B1 ;  /* 0x0000000000017941 */ /* 0x000fea0003800200 */
.L_x_13266:
[----:B------:R-:W-:Y:S01]  /*273f80*/  DSETP.GEU.AND P0, PT, R144, R122, PT ;  /* 0x0000007a9000722a */ /* 0x000fe20003f0e000 */
[----:B------:R-:W-:Y:S01]  /*273f90*/  UMOV UR4, 0xff800000 ;  /* 0xff80000000047882 */ /* 0x000fe20000000000 */
[----:B------:R-:W-:-:S04]  /*273fa0*/  UMOV UR5, 0x41cdcd64 ;  /* 0x41cdcd6400057882 */ /* 0x000fc80000000000 */
[----:B------:R-:W-:Y:S02]  /*273fb0*/  FSEL R118, R142, R138, !P0 ;  /* 0x0000008a8e767208 */ /* 0x000fe40004000000 */
[----:B------:R-:W-:Y:S02]  /*273fc0*/  FSEL R119, R143, R139, !P0 ;  /* 0x0000008b8f777208 */ /* 0x000fe40004000000 */
[----:B------:R-:W-:Y:S02]  /*273fd0*/  FSEL R4, R140, R4, !P0 ;  /* 0x000000048c047208 */ /* 0x000fe40004000000 */
[----:B------:R-:W-:Y:S02]  /*273fe0*/  FSEL R5, R141, R5, !P0 ;  /* 0x000000058d057208 */ /* 0x000fe40004000000 */
[----:B------:R-:W-:-:S14]  /*273ff0*/  DSETP.GEU.AND P0, PT, |R118|, UR4, PT ;  /* 0x0000000476007e2a */ /* 0x000fdc000bf0e200 */
[----:B------:R-:W-:Y:S05]  /*274000*/  @P0 BRA `(.L_x_13202) ;  /* 0x00000000001c0947 */ /* 0x000fea0003800000 */
[----:B------:R-:W-:-:S06]  /*274010*/  DSETP.GEU.AND P0, PT, R4, -2500, PT ;  /* 0xc0a388000400742a */ /* 0x000fcc0003f0e000 */
[----:B------:R-:W-:Y:S02]  /*274020*/  FSEL R4, R4, RZ, P0 ;  /* 0x000000ff04047208 */ /* 0x000fe40000000000 */
[----:B------:R-:W-:-:S05]  /*274030*/  FSEL R5, R5, -5.287109375, P0 ;  /* 0xc0a9300005057808 */ /* 0x000fca0000000000 */
[----:B------:R0:W-:Y:S02]  /*274040*/  STL.64 [R150+0x1450], R4 ;  /* 0x0014500496007387 */ /* 0x0001e40000100a00 */
[----:B0-----:R-:W-:Y:S02]  /*274050*/  FSEL R4, R118, RZ, P0 ;  /* 0x000000ff76047208 */ /* 0x001fe40000000000 */
[----:B------:R-:W-:-:S05]  /*274060*/  FSEL R5, R119, RZ, P0 ;  /* 0x000000ff77057208 */ /* 0x000fca0000000000 */
[----:B------:R0:W-:Y:S02]  /*274070*/  STL.64 [R150+0xc8], R4 ;  /* 0x0000c80496007387 */ /* 0x0001e40000100a00 */
.L_x_13202:
[----:B------:R-:W-:Y:S05]  /*274080*/  BSYNC.RECONVERGENT B4 ;  /* 0x0000000000047941 */ /* 0x000fea0003800200 */
.L_x_13201:
[----:B------:R-:W-:-:S13]  /*274090*/  ISETP.GT.AND P0, PT, R151, 0x1, PT ;  /* 0x000000019700780c */ /* 0x000fda0003f04270 */
[----:B------:R-:W-:Y:S05]  /*2740a0*/  @P0 BRA `(.L_x_13268) ;  /* 0xffffffbc00a00947 */ /* 0x000fea000383ffff */
.L_x_13200:
[----:B------:R-:W-:Y:S05]  /*2740b0*/  BSYNC.RECONVERGENT B5 ;  /* 0x0000000000057941 */ /* 0x000fea0003800200 */
.L_x_13199:
[C---:B------:R-:W-:Y:S01]  /*2740c0*/  ISETP.NE.AND P0, PT, R153.reuse, R126, PT ;  /* 0x0000007e9900720c */ /* 0x040fe20003f05270 */
[----:B------:R-:W-:-:S12]  /*2740d0*/  VIADD R153, R153, 0x1 ;  /* 0x0000000199997836 */ /* 0x000fd80000000000 */
[----:B------:R-:W-:Y:S05]  /*2740e0*/  @P0 BRA `(.L_x_13269) ;  /* 0xffffffbc007c0947 */ /* 0x000fea000383ffff */
.L_x_13198:
[----:B------:R-:W-:Y:S05]  /*2740f0*/  BSYNC.RECONVERGENT B6 ;  /* 0x0000000000067941 */ /* 0x000fea0003800200 */
.L_x_13197:
[----:B0-2---:R-:W-:Y:S01]  /*274100*/  IMAD.MOV.U32 R120, RZ, RZ, 0x0 ;  /* 0x00000000ff787424 */ /* 0x005fe200078e00ff */
[----:B------:R-:W-:Y:S01]  /*274110*/  ISETP.GE.U32.AND P0, PT, R2, 0x2, PT ;  /* 0x000000020200780c */ /* 0x000fe20003f06070 */
[----:B------:R-:W-:Y:S01]  /*274120*/  IMAD.MOV.U32 R121, RZ, RZ, -0x40100000 ;  /* 0xbff00000ff797424 */ /* 0x000fe200078e00ff */
[----:B------:R-:W-:Y:S01]  /*274130*/  BSSY.RECONVERGENT B3, `(.L_x_13270) ;  /* 0x00007de000037945 */ /* 0x000fe20003800200 */
[----:B------:R-:W-:Y:S02]  /*274140*/  IMAD.MOV.U32 R122, RZ, RZ, 0x0 ;  /* 0x00000000ff7a7424 */ /* 0x000fe400078e00ff */
[----:B------:R-:W-:-:S05]  /*274150*/  IMAD.MOV.U32 R123, RZ, RZ, -0x40100000 ;  /* 0xbff00000ff7b7424 */ /* 0x000fca00078e00ff */
[----:B------:R0:W-:Y:S02]  /*274160*/  STL.128 [R1+0x5030], R120 ;  /* 0x0050307801007387 */ /* 0x0001e40000100c00 */
[----:B0-----:R-:W-:Y:S02]  /*274170*/  IMAD.MOV.U32 R121, RZ, RZ, 0x7ff00000 ;  /* 0x7ff00000ff797424 */ /* 0x001fe400078e00ff */
[----:B------:R-:W-:-:S05]  /*274180*/  IMAD.MOV.U32 R123, RZ, RZ, 0x7ff00000 ;  /* 0x7ff00000ff7b7424 */ /* 0x000fca00078e00ff */
[----:B------:R0:W-:Y:S01]  /*274190*/  STL.128 [R1+0x5100], R120 ;  /* 0x0051007801007387 */ /* 0x0001e20000100c00 */
[----:B------:R-:W-:Y:S05]  /*2741a0*/  @!P0 BRA `(.L_x_13271) ;  /* 0x0000007c00588947 */ /* 0x000fea0003800000 */
[----:B------:R-:W-:Y:S01]  /*2741b0*/  VIADD R3, R2, 0xfffffffe ;  /* 0xfffffffe02037836 */ /* 0x000fe20000000000 */
[----:B------:R-:W-:Y:S01]  /*2741c0*/  BSSY.RECONVERGENT B1, `(.L_x_13272) ;  /* 0x0000023000017945 */ /* 0x000fe20003800200 */
[----:B------:R-:W-:-:S03]  /*2741d0*/  IMAD.MOV.U32 R118, RZ, RZ, 0x2 ;  /* 0x00000002ff767424 */ /* 0x000fc600078e00ff */
[----:B------:R-:W-:Y:S01]  /*2741e0*/  ISETP.GE.U32.AND P0, PT, R3, 0xf, PT ;  /* 0x0000000f0300780c */ /* 0x000fe20003f06070 */
[----:B------:R-:W-:-:S05]  /*2741f0*/  VIADD R3, R2, 0xffffffff ;  /* 0xffffffff02037836 */ /* 0x000fca0000000000 */
[----:B------:R-:W-:-:S07]  /*274200*/  LOP3.LUT R4, R3, 0xf, RZ, 0xc0, !PT ;  /* 0x0000000f03047812 */ /* 0x000fce00078ec0ff */
[----:B------:R-:W-:Y:S05]  /*274210*/  @!P0 BRA `(.L_x_13273) ;  /* 0x0000000000748947 */ /* 0x000fea0003800000 */
[----:B------:R-:W-:Y:S01]  /*274220*/  BSSY.RECONVERGENT B2, `(.L_x_13273) ;  /* 0x000001c000027945 */ /* 0x000fe20003800200 */
[----:B------:R-:W-:Y:S01]  /*274230*/  LOP3.LUT R5, R3, 0xfffffff0, RZ, 0xc0, !PT ;  /* 0xfffffff003057812 */ /* 0x000fe200078ec0ff */
[----:B------:R-:W-:-:S07]  /*274240*/  IMAD.MOV.U32 R118, RZ, RZ, 0x2 ;  /* 0x00000002ff767424 */ /* 0x000fce00078e00ff */
.L_x_13274:
[C---:B--2---:R-:W-:Y:S02]  /*274250*/  IMAD R119, R118.reuse, 0x8, R127 ;  /* 0x0000000876777824 */ /* 0x044fe400078e027f */
[----:B0-----:R-:W-:Y:S02]  /*274260*/  IMAD.MOV.U32 R120, RZ, RZ, 0x0 ;  /* 0x00000000ff787424 */ /* 0x001fe400078e00ff */
[----:B------:R-:W-:Y:S01]  /*274270*/  IMAD.MOV.U32 R121, RZ, RZ, -0x3f56d000 ;  /* 0xc0a93000ff797424 */ /* 0x000fe200078e00ff */
[----:B------:R2:W-:Y:S01]  /*274280*/  STL.128 [R119+0x28b0], RZ ;  /* 0x0028b0ff77007387 */ /* 0x0005e20000100c00 */
[----:B------:R-:W-:Y:S02]  /*274290*/  IMAD.MOV.U32 R122, RZ, RZ, 0x0 ;  /* 0x00000000ff7a7424 */ /* 0x000fe400078e00ff */
[----:B------:R-:W-:Y:S01]  /*2742a0*/  IMAD.MOV.U32 R123, RZ, RZ, -0x3f56d000 ;  /* 0xc0a93000ff7b7424 */ /* 0x000fe200078e00ff */
[----:B------:R2:W-:Y:S01]  /*2742b0*/  STL.128 [R119+0x28c0], RZ ;  /* 0x0028c0ff77007387 */ /* 0x0005e20000100c00 */
[----:B------:R-:W-:-:S02]  /*2742c0*/  VIADD R124, R118, 0xe ;  /* 0x0000000e767c7836 */ /* 0x000fc40000000000 */
[----:B------:R-:W-:Y:S01]  /*2742d0*/  VIADD R118, R118, 0x10 ;  /* 0x0000001076767836 */ /* 0x000fe20000000000 */
[----:B------:R2:W-:Y:S02]  /*2742e0*/  STL.128 [R119+0x27e0], R120 ;  /* 0x0027e07877007387 */ /* 0x0005e40000100c00 */
[----:B------:R-:W-:Y:S02]  /*2742f0*/  ISETP.NE.AND P0, PT, R124, R5, PT ;  /* 0x000000057c00720c */ /* 0x000fe40003f05270 */
[----:B------:R2:W-:Y:S04]  /*274300*/  STL.128 [R119+0x27f0], R120 ;  /* 0x0027f07877007387 */ /* 0x0005e80000100c00 */
[----:B------:R2:W-:Y:S04]  /*274310*/  STL.128 [R119+0x2800], R120 ;  /* 0x0028007877007387 */ /* 0x0005e80000100c00 */
[----:B------:R2:W-:Y:S04]  /*274320*/  STL.128 [R119+0x2810], R120 ;  /* 0x0028107877007387 */ /* 0x0005e80000100c00 */
[----:B------:R2:W-:Y:S04]  /*274330*/  STL.128 [R119+0x2820], R120 ;  /* 0x0028207877007387 */ /* 0x0005e80000100c00 */
[----:B------:R2:W-:Y:S04]  /*274340*/  STL.128 [R119+0x2830], R120 ;  /* 0x0028307877007387 */ /* 0x0005e80000100c00 */
[----:B------:R2:W-:Y:S04]  /*274350*/  STL.128 [R119+0x2840], R120 ;  /* 0x0028407877007387 */ /* 0x0005e80000100c00 */
[----:B------:R2:W-:Y:S04]  /*274360*/  STL.128 [R119+0x2850], R120 ;  /* 0x0028507877007387 */ /* 0x0005e80000100c00 */
[----:B------:R2:W-:Y:S04]  /*274370*/  STL.128 [R119+0x28d0], RZ ;  /* 0x0028d0ff77007387 */ /* 0x0005e80000100c00 */
[----:B------:R2:W-:Y:S04]  /*274380*/  STL.128 [R119+0x28e0], RZ ;  /* 0x0028e0ff77007387 */ /* 0x0005e80000100c00 */
[----:B------:R2:W-:Y:S04]  /*274390*/  STL.128 [R119+0x28f0], RZ ;  /* 0x0028f0ff77007387 */ /* 0x0005e80000100c00 */
[----:B------:R2:W-:Y:S04]  /*2743a0*/  STL.128 [R119+0x2900], RZ ;  /* 0x002900ff77007387 */ /* 0x0005e80000100c00 */
[----:B------:R2:W-:Y:S04]  /*2743b0*/  STL.128 [R119+0x2910], RZ ;  /* 0x002910ff77007387 */ /* 0x0005e80000100c00 */
[----:B------:R2:W-:Y:S01]  /*2743c0*/  STL.128 [R119+0x2920], RZ ;  /* 0x002920ff77007387 */ /* 0x0005e20000100c00 */
[----:B------:R-:W-:Y:S05]  /*2743d0*/  @P0 BRA `(.L_x_13274) ;  /* 0xfffffffc009c0947 */ /* 0x000fea000383ffff */
[----:B------:R-:W-:Y:S05]  /*2743e0*/  BSYNC.RECONVERGENT B2 ;  /* 0x0000000000027941 */ /* 0x000fea0003800200 */
.L_x_13273:
[----:B------:R-:W-:Y:S05]  /*2743f0*/  BSYNC.RECONVERGENT B1 ;  /* 0x0000000000017941 */ /* 0x000fea0003800200 */
.L_x_13272:
[----:B------:R-:W-:Y:S01]  /*274400*/  ISETP.NE.AND P0, PT, R4, RZ, PT ;  /* 0x000000ff0400720c */ /* 0x000fe20003f05270 */
[----:B------:R-:W-:-:S12]  /*274410*/  BSSY.RECONVERGENT B1, `(.L_x_13275) ;  /* 0x000003a000017945 */ /* 0x000fd80003800200 */
[----:B------:R-:W-:Y:S05]  /*274420*/  @!P0 BRA `(.L_x_13276) ;  /* 0x0000000000e08947 */ /* 0x000fea0003800000 */
[----:B------:R-:W-:Y:S01]  /*274430*/  ISETP.GE.U32.AND P0, PT, R4, 0x8, PT ;  /* 0x000000080400780c */ /* 0x000fe20003f06070 */
[----:B------:R-:W-:Y:S01]  /*274440*/  BSSY.RECONVERGENT B2, `(.L_x_13277) ;  /* 0x0000018000027945 */ /* 0x000fe20003800200 */
[----:B--2---:R-:W-:-:S04]  /*274450*/  LOP3.LUT R119, R3, 0x7, RZ, 0xc0, !PT ;  /* 0x0000000703777812 */ /* 0x004fc800078ec0ff */
[----:B------:R-:W-:-:S07]  /*274460*/  ISETP.NE.AND P1, PT, R119, RZ, PT ;  /* 0x000000ff7700720c */ /* 0x000fce0003f25270 */
[----:B------:R-:W-:Y:S06]  /*274470*/  @!P0 BRA `(.L_x_13278) ;  /* 0x0000000000508947 */ /* 0x000fec0003800000 */
[C---:B0-----:R-:W-:Y:S02]  /*274480*/  IMAD R120, R118.reuse, 0x8, R127 ;  /* 0x0000000876787824 */ /* 0x041fe400078e027f */
[----:B------:R-:W-:Y:S02]  /*274490*/  IMAD.MOV.U32 R4, RZ, RZ, 0x0 ;  /* 0x00000000ff047424 */ /* 0x000fe400078e00ff */
[----:B------:R-:W-:Y:S01]  /*2744a0*/  IMAD.MOV.U32 R5, RZ, RZ, -0x3f56d000 ;  /* 0xc0a93000ff057424 */ /* 0x000fe200078e00ff */
[----:B------:R2:W-:Y:S01]  /*2744b0*/  STL.64 [R120+0x28b0], RZ ;  /* 0x0028b0ff78007387 */ /* 0x0005e20000100a00 */
[----:B------:R-:W-:-:S03]  /*2744c0*/  VIADD R118, R118, 0x8 ;  /* 0x0000000876767836 */ /* 0x000fc60000000000 */
[----:B------:R2:W-:Y:S04]  /*2744d0*/  STL.64 [R120+0x27e0], R4 ;  /* 0x0027e00478007387 */ /* 0x0005e80000100a00 */
[----:B------:R2:W-:Y:S04]  /*2744e0*/  STL.64 [R120+0x27e8], R4 ;  /* 0x0027e80478007387 */ /* 0x0005e80000100a00 */
[----:B------:R2:W-:Y:S04]  /*2744f0*/  STL.64 [R120+0x27f0], R4 ;  /* 0x0027f00478007387 */ /* 0x0005e80000100a00 */
[----:B------:R2:W-:Y:S04]  /*274500*/  STL.64 [R120+0x27f8], R4 ;  /* 0x0027f80478007387 */ /* 0x0005e80000100a00 */
[----:B------:R2:W-:Y:S04]  /*274510*/  STL.64 [R120+0x2800], R4 ;  /* 0x0028000478007387 */ /* 0x0005e80000100a00 */
[----:B------:R2:W-:Y:S04]  /*274520*/  STL.64 [R120+0x2808], R4 ;  /* 0x0028080478007387 */ /* 0x0005e80000100a00 */
[----:B------:R2:W-:Y:S04]  /*274530*/  STL.64 [R120+0x2810], R4 ;  /* 0x0028100478007387 */ /* 0x0005e80000100a00 */
[----:B------:R2:W-:Y:S04]  /*274540*/  STL.64 [R120+0x2818], R4 ;  /* 0x0028180478007387 */ /* 0x0005e80000100a00 */
[----:B------:R2:W-:Y:S04]  /*274550*/  STL.64 [R120+0x28b8], RZ ;  /* 0x0028b8ff78007387 */ /* 0x0005e80000100a00 */
[----:B------:R2:W-:Y:S04]  /*274560*/  STL.64 [R120+0x28c0], RZ ;  /* 0x0028c0ff78007387 */ /* 0x0005e80000100a00 */
[----:B------:R2:W-:Y:S04]  /*274570*/  STL.64 [R120+0x28c8], RZ ;  /* 0x0028c8ff78007387 */ /* 0x0005e80000100a00 */
[----:B------:R2:W-:Y:S04]  /*274580*/  STL.64 [R120+0x28d0], RZ ;  /* 0x0028d0ff78007387 */ /* 0x0005e80000100a00 */
[----:B------:R2:W-:Y:S04]  /*274590*/  STL.64 [R120+0x28d8], RZ ;  /* 0x0028d8ff78007387 */ /* 0x0005e80000100a00 */
[----:B------:R2:W-:Y:S04]  /*2745a0*/  STL.64 [R120+0x28e0], RZ ;  /* 0x0028e0ff78007387 */ /* 0x0005e80000100a00 */
[----:B------:R2:W-:Y:S02]  /*2745b0*/  STL.64 [R120+0x28e8], RZ ;  /* 0x0028e8ff78007387 */ /* 0x0005e40000100a00 */
.L_x_13278:
[----:B------:R-:W-:Y:S05]  /*2745c0*/  BSYNC.RECONVERGENT B2 ;  /* 0x0000000000027941 */ /* 0x000fea0003800200 */
.L_x_13277:
[----:B------:R-:W-:Y:S05]  /*2745d0*/  @!P1 BRA `(.L_x_13276) ;  /* 0x0000000000749947 */ /* 0x000fea0003800000 */
[----:B------:R-:W-:Y:S01]  /*2745e0*/  ISETP.GE.U32.AND P0, PT, R119, 0x4, PT ;  /* 0x000000047700780c */ /* 0x000fe20003f06070 */
[----:B------:R-:W-:Y:S01]  /*2745f0*/  BSSY.RECONVERGENT B2, `(.L_x_13279) ;  /* 0x0000010000027945 */ /* 0x000fe20003800200 */
[----:B------:R-:W-:-:S04]  /*274600*/  LOP3.LUT R3, R3, 0x3, RZ, 0xc0, !PT ;  /* 0x0000000303037812 */ /* 0x000fc800078ec0ff */
[----:B------:R-:W-:-:S07]  /*274610*/  ISETP.NE.AND P1, PT, R3, RZ, PT ;  /* 0x000000ff0300720c */ /* 0x000fce0003f25270 */
[----:B------:R-:W-:Y:S06]  /*274620*/  @!P0 BRA `(.L_x_13280) ;  /* 0x0000000000308947 */ /* 0x000fec0003800000 */
[C---:B------:R-:W-:Y:S02]  /*274630*/  IMAD R119, R118.reuse, 0x8, R127 ;  /* 0x0000000876777824 */ /* 0x040fe400078e027f */
[----:B--2---:R-:W-:Y:S02]  /*274640*/  IMAD.MOV.U32 R4, RZ, RZ, 0x0 ;  /* 0x00000000ff047424 */ /* 0x004fe400078e00ff */
[----:B------:R-:W-:Y:S01]  /*274650*/  IMAD.MOV.U32 R5, RZ, RZ, -0x3f56d000 ;  /* 0xc0a93000ff057424 */ /* 0x000fe200078e00ff */
[----:B------:R3:W-:Y:S01]  /*274660*/  STL.64 [R119+0x28b0], RZ ;  /* 0x0028b0ff77007387 */ /* 0x0007e20000100a00 */
[----:B------:R-:W-:-:S03]  /*274670*/  VIADD R118, R118, 0x4 ;  /* 0x0000000476767836 */ /* 0x000fc60000000000 */
[----:B------:R3:W-:Y:S04]  /*274680*/  STL.64 [R119+0x27e0], R4 ;  /* 0x0027e00477007387 */ /* 0x0007e80000100a00 */
[----:B------:R3:W-:Y:S04]  /*274690*/  STL.64 [R119+0x27e8], R4 ;  /* 0x0027e80477007387 */ /* 0x0007e80000100a00 */
[----:B------:R3:W-:Y:S04]  /*2746a0*/  STL.64 [R119+0x27f0], R4 ;  /* 0x0027f00477007387 */ /* 0x0007e80000100a00 */
[----:B------:R3:W-:Y:S04]  /*2746b0*/  STL.64 [R119+0x27f8], R4 ;  /* 0x0027f80477007387 */ /* 0x0007e80000100a00 */
[----:B------:R3:W-:Y:S04]  /*2746c0*/  STL.64 [R119+0x28b8], RZ ;  /* 0x0028b8ff77007387 */ /* 0x0007e80000100a00 */
[----:B------:R3:W-:Y:S04]  /*2746d0*/  STL.64 [R119+0x28c0], RZ ;  /* 0x0028c0ff77007387 */ /* 0x0007e80000100a00 */
[----:B------:R3:W-:Y:S02]  /*2746e0*/  STL.64 [R119+0x28c8], RZ ;  /* 0x0028c8ff77007387 */ /* 0x0007e40000100a00 */
.L_x_13280:
[----:B------:R-:W-:Y:S05]  /*2746f0*/  BSYNC.RECONVERGENT B2 ;  /* 0x0000000000027941 */ /* 0x000fea0003800200 */
.L_x_13279:
[----:B------:R-:W-:Y:S05]  /*274700*/  @!P1 BRA `(.L_x_13276) ;  /* 0x0000000000289947 */ /* 0x000fea0003800000 */
[----:B---3--:R-:W-:Y:S02]  /*274710*/  IMAD.MOV.U32 R119, RZ, RZ, RZ ;  /* 0x000000ffff777224 */ /* 0x008fe400078e00ff */
[----:B--2---:R-:W-:Y:S02]  /*274720*/  IMAD.MOV.U32 R4, RZ, RZ, 0x0 ;  /* 0x00000000ff047424 */ /* 0x004fe400078e00ff */
[----:B------:R-:W-:-:S07]  /*274730*/  IMAD.MOV.U32 R5, RZ, RZ, -0x3f56d000 ;  /* 0xc0a93000ff057424 */ /* 0x000fce00078e00ff */
.L_x_13281:
[C---:B0-----:R-:W-:Y:S02]  /*274740*/  IMAD R120, R118.reuse, 0x8, R127 ;  /* 0x0000000876787824 */ /* 0x041fe400078e027f */
[----:B------:R-:W-:Y:S02]  /*274750*/  VIADD R119, R119, 0x1 ;  /* 0x0000000177777836 */ /* 0x000fe40000000000 */
[----:B------:R-:W-:Y:S01]  /*274760*/  VIADD R118, R118, 0x1 ;  /* 0x0000000176767836 */ /* 0x000fe20000000000 */
[----:B------:R4:W-:Y:S02]  /*274770*/  STL.64 [R120+0x27e0], R4 ;  /* 0x0027e00478007387 */ /* 0x0009e40000100a00 */
[----:B------:R-:W-:Y:S02]  /*274780*/  ISETP.NE.AND P0, PT, R119, R3, PT ;  /* 0x000000037700720c */ /* 0x000fe40003f05270 */
[----:B------:R4:W-:Y:S11]  /*274790*/  STL.64 [R120+0x28b0], RZ ;  /* 0x0028b0ff78007387 */ /* 0x0009f60000100a00 */
[----:B----4-:R-:W-:Y:S05]  /*2747a0*/  @P0 BRA `(.L_x_13281) ;  /* 0xfffffffc00e40947 */ /* 0x010fea000383ffff */
.L_x_13276:
[----:B------:R-:W-:Y:S05]  /*2747b0*/  BSYNC.RECONVERGENT B1 ;  /* 0x0000000000017941 */ /* 0x000fea0003800200 */
.L_x_13275:
[----:B--23--:R-:W-:Y:S01]  /*2747c0*/  DADD R118, R108, R106 ;  /* 0x000000006c767229 */ /* 0x00cfe2000000006a */
[----:B------:R-:W-:Y:S01]  /*2747d0*/  IMAD.MOV.U32 R4, RZ, RZ, 0x1 ;  /* 0x00000001ff047424 */ /* 0x000fe200078e00ff */
[----:B------:R-:W-:Y:S01]  /*2747e0*/  FSETP.GEU.AND P1, PT, |R111|, 6.5827683646048100446e-37, PT ;  /* 0x036000006f00780b */ /* 0x000fe20003f2e200 */
[----:B------:R-:W-:Y:S03]  /*2747f0*/  BSSY.RECONVERGENT B1, `(.L_x_13282) ;  /* 0x0000015000017945 */ /* 0x000fe60003800200 */
        /* <DEDUP_REMOVED lines=20> */
.L_x_13283:
[----:B------:R-:W-:Y:S05]  /*274940*/  BSYNC.RECONVERGENT B1 ;  /* 0x0000000000017941 */ /* 0x000fea0003800200 */
.L_x_13282:
[----:B------:R-:W-:Y:S02]  /*274950*/  IMAD.MOV.U32 R144, RZ, RZ, 0x2 ;  /* 0x00000002ff907424 */ /* 0x000fe400078e00ff */
[----:B------:R-:W-:Y:S02]  /*274960*/  IMAD.MOV.U32 R151, RZ, RZ, -0x2 ;  /* 0xfffffffeff977424 */ /* 0x000fe400078e00ff */
[----:B------:R-:W-:Y:S02]  /*274970*/  IMAD.MOV.U32 R150, RZ, RZ, -0x3 ;  /* 0xfffffffdff967424 */ /* 0x000fe400078e00ff */
[----:B------:R-:W-:-:S07]  /*274980*/  IMAD.MOV.U32 R165, RZ, RZ, -0x4 ;  /* 0xfffffffcffa57424 */ /* 0x000fce00078e00ff */
.L_x_13394:
[----:B0-234-:R-:W-:-:S05]  /*274990*/  IMAD R168, R144, 0x8, R127 ;  /* 0x0000000890a87824 */ /* 0x01dfca00078e027f */
[----:B------:R0:W5:Y:S04]  /*2749a0*/  LDL.64 R176, [R168+0x28a8] ;  /* 0x0028a800a8b07983 */ /* 0x0001680000100a00 */
[----:B------:R0:W5:Y:S01]  /*2749b0*/  LDL.64 R178, [R168+0x27d8] ;  /* 0x0027d800a8b27983 */ /* 0x0001620000100a00 */
[C---:B------:R-:W-:Y:S01]  /*2749c0*/  ISETP.GE.U32.AND P0, PT, R144.reuse, 0x5, PT ;  /* 0x000000059000780c */ /* 0x040fe20003f06070 */
[----:B------:R-:W-:Y:S01]  /*2749d0*/  BSSY.RECONVERGENT B2, `(.L_x_13284) ;  /* 0x000013d000027945 */ /* 0x000fe20003800200 */
[----:B------:R-:W-:Y:S02]  /*2749e0*/  VIADD R145, R144, 0xffffffff ;  /* 0xffffffff90917836 */ /* 0x000fe40000000000 */
[----:B------:R-:W-:Y:S02]  /*2749f0*/  IMAD.MOV.U32 R158, RZ, RZ, 0x0 ;  /* 0x00000000ff9e7424 */ /* 0x000fe400078e00ff */
[----:B------:R-:W-:-:S07]  /*274a00*/  IMAD.MOV.U32 R159, RZ, RZ, 0x7ff00000 ;  /* 0x7ff00000ff9f7424 */ /* 0x000fce00078e00ff */
[----:B0-----:R-:W-:Y:S05]  /*274a10*/  @!P0 BRA `(.L_x_13285) ;  /* 0x0000001000e08947 */ /* 0x001fea0003800000 */
[----:B------:R-:W-:Y:S01]  /*274a20*/  ISETP.NE.AND P0, PT, R150, RZ, PT ;  /* 0x000000ff9600720c */ /* 0x000fe20003f05270 */
[----:B------:R-:W-:Y:S01]  /*274a30*/  BSSY.RECONVERGENT B1, `(.L_x_13286) ;  /* 0x00000d3000017945 */ /* 0x000fe20003800200 */
[----:B------:R-:W-:Y:S01]  /*274a40*/  IADD3 R152, PT, PT, R127, R144, RZ ;  /* 0x000000907f987210 */ /* 0x000fe20007ffe0ff */
[----:B------:R-:W-:Y:S02]  /*274a50*/  IMAD.MOV.U32 R153, RZ, RZ, RZ ;  /* 0x000000ffff997224 */ /* 0x000fe400078e00ff */
[----:B------:R-:W-:Y:S02]  /*274a60*/  IMAD.MOV.U32 R140, RZ, RZ, 0x0 ;  /* 0x00000000ff8c7424 */ /* 0x000fe400078e00ff */
[----:B------:R-:W-:Y:S02]  /*274a70*/  IMAD.MOV.U32 R141, RZ, RZ, -0x100000 ;  /* 0xfff00000ff8d7424 */ /* 0x000fe400078e00ff */
[----:B------:R-:W-:Y:S02]  /*274a80*/  IMAD.MOV.U32 R158, RZ, RZ, 0x0 ;  /* 0x00000000ff9e7424 */ /* 0x000fe400078e00ff */
[----:B------:R-:W-:-:S02]  /*274a90*/  IMAD.MOV.U32 R159, RZ, RZ, 0x7ff00000 ;  /* 0x7ff00000ff9f7424 */ /* 0x000fc400078e00ff */
[----:B------:R-:W-:Y:S05]  /*274aa0*/  @!P0 BRA `(.L_x_13287) ;  /* 0x0000000c002c8947 */ /* 0x000fea0003800000 */
[----:B------:R-:W-:Y:S01]  /*274ab0*/  LOP3.LUT R153, R151, 0xfffffffe, RZ, 0xc0, !PT ;  /* 0xfffffffe97997812 */ /* 0x000fe200078ec0ff */
[----:B------:R-:W-:Y:S02]  /*274ac0*/  IMAD.MOV.U32 R154, RZ, RZ, RZ ;  /* 0x000000ffff9a7224 */ /* 0x000fe400078e00ff */
[----:B------:R-:W-:Y:S02]  /*274ad0*/  IMAD.MOV.U32 R140, RZ, RZ, 0x0 ;  /* 0x00000000ff8c7424 */ /* 0x000fe400078e00ff */
[----:B------:R-:W-:Y:S02]  /*274ae0*/  IMAD.MOV.U32 R141, RZ, RZ, -0x100000 ;  /* 0xfff00000ff8d7424 */ /* 0x000fe400078e00ff */
[----:B------:R-:W-:Y:S02]  /*274af0*/  IMAD.MOV.U32 R158, RZ, RZ, 0x0 ;  /* 0x00000000ff9e7424 */ /* 0x000fe400078e00ff */
[----:B------:R-:W-:-:S07]  /*274b00*/  IMAD.MOV.U32 R159, RZ, RZ, 0x7ff00000 ;  /* 0x7ff00000ff9f7424 */ /* 0x000fce00078e00ff */
.L_x_13296:
        /* <DEDUP_REMOVED lines=26> */
[----:B-1---5:R-:W-:Y:S05]  /*274cb0*/  CALL.REL.NOINC `($__internal_0_$__cuda_sm20_div_rn_f64_full) ;  /* 0x0000019c00107944 */ /* 0x022fea0003c00000 */
[----:B------:R-:W-:Y:S02]  /*274cc0*/  IMAD.MOV.U32 R118, RZ, RZ, R136 ;  /* 0x000000ffff767224 */ /* 0x000fe400078e0088 */
[----:B------:R-:W-:-:S07]  /*274cd0*/  IMAD.MOV.U32 R119, RZ, RZ, R137 ;  /* 0x000000ffff777224 */ /* 0x000fce00078e0089 */
.L_x_13289:
[----:B------:R-:W-:Y:S05]  /*274ce0*/  BSYNC.RECONVERGENT B4 ;  /* 0x0000000000047941 */ /* 0x000fea0003800200 */
.L_x_13288:
[----:B------:R-:W2:Y:S01]  /*274cf0*/  LDL.U8 R3, [R152+0x2a48] ;  /* 0x002a480098037983 */ /* 0x000ea20000100000 */
[----:B------:R-:W-:-:S05]  /*274d00*/  IMAD.IADD R155, R127, 0x1, R154 ;  /* 0x000000017f9b7824 */ /* 0x000fca00078e029a */
[----:B------:R-:W3:Y:S01]  /*274d10*/  LDL.S8 R122, [R155+0x2a49] ;  /* 0x002a49009b7a7983 */ /* 0x000ee20000100200 */
[----:B-1----:R-:W-:Y:S01]  /*274d20*/  R2UR UR4, R104 ;  /* 0x00000000680472ca */ /* 0x002fe200000e0000 */
[----:B------:R-:W-:Y:S01]  /*274d30*/  IMAD R134, R154, R0, R145 ;  /* 0x000000009a867224 */ /* 0x000fe200078e0291 */
[C---:B------:R-:W-:Y:S02]  /*274d40*/  R2UR UR5, R105.reuse ;  /* 0x00000000690572ca */ /* 0x040fe400000e0000 */
[----:B------:R-:W-:Y:S01]  /*274d50*/  R2UR UR6, R104 ;  /* 0x00000000680672ca */ /* 0x000fe200000e0000 */
[----:B------:R-:W-:Y:S01]  /*274d60*/  IMAD R134, R134, 0x8, R127 ;  /* 0x0000000886867824 */ /* 0x000fe200078e027f */
[----:B------:R-:W-:Y:S02]  /*274d70*/  R2UR UR7, R105 ;  /* 0x00000000690772ca */ /* 0x000fe400000e0000 */
[----:B--2---:R-:W-:-:S04]  /*274d80*/  PRMT R120, R3, 0x8880, RZ ;  /* 0x0000888003787816 */ /* 0x004fc800000000ff */
[----:B------:R-:W-:-:S03]  /*274d90*/  SHF.R.S32.HI R121, RZ, 0x1f, R120 ;  /* 0x0000001fff797819 */ /* 0x000fc60000011478 */
[----:B---3--:R-:W-:Y:S02]  /*274da0*/  IMAD.WIDE R120, R122, 0x5, R120 ;  /* 0x000000057a787825 */ /* 0x008fe400078e0278 */
[----:B------:R-:W2:Y:S01]  /*274db0*/  LDL.64 R122, [R134+0xc8] ;  /* 0x0000c800867a7983 */ /* 0x000ea20000100a00 */
[----:B------:R-:W-:-:S04]  /*274dc0*/  LEA R124, P0, R120, R129, 0x3 ;  /* 0x00000081787c7211 */ /* 0x000fc800078018ff */
[----:B------:R-:W-:Y:S01]  /*274dd0*/  LEA.HI.X R125, R120, R128, R121, 0x3, P0 ;  /* 0x00000080787d7211 */ /* 0x000fe200000f1c79 */
[----:B------:R-:W3:Y:S04]  /*274de0*/  LDL.64 R134, [R134+0x1450] ;  /* 0x0014500086867983 */ /* 0x000ee80000100a00 */
[----:B------:R-:W4:Y:S04]  /*274df0*/  LDG.E.64 R120, desc[UR4][R124.64+0xb248] ;  /* 0x00b248047c787981 */ /* 0x000f28000c1e1b00 */
[----:B------:R-:W3:Y:S01]  /*274e00*/  LDG.E.64 R124, desc[UR6][R124.64+0xb180] ;  /* 0x00b180067c7c7981 */ /* 0x000ee2000c1e1b00 */
[----:B------:R-:W-:Y:S01]  /*274e10*/  DSETP.GE.AND P1, PT, R118, R4, PT ;  /* 0x000000047600722a */ /* 0x000fe20003f26000 */
[----:B------:R-:W-:Y:S01]  /*274e20*/  UMOV UR4, 0xff800000 ;  /* 0xff80000000047882 */ /* 0x000fe20000000000 */
[----:B------:R-:W-:Y:S01]  /*274e30*/  UMOV UR5, 0x41cdcd64 ;  /* 0x41cdcd6400057882 */ /* 0x000fe20000000000 */
[----:B------:R-:W-:Y:S11]  /*274e40*/  BSSY.RECONVERGENT B4, `(.L_x_13290) ;  /* 0x0000027000047945 */ /* 0x000ff60003800200 */
[----:B------:R-:W-:-:S04]  /*274e50*/  @P1 PRMT R156, R3, 0x7610, R156 ;  /* 0x00007610039c1816 */ /* 0x000fc8000000009c */
[----:B------:R-:W-:Y:S01]  /*274e60*/  @!P1 PRMT R156, R3, 0x7610, R156 ;  /* 0x00007610039c9816 */ /* 0x000fe2000000009c */
[----:B----4-:R-:W-:-:S08]  /*274e70*/  @P1 DADD R120, R138, R120 ;  /* 0x000000008a781229 */ /* 0x010fd00000000078 */
[----:B--2---:R-:W-:Y:S02]  /*274e80*/  DADD R120, R122, R120 ;  /* 0x000000007a787229 */ /* 0x004fe40000000078 */
[----:B---3--:R-:W-:-:S06]  /*274e90*/  @P1 DADD R124, R142, R124 ;  /* 0x000000008e7c1229 */ /* 0x008fcc000000007c */
[----:B------:R-:W-:Y:S02]  /*274ea0*/  DSETP.GT.AND P0, PT, R120, RZ, PT ;  /* 0x000000ff7800722a */ /* 0x000fe40003f04000 */
[----:B------:R-:W-:-:S04]  /*274eb0*/  DADD R134, R134, R124 ;  /* 0x0000000086867229 */ /* 0x000fc8000000007c */
[----:B------:R-:W-:-:S06]  /*274ec0*/  DSETP.GT.OR P0, PT, |R120|, UR4, P0 ;  /* 0x0000000478007e2a */ /* 0x000fcc0008704600 */
[----:B------:R-:W-:-:S06]  /*274ed0*/  DSETP.GT.OR P0, PT, R134, RZ, P0 ;  /* 0x000000ff8600722a */ /* 0x000fcc0000704400 */
        /* <DEDUP_REMOVED lines=29> */
.L_x_13291:
[----:B------:R-:W-:Y:S05]  /*2750b0*/  BSYNC.RECONVERGENT B4 ;  /* 0x0000000000047941 */ /* 0x000fea0003800200 */
.L_x_13290:
[----:B------:R-:W2:Y:S04]  /*2750c0*/  LDL.64 R148, [R146+0x27e8] ;  /* 0x0027e80092947983 */ /* 0x000ea80000100a00 */
[----:B------:R-:W3:Y:S01]  /*2750d0*/  LDL.64 R146, [R146+0x28b8] ;  /* 0x0028b80092927983 */ /* 0x000ee20000100a00 */
[----:B------:R-:W-:Y:S01]  /*2750e0*/  IMAD.MOV.U32 R122, RZ, RZ, 0x1 ;  /* 0x00000001ff7a7424 */ /* 0x000fe200078e00ff */
[----:B------:R-:W-:Y:S01]  /*2750f0*/  DSETP.GT.AND P0, PT, R142, -2500, PT ;  /* 0xc0a388008e00742a */ /* 0x000fe20003f04000 */
[----:B------:R-:W-:Y:S05]  /*275100*/  BSSY.RECONVERGENT B4, `(.L_x_13292) ;  /* 0x000001f000047945 */ /* 0x000fea0003800200 */
[----:B------:R-:W-:-:S06]  /*275110*/  DSETP.LT.AND P0, PT, R140, R120, P0 ;  /* 0x000000788c00722a */ /* 0x000fcc0000701000 */
[----:B------:R-:W-:Y:S02]  /*275120*/  FSEL R140, R120, R140, P0 ;  /* 0x0000008c788c7208 */ /* 0x000fe40000000000 */
[----:B------:R-:W-:Y:S02]  /*275130*/  FSEL R141, R121, R141, P0 ;  /* 0x0000008d798d7208 */ /* 0x000fe40000000000 */
[----:B------:R-:W-:Y:S01]  /*275140*/  FSEL R157, R138, R158, P0 ;  /* 0x0000009e8a9d7208 */ /* 0x000fe20000000000 */
[----:B------:R-:W-:Y:S01]  /*275150*/  VIADD R138, R154, 0x1 ;  /* 0x000000019a8a7836 */ /* 0x000fe20000000000 */
[----:B------:R-:W-:Y:S01]  /*275160*/  FSEL R158, R139, R159, P0 ;  /* 0x0000009f8b9e7208 */ /* 0x000fe20000000000 */
        /* <DEDUP_REMOVED lines=24> */
.L_x_13293:
[----:B------:R-:W-:Y:S05]  /*2752f0*/  BSYNC.RECONVERGENT B4 ;  /* 0x0000000000047941 */ /* 0x000fea0003800200 */
.L_x_13292:
[----:B------:R-:W2:Y:S01]  /*275300*/  LDL.S8 R155, [R155+0x2a4a] ;  /* 0x002a4a009b9b7983 */ /* 0x000ea20000100200 */
[----:B------:R-:W-:Y:S01]  /*275310*/  LOP3.LUT R156, R156, 0xffff, RZ, 0xc0, !PT ;  /* 0x0000ffff9c9c7812 */ /* 0x000fe200078ec0ff */
[----:B------:R-:W-:Y:S01]  /*275320*/  IMAD R134, R138, R0, R145 ;  /* 0x000000008a867224 */ /* 0x000fe200078e0291 */
[----:B------:R-:W-:Y:S02]  /*275330*/  R2UR UR4, R104 ;  /* 0x00000000680472ca */ /* 0x000fe400000e0000 */
[----:B------:R-:W-:Y:S01]  /*275340*/  PRMT R156, R156, 0x8880, RZ ;  /* 0x000088809c9c7816 */ /* 0x000fe200000000ff */
[----:B------:R-:W-:Y:S01]  /*275350*/  IMAD R134, R134, 0x8, R127 ;  /* 0x0000000886867824 */ /* 0x000fe200078e027f */
[C---:B------:R-:W-:Y:S02]  /*275360*/  R2UR UR5, R105.reuse ;  /* 0x00000000690572ca */ /* 0x040fe400000e0000 */
[----:B------:R-:W-:Y:S01]  /*275370*/  R2UR UR6, R104 ;  /* 0x00000000680672ca */ /* 0x000fe200000e0000 */
[----:B------:R-:W-:Y:S01]  /*275380*/  IMAD.MOV.U32 R118, RZ, RZ, R156 ;  /* 0x000000ffff767224 */ /* 0x000fe200078e009c */
[----:B------:R-:W-:Y:S01]  /*275390*/  R2UR UR7, R105 ;  /* 0x00000000690772ca */ /* 0x000fe200000e0000 */
[----:B------:R-:W3:Y:S03]  /*2753a0*/  LDL.64 R120, [R134+0xc8] ;  /* 0x0000c80086787983 */ /* 0x000ee60000100a00 */
[--C-:B------:R-:W-:Y:S01]  /*2753b0*/  SHF.R.S32.HI R119, RZ, 0x1f, R118.reuse ;  /* 0x0000001fff777819 */ /* 0x100fe20000011476 */
[----:B------:R-:W4:Y:S02]  /*2753c0*/  LDL.64 R134, [R134+0x1450] ;  /* 0x0014500086867983 */ /* 0x000f240000100a00 */
[----:B--2---:R-:W-:-:S03]  /*2753d0*/  IMAD.WIDE R118, R155, 0x5, R118 ;  /* 0x000000059b767825 */ /* 0x004fc600078e0276 */
[----:B------:R-:W-:-:S04]  /*2753e0*/  LEA R124, P0, R118, R129, 0x3 ;  /* 0x00000081767c7211 */ /* 0x000fc800078018ff */
[----:B------:R-:W-:-:S05]  /*2753f0*/  LEA.HI.X R125, R118, R128, R119, 0x3, P0 ;  /* 0x00000080767d7211 */ /* 0x000fca00000f1c77 */
[----:B------:R-:W2:Y:S04]  /*275400*/  LDG.E.64 R118, desc[UR4][R124.64+0xb248] ;  /* 0x00b248047c767981 */ /* 0x000ea8000c1e1b00 */
[----:B------:R-:W4:Y:S01]  /*275410*/  LDG.E.64 R124, desc[UR6][R124.64+0xb180] ;  /* 0x00b180067c7c7981 */ /* 0x000f22000c1e1b00 */
[----:B------:R-:W-:Y:S01]  /*275420*/  DSETP.GE.AND P0, PT, R122, R4, PT ;  /* 0x000000047a00722a */ /* 0x000fe20003f06000 */
[----:B------:R-:W-:Y:S01]  /*275430*/  UMOV UR4, 0xff800000 ;  /* 0xff80000000047882 */ /* 0x000fe20000000000 */
[----:B------:R-:W-:Y:S01]  /*275440*/  UMOV UR5, 0x41cdcd64 ;  /* 0x41cdcd6400057882 */ /* 0x000fe20000000000 */
[----:B------:R-:W-:Y:S01]  /*275450*/  IMAD.MOV.U32 R122, RZ, RZ, 0x1 ;  /* 0x00000001ff7a7424 */ /* 0x000fe200078e00ff */
[----:B------:R-:W-:Y:S10]  /*275460*/  BSSY.RECONVERGENT B4, `(.L_x_13294) ;  /* 0x0000024000047945 */ /* 0x000ff40003800200 */
[----:B--2---:R-:W-:-:S08]  /*275470*/  @P0 DADD R118, R146, R118 ;  /* 0x0000000092760229 */ /* 0x004fd00000000076 */
[----:B---3--:R-:W-:Y:S02]  /*275480*/  DADD R120, R120, R118 ;  /* 0x0000000078787229 */ /* 0x008fe40000000076 */
[----:B----4-:R-:W-:-:S06]  /*275490*/  @P0 DADD R124, R148, R124 ;  /* 0x00000000947c0229 */ /* 0x010fcc000000007c */
        /* <DEDUP_REMOVED lines=8> */
[----:B------:R-:W0:Y:S02]  /*275520*/  MUFU.RCP64H R123, R119 ;  /* 0x00000077007b7308 */ /* 0x000e240000001800 */
        /* <DEDUP_REMOVED lines=23> */
.L_x_13295:
[----:B------:R-:W-:Y:S05]  /*2756a0*/  BSYNC.RECONVERGENT B4 ;  /* 0x0000000000047941 */ /* 0x000fea0003800200 */
.L_x_13294:
[----:B------:R-:W-:Y:S01]  /*2756b0*/  VIADD R154, R154, 0x2 ;  /* 0x000000029a9a7836 */ /* 0x000fe20000000000 */
[----:B------:R-:W-:-:S04]  /*2756c0*/  DSETP.GT.AND P0, PT, R138, -2500, PT ;  /* 0xc0a388008a00742a */ /* 0x000fc80003f04000 */
[----:B------:R-:W-:Y:S02]  /*2756d0*/  ISETP.NE.AND P1, PT, R154, R153, PT ;  /* 0x000000999a00720c */ /* 0x000fe40003f25270 */
[----:B------:R-:W-:-:S06]  /*2756e0*/  DSETP.LT.AND P0, PT, R140, R122, P0 ;  /* 0x0000007a8c00722a */ /* 0x000fcc0000701000 */
[----:B------:R-:W-:Y:S02]  /*2756f0*/  FSEL R158, R143, R158, P0 ;  /* 0x0000009e8f9e7208 */ /* 0x000fe40000000000 */
[----:B------:R-:W-:Y:S02]  /*275700*/  FSEL R157, R142, R157, P0 ;  /* 0x0000009d8e9d7208 */ /* 0x000fe40000000000 */
[----:B------:R-:W-:Y:S01]  /*275710*/  FSEL R140, R122, R140, P0 ;  /* 0x0000008c7a8c7208 */ /* 0x000fe20000000000 */
[----:B------:R-:W-:Y:S01]  /*275720*/  IMAD.MOV.U32 R159, RZ, RZ, R158 ;  /* 0x000000ffff9f7224 */ /* 0x000fe200078e009e */
[----:B------:R-:W-:Y:S01]  /*275730*/  FSEL R141, R123, R141, P0 ;  /* 0x0000008d7b8d7208 */ /* 0x000fe20000000000 */
[----:B------:R-:W-:Y:S01]  /*275740*/  IMAD.MOV.U32 R158, RZ, RZ, R157 ;  /* 0x000000ffff9e7224 */ /* 0x000fe200078e009d */
[----:B------:R-:W-:Y:S06]  /*275750*/  @P1 BRA `(.L_x_13296) ;  /* 0xfffffff000ec1947 */ /* 0x000fec000383ffff */
.L_x_13287:
[----:B------:R-:W-:Y:S05]  /*275760*/  BSYNC.RECONVERGENT B1 ;  /* 0x0000000000017941 */ /* 0x000fea0003800200 */
.L_x_13286:
[----:B------:R-:W-:-:S04]  /*275770*/  LOP3.LUT R3, R151, 0x1, RZ, 0xc0, !PT ;  /* 0x0000000197037812 */ /* 0x000fc800078ec0ff */
[----:B------:R-:W-:-:S13]  /*275780*/  ISETP.NE.U32.AND P0, PT, R3, 0x1, PT ;  /* 0x000000010300780c */ /* 0x000fda0003f05070 */
[----:B------:R-:W-:Y:S05]  /*275790*/  @P0 BRA `(.L_x_13285) ;  /* 0x0000000400800947 */ /* 0x000fea0003800000 */
        /* <DEDUP_REMOVED lines=27> */
[----:B------:R-:W-:Y:S01]  /*275950*/  IMAD.MOV.U32 R122, RZ, RZ, R136 ;  /* 0x000000ffff7a7224 */ /* 0x000fe200078e0088 */
[----:B------:R-:W-:-:S07]  /*275960*/  MOV R123, R137 ;  /* 0x00000089007b7202 */ /* 0x000fce0000000f00 */
.L_x_13298:
[----:B------:R-:W-:Y:S05]  /*275970*/  BSYNC.RECONVERGENT B1 ;  /* 0x0000000000017941 */ /* 0x000fea0003800200 */
.L_x_13297:
[----:B------:R-:W-:Y:S01]  /*275980*/  IMAD.IADD R3, R127, 0x1, R153 ;  /* 0x000000017f037824 */ /* 0x000fe200078e0299 */
[----:B------:R-:W2:Y:S05]  /*275990*/  LDL.S8 R118, [R152+0x2a48] ;  /* 0x002a480098767983 */ /* 0x000eaa0000100200 */
[----:B------:R-:W3:Y:S01]  /*2759a0*/  LDL.S8 R3, [R3+0x2a49] ;  /* 0x002a490003037983 */ /* 0x000ee20000100200 */
[C---:B-1----:R-:W-:Y:S01]  /*2759b0*/  R2UR UR4, R104.reuse ;  /* 0x00000000680472ca */ /* 0x042fe200000e0000 */
[----:B------:R-:W-:Y:S01]  /*2759c0*/  IMAD R134, R153, R0, R145 ;  /* 0x0000000099867224 */ /* 0x000fe200078e0291 */
[C---:B------:R-:W-:Y:S02]  /*2759d0*/  R2UR UR5, R105.reuse ;  /* 0x00000000690572ca */ /* 0x040fe400000e0000 */
[----:B------:R-:W-:Y:S01]  /*2759e0*/  R2UR UR6, R104 ;  /* 0x00000000680672ca */ /* 0x000fe200000e0000 */
[----:B------:R-:W-:Y:S01]  /*2759f0*/  IMAD R134, R134, 0x8, R127 ;  /* 0x0000000886867824 */ /* 0x000fe200078e027f */
[----:B------:R-:W-:-:S04]  /*275a00*/  R2UR UR7, R105 ;  /* 0x00000000690772ca */ /* 0x000fc800000e0000 */
[----:B------:R-:W4:Y:S04]  /*275a10*/  LDL.64 R120, [R134+0xc8] ;  /* 0x0000c80086787983 */ /* 0x000f280000100a00 */
[----:B------:R-:W4:Y:S01]  /*275a20*/  LDL.64 R134, [R134+0x1450] ;  /* 0x0014500086867983 */ /* 0x000f220000100a00 */
[----:B--2---:R-:W-:-:S03]  /*275a30*/  SHF.R.S32.HI R119, RZ, 0x1f, R118 ;  /* 0x0000001fff777819 */ /* 0x004fc60000011476 */
[----:B---3--:R-:W-:-:S03]  /*275a40*/  IMAD.WIDE R118, R3, 0x5, R118 ;  /* 0x0000000503767825 */ /* 0x008fc600078e0276 */
[----:B------:R-:W-:-:S04]  /*275a50*/  LEA R124, P0, R118, R129, 0x3 ;  /* 0x00000081767c7211 */ /* 0x000fc800078018ff */
[----:B------:R-:W-:-:S05]  /*275a60*/  LEA.HI.X R125, R118, R128, R119, 0x3, P0 ;  /* 0x00000080767d7211 */ /* 0x000fca00000f1c77 */
[----:B------:R-:W2:Y:S04]  /*275a70*/  LDG.E.64 R118, desc[UR4][R124.64+0xb248] ;  /* 0x00b248047c767981 */ /* 0x000ea8000c1e1b00 */
[----:B------:R-:W3:Y:S01]  /*275a80*/  LDG.E.64 R124, desc[UR6][R124.64+0xb180] ;  /* 0x00b180067c7c7981 */ /* 0x000ee2000c1e1b00 */
[----:B------:R-:W-:Y:S01]  /*275a90*/  DSETP.GE.AND P0, PT, R122, R4, PT ;  /* 0x000000047a00722a */ /* 0x000fe20003f06000 */
[----:B------:R-:W-:Y:S01]  /*275aa0*/  UMOV UR4, 0xff800000 ;  /* 0xff80000000047882 */ /* 0x000fe20000000000 */
[----:B------:R-:W-:Y:S01]  /*275ab0*/  UMOV UR5, 0x41cdcd64 ;  /* 0x41cdcd6400057882 */ /* 0x000fe20000000000 */
[----:B------:R-:W-:Y:S01]  /*275ac0*/  IMAD.MOV.U32 R122, RZ, RZ, 0x1 ;  /* 0x00000001ff7a7424 */ /* 0x000fe200078e00ff */
[----:B------:R-:W-:Y:S10]  /*275ad0*/  BSSY.RECONVERGENT B1, `(.L_x_13299) ;  /* 0x0000024000017945 */ /* 0x000ff40003800200 */
[----:B--2---:R-:W-:-:S08]  /*275ae0*/  @P0 DADD R118, R138, R118 ;  /* 0x000000008a760229 */ /* 0x004fd00000000076 */
[----:B----4-:R-:W-:Y:S02]  /*275af0*/  DADD R120, R120, R118 ;  /* 0x0000000078787229 */ /* 0x010fe40000000076 */
        /* <DEDUP_REMOVED lines=33> */
.L_x_13300:
[----:B------:R-:W-:Y:S05]  /*275d10*/  BSYNC.RECONVERGENT B1 ;  /* 0x0000000000017941 */ /* 0x000fea0003800200 */
.L_x_13299:
[----:B------:R-:W-:Y:S02]  /*275d20*/  DSETP.GT.AND P0, PT, R142, -2500, PT ;  /* 0xc0a388008e00742a */ /* 0x000fe40003f04000 */
[----:B------:R-:W-:-:S04]  /*275d30*/  DSETP.GEU.AND P1, PT, R140, R122, PT ;  /* 0x0000007a8c00722a */ /* 0x000fc80003f2e000 */
[-C--:B------:R-:W-:Y:S02]  /*275d40*/  FSEL R3, R138, R158.reuse, P0 ;  /* 0x0000009e8a037208 */ /* 0x080fe40000000000 */
[-C--:B------:R-:W-:Y:S02]  /*275d50*/  FSEL R138, R139, R159.reuse, P0 ;  /* 0x0000009f8b8a7208 */ /* 0x080fe40000000000 */
[----:B------:R-:W-:Y:S02]  /*275d60*/  FSEL R3, R3, R158, !P1 ;  /* 0x0000009e03037208 */ /* 0x000fe40004800000 */
[----:B------:R-:W-:-:S03]  /*275d70*/  FSEL R138, R138, R159, !P1 ;  /* 0x0000009f8a8a7208 */ /* 0x000fc60004800000 */
[----:B------:R-:W-:Y:S02]  /*275d80*/  IMAD.MOV.U32 R158, RZ, RZ, R3 ;  /* 0x000000ffff9e7224 */ /* 0x000fe400078e0003 */
[----:B------:R-:W-:-:S07]  /*275d90*/  IMAD.MOV.U32 R159, RZ, RZ, R138 ;  /* 0x000000ffff9f7224 */ /* 0x000fce00078e008a */
.L_x_13285:
[----:B------:R-:W-:Y:S05]  /*275da0*/  BSYNC.RECONVERGENT B2 ;  /* 0x0000000000027941 */ /* 0x000fea0003800200 */
.L_x_13284:
[----:B------:R-:W-:Y:S01]  /*275db0*/  ISETP.GE.U32.AND P0, PT, R144, 0x5, PT ;  /* 0x000000059000780c */ /* 0x000fe20003f06070 */
[----:B------:R-:W-:Y:S01]  /*275dc0*/  BSSY.RECONVERGENT B2, `(.L_x_13301) ;  /* 0x0000141000027945 */ /* 0x000fe20003800200 */
[----:B------:R-:W-:Y:S02]  /*275dd0*/  IMAD.MOV.U32 R154, RZ, RZ, 0x0 ;  /* 0x00000000ff9a7424 */ /* 0x000fe400078e00ff */
[----:B------:R-:W-:-:S09]  /*275de0*/  IMAD.MOV.U32 R155, RZ, RZ, -0x40100000 ;  /* 0xbff00000ff9b7424 */ /* 0x000fd200078e00ff */
[----:B------:R-:W-:Y:S05]  /*275df0*/  @!P0 BRA `(.L_x_13302) ;  /* 0x0000001000f48947 */ /* 0x000fea0003800000 */
[----:B------:R-:W-:Y:S01]  /*275e00*/  ISETP.NE.AND P0, PT, R150, RZ, PT ;  /* 0x000000ff9600720c */ /* 0x000fe20003f05270 */
[----:B------:R-:W-:Y:S01]  /*275e10*/  BSSY.RECONVERGENT B1, `(.L_x_13303) ;  /* 0x00000d5000017945 */ /* 0x000fe20003800200 */
[----:B------:R-:W-:Y:S02]  /*275e20*/  IMAD.MOV.U32 R148, RZ, RZ, RZ ;  /* 0x000000ffff947224 */ /* 0x000fe400078e00ff */
[----:B------:R-:W-:Y:S02]  /*275e30*/  IMAD.MOV.U32 R138, RZ, RZ, 0x0 ;  /* 0x00000000ff8a7424 */ /* 0x000fe400078e00ff */
[----:B------:R-:W-:Y:S02]  /*275e40*/  IMAD.MOV.U32 R139, RZ, RZ, -0x100000 ;  /* 0xfff00000ff8b7424 */ /* 0x000fe400078e00ff */
[----:B------:R-:W-:Y:S02]  /*275e50*/  IMAD.MOV.U32 R154, RZ, RZ, 0x0 ;  /* 0x00000000ff9a7424 */ /* 0x000fe400078e00ff */
[----:B------:R-:W-:-:S03]  /*275e60*/  IMAD.MOV.U32 R155, RZ, RZ, -0x40100000 ;  /* 0xbff00000ff9b7424 */ /* 0x000fc600078e00ff */
[----:B------:R-:W-:Y:S05]  /*275e70*/  @!P0 BRA `(.L_x_13304) ;  /* 0x0000000c00388947 */ /* 0x000fea0003800000 */
[----:B------:R-:W-:Y:S01]  /*275e80*/  LOP3.LUT R148, R151, 0xfffffffe, RZ, 0xc0, !PT ;  /* 0xfffffffe97947812 */ /* 0x000fe200078ec0ff */
[----:B------:R-:W-:Y:S02]  /*275e90*/  IMAD.MOV.U32 R149, RZ, RZ, RZ ;  /* 0x000000ffff957224 */ /* 0x000fe400078e00ff */
[----:B------:R-:W-:Y:S02]  /*275ea0*/  IMAD.MOV.U32 R138, RZ, RZ, 0x0 ;  /* 0x00000000ff8a7424 */ /* 0x000fe400078e00ff */
[----:B------:R-:W-:Y:S02]  /*275eb0*/  IMAD.MOV.U32 R139, RZ, RZ, -0x100000 ;  /* 0xfff00000ff8b7424 */ /* 0x000fe400078e00ff */
[----:B------:R-:W-:Y:S02]  /*275ec0*/  IMAD.MOV.U32 R154, RZ, RZ, 0x0 ;  /* 0x00000000ff9a7424 */ /* 0x000fe400078e00ff */
[----:B------:R-:W-:-:S07]  /*275ed0*/  IMAD.MOV.U32 R155, RZ, RZ, -0x40100000 ;  /* 0xbff00000ff9b7424 */ /* 0x000fce00078e00ff */
.L_x_13313:
        /* <DEDUP_REMOVED lines=29> */
.L_x_13306:
[----:B------:R-:W-:Y:S05]  /*2760b0*/  BSYNC.RECONVERGENT B4 ;  /* 0x0000000000047941 */ /* 0x000fea0003800200 */
.L_x_13305:
[C---:B------:R-:W-:Y:S02]  /*2760c0*/  IMAD.IADD R3, R127.reuse, 0x1, R144 ;  /* 0x000000017f037824 */ /* 0x040fe400078e0290 */
[----:B------:R-:W-:-:S04]  /*2760d0*/  IMAD.IADD R152, R127, 0x1, R149 ;  /* 0x000000017f987824 */ /* 0x000fc800078e0295 */
[----:B------:R-:W2:Y:S04]  /*2760e0*/  LDL.U8 R3, [R3+0x2a48] ;  /* 0x002a480003037983 */ /* 0x000ea80000100000 */
[----:B------:R-:W3:Y:S01]  /*2760f0*/  LDL.S8 R122, [R152+0x2a49] ;  /* 0x002a4900987a7983 */ /* 0x000ee20000100200 */
[C---:B-1----:R-:W-:Y:S01]  /*276100*/  R2UR UR4, R104.reuse ;  /* 0x00000000680472ca */ /* 0x042fe200000e0000 */
[----:B------:R-:W-:Y:S01]  /*276110*/  IMAD R134, R149, R0, R145 ;  /* 0x0000000095867224 */ /* 0x000fe200078e0291 */
[C---:B------:R-:W-:Y:S02]  /*276120*/  R2UR UR5, R105.reuse ;  /* 0x00000000690572ca */ /* 0x040fe400000e0000 */
[----:B------:R-:W-:Y:S01]  /*276130*/  R2UR UR6, R104 ;  /* 0x00000000680672ca */ /* 0x000fe200000e0000 */
[----:B------:R-:W-:Y:S01]  /*276140*/  IMAD R134, R134, 0x8, R127 ;  /* 0x0000000886867824 */ /* 0x000fe200078e027f */
[----:B------:R-:W-:-:S02]  /*276150*/  R2UR UR7, R105 ;  /* 0x00000000690772ca */ /* 0x000fc400000e0000 */
        /* <DEDUP_REMOVED lines=33> */
[----:B------:R-:W-:Y:S02]  /*276370*/  DFMA R120, -R118, R124, 1 ;  /* 0x3ff000007678742b */ /* 0x000fe4000000017c */
[----:B------:R-:W-:-:S06]  /*276380*/  DADD R122, R110, R122 ;  /* 0x000000006e7a7229 */ /* 0x000fcc000000007a */
[----:B------:R-:W-:-:S08]  /*276390*/  DFMA R120, R124, R120, R124 ;  /* 0x000000787c78722b */ /* 0x000fd0000000007c */
        /* <DEDUP_REMOVED lines=15> */
.L_x_13308:
[----:B------:R-:W-:Y:S05]  /*276490*/  BSYNC.RECONVERGENT B4 ;  /* 0x0000000000047941 */ /* 0x000fea0003800200 */
.L_x_13307:
[----:B------:R-:W2:Y:S04]  /*2764a0*/  LDL.64 R146, [R156+0x27e8] ;  /* 0x0027e8009c927983 */ /* 0x000ea80000100a00 */
[----:B------:R-:W3:Y:S01]  /*2764b0*/  LDL.64 R142, [R156+0x28b8] ;  /* 0x0028b8009c8e7983 */ /* 0x000ee20000100a00 */
[----:B------:R-:W-:Y:S01]  /*2764c0*/  IMAD.MOV.U32 R124, RZ, RZ, R140 ;  /* 0x000000ffff7c7224 */ /* 0x000fe200078e008c */
[----:B------:R-:W-:Y:S01]  /*2764d0*/  BSSY.RECONVERGENT B4, `(.L_x_13309) ;  /* 0x0000022000047945 */ /* 0x000fe20003800200 */
[----:B------:R-:W-:Y:S02]  /*2764e0*/  IMAD.MOV.U32 R125, RZ, RZ, R141 ;  /* 0x000000ffff7d7224 */ /* 0x000fe400078e008d */
[----:B------:R-:W-:-:S04]  /*2764f0*/  IMAD.MOV.U32 R122, RZ, RZ, 0x1 ;  /* 0x00000001ff7a7424 */ /* 0x000fc800078e00ff */
[----:B------:R-:W-:-:S06]  /*276500*/  DSETP.GT.AND P0, PT, R124, -2500, PT ;  /* 0xc0a388007c00742a */ /* 0x000fcc0003f04000 */
        /* <DEDUP_REMOVED lines=30> */
.L_x_13310:
[----:B------:R-:W-:Y:S05]  /*2766f0*/  BSYNC.RECONVERGENT B4 ;  /* 0x0000000000047941 */ /* 0x000fea0003800200 */
.L_x_13309:
        /* <DEDUP_REMOVED lines=21> */
[----:B------:R-:W-:Y:S01]  /*276850*/  MOV R122, 0x1 ;  /* 0x00000001007a7802 */ /* 0x000fe20000000f00 */
        /* <DEDUP_REMOVED lines=36> */
.L_x_13312:
[----:B------:R-:W-:Y:S05]  /*276aa0*/  BSYNC.RECONVERGENT B4 ;  /* 0x0000000000047941 */ /* 0x000fea0003800200 */
.L_x_13311:
[----:B------:R-:W-:Y:S02]  /*276ab0*/  VIADD R149, R149, 0x2 ;  /* 0x0000000295957836 */ /* 0x000fe40000000000 */
[----:B------:R-:W-:Y:S02]  /*276ac0*/  IMAD.MOV.U32 R118, RZ, RZ, R140 ;  /* 0x000000ffff767224 */ /* 0x000fe400078e008c */
[----:B------:R-:W-:Y:S01]  /*276ad0*/  IMAD.MOV.U32 R119, RZ, RZ, R141 ;  /* 0x000000ffff777224 */ /* 0x000fe200078e008d */
[----:B------:R-:W-:-:S05]  /*276ae0*/  ISETP.NE.AND P1, PT, R149, R148, PT ;  /* 0x000000949500720c */ /* 0x000fca0003f25270 */
[----:B------:R-:W-:-:S06]  /*276af0*/  DSETP.GT.AND P0, PT, R118, -2500, PT ;  /* 0xc0a388007600742a */ /* 0x000fcc0003f04000 */
[----:B------:R-:W-:-:S06]  /*276b00*/  DSETP.LT.AND P0, PT, R138, R122, P0 ;  /* 0x0000007a8a00722a */ /* 0x000fcc0000701000 */
[----:B------:R-:W-:Y:S02]  /*276b10*/  FSEL R138, R122, R138, P0 ;  /* 0x0000008a7a8a7208 */ /* 0x000fe40000000000 */
[----:B------:R-:W-:Y:S02]  /*276b20*/  FSEL R139, R123, R139, P0 ;  /* 0x0000008b7b8b7208 */ /* 0x000fe40000000000 */
[----:B------:R-:W-:Y:S02]  /*276b30*/  FSEL R154, R140, R154, P0 ;  /* 0x0000009a8c9a7208 */ /* 0x000fe40000000000 */
[----:B------:R-:W-:Y:S01]  /*276b40*/  FSEL R155, R141, R155, P0 ;  /* 0x0000009b8d9b7208 */ /* 0x000fe20000000000 */
[----:B------:R-:W-:Y:S06]  /*276b50*/  @P1 BRA `(.L_x_13313) ;  /* 0xfffffff000e01947 */ /* 0x000fec000383ffff */
.L_x_13304:
[----:B------:R-:W-:Y:S05]  /*276b60*/  BSYNC.RECONVERGENT B1 ;  /* 0x0000000000017941 */ /* 0x000fea0003800200 */
.L_x_13303:
        /* <DEDUP_REMOVED lines=8> */
[----:B------:R-:W-:Y:S01]  /*276bf0*/  IMAD.IADD R146, R127, 0x1, R144 ;  /* 0x000000017f927824 */ /* 0x000fe200078e0290 */
        /* <DEDUP_REMOVED lines=24> */
.L_x_13315:
[----:B------:R-:W-:Y:S05]  /*276d80*/  BSYNC.RECONVERGENT B1 ;  /* 0x0000000000017941 */ /* 0x000fea0003800200 */
.L_x_13314:
[----:B------:R-:W-:Y:S01]  /*276d90*/  IMAD.IADD R3, R127, 0x1, R148 ;  /* 0x000000017f037824 */ /* 0x000fe200078e0294 */
[----:B------:R-:W2:Y:S05]  /*276da0*/  LDL.S8 R118, [R146+0x2a48] ;  /* 0x002a480092767983 */ /* 0x000eaa0000100200 */
[----:B------:R-:W3:Y:S01]  /*276db0*/  LDL.S8 R3, [R3+0x2a49] ;  /* 0x002a490003037983 */ /* 0x000ee20000100200 */
[----:B-1----:R-:W-:Y:S01]  /*276dc0*/  R2UR UR4, R104 ;  /* 0x00000000680472ca */ /* 0x002fe200000e0000 */
        /* <DEDUP_REMOVED lines=53> */
.L_x_13317:
[----:B------:R-:W-:Y:S05]  /*277120*/  BSYNC.RECONVERGENT B1 ;  /* 0x0000000000017941 */ /* 0x000fea0003800200 */
.L_x_13316:
[----:B------:R-:W-:Y:S01]  /*277130*/  IMAD.MOV.U32 R118, RZ, RZ, R140 ;  /* 0x000000ffff767224 */ /* 0x000fe200078e008c */
[----:B------:R-:W-:Y:S01]  /*277140*/  DSETP.GEU.AND P1, PT, R138, R122, PT ;  /* 0x0000007a8a00722a */ /* 0x000fe20003f2e000 */
[----:B------:R-:W-:-:S06]  /*277150*/  IMAD.MOV.U32 R119, RZ, RZ, R141 ;  /* 0x000000ffff777224 */ /* 0x000fcc00078e008d */
[----:B------:R-:W-:-:S06]  /*277160*/  DSETP.GT.AND P0, PT, R118, -2500, PT ;  /* 0xc0a388007600742a */ /* 0x000fcc0003f04000 */
[-C--:B------:R-:W-:Y:S02]  /*277170*/  FSEL R3, R140, R154.reuse, P0 ;  /* 0x0000009a8c037208 */ /* 0x080fe40000000000 */
[-C--:B------:R-:W-:Y:S02]  /*277180*/  FSEL R140, R141, R155.reuse, P0 ;  /* 0x0000009b8d8c7208 */ /* 0x080fe40000000000 */
[----:B------:R-:W-:Y:S02]  /*277190*/  FSEL R3, R3, R154, !P1 ;  /* 0x0000009a03037208 */ /* 0x000fe40004800000 */
[----:B------:R-:W-:-:S03]  /*2771a0*/  FSEL R140, R140, R155, !P1 ;  /* 0x0000009b8c8c7208 */ /* 0x000fc60004800000 */
[----:B------:R-:W-:Y:S02]  /*2771b0*/  IMAD.MOV.U32 R154, RZ, RZ, R3 ;  /* 0x000000ffff9a7224 */ /* 0x000fe400078e0003 */
[----:B------:R-:W-:-:S07]  /*2771c0*/  IMAD.MOV.U32 R155, RZ, RZ, R140 ;  /* 0x000000ffff9b7224 */ /* 0x000fce00078e008c */
.L_x_13302:
[----:B------:R-:W-:Y:S05]  /*2771d0*/  BSYNC.RECONVERGENT B2 ;  /* 0x0000000000027941 */ /* 0x000fea0003800200 */
.L_x_13301:
[----:B------:R-:W-:Y:S01]  /*2771e0*/  DADD R118, R154, R106 ;  /* 0x000000009a767229 */ /* 0x000fe2000000006a */
[----:B------:R-:W-:Y:S01]  /*2771f0*/  IMAD.MOV.U32 R120, RZ, RZ, 0x1 ;  /* 0x00000001ff787424 */ /* 0x000fe200078e00ff */
[----:B------:R-:W-:Y:S06]  /*277200*/  BSSY.RECONVERGENT B1, `(.L_x_13318) ;  /* 0x0000018000017945 */ /* 0x000fec0003800200 */
        /* <DEDUP_REMOVED lines=23> */
.L_x_13319:
[----:B------:R-:W-:Y:S05]  /*277380*/  BSYNC.RECONVERGENT B1 ;  /* 0x0000000000017941 */ /* 0x000fea0003800200 */
.L_x_13318:
[----:B------:R-:W-:Y:S01]  /*277390*/  ISETP.GE.U32.AND P0, PT, R144, 0x6, PT ;  /* 0x000000069000780c */ /* 0x000fe20003f06070 */
[----:B------:R-:W-:Y:S01]  /*2773a0*/  BSSY.RECONVERGENT B1, `(.L_x_13320) ;  /* 0x00000a2000017945 */ /* 0x000fe20003800200 */
[----:B------:R-:W-:Y:S02]  /*2773b0*/  IMAD.MOV.U32 R166, RZ, RZ, 0x0 ;  /* 0x00000000ffa67424 */ /* 0x000fe400078e00ff */
[----:B------:R-:W-:-:S09]  /*2773c0*/  IMAD.MOV.U32 R167, RZ, RZ, 0x7ff00000 ;  /* 0x7ff00000ffa77424 */ /* 0x000fd200078e00ff */
[----:B------:R-:W-:Y:S05]  /*2773d0*/  @!P0 BRA `(.L_x_13321) ;  /* 0x0000000800788947 */ /* 0x000fea0003800000 */
[----:B------:R-:W-:Y:S02]  /*2773e0*/  IMAD.MOV.U32 R146, RZ, RZ, RZ ;  /* 0x000000ffff927224 */ /* 0x000fe400078e00ff */
[----:B------:R-:W-:Y:S02]  /*2773f0*/  IMAD.MOV.U32 R138, RZ, RZ, 0x0 ;  /* 0x00000000ff8a7424 */ /* 0x000fe400078e00ff */
[----:B------:R-:W-:Y:S02]  /*277400*/  IMAD.MOV.U32 R139, RZ, RZ, -0x100000 ;  /* 0xfff00000ff8b7424 */ /* 0x000fe400078e00ff */
[----:B------:R-:W-:Y:S02]  /*277410*/  IMAD.MOV.U32 R166, RZ, RZ, 0x0 ;  /* 0x00000000ffa67424 */ /* 0x000fe400078e00ff */
[----:B------:R-:W-:-:S07]  /*277420*/  IMAD.MOV.U32 R167, RZ, RZ, 0x7ff00000 ;  /* 0x7ff00000ffa77424 */ /* 0x000fce00078e00ff */
.L_x_13329:
        /* <DEDUP_REMOVED lines=30> */
.L_x_13323:
[----:B------:R-:W-:Y:S05]  /*277610*/  BSYNC.RECONVERGENT B2 ;  /* 0x0000000000027941 */ /* 0x000fea0003800200 */
.L_x_13322:
[----:B------:R-:W-:Y:S01]  /*277620*/  DSETP.GE.AND P0, PT, R122, R4, PT ;  /* 0x000000047a00722a */ /* 0x000fe20003f06000 */
[----:B------:R-:W-:-:S13]  /*277630*/  BSSY.RECONVERGENT B2, `(.L_x_13324) ;  /* 0x0000045000027945 */ /* 0x000fda0003800200 */
[----:B------:R-:W-:Y:S05]  /*277640*/  @!P0 BRA `(.L_x_13325) ;  /* 0x00000000008c8947 */ /* 0x000fea0003800000 */
[----:B------:R-:W2:Y:S01]  /*277650*/  LDL.U8 R3, [R147+0x2a48] ;  /* 0x002a480093037983 */ /* 0x000ea20000100000 */
[----:B------:R-:W-:-:S05]  /*277660*/  IADD3 R122, PT, PT, R127, R146, RZ ;  /* 0x000000927f7a7210 */ /* 0x000fca0007ffe0ff */
[----:B------:R-:W3:Y:S04]  /*277670*/  LDL.S8 R120, [R122+0x2a4a] ;  /* 0x002a4a007a787983 */ /* 0x000ee80000100200 */
[----:B------:R-:W4:Y:S01]  /*277680*/  LDL.S8 R122, [R122+0x2a49] ;  /* 0x002a49007a7a7983 */ /* 0x000f220000100200 */
[C---:B-1----:R-:W-:Y:S02]  /*277690*/  R2UR UR4, R104.reuse ;  /* 0x00000000680472ca */ /* 0x042fe400000e0000 */
[C---:B------:R-:W-:Y:S02]  /*2776a0*/  R2UR UR5, R105.reuse ;  /* 0x00000000690572ca */ /* 0x040fe400000e0000 */
[----:B------:R-:W-:Y:S02]  /*2776b0*/  R2UR UR8, R104 ;  /* 0x00000000680872ca */ /* 0x000fe400000e0000 */
[----:B------:R-:W-:-:S02]  /*2776c0*/  R2UR UR9, R105 ;  /* 0x00000000690972ca */ /* 0x000fc400000e0000 */
[C---:B------:R-:W-:Y:S02]  /*2776d0*/  R2UR UR6, R104.reuse ;  /* 0x00000000680672ca */ /* 0x040fe400000e0000 */
[C---:B------:R-:W-:Y:S02]  /*2776e0*/  R2UR UR7, R105.reuse ;  /* 0x00000000690772ca */ /* 0x040fe400000e0000 */
[----:B------:R-:W-:Y:S02]  /*2776f0*/  R2UR UR10, R104 ;  /* 0x00000000680a72ca */ /* 0x000fe400000e0000 */
[----:B------:R-:W-:Y:S02]  /*277700*/  R2UR UR11, R105 ;  /* 0x00000000690b72ca */ /* 0x000fe400000e0000 */
[C---:B--2---:R-:W-:Y:S02]  /*277710*/  PRMT R118, R3.reuse, 0x8880, RZ ;  /* 0x0000888003767816 */ /* 0x044fe400000000ff */
[----:B------:R-:W-:-:S02]  /*277720*/  PRMT R3, R3, 0x8880, RZ ;  /* 0x0000888003037816 */ /* 0x000fc400000000ff */
[----:B------:R-:W-:-:S03]  /*277730*/  SHF.R.S32.HI R119, RZ, 0x1f, R118 ;  /* 0x0000001fff777819 */ /* 0x000fc60000011476 */
[----:B---3--:R-:W-:-:S04]  /*277740*/  IMAD.WIDE R118, R120, 0x5, R118 ;  /* 0x0000000578767825 */ /* 0x008fc800078e0276 */
[----:B------:R-:W-:-:S03]  /*277750*/  IMAD.WIDE R120, R3, 0x18, R118 ;  /* 0x0000001803787825 */ /* 0x000fc600078e0276 */
[----:B----4-:R-:W-:-:S04]  /*277760*/  IADD3 R3, P0, PT, R122, R120, RZ ;  /* 0x000000787a037210 */ /* 0x010fc80007f1e0ff */
[----:B------:R-:W-:Y:S02]  /*277770*/  LEA.HI.X.SX32 R121, R122, R121, 0x1, P0 ;  /* 0x000000797a797211 */ /* 0x000fe400000f0eff */
[----:B------:R-:W-:-:S04]  /*277780*/  LEA R136, P0, R118, R129, 0x3 ;  /* 0x0000008176887211 */ /* 0x000fc800078018ff */
[----:B------:R-:W-:Y:S02]  /*277790*/  LEA.HI.X R137, R118, R128, R119, 0x3, P0 ;  /* 0x0000008076897211 */ /* 0x000fe400000f1c77 */
[----:B------:R-:W-:-:S03]  /*2777a0*/  LEA R120, P0, R3, R129, 0x3 ;  /* 0x0000008103787211 */ /* 0x000fc600078018ff */
[----:B------:R-:W2:Y:S01]  /*2777b0*/  LDG.E.64 R134, desc[UR4][R136.64+0xb248] ;  /* 0x00b2480488867981 */ /* 0x000ea2000c1e1b00 */
[----:B------:R-:W-:Y:S01]  /*2777c0*/  LEA.HI.X R121, R3, R128, R121, 0x3, P0 ;  /* 0x0000008003797211 */ /* 0x000fe200000f1c79 */
[----:B------:R-:W-:-:S04]  /*2777d0*/  IMAD R3, R146, R0, R0 ;  /* 0x0000000092037224 */ /* 0x000fc800078e0200 */
[----:B------:R-:W-:Y:S01]  /*2777e0*/  IMAD.IADD R3, R145, 0x1, R3 ;  /* 0x0000000191037824 */ /* 0x000fe200078e0203 */
[----:B------:R0:W5:Y:S03]  /*2777f0*/  LDG.E.64 R118, desc[UR6][R120.64+0x59d8] ;  /* 0x0059d80678767981 */ /* 0x000166000c1e1b00 */
[----:B------:R-:W-:Y:S01]  /*277800*/  IMAD R124, R3, 0x8, R127 ;  /* 0x00000008037c7824 */ /* 0x000fe200078e027f */
[----:B------:R-:W3:Y:S04]  /*277810*/  LDG.E.64 R136, desc[UR8][R136.64+0xb180] ;  /* 0x00b1800888887981 */ /* 0x000ee8000c1e1b00 */
[----:B------:R0:W5:Y:S04]  /*277820*/  LDL.64 R122, [R124+0xc8] ;  /* 0x0000c8007c7a7983 */ /* 0x0001680000100a00 */
[----:B------:R-:W5:Y:S04]  /*277830*/  LDG.E.64 R120, desc[UR10][R120.64+0x55f0] ;  /* 0x0055f00a78787981 */ /* 0x000f68000c1e1b00 */
[----:B------:R-:W5:Y:S01]  /*277840*/  LDL.64 R124, [R124+0x1450] ;  /* 0x001450007c7c7983 */ /* 0x000f620000100a00 */
[----:B--2---:R-:W-:-:S02]  /*277850*/  DADD R134, R140, R134 ;  /* 0x000000008c867229 */ /* 0x004fc40000000086 */
[----:B---3--:R-:W-:Y:S01]  /*277860*/  DADD R136, R142, R136 ;  /* 0x000000008e887229 */ /* 0x008fe20000000088 */
[----:B0-----:R-:W-:Y:S10]  /*277870*/  BRA `(.L_x_13326) ;  /* 0x0000000000807947 */ /* 0x001ff40003800000 */
.L_x_13325:
[----:B------:R-:W2:Y:S01]  /*277880*/  LDL.U8 R3, [R147+0x2a48] ;  /* 0x002a480093037983 */ /* 0x000ea20000100000 */
[----:B------:R-:W-:-:S05]  /*277890*/  IMAD.IADD R122, R127, 0x1, R146 ;  /* 0x000000017f7a7824 */ /* 0x000fca00078e0292 */
[----:B------:R-:W3:Y:S04]  /*2778a0*/  LDL.S8 R120, [R122+0x2a4a] ;  /* 0x002a4a007a787983 */ /* 0x000ee80000100200 */
[----:B------:R-:W4:Y:S01]  /*2778b0*/  LDL.S8 R122, [R122+0x2a49] ;  /* 0x002a49007a7a7983 */ /* 0x000f220000100200 */
[----:B-1----:R-:W-:Y:S01]  /*2778c0*/  R2UR UR4, R104 ;  /* 0x00000000680472ca */ /* 0x002fe200000e0000 */
[----:B------:R-:W-:Y:S01]  /*2778d0*/  IMAD R124, R146, R0, R0 ;  /* 0x00000000927c7224 */ /* 0x000fe200078e0200 */
[----:B------:R-:W-:Y:S02]  /*2778e0*/  R2UR UR5, R105 ;  /* 0x00000000690572ca */ /* 0x000fe400000e0000 */
[----:B------:R-:W-:Y:S01]  /*2778f0*/  R2UR UR6, R104 ;  /* 0x00000000680672ca */ /* 0x000fe200000e0000 */
[----:B------:R-:W-:Y:S01]  /*277900*/  IMAD.IADD R124, R145, 0x1, R124 ;  /* 0x00000001917c7824 */ /* 0x000fe200078e027c */
[----:B------:R-:W-:-:S02]  /*277910*/  R2UR UR7, R105 ;  /* 0x00000000690772ca */ /* 0x000fc400000e0000 */
[----:B------:R-:W-:Y:S01]  /*277920*/  R2UR UR8, R104 ;  /* 0x00000000680872ca */ /* 0x000fe200000e0000 */
[----:B------:R-:W-:Y:S01]  /*277930*/  IMAD R124, R124, 0x8, R127 ;  /* 0x000000087c7c7824 */ /* 0x000fe200078e027f */
        /* <DEDUP_REMOVED lines=10> */
[CC--:B------:R-:W-:Y:S01]  /*2779e0*/  LEA R136, P0, R118.reuse, R129.reuse, 0x3 ;  /* 0x0000008176887211 */ /* 0x0c0fe200078018ff */
[----:B------:R0:W5:Y:S03]  /*2779f0*/  LDL.64 R122, [R124+0xc8] ;  /* 0x0000c8007c7a7983 */ /* 0x0001660000100a00 */
[----:B------:R-:W-:Y:S02]  /*277a00*/  LEA.HI.X R137, R118, R128, R119, 0x3, P0 ;  /* 0x0000008076897211 */ /* 0x000fe400000f1c77 */
[----:B------:R-:W-:-:S03]  /*277a10*/  LEA R120, P0, R3, R129, 0x3 ;  /* 0x0000008103787211 */ /* 0x000fc600078018ff */
[----:B------:R0:W5:Y:S01]  /*277a20*/  LDG.E.64 R134, desc[UR4][R136.64+0xb248] ;  /* 0x00b2480488867981 */ /* 0x000162000c1e1b00 */
[----:B------:R-:W-:-:S03]  /*277a30*/  LEA.HI.X R121, R3, R128, R121, 0x3, P0 ;  /* 0x0000008003797211 */ /* 0x000fc600000f1c79 */
[----:B------:R-:W5:Y:S04]  /*277a40*/  LDL.64 R124, [R124+0x1450] ;  /* 0x001450007c7c7983 */ /* 0x000f680000100a00 */
[----:B------:R0:W5:Y:S04]  /*277a50*/  LDG.E.64 R118, desc[UR6][R120.64+0x59d8] ;  /* 0x0059d80678767981 */ /* 0x000168000c1e1b00 */
[----:B------:R-:W5:Y:S04]  /*277a60*/  LDG.E.64 R136, desc[UR8][R136.64+0xb180] ;  /* 0x00b1800888887981 */ /* 0x000f68000c1e1b00 */
[----:B0-----:R-:W5:Y:S02]  /*277a70*/  LDG.E.64 R120, desc[UR10][R120.64+0x55f0] ;  /* 0x0055f00a78787981 */ /* 0x001f64000c1e1b00 */
.L_x_13326:
[----:B------:R-:W-:Y:S05]  /*277a80*/  BSYNC.RECONVERGENT B2 ;  /* 0x0000000000027941 */ /* 0x000fea0003800200 */
.L_x_13324:
[----:B-----5:R-:W-:Y:S01]  /*277a90*/  DADD R118, R118, R134 ;  /* 0x0000000076767229 */ /* 0x020fe20000000086 */
[----:B------:R-:W-:Y:S01]  /*277aa0*/  UMOV UR4, 0xff800000 ;  /* 0xff80000000047882 */ /* 0x000fe20000000000 */
[----:B------:R-:W-:Y:S01]  /*277ab0*/  DADD R120, R120, R136 ;  /* 0x0000000078787229 */ /* 0x000fe20000000088 */
[----:B------:R-:W-:Y:S01]  /*277ac0*/  UMOV UR5, 0x41cdcd64 ;  /* 0x41cdcd6400057882 */ /* 0x000fe20000000000 */
[----:B------:R-:W-:Y:S04]  /*277ad0*/  BSSY.RECONVERGENT B2, `(.L_x_13327) ;  /* 0x0000023000027945 */ /* 0x000fe80003800200 */
[----:B------:R-:W-:Y:S02]  /*277ae0*/  DADD R122, R118, R122 ;  /* 0x00000000767a7229 */ /* 0x000fe4000000007a */
[----:B------:R-:W-:-:S06]  /*277af0*/  DADD R120, R120, R124 ;  /* 0x0000000078787229 */ /* 0x000fcc000000007c */
[----:B------:R-:W-:-:S06]  /*277b00*/  DSETP.GT.AND P0, PT, R122, RZ, PT ;  /* 0x000000ff7a00722a */ /* 0x000fcc0003f04000 */
[----:B------:R-:W-:-:S06]  /*277b10*/  DSETP.GT.OR P0, PT, |R122|, UR4, P0 ;  /* 0x000000047a007e2a */ /* 0x000fcc0008704600 */
[----:B------:R-:W-:-:S06]  /*277b20*/  DSETP.GT.OR P0, PT, R120, RZ, P0 ;  /* 0x000000ff7800722a */ /* 0x000fcc0000704400 */
[----:B------:R-:W-:Y:S01]  /*277b30*/  FSEL R140, R120, RZ, !P0 ;  /* 0x000000ff788c7208 */ /* 0x000fe20004000000 */
[----:B------:R-:W-:Y:S01]  /*277b40*/  IMAD.MOV.U32 R120, RZ, RZ, 0x1 ;  /* 0x00000001ff787424 */ /* 0x000fe200078e00ff */
[----:B------:R-:W-:Y:S02]  /*277b50*/  FSEL R141, R121, -1.875, !P0 ;  /* 0xbff00000798d7808 */ /* 0x000fe40004000000 */
        /* <DEDUP_REMOVED lines=26> */
.L_x_13328:
[----:B------:R-:W-:Y:S05]  /*277d00*/  BSYNC.RECONVERGENT B2 ;  /* 0x0000000000027941 */ /* 0x000fea0003800200 */
.L_x_13327:
[----:B------:R-:W-:Y:S01]  /*277d10*/  DSETP.GT.AND P0, PT, R140, -2500, PT ;  /* 0xc0a388008c00742a */ /* 0x000fe20003f04000 */
[----:B------:R-:W-:-:S05]  /*277d20*/  VIADD R146, R146, 0x1 ;  /* 0x0000000192927836 */ /* 0x000fca0000000000 */
[----:B------:R-:W-:-:S06]  /*277d30*/  DSETP.LT.AND P0, PT, R138, R122, P0 ;  /* 0x0000007a8a00722a */ /* 0x000fcc0000701000 */
[----:B------:R-:W-:Y:S02]  /*277d40*/  FSEL R138, R122, R138, P0 ;  /* 0x0000008a7a8a7208 */ /* 0x000fe40000000000 */
[----:B------:R-:W-:Y:S02]  /*277d50*/  FSEL R166, R142, R166, P0 ;  /* 0x000000a68ea67208 */ /* 0x000fe40000000000 */
[----:B------:R-:W-:Y:S02]  /*277d60*/  FSEL R122, R123, R139, P0 ;  /* 0x0000008b7b7a7208 */ /* 0x000fe40000000000 */
[----:B------:R-:W-:Y:S02]  /*277d70*/  FSEL R142, R143, R167, P0 ;  /* 0x000000a78f8e7208 */ /* 0x000fe40000000000 */
[----:B------:R-:W-:Y:S01]  /*277d80*/  ISETP.NE.AND P0, PT, R146, R150, PT ;  /* 0x000000969200720c */ /* 0x000fe20003f05270 */
[----:B------:R-:W-:Y:S02]  /*277d90*/  IMAD.MOV.U32 R139, RZ, RZ, R122 ;  /* 0x000000ffff8b7224 */ /* 0x000fe400078e007a */
[----:B------:R-:W-:-:S10]  /*277da0*/  IMAD.MOV.U32 R167, RZ, RZ, R142 ;  /* 0x000000ffffa77224 */ /* 0x000fd400078e008e */
[----:B------:R-:W-:Y:S05]  /*277db0*/  @P0 BRA `(.L_x_13329) ;  /* 0xfffffff4009c0947 */ /* 0x000fea000383ffff */
.L_x_13321:
[----:B------:R-:W-:Y:S05]  /*277dc0*/  BSYNC.RECONVERGENT B1 ;  /* 0x0000000000017941 */ /* 0x000fea0003800200 */
.L_x_13320:
[----:B------:R-:W-:Y:S01]  /*277dd0*/  ISETP.GE.U32.AND P0, PT, R144, 0x6, PT ;  /* 0x000000069000780c */ /* 0x000fe20003f06070 */
[----:B------:R-:W-:Y:S01]  /*277de0*/  BSSY.RECONVERGENT B1, `(.L_x_13330) ;  /* 0x00000a5000017945 */ /* 0x000fe20003800200 */
[----:B------:R-:W-:Y:S02]  /*277df0*/  IMAD.MOV.U32 R156, RZ, RZ, 0x0 ;  /* 0x00000000ff9c7424 */ /* 0x000fe400078e00ff */
[----:B------:R-:W-:-:S09]  /*277e00*/  IMAD.MOV.U32 R157, RZ, RZ, -0x40100000 ;  /* 0xbff00000ff9d7424 */ /* 0x000fd200078e00ff */
[----:B------:R-:W-:Y:S05]  /*277e10*/  @!P0 BRA `(.L_x_13331) ;  /* 0x0000000800848947 */ /* 0x000fea0003800000 */
[----:B------:R-:W-:Y:S02]  /*277e20*/  IMAD.MOV.U32 R146, RZ, RZ, RZ ;  /* 0x000000ffff927224 */ /* 0x000fe400078e00ff */
[----:B------:R-:W-:Y:S02]  /*277e30*/  IMAD.MOV.U32 R140, RZ, RZ, 0x0 ;  /* 0x00000000ff8c7424 */ /* 0x000fe400078e00ff */
[----:B------:R-:W-:Y:S02]  /*277e40*/  IMAD.MOV.U32 R141, RZ, RZ, -0x100000 ;  /* 0xfff00000ff8d7424 */ /* 0x000fe400078e00ff */
[----:B------:R-:W-:Y:S02]  /*277e50*/  IMAD.MOV.U32 R156, RZ, RZ, 0x0 ;  /* 0x00000000ff9c7424 */ /* 0x000fe400078e00ff */
[----:B------:R-:W-:-:S07]  /*277e60*/  IMAD.MOV.U32 R157, RZ, RZ, -0x40100000 ;  /* 0xbff00000ff9d7424 */ /* 0x000fce00078e00ff */
.L_x_13339:
        /* <DEDUP_REMOVED lines=29> */
.L_x_13333:
[----:B------:R-:W-:Y:S05]  /*278040*/  BSYNC.RECONVERGENT B2 ;  /* 0x0000000000027941 */ /* 0x000fea0003800200 */
.L_x_13332:
[----:B------:R-:W-:Y:S01]  /*278050*/  DSETP.GE.AND P0, PT, R122, R4, PT ;  /* 0x000000047a00722a */ /* 0x000fe20003f06000 */
[----:B------:R-:W-:-:S13]  /*278060*/  BSSY.RECONVERGENT B2, `(.L_x_13334) ;  /* 0x0000047000027945 */ /* 0x000fda0003800200 */
[----:B------:R-:W-:Y:S05]  /*278070*/  @!P0 BRA `(.L_x_13335) ;  /* 0x0000000000908947 */ /* 0x000fea0003800000 */
[C---:B------:R-:W-:Y:S02]  /*278080*/  IMAD.IADD R3, R127.reuse, 0x1, R144 ;  /* 0x000000017f037824 */ /* 0x040fe400078e0290 */
[----:B------:R-:W-:-:S04]  /*278090*/  IMAD.IADD R122, R127, 0x1, R146 ;  /* 0x000000017f7a7824 */ /* 0x000fc800078e0292 */
[----:B------:R-:W2:Y:S04]  /*2780a0*/  LDL.U8 R3, [R3+0x2a48] ;  /* 0x002a480003037983 */ /* 0x000ea80000100000 */
[----:B------:R-:W3:Y:S04]  /*2780b0*/  LDL.S8 R120, [R122+0x2a4a] ;  /* 0x002a4a007a787983 */ /* 0x000ee80000100200 */
[----:B------:R-:W4:Y:S01]  /*2780c0*/  LDL.S8 R122, [R122+0x2a49] ;  /* 0x002a49007a7a7983 */ /* 0x000f220000100200 */
        /* <DEDUP_REMOVED lines=8> */
[C---:B--2---:R-:W-:Y:S02]  /*278150*/  PRMT R118, R3.reuse, 0x8880, RZ ;  /* 0x0000888003767816 */ /* 0x044fe400000000ff */
[----:B------:R-:W-:Y:S02]  /*278160*/  PRMT R3, R3, 0x8880, RZ ;  /* 0x0000888003037816 */ /* 0x000fe400000000ff */
        /* <DEDUP_REMOVED lines=21> */
.L_x_13335:
[C---:B------:R-:W-:Y:S02]  /*2782c0*/  IMAD.IADD R3, R127.reuse, 0x1, R144 ;  /* 0x000000017f037824 */ /* 0x040fe400078e0290 */
[----:B------:R-:W-:-:S04]  /*2782d0*/  IMAD.IADD R122, R127, 0x1, R146 ;  /* 0x000000017f7a7824 */ /* 0x000fc800078e0292 */
[----:B------:R-:W2:Y:S04]  /*2782e0*/  LDL.U8 R3, [R3+0x2a48] ;  /* 0x002a480003037983 */ /* 0x000ea80000100000 */
[----:B------:R-:W3:Y:S04]  /*2782f0*/  LDL.S8 R120, [R122+0x2a4a] ;  /* 0x002a4a007a787983 */ /* 0x000ee80000100200 */
[----:B------:R-:W4:Y:S01]  /*278300*/  LDL.S8 R122, [R122+0x2a49] ;  /* 0x002a49007a7a7983 */ /* 0x000f220000100200 */
[----:B-1----:R-:W-:Y:S01]  /*278310*/  R2UR UR4, R104 ;  /* 0x00000000680472ca */ /* 0x002fe200000e0000 */
[----:B------:R-:W-:Y:S01]  /*278320*/  IMAD R124, R146, R0, R0 ;  /* 0x00000000927c7224 */ /* 0x000fe200078e0200 */
[----:B------:R-:W-:-:S02]  /*278330*/  R2UR UR5, R105 ;  /* 0x00000000690572ca */ /* 0x000fc400000e0000 */
[C---:B------:R-:W-:Y:S01]  /*278340*/  R2UR UR6, R104.reuse ;  /* 0x00000000680672ca */ /* 0x040fe200000e0000 */
[----:B------:R-:W-:Y:S01]  /*278350*/  IMAD.IADD R124, R145, 0x1, R124 ;  /* 0x00000001917c7824 */ /* 0x000fe200078e027c */
[C---:B------:R-:W-:Y:S02]  /*278360*/  R2UR UR7, R105.reuse ;  /* 0x00000000690772ca */ /* 0x040fe400000e0000 */
[----:B------:R-:W-:Y:S01]  /*278370*/  R2UR UR8, R104 ;  /* 0x00000000680872ca */ /* 0x000fe200000e0000 */
[----:B------:R-:W-:Y:S01]  /*278380*/  IMAD R124, R124, 0x8, R127 ;  /* 0x000000087c7c7824 */ /* 0x000fe200078e027f */
        /* <DEDUP_REMOVED lines=20> */
.L_x_13336:
[----:B------:R-:W-:Y:S05]  /*2784d0*/  BSYNC.RECONVERGENT B2 ;  /* 0x0000000000027941 */ /* 0x000fea0003800200 */
.L_x_13334:
[----:B-----5:R-:W-:Y:S01]  /*2784e0*/  DADD R118, R118, R134 ;  /* 0x0000000076767229 */ /* 0x020fe20000000086 */
[----:B------:R-:W-:Y:S01]  /*2784f0*/  UMOV UR4, 0xff800000 ;  /* 0xff80000000047882 */ /* 0x000fe20000000000 */
[----:B------:R-:W-:Y:S01]  /*278500*/  DADD R120, R120, R136 ;  /* 0x0000000078787229 */ /* 0x000fe20000000088 */
[----:B------:R-:W-:Y:S01]  /*278510*/  UMOV UR5, 0x41cdcd64 ;  /* 0x41cdcd6400057882 */ /* 0x000fe20000000000 */
[----:B------:R-:W-:Y:S04]  /*278520*/  BSSY.RECONVERGENT B2, `(.L_x_13337) ;  /* 0x0000023000027945 */ /* 0x000fe80003800200 */
[----:B------:R-:W-:Y:S02]  /*278530*/  DADD R122, R118, R122 ;  /* 0x00000000767a7229 */ /* 0x000fe4000000007a */
[----:B------:R-:W-:Y:S01]  /*278540*/  DADD R120, R120, R124 ;  /* 0x0000000078787229 */ /* 0x000fe2000000007c */
[----:B------:R-:W-:-:S05]  /*278550*/  IMAD.MOV.U32 R124, RZ, RZ, 0x1 ;  /* 0x00000001ff7c7424 */ /* 0x000fca00078e00ff */
[----:B------:R-:W-:-:S06]  /*278560*/  DSETP.GT.AND P0, PT, R122, RZ, PT ;  /* 0x000000ff7a00722a */ /* 0x000fcc0003f04000 */
[----:B------:R-:W-:-:S06]  /*278570*/  DSETP.GT.OR P0, PT, |R122|, UR4, P0 ;  /* 0x000000047a007e2a */ /* 0x000fcc0008704600 */
[----:B------:R-:W-:-:S06]  /*278580*/  DSETP.GT.OR P0, PT, R120, RZ, P0 ;  /* 0x000000ff7800722a */ /* 0x000fcc0000704400 */
[----:B------:R-:W-:Y:S02]  /*278590*/  FSEL R138, R120, RZ, !P0 ;  /* 0x000000ff788a7208 */ /* 0x000fe40004000000 */
[----:B------:R-:W-:Y:S02]  /*2785a0*/  FSEL R139, R121, -1.875, !P0 ;  /* 0xbff00000798b7808 */ /* 0x000fe40004000000 */
[----:B------:R-:W-:Y:S02]  /*2785b0*/  FSEL R120, R122, RZ, !P0 ;  /* 0x000000ff7a787208 */ /* 0x000fe40004000000 */
[----:B------:R-:W-:Y:S02]  /*2785c0*/  FSEL R121, R123, +QNAN , !P0 ;  /* 0x7ff000007b797808 */ /* 0x000fe40004000000 */
[----:B------:R-:W-:-:S04]  /*2785d0*/  DADD R118, R106, R138 ;  /* 0x000000006a767229 */ /* 0x000fc8000000008a */
[----:B------:R-:W-:-:S04]  /*2785e0*/  DADD R120, R110, R120 ;  /* 0x000000006e787229 */ /* 0x000fc80000000078 */
[----:B------:R-:W-:-:S06]  /*2785f0*/  DADD R118, R118, R108 ;  /* 0x0000000076767229 */ /* 0x000fcc000000006c */
[----:B------:R-:W0:Y:S01]  /*278600*/  MUFU.RCP64H R125, R119 ;  /* 0x00000077007d7308 */ /* 0x000e220000001800 */
        /* <DEDUP_REMOVED lines=20> */
.L_x_13338:
[----:B------:R-:W-:Y:S05]  /*278750*/  BSYNC.RECONVERGENT B2 ;  /* 0x0000000000027941 */ /* 0x000fea0003800200 */
.L_x_13337:
[----:B------:R-:W-:Y:S02]  /*278760*/  IMAD.MOV.U32 R118, RZ, RZ, R138 ;  /* 0x000000ffff767224 */ /* 0x000fe400078e008a */
[----:B------:R-:W-:Y:S02]  /*278770*/  IMAD.MOV.U32 R119, RZ, RZ, R139 ;  /* 0x000000ffff777224 */ /* 0x000fe400078e008b */
[----:B------:R-:W-:-:S04]  /*278780*/  VIADD R146, R146, 0x1 ;  /* 0x0000000192927836 */ /* 0x000fc80000000000 */
[----:B------:R-:W-:-:S06]  /*278790*/  DSETP.GT.AND P0, PT, R118, -2500, PT ;  /* 0xc0a388007600742a */ /* 0x000fcc0003f04000 */
        /* <DEDUP_REMOVED lines=9> */
.L_x_13331:
[----:B------:R-:W-:Y:S05]  /*278830*/  BSYNC.RECONVERGENT B1 ;  /* 0x0000000000017941 */ /* 0x000fea0003800200 */
.L_x_13330:
[----:B------:R-:W-:Y:S01]  /*278840*/  DADD R118, R156, R106 ;  /* 0x000000009c767229 */ /* 0x000fe2000000006a */
[----:B------:R-:W-:Y:S01]  /*278850*/  IMAD.MOV.U32 R120, RZ, RZ, 0x1 ;  /* 0x00000001ff787424 */ /* 0x000fe200078e00ff */
[----:B------:R-:W-:Y:S01]  /*278860*/  BSSY.RECONVERGENT B1, `(.L_x_13340) ;  /* 0x0000019000017945 */ /* 0x000fe20003800200 */
[----:B------:R-:W-:-:S05]  /*278870*/  ISETP.GE.U32.AND P3, PT, R144, 0x6, PT ;  /* 0x000000069000780c */ /* 0x000fca0003f66070 */
        /* <DEDUP_REMOVED lines=20> */
[----:B-1---5:R-:W-:Y:S05]  /*2789c0*/  CALL.REL.NOINC `($__internal_0_$__cuda_sm20_div_rn_f64_full) ;  /* 0x0000015c00cc7944 */ /* 0x022fea0003c00000 */
[----:B------:R-:W-:Y:S02]  /*2789d0*/  IMAD.MOV.U32 R172, RZ, RZ, R136 ;  /* 0x000000ffffac7224 */ /* 0x000fe400078e0088 */
[----:B------:R-:W-:-:S07]  /*2789e0*/  IMAD.MOV.U32 R173, RZ, RZ, R137 ;  /* 0x000000ffffad7224 */ /* 0x000fce00078e0089 */
.L_x_13341:
[----:B------:R-:W-:Y:S05]  /*2789f0*/  BSYNC.RECONVERGENT B1 ;  /* 0x0000000000017941 */ /* 0x000fea0003800200 */
.L_x_13340:
[----:B------:R-:W-:Y:S01]  /*278a00*/  BSSY.RECONVERGENT B1, `(.L_x_13342) ;  /* 0x00000aa000017945 */ /* 0x000fe20003800200 */
[----:B------:R-:W-:Y:S02]  /*278a10*/  IMAD.MOV.U32 R152, RZ, RZ, 0x0 ;  /* 0x00000000ff987424 */ /* 0x000fe400078e00ff */
[----:B------:R-:W-:Y:S01]  /*278a20*/  IMAD.MOV.U32 R153, RZ, RZ, 0x7ff00000 ;  /* 0x7ff00000ff997424 */ /* 0x000fe200078e00ff */
[----:B------:R-:W-:Y:S06]  /*278a30*/  @!P3 BRA `(.L_x_13343) ;  /* 0x000000080098b947 */ /* 0x000fec0003800000 */
[----:B------:R-:W-:Y:S02]  /*278a40*/  IMAD.MOV.U32 R145, RZ, RZ, RZ ;  /* 0x000000ffff917224 */ /* 0x000fe400078e00ff */
[----:B------:R-:W-:Y:S02]  /*278a50*/  IMAD.MOV.U32 R138, RZ, RZ, 0x0 ;  /* 0x00000000ff8a7424 */ /* 0x000fe400078e00ff */
[----:B------:R-:W-:Y:S02]  /*278a60*/  IMAD.MOV.U32 R139, RZ, RZ, -0x100000 ;  /* 0xfff00000ff8b7424 */ /* 0x000fe400078e00ff */
[----:B------:R-:W-:Y:S02]  /*278a70*/  IMAD.MOV.U32 R152, RZ, RZ, 0x0 ;  /* 0x00000000ff987424 */ /* 0x000fe400078e00ff */
[----:B------:R-:W-:-:S07]  /*278a80*/  IMAD.MOV.U32 R153, RZ, RZ, 0x7ff00000 ;  /* 0x7ff00000ff997424 */ /* 0x000fce00078e00ff */
.L_x_13351:
        /* <DEDUP_REMOVED lines=29> */
.L_x_13345:
[----:B------:R-:W-:Y:S05]  /*278c60*/  BSYNC.RECONVERGENT B2 ;  /* 0x0000000000027941 */ /* 0x000fea0003800200 */
.L_x_13344:
[----:B------:R-:W-:Y:S01]  /*278c70*/  DSETP.GE.AND P0, PT, R122, R4, PT ;  /* 0x000000047a00722a */ /* 0x000fe20003f06000 */
[----:B------:R-:W-:-:S13]  /*278c80*/  BSSY.RECONVERGENT B2, `(.L_x_13346) ;  /* 0x000004e000027945 */ /* 0x000fda0003800200 */
[----:B------:R-:W-:Y:S05]  /*278c90*/  @!P0 BRA `(.L_x_13347) ;  /* 0x0000000000a08947 */ /* 0x000fea0003800000 */
[C---:B------:R-:W-:Y:S02]  /*278ca0*/  IMAD.IADD R120, R127.reuse, 0x1, R144 ;  /* 0x000000017f787824 */ /* 0x040fe400078e0290 */
[----:B------:R-:W-:-:S03]  /*278cb0*/  IMAD.IADD R3, R127, 0x1, R145 ;  /* 0x000000017f037824 */ /* 0x000fc600078e0291 */
[----:B------:R-:W2:Y:S04]  /*278cc0*/  LDL.U8 R118, [R120+0x2a47] ;  /* 0x002a470078767983 */ /* 0x000ea80000100000 */
[----:B------:R-:W3:Y:S04]  /*278cd0*/  LDL.U8 R3, [R3+0x2a49] ;  /* 0x002a490003037983 */ /* 0x000ee80000100000 */
        /* <DEDUP_REMOVED lines=9> */
[----:B--2---:R-:W-:Y:S01]  /*278d70*/  PRMT R119, R118, 0x8880, RZ ;  /* 0x0000888076777816 */ /* 0x004fe200000000ff */
[----:B----4-:R-:W-:Y:S01]  /*278d80*/  IMAD.WIDE R120, R120, 0x5, RZ ;  /* 0x0000000578787825 */ /* 0x010fe200078e02ff */
[----:B------:R-:W-:-:S03]  /*278d90*/  PRMT R118, R118, 0x8880, RZ ;  /* 0x0000888076767816 */ /* 0x000fc600000000ff */
[----:B------:R-:W-:Y:S01]  /*278da0*/  IMAD.WIDE R120, R119, 0x19, R120 ;  /* 0x0000001977787825 */ /* 0x000fe200078e0278 */
[C---:B---3--:R-:W-:Y:S02]  /*278db0*/  PRMT R119, R3.reuse, 0x8880, RZ ;  /* 0x0000888003777816 */ /* 0x048fe400000000ff */
[----:B------:R-:W-:-:S03]  /*278dc0*/  PRMT R122, R3, 0x8880, RZ ;  /* 0x00008880037a7816 */ /* 0x000fc600000000ff */
[----:B------:R-:W-:Y:S01]  /*278dd0*/  IMAD.MOV.U32 R3, RZ, RZ, R119 ;  /* 0x000000ffff037224 */ /* 0x000fe200078e0077 */
[----:B------:R-:W-:-:S03]  /*278de0*/  SHF.R.S32.HI R119, RZ, 0x1f, R118 ;  /* 0x0000001fff777819 */ /* 0x000fc60000011476 */
[----:B------:R-:W-:Y:S01]  /*278df0*/  IMAD.WIDE R118, R3, 0x5, R118 ;  /* 0x0000000503767825 */ /* 0x000fe200078e0276 */
[----:B------:R-:W-:-:S04]  /*278e00*/  IADD3 R3, P0, PT, R120, R122, RZ ;  /* 0x0000007a78037210 */ /* 0x000fc80007f1e0ff */
[----:B------:R-:W-:Y:S02]  /*278e10*/  LEA.HI.X.SX32 R121, R122, R121, 0x1, P0 ;  /* 0x000000797a797211 */ /* 0x000fe400000f0eff */
[----:B------:R-:W-:-:S04]  /*278e20*/  LEA R136, P0, R118, R129, 0x3 ;  /* 0x0000008176887211 */ /* 0x000fc800078018ff */
[----:B------:R-:W-:Y:S02]  /*278e30*/  LEA.HI.X R137, R118, R128, R119, 0x3, P0 ;  /* 0x0000008076897211 */ /* 0x000fe400000f1c77 */
[----:B------:R-:W-:-:S03]  /*278e40*/  LEA R120, P0, R3, R129, 0x3 ;  /* 0x0000008103787211 */ /* 0x000fc600078018ff */
[----:B------:R-:W2:Y:S01]  /*278e50*/  LDG.E.64 R134, desc[UR4][R136.64+0xb248] ;  /* 0x00b2480488867981 */ /* 0x000ea2000c1e1b00 */
[----:B------:R-:W-:Y:S01]  /*278e60*/  LEA.HI.X R121, R3, R128, R121, 0x3, P0 ;  /* 0x0000008003797211 */ /* 0x000fe200000f1c79 */
[----:B------:R-:W-:-:S04]  /*278e70*/  IMAD R3, R145, R0, R144 ;  /* 0x0000000091037224 */ /* 0x000fc800078e0290 */
[----:B------:R-:W-:Y:S01]  /*278e80*/  VIADD R3, R3, 0xfffffffe ;  /* 0xfffffffe03037836 */ /* 0x000fe20000000000 */
        /* <DEDUP_REMOVED lines=9> */
.L_x_13347:
        /* <DEDUP_REMOVED lines=15> */
[----:B---3--:R-:W-:-:S03]  /*279010*/  PRMT R121, R122, 0x8880, RZ ;  /* 0x000088807a797816 */ /* 0x008fc600000000ff */
[----:B------:R-:W-:-:S03]  /*279020*/  IMAD.WIDE R118, R3, 0x19, R118 ;  /* 0x0000001903767825 */ /* 0x000fc600078e0276 */
[----:B------:R-:W-:Y:S02]  /*279030*/  IADD3 R3, P0, PT, R118, R121, RZ ;  /* 0x0000007976037210 */ /* 0x000fe40007f1e0ff */
[----:B------:R-:W-:Y:S02]  /*279040*/  PRMT R118, R120, 0x8880, RZ ;  /* 0x0000888078767816 */ /* 0x000fe400000000ff */
[----:B------:R-:W-:Y:S02]  /*279050*/  LEA.HI.X.SX32 R121, R121, R119, 0x1, P0 ;  /* 0x0000007779797211 */ /* 0x000fe400000f0eff */
[----:B------:R-:W-:Y:S02]  /*279060*/  PRMT R122, R122, 0x8880, RZ ;  /* 0x000088807a7a7816 */ /* 0x000fe400000000ff */
[--C-:B------:R-:W-:Y:S02]  /*279070*/  SHF.R.S32.HI R119, RZ, 0x1f, R118.reuse ;  /* 0x0000001fff777819 */ /* 0x100fe40000011476 */
[----:B------:R-:W-:Y:S01]  /*279080*/  LEA R120, P0, R3, R129, 0x3 ;  /* 0x0000008103787211 */ /* 0x000fe200078018ff */
[----:B------:R-:W-:-:S03]  /*279090*/  IMAD.WIDE R118, R122, 0x5, R118 ;  /* 0x000000057a767825 */ /* 0x000fc600078e0276 */
[----:B------:R-:W-:Y:S01]  /*2790a0*/  LEA.HI.X R121, R3, R128, R121, 0x3, P0 ;  /* 0x0000008003797211 */ /* 0x000fe200000f1c79 */
[----:B------:R-:W-:Y:S01]  /*2790b0*/  IMAD R3, R145, R0, R144 ;  /* 0x0000000091037224 */ /* 0x000fe200078e0290 */
[----:B------:R-:W-:-:S03]  /*2790c0*/  LEA R136, P0, R118, R129, 0x3 ;  /* 0x0000008176887211 */ /* 0x000fc600078018ff */
[----:B------:R-:W-:Y:S01]  /*2790d0*/  VIADD R3, R3, 0xfffffffe ;  /* 0xfffffffe03037836 */ /* 0x000fe20000000000 */
[----:B------:R-:W-:Y:S02]  /*2790e0*/  LEA.HI.X R137, R118, R128, R119, 0x3, P0 ;  /* 0x0000008076897211 */ /* 0x000fe400000f1c77 */
[----:B------:R0:W5:Y:S01]  /*2790f0*/  LDG.E.64 R118, desc[UR6][R120.64+0x5208] ;  /* 0x0052080678767981 */ /* 0x000162000c1e1b00 */
[----:B------:R-:W-:-:S03]  /*279100*/  IMAD R124, R3, 0x8, R127 ;  /* 0x00000008037c7824 */ /* 0x000fc600078e027f */
[----:B------:R0:W5:Y:S04]  /*279110*/  LDG.E.64 R134, desc[UR4][R136.64+0xb248] ;  /* 0x00b2480488867981 */ /* 0x000168000c1e1b00 */
[----:B------:R0:W5:Y:S04]  /*279120*/  LDL.64 R122, [R124+0xc8] ;  /* 0x0000c8007c7a7983 */ /* 0x0001680000100a00 */
[----:B------:R-:W5:Y:S04]  /*279130*/  LDG.E.64 R120, desc[UR10][R120.64+0x4e20] ;  /* 0x004e200a78787981 */ /* 0x000f68000c1e1b00 */
[----:B------:R-:W5:Y:S04]  /*279140*/  LDG.E.64 R136, desc[UR8][R136.64+0xb180] ;  /* 0x00b1800888887981 */ /* 0x000f68000c1e1b00 */
[----:B0-----:R-:W5:Y:S02]  /*279150*/  LDL.64 R124, [R124+0x1450] ;  /* 0x001450007c7c7983 */ /* 0x001f640000100a00 */
.L_x_13348:
[----:B------:R-:W-:Y:S05]  /*279160*/  BSYNC.RECONVERGENT B2 ;  /* 0x0000000000027941 */ /* 0x000fea0003800200 */
.L_x_13346:
        /* <DEDUP_REMOVED lines=39> */
.L_x_13350:
[----:B------:R-:W-:Y:S05]  /*2793e0*/  BSYNC.RECONVERGENT B2 ;  /* 0x0000000000027941 */ /* 0x000fea0003800200 */
.L_x_13349:
        /* <DEDUP_REMOVED lines=11> */
.L_x_13343:
[----:B------:R-:W-:Y:S05]  /*2794a0*/  BSYNC.RECONVERGENT B1 ;  /* 0x0000000000017941 */ /* 0x000fea0003800200 */
.L_x_13342:
        /* <DEDUP_REMOVED lines=10> */
.L_x_13361:
        /* <DEDUP_REMOVED lines=29> */
.L_x_13355:
[----:B------:R-:W-:Y:S05]  /*279720*/  BSYNC.RECONVERGENT B2 ;  /* 0x0000000000027941 */ /* 0x000fea0003800200 */
.L_x_13354:
[----:B------:R-:W-:Y:S01]  /*279730*/  DSETP.GE.AND P0, PT, R122, R4, PT ;  /* 0x000000047a00722a */ /* 0x000fe20003f06000 */
[----:B------:R-:W-:-:S13]  /*279740*/  BSSY.RECONVERGENT B2, `(.L_x_13356) ;  /* 0x000004e000027945 */ /* 0x000fda0003800200 */
[----:B------:R-:W-:Y:S05]  /*279750*/  @!P0 BRA `(.L_x_13357) ;  /* 0x0000000000a08947 */ /* 0x000fea0003800000 */
[C---:B------:R-:W-:Y:S01]  /*279760*/  IADD3 R120, PT, PT, R127.reuse, R144, RZ ;  /* 0x000000907f787210 */ /* 0x040fe20007ffe0ff */
[----:B------:R-:W-:-:S04]  /*279770*/  IMAD.IADD R3, R127, 0x1, R145 ;  /* 0x000000017f037824 */ /* 0x000fc800078e0291 */
        /* <DEDUP_REMOVED lines=38> */
.L_x_13357:
        /* <DEDUP_REMOVED lines=36> */
.L_x_13358:
[----:B------:R-:W-:Y:S05]  /*279c20*/  BSYNC.RECONVERGENT B2 ;  /* 0x0000000000027941 */ /* 0x000fea0003800200 */
.L_x_13356:
        /* <DEDUP_REMOVED lines=39> */
.L_x_13360:
[----:B------:R-:W-:Y:S05]  /*279ea0*/  BSYNC.RECONVERGENT B2 ;  /* 0x0000000000027941 */ /* 0x000fea0003800200 */
.L_x_13359:
        /* <DEDUP_REMOVED lines=13> */
.L_x_13353:
[----:B------:R-:W-:Y:S05]  /*279f80*/  BSYNC.RECONVERGENT B1 ;  /* 0x0000000000017941 */ /* 0x000fea0003800200 */
.L_x_13352:
        /* <DEDUP_REMOVED lines=26> */
.L_x_13363:
[----:B------:R-:W-:Y:S05]  /*27a130*/  BSYNC.RECONVERGENT B1 ;  /* 0x0000000000017941 */ /* 0x000fea0003800200 */
.L_x_13362:
        /* <DEDUP_REMOVED lines=10> */
.L_x_13373:
        /* <DEDUP_REMOVED lines=29> */
.L_x_13367:
[----:B------:R-:W-:Y:S05]  /*27a3b0*/  BSYNC.RECONVERGENT B2 ;  /* 0x0000000000027941 */ /* 0x000fea0003800200 */
.L_x_13366:
[----:B------:R-:W-:Y:S01]  /*27a3c0*/  DSETP.GE.AND P0, PT, R122, R4, PT ;  /* 0x000000047a00722a */ /* 0x000fe20003f06000 */
[----:B------:R-:W-:-:S13]  /*27a3d0*/  BSSY.RECONVERGENT B2, `(.L_x_13368) ;  /* 0x000004d000027945 */ /* 0x000fda0003800200 */
[----:B------:R-:W-:Y:S05]  /*27a3e0*/  @!P0 BRA `(.L_x_13369) ;  /* 0x00000000009c8947 */ /* 0x000fea0003800000 */
[----:B------:R-:W-:-:S05]  /*27a3f0*/  IMAD.IADD R120, R127, 0x1, R144 ;  /* 0x000000017f787824 */ /* 0x000fca00078e0290 */
[----:B------:R-:W2:Y:S01]  /*27a400*/  LDL.U8 R118, [R120+0x2a47] ;  /* 0x002a470078767983 */ /* 0x000ea20000100000 */
[----:B------:R-:W-:-:S05]  /*27a410*/  IMAD.IADD R123, R127, 0x1, R145 ;  /* 0x000000017f7b7824 */ /* 0x000fca00078e0291 */
[----:B------:R-:W3:Y:S04]  /*27a420*/  LDL.S8 R122, [R123+0x2a4a] ;  /* 0x002a4a007b7a7983 */ /* 0x000ee80000100200 */
[----:B------:R-:W4:Y:S04]  /*27a430*/  LDL.S8 R120, [R120+0x2a48] ;  /* 0x002a480078787983 */ /* 0x000f280000100200 */
[----:B------:R-:W3:Y:S01]  /*27a440*/  LDL.S8 R3, [R123+0x2a49] ;  /* 0x002a49007b037983 */ /* 0x000ee20000100200 */
        /* <DEDUP_REMOVED lines=9> */
[----:B------:R-:W-:Y:S01]  /*27a4e0*/  PRMT R118, R118, 0x8880, RZ ;  /* 0x0000888076767816 */ /* 0x000fe200000000ff */
[----:B----4-:R-:W-:-:S04]  /*27a4f0*/  IMAD.WIDE R120, R120, 0x19, RZ ;  /* 0x0000001978787825 */ /* 0x010fc800078e02ff */
[----:B------:R-:W-:Y:S01]  /*27a500*/  IMAD.WIDE R120, R119, 0x7d, R120 ;  /* 0x0000007d77787825 */ /* 0x000fe200078e0278 */
[----:B------:R-:W-:-:S03]  /*27a510*/  SHF.R.S32.HI R119, RZ, 0x1f, R118 ;  /* 0x0000001fff777819 */ /* 0x000fc60000011476 */
[----:B---3--:R-:W-:-:S04]  /*27a520*/  IMAD.WIDE R120, R122, 0x5, R120 ;  /* 0x000000057a787825 */ /* 0x008fc800078e0278 */
        /* <DEDUP_REMOVED lines=9> */
[----:B------:R0:W5:Y:S01]  /*27a5c0*/  LDG.E.64 R118, desc[UR6][R120.64+0x9df8] ;  /* 0x009df80678767981 */ /* 0x000162000c1e1b00 */
[----:B------:R-:W-:-:S03]  /*27a5d0*/  IADD3 R3, PT, PT, R144, -0x2, R3 ;  /* 0xfffffffe90037810 */ /* 0x000fc60007ffe003 */
[----:B------:R-:W3:Y:S02]  /*27a5e0*/  LDG.E.64 R136, desc[UR8][R136.64+0xb180] ;  /* 0x00b1800888887981 */ /* 0x000ee4000c1e1b00 */
[----:B------:R-:W-:Y:S02]  /*27a5f0*/  IMAD R124, R3, 0x8, R127 ;  /* 0x00000008037c7824 */ /* 0x000fe400078e027f */
[----:B------:R-:W5:Y:S04]  /*27a600*/  LDG.E.64 R120, desc[UR10][R120.64+0x8a70] ;  /* 0x008a700a78787981 */ /* 0x000f68000c1e1b00 */
[----:B------:R0:W5:Y:S04]  /*27a610*/  LDL.64 R122, [R124+0xc8] ;  /* 0x0000c8007c7a7983 */ /* 0x0001680000100a00 */
[----:B------:R-:W5:Y:S01]  /*27a620*/  LDL.64 R124, [R124+0x1450] ;  /* 0x001450007c7c7983 */ /* 0x000f620000100a00 */
[----:B--2---:R-:W-:-:S02]  /*27a630*/  DADD R134, R140, R134 ;  /* 0x000000008c867229 */ /* 0x004fc40000000086 */
[----:B---3--:R-:W-:Y:S01]  /*27a640*/  DADD R136, R142, R136 ;  /* 0x000000008e887229 */ /* 0x008fe20000000088 */
[----:B0-----:R-:W-:Y:S10]  /*27a650*/  BRA `(.L_x_13370) ;  /* 0x0000000000907947 */ /* 0x001ff40003800000 */
.L_x_13369:
        /* <DEDUP_REMOVED lines=24> */
[----:B------:R-:W-:Y:S01]  /*27a7e0*/  LEA.HI.X R137, R118, R128, R119, 0x3, P0 ;  /* 0x0000008076897211 */ /* 0x000fe200000f1c77 */
[----:B------:R-:W-:Y:S01]  /*27a7f0*/  IMAD R118, R145, R0, R0 ;  /* 0x0000000091767224 */ /* 0x000fe200078e0200 */
[----:B------:R-:W-:-:S03]  /*27a800*/  LEA R120, P0, R122, R129, 0x3 ;  /* 0x000000817a787211 */ /* 0x000fc600078018ff */
[----:B------:R0:W5:Y:S01]  /*27a810*/  LDG.E.64 R134, desc[UR4][R136.64+0xb248] ;  /* 0x00b2480488867981 */ /* 0x000162000c1e1b00 */
[----:B------:R-:W-:Y:S02]  /*27a820*/  IADD3 R118, PT, PT, R144, -0x2, R118 ;  /* 0xfffffffe90767810 */ /* 0x000fe40007ffe076 */
[----:B------:R-:W-:-:S03]  /*27a830*/  LEA.HI.X R121, R122, R128, R3, 0x3, P0 ;  /* 0x000000807a797211 */ /* 0x000fc600000f1c03 */
[----:B------:R-:W-:Y:S02]  /*27a840*/  IMAD R124, R118, 0x8, R127 ;  /* 0x00000008767c7824 */ /* 0x000fe400078e027f */
[----:B------:R0:W5:Y:S04]  /*27a850*/  LDG.E.64 R118, desc[UR6][R120.64+0x9df8] ;  /* 0x009df80678767981 */ /* 0x000168000c1e1b00 */
[----:B------:R0:W5:Y:S04]  /*27a860*/  LDL.64 R122, [R124+0xc8] ;  /* 0x0000c8007c7a7983 */ /* 0x0001680000100a00 */
[----:B------:R-:W5:Y:S04]  /*27a870*/  LDG.E.64 R136, desc[UR8][R136.64+0xb180] ;  /* 0x00b1800888887981 */ /* 0x000f68000c1e1b00 */
[----:B------:R-:W5:Y:S04]  /*27a880*/  LDG.E.64 R120, desc[UR10][R120.64+0x8a70] ;  /* 0x008a700a78787981 */ /* 0x000f68000c1e1b00 */
[----:B0-----:R-:W5:Y:S02]  /*27a890*/  LDL.64 R124, [R124+0x1450] ;  /* 0x001450007c7c7983 */ /* 0x001f640000100a00 */
.L_x_13370:
[----:B------:R-:W-:Y:S05]  /*27a8a0*/  BSYNC.RECONVERGENT B2 ;  /* 0x0000000000027941 */ /* 0x000fea0003800200 */
.L_x_13368:
        /* <DEDUP_REMOVED lines=39> */
.L_x_13372:
[----:B------:R-:W-:Y:S05]  /*27ab20*/  BSYNC.RECONVERGENT B2 ;  /* 0x0000000000027941 */ /* 0x000fea0003800200 */
.L_x_13371:
        /* <DEDUP_REMOVED lines=11> */
.L_x_13365:
[----:B------:R-:W-:Y:S05]  /*27abe0*/  BSYNC.RECONVERGENT B1 ;  /* 0x0000000000017941 */ /* 0x000fea0003800200 */
.L_x_13364:
[----:B------:R-:W-:Y:S01]  /*27abf0*/  ISETP.GE.U32.AND P0, PT, R144, 0x7, PT ;  /* 0x000000079000780c */ /* 0x000fe20003f06070 */
[----:B------:R-:W-:Y:S01]  /*27ac00*/  BSSY.RECONVERGENT B1, `(.L_x_13374) ;  /* 0x00000ab000017945 */ /* 0x000fe20003800200 */
[----:B------:R-:W-:Y:S02]  /*27ac10*/  IMAD.MOV.U32 R142, RZ, RZ, 0x0 ;  /* 0x00000000ff8e7424 */ /* 0x000fe400078e00ff */
[----:B------:R-:W-:-:S09]  /*27ac20*/  IMAD.MOV.U32 R143, RZ, RZ, -0x40100000 ;  /* 0xbff00000ff8f7424 */ /* 0x000fd200078e00ff */
[----:B------:R-:W-:Y:S05]  /*27ac30*/  @!P0 BRA `(.L_x_13375) ;  /* 0x00000008009c8947 */ /* 0x000fea0003800000 */
[----:B------:R-:W-:Y:S02]  /*27ac40*/  IMAD.IADD R145, R127, 0x1, R144 ;  /* 0x000000017f917824 */ /* 0x000fe400078e0290 */
[----:B------:R-:W-:Y:S02]  /*27ac50*/  IMAD.MOV.U32 R183, RZ, RZ, RZ ;  /* 0x000000ffffb77224 */ /* 0x000fe400078e00ff */
[----:B------:R-:W-:Y:S02]  /*27ac60*/  IMAD.MOV.U32 R140, RZ, RZ, 0x0 ;  /* 0x00000000ff8c7424 */ /* 0x000fe400078e00ff */
[----:B------:R-:W-:Y:S02]  /*27ac70*/  IMAD.MOV.U32 R141, RZ, RZ, -0x100000 ;  /* 0xfff00000ff8d7424 */ /* 0x000fe400078e00ff */
[----:B------:R-:W-:Y:S02]  /*27ac80*/  IMAD.MOV.U32 R142, RZ, RZ, 0x0 ;  /* 0x00000000ff8e7424 */ /* 0x000fe400078e00ff */
[----:B------:R-:W-:-:S07]  /*27ac90*/  IMAD.MOV.U32 R143, RZ, RZ, -0x40100000 ;  /* 0xbff00000ff8f7424 */ /* 0x000fce00078e00ff */
.L_x_13383:
        /* <DEDUP_REMOVED lines=29> */
.L_x_13377:
[----:B------:R-:W-:Y:S05]  /*27ae70*/  BSYNC.RECONVERGENT B2 ;  /* 0x0000000000027941 */ /* 0x000fea0003800200 */
.L_x_13376:
        /* <DEDUP_REMOVED lines=42> */
.L_x_13379:
[----:B------:R-:W2:Y:S04]  /*27b120*/  LDL.S8 R120, [R145+0x2a48] ;  /* 0x002a480091787983 */ /* 0x000ea80000100200 */
[----:B------:R-:W3:Y:S01]  /*27b130*/  LDL.U8 R118, [R145+0x2a47] ;  /* 0x002a470091767983 */ /* 0x000ee20000100000 */
[----:B------:R-:W-:-:S05]  /*27b140*/  IMAD.IADD R123, R127, 0x1, R183 ;  /* 0x000000017f7b7824 */ /* 0x000fca00078e02b7 */
[----:B------:R-:W4:Y:S04]  /*27b150*/  LDL.S8 R122, [R123+0x2a4a] ;  /* 0x002a4a007b7a7983 */ /* 0x000f280000100200 */
        /* <DEDUP_REMOVED lines=8> */
[----:B------:R-:W-:Y:S01]  /*27b1e0*/  R2UR UR11, R105 ;  /* 0x00000000690b72ca */ /* 0x000fe200000e0000 */
[----:B--2---:R-:W-:Y:S01]  /*27b1f0*/  IMAD.WIDE R120, R120, 0x19, RZ ;  /* 0x0000001978787825 */ /* 0x004fe200078e02ff */
[C---:B---3--:R-:W-:Y:S02]  /*27b200*/  PRMT R119, R118.reuse, 0x8880, RZ ;  /* 0x0000888076777816 */ /* 0x048fe400000000ff */
[----:B------:R-:W-:-:S03]  /*27b210*/  PRMT R118, R118, 0x8880, RZ ;  /* 0x0000888076767816 */ /* 0x000fc600000000ff */
[----:B------:R-:W-:Y:S01]  /*27b220*/  IMAD.WIDE R120, R119, 0x7d, R120 ;  /* 0x0000007d77787825 */ /* 0x000fe200078e0278 */
[----:B------:R-:W-:-:S03]  /*27b230*/  SHF.R.S32.HI R119, RZ, 0x1f, R118 ;  /* 0x0000001fff777819 */ /* 0x000fc60000011476 */
[----:B----4-:R-:W-:-:S04]  /*27b240*/  IMAD.WIDE R120, R122, 0x5, R120 ;  /* 0x000000057a787825 */ /* 0x010fc800078e0278 */
        /* <DEDUP_REMOVED lines=16> */
.L_x_13380:
[----:B------:R-:W-:Y:S05]  /*27b350*/  BSYNC.RECONVERGENT B2 ;  /* 0x0000000000027941 */ /* 0x000fea0003800200 */
.L_x_13378:
        /* <DEDUP_REMOVED lines=39> */
.L_x_13382:
[----:B------:R-:W-:Y:S05]  /*27b5d0*/  BSYNC.RECONVERGENT B2 ;  /* 0x0000000000027941 */ /* 0x000fea0003800200 */
.L_x_13381:
        /* <DEDUP_REMOVED lines=13> */
.L_x_13375:
[----:B------:R-:W-:Y:S05]  /*27b6b0*/  BSYNC.RECONVERGENT B1 ;  /* 0x0000000000017941 */ /* 0x000fea0003800200 */
.L_x_13374:
[----:B-----5:R-:W-:Y:S01]  /*27b6c0*/  DADD R118, R178, R106 ;  /* 0x00000000b2767229 */ /* 0x020fe2000000006a */
        /* <DEDUP_REMOVED lines=25> */
.L_x_13385:
[----:B------:R-:W-:Y:S05]  /*27b860*/  BSYNC.RECONVERGENT B1 ;  /* 0x0000000000017941 */ /* 0x000fea0003800200 */
.L_x_13384:
        /* <DEDUP_REMOVED lines=26> */
.L_x_13387:
[----:B------:R-:W-:Y:S05]  /*27ba10*/  BSYNC.RECONVERGENT B1 ;  /* 0x0000000000017941 */ /* 0x000fea0003800200 */
.L_x_13386:
[C---:B------:R-:W-:Y:S01]  /*27ba20*/  DSETP.GT.AND P0, PT, R138.reuse, R172, PT ;  /* 0x000000ac8a00722a */ /* 0x040fe20003f04000 */
[----:B------:R-:W-:Y:S01]  /*27ba30*/  BSSY.RECONVERGENT B1, `(.L_x_13388) ;  /* 0x0000011000017945 */ /* 0x000fe20003800200 */
[----:B------:R-:W-:Y:S01]  /*27ba40*/  DSETP.GT.AND P1, PT, R138, R122, PT ;  /* 0x0000007a8a00722a */ /* 0x000fe20003f24000 */
[----:B------:R-:W-:-:S03]  /*27ba50*/  IMAD.MOV.U32 R3, RZ, RZ, 0x1 ;  /* 0x00000001ff037424 */ /* 0x000fc600078e00ff */
[----:B------:R-:W-:-:S06]  /*27ba60*/  DSETP.GT.AND P0, PT, R138, R174, P0 ;  /* 0x000000ae8a00722a */ /* 0x000fcc0000704000 */
[----:B------:R-:W-:-:S14]  /*27ba70*/  DSETP.GT.AND P0, PT, R138, R170, P0 ;  /* 0x000000aa8a00722a */ /* 0x000fdc0000704000 */
[----:B------:R-:W-:Y:S05]  /*27ba80*/  @P0 BRA P1, `(.L_x_13389) ;  /* 0x00000000002c0947 */ /* 0x000fea0000800000 */
[C---:B------:R-:W-:Y:S01]  /*27ba90*/  DSETP.GT.AND P0, PT, R174.reuse, R170, PT ;  /* 0x000000aaae00722a */ /* 0x040fe20003f04000 */
[----:B------:R-:W-:Y:S01]  /*27baa0*/  IMAD.MOV.U32 R3, RZ, RZ, 0x2 ;  /* 0x00000002ff037424 */ /* 0x000fe200078e00ff */
[----:B------:R-:W-:-:S04]  /*27bab0*/  DSETP.GT.AND P1, PT, R174, R122, PT ;  /* 0x0000007aae00722a */ /* 0x000fc80003f24000 */
[----:B------:R-:W-:-:S14]  /*27bac0*/  DSETP.GT.AND P0, PT, R174, R172, P0 ;  /* 0x000000acae00722a */ /* 0x000fdc0000704000 */
[----:B------:R-:W-:Y:S05]  /*27bad0*/  @P0 BRA P1, `(.L_x_13389) ;  /* 0x0000000000180947 */ /* 0x000fea0000800000 */
[----:B------:R-:W-:Y:S01]  /*27bae0*/  DSETP.GT.AND P0, PT, R172, R122, PT ;  /* 0x0000007aac00722a */ /* 0x000fe20003f04000 */
[----:B------:R-:W-:-:S05]  /*27baf0*/  MOV R3, 0x3 ;  /* 0x0000000300037802 */ /* 0x000fca0000000f00 */
[----:B------:R-:W-:-:S14]  /*27bb00*/  DSETP.GT.AND P0, PT, R172, R170, P0 ;  /* 0x000000aaac00722a */ /* 0x000fdc0000704000 */
[----:B------:R-:W-:Y:S01]  /*27bb10*/  @!P0 DSETP.GT.AND P1, PT, R170, R122, PT ;  /* 0x0000007aaa00822a */ /* 0x000fe20003f24000 */
[----:B------:R-:W-:-:S05]  /*27bb20*/  @!P0 IMAD.MOV.U32 R118, RZ, RZ, 0x4 ;  /* 0x00000004ff768424 */ /* 0x000fca00078e00ff */
[----:B------:R-:W-:-:S08]  /*27bb30*/  @!P0 SEL R3, R118, 0x5, P1 ;  /* 0x0000000576038807 */ /* 0x000fd00000800000 */
.L_x_13389:
[----:B------:R-:W-:Y:S05]  /*27bb40*/  BSYNC.RECONVERGENT B1 ;  /* 0x0000000000017941 */ /* 0x000fea0003800200 */
.L_x_13388:
[----:B------:R-:W-:Y:S01]  /*27bb50*/  ISETP.GT.AND P0, PT, R3, 0x2, PT ;  /* 0x000000020300780c */ /* 0x000fe20003f04270 */
[----:B------:R-:W-:Y:S01]  /*27bb60*/  VIADD R118, R127, 0x27e0 ;  /* 0x000027e07f767836 */ /* 0x000fe20000000000 */
[----:B------:R-:W-:Y:S03]  /*27bb70*/  BSSY.RECONVERGENT B1, `(.L_x_13390) ;  /* 0x0000031000017945 */ /* 0x000fe60003800200 */
[----:B------:R-:W-:-:S08]  /*27bb80*/  IMAD R120, R144, 0x8, R118 ;  /* 0x0000000890787824 */ /* 0x000fd000078e0276 */
[----:B------:R-:W-:Y:S05]  /*27bb90*/  @P0 BRA `(.L_x_13391) ;  /* 0x0000000000380947 */ /* 0x000fea0003800000 */
[----:B------:R-:W-:-:S13]  /*27bba0*/  ISETP.NE.AND P0, PT, R3, 0x1, PT ;  /* 0x000000010300780c */ /* 0x000fda0003f05270 */
[----:B------:R-:W-:Y:S05]  /*27bbb0*/  @!P0 BRA `(.L_x_13392) ;  /* 0x0000000000248947 */ /* 0x000fea0003800000 */
[----:B------:R-:W-:Y:S01]  /*27bbc0*/  UMOV UR4, 0x66666666 ;  /* 0x6666666600047882 */ /* 0x000fe20000000000 */
[----:B------:R-:W-:Y:S02]  /*27bbd0*/  UMOV UR5, 0x40736266 ;  /* 0x4073626600057882 */ /* 0x000fe40000000000 */
[----:B------:R-:W-:-:S08]  /*27bbe0*/  DMUL R118, R154, UR4 ;  /* 0x000000049a767c28 */ /* 0x000fd00008000000 */
[----:B------:R-:W-:-:S14]  /*27bbf0*/  DSETP.GEU.AND P0, PT, R158, R118, PT ;  /* 0x000000769e00722a */ /* 0x000fdc0003f0e000 */
[----:B------:R0:W-:Y:S04]  /*27bc00*/  @!P0 STL.64 [R120], R154 ;  /* 0x0000009a78008387 */ /* 0x0001e80000100a00 */
[----:B------:R0:W-:Y:S04]  /*27bc10*/  @!P0 STL.64 [R168+0x28b0], R158 ;  /* 0x0028b09ea8008387 */ /* 0x0001e80000100a00 */
[----:B------:R0:W-:Y:S04]  /*27bc20*/  @P0 STL.64 [R120], R178 ;  /* 0x000000b278000387 */ /* 0x0001e80000100a00 */
[----:B------:R0:W-:Y:S01]  /*27bc30*/  @P0 STL.64 [R168+0x28b0], R176 ;  /* 0x0028b0b0a8000387 */ /* 0x0001e20000100a00 */
[----:B------:R-:W-:Y:S05]  /*27bc40*/  BRA `(.L_x_13393) ;  /* 0x00000000008c7947 */ /* 0x000fea0003800000 */
.L_x_13392:
[----:B------:R4:W-:Y:S04]  /*27bc50*/  STL.64 [R120], R178 ;  /* 0x000000b278007387 */ /* 0x0009e80000100a00 */
[----:B------:R4:W-:Y:S01]  /*27bc60*/  STL.64 [R168+0x28b0], R176 ;  /* 0x0028b0b0a8007387 */ /* 0x0009e20000100a00 */
[----:B------:R-:W-:Y:S05]  /*27bc70*/  BRA `(.L_x_13393) ;  /* 0x0000000000807947 */ /* 0x000fea0003800000 */
.L_x_13391:
[----:B------:R-:W-:-:S05]  /*27bc80*/  IMAD.MOV.U32 R118, RZ, RZ, 0x2 ;  /* 0x00000002ff767424 */ /* 0x000fca00078e00ff */
[----:B------:R-:W-:-:S05]  /*27bc90*/  VIADDMNMX.U32 R3, R3, 0xfffffffd, R118, PT ;  /* 0xfffffffd03037846 */ /* 0x000fca0003800076 */
[----:B------:R-:W-:-:S04]  /*27bca0*/  IMAD.SHL.U32 R3, R3, 0x4, RZ ;  /* 0x0000000403037824 */ /* 0x000fc800078e00ff */
[----:B------:R-:W0:Y:S02]  /*27bcb0*/  LDC R118, c[0x2][R3] ;  /* 0x0080000003767b82 */ /* 0x000e240000000800 */
[----:B0-----:R-:W-:-:S04]  /*27bcc0*/  SHF.R.S32.HI R119, RZ, 0x1f, R118 ;  /* 0x0000001fff777819 */ /* 0x001fc80000011476 */
.L_x_13710:
[----:B------:R-:W-:Y:S05]  /*27bcd0*/  BRX R118 -0x27bce0                                                                        (*"BRANCH_TARGETS .L_x_13711,.L_x_13712,.L_x_13713"*) ;  /* 0xffffd84076c87949 */ /* 0x000fea000383ffff */
.L_x_13712:
        /* <DEDUP_REMOVED lines=9> */
.L_x_13713:
        /* <DEDUP_REMOVED lines=9> */
.L_x_13711:
[----:B------:R-:W-:Y:S01]  /*27be00*/  UMOV UR4, 0x66666666 ;  /* 0x6666666600047882 */ /* 0x000fe20000000000 */
[----:B------:R-:W-:Y:S02]  /*27be10*/  UMOV UR5, 0x40736266 ;  /* 0x4073626600057882 */ /* 0x000fe40000000000 */
[----:B------:R-:W-:-:S08]  /*27be20*/  DMUL R118, R156, UR4 ;  /* 0x000000049c767c28 */ /* 0x000fd00008000000 */
[----:B------:R-:W-:-:S14]  /*27be30*/  DSETP.GEU.AND P0, PT, R166, R118, PT ;  /* 0x00000076a600722a */ /* 0x000fdc0003f0e000 */
[----:B------:R0:W-:Y:S04]  /*27be40*/  @!P0 STL.64 [R120], R156 ;  /* 0x0000009c78008387 */ /* 0x0001e80000100a00 */
[----:B------:R0:W-:Y:S04]  /*27be50*/  @!P0 STL.64 [R168+0x28b0], R166 ;  /* 0x0028b0a6a8008387 */ /* 0x0001e80000100a00 */
[----:B------:R0:W-:Y:S04]  /*27be60*/  @P0 STL.64 [R120], R178 ;  /* 0x000000b278000387 */ /* 0x0001e80000100a00 */
[----:B------:R0:W-:Y:S02]  /*27be70*/  @P0 STL.64 [R168+0x28b0], R176 ;  /* 0x0028b0b0a8000387 */ /* 0x0001e40000100a00 */
.L_x_13393:
[----:B------:R-:W-:Y:S05]  /*27be80*/  BSYNC.RECONVERGENT B1 ;  /* 0x0000000000017941 */ /* 0x000fea0003800200 */
.L_x_13390:
[----:B------:R-:W-:Y:S02]  /*27be90*/  VIADD R3, R2, 0xfffffffa ;  /* 0xfffffffa02037836 */ /* 0x000fe40000000000 */
[C---:B------:R-:W-:Y:S02]  /*27bea0*/  VIADD R151, R144.reuse, 0xfffffffd ;  /* 0xfffffffd90977836 */ /* 0x040fe40000000000 */
[C---:B------:R-:W-:Y:S01]  /*27beb0*/  VIADD R150, R144.reuse, 0xfffffffc ;  /* 0xfffffffc90967836 */ /* 0x040fe20000000000 */
[----:B------:R-:W-:Y:S01]  /*27bec0*/  ISETP.NE.AND P0, PT, R165, R3, PT ;  /* 0x00000003a500720c */ /* 0x000fe20003f05270 */
[C---:B------:R-:W-:Y:S02]  /*27bed0*/  VIADD R3, R144.reuse, 0x1 ;  /* 0x0000000190037836 */ /* 0x040fe40000000000 */
[----:B------:R-:W-:Y:S02]  /*27bee0*/  VIADD R165, R144, 0xfffffffb ;  /* 0xfffffffb90a57836 */ /* 0x000fe40000000000 */
[----:B------:R-:W-:-:S08]  /*27bef0*/  IMAD.MOV.U32 R144, RZ, RZ, R3 ;  /* 0x000000ffff907224 */ /* 0x000fd000078e0003 */
[----:B------:R-:W-:Y:S05]  /*27bf00*/  @P0 BRA `(.L_x_13394) ;  /* 0xffffff8800a00947 */ /* 0x000fea000383ffff */
.L_x_13271:
[----:B------:R-:W-:Y:S05]  /*27bf10*/  BSYNC.RECONVERGENT B3 ;  /* 0x0000000000037941 */ /* 0x000fea0003800200 */
.L_x_13270:
[----:B------:R-:W-:-:S05]  /*27bf20*/  IMAD R3, R2, 0x8, R127 ;  /* 0x0000000802037824 */ /* 0x000fca00078e027f */
[----:B------:R-:W5:Y:S04]  /*27bf30*/  LDL.64 R118, [R3+0x28b0] ;  /* 0x0028b00003767983 */ /* 0x000f680000100a00 */
[----:B------:R-:W2:Y:S01]  /*27bf40*/  LDL.64 R4, [R3+0x27e0] ;  /* 0x0027e00003047983 */ /* 0x000ea20000100a00 */
[----:B------:R-:W-:Y:S01]  /*27bf50*/  ISETP.NE.AND P0, PT, R2, RZ, PT ;  /* 0x000000ff0200720c */ /* 0x000fe20003f05270 */
[----:B------:R-:W-:Y:S02]  /*27bf60*/  BSSY.RECONVERGENT B1, `(.L_x_13395) ;  /* 0x0000040000017945 */ /* 0x000fe40003800200 */
[----:B-----5:R0:W-:Y:S04]  /*27bf70*/  STL.64 [R1+0x5350], R118 ;  /* 0x0053507601007387 */ /* 0x0201e80000100a00 */
[----:B--2---:R0:W-:Y:S06]  /*27bf80*/  STL.64 [R1+0x5358], R4 ;  /* 0x0053580401007387 */ /* 0x0041ec0000100a00 */
[----:B------:R-:W-:Y:S05]  /*27bf90*/  @!P0 BRA `(.L_x_13396) ;  /* 0x0000000000f08947 */ /* 0x000fea0003800000 */
[C---:B------:R-:W-:Y:S01]  /*27bfa0*/  VIADD R3, R2.reuse, 0xffffffff ;  /* 0xffffffff02037836 */ /* 0x040fe20000000000 */
[----:B0-----:R-:W-:Y:S01]  /*27bfb0*/  LOP3.LUT R4, R2, 0xf, RZ, 0xc0, !PT ;  /* 0x0000000f02047812 */ /* 0x001fe200078ec0ff */
[----:B------:R-:W-:Y:S03]  /*27bfc0*/  BSSY.RECONVERGENT B2, `(.L_x_13397) ;  /* 0x0000014000027945 */ /* 0x000fe60003800200 */
[----:B------:R-:W-:Y:S01]  /*27bfd0*/  ISETP.GE.U32.AND P0, PT, R3, 0xf, PT ;  /* 0x0000000f0300780c */ /* 0x000fe20003f06070 */
[----:B------:R-:W-:Y:S01]  /*27bfe0*/  IMAD.MOV.U32 R3, RZ, RZ, RZ ;  /* 0x000000ffff037224 */ /* 0x000fe200078e00ff */
[----:B------:R-:W-:-:S11]  /*27bff0*/  ISETP.NE.AND P1, PT, R4, RZ, PT ;  /* 0x000000ff0400720c */ /* 0x000fd60003f25270 */
[----:B------:R-:W-:Y:S05]  /*27c000*/  @!P0 BRA `(.L_x_13398) ;  /* 0x00000000003c8947 */ /* 0x000fea0003800000 */
[----:B------:R-:W-:Y:S01]  /*27c010*/  LOP3.LUT R3, R2, 0x7ffffff0, RZ, 0xc0, !PT ;  /* 0x7ffffff002037812 */ /* 0x000fe200078ec0ff */
[----:B------:R-:W-:-:S07]  /*27c020*/  IMAD.MOV.U32 R5, RZ, RZ, RZ ;  /* 0x000000ffff057224 */ /* 0x000fce00078e00ff */
.L_x_13399:
[----:B0-----:R-:W-:-:S04]  /*27c030*/  VIADD R118, R127, 0x2980 ;  /* 0x000029807f767836 */ /* 0x001fc80000000000 */
        /* <DEDUP_REMOVED lines=12> */
.L_x_13398:
[----:B------:R-:W-:Y:S05]  /*27c100*/  BSYNC.RECONVERGENT B2 ;  /* 0x0000000000027941 */ /* 0x000fea0003800200 */
.L_x_13397:
[----:B------:R-:W-:Y:S05]  /*27c110*/  @!P1 BRA `(.L_x_13396) ;  /* 0x0000000000909947 */ /* 0x000fea0003800000 */
[----:B------:R-:W-:Y:S01]  /*27c120*/  ISETP.GE.U32.AND P0, PT, R4, 0x8, PT ;  /* 0x000000080400780c */ /* 0x000fe20003f06070 */
[----:B------:R-:W-:Y:S01]  /*27c130*/  BSSY.RECONVERGENT B2, `(.L_x_13400) ;  /* 0x000000f000027945 */ /* 0x000fe20003800200 */
[----:B------:R-:W-:Y:S01]  /*27c140*/  LOP3.LUT R4, R2, 0x7, RZ, 0xc0, !PT ;  /* 0x0000000702047812 */ /* 0x000fe200078ec0ff */
[----:B0-----:R-:W-:-:S03]  /*27c150*/  VIADD R118, R127, 0x2980 ;  /* 0x000029807f767836 */ /* 0x001fc60000000000 */
        /* <DEDUP_REMOVED lines=12> */
.L_x_13401:
[----:B------:R-:W-:Y:S05]  /*27c220*/  BSYNC.RECONVERGENT B2 ;  /* 0x0000000000027941 */ /* 0x000fea0003800200 */
.L_x_13400:
        /* <DEDUP_REMOVED lines=12> */
.L_x_13402:
[----:B------:R-:W-:Y:S02]  /*27c2f0*/  VIADD R118, R127, 0x2980 ;  /* 0x000029807f767836 */ /* 0x000fe40000000000 */
[----:B------:R-:W-:Y:S02]  /*27c300*/  VIADD R5, R5, 0x1 ;  /* 0x0000000105057836 */ /* 0x000fe40000000000 */
[C---:B------:R-:W-:Y:S02]  /*27c310*/  IMAD R118, R3.reuse, 0x4, R118 ;  /* 0x0000000403767824 */ /* 0x040fe400078e0276 */
[----:B------:R-:W-:Y:S01]  /*27c320*/  VIADD R3, R3, 0x1 ;  /* 0x0000000103037836 */ /* 0x000fe20000000000 */
[----:B------:R-:W-:Y:S02]  /*27c330*/  ISETP.NE.AND P0, PT, R5, R4, PT ;  /* 0x000000040500720c */ /* 0x000fe40003f05270 */
[----:B------:R2:W-:Y:S11]  /*27c340*/  STL [R118], RZ ;  /* 0x000000ff76007387 */ /* 0x0005f60000100800 */
[----:B--2---:R-:W-:Y:S05]  /*27c350*/  @P0 BRA `(.L_x_13402) ;  /* 0xfffffffc00e40947 */ /* 0x004fea000383ffff */
.L_x_13396:
[----:B------:R-:W-:Y:S05]  /*27c360*/  BSYNC.RECONVERGENT B1 ;  /* 0x0000000000017941 */ /* 0x000fea0003800200 */
.L_x_13395:
[----:B0-----:R-:W2:Y:S01]  /*27c370*/  LDL.64 R118, [R1+0x5350] ;  /* 0x0053500001767983 */ /* 0x001ea20000100a00 */
[----:B------:R-:W-:Y:S01]  /*27c380*/  UMOV UR4, 0xff800000 ;  /* 0xff80000000047882 */ /* 0x000fe20000000000 */
[----:B------:R-:W-:Y:S01]  /*27c390*/  UMOV UR5, 0x41cdcd64 ;  /* 0x41cdcd6400057882 */ /* 0x000fe20000000000 */
[----:B------:R-:W-:Y:S01]  /*27c3a0*/  CS2R R4, SRZ ;  /* 0x0000000000047805 */ /* 0x000fe2000001ff00 */
[----:B--2---:R-:W-:-:S14]  /*27c3b0*/  DSETP.GEU.AND P0, PT, |R118|, UR4, PT ;  /* 0x0000000476007e2a */ /* 0x004fdc000bf0e200 */
[----:B------:R-:W-:Y:S05]  /*27c3c0*/  @P0 BRA `(.L_x_13097) ;  /* 0x0000012400340947 */ /* 0x000fea0003800000 */
[----:B------:R-:W-:Y:S01]  /*27c3d0*/  DADD R118, R108, R106 ;  /* 0x000000006c767229 */ /* 0x000fe2000000006a */
[----:B------:R-:W-:Y:S01]  /*27c3e0*/  IMAD.MOV.U32 R4, RZ, RZ, 0x1 ;  /* 0x00000001ff047424 */ /* 0x000fe200078e00ff */
[----:B------:R-:W-:Y:S01]  /*27c3f0*/  FSETP.GEU.AND P1, PT, |R111|, 6.5827683646048100446e-37, PT ;  /* 0x036000006f00780b */ /* 0x000fe20003f2e200 */
[----:B------:R-:W-:Y:S01]  /*27c400*/  IMAD.MOV.U32 R3, RZ, RZ, RZ ;  /* 0x000000ffff037224 */ /* 0x000fe200078e00ff */
[----:B------:R-:W-:Y:S01]  /*27c410*/  BSSY.RECONVERGENT B1, `(.L_x_13403) ;  /* 0x000001a000017945 */ /* 0x000fe20003800200 */
[----:B---34-:R-:W-:Y:S01]  /*27c420*/  IMAD.MOV.U32 R168, RZ, RZ, RZ ;  /* 0x000000ffffa87224 */ /* 0x018fe200078e00ff */
[----:B------:R-:W0:Y:S01]  /*27c430*/  MUFU.RCP64H R5, R119 ;  /* 0x0000007700057308 */ /* 0x000e220000001800 */
[----:B------:R-:W-:Y:S01]  /*27c440*/  IMAD.MOV.U32 R144, RZ, RZ, 0x1 ;  /* 0x00000001ff907424 */ /* 0x000fe200078e00ff */
[----:B------:R2:W-:Y:S02]  /*27c450*/  STL.64 [R1+0x2850], R2 ;  /* 0x0028500201007387 */ /* 0x0005e40000100a00 */
[----:B--2---:R-:W-:Y:S01]  /*27c460*/  IMAD.MOV.U32 R3, RZ, RZ, 0x1 ;  /* 0x00000001ff037424 */ /* 0x004fe200078e00ff */
[----:B0-----:R-:W-:-:S04]  /*27c470*/  DFMA R120, -R118, R4, 1 ;  /* 0x3ff000007678742b */ /* 0x001fc80000000104 */
[----:B------:R0:W-:Y:S04]  /*27c480*/  STL [R1+0x2858], R3 ;  /* 0x0028580301007387 */ /* 0x0001e80000100800 */
[----:B------:R-:W-:-:S08]  /*27c490*/  DFMA R120, R120, R120, R120 ;  /* 0x000000787878722b */ /* 0x000fd00000000078 */
[----:B------:R-:W-:-:S08]  /*27c4a0*/  DFMA R4, R4, R120, R4 ;  /* 0x000000780404722b */ /* 0x000fd00000000004 */
[----:B------:R-:W-:-:S08]  /*27c4b0*/  DFMA R120, -R118, R4, 1 ;  /* 0x3ff000007678742b */ /* 0x000fd00000000104 */
[----:B------:R-:W-:-:S08]  /*27c4c0*/  DFMA R4, R4, R120, R4 ;  /* 0x000000780404722b */ /* 0x000fd00000000004 */
[----:B------:R-:W-:-:S08]  /*27c4d0*/  DMUL R120, R4, R110 ;  /* 0x0000006e04787228 */ /* 0x000fd00000000000 */
[----:B------:R-:W-:-:S08]  /*27c4e0*/  DFMA R122, -R118, R120, R110 ;  /* 0x00000078767a722b */ /* 0x000fd0000000016e */
[----:B------:R-:W-:-:S10]  /*27c4f0*/  DFMA R4, R4, R122, R120 ;  /* 0x0000007a0404722b */ /* 0x000fd40000000078 */
[----:B0-----:R-:W-:-:S05]  /*27c500*/  FFMA R3, RZ, R119, R5 ;  /* 0x00000077ff037223 */ /* 0x001fca0000000005 */
        /* <DEDUP_REMOVED lines=10> */
.L_x_13404:
[----:B------:R-:W-:Y:S05]  /*27c5b0*/  BSYNC.RECONVERGENT B1 ;  /* 0x0000000000017941 */ /* 0x000fea0003800200 */
.L_x_13403:
[----:B------:R-:W-:Y:S01]  /*27c5c0*/  BSSY.RECONVERGENT B1, `(.L_x_13405) ;  /* 0x0001132000017945 */ /* 0x000fe20003800200 */
.L_x_13686:
[----:B-1234-:R-:W-:-:S04]  /*27c5d0*/  IMAD R165, R168, 0x3, RZ ;  /* 0x00000003a8a57824 */ /* 0x01efc800078e02ff */
[----:B------:R-:W-:-:S05]  /*27c5e0*/  IMAD R165, R165, 0x4, R127 ;  /* 0x00000004a5a57824 */ /* 0x000fca00078e027f */
[----:B------:R-:W2:Y:S04]  /*27c5f0*/  LDL R3, [R165+0x8] ;  /* 0x00000800a5037983 */ /* 0x000ea80000100800 */
[----:B0----5:R0:W5:Y:S04]  /*27c600*/  LDL R145, [R165] ;  /* 0x00000000a5917983 */ /* 0x0211680000100800 */
[----:B------:R0:W5:Y:S01]  /*27c610*/  LDL R146, [R165+0x4] ;  /* 0x00000400a5927983 */ /* 0x0001620000100800 */
[----:B------:R-:W-:Y:S01]  /*27c620*/  BSSY.RECONVERGENT B2, `(.L_x_13406) ;  /* 0x0001129000027945 */ /* 0x000fe20003800200 */
[----:B------:R-:W-:-:S02]  /*27c630*/  IMAD.MOV.U32 R174, RZ, RZ, 0x0 ;  /* 0x00000000ffae7424 */ /* 0x000fc400078e00ff */
[----:B------:R-:W-:Y:S02]  /*27c640*/  IMAD.MOV.U32 R175, RZ, RZ, 0x7ff00000 ;  /* 0x7ff00000ffaf7424 */ /* 0x000fe400078e00ff */
[----:B------:R-:W-:Y:S02]  /*27c650*/  IMAD.MOV.U32 R176, RZ, RZ, 0x0 ;  /* 0x00000000ffb07424 */ /* 0x000fe400078e00ff */
[----:B------:R-:W-:Y:S01]  /*27c660*/  IMAD.MOV.U32 R177, RZ, RZ, -0x40100000 ;  /* 0xbff00000ffb17424 */ /* 0x000fe200078e00ff */
[----:B--2---:R-:W-:-:S13]  /*27c670*/  ISETP.NE.AND P0, PT, R3, RZ, PT ;  /* 0x000000ff0300720c */ /* 0x004fda0003f05270 */
[----:B0-----:R-:W-:Y:S05]  /*27c680*/  @!P0 BRA `(.L_x_13407) ;  /* 0x000000b400908947 */ /* 0x001fea0003800000 */
[----:B------:R-:W-:-:S13]  /*27c690*/  ISETP.NE.AND P0, PT, R3, 0x1, PT ;  /* 0x000000010300780c */ /* 0x000fda0003f05270 */
[----:B------:R-:W-:Y:S05]  /*27c6a0*/  @P0 BRA `(.L_x_13408) ;  /* 0x00000110007c0947 */ /* 0x000fea0003800000 */
[----:B------:R-:W-:-:S04]  /*27c6b0*/  VIADD R118, R127, 0x27e0 ;  /* 0x000027e07f767836 */ /* 0x000fc80000000000 */
[----:B-----5:R-:W-:-:S06]  /*27c6c0*/  IMAD R120, R145, 0x8, R118 ;  /* 0x0000000891787824 */ /* 0x020fcc00078e0276 */
[----:B------:R-:W5:Y:S01]  /*27c6d0*/  LDL.64 R120, [R120] ;  /* 0x0000000078787983 */ /* 0x000f620000100a00 */
[----:B------:R-:W-:Y:S01]  /*27c6e0*/  VIADD R151, R145, 0xfffffffb ;  /* 0xfffffffb91977836 */ /* 0x000fe20000000000 */
[----:B------:R-:W-:Y:S01]  /*27c6f0*/  BSSY.RECONVERGENT B3, `(.L_x_13409) ;  /* 0x000002c000037945 */ /* 0x000fe20003800200 */
[----:B------:R-:W-:Y:S02]  /*27c700*/  IMAD.MOV.U32 R3, RZ, RZ, RZ ;  /* 0x000000ffff037224 */ /* 0x000fe400078e00ff */
[----:B------:R-:W-:-:S07]  /*27c710*/  IMAD.MOV.U32 R166, RZ, RZ, R151 ;  /* 0x000000ffffa67224 */ /* 0x000fce00078e0097 */
.L_x_13411:
[----:B------:R-:W-:-:S05]  /*27c720*/  IMAD R167, R145, 0x8, R127 ;  /* 0x0000000891a77824 */ /* 0x000fca00078e027f */
[----:B------:R-:W2:Y:S01]  /*27c730*/  LDL.64 R118, [R167+0x27d8] ;  /* 0x0027d800a7767983 */ /* 0x000ea20000100a00 */
[----:B-----5:R-:W-:Y:S01]  /*27c740*/  MOV R122, R120 ;  /* 0x00000078007a7202 */ /* 0x020fe20000000f00 */
[----:B------:R-:W-:Y:S02]  /*27c750*/  IMAD.MOV.U32 R125, RZ, RZ, R121 ;  /* 0x000000ffff7d7224 */ /* 0x000fe400078e0079 */
[----:B------:R-:W-:Y:S02]  /*27c760*/  IMAD.MOV.U32 R150, RZ, RZ, R166 ;  /* 0x000000ffff967224 */ /* 0x000fe400078e00a6 */
[----:B------:R-:W-:Y:S02]  /*27c770*/  IMAD.MOV.U32 R149, RZ, RZ, R145 ;  /* 0x000000ffff957224 */ /* 0x000fe400078e0091 */
[----:B------:R-:W-:Y:S02]  /*27c780*/  VIADD R166, R145, 0xfffffffa ;  /* 0xfffffffa91a67836 */ /* 0x000fe40000000000 */
[----:B------:R-:W-:Y:S01]  /*27c790*/  IMAD.MOV.U32 R156, RZ, RZ, R3 ;  /* 0x000000ffff9c7224 */ /* 0x000fe200078e0003 */
[----:B--2---:R-:W-:Y:S01]  /*27c7a0*/  DSETP.MAX.AND P1, P2, |R118|, |R120|, PT ;  /* 0x400000787600722a */ /* 0x004fe20003a2f200 */
[----:B------:R-:W-:-:S05]  /*27c7b0*/  IMAD.MOV.U32 R123, RZ, RZ, R118 ;  /* 0x000000ffff7b7224 */ /* 0x000fca00078e0076 */
[----:B------:R-:W-:Y:S01]  /*27c7c0*/  SEL R124, R123, R122, P1 ;  /* 0x0000007a7b7c7207 */ /* 0x000fe20000800000 */
[----:B------:R-:W-:Y:S01]  /*27c7d0*/  DADD R122, -R118, R120 ;  /* 0x00000000767a7229 */ /* 0x000fe20000000178 */
[----:B------:R-:W-:Y:S02]  /*27c7e0*/  IMAD.MOV.U32 R120, RZ, RZ, -0x771c970f ;  /* 0x88e368f1ff787424 */ /* 0x000fe400078e00ff */
        /* <DEDUP_REMOVED lines=8> */
[----:B------:R-:W-:Y:S01]  /*27c870*/  DSETP.GT.OR P0, PT, R124, R122, P0 ;  /* 0x0000007a7c00722a */ /* 0x000fe20000704400 */
[----:B------:R-:W-:-:S04]  /*27c880*/  VIADD R124, R145, 0xffffffff ;  /* 0xffffffff917c7836 */ /* 0x000fc80000000000 */
[----:B------:R-:W-:-:S09]  /*27c890*/  IMAD.MOV.U32 R145, RZ, RZ, R124 ;  /* 0x000000ffff917224 */ /* 0x000fd200078e007c */
[----:B------:R-:W-:Y:S05]  /*27c8a0*/  @P0 BRA `(.L_x_13410) ;  /* 0x0000000000400947 */ /* 0x000fea0003800000 */
[----:B------:R-:W2:Y:S04]  /*27c8b0*/  LDL.64 R124, [R167+0x28b0] ;  /* 0x0028b000a77c7983 */ /* 0x000ea80000100a00 */
[----:B------:R-:W2:Y:S01]  /*27c8c0*/  LDL.64 R134, [R167+0x28a8] ;  /* 0x0028a800a7867983 */ /* 0x000ea20000100a00 */
[----:B------:R-:W-:Y:S01]  /*27c8d0*/  VIADD R3, R3, 0x1 ;  /* 0x0000000103037836 */ /* 0x000fe20000000000 */
[C-C-:B--2---:R-:W-:Y:S02]  /*27c8e0*/  DADD R136, R124.reuse, -R134.reuse ;  /* 0x000000007c887229 */ /* 0x144fe40000000886 */
        /* <DEDUP_REMOVED lines=8> */
[----:B------:R-:W-:Y:S01]  /*27c970*/  DSETP.LEU.AND P1, PT, R120, R122, PT ;  /* 0x0000007a7800722a */ /* 0x000fe20003f2b000 */
[----:B------:R-:W-:Y:S02]  /*27c980*/  IMAD.MOV.U32 R120, RZ, RZ, R118 ;  /* 0x000000ffff787224 */ /* 0x000fe400078e0076 */
[----:B------:R-:W-:-:S11]  /*27c990*/  IMAD.MOV.U32 R121, RZ, RZ, R119 ;  /* 0x000000ffff797224 */ /* 0x000fd600078e0077 */
[----:B------:R-:W-:Y:S05]  /*27c9a0*/  @!P0 BRA P1, `(.L_x_13411) ;  /* 0xfffffffc005c8947 */ /* 0x000fea000083ffff */
.L_x_13410:
[----:B------:R-:W-:Y:S05]  /*27c9b0*/  BSYNC.RECONVERGENT B3 ;  /* 0x0000000000037941 */ /* 0x000fea0003800200 */
.L_x_13409:
[----:B------:R-:W-:-:S13]  /*27c9c0*/  ISETP.NE.AND P0, PT, R149, RZ, PT ;  /* 0x000000ff9500720c */ /* 0x000fda0003f05270 */
[----:B------:R-:W-:Y:S05]  /*27c9d0*/  @!P0 BRA `(.L_x_13412) ;  /* 0x0000010c00b48947 */ /* 0x000fea0003800000 */
[----:B------:R0:W5:Y:S01]  /*27c9e0*/  LDL.64 R140, [R167+0x27e0] ;  /* 0x0027e000a78c7983 */ /* 0x0001620000100a00 */
[----:B------:R-:W-:Y:S01]  /*27c9f0*/  ISETP.GE.AND P0, PT, R149, 0x5, PT ;  /* 0x000000059500780c */ /* 0x000fe20003f06270 */
[----:B------:R-:W-:Y:S01]  /*27ca00*/  BSSY.RECONVERGENT B5, `(.L_x_13413) ;  /* 0x000014f000057945 */ /* 0x000fe20003800200 */
[----:B------:R-:W-:Y:S02]  /*27ca10*/  IMAD.IADD R148, R127, 0x1, R149 ;  /* 0x000000017f947824 */ /* 0x000fe400078e0295 */
[----:B------:R-:W-:Y:S02]  /*27ca20*/  IMAD.MOV.U32 R146, RZ, RZ, 0x0 ;  /* 0x00000000ff927424 */ /* 0x000fe400078e00ff */
[----:B------:R-:W-:-:S07]  /*27ca30*/  IMAD.MOV.U32 R147, RZ, RZ, -0x40100000 ;  /* 0xbff00000ff937424 */ /* 0x000fce00078e00ff */
[----:B0-----:R-:W-:Y:S05]  /*27ca40*/  @!P0 BRA `(.L_x_13414) ;  /* 0x0000001400288947 */ /* 0x001fea0003800000 */
[----:B------:R-:W-:Y:S01]  /*27ca50*/  ISETP.NE.AND P0, PT, R151, R156, PT ;  /* 0x0000009c9700720c */ /* 0x000fe20003f05270 */
[----:B------:R-:W-:Y:S01]  /*27ca60*/  BSSY.RECONVERGENT B4, `(.L_x_13415) ;  /* 0x00000e3000047945 */ /* 0x000fe20003800200 */
[----:B------:R-:W-:Y:S02]  /*27ca70*/  IMAD.MOV.U32 R154, RZ, RZ, RZ ;  /* 0x000000ffff9a7224 */ /* 0x000fe400078e00ff */
[----:B------:R-:W-:Y:S02]  /*27ca80*/  IMAD.MOV.U32 R142, RZ, RZ, 0x0 ;  /* 0x00000000ff8e7424 */ /* 0x000fe400078e00ff */
[----:B------:R-:W-:Y:S02]  /*27ca90*/  IMAD.MOV.U32 R143, RZ, RZ, -0x100000 ;  /* 0xfff00000ff8f7424 */ /* 0x000fe400078e00ff */
[----:B------:R-:W-:Y:S02]  /*27caa0*/  IMAD.MOV.U32 R146, RZ, RZ, 0x0 ;  /* 0x00000000ff927424 */ /* 0x000fe400078e00ff */
[----:B------:R-:W-:-:S03]  /*27cab0*/  IMAD.MOV.U32 R147, RZ, RZ, -0x40100000 ;  /* 0xbff00000ff937424 */ /* 0x000fc600078e00ff */
[----:B------:R-:W-:Y:S05]  /*27cac0*/  @!P0 BRA `(.L_x_13416) ;  /* 0x0000000c00708947 */ /* 0x000fea0003800000 */
[----:B------:R-:W-:Y:S01]  /*27cad0*/  BSSY.RECONVERGENT B3, `(.L_x_13416) ;  /* 0x00000db000037945 */ /* 0x000fe20003800200 */
[----:B------:R-:W-:Y:S02]  /*27cae0*/  IMAD.MOV.U32 R157, RZ, RZ, RZ ;  /* 0x000000ffff9d7224 */ /* 0x000fe400078e00ff */
[----:B------:R-:W-:Y:S02]  /*27caf0*/  IMAD.MOV.U32 R142, RZ, RZ, 0x0 ;  /* 0x00000000ff8e7424 */ /* 0x000fe400078e00ff */
[----:B------:R-:W-:Y:S02]  /*27cb00*/  IMAD.MOV.U32 R143, RZ, RZ, -0x100000 ;  /* 0xfff00000ff8f7424 */ /* 0x000fe400078e00ff */
[----:B------:R-:W-:Y:S02]  /*27cb10*/  IMAD.MOV.U32 R146, RZ, RZ, 0x0 ;  /* 0x00000000ff927424 */ /* 0x000fe400078e00ff */
[----:B------:R-:W-:-:S07]  /*27cb20*/  IMAD.MOV.U32 R147, RZ, RZ, -0x40100000 ;  /* 0xbff00000ff937424 */ /* 0x000fce00078e00ff */
.L_x_13425:
        /* <DEDUP_REMOVED lines=29> */
.L_x_13418:
[----:B------:R-:W-:Y:S05]  /*27cd00*/  BSYNC.RECONVERGENT B6 ;  /* 0x0000000000067941 */ /* 0x000fea0003800200 */
.L_x_13417:
[----:B------:R-:W-:Y:S01]  /*27cd10*/  DSETP.GE.AND P1, PT, R122, R4, PT ;  /* 0x000000047a00722a */ /* 0x000fe20003f26000 */
[----:B------:R-:W2:Y:S01]  /*27cd20*/  LDL.U8 R3, [R148+0x2a48] ;  /* 0x002a480094037983 */ /* 0x000ea20000100000 */
[----:B------:R-:W-:-:S12]  /*27cd30*/  IMAD.IADD R124, R127, 0x1, R157 ;  /* 0x000000017f7c7824 */ /* 0x000fd800078e029d */
[----:B------:R-:W-:-:S05]  /*27cd40*/  @P1 IMAD.MOV.U32 R158, RZ, RZ, R124 ;  /* 0x000000ffff9e1224 */ /* 0x000fca00078e007c */
[----:B------:R-:W3:Y:S01]  /*27cd50*/  @P1 LDL.S8 R120, [R158+0x2a49] ;  /* 0x002a49009e781983 */ /* 0x000ee20000100200 */
[C---:B-1----:R-:W-:Y:S02]  /*27cd60*/  @P1 R2UR UR4, R104.reuse ;  /* 0x00000000680412ca */ /* 0x042fe400000e0000 */
[C---:B------:R-:W-:Y:S02]  /*27cd70*/  @P1 R2UR UR5, R105.reuse ;  /* 0x00000000690512ca */ /* 0x040fe400000e0000 */
[----:B------:R-:W-:Y:S02]  /*27cd80*/  @P1 R2UR UR6, R104 ;  /* 0x00000000680612ca */ /* 0x000fe400000e0000 */
[----:B------:R-:W-:Y:S01]  /*27cd90*/  @P1 R2UR UR7, R105 ;  /* 0x00000000690712ca */ /* 0x000fe200000e0000 */
[----:B------:R-:W-:-:S05]  /*27cda0*/  @!P1 IMAD.MOV.U32 R158, RZ, RZ, R124 ;  /* 0x000000ffff9e9224 */ /* 0x000fca00078e007c */
[----:B------:R-:W4:Y:S01]  /*27cdb0*/  @!P1 LDL.S8 R124, [R158+0x2a49] ;  /* 0x002a49009e7c9983 */ /* 0x000f220000100200 */
[----:B--2---:R-:W-:-:S04]  /*27cdc0*/  PRMT R118, R3, 0x8880, RZ ;  /* 0x0000888003767816 */ /* 0x004fc800000000ff */
[----:B------:R-:W-:-:S03]  /*27cdd0*/  SHF.R.S32.HI R119, RZ, 0x1f, R118 ;  /* 0x0000001fff777819 */ /* 0x000fc60000011476 */
[----:B---3--:R-:W-:-:S03]  /*27cde0*/  @P1 IMAD.WIDE R120, R120, 0x5, R118 ;  /* 0x0000000578781825 */ /* 0x008fc600078e0276 */
[----:B------:R-:W-:-:S04]  /*27cdf0*/  @P1 LEA R122, P0, R120, R129, 0x3 ;  /* 0x00000081787a1211 */ /* 0x000fc800078018ff */
[----:B------:R-:W-:-:S05]  /*27ce00*/  @P1 LEA.HI.X R123, R120, R128, R121, 0x3, P0 ;  /* 0x00000080787b1211 */ /* 0x000fca00000f1c79 */
[----:B------:R-:W2:Y:S04]  /*27ce10*/  @P1 LDG.E.64 R120, desc[UR4][R122.64+0xb248] ;  /* 0x00b248047a781981 */ /* 0x000ea8000c1e1b00 */
[----:B------:R-:W3:Y:S01]  /*27ce20*/  @P1 LDG.E.64 R122, desc[UR6][R122.64+0xb180] ;  /* 0x00b180067a7a1981 */ /* 0x000ee2000c1e1b00 */
[----:B----4-:R-:W-:Y:S01]  /*27ce30*/  @!P1 IMAD.WIDE R118, R124, 0x5, R118 ;  /* 0x000000057c769825 */ /* 0x010fe200078e0276 */
[----:B------:R-:W-:Y:S02]  /*27ce40*/  @!P1 R2UR UR4, R104 ;  /* 0x00000000680492ca */ /* 0x000fe400000e0000 */
[----:B------:R-:W-:Y:S01]  /*27ce50*/  @!P1 R2UR UR5, R105 ;  /* 0x00000000690592ca */ /* 0x000fe200000e0000 */
[----:B------:R-:W-:-:S04]  /*27ce60*/  IMAD R134, R157, R0, R145 ;  /* 0x000000009d867224 */ /* 0x000fc800078e0291 */
[----:B------:R-:W-:Y:S01]  /*27ce70*/  IMAD R134, R134, 0x8, R127 ;  /* 0x0000000886867824 */ /* 0x000fe200078e027f */
[----:B------:R-:W-:Y:S02]  /*27ce80*/  @!P1 R2UR UR6, R104 ;  /* 0x00000000680692ca */ /* 0x000fe400000e0000 */
[----:B------:R-:W-:Y:S02]  /*27ce90*/  @!P1 R2UR UR7, R105 ;  /* 0x00000000690792ca */ /* 0x000fe400000e0000 */
[----:B------:R-:W4:Y:S01]  /*27cea0*/  LDL.64 R124, [R134+0xc8] ;  /* 0x0000c800867c7983 */ /* 0x000f220000100a00 */
[----:B--2---:R-:W-:Y:S02]  /*27ceb0*/  @P1 DADD R120, R138, R120 ;  /* 0x000000008a781229 */ /* 0x004fe40000000078 */
[----:B---3--:R-:W-:Y:S01]  /*27cec0*/  @P1 DADD R152, R152, R122 ;  /* 0x0000000098981229 */ /* 0x008fe2000000007a */
[----:B------:R-:W-:-:S04]  /*27ced0*/  @!P1 LEA R122, P0, R118, R129, 0x3 ;  /* 0x00000081767a9211 */ /* 0x000fc800078018ff */
[----:B------:R-:W-:Y:S02]  /*27cee0*/  @!P1 LEA.HI.X R123, R118, R128, R119, 0x3, P0 ;  /* 0x00000080767b9211 */ /* 0x000fe400000f1c77 */
[----:B------:R-:W2:Y:S04]  /*27cef0*/  LDL.64 R118, [R134+0x1450] ;  /* 0x0014500086767983 */ /* 0x000ea80000100a00 */
[----:B------:R-:W4:Y:S04]  /*27cf00*/  @!P1 LDG.E.64 R120, desc[UR4][R122.64+0xb248] ;  /* 0x00b248047a789981 */ /* 0x000f28000c1e1b00 */
[----:B------:R4:W2:Y:S01]  /*27cf10*/  @!P1 LDG.E.64 R152, desc[UR6][R122.64+0xb180] ;  /* 0x00b180067a989981 */ /* 0x0008a2000c1e1b00 */
[----:B------:R-:W-:Y:S01]  /*27cf20*/  UMOV UR4, 0xff800000 ;  /* 0xff80000000047882 */ /* 0x000fe20000000000 */
[----:B------:R-:W-:Y:S01]  /*27cf30*/  UMOV UR5, 0x41cdcd64 ;  /* 0x41cdcd6400057882 */ /* 0x000fe20000000000 */
[C---:B------:R-:W-:Y:S01]  /*27cf40*/  @P1 PRMT R159, R3.reuse, 0x7610, R159 ;  /* 0x00007610039f1816 */ /* 0x040fe2000000009f */
[----:B------:R-:W-:Y:S03]  /*27cf50*/  BSSY.RECONVERGENT B6, `(.L_x_13419) ;  /* 0x0000024000067945 */ /* 0x000fe60003800200 */
[----:B------:R-:W-:Y:S01]  /*27cf60*/  @!P1 PRMT R159, R3, 0x7610, R159 ;  /* 0x00007610039f9816 */ /* 0x000fe2000000009f */
[----:B----4-:R-:W-:-:S02]  /*27cf70*/  DADD R122, R124, R120 ;  /* 0x000000007c7a7229 */ /* 0x010fc40000000078 */
[----:B--2---:R-:W-:-:S06]  /*27cf80*/  DADD R118, R118, R152 ;  /* 0x0000000076767229 */ /* 0x004fcc0000000098 */
[----:B------:R-:W-:-:S06]  /*27cf90*/  DSETP.GT.AND P0, PT, R122, RZ, PT ;  /* 0x000000ff7a00722a */ /* 0x000fcc0003f04000 */
        /* <DEDUP_REMOVED lines=31> */
.L_x_13420:
[----:B------:R-:W-:Y:S05]  /*27d190*/  BSYNC.RECONVERGENT B6 ;  /* 0x0000000000067941 */ /* 0x000fea0003800200 */
.L_x_13419:
        /* <DEDUP_REMOVED lines=37> */
.L_x_13422:
[----:B------:R-:W-:Y:S05]  /*27d3f0*/  BSYNC.RECONVERGENT B6 ;  /* 0x0000000000067941 */ /* 0x000fea0003800200 */
.L_x_13421:
        /* <DEDUP_REMOVED lines=58> */
.L_x_13424:
[----:B------:R-:W-:Y:S05]  /*27d7a0*/  BSYNC.RECONVERGENT B6 ;  /* 0x0000000000067941 */ /* 0x000fea0003800200 */
.L_x_13423:
[----:B------:R-:W-:Y:S02]  /*27d7b0*/  VIADD R154, R149, 0xfffffffc ;  /* 0xfffffffc959a7836 */ /* 0x000fe40000000000 */
[----:B------:R-:W-:Y:S02]  /*27d7c0*/  VIADD R157, R157, 0x2 ;  /* 0x000000029d9d7836 */ /* 0x000fe40000000000 */
[----:B------:R-:W-:Y:S01]  /*27d7d0*/  IMAD.MOV.U32 R118, RZ, RZ, R138 ;  /* 0x000000ffff767224 */ /* 0x000fe200078e008a */
[----:B------:R-:W-:Y:S01]  /*27d7e0*/  LOP3.LUT R154, R154, 0xfffffffe, RZ, 0xc0, !PT ;  /* 0xfffffffe9a9a7812 */ /* 0x000fe200078ec0ff */
[----:B------:R-:W-:-:S03]  /*27d7f0*/  IMAD.MOV.U32 R119, RZ, RZ, R139 ;  /* 0x000000ffff777224 */ /* 0x000fc600078e008b */
[----:B------:R-:W-:-:S03]  /*27d800*/  ISETP.NE.AND P1, PT, R157, R154, PT ;  /* 0x0000009a9d00720c */ /* 0x000fc60003f25270 */
[----:B------:R-:W-:-:S06]  /*27d810*/  DSETP.GT.AND P0, PT, R118, -2500, PT ;  /* 0xc0a388007600742a */ /* 0x000fcc0003f04000 */
[----:B------:R-:W-:-:S06]  /*27d820*/  DSETP.LT.AND P0, PT, R142, R122, P0 ;  /* 0x0000007a8e00722a */ /* 0x000fcc0000701000 */
[----:B------:R-:W-:Y:S02]  /*27d830*/  FSEL R142, R122, R142, P0 ;  /* 0x0000008e7a8e7208 */ /* 0x000fe40000000000 */
[----:B------:R-:W-:Y:S02]  /*27d840*/  FSEL R143, R123, R143, P0 ;  /* 0x0000008f7b8f7208 */ /* 0x000fe40000000000 */
[----:B------:R-:W-:Y:S02]  /*27d850*/  FSEL R146, R138, R146, P0 ;  /* 0x000000928a927208 */ /* 0x000fe40000000000 */
[----:B------:R-:W-:Y:S01]  /*27d860*/  FSEL R147, R139, R147, P0 ;  /* 0x000000938b937208 */ /* 0x000fe20000000000 */
[----:B------:R-:W-:Y:S06]  /*27d870*/  @P1 BRA `(.L_x_13425) ;  /* 0xfffffff000ac1947 */ /* 0x000fec000383ffff */
[----:B------:R-:W-:Y:S05]  /*27d880*/  BSYNC.RECONVERGENT B3 ;  /* 0x0000000000037941 */ /* 0x000fea0003800200 */
.L_x_13416:
[----:B------:R-:W-:Y:S05]  /*27d890*/  BSYNC.RECONVERGENT B4 ;  /* 0x0000000000047941 */ /* 0x000fea0003800200 */
.L_x_13415:
        /* <DEDUP_REMOVED lines=32> */
.L_x_13427:
[----:B------:R-:W-:Y:S05]  /*27daa0*/  BSYNC.RECONVERGENT B3 ;  /* 0x0000000000037941 */ /* 0x000fea0003800200 */
.L_x_13426:
        /* <DEDUP_REMOVED lines=57> */
.L_x_13429:
[----:B------:R-:W-:Y:S05]  /*27de40*/  BSYNC.RECONVERGENT B3 ;  /* 0x0000000000037941 */ /* 0x000fea0003800200 */
.L_x_13428:
        /* <DEDUP_REMOVED lines=10> */
.L_x_13414:
[----:B------:R-:W-:Y:S05]  /*27def0*/  BSYNC.RECONVERGENT B5 ;  /* 0x0000000000057941 */ /* 0x000fea0003800200 */
.L_x_13413:
[C-C-:B-----5:R-:W-:Y:S01]  /*27df00*/  DSETP.MAX.AND P1, P2, |R140|.reuse, |R146|.reuse, PT ;  /* 0x400000928c00722a */ /* 0x160fe20003a2f200 */
[----:B------:R-:W-:Y:S01]  /*27df10*/  IMAD.MOV.U32 R3, RZ, RZ, R140 ;  /* 0x000000ffff037224 */ /* 0x000fe200078e008c */
[----:B------:R-:W-:Y:S01]  /*27df20*/  DADD R120, R140, -R146 ;  /* 0x000000008c787229 */ /* 0x000fe20000000892 */
[----:B------:R-:W-:Y:S01]  /*27df30*/  IMAD.MOV.U32 R118, RZ, RZ, R146 ;  /* 0x000000ffff767224 */ /* 0x000fe200078e0092 */
[----:B------:R-:W-:Y:S01]  /*27df40*/  UMOV UR4, 0x88e368f1 ;  /* 0x88e368f100047882 */ /* 0x000fe20000000000 */
[----:B------:R-:W-:Y:S01]  /*27df50*/  IMAD.MOV.U32 R119, RZ, RZ, R141 ;  /* 0x000000ffff777224 */ /* 0x000fe200078e008d */
[----:B------:R-:W-:Y:S01]  /*27df60*/  UMOV UR5, 0x3ee4f8b5 ;  /* 0x3ee4f8b500057882 */ /* 0x000fe20000000000 */
[----:B------:R-:W-:Y:S01]  /*27df70*/  BSSY.RECONVERGENT B3, `(.L_x_13430) ;  /* 0x00009d4000037945 */ /* 0x000fe20003800200 */
[----:B------:R-:W-:Y:S01]  /*27df80*/  SEL R118, R3, R118, P1 ;  /* 0x0000007603767207 */ /* 0x000fe20000800000 */
[----:B------:R-:W-:Y:S01]  /*27df90*/  IMAD.MOV.U32 R3, RZ, RZ, R147 ;  /* 0x000000ffff037224 */ /* 0x000fe200078e0093 */
[----:B------:R-:W-:Y:S01]  /*27dfa0*/  DSETP.GEU.AND P0, PT, |R120|, UR4, PT ;  /* 0x0000000478007e2a */ /* 0x000fe2000bf0e200 */
[----:B------:R-:W-:Y:S01]  /*27dfb0*/  UMOV UR4, 0xff800000 ;  /* 0xff80000000047882 */ /* 0x000fe20000000000 */
[----:B------:R-:W-:Y:S01]  /*27dfc0*/  UMOV UR5, 0x41cdcd64 ;  /* 0x41cdcd6400057882 */ /* 0x000fe20000000000 */
[----:B------:R-:W-:Y:S01]  /*27dfd0*/  BSSY.RELIABLE B4, `(.L_x_13431) ;  /* 0x0000248000047945 */ /* 0x000fe20003800100 */
[----:B------:R-:W-:-:S02]  /*27dfe0*/  FSEL R119, |R119|, |R3|, P1 ;  /* 0x4000000377777208 */ /* 0x000fc40000800200 */
[----:B------:R-:W-:-:S06]  /*27dff0*/  @P2 LOP3.LUT R119, R3, 0x80000, RZ, 0xfc, !PT ;  /* 0x0008000003772812 */ /* 0x000fcc00078efcff */
[----:B------:R-:W-:-:S14]  /*27e000*/  DSETP.GT.OR P0, PT, R118, UR4, P0 ;  /* 0x0000000476007e2a */ /* 0x000fdc0008704400 */
[----:B------:R-:W-:Y:S05]  /*27e010*/  @P0 BRA `(.L_x_13432) ;  /* 0x00000024000c0947 */ /* 0x000fea0003800000 */
[----:B------:R0:W5:Y:S01]  /*27e020*/  LDL.64 R158, [R167+0x28b0] ;  /* 0x0028b000a79e7983 */ /* 0x0001620000100a00 */
[----:B------:R-:W-:Y:S01]  /*27e030*/  ISETP.GE.AND P0, PT, R149, 0x5, PT ;  /* 0x000000059500780c */ /* 0x000fe20003f06270 */
[----:B------:R-:W-:Y:S01]  /*27e040*/  BSSY.RECONVERGENT B5, `(.L_x_13433) ;  /* 0x000013a000057945 */ /* 0x000fe20003800200 */
[----:B------:R-:W-:Y:S02]  /*27e050*/  IMAD.MOV.U32 R152, RZ, RZ, 0x0 ;  /* 0x00000000ff987424 */ /* 0x000fe400078e00ff */
[----:B------:R-:W-:-:S09]  /*27e060*/  IMAD.MOV.U32 R153, RZ, RZ, 0x7ff00000 ;  /* 0x7ff00000ff997424 */ /* 0x000fd200078e00ff */
[----:B0-----:R-:W-:Y:S05]  /*27e070*/  @!P0 BRA `(.L_x_13434) ;  /* 0x0000001000d88947 */ /* 0x001fea0003800000 */
[----:B------:R-:W-:Y:S01]  /*27e080*/  ISETP.NE.AND P0, PT, R151, R156, PT ;  /* 0x0000009c9700720c */ /* 0x000fe20003f05270 */
[----:B------:R-:W-:Y:S01]  /*27e090*/  BSSY.RECONVERGENT B6, `(.L_x_13435) ;  /* 0x00000d1000067945 */ /* 0x000fe20003800200 */
[----:B------:R-:W-:Y:S01]  /*27e0a0*/  IMAD.MOV.U32 R151, RZ, RZ, RZ ;  /* 0x000000ffff977224 */ /* 0x000fe200078e00ff */
[----:B------:R-:W-:Y:S01]  /*27e0b0*/  MOV R152, 0x0 ;  /* 0x0000000000987802 */ /* 0x000fe20000000f00 */
[----:B------:R-:W-:Y:S02]  /*27e0c0*/  IMAD.MOV.U32 R138, RZ, RZ, 0x0 ;  /* 0x00000000ff8a7424 */ /* 0x000fe400078e00ff */
[----:B------:R-:W-:Y:S02]  /*27e0d0*/  IMAD.MOV.U32 R139, RZ, RZ, -0x100000 ;  /* 0xfff00000ff8b7424 */ /* 0x000fe400078e00ff */
[----:B------:R-:W-:-:S05]  /*27e0e0*/  IMAD.MOV.U32 R153, RZ, RZ, 0x7ff00000 ;  /* 0x7ff00000ff997424 */ /* 0x000fca00078e00ff */
[----:B------:R-:W-:Y:S05]  /*27e0f0*/  @!P0 BRA `(.L_x_13436) ;  /* 0x0000000c00288947 */ /* 0x000fea0003800000 */
[----:B------:R-:W-:Y:S01]  /*27e100*/  BSSY.RECONVERGENT B10, `(.L_x_13437) ;  /* 0x00000c80000a7945 */ /* 0x000fe20003800200 */
[----:B------:R-:W-:Y:S02]  /*27e110*/  IMAD.MOV.U32 R151, RZ, RZ, RZ ;  /* 0x000000ffff977224 */ /* 0x000fe400078e00ff */
[----:B------:R-:W-:Y:S02]  /*27e120*/  IMAD.MOV.U32 R138, RZ, RZ, 0x0 ;  /* 0x00000000ff8a7424 */ /* 0x000fe400078e00ff */
[----:B------:R-:W-:Y:S02]  /*27e130*/  IMAD.MOV.U32 R139, RZ, RZ, -0x100000 ;  /* 0xfff00000ff8b7424 */ /* 0x000fe400078e00ff */
[----:B------:R-:W-:Y:S02]  /*27e140*/  IMAD.MOV.U32 R152, RZ, RZ, 0x0 ;  /* 0x00000000ff987424 */ /* 0x000fe400078e00ff */
[----:B------:R-:W-:-:S07]  /*27e150*/  IMAD.MOV.U32 R153, RZ, RZ, 0x7ff00000 ;  /* 0x7ff00000ff997424 */ /* 0x000fce00078e00ff */
.L_x_13446:
        /* <DEDUP_REMOVED lines=25> */
[----:B-1---5:R-:W-:Y:S05]  /*27e2f0*/  CALL.REL.NOINC `($__internal_0_$__cuda_sm20_div_rn_f64_full) ;  /* 0x0000010400807944 */ /* 0x022fea0003c00000 */
[----:B------:R-:W-:Y:S02]  /*27e300*/  IMAD.MOV.U32 R118, RZ, RZ, R136 ;  /* 0x000000ffff767224 */ /* 0x000fe400078e0088 */
[----:B------:R-:W-:-:S07]  /*27e310*/  IMAD.MOV.U32 R119, RZ, RZ, R137 ;  /* 0x000000ffff777224 */ /* 0x000fce00078e0089 */
.L_x_13439:
[----:B------:R-:W-:Y:S05]  /*27e320*/  BSYNC.RECONVERGENT B9 ;  /* 0x0000000000097941 */ /* 0x000fea0003800200 */
.L_x_13438:
[----:B------:R-:W2:Y:S01]  /*27e330*/  LDL.U8 R3, [R148+0x2a48] ;  /* 0x002a480094037983 */ /* 0x000ea20000100000 */
[----:B------:R-:W-:-:S06]  /*27e340*/  IMAD.IADD R122, R127, 0x1, R151 ;  /* 0x000000017f7a7824 */ /* 0x000fcc00078e0297 */
[----:B------:R-:W3:Y:S01]  /*27e350*/  LDL.S8 R122, [R122+0x2a49] ;  /* 0x002a49007a7a7983 */ /* 0x000ee20000100200 */
[C---:B-1----:R-:W-:Y:S01]  /*27e360*/  R2UR UR4, R104.reuse ;  /* 0x00000000680472ca */ /* 0x042fe200000e0000 */
        /* <DEDUP_REMOVED lines=52> */
[----:B-----5:R-:W-:Y:S05]  /*27e6b0*/  CALL.REL.NOINC `($__internal_0_$__cuda_sm20_div_rn_f64_full) ;  /* 0x0000010000907944 */ /* 0x020fea0003c00000 */
[----:B------:R-:W-:Y:S02]  /*27e6c0*/  IMAD.MOV.U32 R120, RZ, RZ, R136 ;  /* 0x000000ffff787224 */ /* 0x000fe400078e0088 */
[----:B------:R-:W-:-:S07]  /*27e6d0*/  IMAD.MOV.U32 R121, RZ, RZ, R137 ;  /* 0x000000ffff797224 */ /* 0x000fce00078e0089 */
.L_x_13441:
[----:B------:R-:W-:Y:S05]  /*27e6e0*/  BSYNC.RECONVERGENT B9 ;  /* 0x0000000000097941 */ /* 0x000fea0003800200 */
.L_x_13440:
        /* <DEDUP_REMOVED lines=34> */
.L_x_13443:
[----:B------:R-:W-:Y:S05]  /*27e910*/  BSYNC.RECONVERGENT B9 ;  /* 0x0000000000097941 */ /* 0x000fea0003800200 */
.L_x_13442:
[----:B------:R-:W-:-:S06]  /*27e920*/  IMAD.IADD R3, R127, 0x1, R151 ;  /* 0x000000017f037824 */ /* 0x000fcc00078e0297 */
        /* <DEDUP_REMOVED lines=57> */
.L_x_13445:
[----:B------:R-:W-:Y:S05]  /*27ecc0*/  BSYNC.RECONVERGENT B9 ;  /* 0x0000000000097941 */ /* 0x000fea0003800200 */
.L_x_13444:
[----:B------:R-:W-:Y:S01]  /*27ecd0*/  VIADD R3, R149, 0xfffffffc ;  /* 0xfffffffc95037836 */ /* 0x000fe20000000000 */
[----:B------:R-:W-:Y:S01]  /*27ece0*/  DSETP.GT.AND P0, PT, R146, -2500, PT ;  /* 0xc0a388009200742a */ /* 0x000fe20003f04000 */
[----:B------:R-:W-:-:S03]  /*27ecf0*/  VIADD R151, R151, 0x2 ;  /* 0x0000000297977836 */ /* 0x000fc60000000000 */
[----:B------:R-:W-:Y:S02]  /*27ed00*/  LOP3.LUT R3, R3, 0xfffffffe, RZ, 0xc0, !PT ;  /* 0xfffffffe03037812 */ /* 0x000fe400078ec0ff */
[----:B------:R-:W-:Y:S02]  /*27ed10*/  DSETP.LT.AND P0, PT, R138, R122, P0 ;  /* 0x0000007a8a00722a */ /* 0x000fe40000701000 */
[----:B------:R-:W-:-:S04]  /*27ed20*/  ISETP.NE.AND P1, PT, R151, R3, PT ;  /* 0x000000039700720c */ /* 0x000fc80003f25270 */
[----:B------:R-:W-:Y:S02]  /*27ed30*/  FSEL R138, R122, R138, P0 ;  /* 0x0000008a7a8a7208 */ /* 0x000fe40000000000 */
[----:B------:R-:W-:Y:S02]  /*27ed40*/  FSEL R139, R123, R139, P0 ;  /* 0x0000008b7b8b7208 */ /* 0x000fe40000000000 */
[----:B------:R-:W-:Y:S02]  /*27ed50*/  FSEL R152, R142, R152, P0 ;  /* 0x000000988e987208 */ /* 0x000fe40000000000 */
[----:B------:R-:W-:-:S03]  /*27ed60*/  FSEL R153, R143, R153, P0 ;  /* 0x000000998f997208 */ /* 0x000fc60000000000 */
[----:B------:R-:W-:Y:S05]  /*27ed70*/  @P1 BRA `(.L_x_13446) ;  /* 0xfffffff000f81947 */ /* 0x000fea000383ffff */
[----:B------:R-:W-:Y:S05]  /*27ed80*/  BSYNC.RECONVERGENT B10 ;  /* 0x00000000000a7941 */ /* 0x000fea0003800200 */
.L_x_13437:
[----:B------:R-:W-:-:S07]  /*27ed90*/  IMAD.MOV.U32 R151, RZ, RZ, R3 ;  /* 0x000000ffff977224 */ /* 0x000fce00078e0003 */
.L_x_13436:
[----:B------:R-:W-:Y:S05]  /*27eda0*/  BSYNC.RECONVERGENT B6 ;  /* 0x0000000000067941 */ /* 0x000fea0003800200 */
.L_x_13435:
        /* <DEDUP_REMOVED lines=32> */
.L_x_13448:
[----:B------:R-:W-:Y:S05]  /*27efb0*/  BSYNC.RECONVERGENT B6 ;  /* 0x0000000000067941 */ /* 0x000fea0003800200 */
.L_x_13447:
        /* <DEDUP_REMOVED lines=20> */
[----:B------:R-:W-:Y:S01]  /*27f100*/  MOV R122, 0x1 ;  /* 0x00000001007a7802 */ /* 0x000fe20000000f00 */
        /* <DEDUP_REMOVED lines=36> */
.L_x_13450:
[----:B------:R-:W-:Y:S05]  /*27f350*/  BSYNC.RECONVERGENT B6 ;  /* 0x0000000000067941 */ /* 0x000fea0003800200 */
.L_x_13449:
        /* <DEDUP_REMOVED lines=8> */
.L_x_13434:
[----:B------:R-:W-:Y:S05]  /*27f3e0*/  BSYNC.RECONVERGENT B5 ;  /* 0x0000000000057941 */ /* 0x000fea0003800200 */
.L_x_13433:
[C-C-:B-----5:R-:W-:Y:S01]  /*27f3f0*/  DSETP.MAX.AND P1, P2, |R158|.reuse, |R152|.reuse, PT ;  /* 0x400000989e00722a */ /* 0x160fe20003a2f200 */
[----:B------:R-:W-:Y:S01]  /*27f400*/  IMAD.MOV.U32 R3, RZ, RZ, R158 ;  /* 0x000000ffff037224 */ /* 0x000fe200078e009e */
[----:B------:R-:W-:Y:S01]  /*27f410*/  DADD R120, R158, -R152 ;  /* 0x000000009e787229 */ /* 0x000fe20000000898 */
[----:B------:R-:W-:Y:S01]  /*27f420*/  IMAD.MOV.U32 R118, RZ, RZ, R152 ;  /* 0x000000ffff767224 */ /* 0x000fe200078e0098 */
[----:B------:R-:W-:Y:S01]  /*27f430*/  UMOV UR4, 0x88e368f1 ;  /* 0x88e368f100047882 */ /* 0x000fe20000000000 */
[----:B------:R-:W-:Y:S01]  /*27f440*/  IMAD.MOV.U32 R119, RZ, RZ, R159 ;  /* 0x000000ffff777224 */ /* 0x000fe200078e009f */
[----:B------:R-:W-:Y:S02]  /*27f450*/  UMOV UR5, 0x3ee4f8b5 ;  /* 0x3ee4f8b500057882 */ /* 0x000fe40000000000 */
[----:B------:R-:W-:Y:S01]  /*27f460*/  SEL R118, R3, R118, P1 ;  /* 0x0000007603767207 */ /* 0x000fe20000800000 */
[----:B------:R-:W-:Y:S01]  /*27f470*/  IMAD.MOV.U32 R3, RZ, RZ, R153 ;  /* 0x000000ffff037224 */ /* 0x000fe200078e0099 */
[----:B------:R-:W-:Y:S01]  /*27f480*/  DSETP.GEU.AND P0, PT, |R120|, UR4, PT ;  /* 0x0000000478007e2a */ /* 0x000fe2000bf0e200 */
[----:B------:R-:W-:Y:S01]  /*27f490*/  UMOV UR4, 0xff800000 ;  /* 0xff80000000047882 */ /* 0x000fe20000000000 */
[----:B------:R-:W-:-:S02]  /*27f4a0*/  UMOV UR5, 0x41cdcd64 ;  /* 0x41cdcd6400057882 */ /* 0x000fc40000000000 */
[----:B------:R-:W-:Y:S02]  /*27f4b0*/  FSEL R119, |R119|, |R3|, P1 ;  /* 0x4000000377777208 */ /* 0x000fe40000800200 */
[----:B------:R-:W-:-:S06]  /*27f4c0*/  @P2 LOP3.LUT R119, R3, 0x80000, RZ, 0xfc, !PT ;  /* 0x0008000003772812 */ /* 0x000fcc00078efcff */
[----:B------:R-:W-:-:S14]  /*27f4d0*/  DSETP.GT.OR P0, PT, R118, UR4, P0 ;  /* 0x0000000476007e2a */ /* 0x000fdc0008704400 */
[----:B------:R-:W-:Y:S05]  /*27f4e0*/  @!P0 BREAK.RELIABLE B4 ;  /* 0x0000000000048942 */ /* 0x000fea0003800100 */
[----:B------:R-:W-:Y:S05]  /*27f4f0*/  @P0 BRA `(.L_x_13432) ;  /* 0x0000000c00d40947 */ /* 0x000fea0003800000 */
[----:B------:R-:W-:-:S13]  /*27f500*/  ISETP.GE.AND P0, PT, R149, 0x5, PT ;  /* 0x000000059500780c */ /* 0x000fda0003f06270 */
[----:B------:R-:W-:Y:S05]  /*27f510*/  @!P0 BRA `(.L_x_13451) ;  /* 0x0000008400e48947 */ /* 0x000fea0003800000 */
[----:B------:R-:W2:Y:S01]  /*27f520*/  LDL.S8 R118, [R148+0x2a48] ;  /* 0x002a480094767983 */ /* 0x000ea20000100200 */
[----:B------:R-:W-:Y:S01]  /*27f530*/  IMAD.MOV.U32 R3, RZ, RZ, RZ ;  /* 0x000000ffff037224 */ /* 0x000fe200078e00ff */
[----:B--2---:R-:W-:-:S07]  /*27f540*/  SHF.R.S32.HI R119, RZ, 0x1f, R118 ;  /* 0x0000001fff777819 */ /* 0x004fce0000011476 */
.L_x_13458:
[----:B------:R-:W-:-:S06]  /*27f550*/  IMAD.IADD R120, R127, 0x1, R3 ;  /* 0x000000017f787824 */ /* 0x000fcc00078e0203 */
[----:B------:R-:W2:Y:S01]  /*27f560*/  LDL.S8 R120, [R120+0x2a49] ;  /* 0x002a490078787983 */ /* 0x000ea20000100200 */
[----:B-1----:R-:W-:Y:S01]  /*27f570*/  R2UR UR4, R104 ;  /* 0x00000000680472ca */ /* 0x002fe200000e0000 */
[----:B------:R-:W-:Y:S01]  /*27f580*/  IMAD R146, R3, R0, R145 ;  /* 0x0000000003927224 */ /* 0x000fe200078e0291 */
[----:B------:R-:W-:-:S03]  /*27f590*/  R2UR UR5, R105 ;  /* 0x00000000690572ca */ /* 0x000fc600000e0000 */
[----:B------:R-:W-:Y:S02]  /*27f5a0*/  IMAD R146, R146, 0x8, R127 ;  /* 0x0000000892927824 */ /* 0x000fe400078e027f */
[----:B--2---:R-:W-:-:S03]  /*27f5b0*/  IMAD.WIDE R122, R120, 0x5, R118 ;  /* 0x00000005787a7825 */ /* 0x004fc600078e0276 */
[----:B------:R-:W-:-:S04]  /*27f5c0*/  LEA R120, P0, R122, R129, 0x3 ;  /* 0x000000817a787211 */ /* 0x000fc800078018ff */
[----:B------:R-:W-:Y:S02]  /*27f5d0*/  LEA.HI.X R121, R122, R128, R123, 0x3, P0 ;  /* 0x000000807a797211 */ /* 0x000fe400000f1c7b */
[----:B------:R-:W2:Y:S04]  /*27f5e0*/  LDL.64 R122, [R146+0x1450] ;  /* 0x00145000927a7983 */ /* 0x000ea80000100a00 */
[----:B------:R-:W2:Y:S01]  /*27f5f0*/  LDG.E.64 R124, desc[UR4][R120.64+0xb180] ;  /* 0x00b18004787c7981 */ /* 0x000ea2000c1e1b00 */
[----:B------:R-:W-:Y:S01]  /*27f600*/  IMAD.MOV.U32 R134, RZ, RZ, -0x771c970f ;  /* 0x88e368f1ff867424 */ /* 0x000fe200078e00ff */
[----:B------:R-:W-:Y:S01]  /*27f610*/  BSSY.RELIABLE B5, `(.L_x_13452) ;  /* 0x0000014000057945 */ /* 0x000fe20003800100 */
[----:B------:R-:W-:Y:S02]  /*27f620*/  IMAD.MOV.U32 R135, RZ, RZ, 0x3ee4f8b5 ;  /* 0x3ee4f8b5ff877424 */ /* 0x000fe400078e00ff */
[----:B------:R-:W-:Y:S01]  /*27f630*/  VIADD R147, R3, 0x1 ;  /* 0x0000000103937836 */ /* 0x000fe20000000000 */
[----:B--2---:R-:W-:-:S08]  /*27f640*/  DADD R138, R124, R122 ;  /* 0x000000007c8a7229 */ /* 0x004fd0000000007a */
[----:B------:R-:W-:-:S08]  /*27f650*/  DADD R136, R140, -R138 ;  /* 0x000000008c887229 */ /* 0x000fd0000000088a */
[----:B------:R-:W-:Y:S01]  /*27f660*/  DSETP.GEU.AND P0, PT, |R136|, R134, PT ;  /* 0x000000868800722a */ /* 0x000fe20003f0e200 */
[----:B------:R-:W-:Y:S02]  /*27f670*/  IMAD.MOV.U32 R136, RZ, RZ, -0x800000 ;  /* 0xff800000ff887424 */ /* 0x000fe400078e00ff */
[----:B------:R-:W-:-:S06]  /*27f680*/  IMAD.MOV.U32 R137, RZ, RZ, 0x41cdcd64 ;  /* 0x41cdcd64ff897424 */ /* 0x000fcc00078e00ff */
[----:B------:R-:W-:-:S14]  /*27f690*/  DSETP.GT.OR P0, PT, |R138|, R136, P0 ;  /* 0x000000888a00722a */ /* 0x000fdc0000704600 */
[----:B------:R-:W-:Y:S05]  /*27f6a0*/  @P0 BRA `(.L_x_13453) ;  /* 0x0000000000280947 */ /* 0x000fea0003800000 */
[----:B------:R-:W-:Y:S01]  /*27f6b0*/  R2UR UR4, R104 ;  /* 0x00000000680472ca */ /* 0x000fe200000e0000 */
[----:B------:R-:W2:Y:S01]  /*27f6c0*/  LDL.64 R138, [R146+0xc8] ;  /* 0x0000c800928a7983 */ /* 0x000ea20000100a00 */
[----:B------:R-:W-:-:S13]  /*27f6d0*/  R2UR UR5, R105 ;  /* 0x00000000690572ca */ /* 0x000fda00000e0000 */
[----:B------:R-:W2:Y:S02]  /*27f6e0*/  LDG.E.64 R142, desc[UR4][R120.64+0xb248] ;  /* 0x00b24804788e7981 */ /* 0x000ea4000c1e1b00 */
[----:B--2---:R-:W-:-:S08]  /*27f6f0*/  DADD R138, R142, R138 ;  /* 0x000000008e8a7229 */ /* 0x004fd0000000008a */
[----:B------:R-:W-:-:S08]  /*27f700*/  DADD R142, R158, -R138 ;  /* 0x000000009e8e7229 */ /* 0x000fd0000000088a */
[----:B------:R-:W-:-:S06]  /*27f710*/  DSETP.GEU.AND P0, PT, |R142|, R134, PT ;  /* 0x000000868e00722a */ /* 0x000fcc0003f0e200 */
[----:B------:R-:W-:-:S14]  /*27f720*/  DSETP.GT.OR P0, PT, |R138|, R136, P0 ;  /* 0x000000888a00722a */ /* 0x000fdc0000704600 */
[----:B------:R-:W-:Y:S05]  /*27f730*/  @!P0 BREAK.RELIABLE B5 ;  /* 0x0000000000058942 */ /* 0x000fea0003800100 */
[----:B------:R-:W-:Y:S05]  /*27f740*/  @!P0 BRA `(.L_x_13454) ;  /* 0x0000000800048947 */ /* 0x000fea0003800000 */
.L_x_13453:
[----:B------:R-:W-:Y:S05]  /*27f750*/  BSYNC.RELIABLE B5 ;  /* 0x0000000000057941 */ /* 0x000fea0003800100 */
.L_x_13452:
[----:B------:R-:W-:-:S05]  /*27f760*/  IMAD R142, R3, 0x8, R127 ;  /* 0x00000008038e7824 */ /* 0x000fca00078e027f */
[----:B------:R-:W2:Y:S01]  /*27f770*/  LDL.64 R138, [R142+0x27e0] ;  /* 0x0027e0008e8a7983 */ /* 0x000ea20000100a00 */
[----:B------:R-:W-:Y:S01]  /*27f780*/  BSSY.RELIABLE B5, `(.L_x_13455) ;  /* 0x0000017000057945 */ /* 0x000fe20003800100 */
[----:B--2---:R-:W-:-:S08]  /*27f790*/  DADD R138, R124, R138 ;  /* 0x000000007c8a7229 */ /* 0x004fd0000000008a */
[----:B------:R-:W-:-:S08]  /*27f7a0*/  DADD R138, R122, R138 ;  /* 0x000000007a8a7229 */ /* 0x000fd0000000008a */
[----:B------:R-:W-:-:S08]  /*27f7b0*/  DADD R122, R140, -R138 ;  /* 0x000000008c7a7229 */ /* 0x000fd0000000088a */
[----:B------:R-:W-:-:S06]  /*27f7c0*/  DSETP.GEU.AND P0, PT, |R122|, R134, PT ;  /* 0x000000867a00722a */ /* 0x000fcc0003f0e200 */
[----:B------:R-:W-:-:S14]  /*27f7d0*/  DSETP.GT.OR P0, PT, |R138|, R136, P0 ;  /* 0x000000888a00722a */ /* 0x000fdc0000704600 */
[----:B------:R-:W-:Y:S05]  /*27f7e0*/  @P0 BRA `(.L_x_13456) ;  /* 0x0000000000300947 */ /* 0x000fea0003800000 */
[----:B------:R-:W-:Y:S01]  /*27f7f0*/  R2UR UR4, R104 ;  /* 0x00000000680472ca */ /* 0x000fe200000e0000 */
[----:B------:R-:W2:Y:S01]  /*27f800*/  LDL.64 R122, [R142+0x28b0] ;  /* 0x0028b0008e7a7983 */ /* 0x000ea20000100a00 */
[----:B------:R-:W-:-:S03]  /*27f810*/  R2UR UR5, R105 ;  /* 0x00000000690572ca */ /* 0x000fc600000e0000 */
[----:B------:R-:W3:Y:S10]  /*27f820*/  LDL.64 R124, [R146+0xc8] ;  /* 0x0000c800927c7983 */ /* 0x000ef40000100a00 */
[----:B------:R-:W2:Y:S02]  /*27f830*/  LDG.E.64 R120, desc[UR4][R120.64+0xb248] ;  /* 0x00b2480478787981 */ /* 0x000ea4000c1e1b00 */
[----:B--2---:R-:W-:-:S08]  /*27f840*/  DADD R120, R120, R122 ;  /* 0x0000000078787229 */ /* 0x004fd0000000007a */
[----:B---3--:R-:W-:-:S08]  /*27f850*/  DADD R120, R124, R120 ;  /* 0x000000007c787229 */ /* 0x008fd00000000078 */
[----:B------:R-:W-:-:S08]  /*27f860*/  DADD R122, R158, -R120 ;  /* 0x000000009e7a7229 */ /* 0x000fd00000000878 */
[----:B------:R-:W-:-:S06]  /*27f870*/  DSETP.GEU.AND P0, PT, |R122|, R134, PT ;  /* 0x000000867a00722a */ /* 0x000fcc0003f0e200 */
[----:B------:R-:W-:-:S14]  /*27f880*/  DSETP.GT.OR P0, PT, |R120|, R136, P0 ;  /* 0x000000887800722a */ /* 0x000fdc0000704600 */
[----:B------:R-:W-:Y:S05]  /*27f890*/  @!P0 BREAK.RELIABLE B5 ;  /* 0x0000000000058942 */ /* 0x000fea0003800100 */
[----:B------:R-:W-:Y:S05]  /*27f8a0*/  @!P0 BRA `(.L_x_13457) ;  /* 0x00000000001c8947 */ /* 0x000fea0003800000 */
.L_x_13456:
[----:B------:R-:W-:-:S05]  /*27f8b0*/  VIADD R3, R149, 0xfffffffc ;  /* 0xfffffffc95037836 */ /* 0x000fca0000000000 */
[----:B------:R-:W-:-:S13]  /*27f8c0*/  ISETP.NE.AND P0, PT, R147, R3, PT ;  /* 0x000000039300720c */ /* 0x000fda0003f05270 */
[----:B------:R-:W-:Y:S05]  /*27f8d0*/  @!P0 BREAK.RELIABLE B5 ;  /* 0x0000000000058942 */ /* 0x000fea0003800100 */
[----:B------:R-:W-:Y:S05]  /*27f8e0*/  @!P0 BRA `(.L_x_13451) ;  /* 0x0000008000f08947 */ /* 0x000fea0003800000 */
[----:B------:R-:W-:Y:S05]  /*27f8f0*/  BSYNC.RELIABLE B5 ;  /* 0x0000000000057941 */ /* 0x000fea0003800100 */
.L_x_13455:
[----:B------:R-:W-:Y:S01]  /*27f900*/  IMAD.MOV.U32 R3, RZ, RZ, R147 ;  /* 0x000000ffff037224 */ /* 0x000fe200078e0093 */
[----:B------:R-:W-:Y:S06]  /*27f910*/  BRA `(.L_x_13458) ;  /* 0xfffffffc000c7947 */ /* 0x000fec000383ffff */
.L_x_13457:
[----:B------:R-:W-:Y:S01]  /*27f920*/  VIADD R118, R168, 0x1 ;  /* 0x00000001a8767836 */ /* 0x000fe20000000000 */
[----:B------:R-:W-:Y:S04]  /*27f930*/  BSSY.RECONVERGENT B6, `(.L_x_13459) ;  /* 0x0000048000067945 */ /* 0x000fe80003800200 */
[----:B------:R-:W-:-:S13]  /*27f940*/  ISETP.GT.AND P0, PT, R144, R118, PT ;  /* 0x000000769000720c */ /* 0x000fda0003f04270 */
[----:B------:R-:W-:Y:S05]  /*27f950*/  @!P0 BRA `(.L_x_13460) ;  /* 0x0000000400148947 */ /* 0x000fea0003800000 */
[----:B------:R-:W-:Y:S01]  /*27f960*/  LOP3.LUT R119, RZ, R168, RZ, 0x33, !PT ;  /* 0x000000a8ff777212 */ /* 0x000fe200078e33ff */
[----:B------:R-:W-:Y:S01]  /*27f970*/  BSSY.RECONVERGENT B7, `(.L_x_13461) ;  /* 0x0000022000077945 */ /* 0x000fe20003800200 */
[----:B------:R-:W-:-:S03]  /*27f980*/  VIADD R121, R144, 0xfffffffe ;  /* 0xfffffffe90797836 */ /* 0x000fc60000000000 */
[----:B------:R-:W-:-:S05]  /*27f990*/  IMAD.IADD R119, R144, 0x1, R119 ;  /* 0x0000000190777824 */ /* 0x000fca00078e0277 */
[----:B------:R-:W-:Y:S01]  /*27f9a0*/  LOP3.LUT P0, R120, R119, 0x3, RZ, 0xc0, !PT ;  /* 0x0000000377787812 */ /* 0x000fe2000780c0ff */
[----:B------:R-:W-:-:S12]  /*27f9b0*/  IMAD.MOV.U32 R119, RZ, RZ, R144 ;  /* 0x000000ffff777224 */ /* 0x000fd800078e0090 */
[----:B------:R-:W-:Y:S05]  /*27f9c0*/  @!P0 BRA `(.L_x_13462) ;  /* 0x0000000000708947 */ /* 0x000fea0003800000 */
[----:B------:R-:W-:-:S04]  /*27f9d0*/  IMAD.MOV.U32 R119, RZ, RZ, 0x3 ;  /* 0x00000003ff777424 */ /* 0x000fc800078e00ff */
[----:B------:R-:W-:-:S04]  /*27f9e0*/  IMAD R119, R144, R119, -0x3 ;  /* 0xfffffffd90777424 */ /* 0x000fc800078e0277 */
[----:B------:R-:W-:-:S05]  /*27f9f0*/  IMAD R122, R119, 0x4, R127 ;  /* 0x00000004777a7824 */ /* 0x000fca00078e027f */
[----:B------:R-:W2:Y:S04]  /*27fa00*/  LDL R123, [R122+0x4] ;  /* 0x000004007a7b7983 */ /* 0x000ea80000100800 */
[----:B------:R-:W3:Y:S04]  /*27fa10*/  LDL R124, [R122+0x8] ;  /* 0x000008007a7c7983 */ /* 0x000ee80000100800 */
[----:B------:R-:W4:Y:S01]  /*27fa20*/  LDL R119, [R122] ;  /* 0x000000007a777983 */ /* 0x000f220000100800 */
[----:B------:R-:W-:-:S03]  /*27fa30*/  ISETP.NE.AND P0, PT, R120, 0x1, PT ;  /* 0x000000017800780c */ /* 0x000fc60003f05270 */
[----:B--2---:R-:W-:Y:S04]  /*27fa40*/  STL [R122+0x10], R123 ;  /* 0x0000107b7a007387 */ /* 0x004fe80000100800 */
[----:B---3--:R-:W-:Y:S04]  /*27fa50*/  STL [R122+0x14], R124 ;  /* 0x0000147c7a007387 */ /* 0x008fe80000100800 */
[----:B----4-:R0:W-:Y:S02]  /*27fa60*/  STL [R122+0xc], R119 ;  /* 0x00000c777a007387 */ /* 0x0101e40000100800 */
[----:B0-----:R-:W-:Y:S01]  /*27fa70*/  VIADD R119, R144, 0xffffffff ;  /* 0xffffffff90777836 */ /* 0x001fe20000000000 */
[----:B------:R-:W-:Y:S06]  /*27fa80*/  @!P0 BRA `(.L_x_13462) ;  /* 0x0000000000408947 */ /* 0x000fec0003800000 */
[----:B------:R-:W-:Y:S01]  /*27fa90*/  ISETP.NE.AND P0, PT, R120, 0x2, PT ;  /* 0x000000027800780c */ /* 0x000fe20003f05270 */
[----:B------:R-:W2:Y:S04]  /*27faa0*/  LDL R123, [R122+-0x4] ;  /* 0xfffffc007a7b7983 */ /* 0x000ea80000100800 */
[----:B------:R-:W3:Y:S04]  /*27fab0*/  LDL R120, [R122+-0x8] ;  /* 0xfffff8007a787983 */ /* 0x000ee80000100800 */
[----:B------:R-:W4:Y:S04]  /*27fac0*/  LDL R119, [R122+-0xc] ;  /* 0xfffff4007a777983 */ /* 0x000f280000100800 */
[----:B--2---:R-:W-:Y:S04]  /*27fad0*/  STL [R122+0x8], R123 ;  /* 0x0000087b7a007387 */ /* 0x004fe80000100800 */
[----:B---3--:R-:W-:Y:S04]  /*27fae0*/  STL [R122+0x4], R120 ;  /* 0x000004787a007387 */ /* 0x008fe80000100800 */
[----:B----4-:R0:W-:Y:S02]  /*27faf0*/  STL [R122], R119 ;  /* 0x000000777a007387 */ /* 0x0101e40000100800 */
[----:B0-----:R-:W-:Y:S01]  /*27fb00*/  IMAD.MOV.U32 R119, RZ, RZ, R121 ;  /* 0x000000ffff777224 */ /* 0x001fe200078e0079 */
[----:B------:R-:W-:Y:S06]  /*27fb10*/  @!P0 BRA `(.L_x_13462) ;  /* 0x00000000001c8947 */ /* 0x000fec0003800000 */
[----:B------:R-:W2:Y:S04]  /*27fb20*/  LDL R119, [R122+-0x18] ;  /* 0xffffe8007a777983 */ /* 0x000ea80000100800 */
[----:B------:R-:W3:Y:S04]  /*27fb30*/  LDL R120, [R122+-0x10] ;  /* 0xfffff0007a787983 */ /* 0x000ee80000100800 */
[----:B--2---:R0:W-:Y:S04]  /*27fb40*/  STL [R122+-0xc], R119 ;  /* 0xfffff4777a007387 */ /* 0x0041e80000100800 */
[----:B0-----:R-:W2:Y:S04]  /*27fb50*/  LDL R119, [R122+-0x14] ;  /* 0xffffec007a777983 */ /* 0x001ea80000100800 */
[----:B---3--:R-:W-:Y:S04]  /*27fb60*/  STL [R122+-0x4], R120 ;  /* 0xfffffc787a007387 */ /* 0x008fe80000100800 */
[----:B--2---:R0:W-:Y:S02]  /*27fb70*/  STL [R122+-0x8], R119 ;  /* 0xfffff8777a007387 */ /* 0x0041e40000100800 */
[----:B0-----:R-:W-:-:S07]  /*27fb80*/  VIADD R119, R144, 0xfffffffd ;  /* 0xfffffffd90777836 */ /* 0x001fce0000000000 */
.L_x_13462:
[----:B------:R-:W-:Y:S05]  /*27fb90*/  BSYNC.RECONVERGENT B7 ;  /* 0x0000000000077941 */ /* 0x000fea0003800200 */
.L_x_13461:
[----:B------:R-:W-:-:S05]  /*27fba0*/  IMAD.IADD R120, R121, 0x1, -R168 ;  /* 0x0000000179787824 */ /* 0x000fca00078e0aa8 */
[----:B------:R-:W-:-:S13]  /*27fbb0*/  ISETP.GE.U32.AND P0, PT, R120, 0x3, PT ;  /* 0x000000037800780c */ /* 0x000fda0003f06070 */
[----:B------:R-:W-:Y:S05]  /*27fbc0*/  @!P0 BRA `(.L_x_13460) ;  /* 0x0000000000788947 */ /* 0x000fea0003800000 */
.L_x_13463:
[----:B0-----:R-:W-:-:S04]  /*27fbd0*/  IMAD.MOV.U32 R120, RZ, RZ, 0x3 ;  /* 0x00000003ff787424 */ /* 0x001fc800078e00ff */
[----:B------:R-:W-:-:S04]  /*27fbe0*/  IMAD R120, R119, R120, -0x3 ;  /* 0xfffffffd77787424 */ /* 0x000fc800078e0278 */
[----:B------:R-:W-:-:S05]  /*27fbf0*/  IMAD R120, R120, 0x4, R127 ;  /* 0x0000000478787824 */ /* 0x000fca00078e027f */
[----:B------:R-:W2:Y:S04]  /*27fc00*/  LDL R121, [R120] ;  /* 0x0000000078797983 */ /* 0x000ea80000100800 */
[----:B------:R-:W3:Y:S04]  /*27fc10*/  LDL R122, [R120+0x4] ;  /* 0x00000400787a7983 */ /* 0x000ee80000100800 */
[----:B------:R-:W4:Y:S04]  /*27fc20*/  LDL R123, [R120+0x8] ;  /* 0x00000800787b7983 */ /* 0x000f280000100800 */
[----:B------:R-:W5:Y:S04]  /*27fc30*/  LDL R124, [R120+-0xc] ;  /* 0xfffff400787c7983 */ /* 0x000f680000100800 */
[----:B------:R-:W5:Y:S04]  /*27fc40*/  LDL R125, [R120+-0x10] ;  /* 0xfffff000787d7983 */ /* 0x000f680000100800 */
[----:B------:R-:W5:Y:S04]  /*27fc50*/  LDL R134, [R120+-0x24] ;  /* 0xffffdc0078867983 */ /* 0x000f680000100800 */
[----:B------:R-:W5:Y:S04]  /*27fc60*/  LDL R135, [R120+-0x20] ;  /* 0xffffe00078877983 */ /* 0x000f680000100800 */
[----:B------:R-:W5:Y:S04]  /*27fc70*/  LDL R136, [R120+-0x1c] ;  /* 0xffffe40078887983 */ /* 0x000f680000100800 */
[----:B--2---:R0:W-:Y:S04]  /*27fc80*/  STL [R120+0xc], R121 ;  /* 0x00000c7978007387 */ /* 0x0041e80000100800 */
[----:B---3--:R1:W-:Y:S04]  /*27fc90*/  STL [R120+0x10], R122 ;  /* 0x0000107a78007387 */ /* 0x0083e80000100800 */
[----:B----4-:R2:W-:Y:S04]  /*27fca0*/  STL [R120+0x14], R123 ;  /* 0x0000147b78007387 */ /* 0x0105e80000100800 */
[----:B-----5:R3:W-:Y:S04]  /*27fcb0*/  STL [R120], R124 ;  /* 0x0000007c78007387 */ /* 0x0207e80000100800 */
[----:B0-----:R-:W4:Y:S04]  /*27fcc0*/  LDL R121, [R120+-0x8] ;  /* 0xfffff80078797983 */ /* 0x001f280000100800 */
[----:B-1----:R-:W5:Y:S04]  /*27fcd0*/  LDL R122, [R120+-0x4] ;  /* 0xfffffc00787a7983 */ /* 0x002f680000100800 */
[----:B--2---:R-:W2:Y:S04]  /*27fce0*/  LDL R123, [R120+-0x18] ;  /* 0xffffe800787b7983 */ /* 0x004ea80000100800 */
[----:B---3--:R-:W3:Y:S01]  /*27fcf0*/  LDL R124, [R120+-0x14] ;  /* 0xffffec00787c7983 */ /* 0x008ee20000100800 */
[----:B------:R-:W-:-:S03]  /*27fd00*/  VIADD R119, R119, 0xfffffffc ;  /* 0xfffffffc77777836 */ /* 0x000fc60000000000 */
[----:B------:R0:W-:Y:S04]  /*27fd10*/  STL [R120+-0x4], R125 ;  /* 0xfffffc7d78007387 */ /* 0x0001e80000100800 */
[----:B------:R0:W-:Y:S04]  /*27fd20*/  STL [R120+-0x18], R134 ;  /* 0xffffe88678007387 */ /* 0x0001e80000100800 */
[----:B------:R0:W-:Y:S04]  /*27fd30*/  STL [R120+-0x14], R135 ;  /* 0xffffec8778007387 */ /* 0x0001e80000100800 */
[----:B------:R0:W-:Y:S01]  /*27fd40*/  STL [R120+-0x10], R136 ;  /* 0xfffff08878007387 */ /* 0x0001e20000100800 */
[----:B------:R-:W-:-:S03]  /*27fd50*/  ISETP.GT.AND P0, PT, R119, R118, PT ;  /* 0x000000767700720c */ /* 0x000fc60003f04270 */
[----:B----4-:R0:W-:Y:S04]  /*27fd60*/  STL [R120+0x4], R121 ;  /* 0x0000047978007387 */ /* 0x0101e80000100800 */
[----:B-----5:R0:W-:Y:S04]  /*27fd70*/  STL [R120+0x8], R122 ;  /* 0x0000087a78007387 */ /* 0x0201e80000100800 */
[----:B--2---:R0:W-:Y:S04]  /*27fd80*/  STL [R120+-0xc], R123 ;  /* 0xfffff47b78007387 */ /* 0x0041e80000100800 */
[----:B---3--:R0:W-:Y:S01]  /*27fd90*/  STL [R120+-0x8], R124 ;  /* 0xfffff87c78007387 */ /* 0x0081e20000100800 */
[----:B------:R-:W-:Y:S05]  /*27fda0*/  @P0 BRA `(.L_x_13463) ;  /* 0xfffffffc00880947 */ /* 0x000fea000383ffff */
.L_x_13460:
[----:B------:R-:W-:Y:S05]  /*27fdb0*/  BSYNC.RECONVERGENT B6 ;  /* 0x0000000000067941 */ /* 0x000fea0003800200 */
.L_x_13459:
[----:B------:R1:W-:Y:S01]  /*27fdc0*/  STL [R165+0xc], R147 ;  /* 0x00000c93a5007387 */ /* 0x0003e20000100800 */
[----:B------:R-:W-:Y:S01]  /*27fdd0*/  ISETP.GT.AND P0, PT, R144, R168, PT ;  /* 0x000000a89000720c */ /* 0x000fe20003f04270 */
[----:B------:R-:W-:Y:S02]  /*27fde0*/  BSSY.RECONVERGENT B6, `(.L_x_13464) ;  /* 0x0000011000067945 */ /* 0x000fe40003800200 */
[----:B------:R1:W-:Y:S04]  /*27fdf0*/  STL [R165+0x10], R149 ;  /* 0x00001095a5007387 */ /* 0x0003e80000100800 */
[----:B------:R1:W-:Y:S06]  /*27fe00*/  STL [R165+0x14], RZ ;  /* 0x000014ffa5007387 */ /* 0x0003ec0000100800 */
[----:B------:R-:W-:Y:S05]  /*27fe10*/  @!P0 BRA `(.L_x_13465) ;  /* 0x0000000000348947 */ /* 0x000fea0003800000 */
[----:B------:R-:W-:-:S07]  /*27fe20*/  VIADD R119, R144, 0x1 ;  /* 0x0000000190777836 */ /* 0x000fce0000000000 */
.L_x_13466:
[----:B0-2---:R-:W-:-:S04]  /*27fe30*/  IMAD.MOV.U32 R120, RZ, RZ, 0x3 ;  /* 0x00000003ff787424 */ /* 0x005fc800078e00ff */
[----:B------:R-:W-:-:S04]  /*27fe40*/  IMAD R120, R119, R120, -0x3 ;  /* 0xfffffffd77787424 */ /* 0x000fc800078e0278 */
[----:B------:R-:W-:-:S05]  /*27fe50*/  IMAD R120, R120, 0x4, R127 ;  /* 0x0000000478787824 */ /* 0x000fca00078e027f */
[----:B------:R-:W2:Y:S04]  /*27fe60*/  LDL R121, [R120] ;  /* 0x0000000078797983 */ /* 0x000ea80000100800 */
[----:B------:R-:W3:Y:S04]  /*27fe70*/  LDL R122, [R120+0x4] ;  /* 0x00000400787a7983 */ /* 0x000ee80000100800 */
[----:B------:R-:W4:Y:S01]  /*27fe80*/  LDL R123, [R120+0x8] ;  /* 0x00000800787b7983 */ /* 0x000f220000100800 */
[----:B------:R-:W-:-:S05]  /*27fe90*/  VIADD R119, R119, 0xffffffff ;  /* 0xffffffff77777836 */ /* 0x000fca0000000000 */
[----:B------:R-:W-:Y:S01]  /*27fea0*/  ISETP.GT.AND P0, PT, R119, R118, PT ;  /* 0x000000767700720c */ /* 0x000fe20003f04270 */
[----:B--2---:R2:W-:Y:S04]  /*27feb0*/  STL [R120+0xc], R121 ;  /* 0x00000c7978007387 */ /* 0x0045e80000100800 */
[----:B---3--:R2:W-:Y:S04]  /*27fec0*/  STL [R120+0x10], R122 ;  /* 0x0000107a78007387 */ /* 0x0085e80000100800 */
[----:B----4-:R2:W-:Y:S04]  /*27fed0*/  STL [R120+0x14], R123 ;  /* 0x0000147b78007387 */ /* 0x0105e80000100800 */
[----:B------:R-:W-:Y:S05]  /*27fee0*/  @P0 BRA `(.L_x_13466) ;  /* 0xfffffffc00d00947 */ /* 0x000fea000383ffff */
.L_x_13465:
[----:B------:R-:W-:Y:S05]  /*27fef0*/  BSYNC.RECONVERGENT B6 ;  /* 0x0000000000067941 */ /* 0x000fea0003800200 */
.L_x_13464:
[----:B------:R3:W-:Y:S01]  /*27ff00*/  STL [R165+0xc], R3 ;  /* 0x00000c03a5007387 */ /* 0x0007e20000100800 */
[----:B------:R-:W-:-:S03]  /*27ff10*/  VIADD R144, R144, 0x2 ;  /* 0x0000000290907836 */ /* 0x000fc60000000000 */
[----:B------:R4:W-:Y:S01]  /*27ff20*/  STL [R165+0x10], RZ ;  /* 0x000010ffa5007387 */ /* 0x0009e20000100800 */
[----:B---3--:R-:W-:-:S05]  /*27ff30*/  IMAD.MOV.U32 R3, RZ, RZ, 0x1 ;  /* 0x00000001ff037424 */ /* 0x008fca00078e00ff */
[----:B------:R4:W-:Y:S01]  /*27ff40*/  STL [R165+0x14], R3 ;  /* 0x00001403a5007387 */ /* 0x0009e20000100800 */
[----:B------:R-:W-:Y:S05]  /*27ff50*/  BRA `(.L_x_13451) ;  /* 0x0000007c00547947 */ /* 0x000fea0003800000 */
.L_x_13454:
        /* <DEDUP_REMOVED lines=38> */
[----:B0-----:R-:W-:-:S07]  /*2801c0*/  IADD3 R118, PT, PT, R144, -0x3, RZ ;  /* 0xfffffffd90767810 */ /* 0x001fce0007ffe0ff */
.L_x_13470:
[----:B------:R-:W-:Y:S05]  /*2801d0*/  BSYNC.RECONVERGENT B7 ;  /* 0x0000000000077941 */ /* 0x000fea0003800200 */
.L_x_13469:
[----:B------:R-:W-:-:S05]  /*2801e0*/  IMAD.IADD R119, R120, 0x1, -R168 ;  /* 0x0000000178777824 */ /* 0x000fca00078e0aa8 */
[----:B------:R-:W-:-:S13]  /*2801f0*/  ISETP.GE.U32.AND P0, PT, R119, 0x3, PT ;  /* 0x000000037700780c */ /* 0x000fda0003f06070 */
[----:B------:R-:W-:Y:S05]  /*280200*/  @!P0 BRA `(.L_x_13468) ;  /* 0x0000000000788947 */ /* 0x000fea0003800000 */
.L_x_13471:
        /* <DEDUP_REMOVED lines=30> */
.L_x_13468:
[----:B------:R-:W-:Y:S05]  /*2803f0*/  BSYNC.RECONVERGENT B6 ;  /* 0x0000000000067941 */ /* 0x000fea0003800200 */
.L_x_13467:
[----:B------:R1:W-:Y:S01]  /*280400*/  STL [R165+0xc], R147 ;  /* 0x00000c93a5007387 */ /* 0x0003e20000100800 */
[----:B------:R-:W-:-:S03]  /*280410*/  VIADD R144, R144, 0x1 ;  /* 0x0000000190907836 */ /* 0x000fc60000000000 */
[----:B------:R1:W-:Y:S04]  /*280420*/  STL [R165+0x10], R149 ;  /* 0x00001095a5007387 */ /* 0x0003e80000100800 */
[----:B------:R1:W-:Y:S01]  /*280430*/  STL [R165+0x14], RZ ;  /* 0x000014ffa5007387 */ /* 0x0003e20000100800 */
[----:B------:R-:W-:Y:S05]  /*280440*/  BRA `(.L_x_13451) ;  /* 0x0000007800187947 */ /* 0x000fea0003800000 */
.L_x_13432:
[----:B------:R-:W-:Y:S05]  /*280450*/  BSYNC.RELIABLE B4 ;  /* 0x0000000000047941 */ /* 0x000fea0003800100 */
.L_x_13431:
[----:B------:R-:W-:Y:S01]  /*280460*/  ISETP.GE.AND P0, PT, R149, 0x6, PT ;  /* 0x000000069500780c */ /* 0x000fe20003f06270 */
        /* <DEDUP_REMOVED lines=9> */
.L_x_13481:
        /* <DEDUP_REMOVED lines=29> */
.L_x_13475:
[----:B------:R-:W-:Y:S05]  /*2806d0*/  BSYNC.RECONVERGENT B5 ;  /* 0x0000000000057941 */ /* 0x000fea0003800200 */
.L_x_13474:
[----:B------:R-:W-:Y:S01]  /*2806e0*/  DSETP.GE.AND P0, PT, R122, R4, PT ;  /* 0x000000047a00722a */ /* 0x000fe20003f06000 */
[----:B------:R-:W-:-:S13]  /*2806f0*/  BSSY.RECONVERGENT B5, `(.L_x_13476) ;  /* 0x0000045000057945 */ /* 0x000fda0003800200 */
[----:B------:R-:W-:Y:S05]  /*280700*/  @!P0 BRA `(.L_x_13477) ;  /* 0x00000000008c8947 */ /* 0x000fea0003800000 */
[----:B------:R-:W2:Y:S01]  /*280710*/  LDL.U8 R3, [R148+0x2a48] ;  /* 0x002a480094037983 */ /* 0x000ea20000100000 */
[----:B------:R-:W-:-:S05]  /*280720*/  IMAD.IADD R122, R127, 0x1, R151 ;  /* 0x000000017f7a7824 */ /* 0x000fca00078e0297 */
        /* <DEDUP_REMOVED lines=33> */
.L_x_13477:
[----:B------:R-:W2:Y:S01]  /*280940*/  LDL.U8 R3, [R148+0x2a48] ;  /* 0x002a480094037983 */ /* 0x000ea20000100000 */
[----:B------:R-:W-:-:S05]  /*280950*/  IMAD.IADD R122, R127, 0x1, R151 ;  /* 0x000000017f7a7824 */ /* 0x000fca00078e0297 */
[----:B------:R-:W3:Y:S04]  /*280960*/  LDL.S8 R120, [R122+0x2a4a] ;  /* 0x002a4a007a787983 */ /* 0x000ee80000100200 */
[----:B------:R-:W4:Y:S01]  /*280970*/  LDL.S8 R122, [R122+0x2a49] ;  /* 0x002a49007a7a7983 */ /* 0x000f220000100200 */
[C---:B-1----:R-:W-:Y:S01]  /*280980*/  R2UR UR4, R104.reuse ;  /* 0x00000000680472ca */ /* 0x042fe200000e0000 */
        /* <DEDUP_REMOVED lines=27> */
.L_x_13478:
[----:B------:R-:W-:Y:S05]  /*280b40*/  BSYNC.RECONVERGENT B5 ;  /* 0x0000000000057941 */ /* 0x000fea0003800200 */
.L_x_13476:
        /* <DEDUP_REMOVED lines=39> */
.L_x_13480:
[----:B------:R-:W-:Y:S05]  /*280dc0*/  BSYNC.RECONVERGENT B5 ;  /* 0x0000000000057941 */ /* 0x000fea0003800200 */
.L_x_13479:
        /* <DEDUP_REMOVED lines=13> */
.L_x_13473:
[----:B------:R-:W-:Y:S05]  /*280ea0*/  BSYNC.RECONVERGENT B4 ;  /* 0x0000000000047941 */ /* 0x000fea0003800200 */
.L_x_13472:
[C-C-:B------:R-:W-:Y:S01]  /*280eb0*/  DSETP.MAX.AND P1, P2, |R140|.reuse, |R146|.reuse, PT ;  /* 0x400000928c00722a */ /* 0x140fe20003a2f200 */
[----:B------:R-:W-:Y:S01]  /*280ec0*/  IMAD.MOV.U32 R3, RZ, RZ, R140 ;  /* 0x000000ffff037224 */ /* 0x000fe200078e008c */
[----:B------:R-:W-:Y:S01]  /*280ed0*/  DADD R120, R140, -R146 ;  /* 0x000000008c787229 */ /* 0x000fe20000000892 */
[----:B------:R-:W-:Y:S01]  /*280ee0*/  IMAD.MOV.U32 R118, RZ, RZ, R146 ;  /* 0x000000ffff767224 */ /* 0x000fe200078e0092 */
[----:B------:R-:W-:Y:S01]  /*280ef0*/  UMOV UR4, 0x88e368f1 ;  /* 0x88e368f100047882 */ /* 0x000fe20000000000 */
[----:B------:R-:W-:Y:S01]  /*280f00*/  IMAD.MOV.U32 R119, RZ, RZ, R141 ;  /* 0x000000ffff777224 */ /* 0x000fe200078e008d */
[----:B------:R-:W-:Y:S01]  /*280f10*/  UMOV UR5, 0x3ee4f8b5 ;  /* 0x3ee4f8b500057882 */ /* 0x000fe20000000000 */
[----:B------:R-:W-:Y:S01]  /*280f20*/  BSSY.RELIABLE B5, `(.L_x_13482) ;  /* 0x00001d6000057945 */ /* 0x000fe20003800100 */
        /* <DEDUP_REMOVED lines=15> */
[----:B------:R-:W-:Y:S02]  /*281020*/  IMAD.MOV.U32 R151, RZ, RZ, RZ ;  /* 0x000000ffff977224 */ /* 0x000fe400078e00ff */
[----:B------:R-:W-:Y:S02]  /*281030*/  IMAD.MOV.U32 R146, RZ, RZ, 0x0 ;  /* 0x00000000ff927424 */ /* 0x000fe400078e00ff */
[----:B------:R-:W-:Y:S02]  /*281040*/  IMAD.MOV.U32 R147, RZ, RZ, -0x100000 ;  /* 0xfff00000ff937424 */ /* 0x000fe400078e00ff */
[----:B------:R-:W-:Y:S02]  /*281050*/  IMAD.MOV.U32 R152, RZ, RZ, 0x0 ;  /* 0x00000000ff987424 */ /* 0x000fe400078e00ff */
[----:B------:R-:W-:-:S07]  /*281060*/  IMAD.MOV.U32 R153, RZ, RZ, 0x7ff00000 ;  /* 0x7ff00000ff997424 */ /* 0x000fce00078e00ff */
.L_x_13493:
        /* <DEDUP_REMOVED lines=26> */
[----:B-1---5:R-:W-:Y:S05]  /*281210*/  CALL.REL.NOINC `($__internal_0_$__cuda_sm20_div_rn_f64_full) ;  /* 0x000000d400b87944 */ /* 0x022fea0003c00000 */
[----:B------:R-:W-:Y:S02]  /*281220*/  IMAD.MOV.U32 R122, RZ, RZ, R136 ;  /* 0x000000ffff7a7224 */ /* 0x000fe400078e0088 */
[----:B------:R-:W-:-:S07]  /*281230*/  IMAD.MOV.U32 R123, RZ, RZ, R137 ;  /* 0x000000ffff7b7224 */ /* 0x000fce00078e0089 */
.L_x_13487:
[----:B------:R-:W-:Y:S05]  /*281240*/  BSYNC.RECONVERGENT B6 ;  /* 0x0000000000067941 */ /* 0x000fea0003800200 */
.L_x_13486:
        /* <DEDUP_REMOVED lines=38> */
.L_x_13489:
        /* <DEDUP_REMOVED lines=32> */
.L_x_13490:
[----:B------:R-:W-:Y:S05]  /*2816b0*/  BSYNC.RECONVERGENT B6 ;  /* 0x0000000000067941 */ /* 0x000fea0003800200 */
.L_x_13488:
        /* <DEDUP_REMOVED lines=39> */
.L_x_13492:
[----:B------:R-:W-:Y:S05]  /*281930*/  BSYNC.RECONVERGENT B6 ;  /* 0x0000000000067941 */ /* 0x000fea0003800200 */
.L_x_13491:
        /* <DEDUP_REMOVED lines=11> */
.L_x_13485:
[----:B------:R-:W-:Y:S05]  /*2819f0*/  BSYNC.RECONVERGENT B4 ;  /* 0x0000000000047941 */ /* 0x000fea0003800200 */
.L_x_13484:
        /* <DEDUP_REMOVED lines=19> */
[----:B------:R-:W2:Y:S04]  /*281b30*/  LDL.S8 R118, [R148+0x2a48] ;  /* 0x002a480094767983 */ /* 0x000ea80000100200 */
[----:B------:R0:W5:Y:S01]  /*281b40*/  LDL.U8 R121, [R1+0x5299] ;  /* 0x0052990001797983 */ /* 0x0001620000100000 */
[----:B------:R-:W-:Y:S01]  /*281b50*/  IMAD.MOV.U32 R3, RZ, RZ, RZ ;  /* 0x000000ffff037224 */ /* 0x000fe200078e00ff */
[----:B0-2---:R-:W-:-:S07]  /*281b60*/  SHF.R.S32.HI R119, RZ, 0x1f, R118 ;  /* 0x0000001fff777819 */ /* 0x005fce0000011476 */
.L_x_13500:
[----:B------:R-:W-:-:S05]  /*281b70*/  IMAD.IADD R158, R127, 0x1, R3 ;  /* 0x000000017f9e7824 */ /* 0x000fca00078e0203 */
[----:B------:R-:W2:Y:S01]  /*281b80*/  LDL.U8 R120, [R158+0x2a4a] ;  /* 0x002a4a009e787983 */ /* 0x000ea20000100000 */
[----:B-----5:R-:W-:Y:S01]  /*281b90*/  LOP3.LUT R121, R121, 0xffff, RZ, 0xc0, !PT ;  /* 0x0000ffff79797812 */ /* 0x020fe200078ec0ff */
[----:B------:R-:W-:Y:S01]  /*281ba0*/  IMAD R159, R119, 0x18, RZ ;  /* 0x00000018779f7824 */ /* 0x000fe200078e02ff */
[C---:B-1----:R-:W-:Y:S02]  /*281bb0*/  R2UR UR4, R104.reuse ;  /* 0x00000000680472ca */ /* 0x042fe400000e0000 */
[----:B------:R-:W-:Y:S02]  /*281bc0*/  PRMT R136, R121, 0x8880, RZ ;  /* 0x0000888079887816 */ /* 0x000fe400000000ff */
[C---:B------:R-:W-:Y:S02]  /*281bd0*/  R2UR UR5, R105.reuse ;  /* 0x00000000690572ca */ /* 0x040fe400000e0000 */
[----:B------:R-:W-:Y:S02]  /*281be0*/  R2UR UR6, R104 ;  /* 0x00000000680672ca */ /* 0x000fe400000e0000 */
[----:B------:R-:W-:-:S02]  /*281bf0*/  R2UR UR7, R105 ;  /* 0x00000000690772ca */ /* 0x000fc400000e0000 */
[----:B--2---:R-:W-:-:S05]  /*281c00*/  PRMT R122, R120, 0x8880, RZ ;  /* 0x00008880787a7816 */ /* 0x004fca00000000ff */
[----:B------:R-:W-:-:S03]  /*281c10*/  IMAD.WIDE R134, R122, 0x5, R118 ;  /* 0x000000057a867825 */ /* 0x000fc600078e0276 */
[----:B------:R-:W-:Y:S01]  /*281c20*/  LEA R124, P0, R134, R129, 0x3 ;  /* 0x00000081867c7211 */ /* 0x000fe200078018ff */
[----:B------:R-:W-:-:S03]  /*281c30*/  IMAD.WIDE.U32 R122, R118, 0x18, R134 ;  /* 0x00000018767a7825 */ /* 0x000fc600078e0086 */
[----:B------:R-:W-:Y:S01]  /*281c40*/  LEA.HI.X R125, R134, R128, R135, 0x3, P0 ;  /* 0x00000080867d7211 */ /* 0x000fe200000f1c87 */
[----:B------:R-:W-:Y:S01]  /*281c50*/  IMAD.IADD R159, R123, 0x1, R159 ;  /* 0x000000017b9f7824 */ /* 0x000fe200078e029f */
[----:B------:R-:W-:Y:S01]  /*281c60*/  IADD3 R121, P0, PT, R136, R122, RZ ;  /* 0x0000007a88797210 */ /* 0x000fe20007f1e0ff */
[----:B------:R-:W-:-:S03]  /*281c70*/  IMAD R135, R3, R0, R0 ;  /* 0x0000000003877224 */ /* 0x000fc600078e0200 */
[----:B------:R-:W-:Y:S02]  /*281c80*/  LEA.HI.X.SX32 R134, R136, R159, 0x1, P0 ;  /* 0x0000009f88867211 */ /* 0x000fe400000f0eff */
[----:B------:R-:W-:-:S04]  /*281c90*/  LEA R146, P0, R121, R129, 0x3 ;  /* 0x0000008179927211 */ /* 0x000fc800078018ff */
[----:B------:R-:W-:Y:S01]  /*281ca0*/  LEA.HI.X R147, R121, R128, R134, 0x3, P0 ;  /* 0x0000008079937211 */ /* 0x000fe200000f1c86 */
[----:B------:R-:W-:Y:S02]  /*281cb0*/  IMAD.IADD R121, R145, 0x1, R135 ;  /* 0x0000000191797824 */ /* 0x000fe400078e0287 */
[----:B------:R-:W2:Y:S02]  /*281cc0*/  LDG.E.64 R134, desc[UR4][R124.64+0xb180] ;  /* 0x00b180047c867981 */ /* 0x000ea4000c1e1b00 */
[----:B------:R-:W-:Y:S02]  /*281cd0*/  IMAD R121, R121, 0x8, R127 ;  /* 0x0000000879797824 */ /* 0x000fe400078e027f */
[----:B------:R-:W2:Y:S04]  /*281ce0*/  LDG.E.64 R138, desc[UR6][R146.64+0x55f0] ;  /* 0x0055f006928a7981 */ /* 0x000ea8000c1e1b00 */
[----:B------:R-:W3:Y:S01]  /*281cf0*/  LDL.64 R136, [R121+0x1450] ;  /* 0x0014500079887983 */ /* 0x000ee20000100a00 */
[----:B------:R-:W-:Y:S01]  /*281d00*/  BSSY.RELIABLE B4, `(.L_x_13494) ;  /* 0x000001b000047945 */ /* 0x000fe20003800100 */
[----:B------:R-:W-:-:S02]  /*281d10*/  VIADD R148, R3, 0x2 ;  /* 0x0000000203947836 */ /* 0x000fc40000000000 */
[----:B------:R-:W-:Y:S01]  /*281d20*/  VIADD R151, R3, 0x1 ;  /* 0x0000000103977836 */ /* 0x000fe20000000000 */
[----:B--2---:R-:W-:-:S08]  /*281d30*/  DADD R138, R134, R138 ;  /* 0x00000000868a7229 */ /* 0x004fd0000000008a */
[----:B---3--:R-:W-:Y:S01]  /*281d40*/  DADD R152, R138, R136 ;  /* 0x000000008a987229 */ /* 0x008fe20000000088 */
[----:B------:R-:W-:Y:S02]  /*281d50*/  IMAD.MOV.U32 R138, RZ, RZ, -0x771c970f ;  /* 0x88e368f1ff8a7424 */ /* 0x000fe400078e00ff */
[----:B------:R-:W-:-:S05]  /*281d60*/  IMAD.MOV.U32 R139, RZ, RZ, 0x3ee4f8b5 ;  /* 0x3ee4f8b5ff8b7424 */ /* 0x000fca00078e00ff */
[----:B------:R-:W-:-:S08]  /*281d70*/  DADD R142, R140, -R152 ;  /* 0x000000008c8e7229 */ /* 0x000fd00000000898 */
[----:B------:R-:W-:Y:S01]  /*281d80*/  DSETP.GEU.AND P0, PT, |R142|, R138, PT ;  /* 0x0000008a8e00722a */ /* 0x000fe20003f0e200 */
[----:B------:R-:W-:Y:S02]  /*281d90*/  IMAD.MOV.U32 R142, RZ, RZ, -0x800000 ;  /* 0xff800000ff8e7424 */ /* 0x000fe400078e00ff */
[----:B------:R-:W-:-:S06]  /*281da0*/  IMAD.MOV.U32 R143, RZ, RZ, 0x41cdcd64 ;  /* 0x41cdcd64ff8f7424 */ /* 0x000fcc00078e00ff */
[----:B------:R-:W-:-:S14]  /*281db0*/  DSETP.GT.OR P0, PT, |R152|, R142, P0 ;  /* 0x0000008e9800722a */ /* 0x000fdc0000704600 */
[----:B------:R-:W-:Y:S05]  /*281dc0*/  @P0 BRA `(.L_x_13495) ;  /* 0x0000000000380947 */ /* 0x000fea0003800000 */
[C---:B------:R-:W-:Y:S01]  /*281dd0*/  R2UR UR6, R104.reuse ;  /* 0x00000000680672ca */ /* 0x040fe200000e0000 */
[----:B------:R-:W2:Y:S01]  /*281de0*/  LDL.64 R156, [R121+0xc8] ;  /* 0x0000c800799c7983 */ /* 0x000ea20000100a00 */
[C---:B------:R-:W-:Y:S02]  /*281df0*/  R2UR UR7, R105.reuse ;  /* 0x00000000690772ca */ /* 0x040fe400000e0000 */
[----:B------:R-:W-:Y:S02]  /*281e00*/  R2UR UR4, R104 ;  /* 0x00000000680472ca */ /* 0x000fe400000e0000 */
[----:B------:R-:W-:-:S09]  /*281e10*/  R2UR UR5, R105 ;  /* 0x00000000690572ca */ /* 0x000fd200000e0000 */
[----:B------:R-:W3:Y:S04]  /*281e20*/  LDG.E.64 R146, desc[UR6][R146.64+0x59d8] ;  /* 0x0059d80692927981 */ /* 0x000ee8000c1e1b00 */
[----:B------:R-:W3:Y:S02]  /*281e30*/  LDG.E.64 R152, desc[UR4][R124.64+0xb248] ;  /* 0x00b248047c987981 */ /* 0x000ee4000c1e1b00 */
[----:B---3--:R-:W-:-:S08]  /*281e40*/  DADD R146, R152, R146 ;  /* 0x0000000098927229 */ /* 0x008fd00000000092 */
[----:B--2---:R-:W-:-:S08]  /*281e50*/  DADD R146, R146, R156 ;  /* 0x0000000092927229 */ /* 0x004fd0000000009c */
[----:B------:R-:W-:-:S08]  /*281e60*/  DADD R152, R154, -R146 ;  /* 0x000000009a987229 */ /* 0x000fd00000000892 */
[----:B------:R-:W-:-:S06]  /*281e70*/  DSETP.GEU.AND P0, PT, |R152|, R138, PT ;  /* 0x0000008a9800722a */ /* 0x000fcc0003f0e200 */
[----:B------:R-:W-:-:S14]  /*281e80*/  DSETP.GT.OR P0, PT, |R146|, R142, P0 ;  /* 0x0000008e9200722a */ /* 0x000fdc0000704600 */
[----:B------:R-:W-:Y:S05]  /*281e90*/  @!P0 BREAK.RELIABLE B4 ;  /* 0x0000000000048942 */ /* 0x000fea0003800100 */
[----:B------:R-:W-:Y:S05]  /*281ea0*/  @!P0 BRA `(.L_x_13496) ;  /* 0x0000000800388947 */ /* 0x000fea0003800000 */
.L_x_13495:
[----:B------:R-:W-:Y:S05]  /*281eb0*/  BSYNC.RELIABLE B4 ;  /* 0x0000000000047941 */ /* 0x000fea0003800100 */
.L_x_13494:
[----:B------:R-:W2:Y:S01]  /*281ec0*/  LDL.S8 R158, [R158+0x2a49] ;  /* 0x002a49009e9e7983 */ /* 0x000ea20000100200 */
[----:B------:R-:W-:Y:S01]  /*281ed0*/  R2UR UR4, R104 ;  /* 0x00000000680472ca */ /* 0x000fe200000e0000 */
[----:B------:R-:W-:Y:S01]  /*281ee0*/  IMAD R156, R3, 0x8, R127 ;  /* 0x00000008039c7824 */ /* 0x000fe200078e027f */
[----:B------:R-:W-:-:S04]  /*281ef0*/  R2UR UR5, R105 ;  /* 0x00000000690572ca */ /* 0x000fc800000e0000 */
[----:B------:R-:W3:Y:S01]  /*281f00*/  LDL.64 R146, [R156+0x27e0] ;  /* 0x0027e0009c927983 */ /* 0x000ee20000100a00 */
[----:B--2---:R-:W-:-:S04]  /*281f10*/  IADD3 R123, P0, PT, R158, R122, RZ ;  /* 0x0000007a9e7b7210 */ /* 0x004fc80007f1e0ff */
[----:B------:R-:W-:Y:S02]  /*281f20*/  LEA.HI.X.SX32 R158, R158, R159, 0x1, P0 ;  /* 0x0000009f9e9e7211 */ /* 0x000fe400000f0eff */
[----:B------:R-:W-:-:S04]  /*281f30*/  LEA R122, P0, R123, R129, 0x3 ;  /* 0x000000817b7a7211 */ /* 0x000fc800078018ff */
[----:B------:R-:W-:-:S05]  /*281f40*/  LEA.HI.X R123, R123, R128, R158, 0x3, P0 ;  /* 0x000000807b7b7211 */ /* 0x000fca00000f1c9e */
[----:B------:R-:W2:Y:S01]  /*281f50*/  LDG.E.64 R152, desc[UR4][R122.64+0x55f0] ;  /* 0x0055f0047a987981 */ /* 0x000ea2000c1e1b00 */
[----:B---3--:R-:W-:Y:S01]  /*281f60*/  DADD R146, R134, R146 ;  /* 0x0000000086927229 */ /* 0x008fe20000000092 */
[----:B------:R-:W-:Y:S07]  /*281f70*/  BSSY.RELIABLE B4, `(.L_x_13497) ;  /* 0x000001a000047945 */ /* 0x000fee0003800100 */
[----:B--2---:R-:W-:-:S08]  /*281f80*/  DADD R146, R146, R152 ;  /* 0x0000000092927229 */ /* 0x004fd00000000098 */
[----:B------:R-:W-:-:S08]  /*281f90*/  DADD R146, R136, R146 ;  /* 0x0000000088927229 */ /* 0x000fd00000000092 */
[----:B------:R-:W-:-:S08]  /*281fa0*/  DADD R134, R140, -R146 ;  /* 0x000000008c867229 */ /* 0x000fd00000000892 */
[----:B------:R-:W-:-:S06]  /*281fb0*/  DSETP.GEU.AND P0, PT, |R134|, R138, PT ;  /* 0x0000008a8600722a */ /* 0x000fcc0003f0e200 */
        /* <DEDUP_REMOVED lines=8> */
[----:B------:R-:W4:Y:S04]  /*282040*/  LDG.E.64 R122, desc[UR6][R122.64+0x59d8] ;  /* 0x0059d8067a7a7981 */ /* 0x000f28000c1e1b00 */
[----:B------:R-:W3:Y:S02]  /*282050*/  LDL.64 R124, [R156+0x28b0] ;  /* 0x0028b0009c7c7983 */ /* 0x000ee40000100a00 */
[----:B---3--:R-:W-:-:S08]  /*282060*/  DADD R124, R134, R124 ;  /* 0x00000000867c7229 */ /* 0x008fd0000000007c */
[----:B----4-:R-:W-:-:S08]  /*282070*/  DADD R122, R124, R122 ;  /* 0x000000007c7a7229 */ /* 0x010fd0000000007a */
[----:B--2---:R-:W-:-:S08]  /*282080*/  DADD R122, R136, R122 ;  /* 0x00000000887a7229 */ /* 0x004fd0000000007a */
[----:B------:R-:W-:-:S08]  /*282090*/  DADD R124, R154, -R122 ;  /* 0x000000009a7c7229 */ /* 0x000fd0000000087a */
[----:B------:R-:W-:-:S06]  /*2820a0*/  DSETP.GEU.AND P0, PT, |R124|, R138, PT ;  /* 0x0000008a7c00722a */ /* 0x000fcc0003f0e200 */
[----:B------:R-:W-:-:S14]  /*2820b0*/  DSETP.GT.OR P0, PT, |R122|, R142, P0 ;  /* 0x0000008e7a00722a */ /* 0x000fdc0000704600 */
[----:B------:R-:W-:Y:S05]  /*2820c0*/  @!P0 BREAK.RELIABLE B4 ;  /* 0x0000000000048942 */ /* 0x000fea0003800100 */
[----:B------:R-:W-:Y:S05]  /*2820d0*/  @!P0 BRA `(.L_x_13499) ;  /* 0x00000000001c8947 */ /* 0x000fea0003800000 */
.L_x_13498:
[----:B------:R-:W-:-:S13]  /*2820e0*/  ISETP.NE.AND P0, PT, R151, R150, PT ;  /* 0x000000969700720c */ /* 0x000fda0003f05270 */
[----:B------:R-:W-:Y:S05]  /*2820f0*/  @!P0 BREAK.RELIABLE B4 ;  /* 0x0000000000048942 */ /* 0x000fea0003800100 */
[----:B------:R-:W-:Y:S05]  /*282100*/  @!P0 BRA `(.L_x_13451) ;  /* 0x0000005800e88947 */ /* 0x000fea0003800000 */
[----:B------:R-:W-:Y:S05]  /*282110*/  BSYNC.RELIABLE B4 ;  /* 0x0000000000047941 */ /* 0x000fea0003800100 */
.L_x_13497:
[----:B------:R-:W-:Y:S01]  /*282120*/  PRMT R121, R120, 0x7610, R121 ;  /* 0x0000761078797816 */ /* 0x000fe20000000079 */
[----:B------:R-:W-:Y:S01]  /*282130*/  IMAD.MOV.U32 R3, RZ, RZ, R151 ;  /* 0x000000ffff037224 */ /* 0x000fe200078e0097 */
[----:B------:R-:W-:Y:S06]  /*282140*/  BRA `(.L_x_13500) ;  /* 0xfffffff800887947 */ /* 0x000fec000383ffff */
.L_x_13499:
        /* <DEDUP_REMOVED lines=39> */
.L_x_13504:
[----:B------:R-:W-:Y:S05]  /*2823c0*/  BSYNC.RECONVERGENT B7 ;  /* 0x0000000000077941 */ /* 0x000fea0003800200 */
.L_x_13503:
[----:B------:R-:W-:-:S05]  /*2823d0*/  IMAD.IADD R120, R121, 0x1, -R168 ;  /* 0x0000000179787824 */ /* 0x000fca00078e0aa8 */
[----:B------:R-:W-:-:S13]  /*2823e0*/  ISETP.GE.U32.AND P0, PT, R120, 0x3, PT ;  /* 0x000000037800780c */ /* 0x000fda0003f06070 */
[----:B------:R-:W-:Y:S05]  /*2823f0*/  @!P0 BRA `(.L_x_13502) ;  /* 0x0000000000788947 */ /* 0x000fea0003800000 */
.L_x_13505:
        /* <DEDUP_REMOVED lines=30> */
.L_x_13502:
[----:B------:R-:W-:Y:S05]  /*2825e0*/  BSYNC.RECONVERGENT B6 ;  /* 0x0000000000067941 */ /* 0x000fea0003800200 */
.L_x_13501:
[----:B------:R1:W-:Y:S01]  /*2825f0*/  STL [R165+0xc], R148 ;  /* 0x00000c94a5007387 */ /* 0x0003e20000100800 */
[----:B------:R-:W-:Y:S01]  /*282600*/  ISETP.GT.AND P0, PT, R144, R168, PT ;  /* 0x000000a89000720c */ /* 0x000fe20003f04270 */
[----:B------:R-:W-:Y:S02]  /*282610*/  BSSY.RECONVERGENT B6, `(.L_x_13506) ;  /* 0x0000011000067945 */ /* 0x000fe40003800200 */
[----:B------:R1:W-:Y:S04]  /*282620*/  STL [R165+0x10], R149 ;  /* 0x00001095a5007387 */ /* 0x0003e80000100800 */
[----:B------:R1:W-:Y:S06]  /*282630*/  STL [R165+0x14], RZ ;  /* 0x000014ffa5007387 */ /* 0x0003ec0000100800 */
[----:B------:R-:W-:Y:S05]  /*282640*/  @!P0 BRA `(.L_x_13507) ;  /* 0x0000000000348947 */ /* 0x000fea0003800000 */
[----:B------:R-:W-:-:S07]  /*282650*/  IADD3 R119, PT, PT, R144, 0x1, RZ ;  /* 0x0000000190777810 */ /* 0x000fce0007ffe0ff */
.L_x_13508:
        /* <DEDUP_REMOVED lines=12> */
.L_x_13507:
[----:B------:R-:W-:Y:S05]  /*282720*/  BSYNC.RECONVERGENT B6 ;  /* 0x0000000000067941 */ /* 0x000fea0003800200 */
.L_x_13506:
[----:B------:R3:W-:Y:S01]  /*282730*/  STL [R165+0xc], R3 ;  /* 0x00000c03a5007387 */ /* 0x0007e20000100800 */
[----:B------:R-:W-:-:S03]  /*282740*/  VIADD R144, R144, 0x2 ;  /* 0x0000000290907836 */ /* 0x000fc60000000000 */
[----:B------:R4:W-:Y:S01]  /*282750*/  STL [R165+0x10], RZ ;  /* 0x000010ffa5007387 */ /* 0x0009e20000100800 */
[----:B---3--:R-:W-:-:S05]  /*282760*/  IMAD.MOV.U32 R3, RZ, RZ, 0x1 ;  /* 0x00000001ff037424 */ /* 0x008fca00078e00ff */
[----:B------:R4:W-:Y:S01]  /*282770*/  STL [R165+0x14], R3 ;  /* 0x00001403a5007387 */ /* 0x0009e20000100800 */
[----:B------:R-:W-:Y:S05]  /*282780*/  BRA `(.L_x_13451) ;  /* 0x0000005400487947 */ /* 0x000fea0003800000 */
.L_x_13496:
        /* <DEDUP_REMOVED lines=39> */
.L_x_13512:
[----:B------:R-:W-:Y:S05]  /*282a00*/  BSYNC.RECONVERGENT B7 ;  /* 0x0000000000077941 */ /* 0x000fea0003800200 */
.L_x_13511:
[----:B------:R-:W-:-:S05]  /*282a10*/  IMAD.IADD R119, R120, 0x1, -R168 ;  /* 0x0000000178777824 */ /* 0x000fca00078e0aa8 */
[----:B------:R-:W-:-:S13]  /*282a20*/  ISETP.GE.U32.AND P0, PT, R119, 0x3, PT ;  /* 0x000000037700780c */ /* 0x000fda0003f06070 */
[----:B------:R-:W-:Y:S05]  /*282a30*/  @!P0 BRA `(.L_x_13510) ;  /* 0x0000000000788947 */ /* 0x000fea0003800000 */
.L_x_13513:
        /* <DEDUP_REMOVED lines=30> */
.L_x_13510:
[----:B------:R-:W-:Y:S05]  /*282c20*/  BSYNC.RECONVERGENT B6 ;  /* 0x0000000000067941 */ /* 0x000fea0003800200 */
.L_x_13509:
[----:B------:R1:W-:Y:S01]  /*282c30*/  STL [R165+0xc], R148 ;  /* 0x00000c94a5007387 */ /* 0x0003e20000100800 */
[----:B------:R-:W-:-:S03]  /*282c40*/  VIADD R144, R144, 0x1 ;  /* 0x0000000190907836 */ /* 0x000fc60000000000 */
[----:B------:R1:W-:Y:S04]  /*282c50*/  STL [R165+0x10], R149 ;  /* 0x00001095a5007387 */ /* 0x0003e80000100800 */
[----:B------:R1:W-:Y:S01]  /*282c60*/  STL [R165+0x14], RZ ;  /* 0x000014ffa5007387 */ /* 0x0003e20000100800 */
[----:B------:R-:W-:Y:S05]  /*282c70*/  BRA `(.L_x_13451) ;  /* 0x00000050000c7947 */ /* 0x000fea0003800000 */
.L_x_13483:
[----:B------:R-:W-:Y:S05]  /*282c80*/  BSYNC.RELIABLE B5 ;  /* 0x0000000000057941 */ /* 0x000fea0003800100 */
.L_x_13482:
[----:B------:R-:W-:Y:S01]  /*282c90*/  ISETP.GE.AND P0, PT, R149, 0x6, PT ;  /* 0x000000069500780c */ /* 0x000fe20003f06270 */
[----:B------:R-:W-:Y:S01]  /*282ca0*/  BSSY.RECONVERGENT B4, `(.L_x_13514) ;  /* 0x00000a0000047945 */ /* 0x000fe20003800200 */
[----:B------:R-:W-:Y:S02]  /*282cb0*/  IMAD.MOV.U32 R146, RZ, RZ, 0x0 ;  /* 0x00000000ff927424 */ /* 0x000fe400078e00ff */
[----:B------:R-:W-:-:S09]  /*282cc0*/  IMAD.MOV.U32 R147, RZ, RZ, -0x40100000 ;  /* 0xbff00000ff937424 */ /* 0x000fd200078e00ff */
[----:B------:R-:W-:Y:S05]  /*282cd0*/  @!P0 BRA `(.L_x_13515) ;  /* 0x0000000800708947 */ /* 0x000fea0003800000 */
[----:B------:R-:W-:Y:S02]  /*282ce0*/  VIADD R151, R149, 0xfffffffe ;  /* 0xfffffffe95977836 */ /* 0x000fe40000000000 */
[----:B------:R-:W-:Y:S02]  /*282cf0*/  IMAD.MOV.U32 R154, RZ, RZ, RZ ;  /* 0x000000ffff9a7224 */ /* 0x000fe400078e00ff */
[----:B------:R-:W-:Y:S02]  /*282d00*/  IMAD.MOV.U32 R142, RZ, RZ, 0x0 ;  /* 0x00000000ff8e7424 */ /* 0x000fe400078e00ff */
[----:B------:R-:W-:Y:S02]  /*282d10*/  IMAD.MOV.U32 R143, RZ, RZ, -0x100000 ;  /* 0xfff00000ff8f7424 */ /* 0x000fe400078e00ff */
[----:B------:R-:W-:Y:S02]  /*282d20*/  IMAD.MOV.U32 R146, RZ, RZ, 0x0 ;  /* 0x00000000ff927424 */ /* 0x000fe400078e00ff */
[----:B------:R-:W-:-:S07]  /*282d30*/  IMAD.MOV.U32 R147, RZ, RZ, -0x40100000 ;  /* 0xbff00000ff937424 */ /* 0x000fce00078e00ff */
.L_x_13523:
        /* <DEDUP_REMOVED lines=29> */
.L_x_13517:
[----:B------:R-:W-:Y:S05]  /*282f10*/  BSYNC.RECONVERGENT B5 ;  /* 0x0000000000057941 */ /* 0x000fea0003800200 */
.L_x_13516:
[----:B------:R-:W-:Y:S01]  /*282f20*/  DSETP.GE.AND P0, PT, R122, R4, PT ;  /* 0x000000047a00722a */ /* 0x000fe20003f06000 */
[----:B------:R-:W-:-:S13]  /*282f30*/  BSSY.RECONVERGENT B5, `(.L_x_13518) ;  /* 0x0000041000057945 */ /* 0x000fda0003800200 */
[----:B------:R-:W-:Y:S05]  /*282f40*/  @!P0 BRA `(.L_x_13519) ;  /* 0x0000000000848947 */ /* 0x000fea0003800000 */
[----:B------:R-:W-:Y:S01]  /*282f50*/  IMAD.IADD R120, R127, 0x1, R154 ;  /* 0x000000017f787824 */ /* 0x000fe200078e029a */
[----:B------:R-:W2:Y:S04]  /*282f60*/  LDL.S8 R118, [R148+0x2a47] ;  /* 0x002a470094767983 */ /* 0x000ea80000100200 */
[----:B------:R-:W3:Y:S04]  /*282f70*/  LDL.S8 R3, [R148+0x2a48] ;  /* 0x002a480094037983 */ /* 0x000ee80000100200 */
[----:B------:R-:W4:Y:S01]  /*282f80*/  LDL.S8 R120, [R120+0x2a49] ;  /* 0x002a490078787983 */ /* 0x000f220000100200 */
[----:B------:R-:W-:Y:S01]  /*282f90*/  UMOV UR4, 0x519 ;  /* 0x0000051900047882 */ /* 0x000fe20000000000 */
[----:B-1----:R-:W-:-:S02]  /*282fa0*/  R2UR UR5, R105 ;  /* 0x00000000690572ca */ /* 0x002fc400000e0000 */
[C---:B------:R-:W-:Y:S02]  /*282fb0*/  R2UR UR8, R104.reuse ;  /* 0x00000000680872ca */ /* 0x040fe400000e0000 */
[C---:B------:R-:W-:Y:S02]  /*282fc0*/  R2UR UR9, R105.reuse ;  /* 0x00000000690972ca */ /* 0x040fe400000e0000 */
[C---:B------:R-:W-:Y:S02]  /*282fd0*/  R2UR UR6, R104.reuse ;  /* 0x00000000680672ca */ /* 0x040fe400000e0000 */
[C---:B------:R-:W-:Y:S02]  /*282fe0*/  R2UR UR7, R105.reuse ;  /* 0x00000000690772ca */ /* 0x040fe400000e0000 */
[----:B------:R-:W-:Y:S02]  /*282ff0*/  R2UR UR10, R104 ;  /* 0x00000000680a72ca */ /* 0x000fe400000e0000 */
[----:B------:R-:W-:Y:S01]  /*283000*/  R2UR UR11, R105 ;  /* 0x00000000690b72ca */ /* 0x000fe200000e0000 */
[----:B------:R-:W-:-:S04]  /*283010*/  IMAD R124, R154, R0, R151 ;  /* 0x000000009a7c7224 */ /* 0x000fc800078e0297 */
[----:B------:R-:W-:-:S05]  /*283020*/  IMAD R124, R124, 0x8, R127 ;  /* 0x000000087c7c7824 */ /* 0x000fca00078e027f */
[----:B------:R0:W5:Y:S04]  /*283030*/  LDL.64 R122, [R124+0xc8] ;  /* 0x0000c8007c7a7983 */ /* 0x0001680000100a00 */
[----:B------:R-:W5:Y:S01]  /*283040*/  LDL.64 R124, [R124+0x1450] ;  /* 0x001450007c7c7983 */ /* 0x000f620000100a00 */
[--C-:B--2---:R-:W-:Y:S02]  /*283050*/  SHF.R.S32.HI R119, RZ, 0x1f, R118.reuse ;  /* 0x0000001fff777819 */ /* 0x104fe40000011476 */
[----:B---3--:R-:W-:Y:S01]  /*283060*/  PRMT R3, R118, 0x5410, R3 ;  /* 0x0000541076037816 */ /* 0x008fe20000000003 */
[----:B----4-:R-:W-:-:S04]  /*283070*/  IMAD.WIDE R118, R120, 0x5, R118 ;  /* 0x0000000578767825 */ /* 0x010fc800078e0276 */
[----:B------:R-:W-:Y:S01]  /*283080*/  IDP.2A.LO.S16.U8 R120, R3, UR4, R120 ;  /* 0x0000000403787c26 */ /* 0x000fe20008001278 */
[----:B------:R-:W-:Y:S02]  /*283090*/  R2UR UR4, R104 ;  /* 0x00000000680472ca */ /* 0x000fe400000e0000 */
[----:B------:R-:W-:-:S04]  /*2830a0*/  LEA R136, P0, R118, R129, 0x3 ;  /* 0x0000008176887211 */ /* 0x000fc800078018ff */
[----:B------:R-:W-:Y:S01]  /*2830b0*/  LEA.HI.X R137, R118, R128, R119, 0x3, P0 ;  /* 0x0000008076897211 */ /* 0x000fe200000f1c77 */
[----:B------:R-:W-:Y:S02]  /*2830c0*/  IMAD.MOV.U32 R118, RZ, RZ, R129 ;  /* 0x000000ffff767224 */ /* 0x000fe400078e0081 */
[----:B------:R-:W-:-:S04]  /*2830d0*/  IMAD.MOV.U32 R119, RZ, RZ, R128 ;  /* 0x000000ffff777224 */ /* 0x000fc800078e0080 */
[----:B------:R-:W2:Y:S01]  /*2830e0*/  LDG.E.64 R134, desc[UR4][R136.64+0xb248] ;  /* 0x00b2480488867981 */ /* 0x000ea2000c1e1b00 */
[----:B------:R-:W-:-:S05]  /*2830f0*/  IMAD.WIDE R120, R120, 0x8, R118 ;  /* 0x0000000878787825 */ /* 0x000fca00078e0276 */
[----:B------:R0:W5:Y:S04]  /*283100*/  LDG.E.64 R118, desc[UR6][R120.64+0x5208] ;  /* 0x0052080678767981 */ /* 0x000168000c1e1b00 */
[----:B------:R-:W3:Y:S04]  /*283110*/  LDG.E.64 R136, desc[UR8][R136.64+0xb180] ;  /* 0x00b1800888887981 */ /* 0x000ee8000c1e1b00 */
[----:B------:R-:W5:Y:S01]  /*283120*/  LDG.E.64 R120, desc[UR10][R120.64+0x4e20] ;  /* 0x004e200a78787981 */ /* 0x000f62000c1e1b00 */
[----:B--2---:R-:W-:Y:S02]  /*283130*/  DADD R134, R138, R134 ;  /* 0x000000008a867229 */ /* 0x004fe40000000086 */
[----:B---3--:R-:W-:Y:S01]  /*283140*/  DADD R136, R152, R136 ;  /* 0x0000000098887229 */ /* 0x008fe20000000088 */
[----:B0-----:R-:W-:Y:S10]  /*283150*/  BRA `(.L_x_13520) ;  /* 0x0000000000787947 */ /* 0x001ff40003800000 */
.L_x_13519:
[----:B------:R-:W-:Y:S01]  /*283160*/  IMAD.IADD R120, R127, 0x1, R154 ;  /* 0x000000017f787824 */ /* 0x000fe200078e029a */
[----:B------:R-:W2:Y:S04]  /*283170*/  LDL.S8 R118, [R148+0x2a47] ;  /* 0x002a470094767983 */ /* 0x000ea80000100200 */
[----:B------:R-:W3:Y:S04]  /*283180*/  LDL.S8 R3, [R148+0x2a48] ;  /* 0x002a480094037983 */ /* 0x000ee80000100200 */
[----:B------:R-:W4:Y:S01]  /*283190*/  LDL.S8 R120, [R120+0x2a49] ;  /* 0x002a490078787983 */ /* 0x000f220000100200 */
[----:B------:R-:W-:Y:S01]  /*2831a0*/  UMOV UR4, 0x519 ;  /* 0x0000051900047882 */ /* 0x000fe20000000000 */
[----:B-1----:R-:W-:Y:S01]  /*2831b0*/  R2UR UR6, R104 ;  /* 0x00000000680672ca */ /* 0x002fe200000e0000 */
[----:B------:R-:W-:Y:S01]  /*2831c0*/  IMAD R124, R154, R0, R151 ;  /* 0x000000009a7c7224 */ /* 0x000fe200078e0297 */
[----:B------:R-:W-:-:S02]  /*2831d0*/  R2UR UR7, R105 ;  /* 0x00000000690772ca */ /* 0x000fc400000e0000 */
[C---:B------:R-:W-:Y:S01]  /*2831e0*/  R2UR UR5, R105.reuse ;  /* 0x00000000690572ca */ /* 0x040fe200000e0000 */
[----:B------:R-:W-:Y:S01]  /*2831f0*/  IMAD R124, R124, 0x8, R127 ;  /* 0x000000087c7c7824 */ /* 0x000fe200078e027f */
[C---:B------:R-:W-:Y:S02]  /*283200*/  R2UR UR10, R104.reuse ;  /* 0x00000000680a72ca */ /* 0x040fe400000e0000 */
[C---:B------:R-:W-:Y:S02]  /*283210*/  R2UR UR11, R105.reuse ;  /* 0x00000000690b72ca */ /* 0x040fe400000e0000 */
[----:B------:R-:W-:Y:S01]  /*283220*/  R2UR UR8, R104 ;  /* 0x00000000680872ca */ /* 0x000fe200000e0000 */
[----:B------:R0:W5:Y:S01]  /*283230*/  LDL.64 R122, [R124+0xc8] ;  /* 0x0000c8007c7a7983 */ /* 0x0001620000100a00 */
[----:B------:R-:W-:-:S03]  /*283240*/  R2UR UR9, R105 ;  /* 0x00000000690972ca */ /* 0x000fc600000e0000 */
[----:B------:R-:W5:Y:S01]  /*283250*/  LDL.64 R124, [R124+0x1450] ;  /* 0x001450007c7c7983 */ /* 0x000f620000100a00 */
[--C-:B--2---:R-:W-:Y:S02]  /*283260*/  SHF.R.S32.HI R119, RZ, 0x1f, R118.reuse ;  /* 0x0000001fff777819 */ /* 0x104fe40000011476 */
[----:B---3--:R-:W-:Y:S01]  /*283270*/  PRMT R3, R118, 0x5410, R3 ;  /* 0x0000541076037816 */ /* 0x008fe20000000003 */
[----:B----4-:R-:W-:-:S04]  /*283280*/  IMAD.WIDE R118, R120, 0x5, R118 ;  /* 0x0000000578767825 */ /* 0x010fc800078e0276 */
[----:B------:R-:W-:Y:S01]  /*283290*/  IDP.2A.LO.S16.U8 R120, R3, UR4, R120 ;  /* 0x0000000403787c26 */ /* 0x000fe20008001278 */
[----:B------:R-:W-:Y:S02]  /*2832a0*/  LEA R136, P0, R118, R129, 0x3 ;  /* 0x0000008176887211 */ /* 0x000fe400078018ff */
[----:B------:R-:W-:Y:S02]  /*2832b0*/  R2UR UR4, R104 ;  /* 0x00000000680472ca */ /* 0x000fe400000e0000 */
[----:B------:R-:W-:Y:S01]  /*2832c0*/  LEA.HI.X R137, R118, R128, R119, 0x3, P0 ;  /* 0x0000008076897211 */ /* 0x000fe200000f1c77 */
[----:B------:R-:W-:Y:S02]  /*2832d0*/  IMAD.MOV.U32 R118, RZ, RZ, R129 ;  /* 0x000000ffff767224 */ /* 0x000fe400078e0081 */
[----:B------:R-:W-:Y:S02]  /*2832e0*/  IMAD.MOV.U32 R119, RZ, RZ, R128 ;  /* 0x000000ffff777224 */ /* 0x000fe400078e0080 */
[----:B------:R-:W-:-:S06]  /*2832f0*/  IMAD.WIDE R120, R120, 0x8, R118 ;  /* 0x0000000878787825 */ /* 0x000fcc00078e0276 */
[----:B------:R0:W5:Y:S04]  /*283300*/  LDG.E.64 R134, desc[UR4][R136.64+0xb248] ;  /* 0x00b2480488867981 */ /* 0x000168000c1e1b00 */
[----:B------:R0:W5:Y:S04]  /*283310*/  LDG.E.64 R118, desc[UR6][R120.64+0x5208] ;  /* 0x0052080678767981 */ /* 0x000168000c1e1b00 */
[----:B------:R-:W5:Y:S04]  /*283320*/  LDG.E.64 R136, desc[UR8][R136.64+0xb180] ;  /* 0x00b1800888887981 */ /* 0x000f68000c1e1b00 */
[----:B0-----:R-:W5:Y:S02]  /*283330*/  LDG.E.64 R120, desc[UR10][R120.64+0x4e20] ;  /* 0x004e200a78787981 */ /* 0x001f64000c1e1b00 */
.L_x_13520:
[----:B------:R-:W-:Y:S05]  /*283340*/  BSYNC.RECONVERGENT B5 ;  /* 0x0000000000057941 */ /* 0x000fea0003800200 */
.L_x_13518:
        /* <DEDUP_REMOVED lines=39> */
.L_x_13522:
[----:B------:R-:W-:Y:S05]  /*2835c0*/  BSYNC.RECONVERGENT B5 ;  /* 0x0000000000057941 */ /* 0x000fea0003800200 */
.L_x_13521:
[----:B------:R-:W-:Y:S01]  /*2835d0*/  IMAD.MOV.U32 R118, RZ, RZ, R138 ;  /* 0x000000ffff767224 */ /* 0x000fe200078e008a */
[----:B------:R-:W-:Y:S01]  /*2835e0*/  MOV R119, R139 ;  /* 0x0000008b00777202 */ /* 0x000fe20000000f00 */
[----:B------:R-:W-:-:S05]  /*2835f0*/  VIADD R154, R154, 0x1 ;  /* 0x000000019a9a7836 */ /* 0x000fca0000000000 */
        /* <DEDUP_REMOVED lines=10> */
.L_x_13515:
[----:B------:R-:W-:Y:S05]  /*2836a0*/  BSYNC.RECONVERGENT B4 ;  /* 0x0000000000047941 */ /* 0x000fea0003800200 */
.L_x_13514:
        /* <DEDUP_REMOVED lines=28> */
.L_x_13535:
        /* <DEDUP_REMOVED lines=29> */
.L_x_13529:
[----:B------:R-:W-:Y:S05]  /*283a40*/  BSYNC.RECONVERGENT B6 ;  /* 0x0000000000067941 */ /* 0x000fea0003800200 */
.L_x_13528:
        /* <DEDUP_REMOVED lines=11> */
[C---:B------:R-:W-:Y:S02]  /*283b00*/  R2UR UR9, R105.reuse ;  /* 0x00000000690972ca */ /* 0x040fe400000e0000 */
[C---:B------:R-:W-:Y:S02]  /*283b10*/  R2UR UR6, R104.reuse ;  /* 0x00000000680672ca */ /* 0x040fe400000e0000 */
[C---:B------:R-:W-:Y:S02]  /*283b20*/  R2UR UR7, R105.reuse ;  /* 0x00000000690772ca */ /* 0x040fe400000e0000 */
[----:B------:R-:W-:Y:S02]  /*283b30*/  R2UR UR10, R104 ;  /* 0x00000000680a72ca */ /* 0x000fe400000e0000 */
[----:B------:R-:W-:Y:S01]  /*283b40*/  R2UR UR11, R105 ;  /* 0x00000000690b72ca */ /* 0x000fe200000e0000 */
[----:B------:R-:W-:-:S04]  /*283b50*/  VIADD R124, R124, 0xfffffffe ;  /* 0xfffffffe7c7c7836 */ /* 0x000fc80000000000 */
        /* <DEDUP_REMOVED lines=20> */
.L_x_13531:
[----:B------:R-:W-:Y:S01]  /*283ca0*/  IMAD.IADD R120, R127, 0x1, R151 ;  /* 0x000000017f787824 */ /* 0x000fe200078e0297 */
[----:B------:R-:W2:Y:S04]  /*283cb0*/  LDL.S8 R118, [R148+0x2a47] ;  /* 0x002a470094767983 */ /* 0x000ea80000100200 */
[----:B------:R-:W3:Y:S04]  /*283cc0*/  LDL.S8 R3, [R148+0x2a48] ;  /* 0x002a480094037983 */ /* 0x000ee80000100200 */
[----:B------:R-:W4:Y:S01]  /*283cd0*/  LDL.S8 R120, [R120+0x2a49] ;  /* 0x002a490078787983 */ /* 0x000f220000100200 */
[----:B------:R-:W-:Y:S01]  /*283ce0*/  UMOV UR4, 0x519 ;  /* 0x0000051900047882 */ /* 0x000fe20000000000 */
[----:B------:R-:W-:Y:S01]  /*283cf0*/  IMAD.MOV.U32 R121, RZ, RZ, R128 ;  /* 0x000000ffff797224 */ /* 0x000fe200078e0080 */
[----:B-1----:R-:W-:-:S02]  /*283d00*/  R2UR UR5, R105 ;  /* 0x00000000690572ca */ /* 0x002fc400000e0000 */
[C---:B------:R-:W-:Y:S02]  /*283d10*/  R2UR UR6, R104.reuse ;  /* 0x00000000680672ca */ /* 0x040fe400000e0000 */
[C---:B------:R-:W-:Y:S02]  /*283d20*/  R2UR UR7, R105.reuse ;  /* 0x00000000690772ca */ /* 0x040fe400000e0000 */
[C---:B------:R-:W-:Y:S02]  /*283d30*/  R2UR UR10, R104.reuse ;  /* 0x00000000680a72ca */ /* 0x040fe400000e0000 */
[C---:B------:R-:W-:Y:S02]  /*283d40*/  R2UR UR11, R105.reuse ;  /* 0x00000000690b72ca */ /* 0x040fe400000e0000 */
[----:B------:R-:W-:Y:S02]  /*283d50*/  R2UR UR8, R104 ;  /* 0x00000000680872ca */ /* 0x000fe400000e0000 */
[----:B------:R-:W-:-:S02]  /*283d60*/  R2UR UR9, R105 ;  /* 0x00000000690972ca */ /* 0x000fc400000e0000 */
[--C-:B--2---:R-:W-:Y:S02]  /*283d70*/  SHF.R.S32.HI R119, RZ, 0x1f, R118.reuse ;  /* 0x0000001fff777819 */ /* 0x104fe40000011476 */
[----:B---3--:R-:W-:Y:S01]  /*283d80*/  PRMT R3, R118, 0x5410, R3 ;  /* 0x0000541076037816 */ /* 0x008fe20000000003 */
[----:B----4-:R-:W-:-:S04]  /*283d90*/  IMAD.WIDE R118, R120, 0x5, R118 ;  /* 0x0000000578767825 */ /* 0x010fc800078e0276 */
[----:B------:R-:W-:Y:S02]  /*283da0*/  IDP.2A.LO.S16.U8 R3, R3, UR4, R120 ;  /* 0x0000000403037c26 */ /* 0x000fe40008001278 */
[----:B------:R-:W-:Y:S01]  /*283db0*/  IMAD.MOV.U32 R120, RZ, RZ, R129 ;  /* 0x000000ffff787224 */ /* 0x000fe200078e0081 */
[----:B------:R-:W-:-:S03]  /*283dc0*/  R2UR UR4, R104 ;  /* 0x00000000680472ca */ /* 0x000fc600000e0000 */
[----:B------:R-:W-:-:S04]  /*283dd0*/  IMAD.WIDE R120, R3, 0x8, R120 ;  /* 0x0000000803787825 */ /* 0x000fc800078e0278 */
        /* <DEDUP_REMOVED lines=11> */
.L_x_13532:
[----:B------:R-:W-:Y:S05]  /*283e90*/  BSYNC.RECONVERGENT B6 ;  /* 0x0000000000067941 */ /* 0x000fea0003800200 */
.L_x_13530:
        /* <DEDUP_REMOVED lines=39> */
.L_x_13534:
[----:B------:R-:W-:Y:S05]  /*284110*/  BSYNC.RECONVERGENT B6 ;  /* 0x0000000000067941 */ /* 0x000fea0003800200 */
.L_x_13533:
        /* <DEDUP_REMOVED lines=11> */
.L_x_13527:
[----:B------:R-:W-:Y:S05]  /*2841d0*/  BSYNC.RECONVERGENT B4 ;  /* 0x0000000000047941 */ /* 0x000fea0003800200 */
.L_x_13526:
        /* <DEDUP_REMOVED lines=20> */
[----:B------:R-:W3:Y:S01]  /*284320*/  LDL.S8 R156, [R148+0x2a48] ;  /* 0x002a4800949c7983 */ /* 0x000ee20000100200 */
[----:B------:R-:W-:Y:S02]  /*284330*/  VIADD R3, R149, 0xfffffffe ;  /* 0xfffffffe95037836 */ /* 0x000fe40000000000 */
[----:B------:R-:W-:Y:S01]  /*284340*/  IMAD.MOV.U32 R151, RZ, RZ, RZ ;  /* 0x000000ffff977224 */ /* 0x000fe200078e00ff */
[----:B--2---:R-:W-:Y:S02]  /*284350*/  SHF.R.S32.HI R119, RZ, 0x1f, R118 ;  /* 0x0000001fff777819 */ /* 0x004fe40000011476 */
[----:B---3--:R-:W-:-:S07]  /*284360*/  PRMT R156, R118, 0x5410, R156 ;  /* 0x00005410769c7816 */ /* 0x008fce000000009c */
.L_x_13542:
[----:B------:R-:W-:-:S06]  /*284370*/  IMAD.IADD R124, R127, 0x1, R151 ;  /* 0x000000017f7c7824 */ /* 0x000fcc00078e0297 */
[----:B------:R-:W2:Y:S01]  /*284380*/  LDL.S8 R124, [R124+0x2a49] ;  /* 0x002a49007c7c7983 */ /* 0x000ea20000100200 */
[----:B------:R-:W-:Y:S01]  /*284390*/  UMOV UR4, 0x519 ;  /* 0x0000051900047882 */ /* 0x000fe20000000000 */
[----:B------:R-:W-:Y:S01]  /*2843a0*/  IMAD.MOV.U32 R120, RZ, RZ, R129 ;  /* 0x000000ffff787224 */ /* 0x000fe200078e0081 */
[----:B-1----:R-:W-:Y:S01]  /*2843b0*/  R2UR UR5, R105 ;  /* 0x00000000690572ca */ /* 0x002fe200000e0000 */
[----:B------:R-:W-:Y:S01]  /*2843c0*/  IMAD.MOV.U32 R121, RZ, RZ, R128 ;  /* 0x000000ffff797224 */ /* 0x000fe200078e0080 */
[----:B------:R-:W-:Y:S01]  /*2843d0*/  R2UR UR6, R104 ;  /* 0x00000000680672ca */ /* 0x000fe200000e0000 */
[----:B------:R-:W-:Y:S01]  /*2843e0*/  IMAD R157, R151, R0, R3 ;  /* 0x00000000979d7224 */ /* 0x000fe200078e0203 */
[----:B------:R-:W-:-:S04]  /*2843f0*/  R2UR UR7, R105 ;  /* 0x00000000690772ca */ /* 0x000fc800000e0000 */
[----:B------:R-:W-:-:S05]  /*284400*/  LEA R157, R157, R127, 0x3 ;  /* 0x0000007f9d9d7211 */ /* 0x000fca00078e18ff */
[----:B------:R-:W3:Y:S01]  /*284410*/  LDL.64 R136, [R157+0x1450] ;  /* 0x001450009d887983 */ /* 0x000ee20000100a00 */
[----:B--2---:R-:W-:Y:S01]  /*284420*/  IDP.2A.LO.S16.U8 R122, R156, UR4, R124 ;  /* 0x000000049c7a7c26 */ /* 0x004fe2000800127c */
[----:B------:R-:W-:Y:S01]  /*284430*/  R2UR UR4, R104 ;  /* 0x00000000680472ca */ /* 0x000fe200000e0000 */
[----:B------:R-:W-:-:S04]  /*284440*/  IMAD.WIDE R124, R124, 0x5, R118 ;  /* 0x000000057c7c7825 */ /* 0x000fc800078e0276 */
[----:B------:R-:W-:Y:S01]  /*284450*/  IMAD.WIDE R120, R122, 0x8, R120 ;  /* 0x000000087a787825 */ /* 0x000fe200078e0278 */
[----:B------:R-:W-:-:S04]  /*284460*/  LEA R122, P0, R124, R129, 0x3 ;  /* 0x000000817c7a7211 */ /* 0x000fc800078018ff */
[----:B------:R-:W-:Y:S02]  /*284470*/  LEA.HI.X R123, R124, R128, R125, 0x3, P0 ;  /* 0x000000807c7b7211 */ /* 0x000fe400000f1c7d */
[----:B------:R-:W2:Y:S04]  /*284480*/  LDG.E.64 R124, desc[UR6][R120.64+0x4e20] ;  /* 0x004e2006787c7981 */ /* 0x000ea8000c1e1b00 */
[----:B------:R-:W2:Y:S01]  /*284490*/  LDG.E.64 R134, desc[UR4][R122.64+0xb180] ;  /* 0x00b180047a867981 */ /* 0x000ea2000c1e1b00 */
[----:B------:R-:W-:Y:S02]  /*2844a0*/  IMAD.MOV.U32 R138, RZ, RZ, -0x771c970f ;  /* 0x88e368f1ff8a7424 */ /* 0x000fe400078e00ff */
[----:B------:R-:W-:Y:S01]  /*2844b0*/  IMAD.MOV.U32 R139, RZ, RZ, 0x3ee4f8b5 ;  /* 0x3ee4f8b5ff8b7424 */ /* 0x000fe200078e00ff */
[----:B------:R-:W-:Y:S01]  /*2844c0*/  BSSY.RELIABLE B4, `(.L_x_13536) ;  /* 0x0000018000047945 */ /* 0x000fe20003800100 */
[----:B------:R-:W-:Y:S01]  /*2844d0*/  VIADD R158, R151, 0x1 ;  /* 0x00000001979e7836 */ /* 0x000fe20000000000 */
[----:B--2---:R-:W-:-:S08]  /*2844e0*/  DADD R146, R134, R124 ;  /* 0x0000000086927229 */ /* 0x004fd0000000007c */
[----:B---3--:R-:W-:-:S08]  /*2844f0*/  DADD R146, R146, R136 ;  /* 0x0000000092927229 */ /* 0x008fd00000000088 */
        /* <DEDUP_REMOVED lines=20> */
.L_x_13537:
[----:B------:R-:W-:Y:S05]  /*284640*/  BSYNC.RELIABLE B4 ;  /* 0x0000000000047941 */ /* 0x000fea0003800100 */
.L_x_13536:
[----:B------:R-:W-:-:S05]  /*284650*/  IMAD R148, R151, 0x8, R127 ;  /* 0x0000000897947824 */ /* 0x000fca00078e027f */
[----:B------:R-:W2:Y:S01]  /*284660*/  LDL.64 R146, [R148+0x27e0] ;  /* 0x0027e00094927983 */ /* 0x000ea20000100a00 */
[----:B------:R-:W-:Y:S01]  /*284670*/  BSSY.RELIABLE B4, `(.L_x_13539) ;  /* 0x000001b000047945 */ /* 0x000fe20003800100 */
[----:B--2---:R-:W-:-:S08]  /*284680*/  DADD R146, R134, R146 ;  /* 0x0000000086927229 */ /* 0x004fd00000000092 */
[----:B------:R-:W-:-:S08]  /*284690*/  DADD R146, R124, R146 ;  /* 0x000000007c927229 */ /* 0x000fd00000000092 */
        /* <DEDUP_REMOVED lines=21> */
.L_x_13540:
[----:B------:R-:W-:-:S13]  /*2847f0*/  ISETP.NE.AND P0, PT, R158, R150, PT ;  /* 0x000000969e00720c */ /* 0x000fda0003f05270 */
[----:B------:R-:W-:Y:S05]  /*284800*/  @!P0 BREAK.RELIABLE B4 ;  /* 0x0000000000048942 */ /* 0x000fea0003800100 */
[----:B------:R-:W-:Y:S05]  /*284810*/  @!P0 BRA `(.L_x_13451) ;  /* 0x0000003400248947 */ /* 0x000fea0003800000 */
[----:B------:R-:W-:Y:S05]  /*284820*/  BSYNC.RELIABLE B4 ;  /* 0x0000000000047941 */ /* 0x000fea0003800100 */
.L_x_13539:
[----:B------:R-:W-:Y:S01]  /*284830*/  IMAD.MOV.U32 R151, RZ, RZ, R158 ;  /* 0x000000ffff977224 */ /* 0x000fe200078e009e */
[----:B------:R-:W-:Y:S06]  /*284840*/  BRA `(.L_x_13542) ;  /* 0xfffffff800c87947 */ /* 0x000fec000383ffff */
.L_x_13541:
        /* <DEDUP_REMOVED lines=39> */
.L_x_13546:
[----:B------:R-:W-:Y:S05]  /*284ac0*/  BSYNC.RECONVERGENT B7 ;  /* 0x0000000000077941 */ /* 0x000fea0003800200 */
.L_x_13545:
[----:B------:R-:W-:-:S05]  /*284ad0*/  IMAD.IADD R119, R120, 0x1, -R168 ;  /* 0x0000000178777824 */ /* 0x000fca00078e0aa8 */
[----:B------:R-:W-:-:S13]  /*284ae0*/  ISETP.GE.U32.AND P0, PT, R119, 0x3, PT ;  /* 0x000000037700780c */ /* 0x000fda0003f06070 */
[----:B------:R-:W-:Y:S05]  /*284af0*/  @!P0 BRA `(.L_x_13544) ;  /* 0x0000000000788947 */ /* 0x000fea0003800000 */
.L_x_13547:
        /* <DEDUP_REMOVED lines=30> */
.L_x_13544:
[----:B------:R-:W-:Y:S05]  /*284ce0*/  BSYNC.RECONVERGENT B6 ;  /* 0x0000000000067941 */ /* 0x000fea0003800200 */
.L_x_13543:
[----:B------:R1:W-:Y:S01]  /*284cf0*/  STL [R165+0xc], R158 ;  /* 0x00000c9ea5007387 */ /* 0x0003e20000100800 */
[----:B------:R-:W-:Y:S01]  /*284d00*/  ISETP.GT.AND P0, PT, R144, R168, PT ;  /* 0x000000a89000720c */ /* 0x000fe20003f04270 */
[----:B------:R-:W-:Y:S02]  /*284d10*/  BSSY.RECONVERGENT B6, `(.L_x_13548) ;  /* 0x0000011000067945 */ /* 0x000fe40003800200 */
[----:B------:R1:W-:Y:S04]  /*284d20*/  STL [R165+0x10], R145 ;  /* 0x00001091a5007387 */ /* 0x0003e80000100800 */
[----:B------:R1:W-:Y:S06]  /*284d30*/  STL [R165+0x14], RZ ;  /* 0x000014ffa5007387 */ /* 0x0003ec0000100800 */
[----:B------:R-:W-:Y:S05]  /*284d40*/  @!P0 BRA `(.L_x_13549) ;  /* 0x0000000000348947 */ /* 0x000fea0003800000 */
[----:B------:R-:W-:-:S07]  /*284d50*/  VIADD R118, R144, 0x1 ;  /* 0x0000000190767836 */ /* 0x000fce0000000000 */
.L_x_13550:
        /* <DEDUP_REMOVED lines=12> */
.L_x_13549:
[----:B------:R-:W-:Y:S05]  /*284e20*/  BSYNC.RECONVERGENT B6 ;  /* 0x0000000000067941 */ /* 0x000fea0003800200 */
.L_x_13548:
[----:B------:R-:W-:Y:S01]  /*284e30*/  IMAD.MOV.U32 R3, RZ, RZ, 0x1 ;  /* 0x00000001ff037424 */ /* 0x000fe200078e00ff */
[----:B------:R3:W-:Y:S01]  /*284e40*/  STL [R165+0xc], R151 ;  /* 0x00000c97a5007387 */ /* 0x0007e20000100800 */
[----:B------:R-:W-:-:S03]  /*284e50*/  VIADD R144, R144, 0x2 ;  /* 0x0000000290907836 */ /* 0x000fc60000000000 */
[----:B------:R3:W-:Y:S04]  /*284e60*/  STL [R165+0x10], RZ ;  /* 0x000010ffa5007387 */ /* 0x0007e80000100800 */
[----:B------:R3:W-:Y:S01]  /*284e70*/  STL [R165+0x14], R3 ;  /* 0x00001403a5007387 */ /* 0x0007e20000100800 */
[----:B------:R-:W-:Y:S05]  /*284e80*/  BRA `(.L_x_13451) ;  /* 0x0000002c00887947 */ /* 0x000fea0003800000 */
.L_x_13538:
        /* <DEDUP_REMOVED lines=39> */
.L_x_13554:
[----:B------:R-:W-:Y:S05]  /*285100*/  BSYNC.RECONVERGENT B7 ;  /* 0x0000000000077941 */ /* 0x000fea0003800200 */
.L_x_13553:
[----:B------:R-:W-:-:S05]  /*285110*/  IMAD.IADD R119, R120, 0x1, -R168 ;  /* 0x0000000178777824 */ /* 0x000fca00078e0aa8 */
[----:B------:R-:W-:-:S13]  /*285120*/  ISETP.GE.U32.AND P0, PT, R119, 0x3, PT ;  /* 0x000000037700780c */ /* 0x000fda0003f06070 */
[----:B------:R-:W-:Y:S05]  /*285130*/  @!P0 BRA `(.L_x_13552) ;  /* 0x0000000000788947 */ /* 0x000fea0003800000 */
.L_x_13555:
        /* <DEDUP_REMOVED lines=30> */
.L_x_13552:
[----:B------:R-:W-:Y:S05]  /*285320*/  BSYNC.RECONVERGENT B6 ;  /* 0x0000000000067941 */ /* 0x000fea0003800200 */
.L_x_13551:
[----:B------:R2:W-:Y:S01]  /*285330*/  STL [R165+0xc], R158 ;  /* 0x00000c9ea5007387 */ /* 0x0005e20000100800 */
[----:B------:R-:W-:-:S03]  /*285340*/  VIADD R144, R144, 0x1 ;  /* 0x0000000190907836 */ /* 0x000fc60000000000 */
[----:B------:R2:W-:Y:S04]  /*285350*/  STL [R165+0x10], R145 ;  /* 0x00001091a5007387 */ /* 0x0005e80000100800 */
[----:B------:R2:W-:Y:S01]  /*285360*/  STL [R165+0x14], RZ ;  /* 0x000014ffa5007387 */ /* 0x0005e20000100800 */
[----:B------:R-:W-:Y:S05]  /*285370*/  BRA `(.L_x_13451) ;  /* 0x00000028004c7947 */ /* 0x000fea0003800000 */
.L_x_13525:
[----:B------:R-:W-:Y:S05]  /*285380*/  BSYNC.RELIABLE B5 ;  /* 0x0000000000057941 */ /* 0x000fea0003800100 */
.L_x_13524:
        /* <DEDUP_REMOVED lines=11> */
.L_x_13565:
[----:B------:R-:W-:-:S05]  /*285440*/  IMAD R138, R153, 0x8, R127 ;  /* 0x00000008998a7824 */ /* 0x000fca00078e027f */
[----:B------:R-:W2:Y:S04]  /*285450*/  LDL.64 R150, [R138+0x27e0] ;  /* 0x0027e0008a967983 */ /* 0x000ea80000100a00 */
[----:B------:R-:W3:Y:S01]  /*285460*/  LDL.64 R138, [R138+0x28b0] ;  /* 0x0028b0008a8a7983 */ /* 0x000ee20000100a00 */
[----:B------:R-:W-:Y:S01]  /*285470*/  MOV R120, 0x1 ;  /* 0x0000000100787802 */ /* 0x000fe20000000f00 */
        /* <DEDUP_REMOVED lines=25> */
.L_x_13559:
[----:B------:R-:W-:Y:S05]  /*285610*/  BSYNC.RECONVERGENT B5 ;  /* 0x0000000000057941 */ /* 0x000fea0003800200 */
.L_x_13558:
[----:B------:R-:W-:Y:S01]  /*285620*/  DSETP.GE.AND P0, PT, R122, R4, PT ;  /* 0x000000047a00722a */ /* 0x000fe20003f06000 */
[----:B------:R-:W-:-:S13]  /*285630*/  BSSY.RECONVERGENT B5, `(.L_x_13560) ;  /* 0x000004b000057945 */ /* 0x000fda0003800200 */
[----:B------:R-:W-:Y:S05]  /*285640*/  @!P0 BRA `(.L_x_13561) ;  /* 0x0000000000988947 */ /* 0x000fea0003800000 */
[----:B------:R-:W-:Y:S01]  /*285650*/  IMAD.IADD R120, R127, 0x1, R153 ;  /* 0x000000017f787824 */ /* 0x000fe200078e0299 */
[----:B------:R-:W2:Y:S04]  /*285660*/  LDL.U8 R119, [R148+0x2a47] ;  /* 0x002a470094777983 */ /* 0x000ea80000100000 */
[----:B------:R-:W3:Y:S04]  /*285670*/  LDL.U8 R3, [R148+0x2a48] ;  /* 0x002a480094037983 */ /* 0x000ee80000100000 */
[----:B------:R-:W4:Y:S04]  /*285680*/  LDL.S8 R121, [R120+0x2a4a] ;  /* 0x002a4a0078797983 */ /* 0x000f280000100200 */
        /* <DEDUP_REMOVED lines=10> */
[----:B------:R-:W-:-:S04]  /*285730*/  IMAD.IADD R124, R152, 0x1, R124 ;  /* 0x00000001987c7824 */ /* 0x000fc800078e027c */
[----:B------:R-:W-:Y:S01]  /*285740*/  IMAD R124, R124, 0x8, R127 ;  /* 0x000000087c7c7824 */ /* 0x000fe200078e027f */
[C---:B--2---:R-:W-:Y:S02]  /*285750*/  PRMT R118, R119.reuse, 0x8880, RZ ;  /* 0x0000888077767816 */ /* 0x044fe400000000ff */
[----:B---3--:R-:W-:Y:S02]  /*285760*/  PRMT R3, R119, 0x3340, R3 ;  /* 0x0000334077037816 */ /* 0x008fe40000000003 */
[--C-:B------:R-:W-:Y:S02]  /*285770*/  SHF.R.S32.HI R119, RZ, 0x1f, R118.reuse ;  /* 0x0000001fff777819 */ /* 0x100fe40000011476 */
[C---:B----4-:R-:W-:Y:S01]  /*285780*/  PRMT R122, R121.reuse, 0x3340, RZ ;  /* 0x00003340797a7816 */ /* 0x050fe200000000ff */
[----:B------:R-:W-:-:S03]  /*285790*/  IMAD.WIDE R118, R121, 0x5, R118 ;  /* 0x0000000579767825 */ /* 0x000fc600078e0276 */
[----:B------:R-:W-:Y:S02]  /*2857a0*/  PRMT R3, R3, 0x5410, R122 ;  /* 0x0000541003037816 */ /* 0x000fe4000000007a */
[----:B------:R0:W5:Y:S01]  /*2857b0*/  LDL.64 R122, [R124+0xc8] ;  /* 0x0000c8007c7a7983 */ /* 0x0001620000100a00 */
[----:B------:R-:W-:Y:S02]  /*2857c0*/  LEA R136, P0, R118, R129, 0x3 ;  /* 0x0000008176887211 */ /* 0x000fe400078018ff */
[----:B------:R-:W-:Y:S01]  /*2857d0*/  IDP.4A.S8.U8 R120, R3, UR4, R120 ;  /* 0x0000000403787c26 */ /* 0x000fe20008000278 */
[----:B------:R-:W-:Y:S02]  /*2857e0*/  R2UR UR4, R104 ;  /* 0x00000000680472ca */ /* 0x000fe400000e0000 */
[----:B------:R-:W-:Y:S01]  /*2857f0*/  LEA.HI.X R137, R118, R128, R119, 0x3, P0 ;  /* 0x0000008076897211 */ /* 0x000fe200000f1c77 */
[----:B------:R-:W-:Y:S01]  /*285800*/  IMAD.MOV.U32 R118, RZ, RZ, R129 ;  /* 0x000000ffff767224 */ /* 0x000fe200078e0081 */
[----:B------:R-:W5:Y:S01]  /*285810*/  LDL.64 R124, [R124+0x1450] ;  /* 0x001450007c7c7983 */ /* 0x000f620000100a00 */
[----:B------:R-:W-:-:S02]  /*285820*/  IMAD.MOV.U32 R119, RZ, RZ, R128 ;  /* 0x000000ffff777224 */ /* 0x000fc400078e0080 */
[----:B------:R-:W-:-:S06]  /*285830*/  IMAD.WIDE R120, R120, 0x8, R118 ;  /* 0x0000000878787825 */ /* 0x000fcc00078e0276 */
[----:B------:R-:W2:Y:S04]  /*285840*/  LDG.E.64 R134, desc[UR4][R136.64+0xb248] ;  /* 0x00b2480488867981 */ /* 0x000ea8000c1e1b00 */
[----:B------:R0:W5:Y:S04]  /*285850*/  LDG.E.64 R118, desc[UR6][R120.64+0x9df8] ;  /* 0x009df80678767981 */ /* 0x000168000c1e1b00 */
[----:B------:R-:W3:Y:S04]  /*285860*/  LDG.E.64 R136, desc[UR8][R136.64+0xb180] ;  /* 0x00b1800888887981 */ /* 0x000ee8000c1e1b00 */
[----:B------:R-:W5:Y:S01]  /*285870*/  LDG.E.64 R120, desc[UR10][R120.64+0x8a70] ;  /* 0x008a700a78787981 */ /* 0x000f62000c1e1b00 */
[----:B--2---:R-:W-:-:S02]  /*285880*/  DADD R134, R138, R134 ;  /* 0x000000008a867229 */ /* 0x004fc40000000086 */
[----:B---3--:R-:W-:Y:S01]  /*285890*/  DADD R136, R150, R136 ;  /* 0x0000000096887229 */ /* 0x008fe20000000088 */
[----:B0-----:R-:W-:Y:S10]  /*2858a0*/  BRA `(.L_x_13562) ;  /* 0x00000000008c7947 */ /* 0x001ff40003800000 */
.L_x_13561:
[----:B------:R-:W-:Y:S01]  /*2858b0*/  IMAD.IADD R3, R127, 0x1, R153 ;  /* 0x000000017f037824 */ /* 0x000fe200078e0299 */
[----:B------:R-:W2:Y:S04]  /*2858c0*/  LDL.U8 R118, [R148+0x2a47] ;  /* 0x002a470094767983 */ /* 0x000ea80000100000 */
[----:B------:R-:W2:Y:S04]  /*2858d0*/  LDL.U8 R119, [R148+0x2a48] ;  /* 0x002a480094777983 */ /* 0x000ea80000100000 */
        /* <DEDUP_REMOVED lines=10> */
[C---:B--2---:R-:W-:Y:S02]  /*285980*/  PRMT R119, R118.reuse, 0x3340, R119 ;  /* 0x0000334076777816 */ /* 0x044fe40000000077 */
[----:B------:R-:W-:Y:S02]  /*285990*/  PRMT R118, R118, 0x8880, RZ ;  /* 0x0000888076767816 */ /* 0x000fe400000000ff */
[----:B---3--:R-:W-:-:S04]  /*2859a0*/  PRMT R121, R120, 0x3340, RZ ;  /* 0x0000334078797816 */ /* 0x008fc800000000ff */
[----:B------:R-:W-:Y:S01]  /*2859b0*/  PRMT R119, R119, 0x5410, R121 ;  /* 0x0000541077777816 */ /* 0x000fe20000000079 */
[----:B------:R-:W-:-:S04]  /*2859c0*/  IMAD.MOV.U32 R121, RZ, RZ, R128 ;  /* 0x000000ffff797224 */ /* 0x000fc800078e0080 */
[----:B----4-:R-:W-:Y:S01]  /*2859d0*/  IDP.4A.S8.U8 R3, R119, UR4, R3 ;  /* 0x0000000477037c26 */ /* 0x010fe20008000203 */
[--C-:B------:R-:W-:Y:S02]  /*2859e0*/  SHF.R.S32.HI R119, RZ, 0x1f, R118.reuse ;  /* 0x0000001fff777819 */ /* 0x100fe40000011476 */
[----:B------:R-:W-:Y:S01]  /*2859f0*/  R2UR UR4, R104 ;  /* 0x00000000680472ca */ /* 0x000fe200000e0000 */
[----:B------:R-:W-:-:S04]  /*285a00*/  IMAD.WIDE R118, R120, 0x5, R118 ;  /* 0x0000000578767825 */ /* 0x000fc800078e0276 */
[----:B------:R-:W-:Y:S01]  /*285a10*/  IMAD.MOV.U32 R120, RZ, RZ, R129 ;  /* 0x000000ffff787224 */ /* 0x000fe200078e0081 */
[----:B------:R-:W-:-:S03]  /*285a20*/  LEA R136, P0, R118, R129, 0x3 ;  /* 0x0000008176887211 */ /* 0x000fc600078018ff */
[----:B------:R-:W-:Y:S01]  /*285a30*/  IMAD.WIDE R120, R3, 0x8, R120 ;  /* 0x0000000803787825 */ /* 0x000fe200078e0278 */
[----:B------:R-:W-:-:S03]  /*285a40*/  LEA.HI.X R137, R118, R128, R119, 0x3, P0 ;  /* 0x0000008076897211 */ /* 0x000fc600000f1c77 */
[----:B------:R-:W-:Y:S01]  /*285a50*/  IMAD R3, R153, R0, R0 ;  /* 0x0000000099037224 */ /* 0x000fe200078e0200 */
[----:B------:R0:W5:Y:S03]  /*285a60*/  LDG.E.64 R118, desc[UR6][R120.64+0x9df8] ;  /* 0x009df80678767981 */ /* 0x000166000c1e1b00 */
[----:B------:R-:W-:Y:S01]  /*285a70*/  IMAD.IADD R3, R152, 0x1, R3 ;  /* 0x0000000198037824 */ /* 0x000fe200078e0203 */
[----:B------:R0:W5:Y:S03]  /*285a80*/  LDG.E.64 R134, desc[UR4][R136.64+0xb248] ;  /* 0x00b2480488867981 */ /* 0x000166000c1e1b00 */
[----:B------:R-:W-:Y:S01]  /*285a90*/  IMAD R124, R3, 0x8, R127 ;  /* 0x00000008037c7824 */ /* 0x000fe200078e027f */
[----:B------:R-:W5:Y:S04]  /*285aa0*/  LDG.E.64 R120, desc[UR10][R120.64+0x8a70] ;  /* 0x008a700a78787981 */ /* 0x000f68000c1e1b00 */
[----:B------:R0:W5:Y:S04]  /*285ab0*/  LDL.64 R122, [R124+0xc8] ;  /* 0x0000c8007c7a7983 */ /* 0x0001680000100a00 */
[----:B------:R-:W5:Y:S04]  /*285ac0*/  LDG.E.64 R136, desc[UR8][R136.64+0xb180] ;  /* 0x00b1800888887981 */ /* 0x000f68000c1e1b00 */
[----:B0-----:R-:W5:Y:S02]  /*285ad0*/  LDL.64 R124, [R124+0x1450] ;  /* 0x001450007c7c7983 */ /* 0x001f640000100a00 */
.L_x_13562:
[----:B------:R-:W-:Y:S05]  /*285ae0*/  BSYNC.RECONVERGENT B5 ;  /* 0x0000000000057941 */ /* 0x000fea0003800200 */
.L_x_13560:
        /* <DEDUP_REMOVED lines=39> */
.L_x_13564:
[----:B------:R-:W-:Y:S05]  /*285d60*/  BSYNC.RECONVERGENT B5 ;  /* 0x0000000000057941 */ /* 0x000fea0003800200 */
.L_x_13563:
        /* <DEDUP_REMOVED lines=13> */
.L_x_13557:
[----:B------:R-:W-:Y:S05]  /*285e40*/  BSYNC.RECONVERGENT B4 ;  /* 0x0000000000047941 */ /* 0x000fea0003800200 */
.L_x_13556:
[C-C-:B------:R-:W-:Y:S01]  /*285e50*/  DSETP.MAX.AND P1, P2, |R140|.reuse, |R146|.reuse, PT ;  /* 0x400000928c00722a */ /* 0x140fe20003a2f200 */
        /* <DEDUP_REMOVED lines=21> */
[----:B------:R-:W-:Y:S02]  /*285fb0*/  VIADD R154, R149, 0xfffffffe ;  /* 0xfffffffe959a7836 */ /* 0x000fe40000000000 */
[----:B------:R-:W-:Y:S02]  /*285fc0*/  IMAD.MOV.U32 R155, RZ, RZ, RZ ;  /* 0x000000ffff9b7224 */ /* 0x000fe400078e00ff */
[----:B------:R-:W-:Y:S02]  /*285fd0*/  IMAD.MOV.U32 R146, RZ, RZ, 0x0 ;  /* 0x00000000ff927424 */ /* 0x000fe400078e00ff */
[----:B------:R-:W-:Y:S02]  /*285fe0*/  IMAD.MOV.U32 R147, RZ, RZ, -0x100000 ;  /* 0xfff00000ff937424 */ /* 0x000fe400078e00ff */
[----:B------:R-:W-:Y:S02]  /*285ff0*/  IMAD.MOV.U32 R150, RZ, RZ, 0x0 ;  /* 0x00000000ff967424 */ /* 0x000fe400078e00ff */
[----:B------:R-:W-:-:S07]  /*286000*/  IMAD.MOV.U32 R151, RZ, RZ, 0x7ff00000 ;  /* 0x7ff00000ff977424 */ /* 0x000fce00078e00ff */
.L_x_13575:
        /* <DEDUP_REMOVED lines=29> */
.L_x_13569:
[----:B------:R-:W-:Y:S05]  /*2861e0*/  BSYNC.RECONVERGENT B5 ;  /* 0x0000000000057941 */ /* 0x000fea0003800200 */
.L_x_13568:
        /* <DEDUP_REMOVED lines=17> */
[----:B------:R-:W-:-:S05]  /*286300*/  IMAD.IADD R124, R154, 0x1, R124 ;  /* 0x000000019a7c7824 */ /* 0x000fca00078e027c */
[----:B------:R-:W-:Y:S02]  /*286310*/  LEA R124, R124, R127, 0x3 ;  /* 0x0000007f7c7c7211 */ /* 0x000fe400078e18ff */
        /* <DEDUP_REMOVED lines=22> */
.L_x_13571:
        /* <DEDUP_REMOVED lines=35> */
.L_x_13572:
[----:B------:R-:W-:Y:S05]  /*2866b0*/  BSYNC.RECONVERGENT B5 ;  /* 0x0000000000057941 */ /* 0x000fea0003800200 */
.L_x_13570:
        /* <DEDUP_REMOVED lines=39> */
.L_x_13574:
[----:B------:R-:W-:Y:S05]  /*286930*/  BSYNC.RECONVERGENT B5 ;  /* 0x0000000000057941 */ /* 0x000fea0003800200 */
.L_x_13573:
        /* <DEDUP_REMOVED lines=11> */
.L_x_13567:
[----:B------:R-:W-:Y:S05]  /*2869f0*/  BSYNC.RECONVERGENT B4 ;  /* 0x0000000000047941 */ /* 0x000fea0003800200 */
.L_x_13566:
        /* <DEDUP_REMOVED lines=14> */
[----:B------:R-:W-:-:S06]  /*286ae0*/  DSETP.GT.OR P0, PT, R118, UR4, P0 ;  /* 0x0000000476007e2a */ /* 0x000fcc0008704400 */
[----:B------:R-:W-:-:S13]  /*286af0*/  ISETP.LT.OR P0, PT, R149, 0x7, P0 ;  /* 0x000000079500780c */ /* 0x000fda0000701670 */
[----:B------:R-:W-:Y:S05]  /*286b00*/  @P0 BRA `(.L_x_13451) ;  /* 0x0000001000680947 */ /* 0x000fea0003800000 */
[----:B------:R-:W2:Y:S04]  /*286b10*/  LDL.U8 R3, [R148+0x2a47] ;  /* 0x002a470094037983 */ /* 0x000ea80000100000 */
[----:B------:R0:W5:Y:S04]  /*286b20*/  LDL.U8 R134, [R1+0x5299] ;  /* 0x0052990001867983 */ /* 0x0001680000100000 */
[----:B------:R-:W3:Y:S01]  /*286b30*/  LDL.U8 R148, [R148+0x2a48] ;  /* 0x002a480094947983 */ /* 0x000ee20000100000 */
[----:B------:R-:W-:Y:S02]  /*286b40*/  VIADD R120, R149, 0xfffffffe ;  /* 0xfffffffe95787836 */ /* 0x000fe40000000000 */
[----:B------:R-:W-:Y:S01]  /*286b50*/  IMAD.MOV.U32 R121, RZ, RZ, RZ ;  /* 0x000000ffff797224 */ /* 0x000fe200078e00ff */
[----:B--2---:R-:W-:-:S04]  /*286b60*/  PRMT R118, R3, 0x8880, RZ ;  /* 0x0000888003767816 */ /* 0x004fc800000000ff */
[----:B------:R-:W-:Y:S02]  /*286b70*/  SHF.R.S32.HI R119, RZ, 0x1f, R118 ;  /* 0x0000001fff777819 */ /* 0x000fe40000011476 */
[----:B0--3--:R-:W-:-:S07]  /*286b80*/  PRMT R3, R3, 0x3340, R148 ;  /* 0x0000334003037816 */ /* 0x009fce0000000094 */
.L_x_13582:
[----:B------:R-:W-:-:S05]  /*286b90*/  IMAD.IADD R156, R127, 0x1, R121 ;  /* 0x000000017f9c7824 */ /* 0x000fca00078e0279 */
[----:B------:R-:W2:Y:S01]  /*286ba0*/  LDL.U8 R122, [R156+0x2a4a] ;  /* 0x002a4a009c7a7983 */ /* 0x000ea20000100000 */
[----:B-----5:R-:W-:Y:S01]  /*286bb0*/  LOP3.LUT R134, R134, 0xffff, RZ, 0xc0, !PT ;  /* 0x0000ffff86867812 */ /* 0x020fe200078ec0ff */
[----:B------:R-:W-:Y:S01]  /*286bc0*/  UMOV UR4, 0x5197d ;  /* 0x0005197d00047882 */ /* 0x000fe20000000000 */
[C---:B-1----:R-:W-:Y:S02]  /*286bd0*/  R2UR UR5, R105.reuse ;  /* 0x00000000690572ca */ /* 0x042fe400000e0000 */
[----:B------:R-:W-:Y:S02]  /*286be0*/  PRMT R134, R134, 0x8880, RZ ;  /* 0x0000888086867816 */ /* 0x000fe400000000ff */
[----:B------:R-:W-:Y:S02]  /*286bf0*/  R2UR UR6, R104 ;  /* 0x00000000680672ca */ /* 0x000fe400000e0000 */
[----:B------:R-:W-:Y:S02]  /*286c00*/  R2UR UR7, R105 ;  /* 0x00000000690772ca */ /* 0x000fe400000e0000 */
[----:B--2---:R-:W-:-:S02]  /*286c10*/  PRMT R124, R122, 0x8880, RZ ;  /* 0x000088807a7c7816 */ /* 0x004fc400000000ff */
[----:B------:R-:W-:-:S03]  /*286c20*/  PRMT R157, R122, 0x3340, RZ ;  /* 0x000033407a9d7816 */ /* 0x000fc600000000ff */
[----:B------:R-:W-:Y:S01]  /*286c30*/  IMAD.WIDE R124, R124, 0x5, R118 ;  /* 0x000000057c7c7825 */ /* 0x000fe200078e0276 */
[----:B------:R-:W-:Y:S02]  /*286c40*/  PRMT R157, R3, 0x5410, R157 ;  /* 0x00005410039d7816 */ /* 0x000fe4000000009d */
[----:B------:R-:W-:-:S03]  /*286c50*/  LEA R142, P0, R124, R129, 0x3 ;  /* 0x000000817c8e7211 */ /* 0x000fc600078018ff */
[----:B------:R-:W-:Y:S01]  /*286c60*/  IDP.4A.S8.U8 R157, R157, UR4, RZ ;  /* 0x000000049d9d7c26 */ /* 0x000fe200080002ff */
[----:B------:R-:W-:Y:S02]  /*286c70*/  R2UR UR4, R104 ;  /* 0x00000000680472ca */ /* 0x000fe400000e0000 */
[----:B------:R-:W-:Y:S01]  /*286c80*/  LEA.HI.X R143, R124, R128, R125, 0x3, P0 ;  /* 0x000000807c8f7211 */ /* 0x000fe200000f1c7d */
[----:B------:R-:W-:Y:S01]  /*286c90*/  IMAD R125, R121, R0, R0 ;  /* 0x00000000797d7224 */ /* 0x000fe200078e0200 */
[----:B------:R-:W-:Y:S02]  /*286ca0*/  SHF.R.S32.HI R158, RZ, 0x1f, R157 ;  /* 0x0000001fff9e7819 */ /* 0x000fe4000001149d */
[----:B------:R-:W-:Y:S01]  /*286cb0*/  IADD3 R123, P0, PT, R157, R134, RZ ;  /* 0x000000869d7b7210 */ /* 0x000fe20007f1e0ff */
[----:B------:R-:W-:-:S03]  /*286cc0*/  IMAD.IADD R125, R120, 0x1, R125 ;  /* 0x00000001787d7824 */ /* 0x000fc600078e027d */
[----:B------:R-:W-:Y:S01]  /*286cd0*/  LEA.HI.X.SX32 R124, R134, R158, 0x1, P0 ;  /* 0x0000009e867c7211 */ /* 0x000fe200000f0eff */
[----:B------:R-:W-:Y:S01]  /*286ce0*/  IMAD R155, R125, 0x8, R127 ;  /* 0x000000087d9b7824 */ /* 0x000fe200078e027f */
[C---:B------:R-:W-:Y:S01]  /*286cf0*/  LEA R146, P0, R123.reuse, R129, 0x3 ;  /* 0x000000817b927211 */ /* 0x040fe200078018ff */
[----:B------:R-:W2:Y:S03]  /*286d00*/  LDG.E.64 R138, desc[UR4][R142.64+0xb180] ;  /* 0x00b180048e8a7981 */ /* 0x000ea6000c1e1b00 */
[----:B------:R-:W-:Y:S01]  /*286d10*/  LEA.HI.X R147, R123, R128, R124, 0x3, P0 ;  /* 0x000000807b937211 */ /* 0x000fe200000f1c7c */
[----:B------:R-:W3:Y:S04]  /*286d20*/  LDL.64 R136, [R155+0x1450] ;  /* 0x001450009b887983 */ /* 0x000ee80000100a00 */
[----:B------:R-:W2:Y:S01]  /*286d30*/  LDG.E.64 R124, desc[UR6][R146.64+0x8a70] ;  /* 0x008a7006927c7981 */ /* 0x000ea2000c1e1b00 */
[----:B------:R-:W-:-:S02]  /*286d40*/  IMAD.MOV.U32 R134, RZ, RZ, -0x771c970f ;  /* 0x88e368f1ff867424 */ /* 0x000fc400078e00ff */
[----:B------:R-:W-:Y:S01]  /*286d50*/  IMAD.MOV.U32 R135, RZ, RZ, 0x3ee4f8b5 ;  /* 0x3ee4f8b5ff877424 */ /* 0x000fe200078e00ff */
[----:B------:R-:W-:Y:S01]  /*286d60*/  BSSY.RELIABLE B4, `(.L_x_13576) ;  /* 0x0000019000047945 */ /* 0x000fe20003800100 */
[C---:B------:R-:W-:Y:S02]  /*286d70*/  VIADD R123, R121.reuse, 0x2 ;  /* 0x00000002797b7836 */ /* 0x040fe40000000000 */
        /* <DEDUP_REMOVED lines=23> */
.L_x_13577:
[----:B------:R-:W-:Y:S05]  /*286ef0*/  BSYNC.RELIABLE B4 ;  /* 0x0000000000047941 */ /* 0x000fea0003800100 */
.L_x_13576:
[----:B------:R-:W2:Y:S01]  /*286f00*/  LDL.S8 R156, [R156+0x2a49] ;  /* 0x002a49009c9c7983 */ /* 0x000ea20000100200 */
[----:B------:R-:W-:Y:S02]  /*286f10*/  R2UR UR4, R104 ;  /* 0x00000000680472ca */ /* 0x000fe400000e0000 */
[----:B------:R-:W-:Y:S02]  /*286f20*/  R2UR UR5, R105 ;  /* 0x00000000690572ca */ /* 0x000fe400000e0000 */
[----:B--2---:R-:W-:-:S04]  /*286f30*/  IADD3 R157, P0, PT, R157, R156, RZ ;  /* 0x0000009c9d9d7210 */ /* 0x004fc80007f1e0ff */
[----:B------:R-:W-:Y:S01]  /*286f40*/  LEA.HI.X.SX32 R158, R156, R158, 0x1, P0 ;  /* 0x0000009e9c9e7211 */ /* 0x000fe200000f0eff */
[----:B------:R-:W-:Y:S01]  /*286f50*/  IMAD R156, R121, 0x8, R127 ;  /* 0x00000008799c7824 */ /* 0x000fe200078e027f */
[----:B------:R-:W-:-:S04]  /*286f60*/  LEA R146, P0, R157, R129, 0x3 ;  /* 0x000000819d927211 */ /* 0x000fc800078018ff */
[----:B------:R-:W2:Y:S01]  /*286f70*/  LDL.64 R148, [R156+0x27e0] ;  /* 0x0027e0009c947983 */ /* 0x000ea20000100a00 */
[----:B------:R-:W-:-:S05]  /*286f80*/  LEA.HI.X R147, R157, R128, R158, 0x3, P0 ;  /* 0x000000809d937211 */ /* 0x000fca00000f1c9e */
[----:B------:R-:W3:Y:S01]  /*286f90*/  LDG.E.64 R150, desc[UR4][R146.64+0x8a70] ;  /* 0x008a700492967981 */ /* 0x000ee2000c1e1b00 */
[----:B------:R-:W-:Y:S01]  /*286fa0*/  BSSY.RELIABLE B4, `(.L_x_13579) ;  /* 0x000001b000047945 */ /* 0x000fe20003800100 */
[----:B--2---:R-:W-:-:S08]  /*286fb0*/  DADD R148, R138, R148 ;  /* 0x000000008a947229 */ /* 0x004fd00000000094 */
[----:B---3--:R-:W-:-:S08]  /*286fc0*/  DADD R148, R148, R150 ;  /* 0x0000000094947229 */ /* 0x008fd00000000096 */
        /* <DEDUP_REMOVED lines=8> */
[----:B------:R-:W-:Y:S01]  /*287050*/  R2UR UR6, R104 ;  /* 0x00000000680672ca */ /* 0x000fe200000e0000 */
[----:B------:R-:W3:Y:S01]  /*287060*/  LDL.64 R138, [R155+0xc8] ;  /* 0x0000c8009b8a7983 */ /* 0x000ee20000100a00 */
[----:B------:R-:W-:-:S09]  /*287070*/  R2UR UR7, R105 ;  /* 0x00000000690772ca */ /* 0x000fd200000e0000 */
[----:B------:R-:W2:Y:S04]  /*287080*/  LDG.E.64 R142, desc[UR4][R142.64+0xb248] ;  /* 0x00b248048e8e7981 */ /* 0x000ea8000c1e1b00 */
[----:B------:R-:W4:Y:S01]  /*287090*/  LDG.E.64 R146, desc[UR6][R146.64+0x9df8] ;  /* 0x009df80692927981 */ /* 0x000f22000c1e1b00 */
[----:B--2---:R-:W-:-:S08]  /*2870a0*/  DADD R136, R142, R136 ;  /* 0x000000008e887229 */ /* 0x004fd00000000088 */
[----:B----4-:R-:W-:-:S08]  /*2870b0*/  DADD R136, R136, R146 ;  /* 0x0000000088887229 */ /* 0x010fd00000000092 */
[----:B---3--:R-:W-:-:S08]  /*2870c0*/  DADD R136, R138, R136 ;  /* 0x000000008a887229 */ /* 0x008fd00000000088 */
[----:B------:R-:W-:-:S08]  /*2870d0*/  DADD R138, R152, -R136 ;  /* 0x00000000988a7229 */ /* 0x000fd00000000888 */
[----:B------:R-:W-:-:S06]  /*2870e0*/  DSETP.GEU.AND P0, PT, |R138|, R134, PT ;  /* 0x000000868a00722a */ /* 0x000fcc0003f0e200 */
[----:B------:R-:W-:-:S14]  /*2870f0*/  DSETP.GT.OR P0, PT, |R136|, R124, P0 ;  /* 0x0000007c8800722a */ /* 0x000fdc0000704600 */
[----:B------:R-:W-:Y:S05]  /*287100*/  @!P0 BREAK.RELIABLE B4 ;  /* 0x0000000000048942 */ /* 0x000fea0003800100 */
[----:B------:R-:W-:Y:S05]  /*287110*/  @!P0 BRA `(.L_x_13581) ;  /* 0x00000000001c8947 */ /* 0x000fea0003800000 */
.L_x_13580:
[----:B------:R-:W-:-:S13]  /*287120*/  ISETP.NE.AND P0, PT, R154, R166, PT ;  /* 0x000000a69a00720c */ /* 0x000fda0003f05270 */
[----:B------:R-:W-:Y:S05]  /*287130*/  @!P0 BREAK.RELIABLE B4 ;  /* 0x0000000000048942 */ /* 0x000fea0003800100 */
[----:B------:R-:W-:Y:S05]  /*287140*/  @!P0 BRA `(.L_x_13451) ;  /* 0x0000000800d88947 */ /* 0x000fea0003800000 */
[----:B------:R-:W-:Y:S05]  /*287150*/  BSYNC.RELIABLE B4 ;  /* 0x0000000000047941 */ /* 0x000fea0003800100 */
.L_x_13579:
[----:B------:R-:W-:Y:S01]  /*287160*/  PRMT R134, R122, 0x7610, R134 ;  /* 0x000076107a867816 */ /* 0x000fe20000000086 */
[----:B------:R-:W-:Y:S01]  /*287170*/  IMAD.MOV.U32 R121, RZ, RZ, R154 ;  /* 0x000000ffff797224 */ /* 0x000fe200078e009a */
[----:B------:R-:W-:Y:S06]  /*287180*/  BRA `(.L_x_13582) ;  /* 0xfffffff800807947 */ /* 0x000fec000383ffff */
.L_x_13581:
        /* <DEDUP_REMOVED lines=39> */
.L_x_13586:
[----:B------:R-:W-:Y:S05]  /*287400*/  BSYNC.RECONVERGENT B6 ;  /* 0x0000000000067941 */ /* 0x000fea0003800200 */
.L_x_13585:
[----:B------:R-:W-:-:S05]  /*287410*/  IMAD.IADD R119, R120, 0x1, -R168 ;  /* 0x0000000178777824 */ /* 0x000fca00078e0aa8 */
[----:B------:R-:W-:-:S13]  /*287420*/  ISETP.GE.U32.AND P0, PT, R119, 0x3, PT ;  /* 0x000000037700780c */ /* 0x000fda0003f06070 */
[----:B------:R-:W-:Y:S05]  /*287430*/  @!P0 BRA `(.L_x_13584) ;  /* 0x0000000000788947 */ /* 0x000fea0003800000 */
.L_x_13587:
        /* <DEDUP_REMOVED lines=30> */
.L_x_13584:
[----:B------:R-:W-:Y:S05]  /*287620*/  BSYNC.RECONVERGENT B5 ;  /* 0x0000000000057941 */ /* 0x000fea0003800200 */
.L_x_13583:
[----:B------:R1:W-:Y:S01]  /*287630*/  STL [R165+0xc], R123 ;  /* 0x00000c7ba5007387 */ /* 0x0003e20000100800 */
[----:B------:R-:W-:Y:S01]  /*287640*/  ISETP.GT.AND P0, PT, R144, R168, PT ;  /* 0x000000a89000720c */ /* 0x000fe20003f04270 */
[----:B------:R-:W-:Y:S02]  /*287650*/  BSSY.RECONVERGENT B5, `(.L_x_13588) ;  /* 0x0000011000057945 */ /* 0x000fe40003800200 */
[----:B------:R1:W-:Y:S04]  /*287660*/  STL [R165+0x10], R145 ;  /* 0x00001091a5007387 */ /* 0x0003e80000100800 */
[----:B------:R1:W-:Y:S06]  /*287670*/  STL [R165+0x14], RZ ;  /* 0x000014ffa5007387 */ /* 0x0003ec0000100800 */
[----:B------:R-:W-:Y:S05]  /*287680*/  @!P0 BRA `(.L_x_13589) ;  /* 0x0000000000348947 */ /* 0x000fea0003800000 */
[----:B------:R-:W-:-:S07]  /*287690*/  VIADD R118, R144, 0x1 ;  /* 0x0000000190767836 */ /* 0x000fce0000000000 */
.L_x_13590:
[----:B0-2---:R-:W-:-:S04]  /*2876a0*/  IMAD.MOV.U32 R119, RZ, RZ, 0x3 ;  /* 0x00000003ff777424 */ /* 0x005fc800078e00ff */
[----:B------:R-:W-:-:S04]  /*2876b0*/  IMAD R119, R118, R119, -0x3 ;  /* 0xfffffffd76777424 */ /* 0x000fc800078e0277 */
[----:B------:R-:W-:-:S05]  /*2876c0*/  IMAD R119, R119, 0x4, R127 ;  /* 0x0000000477777824 */ /* 0x000fca00078e027f */
[----:B------:R-:W2:Y:S04]  /*2876d0*/  LDL R120, [R119] ;  /* 0x0000000077787983 */ /* 0x000ea80000100800 */
[----:B------:R-:W3:Y:S04]  /*2876e0*/  LDL R122, [R119+0x4] ;  /* 0x00000400777a7983 */ /* 0x000ee80000100800 */
[----:B-1----:R-:W4:Y:S01]  /*2876f0*/  LDL R123, [R119+0x8] ;  /* 0x00000800777b7983 */ /* 0x002f220000100800 */
[----:B------:R-:W-:-:S05]  /*287700*/  VIADD R118, R118, 0xffffffff ;  /* 0xffffffff76767836 */ /* 0x000fca0000000000 */
[----:B------:R-:W-:Y:S01]  /*287710*/  ISETP.GT.AND P0, PT, R118, R3, PT ;  /* 0x000000037600720c */ /* 0x000fe20003f04270 */
[----:B--2---:R2:W-:Y:S04]  /*287720*/  STL [R119+0xc], R120 ;  /* 0x00000c7877007387 */ /* 0x0045e80000100800 */
[----:B---3--:R2:W-:Y:S04]  /*287730*/  STL [R119+0x10], R122 ;  /* 0x0000107a77007387 */ /* 0x0085e80000100800 */
[----:B----4-:R2:W-:Y:S04]  /*287740*/  STL [R119+0x14], R123 ;  /* 0x0000147b77007387 */ /* 0x0105e80000100800 */
[----:B------:R-:W-:Y:S05]  /*287750*/  @P0 BRA `(.L_x_13590) ;  /* 0xfffffffc00d00947 */ /* 0x000fea000383ffff */
.L_x_13589:
[----:B------:R-:W-:Y:S05]  /*287760*/  BSYNC.RECONVERGENT B5 ;  /* 0x0000000000057941 */ /* 0x000fea0003800200 */
.L_x_13588:
[----:B------:R-:W-:Y:S01]  /*287770*/  IMAD.MOV.U32 R3, RZ, RZ, 0x1 ;  /* 0x00000001ff037424 */ /* 0x000fe200078e00ff */
[----:B------:R4:W-:Y:S01]  /*287780*/  STL [R165+0xc], R121 ;  /* 0x00000c79a5007387 */ /* 0x0009e20000100800 */
[----:B------:R-:W-:-:S03]  /*287790*/  IADD3 R144, PT, PT, R144, 0x2, RZ ;  /* 0x0000000290907810 */ /* 0x000fc60007ffe0ff */
[----:B------:R4:W-:Y:S04]  /*2877a0*/  STL [R165+0x10], RZ ;  /* 0x000010ffa5007387 */ /* 0x0009e80000100800 */
[----:B------:R4:W-:Y:S01]  /*2877b0*/  STL [R165+0x14], R3 ;  /* 0x00001403a5007387 */ /* 0x0009e20000100800 */
[----:B------:R-:W-:Y:S05]  /*2877c0*/  BRA `(.L_x_13451) ;  /* 0x0000000400387947 */ /* 0x000fea0003800000 */
.L_x_13578:
        /* <DEDUP_REMOVED lines=39> */
.L_x_13594:
[----:B------:R-:W-:Y:S05]  /*287a40*/  BSYNC.RECONVERGENT B6 ;  /* 0x0000000000067941 */ /* 0x000fea0003800200 */
.L_x_13593:
[----:B------:R-:W-:-:S05]  /*287a50*/  IMAD.IADD R119, R120, 0x1, -R168 ;  /* 0x0000000178777824 */ /* 0x000fca00078e0aa8 */
[----:B------:R-:W-:-:S13]  /*287a60*/  ISETP.GE.U32.AND P0, PT, R119, 0x3, PT ;  /* 0x000000037700780c */ /* 0x000fda0003f06070 */
[----:B------:R-:W-:Y:S05]  /*287a70*/  @!P0 BRA `(.L_x_13592) ;  /* 0x0000000000788947 */ /* 0x000fea0003800000 */
.L_x_13595:
        /* <DEDUP_REMOVED lines=30> */
.L_x_13592:
[----:B------:R-:W-:Y:S05]  /*287c60*/  BSYNC.RECONVERGENT B5 ;  /* 0x0000000000057941 */ /* 0x000fea0003800200 */
.L_x_13591:
[----:B------:R1:W-:Y:S01]  /*287c70*/  STL [R165+0xc], R123 ;  /* 0x00000c7ba5007387 */ /* 0x0003e20000100800 */
[----:B------:R-:W-:-:S03]  /*287c80*/  VIADD R144, R144, 0x1 ;  /* 0x0000000190907836 */ /* 0x000fc60000000000 */
[----:B------:R1:W-:Y:S04]  /*287c90*/  STL [R165+0x10], R145 ;  /* 0x00001091a5007387 */ /* 0x0003e80000100800 */
[----:B------:R1:W-:Y:S02]  /*287ca0*/  STL [R165+0x14], RZ ;  /* 0x000014ffa5007387 */ /* 0x0003e40000100800 */
.L_x_13451:
[----:B------:R-:W-:Y:S05]  /*287cb0*/  BSYNC.RECONVERGENT B3 ;  /* 0x0000000000037941 */ /* 0x000fea0003800200 */
.L_x_13430:
[----:B------:R-:W-:Y:S05]  /*287cc0*/  BRA `(.L_x_13408) ;  /* 0x0000005800f47947 */ /* 0x000fea0003800000 */
.L_x_13407:
[----:B------:R-:W-:Y:S01]  /*287cd0*/  VIADD R118, R127, 0x2980 ;  /* 0x000029807f767836 */ /* 0x000fe20000000000 */
[----:B-----5:R-:W-:Y:S01]  /*287ce0*/  LOP3.LUT R138, RZ, R145, RZ, 0x33, !PT ;  /* 0x00000091ff8a7212 */ /* 0x020fe200078e33ff */
[----:B------:R-:W-:Y:S01]  /*287cf0*/  BSSY.RECONVERGENT B3, `(.L_x_13596) ;  /* 0x000013f000037945 */ /* 0x000fe20003800200 */
[----:B------:R-:W-:Y:S01]  /*287d00*/  ISETP.GE.AND P0, PT, R126, R146, PT ;  /* 0x000000927e00720c */ /* 0x000fe20003f06270 */
[C---:B------:R-:W-:Y:S02]  /*287d10*/  IMAD R3, R145.reuse, 0x4, R118 ;  /* 0x0000000491037824 */ /* 0x040fe400078e0276 */
[----:B------:R-:W-:Y:S01]  /*287d20*/  IMAD.IADD R138, R146, 0x1, R138 ;  /* 0x00000001928a7824 */ /* 0x000fe200078e028a */
[----:B------:R-:W-:Y:S02]  /*287d30*/  ISETP.LE.AND P0, PT, R145, R2, !P0 ;  /* 0x000000029100720c */ /* 0x000fe40004703270 */
[----:B------:R0:W-:Y:S02]  /*287d40*/  STL [R3+-0x4], R146 ;  /* 0xfffffc9203007387 */ /* 0x0001e40000100800 */
[----:B------:R-:W-:Y:S01]  /*287d50*/  ISETP.LT.OR P0, PT, R138, 0x3, P0 ;  /* 0x000000038a00780c */ /* 0x000fe20000701670 */
[----:B0-----:R-:W-:-:S04]  /*287d60*/  VIADD R3, R146, 0xffffffff ;  /* 0xffffffff92037836 */ /* 0x001fc80000000000 */
[----:B------:R-:W-:-:S05]  /*287d70*/  IMAD R3, R3, 0x4, R118 ;  /* 0x0000000403037824 */ /* 0x000fca00078e0276 */
[----:B------:R0:W-:Y:S03]  /*287d80*/  STL [R3], R145 ;  /* 0x0000009103007387 */ /* 0x0001e60000100800 */
[----:B------:R-:W-:Y:S05]  /*287d90*/  @P0 BRA `(.L_x_13597) ;  /* 0x0000001000d00947 */ /* 0x000fea0003800000 */
[----:B------:R-:W-:Y:S01]  /*287da0*/  ISETP.GE.U32.AND P1, PT, R138, 0x1f, PT ;  /* 0x0000001f8a00780c */ /* 0x000fe20003f26070 */
[----:B------:R-:W2:Y:S08]  /*287db0*/  LDC R118, c[0x0][0x3e0] ;  /* 0x0000f800ff767b82 */ /* 0x000eb00000000800 */
[----:B------:R-:W3:Y:S04]  /*287dc0*/  LDC R119, c[0x0][0x3e4] ;  /* 0x0000f900ff777b82 */ /* 0x000ee80000000800 */
[C---:B-1----:R-:W-:Y:S01]  /*287dd0*/  @P1 R2UR UR4, R104.reuse ;  /* 0x00000000680412ca */ /* 0x042fe200000e0000 */
[----:B------:R-:W-:Y:S01]  /*287de0*/  @P1 IMAD.MOV.U32 R122, RZ, RZ, R129 ;  /* 0x000000ffff7a1224 */ /* 0x000fe200078e0081 */
        /* <DEDUP_REMOVED lines=8> */
[----:B0-----:R-:W-:Y:S01]  /*287e70*/  SEL R3, R2, RZ, P0 ;  /* 0x000000ff02037207 */ /* 0x001fe20000000000 */
[----:B------:R0:W5:Y:S04]  /*287e80*/  @P1 LDG.E.64 R124, desc[UR4][R122.64+0x6178] ;  /* 0x006178047a7c1981 */ /* 0x000168000c1e1b00 */
[----:B------:R0:W5:Y:S01]  /*287e90*/  @P1 LDG.E.64 R120, desc[UR6][R122.64+0x5ea8] ;  /* 0x005ea8067a781981 */ /* 0x000162000c1e1b00 */
[----:B------:R-:W-:-:S02]  /*287ea0*/  IMAD.IADD R134, R146, 0x1, -R134 ;  /* 0x0000000192867824 */ /* 0x000fc400078e0a86 */
[----:B------:R-:W-:Y:S01]  /*287eb0*/  IMAD.IADD R3, R145, 0x1, -R3 ;  /* 0x0000000191037824 */ /* 0x000fe200078e0a03 */
[----:B------:R-:W-:Y:S06]  /*287ec0*/  @P1 BRA `(.L_x_13600) ;  /* 0x0000000800201947 */ /* 0x000fec0003800000 */
[C---:B------:R-:W-:Y:S01]  /*287ed0*/  R2UR UR4, R104.reuse ;  /* 0x00000000680472ca */ /* 0x040fe200000e0000 */
[----:B0-----:R-:W-:Y:S01]  /*287ee0*/  IMAD.MOV.U32 R122, RZ, RZ, R129 ;  /* 0x000000ffff7a7224 */ /* 0x001fe200078e0081 */
[C---:B------:R-:W-:Y:S01]  /*287ef0*/  R2UR UR5, R105.reuse ;  /* 0x00000000690572ca */ /* 0x040fe200000e0000 */
[----:B------:R-:W-:Y:S01]  /*287f00*/  IMAD.MOV.U32 R123, RZ, RZ, R128 ;  /* 0x000000ffff7b7224 */ /* 0x000fe200078e0080 */
[----:B------:R-:W-:Y:S02]  /*287f10*/  R2UR UR6, R104 ;  /* 0x00000000680672ca */ /* 0x000fe400000e0000 */
[----:B------:R-:W-:Y:S01]  /*287f20*/  R2UR UR7, R105 ;  /* 0x00000000690772ca */ /* 0x000fe200000e0000 */
[C---:B-----5:R-:W-:Y:S01]  /*287f30*/  IMAD.WIDE.U32 R120, R138.reuse, 0x8, R122 ;  /* 0x000000088a787825 */ /* 0x060fe200078e007a */
[----:B------:R-:W-:-:S07]  /*287f40*/  ISETP.NE.AND P0, PT, R138, 0x3, PT ;  /* 0x000000038a00780c */ /* 0x000fce0003f05270 */
[----:B------:R1:W5:Y:S04]  /*287f50*/  LDG.E.64 R124, desc[UR4][R120.64+0x6088] ;  /* 0x00608804787c7981 */ /* 0x000368000c1e1b00 */
[----:B------:R-:W5:Y:S02]  /*287f60*/  LDG.E.64 R120, desc[UR6][R120.64+0x5db8] ;  /* 0x005db80678787981 */ /* 0x000f64000c1e1b00 */
[----:B------:R-:W-:Y:S05]  /*287f70*/  @!P0 BREAK.RELIABLE B5 ;  /* 0x0000000000058942 */ /* 0x000fea0003800100 */
[----:B-1----:R-:W-:Y:S05]  /*287f80*/  @P0 BRA `(.L_x_13600) ;  /* 0x0000000400f00947 */ /* 0x002fea0003800000 */
[C---:B------:R-:W-:Y:S02]  /*287f90*/  IMAD.IADD R134, R127.reuse, 0x1, R134 ;  /* 0x000000017f867824 */ /* 0x040fe400078e0286 */
[----:B------:R-:W-:-:S04]  /*287fa0*/  IMAD.IADD R3, R127, 0x1, R3 ;  /* 0x000000017f037824 */ /* 0x000fc800078e0203 */
[----:B------:R-:W4:Y:S04]  /*287fb0*/  LDL.S8 R134, [R134+0x2a48] ;  /* 0x002a480086867983 */ /* 0x000f280000100200 */
[----:B------:R-:W2:Y:S01]  /*287fc0*/  LDL.U8 R136, [R3+0x2a48] ;  /* 0x002a480003887983 */ /* 0x000ea20000100000 */
[C---:B------:R-:W-:Y:S02]  /*287fd0*/  R2UR UR8, R104.reuse ;  /* 0x00000000680872ca */ /* 0x040fe400000e0000 */
[C---:B------:R-:W-:Y:S02]  /*287fe0*/  R2UR UR9, R105.reuse ;  /* 0x00000000690972ca */ /* 0x040fe400000e0000 */
[----:B------:R-:W-:Y:S02]  /*287ff0*/  R2UR UR4, R104 ;  /* 0x00000000680472ca */ /* 0x000fe400000e0000 */
[----:B------:R-:W-:-:S02]  /*288000*/  R2UR UR5, R105 ;  /* 0x00000000690572ca */ /* 0x000fc400000e0000 */
[----:B------:R-:W-:Y:S02]  /*288010*/  R2UR UR6, R104 ;  /* 0x00000000680672ca */ /* 0x000fe400000e0000 */
[----:B------:R-:W-:Y:S02]  /*288020*/  R2UR UR7, R105 ;  /* 0x00000000690772ca */ /* 0x000fe400000e0000 */
[----:B----4-:R-:W-:Y:S02]  /*288030*/  SHF.R.S32.HI R135, RZ, 0x1f, R134 ;  /* 0x0000001fff877819 */ /* 0x010fe40000011486 */
[----:B--2---:R-:W-:-:S05]  /*288040*/  PRMT R122, R136, 0x8880, RZ ;  /* 0x00008880887a7816 */ /* 0x004fca00000000ff */
[----:B------:R-:W-:-:S03]  /*288050*/  IMAD.WIDE R134, R122, 0x5, R134 ;  /* 0x000000057a867825 */ /* 0x000fc600078e0286 */
[----:B------:R-:W-:-:S04]  /*288060*/  LEA R122, P0, R134, R129, 0x3 ;  /* 0x00000081867a7211 */ /* 0x000fc800078018ff */
[----:B------:R-:W-:Y:S02]  /*288070*/  LEA.HI.X R123, R134, R128, R135, 0x3, P0 ;  /* 0x00000080867b7211 */ /* 0x000fe400000f1c87 */
[----:B---3--:R-:W2:Y:S04]  /*288080*/  LDG.E R134, desc[UR8][R118.64] ;  /* 0x0000000876867981 */ /* 0x008ea8000c1e1900 */
        /* <DEDUP_REMOVED lines=8> */
.L_x_13606:
        /* <DEDUP_REMOVED lines=35> */
.L_x_13604:
[----:B------:R-:W-:Y:S05]  /*288340*/  BSYNC.RELIABLE B7 ;  /* 0x0000000000077941 */ /* 0x000fea0003800100 */
.L_x_13603:
[----:B------:R-:W-:-:S05]  /*288350*/  VIADD R122, R122, 0x1 ;  /* 0x000000017a7a7836 */ /* 0x000fca0000000000 */
[----:B------:R-:W-:-:S13]  /*288360*/  ISETP.NE.AND P0, PT, R122, R134, PT ;  /* 0x000000867a00720c */ /* 0x000fda0003f05270 */
[----:B------:R-:W-:Y:S05]  /*288370*/  @P0 BRA `(.L_x_13606) ;  /* 0xfffffffc00640947 */ /* 0x000fea000383ffff */
[----:B------:R-:W-:Y:S05]  /*288380*/  BRA `(.L_x_13607) ;  /* 0x0000000000207947 */ /* 0x000fea0003800000 */
.L_x_13605:
        /* <DEDUP_REMOVED lines=8> */
.L_x_13607:
[----:B------:R-:W-:Y:S05]  /*288410*/  BSYNC.RECONVERGENT B6 ;  /* 0x0000000000067941 */ /* 0x000fea0003800200 */
.L_x_13602:
[----:B------:R-:W-:-:S13]  /*288420*/  ISETP.GE.AND P0, PT, R134, 0x1, PT ;  /* 0x000000018600780c */ /* 0x000fda0003f06270 */
[----:B------:R-:W-:Y:S05]  /*288430*/  @!P0 BRA `(.L_x_13601) ;  /* 0x0000000c00088947 */ /* 0x000fea0003800000 */
[----:B------:R-:W-:-:S07]  /*288440*/  IMAD.MOV.U32 R122, RZ, RZ, RZ ;  /* 0x000000ffff7a7224 */ /* 0x000fce00078e00ff */
.L_x_13611:
        /* <DEDUP_REMOVED lines=34> */
.L_x_13609:
[----:B------:R-:W-:-:S05]  /*288670*/  VIADD R122, R122, 0x1 ;  /* 0x000000017a7a7836 */ /* 0x000fca0000000000 */
[----:B------:R-:W-:-:S13]  /*288680*/  ISETP.NE.AND P0, PT, R122, R134, PT ;  /* 0x000000867a00720c */ /* 0x000fda0003f05270 */
[----:B------:R-:W-:Y:S05]  /*288690*/  @!P0 BREAK.RELIABLE B6 ;  /* 0x0000000000068942 */ /* 0x000fea0003800100 */
[----:B------:R-:W-:Y:S05]  /*2886a0*/  @!P0 BRA `(.L_x_13601) ;  /* 0x00000008006c8947 */ /* 0x000fea0003800000 */
[----:B------:R-:W-:Y:S05]  /*2886b0*/  BSYNC.RELIABLE B6 ;  /* 0x0000000000067941 */ /* 0x000fea0003800100 */
.L_x_13608:
[----:B------:R-:W-:Y:S05]  /*2886c0*/  BRA `(.L_x_13611) ;  /* 0xfffffffc00607947 */ /* 0x000fea000383ffff */
.L_x_13610:
        /* <DEDUP_REMOVED lines=8> */
.L_x_13600:
[----:B------:R-:W-:Y:S05]  /*288750*/  BSYNC.RELIABLE B5 ;  /* 0x0000000000057941 */ /* 0x000fea0003800100 */
.L_x_13599:
[C---:B------:R-:W-:Y:S02]  /*288760*/  IMAD.IADD R134, R127.reuse, 0x1, R134 ;  /* 0x000000017f867824 */ /* 0x040fe400078e0286 */
[----:B------:R-:W-:-:S03]  /*288770*/  IMAD.IADD R3, R127, 0x1, R3 ;  /* 0x000000017f037824 */ /* 0x000fc600078e0203 */
[----:B------:R-:W4:Y:S04]  /*288780*/  LDL.U8 R135, [R134+0x2a48] ;  /* 0x002a480086877983 */ /* 0x000f280000100000 */
[----:B------:R-:W2:Y:S04]  /*288790*/  LDL.U8 R136, [R3+0x2a48] ;  /* 0x002a480003887983 */ /* 0x000ea80000100000 */
[----:B------:R-:W2:Y:S04]  /*2887a0*/  LDL.U8 R137, [R3+0x2a49] ;  /* 0x002a490003897983 */ /* 0x000ea80000100000 */
[----:B------:R-:W3:Y:S01]  /*2887b0*/  LDL.S8 R134, [R134+0x2a47] ;  /* 0x002a470086867983 */ /* 0x000ee20000100200 */
[----:B------:R-:W-:Y:S01]  /*2887c0*/  UMOV UR4, 0x5197d ;  /* 0x0005197d00047882 */ /* 0x000fe20000000000 */
[----:B------:R-:W-:-:S02]  /*2887d0*/  R2UR UR5, R105 ;  /* 0x00000000690572ca */ /* 0x000fc400000e0000 */
[----:B------:R-:W-:Y:S02]  /*2887e0*/  R2UR UR6, R104 ;  /* 0x00000000680672ca */ /* 0x000fe400000e0000 */
[----:B------:R-:W-:Y:S02]  /*2887f0*/  R2UR UR7, R105 ;  /* 0x00000000690772ca */ /* 0x000fe400000e0000 */
[----:B----4-:R-:W-:Y:S02]  /*288800*/  PRMT R135, R135, 0x3340, RZ ;  /* 0x0000334087877816 */ /* 0x010fe400000000ff */
[----:B--2---:R-:W-:-:S04]  /*288810*/  PRMT R139, R136, 0x3340, R137 ;  /* 0x00003340888b7816 */ /* 0x004fc80000000089 */
[----:B------:R-:W-:-:S05]  /*288820*/  PRMT R135, R139, 0x5410, R135 ;  /* 0x000054108b877816 */ /* 0x000fca0000000087 */
[----:B---3--:R-:W-:Y:S01]  /*288830*/  IDP.4A.S8.U8 R134, R135, UR4, R134 ;  /* 0x0000000487867c26 */ /* 0x008fe20008000286 */
[----:B------:R-:W-:-:S03]  /*288840*/  R2UR UR4, R104 ;  /* 0x00000000680472ca */ /* 0x000fc600000e0000 */
[----:B------:R-:W-:-:S10]  /*288850*/  IMAD.WIDE R134, R134, 0x8, R122 ;  /* 0x0000000886867825 */ /* 0x000fd400078e027a */
[----:B0-----:R-:W2:Y:S04]  /*288860*/  LDG.E.64 R122, desc[UR4][R134.64+0x9df8] ;  /* 0x009df804867a7981 */ /* 0x001ea8000c1e1b00 */
        /* <DEDUP_REMOVED lines=16> */
.L_x_13616:
        /* <DEDUP_REMOVED lines=40> */
.L_x_13614:
[----:B------:R-:W-:Y:S05]  /*288bf0*/  BSYNC.RELIABLE B6 ;  /* 0x0000000000067941 */ /* 0x000fea0003800100 */
.L_x_13613:
[----:B------:R-:W-:-:S05]  /*288c00*/  VIADD R135, R135, 0x1 ;  /* 0x0000000187877836 */ /* 0x000fca0000000000 */
[----:B------:R-:W-:-:S13]  /*288c10*/  ISETP.NE.AND P0, PT, R135, R122, PT ;  /* 0x0000007a8700720c */ /* 0x000fda0003f05270 */
[----:B------:R-:W-:Y:S05]  /*288c20*/  @P0 BRA `(.L_x_13616) ;  /* 0xfffffffc00500947 */ /* 0x000fea000383ffff */
[----:B------:R-:W-:Y:S05]  /*288c30*/  BRA `(.L_x_13617) ;  /* 0x0000000000247947 */ /* 0x000fea0003800000 */
.L_x_13615:
        /* <DEDUP_REMOVED lines=9> */
.L_x_13617:
[----:B------:R-:W-:Y:S05]  /*288cd0*/  BSYNC.RECONVERGENT B5 ;  /* 0x0000000000057941 */ /* 0x000fea0003800200 */
.L_x_13612:
[----:B------:R-:W-:-:S13]  /*288ce0*/  ISETP.GE.AND P0, PT, R122, 0x1, PT ;  /* 0x000000017a00780c */ /* 0x000fda0003f06270 */
[----:B------:R-:W-:Y:S05]  /*288cf0*/  @!P0 BRA `(.L_x_13601) ;  /* 0x0000000000d88947 */ /* 0x000fea0003800000 */
[----:B------:R-:W-:-:S07]  /*288d00*/  IMAD.MOV.U32 R135, RZ, RZ, RZ ;  /* 0x000000ffff877224 */ /* 0x000fce00078e00ff */
.L_x_13621:
        /* <DEDUP_REMOVED lines=39> */
.L_x_13619:
[----:B------:R-:W-:Y:S05]  /*288f80*/  BSYNC.RELIABLE B5 ;  /* 0x0000000000057941 */ /* 0x000fea0003800100 */
.L_x_13618:
[----:B------:R-:W-:-:S05]  /*288f90*/  VIADD R135, R135, 0x1 ;  /* 0x0000000187877836 */ /* 0x000fca0000000000 */
[----:B------:R-:W-:-:S13]  /*288fa0*/  ISETP.NE.AND P0, PT, R135, R122, PT ;  /* 0x0000007a8700720c */ /* 0x000fda0003f05270 */
[----:B------:R-:W-:Y:S05]  /*288fb0*/  @P0 BRA `(.L_x_13621) ;  /* 0xfffffffc00540947 */ /* 0x000fea000383ffff */
[----:B------:R-:W-:Y:S05]  /*288fc0*/  BRA `(.L_x_13601) ;  /* 0x0000000000247947 */ /* 0x000fea0003800000 */
.L_x_13620:
[----:B------:R-:W-:Y:S01]  /*288fd0*/  IMAD R3, R123, 0x2, R135 ;  /* 0x000000027b037824 */ /* 0x000fe200078e0287 */
[----:B------:R-:W-:Y:S01]  /*288fe0*/  R2UR UR4, R104 ;  /* 0x00000000680472ca */ /* 0x000fe200000e0000 */
[----:B------:R-:W-:Y:S01]  /*288ff0*/  IMAD.MOV.U32 R118, RZ, RZ, R129 ;  /* 0x000000ffff767224 */ /* 0x000fe200078e0081 */
[----:B------:R-:W-:Y:S01]  /*289000*/  R2UR UR5, R105 ;  /* 0x00000000690572ca */ /* 0x000fe200000e0000 */
[----:B------:R-:W-:Y:S01]  /*289010*/  IMAD.MOV.U32 R119, RZ, RZ, R128 ;  /* 0x000000ffff777224 */ /* 0x000fe200078e0080 */
[----:B------:R-:W-:-:S05]  /*289020*/  IADD3 R3, PT, PT, R3, 0x1662, RZ ;  /* 0x0000166203037810 */ /* 0x000fca0007ffe0ff */
[----:B------:R-:W-:-:S06]  /*289030*/  IMAD.WIDE R118, R3, 0x8, R118 ;  /* 0x0000000803767825 */ /* 0x000fcc00078e0276 */
[----:B------:R-:W2:Y:S02]  /*289040*/  LDG.E.64 R118, desc[UR4][R118.64] ;  /* 0x0000000476767981 */ /* 0x000ea4000c1e1b00 */
[----:B--2---:R-:W-:-:S11]  /*289050*/  DADD R120, R120, R118 ;  /* 0x0000000078787229 */ /* 0x004fd60000000076 */
.L_x_13601:
[----:B------:R-:W-:Y:S05]  /*289060*/  BSYNC.RECONVERGENT B4 ;  /* 0x0000000000047941 */ /* 0x000fea0003800200 */
.L_x_13598:
[----:B------:R-:W-:Y:S01]  /*289070*/  UMOV UR4, 0xff800000 ;  /* 0xff80000000047882 */ /* 0x000fe20000000000 */
[----:B------:R-:W-:Y:S02]  /*289080*/  UMOV UR5, 0x41cdcd64 ;  /* 0x41cdcd6400057882 */ /* 0x000fe40000000000 */
[----:B------:R-:W-:-:S06]  /*289090*/  DSETP.GT.AND P0, PT, |R124|, UR4, PT ;  /* 0x000000047c007e2a */ /* 0x000fcc000bf04200 */
[----:B------:R-:W-:Y:S02]  /*2890a0*/  FSEL R174, R124, RZ, !P0 ;  /* 0x000000ff7cae7208 */ /* 0x000fe40004000000 */
[----:B------:R-:W-:Y:S02]  /*2890b0*/  FSEL R175, R125, +QNAN , !P0 ;  /* 0x7ff000007daf7808 */ /* 0x000fe40004000000 */
[----:B------:R-:W-:Y:S02]  /*2890c0*/  FSEL R176, R120, RZ, !P0 ;  /* 0x000000ff78b07208 */ /* 0x000fe40004000000 */
[----:B------:R-:W-:-:S07]  /*2890d0*/  FSEL R177, R121, -1.875, !P0 ;  /* 0xbff0000079b17808 */ /* 0x000fce0004000000 */
.L_x_13597:
[----:B------:R-:W-:Y:S05]  /*2890e0*/  BSYNC.RECONVERGENT B3 ;  /* 0x0000000000037941 */ /* 0x000fea0003800200 */
.L_x_13596:
[----:B------:R-:W-:Y:S01]  /*2890f0*/  IMAD.IADD R173, R146, 0x1, -R145 ;  /* 0x0000000192ad7824 */ /* 0x000fe200078e0a91 */
[----:B------:R-:W-:Y:S01]  /*289100*/  BSSY.RECONVERGENT B6, `(.L_x_13622) ;  /* 0x0000235000067945 */ /* 0x000fe20003800200 */
[----:B------:R-:W-:Y:S02]  /*289110*/  IMAD.MOV.U32 R122, RZ, RZ, 0x0 ;  /* 0x00000000ff7a7424 */ /* 0x000fe400078e00ff */
[C---:B------:R-:W-:Y:S01]  /*289120*/  VIADD R147, R173.reuse, 0xfffffffd ;  /* 0xfffffffdad937836 */ /* 0x040fe20000000000 */
[C---:B------:R-:W-:Y:S01]  /*289130*/  ISETP.GE.AND P0, PT, R173.reuse, 0x7, PT ;  /* 0x00000007ad00780c */ /* 0x040fe20003f06270 */
[----:B------:R-:W-:Y:S02]  /*289140*/  VIADD R178, R173, 0xffffffe0 ;  /* 0xffffffe0adb27836 */ /* 0x000fe40000000000 */
[----:B------:R-:W-:Y:S02]  /*289150*/  IMAD.MOV.U32 R123, RZ, RZ, -0x40100000 ;  /* 0xbff00000ff7b7424 */ /* 0x000fe400078e00ff */
[----:B------:R-:W-:-:S02]  /*289160*/  IMAD.MOV.U32 R124, RZ, RZ, 0x0 ;  /* 0x00000000ff7c7424 */ /* 0x000fc400078e00ff */
[----:B------:R-:W-:-:S06]  /*289170*/  IMAD.MOV.U32 R125, RZ, RZ, 0x7ff00000 ;  /* 0x7ff00000ff7d7424 */ /* 0x000fcc00078e00ff */
[----:B------:R-:W-:Y:S05]  /*289180*/  @!P0 BRA `(.L_x_13623) ;  /* 0x0000002000b08947 */ /* 0x000fea0003800000 */
[----:B------:R-:W-:Y:S01]  /*289190*/  VIMNMX R148, PT, PT, R178, 0x4, !PT ;  /* 0x00000004b2947848 */ /* 0x000fe20007fe0100 */
[C---:B------:R-:W-:Y:S02]  /*2891a0*/  IMAD.IADD R149, R127.reuse, 0x1, R145 ;  /* 0x000000017f957824 */ /* 0x040fe400078e0291 */
[----:B------:R-:W-:Y:S02]  /*2891b0*/  IMAD.IADD R150, R127, 0x1, R146 ;  /* 0x000000017f967824 */ /* 0x000fe400078e0292 */
[----:B------:R-:W-:Y:S02]  /*2891c0*/  IMAD.MOV.U32 R151, RZ, RZ, R147 ;  /* 0x000000ffff977224 */ /* 0x000fe400078e0093 */
[----:B------:R-:W-:Y:S02]  /*2891d0*/  IMAD.MOV.U32 R124, RZ, RZ, 0x0 ;  /* 0x00000000ff7c7424 */ /* 0x000fe400078e00ff */
[----:B------:R-:W-:Y:S02]  /*2891e0*/  IMAD.MOV.U32 R125, RZ, RZ, 0x7ff00000 ;  /* 0x7ff00000ff7d7424 */ /* 0x000fe400078e00ff */
[----:B------:R-:W-:-:S02]  /*2891f0*/  IMAD.MOV.U32 R122, RZ, RZ, 0x0 ;  /* 0x00000000ff7a7424 */ /* 0x000fc400078e00ff */
[----:B------:R-:W-:-:S07]  /*289200*/  IMAD.MOV.U32 R123, RZ, RZ, -0x40100000 ;  /* 0xbff00000ff7b7424 */ /* 0x000fce00078e00ff */
.L_x_13652:
[----:B0-----:R-:W-:Y:S01]  /*289210*/  IMAD.IADD R3, R146, 0x1, -R151 ;  /* 0x0000000192037824 */ /* 0x001fe200078e0a97 */
[----:B------:R-:W-:Y:S01]  /*289220*/  BSSY.RECONVERGENT B5, `(.L_x_13624) ;  /* 0x000021f000057945 */ /* 0x000fe20003800200 */
[----:B------:R-:W-:-:S05]  /*289230*/  VIADD R152, R145, 0x1 ;  /* 0x0000000191987836 */ /* 0x000fca0000000000 */
[----:B------:R-:W-:-:S04]  /*289240*/  ISETP.GE.AND P0, PT, R152, R3, PT ;  /* 0x000000039800720c */ /* 0x000fc80003f06270 */
[----:B------:R-:W-:-:S13]  /*289250*/  ISETP.GE.OR P0, PT, R145, R2, P0 ;  /* 0x000000029100720c */ /* 0x000fda0000706670 */
[----:B------:R-:W-:Y:S05]  /*289260*/  @P0 BRA `(.L_x_13625) ;  /* 0x0000002000680947 */ /* 0x000fea0003800000 */
[----:B------:R-:W-:Y:S01]  /*289270*/  IADD3 R154, PT, PT, R151, R145, -R146 ;  /* 0x00000091979a7210 */ /* 0x000fe20007ffe892 */
[--C-:B------:R-:W-:Y:S01]  /*289280*/  IMAD R153, R145, R0, R145.reuse ;  /* 0x0000000091997224 */ /* 0x100fe200078e0291 */
[----:B------:R-:W-:Y:S01]  /*289290*/  IADD3 R155, PT, PT, -R151, R146, -R145 ;  /* 0x00000092979b7210 */ /* 0x000fe20007ffe991 */
[----:B------:R-:W-:Y:S02]  /*2892a0*/  IMAD.MOV.U32 R156, RZ, RZ, 0x1 ;  /* 0x00000001ff9c7424 */ /* 0x000fe400078e00ff */
[----:B------:R-:W-:Y:S02]  /*2892b0*/  IMAD.IADD R153, R153, 0x1, R151 ;  /* 0x0000000199997824 */ /* 0x000fe400078e0297 */
[----:B------:R-:W-:Y:S02]  /*2892c0*/  IMAD.MOV.U32 R157, RZ, RZ, -0x3 ;  /* 0xfffffffdff9d7424 */ /* 0x000fe400078e00ff */
[----:B------:R-:W-:Y:S02]  /*2892d0*/  IMAD.MOV.U32 R158, RZ, RZ, R145 ;  /* 0x000000ffff9e7224 */ /* 0x000fe400078e0091 */
[----:B------:R-:W-:-:S02]  /*2892e0*/  IMAD.IADD R159, R152, 0x1, R151 ;  /* 0x00000001989f7824 */ /* 0x000fc400078e0297 */
[----:B------:R-:W-:-:S07]  /*2892f0*/  VIADD R166, R154, 0x2 ;  /* 0x000000029aa67836 */ /* 0x000fce0000000000 */
.L_x_13651:
        /* <DEDUP_REMOVED lines=8> */
[----:B------:R-:W-:Y:S01]  /*289380*/  BSSY.RECONVERGENT B3, `(.L_x_13628) ;  /* 0x00001ed000037945 */ /* 0x000fe20003800200 */
[----:B------:R-:W-:Y:S02]  /*289390*/  IMAD.MOV.U32 R167, RZ, RZ, R125 ;  /* 0x000000ffffa77224 */ /* 0x000fe400078e007d */
[----:B------:R-:W-:Y:S02]  /*2893a0*/  VIADD R3, R3, 0xfffffffd ;  /* 0xfffffffd03037836 */ /* 0x000fe40000000000 */
[----:B------:R-:W-:Y:S02]  /*2893b0*/  IMAD.MOV.U32 R170, RZ, RZ, R124 ;  /* 0x000000ffffaa7224 */ /* 0x000fe400078e007c */
[----:B------:R-:W-:Y:S01]  /*2893c0*/  IMAD.MOV.U32 R171, RZ, RZ, R123 ;  /* 0x000000ffffab7224 */ /* 0x000fe200078e007b */
[----:B------:R-:W-:Y:S01]  /*2893d0*/  ISETP.GT.AND P0, PT, R3, 0x1e, PT ;  /* 0x0000001e0300780c */ /* 0x000fe20003f04270 */
[----:B------:R-:W-:-:S02]  /*2893e0*/  IMAD.MOV.U32 R172, RZ, RZ, R122 ;  /* 0x000000ffffac7224 */ /* 0x000fc400078e007a */
[----:B------:R-:W-:Y:S02]  /*2893f0*/  IMAD.MOV.U32 R122, RZ, RZ, 0x0 ;  /* 0x00000000ff7a7424 */ /* 0x000fe400078e00ff */
[----:B------:R-:W-:Y:S02]  /*289400*/  IMAD.MOV.U32 R123, RZ, RZ, -0x40100000 ;  /* 0xbff00000ff7b7424 */ /* 0x000fe400078e00ff */
[----:B------:R-:W-:Y:S02]  /*289410*/  IMAD.MOV.U32 R124, RZ, RZ, 0x0 ;  /* 0x00000000ff7c7424 */ /* 0x000fe400078e00ff */
[----:B------:R-:W-:-:S04]  /*289420*/  IMAD.MOV.U32 R125, RZ, RZ, 0x7ff00000 ;  /* 0x7ff00000ff7d7424 */ /* 0x000fc800078e00ff */
[----:B------:R-:W-:Y:S05]  /*289430*/  @P0 BRA `(.L_x_13629) ;  /* 0x0000001c00840947 */ /* 0x000fea0003800000 */
[----:B------:R-:W-:Y:S01]  /*289440*/  VIADD R122, R155, 0xfffffffe ;  /* 0xfffffffe9b7a7836 */ /* 0x000fe20000000000 */
[----:B------:R-:W-:Y:S02]  /*289450*/  ISETP.NE.AND P2, PT, R157, -0x3, PT ;  /* 0xfffffffd9d00780c */ /* 0x000fe40003f45270 */
[----:B------:R-:W-:Y:S02]  /*289460*/  ISETP.NE.AND P0, PT, R155, 0x2, PT ;  /* 0x000000029b00780c */ /* 0x000fe40003f05270 */
[----:B------:R-:W-:Y:S01]  /*289470*/  ISETP.GT.AND P1, PT, R122, RZ, !P2 ;  /* 0x000000ff7a00720c */ /* 0x000fe20005724270 */
[----:B------:R-:W-:-:S05]  /*289480*/  VIADD R122, R156, 0xffffffff ;  /* 0xffffffff9c7a7836 */ /* 0x000fca0000000000 */
[----:B------:R-:W-:-:S13]  /*289490*/  ISETP.LT.OR P0, PT, R122, 0x1, P0 ;  /* 0x000000017a00780c */ /* 0x000fda0000701670 */
[----:B------:R-:W-:Y:S05]  /*2894a0*/  @P0 BRA !P1, `(.L_x_13630) ;  /* 0x0000000c009c0947 */ /* 0x000fea0004800000 */
[----:B------:R-:W-:Y:S02]  /*2894b0*/  ISETP.NE.AND P0, PT, R166, -0x1, PT ;  /* 0xffffffffa600780c */ /* 0x000fe40003f05270 */
[----:B------:R-:W-:-:S13]  /*2894c0*/  ISETP.NE.AND P1, PT, R157, -0x4, PT ;  /* 0xfffffffc9d00780c */ /* 0x000fda0003f25270 */
[----:B------:R-:W-:Y:S05]  /*2894d0*/  @P0 BRA P1, `(.L_x_13631) ;  /* 0x0000000400c80947 */ /* 0x000fea0000800000 */
[----:B------:R-:W-:Y:S01]  /*2894e0*/  ISETP.NE.AND P1, PT, R155, 0x2, PT ;  /* 0x000000029b00780c */ /* 0x000fe20003f25270 */
[----:B------:R-:W-:Y:S01]  /*2894f0*/  BSSY.RECONVERGENT B7, `(.L_x_13632) ;  /* 0x0000025000077945 */ /* 0x000fe20003800200 */
[----:B------:R-:W-:Y:S02]  /*289500*/  ISETP.EQ.AND P0, PT, R166, -0x1, !P2 ;  /* 0xffffffffa600780c */ /* 0x000fe40005702270 */
[----:B------:R-:W-:Y:S02]  /*289510*/  CS2R R122, SRZ ;  /* 0x00000000007a7805 */ /* 0x000fe4000001ff00 */
[----:B------:R-:W-:Y:S01]  /*289520*/  ISETP.EQ.AND P1, PT, R157, -0x4, !P1 ;  /* 0xfffffffc9d00780c */ /* 0x000fe20004f22270 */
[----:B------:R-:W-:Y:S02]  /*289530*/  IMAD.MOV.U32 R124, RZ, RZ, 0x0 ;  /* 0x00000000ff7c7424 */ /* 0x000fe400078e00ff */
[----:B------:R-:W-:Y:S01]  /*289540*/  IMAD.MOV.U32 R125, RZ, RZ, -0x3f56d000 ;  /* 0xc0a93000ff7d7424 */ /* 0x000fe200078e00ff */
[----:B------:R-:W-:-:S13]  /*289550*/  PLOP3.LUT P0, PT, P0, P1, PT, 0xf8, 0x8f ;  /* 0x00000000008f781c */ /* 0x000fda0000703f70 */
[----:B------:R-:W-:Y:S05]  /*289560*/  @!P0 BRA `(.L_x_13633) ;  /* 0x0000000000748947 */ /* 0x000fea0003800000 */
[C---:B------:R-:W-:Y:S01]  /*289570*/  IMAD.IADD R122, R127.reuse, 0x1, R152 ;  /* 0x000000017f7a7824 */ /* 0x040fe200078e0298 */
[----:B------:R-:W2:Y:S01]  /*289580*/  LDL.U8 R124, [R149+0x2a48] ;  /* 0x002a4800957c7983 */ /* 0x000ea20000100000 */
[----:B------:R-:W-:-:S03]  /*289590*/  IMAD.IADD R136, R127, 0x1, R159 ;  /* 0x000000017f887824 */ /* 0x000fc600078e029f */
[----:B------:R-:W3:Y:S04]  /*2895a0*/  LDL.U8 R123, [R150+0x2a63] ;  /* 0x002a6300967b7983 */ /* 0x000ee80000100000 */
[----:B------:R-:W2:Y:S04]  /*2895b0*/  LDL.U8 R122, [R122+0x2a48] ;  /* 0x002a48007a7a7983 */ /* 0x000ea80000100000 */
[----:B------:R-:W4:Y:S01]  /*2895c0*/  LDL.S8 R136, [R136+0x2a63] ;  /* 0x002a630088887983 */ /* 0x000f220000100200 */
        /* <DEDUP_REMOVED lines=9> */
[----:B---3--:R-:W-:Y:S02]  /*289660*/  PRMT R123, R123, 0x3340, RZ ;  /* 0x000033407b7b7816 */ /* 0x008fe400000000ff */
[----:B--2---:R-:W-:-:S04]  /*289670*/  PRMT R122, R124, 0x3340, R122 ;  /* 0x000033407c7a7816 */ /* 0x004fc8000000007a */
[----:B------:R-:W-:Y:S01]  /*289680*/  PRMT R122, R122, 0x5410, R123 ;  /* 0x000054107a7a7816 */ /* 0x000fe2000000007b */
[----:B------:R-:W-:-:S04]  /*289690*/  IMAD.MOV.U32 R123, RZ, RZ, R128 ;  /* 0x000000ffff7b7224 */ /* 0x000fc800078e0080 */
[----:B----4-:R-:W-:Y:S02]  /*2896a0*/  IDP.4A.S8.U8 R136, R122, UR4, R136 ;  /* 0x000000047a887c26 */ /* 0x010fe40008000288 */
[----:B------:R-:W-:-:S04]  /*2896b0*/  IMAD.MOV.U32 R122, RZ, RZ, R129 ;  /* 0x000000ffff7a7224 */ /* 0x000fc800078e0081 */
[----:B------:R-:W-:-:S04]  /*2896c0*/  IMAD.WIDE.U32 R124, R3, 0x8, R122 ;  /* 0x00000008037c7825 */ /* 0x000fc800078e007a */
[----:B------:R-:W-:Y:S02]  /*2896d0*/  IMAD.WIDE R136, R136, 0x8, R122 ;  /* 0x0000000888887825 */ /* 0x000fe400078e027a */
[----:B------:R-:W2:Y:S04]  /*2896e0*/  LDG.E.64 R122, desc[UR6][R124.64+0x6268] ;  /* 0x006268067c7a7981 */ /* 0x000ea8000c1e1b00 */
[----:B------:R-:W2:Y:S04]  /*2896f0*/  LDG.E.64 R134, desc[UR8][R136.64+0x1388] ;  /* 0x0013880888867981 */ /* 0x000ea8000c1e1b00 */
[----:B------:R-:W3:Y:S04]  /*289700*/  LDG.E.64 R124, desc[UR10][R124.64+0x5f98] ;  /* 0x005f980a7c7c7981 */ /* 0x000ee8000c1e1b00 */
[----:B------:R-:W3:Y:S01]  /*289710*/  LDG.E.64 R136, desc[UR12][R136.64] ;  /* 0x0000000c88887981 */ /* 0x000ee2000c1e1b00 */
[----:B--2---:R-:W-:-:S02]  /*289720*/  DADD R122, R122, R134 ;  /* 0x000000007a7a7229 */ /* 0x004fc40000000086 */
[----:B---3--:R-:W-:-:S11]  /*289730*/  DADD R124, R124, R136 ;  /* 0x000000007c7c7229 */ /* 0x008fd60000000088 */
.L_x_13633:
[----:B------:R-:W-:Y:S05]  /*289740*/  BSYNC.RECONVERGENT B7 ;  /* 0x0000000000077941 */ /* 0x000fea0003800200 */
.L_x_13632:
[----:B------:R-:W-:-:S06]  /*289750*/  IMAD R134, R153, 0x8, R169 ;  /* 0x0000000899867824 */ /* 0x000fcc00078e02a9 */
[----:B------:R-:W2:Y:S01]  /*289760*/  LDL.64 R134, [R134] ;  /* 0x0000000086867983 */ /* 0x000ea20000100a00 */
        /* <DEDUP_REMOVED lines=30> */
[----:B-1----:R-:W-:Y:S05]  /*289950*/  CALL.REL.NOINC `($__internal_0_$__cuda_sm20_div_rn_f64_full) ;  /* 0x0000004c00e87944 */ /* 0x002fea0003c00000 */
[----:B------:R-:W-:Y:S02]  /*289960*/  IMAD.MOV.U32 R138, RZ, RZ, R136 ;  /* 0x000000ffff8a7224 */ /* 0x000fe400078e0088 */
[----:B------:R-:W-:-:S07]  /*289970*/  IMAD.MOV.U32 R139, RZ, RZ, R137 ;  /* 0x000000ffff8b7224 */ /* 0x000fce00078e0089 */
.L_x_13635:
[----:B------:R-:W-:Y:S05]  /*289980*/  BSYNC.RECONVERGENT B9 ;  /* 0x0000000000097941 */ /* 0x000fea0003800200 */
.L_x_13634:
        /* <DEDUP_REMOVED lines=9> */
[----:B------:R-:W-:Y:S02]  /*289a20*/  DADD R118, R118, R108 ;  /* 0x0000000076767229 */ /* 0x000fe4000000006c */
[----:B---3--:R-:W-:-:S04]  /*289a30*/  DADD R120, R120, R110 ;  /* 0x0000000078787229 */ /* 0x008fc8000000006e */
        /* <DEDUP_REMOVED lines=21> */
.L_x_13637:
[----:B------:R-:W-:Y:S05]  /*289b90*/  BSYNC.RECONVERGENT B9 ;  /* 0x0000000000097941 */ /* 0x000fea0003800200 */
.L_x_13636:
[----:B------:R-:W-:-:S06]  /*289ba0*/  DSETP.GE.AND P0, PT, R138, R122, PT ;  /* 0x0000007a8a00722a */ /* 0x000fcc0003f06000 */
[----:B------:R-:W-:Y:S02]  /*289bb0*/  FSEL R124, R170, R142, !P0 ;  /* 0x0000008eaa7c7208 */ /* 0x000fe40004000000 */
[----:B------:R-:W-:Y:S02]  /*289bc0*/  FSEL R125, R167, R143, !P0 ;  /* 0x0000008fa77d7208 */ /* 0x000fe40004000000 */
[----:B------:R-:W-:Y:S02]  /*289bd0*/  FSEL R122, R172, R140, !P0 ;  /* 0x0000008cac7a7208 */ /* 0x000fe40004000000 */
[----:B------:R-:W-:Y:S01]  /*289be0*/  FSEL R123, R171, R141, !P0 ;  /* 0x0000008dab7b7208 */ /* 0x000fe20004000000 */
[----:B------:R-:W-:Y:S06]  /*289bf0*/  BRA `(.L_x_13629) ;  /* 0x0000001400947947 */ /* 0x000fec0003800000 */
.L_x_13631:
        /* <DEDUP_REMOVED lines=18> */
[----:B------:R-:W-:-:S06]  /*289d20*/  IMAD R142, R153, 0x8, R169 ;  /* 0x00000008998e7824 */ /* 0x000fcc00078e02a9 */
[----:B------:R-:W5:Y:S01]  /*289d30*/  LDL.64 R142, [R142] ;  /* 0x000000008e8e7983 */ /* 0x000f620000100a00 */
[----:B--2---:R-:W-:-:S03]  /*289d40*/  SHF.R.S32.HI R135, RZ, 0x1f, R134 ;  /* 0x0000001fff877819 */ /* 0x004fc60000011486 */
[----:B---3--:R-:W-:Y:S01]  /*289d50*/  IMAD.WIDE R134, R125, 0x5, R134 ;  /* 0x000000057d867825 */ /* 0x008fe200078e0286 */
[----:B----4-:R-:W-:-:S03]  /*289d60*/  SHF.R.S32.HI R123, RZ, 0x1f, R122 ;  /* 0x0000001fff7b7819 */ /* 0x010fc6000001147a */
[----:B------:R-:W-:Y:S01]  /*289d70*/  IMAD.MOV.U32 R125, RZ, RZ, R128 ;  /* 0x000000ffff7d7224 */ /* 0x000fe200078e0080 */
[----:B------:R-:W-:Y:S01]  /*289d80*/  LEA R136, P0, R134, R129, 0x3 ;  /* 0x0000008186887211 */ /* 0x000fe200078018ff */
[----:B-----5:R-:W-:-:S03]  /*289d90*/  IMAD.WIDE R122, R124, 0x5, R122 ;  /* 0x000000057c7a7825 */ /* 0x020fc600078e027a */
[----:B------:R-:W-:Y:S01]  /*289da0*/  LEA.HI.X R137, R134, R128, R135, 0x3, P0 ;  /* 0x0000008086897211 */ /* 0x000fe200000f1c87 */
[----:B------:R-:W-:Y:S01]  /*289db0*/  IMAD.MOV.U32 R124, RZ, RZ, R129 ;  /* 0x000000ffff7c7224 */ /* 0x000fe200078e0081 */
[----:B------:R-:W-:-:S03]  /*289dc0*/  LEA R140, P0, R122, R129, 0x3 ;  /* 0x000000817a8c7211 */ /* 0x000fc600078018ff */
[----:B------:R-:W2:Y:S01]  /*289dd0*/  LDG.E.64 R134, desc[UR6][R136.64+0xb248] ;  /* 0x00b2480688867981 */ /* 0x000ea2000c1e1b00 */
[----:B------:R-:W-:Y:S01]  /*289de0*/  IMAD.WIDE R124, R3, 0x8, R124 ;  /* 0x00000008037c7825 */ /* 0x000fe200078e027c */
[----:B------:R-:W-:-:S04]  /*289df0*/  LEA.HI.X R141, R122, R128, R123, 0x3, P0 ;  /* 0x000000807a8d7211 */ /* 0x000fc800000f1c7b */
[----:B------:R-:W2:Y:S04]  /*289e00*/  LDG.E.64 R122, desc[UR4][R124.64+0x6268] ;  /* 0x006268047c7a7981 */ /* 0x000ea8000c1e1b00 */
[----:B------:R-:W3:Y:S04]  /*289e10*/  LDG.E.64 R136, desc[UR12][R136.64+0xb180] ;  /* 0x00b1800c88887981 */ /* 0x000ee8000c1e1b00 */
[----:B------:R-:W4:Y:S04]  /*289e20*/  LDG.E.64 R138, desc[UR8][R140.64+0xb248] ;  /* 0x00b248088c8a7981 */ /* 0x000f28000c1e1b00 */
[----:B------:R-:W3:Y:S04]  /*289e30*/  LDG.E.64 R124, desc[UR10][R124.64+0x5f98] ;  /* 0x005f980a7c7c7981 */ /* 0x000ee8000c1e1b00 */
[----:B------:R-:W5:Y:S01]  /*289e40*/  LDG.E.64 R140, desc[UR14][R140.64+0xb180] ;  /* 0x00b1800e8c8c7981 */ /* 0x000f62000c1e1b00 */
[----:B------:R-:W-:Y:S01]  /*289e50*/  BSSY.RECONVERGENT B9, `(.L_x_13638) ;  /* 0x0000025000097945 */ /* 0x000fe20003800200 */
[----:B--2---:R-:W-:-:S08]  /*289e60*/  DADD R122, R122, R134 ;  /* 0x000000007a7a7229 */ /* 0x004fd00000000086 */
[----:B----4-:R-:W-:Y:S02]  /*289e70*/  DADD R122, R122, R138 ;  /* 0x000000007a7a7229 */ /* 0x010fe4000000008a */
[----:B---3--:R-:W-:-:S06]  /*289e80*/  DADD R124, R124, R136 ;  /* 0x000000007c7c7229 */ /* 0x008fcc0000000088 */
        /* <DEDUP_REMOVED lines=33> */
.L_x_13639:
[----:B------:R-:W-:Y:S05]  /*28a0a0*/  BSYNC.RECONVERGENT B9 ;  /* 0x0000000000097941 */ /* 0x000fea0003800200 */
.L_x_13638:
        /* <DEDUP_REMOVED lines=32> */
.L_x_13641:
[----:B------:R-:W-:Y:S05]  /*28a2b0*/  BSYNC.RECONVERGENT B9 ;  /* 0x0000000000097941 */ /* 0x000fea0003800200 */
.L_x_13640:
[----:B------:R-:W-:-:S06]  /*28a2c0*/  DSETP.GE.AND P0, PT, R138, R122, PT ;  /* 0x0000007a8a00722a */ /* 0x000fcc0003f06000 */
[----:B------:R-:W-:Y:S02]  /*28a2d0*/  FSEL R124, R170, R142, !P0 ;  /* 0x0000008eaa7c7208 */ /* 0x000fe40004000000 */
[----:B------:R-:W-:Y:S02]  /*28a2e0*/  FSEL R125, R167, R143, !P0 ;  /* 0x0000008fa77d7208 */ /* 0x000fe40004000000 */
[----:B------:R-:W-:Y:S02]  /*28a2f0*/  FSEL R122, R172, R140, !P0 ;  /* 0x0000008cac7a7208 */ /* 0x000fe40004000000 */
[----:B------:R-:W-:Y:S01]  /*28a300*/  FSEL R123, R171, R141, !P0 ;  /* 0x0000008dab7b7208 */ /* 0x000fe20004000000 */
[----:B------:R-:W-:Y:S06]  /*28a310*/  BRA `(.L_x_13629) ;  /* 0x0000000c00cc7947 */ /* 0x000fec0003800000 */
.L_x_13630:
[----:B------:R-:W-:-:S04]  /*28a320*/  ISETP.NE.AND P0, PT, R166, -0x1, PT ;  /* 0xffffffffa600780c */ /* 0x000fc80003f05270 */
[----:B------:R-:W-:-:S13]  /*28a330*/  ISETP.NE.OR P0, PT, R157, -0x4, P0 ;  /* 0xfffffffc9d00780c */ /* 0x000fda0000705670 */
[----:B------:R-:W-:Y:S05]  /*28a340*/  @P0 BRA `(.L_x_13642) ;  /* 0x0000000400c80947 */ /* 0x000fea0003800000 */
[C---:B------:R-:W-:Y:S02]  /*28a350*/  IMAD.IADD R125, R127.reuse, 0x1, R145 ;  /* 0x000000017f7d7824 */ /* 0x040fe400078e0291 */
[C---:B------:R-:W-:Y:S02]  /*28a360*/  IMAD.IADD R123, R127.reuse, 0x1, R159 ;  /* 0x000000017f7b7824 */ /* 0x040fe400078e029f */
[C---:B------:R-:W-:Y:S01]  /*28a370*/  IMAD.IADD R135, R127.reuse, 0x1, R146 ;  /* 0x000000017f877824 */ /* 0x040fe200078e0292 */
[----:B------:R-:W2:Y:S01]  /*28a380*/  LDL.U8 R134, [R125+0x2a49] ;  /* 0x002a49007d867983 */ /* 0x000ea20000100000 */
[----:B------:R-:W-:-:S03]  /*28a390*/  IMAD.IADD R136, R127, 0x1, R152 ;  /* 0x000000017f887824 */ /* 0x000fc600078e0298 */
[----:B------:R-:W3:Y:S04]  /*28a3a0*/  LDL.U8 R3, [R123+0x2a64] ;  /* 0x002a64007b037983 */ /* 0x000ee80000100000 */
[----:B------:R-:W2:Y:S04]  /*28a3b0*/  LDL.U8 R125, [R125+0x2a48] ;  /* 0x002a48007d7d7983 */ /* 0x000ea80000100000 */
[----:B------:R-:W4:Y:S04]  /*28a3c0*/  LDL.U8 R124, [R135+0x2a63] ;  /* 0x002a6300877c7983 */ /* 0x000f280000100000 */
[----:B------:R-:W3:Y:S04]  /*28a3d0*/  LDL.U8 R123, [R123+0x2a63] ;  /* 0x002a63007b7b7983 */ /* 0x000ee80000100000 */
[----:B------:R-:W5:Y:S04]  /*28a3e0*/  LDL.U8 R122, [R136+0x2a48] ;  /* 0x002a4800887a7983 */ /* 0x000f680000100000 */
[----:B------:R-:W5:Y:S04]  /*28a3f0*/  LDL.S8 R135, [R135+0x2a62] ;  /* 0x002a620087877983 */ /* 0x000f680000100200 */
[----:B------:R-:W5:Y:S01]  /*28a400*/  LDL.S8 R136, [R136+0x2a47] ;  /* 0x002a470088887983 */ /* 0x000f620000100200 */
[----:B-1----:R-:W-:-:S02]  /*28a410*/  R2UR UR6, R104 ;  /* 0x00000000680672ca */ /* 0x002fc400000e0000 */
[C---:B------:R-:W-:Y:S01]  /*28a420*/  R2UR UR7, R105.reuse ;  /* 0x00000000690772ca */ /* 0x040fe200000e0000 */
[----:B------:R-:W-:Y:S01]  /*28a430*/  UMOV UR4, 0x5197d ;  /* 0x0005197d00047882 */ /* 0x000fe20000000000 */
[C---:B------:R-:W-:Y:S02]  /*28a440*/  R2UR UR8, R104.reuse ;  /* 0x00000000680872ca */ /* 0x040fe400000e0000 */
[C---:B------:R-:W-:Y:S02]  /*28a450*/  R2UR UR9, R105.reuse ;  /* 0x00000000690972ca */ /* 0x040fe400000e0000 */
[----:B------:R-:W-:Y:S02]  /*28a460*/  R2UR UR10, R104 ;  /* 0x00000000680a72ca */ /* 0x000fe400000e0000 */
[C---:B------:R-:W-:Y:S02]  /*28a470*/  R2UR UR11, R105.reuse ;  /* 0x00000000690b72ca */ /* 0x040fe400000e0000 */
[----:B------:R-:W-:Y:S01]  /*28a480*/  R2UR UR5, R105 ;  /* 0x00000000690572ca */ /* 0x000fe200000e0000 */
[----:B------:R-:W-:-:S06]  /*28a490*/  IMAD R138, R153, 0x8, R169 ;  /* 0x00000008998a7824 */ /* 0x000fcc00078e02a9 */
[----:B------:R-:W5:Y:S01]  /*28a4a0*/  LDL.64 R138, [R138] ;  /* 0x000000008a8a7983 */ /* 0x000f620000100a00 */
[----:B--2---:R-:W-:Y:S02]  /*28a4b0*/  PRMT R125, R125, 0x3340, R134 ;  /* 0x000033407d7d7816 */ /* 0x004fe40000000086 */
[----:B----4-:R-:W-:Y:S02]  /*28a4c0*/  PRMT R124, R124, 0x3340, RZ ;  /* 0x000033407c7c7816 */ /* 0x010fe400000000ff */
[----:B---3--:R-:W-:Y:S02]  /*28a4d0*/  PRMT R3, R123, 0x3340, R3 ;  /* 0x000033407b037816 */ /* 0x008fe40000000003 */
[----:B-----5:R-:W-:Y:S02]  /*28a4e0*/  PRMT R122, R122, 0x3340, RZ ;  /* 0x000033407a7a7816 */ /* 0x020fe400000000ff */
[----:B------:R-:W-:Y:S02]  /*28a4f0*/  PRMT R124, R125, 0x5410, R124 ;  /* 0x000054107d7c7816 */ /* 0x000fe4000000007c */
[----:B------:R-:W-:Y:S01]  /*28a500*/  PRMT R3, R3, 0x5410, R122 ;  /* 0x0000541003037816 */ /* 0x000fe2000000007a */
[----:B------:R-:W-:-:S02]  /*28a510*/  IMAD.MOV.U32 R122, RZ, RZ, R129 ;  /* 0x000000ffff7a7224 */ /* 0x000fc400078e0081 */
[----:B------:R-:W-:Y:S02]  /*28a520*/  IDP.4A.S8.U8 R124, R124, UR4, R135 ;  /* 0x000000047c7c7c26 */ /* 0x000fe40008000287 */
[----:B------:R-:W-:Y:S01]  /*28a530*/  IDP.4A.S8.U8 R136, R3, UR4, R136 ;  /* 0x0000000403887c26 */ /* 0x000fe20008000288 */
[----:B------:R-:W-:Y:S01]  /*28a540*/  R2UR UR4, R104 ;  /* 0x00000000680472ca */ /* 0x000fe200000e0000 */
[----:B------:R-:W-:Y:S02]  /*28a550*/  IMAD.MOV.U32 R123, RZ, RZ, R128 ;  /* 0x000000ffff7b7224 */ /* 0x000fe400078e0080 */
[----:B------:R-:W-:-:S04]  /*28a560*/  IMAD.WIDE R124, R124, 0x8, R122 ;  /* 0x000000087c7c7825 */ /* 0x000fc800078e027a */
[----:B------:R-:W-:Y:S02]  /*28a570*/  IMAD.WIDE R136, R136, 0x8, R122 ;  /* 0x0000000888887825 */ /* 0x000fe400078e027a */
[----:B------:R0:W2:Y:S04]  /*28a580*/  LDG.E.64 R122, desc[UR6][R124.64+0x2710] ;  /* 0x002710067c7a7981 */ /* 0x0000a8000c1e1b00 */
[----:B------:R-:W0:Y:S04]  /*28a590*/  LDG.E.64 R134, desc[UR10][R136.64+0x3a98] ;  /* 0x003a980a88867981 */ /* 0x000e28000c1e1b00 */
[----:B------:R-:W0:Y:S04]  /*28a5a0*/  LDG.E.64 R124, desc[UR8][R124.64+0x3a98] ;  /* 0x003a98087c7c7981 */ /* 0x000e28000c1e1b00 */
[----:B------:R-:W2:Y:S01]  /*28a5b0*/  LDG.E.64 R136, desc[UR4][R136.64+0x2710] ;  /* 0x0027100488887981 */ /* 0x000ea2000c1e1b00 */
        /* <DEDUP_REMOVED lines=35> */
.L_x_13644:
[----:B------:R-:W-:Y:S05]  /*28a7f0*/  BSYNC.RECONVERGENT B9 ;  /* 0x0000000000097941 */ /* 0x000fea0003800200 */
.L_x_13643:
        /* <DEDUP_REMOVED lines=32> */
.L_x_13646:
[----:B------:R-:W-:Y:S05]  /*28aa00*/  BSYNC.RECONVERGENT B9 ;  /* 0x0000000000097941 */ /* 0x000fea0003800200 */
.L_x_13645:
[----:B------:R-:W-:-:S06]  /*28aa10*/  DSETP.GE.AND P0, PT, R138, R122, PT ;  /* 0x0000007a8a00722a */ /* 0x000fcc0003f06000 */
[----:B------:R-:W-:Y:S02]  /*28aa20*/  FSEL R124, R170, R142, !P0 ;  /* 0x0000008eaa7c7208 */ /* 0x000fe40004000000 */
[----:B------:R-:W-:Y:S02]  /*28aa30*/  FSEL R125, R167, R143, !P0 ;  /* 0x0000008fa77d7208 */ /* 0x000fe40004000000 */
[----:B------:R-:W-:Y:S02]  /*28aa40*/  FSEL R122, R172, R140, !P0 ;  /* 0x0000008cac7a7208 */ /* 0x000fe40004000000 */
[----:B------:R-:W-:Y:S01]  /*28aa50*/  FSEL R123, R171, R141, !P0 ;  /* 0x0000008dab7b7208 */ /* 0x000fe20004000000 */
[----:B------:R-:W-:Y:S06]  /*28aa60*/  BRA `(.L_x_13629) ;  /* 0x0000000400f87947 */ /* 0x000fec0003800000 */
.L_x_13642:
[C---:B------:R-:W-:Y:S02]  /*28aa70*/  IMAD.IADD R125, R127.reuse, 0x1, R145 ;  /* 0x000000017f7d7824 */ /* 0x040fe400078e0291 */
[----:B------:R-:W-:-:S03]  /*28aa80*/  IMAD.IADD R136, R127, 0x1, R146 ;  /* 0x000000017f887824 */ /* 0x000fc600078e0292 */
[----:B------:R-:W2:Y:S01]  /*28aa90*/  LDL.U8 R123, [R125+0x2a49] ;  /* 0x002a49007d7b7983 */ /* 0x000ea20000100000 */
[----:B------:R-:W-:-:S03]  /*28aaa0*/  IMAD.IADD R122, R127, 0x1, R159 ;  /* 0x000000017f7a7824 */ /* 0x000fc600078e029f */
[----:B------:R-:W3:Y:S01]  /*28aab0*/  LDL.U8 R124, [R136+0x2a63] ;  /* 0x002a6300887c7983 */ /* 0x000ee20000100000 */
[----:B------:R-:W-:-:S03]  /*28aac0*/  IMAD.IADD R141, R127, 0x1, R152 ;  /* 0x000000017f8d7824 */ /* 0x000fc600078e0298 */
[----:B------:R-:W2:Y:S04]  /*28aad0*/  LDL.U8 R125, [R125+0x2a48] ;  /* 0x002a48007d7d7983 */ /* 0x000ea80000100000 */
[----:B------:R-:W4:Y:S04]  /*28aae0*/  LDL.U8 R142, [R122+0x2a64] ;  /* 0x002a64007a8e7983 */ /* 0x000f280000100000 */
[----:B------:R-:W5:Y:S04]  /*28aaf0*/  LDL.U8 R140, [R141+0x2a48] ;  /* 0x002a48008d8c7983 */ /* 0x000f680000100000 */
[----:B------:R-:W4:Y:S04]  /*28ab00*/  LDL.U8 R122, [R122+0x2a63] ;  /* 0x002a63007a7a7983 */ /* 0x000f280000100000 */
[----:B------:R-:W4:Y:S04]  /*28ab10*/  LDL.S8 R136, [R136+0x2a62] ;  /* 0x002a620088887983 */ /* 0x000f280000100200 */
[----:B------:R-:W4:Y:S01]  /*28ab20*/  LDL.S8 R141, [R141+0x2a47] ;  /* 0x002a47008d8d7983 */ /* 0x000f220000100200 */
[----:B-1----:R-:W-:-:S02]  /*28ab30*/  R2UR UR6, R104 ;  /* 0x00000000680672ca */ /* 0x002fc400000e0000 */
[C---:B------:R-:W-:Y:S02]  /*28ab40*/  R2UR UR7, R105.reuse ;  /* 0x00000000690772ca */ /* 0x040fe400000e0000 */
[C---:B------:R-:W-:Y:S02]  /*28ab50*/  R2UR UR8, R104.reuse ;  /* 0x00000000680872ca */ /* 0x040fe400000e0000 */
[C---:B------:R-:W-:Y:S01]  /*28ab60*/  R2UR UR9, R105.reuse ;  /* 0x00000000690972ca */ /* 0x040fe200000e0000 */
[----:B------:R-:W-:Y:S01]  /*28ab70*/  UMOV UR4, 0x5197d ;  /* 0x0005197d00047882 */ /* 0x000fe20000000000 */
[C---:B------:R-:W-:Y:S02]  /*28ab80*/  R2UR UR10, R104.reuse ;  /* 0x00000000680a72ca */ /* 0x040fe400000e0000 */
[----:B------:R-:W-:Y:S02]  /*28ab90*/  R2UR UR11, R105 ;  /* 0x00000000690b72ca */ /* 0x000fe400000e0000 */
[----:B------:R-:W-:-:S02]  /*28aba0*/  R2UR UR12, R104 ;  /* 0x00000000680c72ca */ /* 0x000fc400000e0000 */
[C---:B------:R-:W-:Y:S01]  /*28abb0*/  R2UR UR13, R105.reuse ;  /* 0x00000000690d72ca */ /* 0x040fe200000e0000 */
[----:B------:R-:W-:Y:S02]  /*28abc0*/  IMAD.MOV.U32 R138, RZ, RZ, R129 ;  /* 0x000000ffff8a7224 */ /* 0x000fe400078e0081 */
[----:B------:R-:W-:Y:S01]  /*28abd0*/  IMAD.MOV.U32 R139, RZ, RZ, R128 ;  /* 0x000000ffff8b7224 */ /* 0x000fe200078e0080 */
[----:B------:R-:W-:Y:S02]  /*28abe0*/  R2UR UR5, R105 ;  /* 0x00000000690572ca */ /* 0x000fe400000e0000 */
[----:B---3--:R-:W-:Y:S02]  /*28abf0*/  PRMT R124, R124, 0x3340, RZ ;  /* 0x000033407c7c7816 */ /* 0x008fe400000000ff */
[----:B--2---:R-:W-:-:S04]  /*28ac00*/  PRMT R123, R125, 0x3340, R123 ;  /* 0x000033407d7b7816 */ /* 0x004fc8000000007b */
[----:B------:R-:W-:Y:S02]  /*28ac10*/  PRMT R123, R123, 0x5410, R124 ;  /* 0x000054107b7b7816 */ /* 0x000fe4000000007c */
[----:B-----5:R-:W-:Y:S02]  /*28ac20*/  PRMT R140, R140, 0x3340, RZ ;  /* 0x000033408c8c7816 */ /* 0x020fe400000000ff */
[----:B----4-:R-:W-:Y:S01]  /*28ac30*/  PRMT R142, R122, 0x3340, R142 ;  /* 0x000033407a8e7816 */ /* 0x010fe2000000008e */
[----:B------:R-:W-:-:S03]  /*28ac40*/  IDP.4A.S8.U8 R136, R123, UR4, R136 ;  /* 0x000000047b887c26 */ /* 0x000fc60008000288 */
[----:B------:R-:W-:Y:S01]  /*28ac50*/  PRMT R140, R142, 0x5410, R140 ;  /* 0x000054108e8c7816 */ /* 0x000fe2000000008c */
[----:B------:R-:W-:-:S04]  /*28ac60*/  IMAD.WIDE R124, R3, 0x8, R138 ;  /* 0x00000008037c7825 */ /* 0x000fc800078e028a */
[----:B------:R-:W-:Y:S01]  /*28ac70*/  IMAD.WIDE R136, R136, 0x8, R138 ;  /* 0x0000000888887825 */ /* 0x000fe200078e028a */
[----:B------:R-:W2:Y:S03]  /*28ac80*/  LDG.E.64 R122, desc[UR6][R124.64+0x6178] ;  /* 0x006178067c7a7981 */ /* 0x000ea6000c1e1b00 */
[----:B------:R-:W-:Y:S01]  /*28ac90*/  IDP.4A.S8.U8 R140, R140, UR4, R141 ;  /* 0x000000048c8c7c26 */ /* 0x000fe2000800028d */
[----:B------:R-:W2:Y:S01]  /*28aca0*/  LDG.E.64 R134, desc[UR8][R136.64+0x76e8] ;  /* 0x0076e80888867981 */ /* 0x000ea2000c1e1b00 */
[----:B------:R-:W-:Y:S02]  /*28acb0*/  R2UR UR4, R104 ;  /* 0x00000000680472ca */ /* 0x000fe400000e0000 */
[----:B------:R-:W-:Y:S01]  /*28acc0*/  IMAD.WIDE R140, R140, 0x8, R138 ;  /* 0x000000088c8c7825 */ /* 0x000fe200078e028a */
[----:B------:R-:W3:Y:S04]  /*28acd0*/  LDG.E.64 R124, desc[UR10][R124.64+0x5ea8] ;  /* 0x005ea80a7c7c7981 */ /* 0x000ee8000c1e1b00 */
[----:B------:R-:W3:Y:S04]  /*28ace0*/  LDG.E.64 R136, desc[UR12][R136.64+0x6360] ;  /* 0x0063600c88887981 */ /* 0x000ee8000c1e1b00 */
[----:B------:R-:W4:Y:S01]  /*28acf0*/  LDG.E.64 R138, desc[UR6][R140.64+0x6360] ;  /* 0x006360068c8a7981 */ /* 0x000f22000c1e1b00 */
[----:B------:R-:W-:-:S06]  /*28ad00*/  IMAD R142, R153, 0x8, R169 ;  /* 0x00000008998e7824 */ /* 0x000fcc00078e02a9 */
[----:B------:R-:W5:Y:S04]  /*28ad10*/  LDL.64 R142, [R142] ;  /* 0x000000008e8e7983 */ /* 0x000f680000100a00 */
[----:B------:R-:W5:Y:S01]  /*28ad20*/  LDG.E.64 R140, desc[UR4][R140.64+0x76e8] ;  /* 0x0076e8048c8c7981 */ /* 0x000f62000c1e1b00 */
[----:B------:R-:W-:-:S05]  /*28ad30*/  VIADD R3, R154, 0x2 ;  /* 0x000000029a037836 */ /* 0x000fca0000000000 */
[----:B------:R-:W-:Y:S01]  /*28ad40*/  IABS R3, R3 ;  /* 0x0000000300037213 */ /* 0x000fe20000000000 */
[----:B------:R-:W-:Y:S01]  /*28ad50*/  UMOV UR4, 0x64b31d04 ;  /* 0x64b31d0400047882 */ /* 0x000fe20000000000 */
[----:B------:R-:W-:Y:S01]  /*28ad60*/  UMOV UR5, 0x3feef3e8 ;  /* 0x3feef3e800057882 */ /* 0x000fe20000000000 */
[----:B------:R-:W-:Y:S01]  /*28ad70*/  BSSY.RECONVERGENT B9, `(.L_x_13647) ;  /* 0x0000027000097945 */ /* 0x000fe20003800200 */
[----:B--2---:R-:W-:Y:S01]  /*28ad80*/  DADD R122, R122, R134 ;  /* 0x000000007a7a7229 */ /* 0x004fe20000000086 */
[----:B------:R-:W0:Y:S01]  /*28ad90*/  I2F.F64 R134, R3 ;  /* 0x0000000300867312 */ /* 0x000e220000201c00 */
[----:B---3--:R-:W-:-:S08]  /*28ada0*/  DADD R124, R124, R136 ;  /* 0x000000007c7c7229 */ /* 0x008fd00000000088 */
        /* <DEDUP_REMOVED lines=35> */
.L_x_13648:
[----:B------:R-:W-:Y:S05]  /*28afe0*/  BSYNC.RECONVERGENT B9 ;  /* 0x0000000000097941 */ /* 0x000fea0003800200 */
.L_x_13647:
        /* <DEDUP_REMOVED lines=32> */
.L_x_13650:
[----:B------:R-:W-:Y:S05]  /*28b1f0*/  BSYNC.RECONVERGENT B9 ;  /* 0x0000000000097941 */ /* 0x000fea0003800200 */
.L_x_13649:
[----:B------:R-:W-:-:S06]  /*28b200*/  DSETP.GE.AND P0, PT, R138, R122, PT ;  /* 0x0000007a8a00722a */ /* 0x000fcc0003f06000 */
[----:B------:R-:W-:Y:S02]  /*28b210*/  FSEL R124, R170, R142, !P0 ;  /* 0x0000008eaa7c7208 */ /* 0x000fe40004000000 */
[----:B------:R-:W-:Y:S02]  /*28b220*/  FSEL R125, R167, R143, !P0 ;  /* 0x0000008fa77d7208 */ /* 0x000fe40004000000 */
[----:B------:R-:W-:Y:S02]  /*28b230*/  FSEL R122, R172, R140, !P0 ;  /* 0x0000008cac7a7208 */ /* 0x000fe40004000000 */
[----:B------:R-:W-:-:S07]  /*28b240*/  FSEL R123, R171, R141, !P0 ;  /* 0x0000008dab7b7208 */ /* 0x000fce0004000000 */
.L_x_13629:
[----:B------:R-:W-:Y:S05]  /*28b250*/  BSYNC.RECONVERGENT B3 ;  /* 0x0000000000037941 */ /* 0x000fea0003800200 */
.L_x_13628:
[----:B------:R-:W-:Y:S01]  /*28b260*/  UMOV UR4, 0xff800000 ;  /* 0xff80000000047882 */ /* 0x000fe20000000000 */
[----:B------:R-:W-:Y:S02]  /*28b270*/  UMOV UR5, 0x41cdcd64 ;  /* 0x41cdcd6400057882 */ /* 0x000fe40000000000 */
[----:B------:R-:W-:-:S14]  /*28b280*/  DSETP.GEU.AND P0, PT, |R124|, UR4, PT ;  /* 0x000000047c007e2a */ /* 0x000fdc000bf0e200 */
[----:B------:R-:W-:-:S06]  /*28b290*/  @!P0 DSETP.GEU.AND P1, PT, R122, -2500, PT ;  /* 0xc0a388007a00842a */ /* 0x000fcc0003f2e000 */
[----:B------:R-:W-:Y:S02]  /*28b2a0*/  @!P0 FSEL R3, R124, RZ, P1 ;  /* 0x000000ff7c038208 */ /* 0x000fe40000800000 */
[----:B------:R-:W-:-:S03]  /*28b2b0*/  @!P0 FSEL R118, R125, RZ, P1 ;  /* 0x000000ff7d768208 */ /* 0x000fc60000800000 */
[----:B------:R-:W-:Y:S01]  /*28b2c0*/  @!P0 IMAD.MOV.U32 R124, RZ, RZ, R3 ;  /* 0x000000ffff7c8224 */ /* 0x000fe200078e0003 */
[----:B------:R-:W-:Y:S01]  /*28b2d0*/  @!P0 FSEL R3, R122, RZ, P1 ;  /* 0x000000ff7a038208 */ /* 0x000fe20000800000 */
[----:B------:R-:W-:Y:S01]  /*28b2e0*/  @!P0 IMAD.MOV.U32 R125, RZ, RZ, R118 ;  /* 0x000000ffff7d8224 */ /* 0x000fe200078e0076 */
[----:B------:R-:W-:-:S03]  /*28b2f0*/  @!P0 FSEL R118, R123, -5.287109375, P1 ;  /* 0xc0a930007b768808 */ /* 0x000fc60000800000 */
[----:B------:R-:W-:Y:S02]  /*28b300*/  @!P0 IMAD.MOV.U32 R122, RZ, RZ, R3 ;  /* 0x000000ffff7a8224 */ /* 0x000fe400078e0003 */
[----:B------:R-:W-:-:S07]  /*28b310*/  @!P0 IMAD.MOV.U32 R123, RZ, RZ, R118 ;  /* 0x000000ffff7b8224 */ /* 0x000fce00078e0076 */
.L_x_13627:
[----:B------:R-:W-:Y:S05]  /*28b320*/  BSYNC.RECONVERGENT B4 ;  /* 0x0000000000047941 */ /* 0x000fea0003800200 */
.L_x_13626:
[----:B------:R-:W-:Y:S01]  /*28b330*/  VIADD R3, R158, 0x2 ;  /* 0x000000029e037836 */ /* 0x000fe20000000000 */
[----:B------:R-:W-:Y:S01]  /*28b340*/  IADD3 R153, PT, PT, R0, 0x1, R153 ;  /* 0x0000000100997810 */ /* 0x000fe20007ffe099 */
[----:B------:R-:W-:Y:S02]  /*28b350*/  IMAD.IADD R118, R146, 0x1, -R151 ;  /* 0x0000000192767824 */ /* 0x000fe400078e0a97 */
[----:B------:R-:W-:Y:S02]  /*28b360*/  VIADD R158, R158, 0x1 ;  /* 0x000000019e9e7836 */ /* 0x000fe40000000000 */
[----:B------:R-:W-:Y:S01]  /*28b370*/  VIADD R152, R152, 0x1 ;  /* 0x0000000198987836 */ /* 0x000fe20000000000 */
[----:B------:R-:W-:Y:S01]  /*28b380*/  ISETP.LT.AND P1, PT, R3, R118, PT ;  /* 0x000000760300720c */ /* 0x000fe20003f21270 */
[----:B------:R-:W-:Y:S01]  /*28b390*/  VIADD R156, R156, 0x1 ;  /* 0x000000019c9c7836 */ /* 0x000fe20000000000 */
[----:B------:R-:W-:Y:S01]  /*28b3a0*/  ISETP.GE.AND P0, PT, R158, R2, PT ;  /* 0x000000029e00720c */ /* 0x000fe20003f06270 */
[----:B------:R-:W-:-:S02]  /*28b3b0*/  VIADD R157, R157, 0xffffffff ;  /* 0xffffffff9d9d7836 */ /* 0x000fc40000000000 */
[----:B------:R-:W-:Y:S02]  /*28b3c0*/  VIADD R154, R154, 0x2 ;  /* 0x000000029a9a7836 */ /* 0x000fe40000000000 */
[----:B------:R-:W-:Y:S02]  /*28b3d0*/  VIADD R159, R159, 0x1 ;  /* 0x000000019f9f7836 */ /* 0x000fe40000000000 */
[----:B------:R-:W-:Y:S02]  /*28b3e0*/  VIADD R155, R155, 0xffffffff ;  /* 0xffffffff9b9b7836 */ /* 0x000fe40000000000 */
[----:B------:R-:W-:-:S04]  /*28b3f0*/  VIADD R166, R166, 0x1 ;  /* 0x00000001a6a67836 */ /* 0x000fc80000000000 */
[----:B------:R-:W-:Y:S05]  /*28b400*/  @!P0 BRA P1, `(.L_x_13651) ;  /* 0xffffffdc00bc8947 */ /* 0x000fea000083ffff */
.L_x_13625:
[----:B------:R-:W-:Y:S05]  /*28b410*/  BSYNC.RECONVERGENT B5 ;  /* 0x0000000000057941 */ /* 0x000fea0003800200 */
.L_x_13624:
[C---:B------:R-:W-:Y:S01]  /*28b420*/  ISETP.GT.AND P0, PT, R151.reuse, R148, PT ;  /* 0x000000949700720c */ /* 0x040fe20003f04270 */
[----:B------:R-:W-:-:S12]  /*28b430*/  VIADD R151, R151, 0xffffffff ;  /* 0xffffffff97977836 */ /* 0x000fd80000000000 */
[----:B------:R-:W-:Y:S05]  /*28b440*/  @P0 BRA `(.L_x_13652) ;  /* 0xffffffdc00700947 */ /* 0x000fea000383ffff */
.L_x_13623:
[----:B------:R-:W-:Y:S05]  /*28b450*/  BSYNC.RECONVERGENT B6 ;  /* 0x0000000000067941 */ /* 0x000fea0003800200 */
.L_x_13622:
[----:B0-----:R-:W-:Y:S01]  /*28b460*/  VIADD R3, R126, 0x1 ;  /* 0x000000017e037836 */ /* 0x001fe20000000000 */
[----:B------:R-:W-:Y:S01]  /*28b470*/  BSSY.RECONVERGENT B3, `(.L_x_13653) ;  /* 0x0000023000037945 */ /* 0x000fe20003800200 */
[C---:B------:R-:W-:Y:S02]  /*28b480*/  VIADD R138, R145.reuse, 0xffffffff ;  /* 0xffffffff918a7836 */ /* 0x040fe40000000000 */
[C---:B------:R-:W-:Y:S01]  /*28b490*/  IMAD R136, R145.reuse, R0, R146 ;  /* 0x0000000091887224 */ /* 0x040fe200078e0292 */
[C---:B------:R-:W-:Y:S01]  /*28b4a0*/  ISETP.NE.AND P0, PT, R146.reuse, R3, PT ;  /* 0x000000039200720c */ /* 0x040fe20003f05270 */
[----:B------:R-:W-:Y:S02]  /*28b4b0*/  VIADD R3, R146, 0xffffffff ;  /* 0xffffffff92037836 */ /* 0x000fe40000000000 */
[----:B------:R-:W-:Y:S01]  /*28b4c0*/  VIADD R136, R136, 0xfffffffe ;  /* 0xfffffffe88887836 */ /* 0x000fe20000000000 */
[----:B------:R-:W-:Y:S01]  /*28b4d0*/  ISETP.EQ.OR P0, PT, R145, R2, !P0 ;  /* 0x000000029100720c */ /* 0x000fe20004702670 */
[----:B------:R-:W-:-:S02]  /*28b4e0*/  IMAD R138, R138, R0, R3 ;  /* 0x000000008a8a7224 */ /* 0x000fc400078e0203 */
[--C-:B------:R-:W-:Y:S01]  /*28b4f0*/  IMAD R136, R136, 0x8, R127.reuse ;  /* 0x0000000888887824 */ /* 0x100fe200078e027f */
[----:B------:R-:W-:Y:S01]  /*28b500*/  ISETP.GE.OR P1, PT, R145, R146, P0 ;  /* 0x000000929100720c */ /* 0x000fe20000726670 */
[----:B------:R-:W-:Y:S02]  /*28b510*/  IMAD R138, R138, 0x8, R127 ;  /* 0x000000088a8a7824 */ /* 0x000fe400078e027f */
[----:B------:R-:W-:Y:S02]  /*28b520*/  IMAD.MOV.U32 R118, RZ, RZ, 0x0 ;  /* 0x00000000ff767424 */ /* 0x000fe400078e00ff */
[----:B------:R-:W-:-:S08]  /*28b530*/  IMAD.MOV.U32 R119, RZ, RZ, -0x40100000 ;  /* 0xbff00000ff777424 */ /* 0x000fd000078e00ff */
[----:B------:R-:W-:Y:S05]  /*28b540*/  @P1 BRA `(.L_x_13654) ;  /* 0x0000000000541947 */ /* 0x000fea0003800000 */
[----:B------:R-:W-:Y:S02]  /*28b550*/  ISETP.GT.AND P0, PT, R145, R2, PT ;  /* 0x000000029100720c */ /* 0x000fe40003f04270 */
[----:B------:R-:W-:Y:S02]  /*28b560*/  ISETP.GT.AND P2, PT, R146, R126, PT ;  /* 0x0000007e9200720c */ /* 0x000fe40003f44270 */
[----:B------:R-:W-:Y:S02]  /*28b570*/  SEL R120, R2, RZ, P0 ;  /* 0x000000ff02787207 */ /* 0x000fe40000000000 */
[----:B------:R-:W-:Y:S02]  /*28b580*/  SEL R118, R126, RZ, P2 ;  /* 0x000000ff7e767207 */ /* 0x000fe40001000000 */
[C---:B------:R-:W-:Y:S02]  /*28b590*/  IADD3 R120, PT, PT, R127.reuse, R145, -R120 ;  /* 0x000000917f787210 */ /* 0x040fe40007ffe878 */
[----:B------:R-:W-:-:S03]  /*28b5a0*/  IADD3 R118, PT, PT, R127, R146, -R118 ;  /* 0x000000927f767210 */ /* 0x000fc60007ffe876 */
[----:B------:R-:W2:Y:S04]  /*28b5b0*/  LDL.U8 R119, [R120+0x2a49] ;  /* 0x002a490078777983 */ /* 0x000ea80000100000 */
[----:B------:R-:W3:Y:S04]  /*28b5c0*/  LDL.U8 R121, [R118+0x2a63] ;  /* 0x002a630076797983 */ /* 0x000ee80000100000 */
[----:B------:R-:W2:Y:S04]  /*28b5d0*/  LDL.U8 R120, [R120+0x2a48] ;  /* 0x002a480078787983 */ /* 0x000ea80000100000 */
[----:B------:R-:W4:Y:S01]  /*28b5e0*/  LDL.S8 R118, [R118+0x2a62] ;  /* 0x002a620076767983 */ /* 0x000f220000100200 */
[----:B------:R-:W-:Y:S01]  /*28b5f0*/  UMOV UR4, 0x5197d ;  /* 0x0005197d00047882 */ /* 0x000fe20000000000 */
[----:B-1----:R-:W-:-:S02]  /*28b600*/  R2UR UR6, R104 ;  /* 0x00000000680672ca */ /* 0x002fc400000e0000 */
[----:B------:R-:W-:Y:S02]  /*28b610*/  R2UR UR7, R105 ;  /* 0x00000000690772ca */ /* 0x000fe400000e0000 */
[----:B---3--:R-:W-:Y:S02]  /*28b620*/  PRMT R121, R121, 0x3340, RZ ;  /* 0x0000334079797816 */ /* 0x008fe400000000ff */
[----:B--2---:R-:W-:-:S04]  /*28b630*/  PRMT R119, R120, 0x3340, R119 ;  /* 0x0000334078777816 */ /* 0x004fc80000000077 */
[----:B------:R-:W-:-:S05]  /*28b640*/  PRMT R119, R119, 0x5410, R121 ;  /* 0x0000541077777816 */ /* 0x000fca0000000079 */
[----:B----4-:R-:W-:Y:S01]  /*28b650*/  IDP.4A.S8.U8 R120, R119, UR4, R118 ;  /* 0x0000000477787c26 */ /* 0x010fe20008000276 */
[----:B------:R-:W-:Y:S01]  /*28b660*/  MOV R118, R129 ;  /* 0x0000008100767202 */ /* 0x000fe20000000f00 */
[----:B------:R-:W-:-:S04]  /*28b670*/  IMAD.MOV.U32 R119, RZ, RZ, R128 ;  /* 0x000000ffff777224 */ /* 0x000fc800078e0080 */
[----:B------:R-:W-:-:S06]  /*28b680*/  IMAD.WIDE R118, R120, 0x8, R118 ;  /* 0x0000000878767825 */ /* 0x000fcc00078e0276 */
[----:B------:R-:W5:Y:S02]  /*28b690*/  LDG.E.64 R118, desc[UR6][R118.64] ;  /* 0x0000000676767981 */ /* 0x000f64000c1e1b00 */
.L_x_13654:
[----:B------:R-:W-:Y:S05]  /*28b6a0*/  BSYNC.RECONVERGENT B3 ;  /* 0x0000000000037941 */ /* 0x000fea0003800200 */
.L_x_13653:
[----:B------:R-:W2:Y:S04]  /*28b6b0*/  LDL.64 R120, [R136+0x1450] ;  /* 0x0014500088787983 */ /* 0x000ea80000100a00 */
[----:B------:R-:W3:Y:S01]  /*28b6c0*/  LDL.64 R134, [R138+0x1450] ;  /* 0x001450008a867983 */ /* 0x000ee20000100a00 */
[----:B------:R-:W-:Y:S01]  /*28b6d0*/  IMAD.MOV.U32 R142, RZ, RZ, -0x771c970f ;  /* 0x88e368f1ff8e7424 */ /* 0x000fe200078e00ff */
[----:B------:R-:W-:Y:S01]  /*28b6e0*/  BSSY.RECONVERGENT B3, `(.L_x_13408) ;  /* 0x000021b000037945 */ /* 0x000fe20003800200 */
[----:B------:R-:W-:-:S03]  /*28b6f0*/  IMAD.MOV.U32 R143, RZ, RZ, 0x3ee4f8b5 ;  /* 0x3ee4f8b5ff8f7424 */ /* 0x000fc600078e00ff */
[----:B------:R-:W-:Y:S01]  /*28b700*/  BSSY.RELIABLE B4, `(.L_x_13655) ;  /* 0x000008d000047945 */ /* 0x000fe20003800100 */
[----:B------:R-:W-:Y:S02]  /*28b710*/  IMAD.MOV.U32 R140, RZ, RZ, -0x800000 ;  /* 0xff800000ff8c7424 */ /* 0x000fe400078e00ff */
[----:B------:R-:W-:Y:S01]  /*28b720*/  IMAD.MOV.U32 R141, RZ, RZ, 0x41cdcd64 ;  /* 0x41cdcd64ff8d7424 */ /* 0x000fe200078e00ff */
[----:B--2--5:R-:W-:-:S08]  /*28b730*/  DADD R118, R120, R118 ;  /* 0x0000000078767229 */ /* 0x024fd00000000076 */
[C-C-:B---3--:R-:W-:Y:S02]  /*28b740*/  DADD R120, R134.reuse, -R118.reuse ;  /* 0x0000000086787229 */ /* 0x148fe40000000876 */
        /* <DEDUP_REMOVED lines=10> */
[----:B------:R-:W-:Y:S05]  /*28b7f0*/  @P0 BRA `(.L_x_13656) ;  /* 0x0000000400f40947 */ /* 0x000fea0003800000 */
[----:B------:R-:W-:Y:S01]  /*28b800*/  BSSY.RECONVERGENT B5, `(.L_x_13657) ;  /* 0x000001c000057945 */ /* 0x000fe20003800200 */
[----:B------:R-:W-:Y:S02]  /*28b810*/  IMAD.MOV.U32 R120, RZ, RZ, 0x0 ;  /* 0x00000000ff787424 */ /* 0x000fe400078e00ff */
[----:B------:R-:W-:Y:S01]  /*28b820*/  IMAD.MOV.U32 R121, RZ, RZ, 0x7ff00000 ;  /* 0x7ff00000ff797424 */ /* 0x000fe200078e00ff */
[----:B------:R-:W-:Y:S06]  /*28b830*/  @P1 BRA `(.L_x_13658) ;  /* 0x0000000000601947 */ /* 0x000fec0003800000 */
        /* <DEDUP_REMOVED lines=10> */
[----:B-1----:R-:W-:Y:S01]  /*28b8e0*/  R2UR UR6, R104 ;  /* 0x00000000680672ca */ /* 0x002fe200000e0000 */
[----:B------:R-:W-:Y:S01]  /*28b8f0*/  UMOV UR4, 0x5197d ;  /* 0x0005197d00047882 */ /* 0x000fe20000000000 */
[----:B------:R-:W-:-:S02]  /*28b900*/  R2UR UR7, R105 ;  /* 0x00000000690772ca */ /* 0x000fc400000e0000 */
[----:B---3--:R-:W-:Y:S02]  /*28b910*/  PRMT R139, R139, 0x3340, RZ ;  /* 0x000033408b8b7816 */ /* 0x008fe400000000ff */
[----:B--2---:R-:W-:-:S04]  /*28b920*/  PRMT R119, R137, 0x3340, R119 ;  /* 0x0000334089777816 */ /* 0x004fc80000000077 */
[----:B------:R-:W-:-:S05]  /*28b930*/  PRMT R119, R119, 0x5410, R139 ;  /* 0x0000541077777816 */ /* 0x000fca000000008b */
[----:B----4-:R-:W-:Y:S02]  /*28b940*/  IDP.4A.S8.U8 R137, R119, UR4, R118 ;  /* 0x0000000477897c26 */ /* 0x010fe40008000276 */
[----:B------:R-:W-:Y:S02]  /*28b950*/  IMAD.MOV.U32 R118, RZ, RZ, R129 ;  /* 0x000000ffff767224 */ /* 0x000fe400078e0081 */
[----:B------:R-:W-:Y:S02]  /*28b960*/  IMAD.MOV.U32 R119, RZ, RZ, R128 ;  /* 0x000000ffff777224 */ /* 0x000fe400078e0080 */
[----:B------:R-:W-:-:S06]  /*28b970*/  IMAD.WIDE R118, R137, 0x8, R118 ;  /* 0x0000000889767825 */ /* 0x000fcc00078e0276 */
[----:B------:R-:W2:Y:S02]  /*28b980*/  LDG.E.64 R118, desc[UR6][R118.64+0x1388] ;  /* 0x0013880676767981 */ /* 0x000ea4000c1e1b00 */
[----:B--2---:R-:W-:-:S14]  /*28b990*/  DSETP.GEU.AND P0, PT, |R118|, R140, PT ;  /* 0x0000008c7600722a */ /* 0x004fdc0003f0e200 */
[----:B------:R-:W-:Y:S02]  /*28b9a0*/  @!P0 IMAD.MOV.U32 R120, RZ, RZ, R118 ;  /* 0x000000ffff788224 */ /* 0x000fe400078e0076 */
[----:B------:R-:W-:-:S07]  /*28b9b0*/  @!P0 IMAD.MOV.U32 R121, RZ, RZ, R119 ;  /* 0x000000ffff798224 */ /* 0x000fce00078e0077 */
.L_x_13658:
[----:B------:R-:W-:Y:S05]  /*28b9c0*/  BSYNC.RECONVERGENT B5 ;  /* 0x0000000000057941 */ /* 0x000fea0003800200 */
.L_x_13657:
[----:B------:R-:W2:Y:S04]  /*28b9d0*/  LDL.64 R136, [R136+0xc8] ;  /* 0x0000c80088887983 */ /* 0x000ea80000100a00 */
[----:B------:R-:W3:Y:S01]  /*28b9e0*/  LDL.64 R118, [R138+0xc8] ;  /* 0x0000c8008a767983 */ /* 0x000ee20000100a00 */
[----:B--2---:R-:W-:-:S08]  /*28b9f0*/  DADD R120, R136, R120 ;  /* 0x0000000088787229 */ /* 0x004fd00000000078 */
[C-C-:B---3--:R-:W-:Y:S02]  /*28ba00*/  DADD R136, R118.reuse, -R120.reuse ;  /* 0x0000000076887229 */ /* 0x148fe40000000878 */
[----:B------:R-:W-:-:S06]  /*28ba10*/  DSETP.MAX.AND P1, P2, |R118|, |R120|, PT ;  /* 0x400000787600722a */ /* 0x000fcc0003a2f200 */
[----:B------:R-:W-:Y:S01]  /*28ba20*/  DSETP.GEU.AND P0, PT, |R136|, R142, PT ;  /* 0x0000008e8800722a */ /* 0x000fe20003f0e200 */
[----:B------:R-:W-:Y:S02]  /*28ba30*/  IMAD.MOV.U32 R136, RZ, RZ, R119 ;  /* 0x000000ffff887224 */ /* 0x000fe400078e0077 */
[----:B------:R-:W-:-:S05]  /*28ba40*/  IMAD.MOV.U32 R119, RZ, RZ, R121 ;  /* 0x000000ffff777224 */ /* 0x000fca00078e0079 */
[----:B------:R-:W-:Y:S02]  /*28ba50*/  FSEL R136, |R136|, |R119|, P1 ;  /* 0x4000007788887208 */ /* 0x000fe40000800200 */
[----:B------:R-:W-:Y:S01]  /*28ba60*/  @P2 LOP3.LUT R136, R119, 0x80000, RZ, 0xfc, !PT ;  /* 0x0008000077882812 */ /* 0x000fe200078efcff */
[----:B------:R-:W-:-:S05]  /*28ba70*/  IMAD.MOV.U32 R119, RZ, RZ, R120 ;  /* 0x000000ffff777224 */ /* 0x000fca00078e0078 */
[----:B------:R-:W-:Y:S01]  /*28ba80*/  SEL R118, R118, R119, P1 ;  /* 0x0000007776767207 */ /* 0x000fe20000800000 */
[----:B------:R-:W-:-:S06]  /*28ba90*/  IMAD.MOV.U32 R119, RZ, RZ, R136 ;  /* 0x000000ffff777224 */ /* 0x000fcc00078e0088 */
[----:B------:R-:W-:-:S14]  /*28baa0*/  DSETP.GT.OR P0, PT, R118, R140, P0 ;  /* 0x0000008c7600722a */ /* 0x000fdc0000704400 */
[----:B------:R-:W-:Y:S05]  /*28bab0*/  @!P0 BREAK.RELIABLE B4 ;  /* 0x0000000000048942 */ /* 0x000fea0003800100 */
[----:B------:R-:W-:Y:S05]  /*28bac0*/  @P0 BRA `(.L_x_13656) ;  /* 0x0000000400400947 */ /* 0x000fea0003800000 */
        /* <DEDUP_REMOVED lines=39> */
.L_x_13662:
[----:B------:R-:W-:Y:S05]  /*28bd40*/  BSYNC.RECONVERGENT B6 ;  /* 0x0000000000067941 */ /* 0x000fea0003800200 */
.L_x_13661:
[----:B------:R-:W-:-:S05]  /*28bd50*/  IMAD.IADD R120, R121, 0x1, -R168 ;  /* 0x0000000179787824 */ /* 0x000fca00078e0aa8 */
[----:B------:R-:W-:-:S13]  /*28bd60*/  ISETP.GE.U32.AND P0, PT, R120, 0x3, PT ;  /* 0x000000037800780c */ /* 0x000fda0003f06070 */
[----:B------:R-:W-:Y:S05]  /*28bd70*/  @!P0 BRA `(.L_x_13660) ;  /* 0x0000000000788947 */ /* 0x000fea0003800000 */
.L_x_13663:
        /* <DEDUP_REMOVED lines=15> */
[----:B0-----:R-:W5:Y:S04]  /*28be70*/  LDL R121, [R120+-0x8] ;  /* 0xfffff80078797983 */ /* 0x001f680000100800 */
[----:B--2---:R-:W2:Y:S04]  /*28be80*/  LDL R122, [R120+-0x4] ;  /* 0xfffffc00787a7983 */ /* 0x004ea80000100800 */
[----:B---3--:R-:W3:Y:S04]  /*28be90*/  LDL R123, [R120+-0x18] ;  /* 0xffffe800787b7983 */ /* 0x008ee80000100800 */
[----:B----4-:R-:W4:Y:S01]  /*28bea0*/  LDL R124, [R120+-0x14] ;  /* 0xffffec00787c7983 */ /* 0x010f220000100800 */
[----:B------:R-:W-:-:S03]  /*28beb0*/  VIADD R119, R119, 0xfffffffc ;  /* 0xfffffffc77777836 */ /* 0x000fc60000000000 */
[----:B------:R0:W-:Y:S04]  /*28bec0*/  STL [R120+-0x4], R125 ;  /* 0xfffffc7d78007387 */ /* 0x0001e80000100800 */
[----:B------:R0:W-:Y:S04]  /*28bed0*/  STL [R120+-0x18], R134 ;  /* 0xffffe88678007387 */ /* 0x0001e80000100800 */
[----:B------:R0:W-:Y:S04]  /*28bee0*/  STL [R120+-0x14], R135 ;  /* 0xffffec8778007387 */ /* 0x0001e80000100800 */
[----:B------:R0:W-:Y:S01]  /*28bef0*/  STL [R120+-0x10], R136 ;  /* 0xfffff08878007387 */ /* 0x0001e20000100800 */
[----:B------:R-:W-:-:S03]  /*28bf00*/  ISETP.GT.AND P0, PT, R119, R118, PT ;  /* 0x000000767700720c */ /* 0x000fc60003f04270 */
[----:B-----5:R0:W-:Y:S04]  /*28bf10*/  STL [R120+0x4], R121 ;  /* 0x0000047978007387 */ /* 0x0201e80000100800 */
[----:B--2---:R0:W-:Y:S04]  /*28bf20*/  STL [R120+0x8], R122 ;  /* 0x0000087a78007387 */ /* 0x0041e80000100800 */
[----:B---3--:R0:W-:Y:S04]  /*28bf30*/  STL [R120+-0xc], R123 ;  /* 0xfffff47b78007387 */ /* 0x0081e80000100800 */
[----:B----4-:R0:W-:Y:S01]  /*28bf40*/  STL [R120+-0x8], R124 ;  /* 0xfffff87c78007387 */ /* 0x0101e20000100800 */
[----:B------:R-:W-:Y:S05]  /*28bf50*/  @P0 BRA `(.L_x_13663) ;  /* 0xfffffffc00880947 */ /* 0x000fea000383ffff */
.L_x_13660:
[----:B------:R-:W-:Y:S05]  /*28bf60*/  BSYNC.RECONVERGENT B5 ;  /* 0x0000000000057941 */ /* 0x000fea0003800200 */
.L_x_13659:
[----:B------:R-:W-:Y:S01]  /*28bf70*/  VIADD R145, R145, 0x1 ;  /* 0x0000000191917836 */ /* 0x000fe20000000000 */
[----:B------:R2:W-:Y:S01]  /*28bf80*/  STL [R165+0x10], R3 ;  /* 0x00001003a5007387 */ /* 0x0005e20000100800 */
[----:B------:R-:W-:-:S03]  /*28bf90*/  VIADD R144, R144, 0x1 ;  /* 0x0000000190907836 */ /* 0x000fc60000000000 */
[----:B------:R2:W-:Y:S04]  /*28bfa0*/  STL [R165+0xc], R145 ;  /* 0x00000c91a5007387 */ /* 0x0005e80000100800 */
[----:B------:R2:W-:Y:S01]  /*28bfb0*/  STL [R165+0x14], RZ ;  /* 0x000014ffa5007387 */ /* 0x0005e20000100800 */
[----:B------:R-:W-:Y:S05]  /*28bfc0*/  BRA `(.L_x_13664) ;  /* 0x0000001800307947 */ /* 0x000fea0003800000 */
.L_x_13656:
[----:B------:R-:W-:Y:S05]  /*28bfd0*/  BSYNC.RELIABLE B4 ;  /* 0x0000000000047941 */ /* 0x000fea0003800100 */
.L_x_13655:
[C-C-:B------:R-:W-:Y:S01]  /*28bfe0*/  DSETP.MAX.AND P1, P2, |R134|.reuse, |R176|.reuse, PT ;  /* 0x400000b08600722a */ /* 0x140fe20003a2f200 */
[----:B------:R-:W-:Y:S01]  /*28bff0*/  IMAD.MOV.U32 R3, RZ, RZ, R134 ;  /* 0x000000ffff037224 */ /* 0x000fe200078e0086 */
[----:B------:R-:W-:Y:S01]  /*28c000*/  DADD R120, R134, -R176 ;  /* 0x0000000086787229 */ /* 0x000fe200000008b0 */
[----:B------:R-:W-:Y:S01]  /*28c010*/  IMAD.MOV.U32 R118, RZ, RZ, R176 ;  /* 0x000000ffff767224 */ /* 0x000fe200078e00b0 */
[----:B------:R-:W-:Y:S01]  /*28c020*/  BSSY.RELIABLE B4, `(.L_x_13665) ;  /* 0x0000017000047945 */ /* 0x000fe20003800100 */
[----:B------:R-:W-:-:S03]  /*28c030*/  IMAD.MOV.U32 R119, RZ, RZ, R135 ;  /* 0x000000ffff777224 */ /* 0x000fc600078e0087 */
[----:B------:R-:W-:Y:S01]  /*28c040*/  SEL R118, R3, R118, P1 ;  /* 0x0000007603767207 */ /* 0x000fe20000800000 */
[----:B------:R-:W-:Y:S01]  /*28c050*/  IMAD.MOV.U32 R3, RZ, RZ, R177 ;  /* 0x000000ffff037224 */ /* 0x000fe200078e00b1 */
[----:B------:R-:W-:-:S04]  /*28c060*/  DSETP.GEU.AND P0, PT, |R120|, R142, PT ;  /* 0x0000008e7800722a */ /* 0x000fc80003f0e200 */
[----:B------:R-:W-:Y:S02]  /*28c070*/  FSEL R119, |R119|, |R3|, P1 ;  /* 0x4000000377777208 */ /* 0x000fe40000800200 */
[----:B------:R-:W-:-:S06]  /*28c080*/  @P2 LOP3.LUT R119, R3, 0x80000, RZ, 0xfc, !PT ;  /* 0x0008000003772812 */ /* 0x000fcc00078efcff */
[----:B------:R-:W-:-:S14]  /*28c090*/  DSETP.GT.OR P0, PT, R118, R140, P0 ;  /* 0x0000008c7600722a */ /* 0x000fdc0000704400 */
[----:B------:R-:W-:Y:S05]  /*28c0a0*/  @P0 BRA `(.L_x_13666) ;  /* 0x0000000000380947 */ /* 0x000fea0003800000 */
[----:B------:R-:W2:Y:S01]  /*28c0b0*/  LDL.64 R118, [R138+0xc8] ;  /* 0x0000c8008a767983 */ /* 0x000ea20000100a00 */
[----:B------:R-:W-:Y:S02]  /*28c0c0*/  IMAD.MOV.U32 R120, RZ, RZ, R175 ;  /* 0x000000ffff787224 */ /* 0x000fe400078e00af */
[----:B------:R-:W-:Y:S01]  /*28c0d0*/  IMAD.MOV.U32 R136, RZ, RZ, R174 ;  /* 0x000000ffff887224 */ /* 0x000fe200078e00ae */
[----:B--2---:R-:W-:Y:S01]  /*28c0e0*/  DSETP.MAX.AND P0, P1, |R118|, |R174|, PT ;  /* 0x400000ae7600722a */ /* 0x004fe2000390f200 */
[----:B------:R-:W-:-:S05]  /*28c0f0*/  IMAD.MOV.U32 R3, RZ, RZ, R119 ;  /* 0x000000ffff037224 */ /* 0x000fca00078e0077 */
[----:B------:R-:W-:-:S08]  /*28c100*/  FSEL R3, |R3|, |R120|, P0 ;  /* 0x4000007803037208 */ /* 0x000fd00000000200 */
[----:B------:R-:W-:Y:S01]  /*28c110*/  @P1 LOP3.LUT R3, R120, 0x80000, RZ, 0xfc, !PT ;  /* 0x0008000078031812 */ /* 0x000fe200078efcff */
[----:B------:R-:W-:Y:S01]  /*28c120*/  DADD R120, R118, -R174 ;  /* 0x0000000076787229 */ /* 0x000fe200000008ae */
[----:B------:R-:W-:-:S03]  /*28c130*/  SEL R118, R118, R136, P0 ;  /* 0x0000008876767207 */ /* 0x000fc60000000000 */
[----:B------:R-:W-:-:S04]  /*28c140*/  IMAD.MOV.U32 R119, RZ, RZ, R3 ;  /* 0x000000ffff777224 */ /* 0x000fc800078e0003 */
[----:B------:R-:W-:Y:S02]  /*28c150*/  DSETP.GEU.AND P0, PT, |R120|, R142, PT ;  /* 0x0000008e7800722a */ /* 0x000fe40003f0e200 */
[----:B------:R-:W-:-:S14]  /*28c160*/  DSETP.LEU.AND P1, PT, R118, R140, PT ;  /* 0x0000008c7600722a */ /* 0x000fdc0003f2b000 */
[----:B------:R-:W-:Y:S05]  /*28c170*/  @!P0 BREAK.RELIABLE P1, B4 ;  /* 0x0000000000048942 */ /* 0x000fea0000800100 */
[----:B------:R-:W-:Y:S05]  /*28c180*/  @!P0 BRA P1, `(.L_x_13664) ;  /* 0x0000001400c08947 */ /* 0x000fea0000800000 */
.L_x_13666:
[----:B------:R-:W-:Y:S05]  /*28c190*/  BSYNC.RELIABLE B4 ;  /* 0x0000000000047941 */ /* 0x000fea0003800100 */
.L_x_13665:
[C-C-:B------:R-:W-:Y:S01]  /*28c1a0*/  DSETP.MAX.AND P1, P2, |R134|.reuse, |R122|.reuse, PT ;  /* 0x4000007a8600722a */ /* 0x140fe20003a2f200 */
[----:B------:R-:W-:Y:S01]  /*28c1b0*/  IMAD.MOV.U32 R3, RZ, RZ, R134 ;  /* 0x000000ffff037224 */ /* 0x000fe200078e0086 */
[----:B------:R-:W-:Y:S01]  /*28c1c0*/  DADD R120, R134, -R122 ;  /* 0x0000000086787229 */ /* 0x000fe2000000087a */
[----:B------:R-:W-:Y:S02]  /*28c1d0*/  IMAD.MOV.U32 R118, RZ, RZ, R122 ;  /* 0x000000ffff767224 */ /* 0x000fe400078e007a */
        /* <DEDUP_REMOVED lines=9> */
[----:B------:R-:W-:Y:S01]  /*28c270*/  IMAD.MOV.U32 R3, RZ, RZ, R124 ;  /* 0x000000ffff037224 */ /* 0x000fe200078e007c */
[C-C-:B--2---:R-:W-:Y:S01]  /*28c280*/  DSETP.MAX.AND P1, P2, |R136|.reuse, |R124|.reuse, PT ;  /* 0x4000007c8800722a */ /* 0x144fe20003a2f200 */
[----:B------:R-:W-:Y:S01]  /*28c290*/  IMAD.MOV.U32 R118, RZ, RZ, R136 ;  /* 0x000000ffff767224 */ /* 0x000fe200078e0088 */
[----:B------:R-:W-:Y:S01]  /*28c2a0*/  DADD R120, R136, -R124 ;  /* 0x0000000088787229 */ /* 0x000fe2000000087c */
[----:B------:R-:W-:-:S03]  /*28c2b0*/  MOV R119, R137 ;  /* 0x0000008900777202 */ /* 0x000fc60000000f00 */
[----:B------:R-:W-:Y:S01]  /*28c2c0*/  SEL R118, R118, R3, P1 ;  /* 0x0000000376767207 */ /* 0x000fe20000800000 */
[----:B------:R-:W-:-:S03]  /*28c2d0*/  IMAD.MOV.U32 R3, RZ, RZ, R125 ;  /* 0x000000ffff037224 */ /* 0x000fc600078e007d */
[----:B------:R-:W-:Y:S02]  /*28c2e0*/  DSETP.GEU.AND P0, PT, |R120|, R142, PT ;  /* 0x0000008e7800722a */ /* 0x000fe40003f0e200 */
[----:B------:R-:W-:Y:S02]  /*28c2f0*/  FSEL R119, |R119|, |R3|, P1 ;  /* 0x4000000377777208 */ /* 0x000fe40000800200 */
[----:B------:R-:W-:-:S06]  /*28c300*/  @P2 LOP3.LUT R119, R3, 0x80000, RZ, 0xfc, !PT ;  /* 0x0008000003772812 */ /* 0x000fcc00078efcff */
[----:B------:R-:W-:-:S06]  /*28c310*/  DSETP.GT.OR P0, PT, R118, R140, P0 ;  /* 0x0000008c7600722a */ /* 0x000fcc0000704400 */
[----:B------:R-:W-:-:S13]  /*28c320*/  ISETP.LT.OR P0, PT, R173, 0x7, P0 ;  /* 0x00000007ad00780c */ /* 0x000fda0000701670 */
[----:B------:R-:W-:Y:S05]  /*28c330*/  @P0 BRA `(.L_x_13664) ;  /* 0x0000001400540947 */ /* 0x000fea0003800000 */
[----:B------:R-:W-:Y:S01]  /*28c340*/  VIMNMX R178, PT, PT, R178, 0x4, !PT ;  /* 0x00000004b2b27848 */ /* 0x000fe20007fe0100 */
[----:B------:R-:W-:Y:S01]  /*28c350*/  VIADD R3, R145, 0x1 ;  /* 0x0000000191037836 */ /* 0x000fe20000000000 */
[----:B------:R-:W-:Y:S01]  /*28c360*/  LOP3.LUT R119, RZ, R168, RZ, 0x33, !PT ;  /* 0x000000a8ff777212 */ /* 0x000fe200078e33ff */
[----:B------:R-:W-:-:S07]  /*28c370*/  VIADD R118, R168, 0x1 ;  /* 0x00000001a8767836 */ /* 0x000fce0000000000 */
.L_x_13685:
[----:B------:R-:W-:Y:S01]  /*28c380*/  IMAD.IADD R120, R146, 0x1, -R147 ;  /* 0x0000000192787824 */ /* 0x000fe200078e0a93 */
[----:B------:R-:W-:Y:S01]  /*28c390*/  BSSY.RECONVERGENT B4, `(.L_x_13667) ;  /* 0x000014c000047945 */ /* 0x000fe20003800200 */
[----:B------:R-:W-:-:S03]  /*28c3a0*/  PLOP3.LUT P0, PT, PT, PT, PT, 0x80, 0x8 ;  /* 0x000000000008781c */ /* 0x000fc60003f0f070 */
[----:B------:R-:W-:-:S13]  /*28c3b0*/  ISETP.GE.AND P1, PT, R3, R120, PT ;  /* 0x000000780300720c */ /* 0x000fda0003f26270 */
[----:B0-2---:R-:W-:Y:S05]  /*28c3c0*/  @P1 BRA `(.L_x_13668) ;  /* 0x0000001400201947 */ /* 0x005fea0003800000 */
[----:B------:R-:W-:Y:S02]  /*28c3d0*/  IMAD.MOV.U32 R121, RZ, RZ, R3 ;  /* 0x000000ffff797224 */ /* 0x000fe400078e0003 */
[----:B------:R-:W-:-:S07]  /*28c3e0*/  IMAD.MOV.U32 R122, RZ, RZ, R145 ;  /* 0x000000ffff7a7224 */ /* 0x000fce00078e0091 */
.L_x_13679:
[----:B------:R-:W-:Y:S01]  /*28c3f0*/  IMAD.IADD R123, R121, 0x1, R147 ;  /* 0x00000001797b7824 */ /* 0x000fe200078e0293 */
[----:B------:R-:W-:Y:S01]  /*28c400*/  BSSY.RECONVERGENT B5, `(.L_x_13669) ;  /* 0x00000dd000057945 */ /* 0x000fe20003800200 */
[----:B------:R-:W-:Y:S02]  /*28c410*/  IMAD.IADD R154, R122, 0x1, -R145 ;  /* 0x000000017a9a7824 */ /* 0x000fe400078e0a91 */
[----:B------:R-:W-:Y:S01]  /*28c420*/  IMAD.MOV.U32 R152, RZ, RZ, R121 ;  /* 0x000000ffff987224 */ /* 0x000fe200078e0079 */
[----:B------:R-:W-:Y:S01]  /*28c430*/  LOP3.LUT R153, RZ, R123, RZ, 0x33, !PT ;  /* 0x0000007bff997212 */ /* 0x000fe200078e33ff */
[----:B------:R-:W-:Y:S02]  /*28c440*/  IMAD.MOV.U32 R124, RZ, RZ, 0x0 ;  /* 0x00000000ff7c7424 */ /* 0x000fe400078e00ff */
[----:B------:R-:W-:Y:S02]  /*28c450*/  IMAD.MOV.U32 R125, RZ, RZ, -0x40100000 ;  /* 0xbff00000ff7d7424 */ /* 0x000fe400078e00ff */
[----:B------:R-:W-:-:S02]  /*28c460*/  IMAD.IADD R153, R146, 0x1, R153 ;  /* 0x0000000192997824 */ /* 0x000fc400078e0299 */
[----:B------:R-:W-:Y:S02]  /*28c470*/  IMAD.MOV.U32 R138, RZ, RZ, 0x0 ;  /* 0x00000000ff8a7424 */ /* 0x000fe400078e00ff */
[----:B------:R-:W-:Y:S02]  /*28c480*/  IMAD.IADD R140, R154, 0x1, R153 ;  /* 0x000000019a8c7824 */ /* 0x000fe400078e0299 */
[----:B------:R-:W-:-:S03]  /*28c490*/  IMAD.MOV.U32 R139, RZ, RZ, 0x7ff00000 ;  /* 0x7ff00000ff8b7424 */ /* 0x000fc600078e00ff */
[----:B------:R-:W-:-:S13]  /*28c4a0*/  ISETP.GT.AND P1, PT, R140, 0x1e, PT ;  /* 0x0000001e8c00780c */ /* 0x000fda0003f24270 */
[----:B------:R-:W-:Y:S05]  /*28c4b0*/  @P1 BRA `(.L_x_13670) ;  /* 0x0000000c00441947 */ /* 0x000fea0003800000 */
[----:B------:R-:W-:Y:S01]  /*28c4c0*/  ISETP.GT.AND P1, PT, R153, RZ, PT ;  /* 0x000000ff9900720c */ /* 0x000fe20003f24270 */
[----:B------:R-:W-:Y:S01]  /*28c4d0*/  IMAD.IADD R141, R127, 0x1, R145 ;  /* 0x000000017f8d7824 */ /* 0x000fe200078e0291 */
[----:B------:R-:W-:Y:S01]  /*28c4e0*/  ISETP.NE.AND P2, PT, R153, RZ, PT ;  /* 0x000000ff9900720c */ /* 0x000fe20003f45270 */
[----:B------:R-:W-:Y:S01]  /*28c4f0*/  IMAD.IADD R142, R127, 0x1, R146 ;  /* 0x000000017f8e7824 */ /* 0x000fe200078e0292 */
        /* <DEDUP_REMOVED lines=22> */
[----:B-1----:R-:W-:Y:S02]  /*28c660*/  R2UR UR6, R104 ;  /* 0x00000000680672ca */ /* 0x002fe400000e0000 */
[----:B------:R-:W-:-:S02]  /*28c670*/  R2UR UR7, R105 ;  /* 0x00000000690772ca */ /* 0x000fc400000e0000 */
[C---:B------:R-:W-:Y:S02]  /*28c680*/  R2UR UR8, R104.reuse ;  /* 0x00000000680872ca */ /* 0x040fe400000e0000 */
[C---:B------:R-:W-:Y:S01]  /*28c690*/  R2UR UR9, R105.reuse ;  /* 0x00000000690972ca */ /* 0x040fe200000e0000 */
[----:B------:R-:W-:Y:S01]  /*28c6a0*/  UMOV UR4, 0x5197d ;  /* 0x0005197d00047882 */ /* 0x000fe20000000000 */
[C---:B------:R-:W-:Y:S02]  /*28c6b0*/  R2UR UR10, R104.reuse ;  /* 0x00000000680a72ca */ /* 0x040fe400000e0000 */
[C---:B------:R-:W-:Y:S02]  /*28c6c0*/  R2UR UR11, R105.reuse ;  /* 0x00000000690b72ca */ /* 0x040fe400000e0000 */
[----:B------:R-:W-:Y:S02]  /*28c6d0*/  R2UR UR12, R104 ;  /* 0x00000000680c72ca */ /* 0x000fe400000e0000 */
[----:B------:R-:W-:Y:S01]  /*28c6e0*/  R2UR UR13, R105 ;  /* 0x00000000690d72ca */ /* 0x000fe200000e0000 */
[----:B------:R-:W-:-:S02]  /*28c6f0*/  IMAD.MOV.U32 R138, RZ, RZ, R129 ;  /* 0x000000ffff8a7224 */ /* 0x000fc400078e0081 */
[----:B------:R-:W-:Y:S01]  /*28c700*/  IMAD.MOV.U32 R139, RZ, RZ, R128 ;  /* 0x000000ffff8b7224 */ /* 0x000fe200078e0080 */
[----:B---3--:R-:W-:Y:S02]  /*28c710*/  PRMT R142, R142, 0x3340, RZ ;  /* 0x000033408e8e7816 */ /* 0x008fe400000000ff */
[----:B--2---:R-:W-:-:S04]  /*28c720*/  PRMT R124, R141, 0x3340, R124 ;  /* 0x000033408d7c7816 */ /* 0x004fc8000000007c */
[----:B------:R-:W-:-:S05]  /*28c730*/  PRMT R142, R124, 0x5410, R142 ;  /* 0x000054107c8e7816 */ /* 0x000fca000000008e */
[----:B----4-:R-:W-:Y:S02]  /*28c740*/  IDP.4A.S8.U8 R142, R142, UR4, R125 ;  /* 0x000000048e8e7c26 */ /* 0x010fe4000800027d */
        /* <DEDUP_REMOVED lines=8> */
.L_x_13674:
[----:B------:R-:W-:Y:S05]  /*28c7d0*/  BSYNC.RECONVERGENT B6 ;  /* 0x0000000000067941 */ /* 0x000fea0003800200 */
.L_x_13673:
[----:B------:R-:W-:Y:S01]  /*28c7e0*/  UMOV UR4, 0xff800000 ;  /* 0xff80000000047882 */ /* 0x000fe20000000000 */
[----:B------:R-:W-:Y:S02]  /*28c7f0*/  UMOV UR5, 0x41cdcd64 ;  /* 0x41cdcd6400057882 */ /* 0x000fe40000000000 */
[----:B------:R-:W-:-:S06]  /*28c800*/  DSETP.GT.AND P1, PT, |R138|, UR4, PT ;  /* 0x000000048a007e2a */ /* 0x000fcc000bf24200 */
[----:B------:R-:W-:Y:S02]  /*28c810*/  FSEL R124, R124, RZ, !P1 ;  /* 0x000000ff7c7c7208 */ /* 0x000fe40004800000 */
[----:B------:R-:W-:Y:S02]  /*28c820*/  FSEL R125, R125, -1.875, !P1 ;  /* 0xbff000007d7d7808 */ /* 0x000fe40004800000 */
[----:B------:R-:W-:Y:S02]  /*28c830*/  FSEL R138, R138, RZ, !P1 ;  /* 0x000000ff8a8a7208 */ /* 0x000fe40004800000 */
[----:B------:R-:W-:Y:S01]  /*28c840*/  FSEL R139, R139, +QNAN , !P1 ;  /* 0x7ff000008b8b7808 */ /* 0x000fe20004800000 */
[----:B------:R-:W-:Y:S06]  /*28c850*/  BRA `(.L_x_13670) ;  /* 0x00000008005c7947 */ /* 0x000fec0003800000 */
.L_x_13672:
[C---:B------:R-:W-:Y:S01]  /*28c860*/  IMAD.IADD R124, R127.reuse, 0x1, R123 ;  /* 0x000000017f7c7824 */ /* 0x040fe200078e027b */
[----:B------:R-:W2:Y:S01]  /*28c870*/  LDL.S8 R142, [R142+0x2a63] ;  /* 0x002a63008e8e7983 */ /* 0x000ea20000100200 */
[----:B------:R-:W-:-:S03]  /*28c880*/  IMAD.IADD R138, R127, 0x1, R121 ;  /* 0x000000017f8a7824 */ /* 0x000fc600078e0279 */
[----:B------:R-:W3:Y:S04]  /*28c890*/  LDL.S8 R141, [R141+0x2a48] ;  /* 0x002a48008d8d7983 */ /* 0x000ee80000100200 */
[----:B------:R-:W4:Y:S04]  /*28c8a0*/  LDL.S8 R124, [R124+0x2a63] ;  /* 0x002a63007c7c7983 */ /* 0x000f280000100200 */
[----:B------:R-:W5:Y:S01]  /*28c8b0*/  LDL.S8 R138, [R138+0x2a48] ;  /* 0x002a48008a8a7983 */ /* 0x000f620000100200 */
        /* <DEDUP_REMOVED lines=11> */
[----:B------:R-:W-:Y:S02]  /*28c970*/  R2UR UR14, R104 ;  /* 0x00000000680e72ca */ /* 0x000fe400000e0000 */
[----:B------:R-:W-:Y:S02]  /*28c980*/  R2UR UR15, R105 ;  /* 0x00000000690f72ca */ /* 0x000fe400000e0000 */
[----:B--2---:R-:W-:-:S03]  /*28c990*/  SHF.R.S32.HI R143, RZ, 0x1f, R142 ;  /* 0x0000001fff8f7819 */ /* 0x004fc6000001148e */
[----:B---3--:R-:W-:Y:S01]  /*28c9a0*/  IMAD.WIDE R142, R141, 0x5, R142 ;  /* 0x000000058d8e7825 */ /* 0x008fe200078e028e */
[----:B----4-:R-:W-:-:S03]  /*28c9b0*/  SHF.R.S32.HI R125, RZ, 0x1f, R124 ;  /* 0x0000001fff7d7819 */ /* 0x010fc6000001147c */
[----:B-----5:R-:W-:-:S04]  /*28c9c0*/  IMAD.WIDE R124, R138, 0x5, R124 ;  /* 0x000000058a7c7825 */ /* 0x020fc800078e027c */
[----:B------:R-:W-:-:S04]  /*28c9d0*/  IMAD.MOV.U32 R138, RZ, RZ, R129 ;  /* 0x000000ffff8a7224 */ /* 0x000fc800078e0081 */
[----:B------:R-:W-:Y:S01]  /*28c9e0*/  IMAD.WIDE R140, R140, 0x8, R138 ;  /* 0x000000088c8c7825 */ /* 0x000fe200078e028a */
[----:B------:R-:W-:-:S04]  /*28c9f0*/  LEA R138, P1, R142, R129, 0x3 ;  /* 0x000000818e8a7211 */ /* 0x000fc800078218ff */
[-C--:B------:R-:W-:Y:S02]  /*28ca00*/  LEA.HI.X R139, R142, R128.reuse, R143, 0x3, P1 ;  /* 0x000000808e8b7211 */ /* 0x080fe400008f1c8f */
[C---:B------:R-:W-:Y:S01]  /*28ca10*/  LEA R150, P1, R124.reuse, R129, 0x3 ;  /* 0x000000817c967211 */ /* 0x040fe200078218ff */
[----:B------:R-:W2:Y:S03]  /*28ca20*/  LDG.E.64 R142, desc[UR4][R140.64+0x6268] ;  /* 0x006268048c8e7981 */ /* 0x000ea6000c1e1b00 */
[----:B------:R-:W-:Y:S01]  /*28ca30*/  LEA.HI.X R151, R124, R128, R125, 0x3, P1 ;  /* 0x000000807c977211 */ /* 0x000fe200008f1c7d */
[----:B------:R-:W2:Y:S04]  /*28ca40*/  LDG.E.64 R148, desc[UR6][R138.64+0xb248] ;  /* 0x00b248068a947981 */ /* 0x000ea8000c1e1b00 */
[----:B------:R-:W3:Y:S04]  /*28ca50*/  LDG.E.64 R124, desc[UR8][R150.64+0xb248] ;  /* 0x00b24808967c7981 */ /* 0x000ee8000c1e1b00 */
[----:B------:R-:W4:Y:S04]  /*28ca60*/  LDG.E.64 R140, desc[UR10][R140.64+0x5f98] ;  /* 0x005f980a8c8c7981 */ /* 0x000f28000c1e1b00 */
[----:B------:R-:W4:Y:S04]  /*28ca70*/  LDG.E.64 R138, desc[UR12][R138.64+0xb180] ;  /* 0x00b1800c8a8a7981 */ /* 0x000f28000c1e1b00 */
[----:B------:R-:W5:Y:S01]  /*28ca80*/  LDG.E.64 R150, desc[UR14][R150.64+0xb180] ;  /* 0x00b1800e96967981 */ /* 0x000f62000c1e1b00 */
[----:B------:R-:W-:Y:S01]  /*28ca90*/  UMOV UR4, 0xff800000 ;  /* 0xff80000000047882 */ /* 0x000fe20000000000 */
[----:B------:R-:W-:Y:S01]  /*28caa0*/  UMOV UR5, 0x41cdcd64 ;  /* 0x41cdcd6400057882 */ /* 0x000fe20000000000 */
[----:B--2---:R-:W-:-:S08]  /*28cab0*/  DADD R142, R142, R148 ;  /* 0x000000008e8e7229 */ /* 0x004fd00000000094 */
[----:B---3--:R-:W-:Y:S02]  /*28cac0*/  DADD R124, R142, R124 ;  /* 0x000000008e7c7229 */ /* 0x008fe4000000007c */
[----:B----4-:R-:W-:-:S06]  /*28cad0*/  DADD R138, R140, R138 ;  /* 0x000000008c8a7229 */ /* 0x010fcc000000008a */
[----:B------:R-:W-:Y:S02]  /*28cae0*/  DSETP.GT.AND P1, PT, |R124|, UR4, PT ;  /* 0x000000047c007e2a */ /* 0x000fe4000bf24200 */
[----:B-----5:R-:W-:-:S04]  /*28caf0*/  DADD R150, R138, R150 ;  /* 0x000000008a967229 */ /* 0x020fc80000000096 */
[----:B------:R-:W-:Y:S02]  /*28cb00*/  FSEL R138, R124, RZ, !P1 ;  /* 0x000000ff7c8a7208 */ /* 0x000fe40004800000 */
[----:B------:R-:W-:-:S04]  /*28cb10*/  FSEL R139, R125, +QNAN , !P1 ;  /* 0x7ff000007d8b7808 */ /* 0x000fc80004800000 */
[----:B------:R-:W-:Y:S02]  /*28cb20*/  FSEL R124, R150, RZ, !P1 ;  /* 0x000000ff967c7208 */ /* 0x000fe40004800000 */
[----:B------:R-:W-:Y:S01]  /*28cb30*/  FSEL R125, R151, -1.875, !P1 ;  /* 0xbff00000977d7808 */ /* 0x000fe20004800000 */
[----:B------:R-:W-:Y:S06]  /*28cb40*/  BRA `(.L_x_13670) ;  /* 0x0000000400a07947 */ /* 0x000fec0003800000 */
.L_x_13671:
[----:B------:R-:W-:-:S04]  /*28cb50*/  ISETP.NE.AND P1, PT, R153, 0x1, PT ;  /* 0x000000019900780c */ /* 0x000fc80003f25270 */
[----:B------:R-:W-:-:S13]  /*28cb60*/  ISETP.NE.OR P1, PT, R154, 0x1, P1 ;  /* 0x000000019a00780c */ /* 0x000fda0000f25670 */
[----:B------:R-:W-:Y:S05]  /*28cb70*/  @P1 BRA `(.L_x_13675) ;  /* 0x0000000000b41947 */ /* 0x000fea0003800000 */
        /* <DEDUP_REMOVED lines=15> */
[----:B------:R-:W-:Y:S02]  /*28cc70*/  R2UR UR10, R104 ;  /* 0x00000000680a72ca */ /* 0x000fe400000e0000 */
[C---:B------:R-:W-:Y:S02]  /*28cc80*/  R2UR UR11, R105.reuse ;  /* 0x00000000690b72ca */ /* 0x040fe400000e0000 */
[----:B------:R-:W-:Y:S02]  /*28cc90*/  R2UR UR5, R105 ;  /* 0x00000000690572ca */ /* 0x000fe400000e0000 */
[----:B--2---:R-:W-:-:S02]  /*28cca0*/  PRMT R124, R141, 0x3340, R124 ;  /* 0x000033408d7c7816 */ /* 0x004fc4000000007c */
[----:B----4-:R-:W-:Y:S02]  /*28ccb0*/  PRMT R140, R140, 0x3340, RZ ;  /* 0x000033408c8c7816 */ /* 0x010fe400000000ff */
[----:B---3--:R-:W-:Y:S02]  /*28ccc0*/  PRMT R138, R139, 0x3340, R138 ;  /* 0x000033408b8a7816 */ /* 0x008fe4000000008a */
[----:B-----5:R-:W-:Y:S02]  /*28ccd0*/  PRMT R125, R125, 0x3340, RZ ;  /* 0x000033407d7d7816 */ /* 0x020fe400000000ff */
[----:B------:R-:W-:Y:S02]  /*28cce0*/  PRMT R124, R124, 0x5410, R140 ;  /* 0x000054107c7c7816 */ /* 0x000fe4000000008c */
[----:B------:R-:W-:-:S03]  /*28ccf0*/  PRMT R125, R138, 0x5410, R125 ;  /* 0x000054108a7d7816 */ /* 0x000fc6000000007d */
[----:B------:R-:W-:Y:S02]  /*28cd00*/  IDP.4A.S8.U8 R139, R124, UR4, R142 ;  /* 0x000000047c8b7c26 */ /* 0x000fe4000800028e */
[----:B------:R-:W-:Y:S01]  /*28cd10*/  IDP.4A.S8.U8 R143, R125, UR4, R143 ;  /* 0x000000047d8f7c26 */ /* 0x000fe2000800028f */
[----:B------:R-:W-:Y:S01]  /*28cd20*/  R2UR UR4, R104 ;  /* 0x00000000680472ca */ /* 0x000fe200000e0000 */
[----:B------:R-:W-:Y:S02]  /*28cd30*/  IMAD.MOV.U32 R124, RZ, RZ, R129 ;  /* 0x000000ffff7c7224 */ /* 0x000fe400078e0081 */
[----:B------:R-:W-:Y:S02]  /*28cd40*/  IMAD.MOV.U32 R125, RZ, RZ, R128 ;  /* 0x000000ffff7d7224 */ /* 0x000fe400078e0080 */
[----:B------:R-:W-:-:S04]  /*28cd50*/  IMAD.WIDE R138, R139, 0x8, R124 ;  /* 0x000000088b8a7825 */ /* 0x000fc800078e027c */
[----:B------:R-:W-:Y:S02]  /*28cd60*/  IMAD.WIDE R142, R143, 0x8, R124 ;  /* 0x000000088f8e7825 */ /* 0x000fe400078e027c */
[----:B------:R0:W2:Y:S04]  /*28cd70*/  LDG.E.64 R124, desc[UR6][R138.64+0x2710] ;  /* 0x002710068a7c7981 */ /* 0x0000a8000c1e1b00 */
[----:B------:R-:W0:Y:S04]  /*28cd80*/  LDG.E.64 R140, desc[UR10][R142.64+0x3a98] ;  /* 0x003a980a8e8c7981 */ /* 0x000e28000c1e1b00 */
[----:B------:R-:W0:Y:S04]  /*28cd90*/  LDG.E.64 R138, desc[UR8][R138.64+0x3a98] ;  /* 0x003a98088a8a7981 */ /* 0x000e28000c1e1b00 */
[----:B------:R-:W2:Y:S01]  /*28cda0*/  LDG.E.64 R142, desc[UR4][R142.64+0x2710] ;  /* 0x002710048e8e7981 */ /* 0x000ea2000c1e1b00 */
[----:B------:R-:W-:Y:S01]  /*28cdb0*/  UMOV UR4, 0xff800000 ;  /* 0xff80000000047882 */ /* 0x000fe20000000000 */
[----:B------:R-:W-:Y:S01]  /*28cdc0*/  UMOV UR5, 0x41cdcd64 ;  /* 0x41cdcd6400057882 */ /* 0x000fe20000000000 */
[----:B0-----:R-:W-:-:S02]  /*28cdd0*/  DADD R138, R138, R140 ;  /* 0x000000008a8a7229 */ /* 0x001fc4000000008c */
[----:B--2---:R-:W-:-:S06]  /*28cde0*/  DADD R124, R124, R142 ;  /* 0x000000007c7c7229 */ /* 0x004fcc000000008e */
[----:B------:R-:W-:-:S06]  /*28cdf0*/  DSETP.GT.AND P1, PT, |R138|, UR4, PT ;  /* 0x000000048a007e2a */ /* 0x000fcc000bf24200 */
[----:B------:R-:W-:Y:S02]  /*28ce00*/  FSEL R124, R124, RZ, !P1 ;  /* 0x000000ff7c7c7208 */ /* 0x000fe40004800000 */
[----:B------:R-:W-:Y:S02]  /*28ce10*/  FSEL R125, R125, -1.875, !P1 ;  /* 0xbff000007d7d7808 */ /* 0x000fe40004800000 */
[----:B------:R-:W-:Y:S02]  /*28ce20*/  FSEL R138, R138, RZ, !P1 ;  /* 0x000000ff8a8a7208 */ /* 0x000fe40004800000 */
[----:B------:R-:W-:Y:S01]  /*28ce30*/  FSEL R139, R139, +QNAN , !P1 ;  /* 0x7ff000008b8b7808 */ /* 0x000fe20004800000 */
[----:B------:R-:W-:Y:S06]  /*28ce40*/  BRA `(.L_x_13670) ;  /* 0x0000000000e07947 */ /* 0x000fec0003800000 */
.L_x_13675:
[C---:B------:R-:W-:Y:S01]  /*28ce50*/  IMAD.IADD R139, R127.reuse, 0x1, R123 ;  /* 0x000000017f8b7824 */ /* 0x040fe200078e027b */
[----:B------:R-:W2:Y:S01]  /*28ce60*/  LDL.U8 R124, [R141+0x2a49] ;  /* 0x002a49008d7c7983 */ /* 0x000ea20000100000 */
[----:B------:R-:W-:-:S03]  /*28ce70*/  IMAD.IADD R148, R127, 0x1, R121 ;  /* 0x000000017f947824 */ /* 0x000fc600078e0279 */
[----:B------:R-:W2:Y:S04]  /*28ce80*/  LDL.U8 R143, [R141+0x2a48] ;  /* 0x002a48008d8f7983 */ /* 0x000ea80000100000 */
[----:B------:R-:W3:Y:S04]  /*28ce90*/  LDL.U8 R138, [R139+0x2a64] ;  /* 0x002a64008b8a7983 */ /* 0x000ee80000100000 */
[----:B------:R-:W4:Y:S04]  /*28cea0*/  LDL.U8 R141, [R142+0x2a63] ;  /* 0x002a63008e8d7983 */ /* 0x000f280000100000 */
[----:B------:R-:W3:Y:S04]  /*28ceb0*/  LDL.U8 R139, [R139+0x2a63] ;  /* 0x002a63008b8b7983 */ /* 0x000ee80000100000 */
[----:B------:R-:W5:Y:S04]  /*28cec0*/  LDL.U8 R125, [R148+0x2a48] ;  /* 0x002a4800947d7983 */ /* 0x000f680000100000 */
[----:B------:R-:W5:Y:S04]  /*28ced0*/  LDL.S8 R142, [R142+0x2a62] ;  /* 0x002a62008e8e7983 */ /* 0x000f680000100200 */
[----:B------:R-:W5:Y:S01]  /*28cee0*/  LDL.S8 R150, [R148+0x2a47] ;  /* 0x002a470094967983 */ /* 0x000f620000100200 */
        /* <DEDUP_REMOVED lines=20> */
[--C-:B------:R-:W-:Y:S01]  /*28d030*/  IMAD.WIDE R138, R138, 0x8, R124.reuse ;  /* 0x000000088a8a7825 */ /* 0x100fe200078e027c */
[----:B------:R-:W2:Y:S04]  /*28d040*/  LDG.E.64 R142, desc[UR6][R140.64+0x6178] ;  /* 0x006178068c8e7981 */ /* 0x000ea8000c1e1b00 */
[----:B------:R-:W2:Y:S04]  /*28d050*/  LDG.E.64 R148, desc[UR8][R138.64+0x76e8] ;  /* 0x0076e8088a947981 */ /* 0x000ea8000c1e1b00 */
[----:B------:R-:W3:Y:S04]  /*28d060*/  LDG.E.64 R140, desc[UR10][R140.64+0x5ea8] ;  /* 0x005ea80a8c8c7981 */ /* 0x000ee8000c1e1b00 */
[----:B------:R-:W3:Y:S01]  /*28d070*/  LDG.E.64 R138, desc[UR4][R138.64+0x6360] ;  /* 0x006360048a8a7981 */ /* 0x000ee2000c1e1b00 */
[----:B------:R-:W-:-:S05]  /*28d080*/  IMAD.WIDE R150, R150, 0x8, R124 ;  /* 0x0000000896967825 */ /* 0x000fca00078e027c */
[----:B------:R-:W4:Y:S04]  /*28d090*/  LDG.E.64 R124, desc[UR6][R150.64+0x6360] ;  /* 0x00636006967c7981 */ /* 0x000f28000c1e1b00 */
[----:B------:R-:W5:Y:S01]  /*28d0a0*/  LDG.E.64 R150, desc[UR4][R150.64+0x76e8] ;  /* 0x0076e80496967981 */ /* 0x000f62000c1e1b00 */
[----:B------:R-:W-:-:S05]  /*28d0b0*/  IMAD.IADD R153, R154, 0x1, -R153 ;  /* 0x000000019a997824 */ /* 0x000fca00078e0a99 */
[----:B------:R-:W-:Y:S01]  /*28d0c0*/  IABS R153, R153 ;  /* 0x0000009900997213 */ /* 0x000fe20000000000 */
[----:B------:R-:W-:Y:S01]  /*28d0d0*/  UMOV UR4, 0x64b31d04 ;  /* 0x64b31d0400047882 */ /* 0x000fe20000000000 */
[----:B------:R-:W-:Y:S01]  /*28d0e0*/  UMOV UR5, 0x3feef3e8 ;  /* 0x3feef3e800057882 */ /* 0x000fe20000000000 */
[----:B--2---:R-:W-:Y:S02]  /*28d0f0*/  DADD R142, R142, R148 ;  /* 0x000000008e8e7229 */ /* 0x004fe40000000094 */
[----:B---3--:R-:W-:Y:S01]  /*28d100*/  DADD R138, R140, R138 ;  /* 0x000000008c8a7229 */ /* 0x008fe2000000008a */
[----:B------:R-:W-:-:S06]  /*28d110*/  IMAD.MOV.U32 R140, RZ, RZ, R153 ;  /* 0x000000ffff8c7224 */ /* 0x000fcc00078e0099 */
[----:B------:R-:W0:Y:S01]  /*28d120*/  I2F.F64 R140, R140 ;  /* 0x0000008c008c7312 */ /* 0x000e220000201c00 */
[----:B----4-:R-:W-:Y:S02]  /*28d130*/  DADD R124, R138, R124 ;  /* 0x000000008a7c7229 */ /* 0x010fe4000000007c */
[----:B-----5:R-:W-:-:S06]  /*28d140*/  DADD R142, R142, R150 ;  /* 0x000000008e8e7229 */ /* 0x020fcc0000000096 */
[----:B0-----:R-:W-:Y:S01]  /*28d150*/  DFMA R124, R140, -UR4, R124 ;  /* 0x800000048c7c7c2b */ /* 0x001fe2000800007c */
[----:B------:R-:W-:Y:S01]  /*28d160*/  UMOV UR4, 0xff800000 ;  /* 0xff80000000047882 */ /* 0x000fe20000000000 */
[----:B------:R-:W-:Y:S02]  /*28d170*/  UMOV UR5, 0x41cdcd64 ;  /* 0x41cdcd6400057882 */ /* 0x000fe40000000000 */
[----:B------:R-:W-:-:S06]  /*28d180*/  DSETP.GT.AND P1, PT, |R142|, UR4, PT ;  /* 0x000000048e007e2a */ /* 0x000fcc000bf24200 */
[----:B------:R-:W-:Y:S02]  /*28d190*/  FSEL R138, R142, RZ, !P1 ;  /* 0x000000ff8e8a7208 */ /* 0x000fe40004800000 */
[----:B------:R-:W-:Y:S02]  /*28d1a0*/  FSEL R139, R143, +QNAN , !P1 ;  /* 0x7ff000008f8b7808 */ /* 0x000fe40004800000 */
[----:B------:R-:W-:Y:S02]  /*28d1b0*/  FSEL R124, R124, RZ, !P1 ;  /* 0x000000ff7c7c7208 */ /* 0x000fe40004800000 */
[----:B------:R-:W-:-:S07]  /*28d1c0*/  FSEL R125, R125, -1.875, !P1 ;  /* 0xbff000007d7d7808 */ /* 0x000fce0004800000 */
.L_x_13670:
[----:B------:R-:W-:Y:S05]  /*28d1d0*/  BSYNC.RECONVERGENT B5 ;  /* 0x0000000000057941 */ /* 0x000fea0003800200 */
.L_x_13669:
[----:B------:R-:W-:-:S04]  /*28d1e0*/  IMAD R122, R122, R0, R123 ;  /* 0x000000007a7a7224 */ /* 0x000fc800078e027b */
[----:B------:R-:W-:-:S04]  /*28d1f0*/  VIADD R122, R122, 0xffffffff ;  /* 0xffffffff7a7a7836 */ /* 0x000fc80000000000 */
[----:B------:R-:W-:-:S05]  /*28d200*/  IMAD R122, R122, 0x8, R127 ;  /* 0x000000087a7a7824 */ /* 0x000fca00078e027f */
[----:B------:R-:W2:Y:S01]  /*28d210*/  LDL.64 R140, [R122+0x1450] ;  /* 0x001450007a8c7983 */ /* 0x000ea20000100a00 */
[----:B------:R-:W-:Y:S01]  /*28d220*/  BSSY.RELIABLE B5, `(.L_x_13676) ;  /* 0x0000011000057945 */ /* 0x000fe20003800100 */
[----:B--2---:R-:W-:Y:S01]  /*28d230*/  DADD R140, R140, R124 ;  /* 0x000000008c8c7229 */ /* 0x004fe2000000007c */
        /* <DEDUP_REMOVED lines=8> */
[----:B------:R-:W2:Y:S02]  /*28d2c0*/  LDL.64 R140, [R122+0xc8] ;  /* 0x0000c8007a8c7983 */ /* 0x000ea40000100a00 */
[----:B--2---:R-:W-:-:S08]  /*28d2d0*/  DADD R138, R140, R138 ;  /* 0x000000008c8a7229 */ /* 0x004fd0000000008a */
[----:B------:R-:W-:-:S08]  /*28d2e0*/  DADD R140, R136, -R138 ;  /* 0x00000000888c7229 */ /* 0x000fd0000000088a */
[----:B------:R-:W-:-:S06]  /*28d2f0*/  DSETP.GEU.AND P1, PT, |R140|, R124, PT ;  /* 0x0000007c8c00722a */ /* 0x000fcc0003f2e200 */
[----:B------:R-:W-:-:S14]  /*28d300*/  DSETP.GT.OR P1, PT, |R138|, R142, P1 ;  /* 0x0000008e8a00722a */ /* 0x000fdc0000f24600 */
[----:B------:R-:W-:Y:S05]  /*28d310*/  @!P1 BREAK.RELIABLE B5 ;  /* 0x0000000000059942 */ /* 0x000fea0003800100 */
[----:B------:R-:W-:Y:S05]  /*28d320*/  @!P1 BRA `(.L_x_13678) ;  /* 0x0000000000189947 */ /* 0x000fea0003800000 */
.L_x_13677:
[----:B------:R-:W-:Y:S05]  /*28d330*/  BSYNC.RELIABLE B5 ;  /* 0x0000000000057941 */ /* 0x000fea0003800100 */
.L_x_13676:
[----:B------:R-:W-:Y:S02]  /*28d340*/  VIADD R121, R121, 0x1 ;  /* 0x0000000179797836 */ /* 0x000fe40000000000 */
[----:B------:R-:W-:-:S03]  /*28d350*/  IMAD.MOV.U32 R122, RZ, RZ, R152 ;  /* 0x000000ffff7a7224 */ /* 0x000fc600078e0098 */
[----:B------:R-:W-:-:S13]  /*28d360*/  ISETP.GE.AND P1, PT, R121, R120, PT ;  /* 0x000000787900720c */ /* 0x000fda0003f26270 */
[----:B------:R-:W-:Y:S05]  /*28d370*/  @!P1 BRA `(.L_x_13679) ;  /* 0xfffffff0001c9947 */ /* 0x000fea000383ffff */
[----:B------:R-:W-:Y:S05]  /*28d380*/  BRA `(.L_x_13668) ;  /* 0x0000000400307947 */ /* 0x000fea0003800000 */
.L_x_13678:
[----:B------:R-:W-:Y:S01]  /*28d390*/  ISETP.GT.AND P0, PT, R144, R118, PT ;  /* 0x000000769000720c */ /* 0x000fe20003f04270 */
[----:B------:R-:W-:-:S12]  /*28d3a0*/  BSSY.RECONVERGENT B6, `(.L_x_13680) ;  /* 0x0000045000067945 */ /* 0x000fd80003800200 */
[----:B------:R-:W-:Y:S05]  /*28d3b0*/  @!P0 BRA `(.L_x_13681) ;  /* 0x00000004000c8947 */ /* 0x000fea0003800000 */
[----:B------:R-:W-:Y:S01]  /*28d3c0*/  IMAD.IADD R122, R144, 0x1, R119 ;  /* 0x00000001907a7824 */ /* 0x000fe200078e0277 */
[----:B------:R-:W-:Y:S01]  /*28d3d0*/  BSSY.RECONVERGENT B7, `(.L_x_13682) ;  /* 0x0000020000077945 */ /* 0x000fe20003800200 */
[----:B------:R-:W-:-:S03]  /*28d3e0*/  IMAD.MOV.U32 R120, RZ, RZ, R144 ;  /* 0x000000ffff787224 */ /* 0x000fc600078e0090 */
[----:B------:R-:W-:-:S13]  /*28d3f0*/  LOP3.LUT P0, R122, R122, 0x3, RZ, 0xc0, !PT ;  /* 0x000000037a7a7812 */ /* 0x000fda000780c0ff */
        /* <DEDUP_REMOVED lines=20> */
[----:B0-----:R-:W-:Y:S01]  /*28d540*/  IADD3 R120, PT, PT, R144, -0x2, RZ ;  /* 0xfffffffe90787810 */ /* 0x001fe20007ffe0ff */
        /* <DEDUP_REMOVED lines=8> */
.L_x_13683:
[----:B------:R-:W-:Y:S05]  /*28d5d0*/  BSYNC.RECONVERGENT B7 ;  /* 0x0000000000077941 */ /* 0x000fea0003800200 */
.L_x_13682:
[----:B------:R-:W-:-:S04]  /*28d5e0*/  IADD3 R122, PT, PT, R144, -0x2, -R168 ;  /* 0xfffffffe907a7810 */ /* 0x000fc80007ffe8a8 */
[----:B------:R-:W-:-:S13]  /*28d5f0*/  ISETP.GE.U32.AND P0, PT, R122, 0x3, PT ;  /* 0x000000037a00780c */ /* 0x000fda0003f06070 */
[----:B------:R-:W-:Y:S05]  /*28d600*/  @!P0 BRA `(.L_x_13681) ;  /* 0x0000000000788947 */ /* 0x000fea0003800000 */
.L_x_13684:
        /* <DEDUP_REMOVED lines=30> */
.L_x_13681:
[----:B------:R-:W-:Y:S05]  /*28d7f0*/  BSYNC.RECONVERGENT B6 ;  /* 0x0000000000067941 */ /* 0x000fea0003800200 */
.L_x_13680:
[----:B------:R2:W-:Y:S01]  /*28d800*/  STL [R165+0xc], R121 ;  /* 0x00000c79a5007387 */ /* 0x0005e20000100800 */
[----:B------:R-:W-:Y:S01]  /*28d810*/  PLOP3.LUT P0, PT, PT, PT, PT, 0x8, 0x80 ;  /* 0x000000000080781c */ /* 0x000fe20003f0e170 */
[----:B------:R-:W-:Y:S02]  /*28d820*/  VIADD R144, R144, 0x1 ;  /* 0x0000000190907836 */ /* 0x000fe40000000000 */
[----:B------:R2:W-:Y:S04]  /*28d830*/  STL [R165+0x10], R123 ;  /* 0x0000107ba5007387 */ /* 0x0005e80000100800 */
[----:B------:R2:W-:Y:S06]  /*28d840*/  STL [R165+0x14], RZ ;  /* 0x000014ffa5007387 */ /* 0x0005ec0000100800 */
.L_x_13668:
[----:B------:R-:W-:Y:S05]  /*28d850*/  BSYNC.RECONVERGENT B4 ;  /* 0x0000000000047941 */ /* 0x000fea0003800200 */
.L_x_13667:
[C---:B------:R-:W-:Y:S01]  /*28d860*/  ISETP.GT.AND P1, PT, R147.reuse, R178, PT ;  /* 0x000000b29300720c */ /* 0x040fe20003f24270 */
[----:B------:R-:W-:-:S12]  /*28d870*/  VIADD R147, R147, 0xffffffff ;  /* 0xffffffff93937836 */ /* 0x000fd80000000000 */
[----:B------:R-:W-:Y:S05]  /*28d880*/  @P0 BRA P1, `(.L_x_13685) ;  /* 0xffffffe800bc0947 */ /* 0x000fea000083ffff */
.L_x_13664:
[----:B------:R-:W-:Y:S05]  /*28d890*/  BSYNC.RECONVERGENT B3 ;  /* 0x0000000000037941 */ /* 0x000fea0003800200 */
.L_x_13408:
[----:B------:R-:W-:-:S07]  /*28d8a0*/  VIADD R168, R168, 0x1 ;  /* 0x00000001a8a87836 */ /* 0x000fce0000000000 */
.L_x_13412:
[----:B------:R-:W-:Y:S05]  /*28d8b0*/  BSYNC.RECONVERGENT B2 ;  /* 0x0000000000027941 */ /* 0x000fea0003800200 */
.L_x_13406:
[----:B------:R-:W-:-:S13]  /*28d8c0*/  ISETP.GE.AND P0, PT, R168, R144, PT ;  /* 0x00000090a800720c */ /* 0x000fda0003f06270 */
[----:B------:R-:W-:Y:S05]  /*28d8d0*/  @!P0 BRA `(.L_x_13686) ;  /* 0xfffffeec003c8947 */ /* 0x000fea000383ffff */
[----:B------:R-:W-:Y:S05]  /*28d8e0*/  BSYNC.RECONVERGENT B1 ;  /* 0x0000000000017941 */ /* 0x000fea0003800200 */
.L_x_13405:
[----:B0-2-4-:R-:W3:Y:S04]  /*28d8f0*/  LDL.64 R120, [R1+0x5350] ;  /* 0x0053500001787983 */ /* 0x015ee80000100a00 */
[----:B------:R-:W2:Y:S01]  /*28d900*/  LDL.64 R118, [R1+0x5358] ;  /* 0x0053580001767983 */ /* 0x000ea20000100a00 */
[----:B------:R-:W-:Y:S01]  /*28d910*/  UMOV UR4, 0xff800000 ;  /* 0xff80000000047882 */ /* 0x000fe20000000000 */
[----:B------:R-:W-:Y:S01]  /*28d920*/  UMOV UR5, 0x41cdcd64 ;  /* 0x41cdcd6400057882 */ /* 0x000fe20000000000 */
[----:B------:R-:W-:Y:S01]  /*28d930*/  BSSY.RECONVERGENT B1, `(.L_x_13687) ;  /* 0x00000dc000017945 */ /* 0x000fe20003800200 */
[----:B---3--:R-:W-:Y:S01]  /*28d940*/  IMAD.MOV.U32 R3, RZ, RZ, R121 ;  /* 0x000000ffff037224 */ /* 0x008fe200078e0079 */
[----:B--2---:R-:W-:Y:S01]  /*28d950*/  DSETP.MAX.AND P0, P1, |R120|, |R118|, PT ;  /* 0x400000767800722a */ /* 0x004fe2000390f200 */
[----:B------:R-:W-:-:S02]  /*28d960*/  IMAD.MOV.U32 R4, RZ, RZ, R119 ;  /* 0x000000ffff047224 */ /* 0x000fc400078e0077 */
[----:B------:R-:W-:-:S03]  /*28d970*/  IMAD.MOV.U32 R5, RZ, RZ, R118 ;  /* 0x000000ffff057224 */ /* 0x000fc600078e0076 */
[----:B------:R-:W-:-:S08]  /*28d980*/  FSEL R3, |R3|, |R4|, P0 ;  /* 0x4000000403037208 */ /* 0x000fd00000000200 */
[----:B------:R-:W-:Y:S01]  /*28d990*/  @P1 LOP3.LUT R3, R4, 0x80000, RZ, 0xfc, !PT ;  /* 0x0008000004031812 */ /* 0x000fe200078efcff */
[----:B------:R-:W-:-:S05]  /*28d9a0*/  IMAD.MOV.U32 R4, RZ, RZ, R120 ;  /* 0x000000ffff047224 */ /* 0x000fca00078e0078 */
[----:B------:R-:W-:Y:S01]  /*28d9b0*/  SEL R4, R4, R5, P0 ;  /* 0x0000000504047207 */ /* 0x000fe20000000000 */
[----:B------:R-:W-:-:S06]  /*28d9c0*/  IMAD.MOV.U32 R5, RZ, RZ, R3 ;  /* 0x000000ffff057224 */ /* 0x000fcc00078e0003 */
[----:B------:R-:W-:Y:S01]  /*28d9d0*/  DSETP.GT.AND P0, PT, R4, UR4, PT ;  /* 0x0000000404007e2a */ /* 0x000fe2000bf04000 */
[----:B------:R-:W-:Y:S02]  /*28d9e0*/  IMAD.MOV.U32 R4, RZ, RZ, 0x0 ;  /* 0x00000000ff047424 */ /* 0x000fe400078e00ff */
[----:B------:R-:W-:-:S11]  /*28d9f0*/  IMAD.MOV.U32 R5, RZ, RZ, 0x3fe00000 ;  /* 0x3fe00000ff057424 */ /* 0x000fd600078e00ff */
[----:B------:R-:W-:Y:S05]  /*28da00*/  @P0 BRA `(.L_x_13688) ;  /* 0x0000000c00380947 */ /* 0x000fea0003800000 */
[----:B------:R-:W-:Y:S01]  /*28da10*/  ISETP.GE.U32.AND P0, PT, R2, 0x2, PT ;  /* 0x000000020200780c */ /* 0x000fe20003f06070 */
[----:B------:R-:W-:Y:S01]  /*28da20*/  BSSY.RECONVERGENT B2, `(.L_x_13689) ;  /* 0x00000aa000027945 */ /* 0x000fe20003800200 */
[----:B------:R-:W-:Y:S02]  /*28da30*/  IMAD.MOV.U32 R4, RZ, RZ, 0x704ff434 ;  /* 0x704ff434ff047424 */ /* 0x000fe400078e00ff */
[----:B------:R-:W-:-:S09]  /*28da40*/  IMAD.MOV.U32 R5, RZ, RZ, -0x401f5d4f ;  /* 0xbfe0a2b1ff057424 */ /* 0x000fd200078e00ff */
[----:B------:R-:W-:Y:S05]  /*28da50*/  @!P0 BRA `(.L_x_13690) ;  /* 0x0000000800988947 */ /* 0x000fea0003800000 */
[C---:B------:R-:W-:Y:S01]  /*28da60*/  VIADD R3, R2.reuse, 0xfffffffe ;  /* 0xfffffffe02037836 */ /* 0x040fe20000000000 */
[----:B------:R-:W-:Y:S01]  /*28da70*/  BSSY.RECONVERGENT B3, `(.L_x_13691) ;  /* 0x000004c000037945 */ /* 0x000fe20003800200 */
[----:B------:R-:W-:Y:S02]  /*28da80*/  VIADD R110, R2, 0xffffffff ;  /* 0xffffffff026e7836 */ /* 0x000fe40000000000 */
[----:B------:R-:W-:Y:S01]  /*28da90*/  IMAD.MOV.U32 R120, RZ, RZ, 0x1 ;  /* 0x00000001ff787424 */ /* 0x000fe200078e00ff */
[----:B------:R-:W-:Y:S01]  /*28daa0*/  ISETP.GE.U32.AND P0, PT, R3, 0xf, PT ;  /* 0x0000000f0300780c */ /* 0x000fe20003f06070 */
[----:B------:R-:W-:Y:S01]  /*28dab0*/  IMAD.MOV.U32 R108, RZ, RZ, RZ ;  /* 0x000000ffff6c7224 */ /* 0x000fe200078e00ff */
[----:B------:R-:W-:-:S11]  /*28dac0*/  LOP3.LUT R111, R110, 0xf, RZ, 0xc0, !PT ;  /* 0x0000000f6e6f7812 */ /* 0x000fd600078ec0ff */
[----:B------:R-:W-:Y:S05]  /*28dad0*/  @!P0 BRA `(.L_x_13692) ;  /* 0x0000000400148947 */ /* 0x000fea0003800000 */
[----:B------:R-:W-:Y:S01]  /*28dae0*/  LOP3.LUT R118, R110, 0xfffffff0, RZ, 0xc0, !PT ;  /* 0xfffffff06e767812 */ /* 0x000fe200078ec0ff */
[----:B------:R-:W-:Y:S01]  /*28daf0*/  BSSY.RECONVERGENT B4, `(.L_x_13693) ;  /* 0x0000042000047945 */ /* 0x000fe20003800200 */
[----:B------:R-:W-:Y:S02]  /*28db00*/  VIADD R119, R127, 0x29a0 ;  /* 0x000029a07f777836 */ /* 0x000fe40000000000 */
[----:B------:R-:W-:Y:S02]  /*28db10*/  IMAD.MOV.U32 R120, RZ, RZ, RZ ;  /* 0x000000ffff787224 */ /* 0x000fe400078e00ff */
[----:B------:R-:W-:Y:S02]  /*28db20*/  IMAD.MOV R118, RZ, RZ, -R118 ;  /* 0x000000ffff767224 */ /* 0x000fe400078e0a76 */
[----:B------:R-:W-:-:S07]  /*28db30*/  IMAD.MOV.U32 R108, RZ, RZ, RZ ;  /* 0x000000ffff6c7224 */ /* 0x000fce00078e00ff */
.L_x_13694:
[----:B------:R-:W2:Y:S04]  /*28db40*/  LDL.64 R4, [R119+-0x20] ;  /* 0xffffe00077047983 */ /* 0x000ea80000100a00 */
[----:B-1----:R-:W3:Y:S04]  /*28db50*/  LDL.64 R104, [R119+-0x18] ;  /* 0xffffe80077687983 */ /* 0x002ee80000100a00 */
[----:B------:R-:W4:Y:S04]  /*28db60*/  LDL.64 R106, [R119+-0x10] ;  /* 0xfffff000776a7983 */ /* 0x000f280000100a00 */
[----:B------:R-:W4:Y:S01]  /*28db70*/  LDL.64 R2, [R119+-0x8] ;  /* 0xfffff80077027983 */ /* 0x000f220000100a00 */
[----:B--2---:R-:W-:Y:S01]  /*28db80*/  ISETP.GT.AND P0, PT, R4, RZ, PT ;  /* 0x000000ff0400720c */ /* 0x004fe20003f04270 */
[----:B------:R-:W-:Y:S01]  /*28db90*/  VIADD R4, R108, 0x1 ;  /* 0x000000016c047836 */ /* 0x000fe20000000000 */
[----:B------:R-:W-:-:S11]  /*28dba0*/  ISETP.GT.AND P1, PT, R5, RZ, PT ;  /* 0x000000ff0500720c */ /* 0x000fd60003f24270 */
[----:B------:R-:W-:Y:S01]  /*28dbb0*/  @!P0 IMAD.MOV R4, RZ, RZ, R108 ;  /* 0x000000ffff048224 */ /* 0x000fe200078e026c */
[----:B---3--:R-:W-:-:S03]  /*28dbc0*/  ISETP.GT.AND P0, PT, R104, RZ, PT ;  /* 0x000000ff6800720c */ /* 0x008fc60003f04270 */
[----:B------:R-:W-:Y:S02]  /*28dbd0*/  VIADD R108, R4, 0x1 ;  /* 0x00000001046c7836 */ /* 0x000fe40000000000 */
[----:B------:R-:W-:Y:S02]  /*28dbe0*/  @!P1 IMAD.MOV R108, RZ, RZ, R4 ;  /* 0x000000ffff6c9224 */ /* 0x000fe400078e0204 */
[----:B------:R-:W2:Y:S01]  /*28dbf0*/  LDL.64 R4, [R119] ;  /* 0x0000000077047983 */ /* 0x000ea20000100a00 */
[----:B------:R-:W-:Y:S01]  /*28dc00*/  ISETP.GT.AND P1, PT, R105, RZ, PT ;  /* 0x000000ff6900720c */ /* 0x000fe20003f24270 */
[----:B------:R-:W-:Y:S02]  /*28dc10*/  VIADD R109, R108, 0x1 ;  /* 0x000000016c6d7836 */ /* 0x000fe40000000000 */
[----:B------:R-:W3:Y:S02]  /*28dc20*/  LDL.64 R104, [R119+0x8] ;  /* 0x0000080077687983 */ /* 0x000ee40000100a00 */
[----:B------:R-:W-:Y:S01]  /*28dc30*/  @!P0 IMAD.MOV R109, RZ, RZ, R108 ;  /* 0x000000ffff6d8224 */ /* 0x000fe200078e026c */
[----:B----4-:R-:W-:-:S03]  /*28dc40*/  ISETP.GT.AND P0, PT, R106, RZ, PT ;  /* 0x000000ff6a00720c */ /* 0x010fc60003f04270 */
[----:B------:R-:W-:-:S04]  /*28dc50*/  VIADD R106, R109, 0x1 ;  /* 0x000000016d6a7836 */ /* 0x000fc80000000000 */
[----:B------:R-:W-:Y:S01]  /*28dc60*/  @!P1 IMAD.MOV R106, RZ, RZ, R109 ;  /* 0x000000ffff6a9224 */ /* 0x000fe200078e026d */
[----:B------:R-:W-:-:S03]  /*28dc70*/  ISETP.GT.AND P1, PT, R107, RZ, PT ;  /* 0x000000ff6b00720c */ /* 0x000fc60003f24270 */
[----:B------:R-:W-:Y:S02]  /*28dc80*/  VIADD R108, R106, 0x1 ;  /* 0x000000016a6c7836 */ /* 0x000fe40000000000 */
[----:B------:R-:W-:Y:S02]  /*28dc90*/  @!P0 IMAD.MOV R108, RZ, RZ, R106 ;  /* 0x000000ffff6c8224 */ /* 0x000fe400078e026a */
[----:B------:R-:W4:Y:S02]  /*28dca0*/  LDL.64 R106, [R119+0x10] ;  /* 0x00001000776a7983 */ /* 0x000f240000100a00 */
[----:B------:R-:W-:-:S04]  /*28dcb0*/  VIADD R121, R108, 0x1 ;  /* 0x000000016c797836 */ /* 0x000fc80000000000 */
[----:B------:R-:W-:Y:S02]  /*28dcc0*/  @!P1 IMAD.MOV R121, RZ, RZ, R108 ;  /* 0x000000ffff799224 */ /* 0x000fe400078e026c */
[----:B------:R0:W4:Y:S01]  /*28dcd0*/  LDL.64 R108, [R119+0x18] ;  /* 0x00001800776c7983 */ /* 0x0001220000100a00 */
[----:B------:R-:W-:Y:S02]  /*28dce0*/  ISETP.GT.AND P0, PT, R2, RZ, PT ;  /* 0x000000ff0200720c */ /* 0x000fe40003f04270 */
[----:B------:R-:W-:Y:S01]  /*28dcf0*/  ISETP.GT.AND P1, PT, R3, RZ, PT ;  /* 0x000000ff0300720c */ /* 0x000fe20003f24270 */
[----:B------:R-:W-:-:S10]  /*28dd00*/  VIADD R2, R121, 0x1 ;  /* 0x0000000179027836 */ /* 0x000fd40000000000 */
[----:B------:R-:W-:-:S04]  /*28dd10*/  @!P0 IMAD.MOV R2, RZ, RZ, R121 ;  /* 0x000000ffff028224 */ /* 0x000fc800078e0279 */
[----:B------:R-:W-:Y:S02]  /*28dd20*/  VIADD R3, R2, 0x1 ;  /* 0x0000000102037836 */ /* 0x000fe40000000000 */
[----:B------:R-:W-:-:S04]  /*28dd30*/  @!P1 IMAD.MOV R3, RZ, RZ, R2 ;  /* 0x000000ffff039224 */ /* 0x000fc800078e0202 */
[----:B------:R-:W-:Y:S02]  /*28dd40*/  VIADD R2, R3, 0x1 ;  /* 0x0000000103027836 */ /* 0x000fe40000000000 */
[----:B------:R-:W-:Y:S02]  /*28dd50*/  VIADD R118, R118, 0x10 ;  /* 0x0000001076767836 */ /* 0x000fe40000000000 */
[----:B------:R-:W-:Y:S02]  /*28dd60*/  VIADD R120, R120, 0x10 ;  /* 0x0000001078787836 */ /* 0x000fe40000000000 */
[----:B0-----:R-:W-:Y:S01]  /*28dd70*/  VIADD R119, R119, 0x40 ;  /* 0x0000004077777836 */ /* 0x001fe20000000000 */
[----:B--2---:R-:W-:Y:S02]  /*28dd80*/  ISETP.GT.AND P0, PT, R4, RZ, PT ;  /* 0x000000ff0400720c */ /* 0x004fe40003f04270 */
[----:B------:R-:W-:-:S11]  /*28dd90*/  ISETP.GT.AND P1, PT, R5, RZ, PT ;  /* 0x000000ff0500720c */ /* 0x000fd60003f24270 */
[----:B------:R-:W-:Y:S01]  /*28dda0*/  @!P0 IMAD.MOV R2, RZ, RZ, R3 ;  /* 0x000000ffff028224 */ /* 0x000fe200078e0203 */
[----:B---3--:R-:W-:-:S03]  /*28ddb0*/  ISETP.GT.AND P0, PT, R104, RZ, PT ;  /* 0x000000ff6800720c */ /* 0x008fc60003f04270 */
[----:B------:R-:W-:Y:S02]  /*28ddc0*/  VIADD R3, R2, 0x1 ;  /* 0x0000000102037836 */ /* 0x000fe40000000000 */
[----:B------:R-:W-:Y:S01]  /*28ddd0*/  @!P1 IMAD.MOV R3, RZ, RZ, R2 ;  /* 0x000000ffff039224 */ /* 0x000fe200078e0202 */
[----:B------:R-:W-:-:S03]  /*28dde0*/  ISETP.GT.AND P1, PT, R105, RZ, PT ;  /* 0x000000ff6900720c */ /* 0x000fc60003f24270 */
        /* <DEDUP_REMOVED lines=14> */
[----:B------:R-:W-:-:S03]  /*28ded0*/  ISETP.NE.AND P0, PT, R118, RZ, PT ;  /* 0x000000ff7600720c */ /* 0x000fc60003f05270 */
[----:B------:R-:W-:-:S06]  /*28dee0*/  VIADD R108, R2, 0x1 ;  /* 0x00000001026c7836 */ /* 0x000fcc0000000000 */
[----:B------:R-:W-:-:S04]  /*28def0*/  @!P1 IMAD.MOV R108, RZ, RZ, R2 ;  /* 0x000000ffff6c9224 */ /* 0x000fc800078e0202 */
[----:B------:R-:W-:Y:S05]  /*28df00*/  @P0 BRA `(.L_x_13694) ;  /* 0xfffffffc000c0947 */ /* 0x000fea000383ffff */
[----:B------:R-:W-:Y:S05]  /*28df10*/  BSYNC.RECONVERGENT B4 ;  /* 0x0000000000047941 */ /* 0x000fea0003800200 */
.L_x_13693:
[----:B------:R-:W-:-:S07]  /*28df20*/  VIADD R120, R120, 0x1 ;  /* 0x0000000178787836 */ /* 0x000fce0000000000 */
.L_x_13692:
[----:B------:R-:W-:Y:S05]  /*28df30*/  BSYNC.RECONVERGENT B3 ;  /* 0x0000000000037941 */ /* 0x000fea0003800200 */
.L_x_13691:
[----:B------:R-:W-:Y:S01]  /*28df40*/  ISETP.NE.AND P0, PT, R111, RZ, PT ;  /* 0x000000ff6f00720c */ /* 0x000fe20003f05270 */
[----:B------:R-:W-:-:S12]  /*28df50*/  BSSY.RECONVERGENT B3, `(.L_x_13695) ;  /* 0x0000051000037945 */ /* 0x000fd80003800200 */
[----:B------:R-:W-:Y:S05]  /*28df60*/  @!P0 BRA `(.L_x_13696) ;  /* 0x00000004003c8947 */ /* 0x000fea0003800000 */
[----:B------:R-:W-:Y:S01]  /*28df70*/  ISETP.GE.U32.AND P1, PT, R111, 0x8, PT ;  /* 0x000000086f00780c */ /* 0x000fe20003f26070 */
[----:B------:R-:W-:Y:S01]  /*28df80*/  BSSY.RECONVERGENT B4, `(.L_x_13697) ;  /* 0x0000027000047945 */ /* 0x000fe20003800200 */
[----:B------:R-:W-:Y:S01]  /*28df90*/  LOP3.LUT R2, R110, 0x7, RZ, 0xc0, !PT ;  /* 0x000000076e027812 */ /* 0x000fe200078ec0ff */
[----:B-1----:R-:W-:-:S03]  /*28dfa0*/  VIADD R104, R127, 0x2980 ;  /* 0x000029807f687836 */ /* 0x002fc60000000000 */
[----:B------:R-:W-:-:S07]  /*28dfb0*/  ISETP.NE.AND P0, PT, R2, RZ, PT ;  /* 0x000000ff0200720c */ /* 0x000fce0003f05270 */
[----:B------:R-:W-:Y:S06]  /*28dfc0*/  @!P1 BRA `(.L_x_13698) ;  /* 0x0000000000889947 */ /* 0x000fec0003800000 */
[----:B------:R-:W-:-:S05]  /*28dfd0*/  IMAD R3, R120, 0x4, R104 ;  /* 0x0000000478037824 */ /* 0x000fca00078e0268 */
[----:B------:R-:W2:Y:S04]  /*28dfe0*/  LDL R4, [R3+-0x4] ;  /* 0xfffffc0003047983 */ /* 0x000ea80000100800 */
[----:B------:R-:W3:Y:S01]  /*28dff0*/  LDL R5, [R3] ;  /* 0x0000000003057983 */ /* 0x000ee20000100800 */
        /* <DEDUP_REMOVED lines=31> */
.L_x_13698:
[----:B------:R-:W-:Y:S05]  /*28e1f0*/  BSYNC.RECONVERGENT B4 ;  /* 0x0000000000047941 */ /* 0x000fea0003800200 */
.L_x_13697:
[----:B------:R-:W-:Y:S05]  /*28e200*/  @!P0 BRA `(.L_x_13696) ;  /* 0x0000000000948947 */ /* 0x000fea0003800000 */
[----:B------:R-:W-:Y:S01]  /*28e210*/  ISETP.GE.U32.AND P0, PT, R2, 0x4, PT ;  /* 0x000000040200780c */ /* 0x000fe20003f06070 */
[----:B------:R-:W-:Y:S01]  /*28e220*/  BSSY.RECONVERGENT B4, `(.L_x_13699) ;  /* 0x0000015000047945 */ /* 0x000fe20003800200 */
[----:B------:R-:W-:-:S11]  /*28e230*/  LOP3.LUT R110, R110, 0x3, RZ, 0xc0, !PT ;  /* 0x000000036e6e7812 */ /* 0x000fd600078ec0ff */
[----:B------:R-:W-:Y:S05]  /*28e240*/  @!P0 BRA `(.L_x_13700) ;  /* 0x0000000000488947 */ /* 0x000fea0003800000 */
[----:B------:R-:W-:-:S05]  /*28e250*/  IMAD R2, R120, 0x4, R104 ;  /* 0x0000000478027824 */ /* 0x000fca00078e0268 */
[----:B------:R-:W2:Y:S02]  /*28e260*/  LDL R3, [R2+-0x4] ;  /* 0xfffffc0002037983 */ /* 0x000ea40000100800 */
[----:B--2---:R-:W-:Y:S02]  /*28e270*/  ISETP.GT.AND P0, PT, R3, RZ, PT ;  /* 0x000000ff0300720c */ /* 0x004fe40003f04270 */
[----:B------:R-:W2:Y:S02]  /*28e280*/  LDL R3, [R2] ;  /* 0x0000000002037983 */ /* 0x000ea40000100800 */
        /* <DEDUP_REMOVED lines=14> */
.L_x_13700:
[----:B------:R-:W-:Y:S05]  /*28e370*/  BSYNC.RECONVERGENT B4 ;  /* 0x0000000000047941 */ /* 0x000fea0003800200 */
.L_x_13699:
[----:B------:R-:W-:-:S13]  /*28e380*/  ISETP.NE.AND P0, PT, R110, RZ, PT ;  /* 0x000000ff6e00720c */ /* 0x000fda0003f05270 */
[----:B------:R-:W-:Y:S05]  /*28e390*/  @!P0 BRA `(.L_x_13696) ;  /* 0x0000000000308947 */ /* 0x000fea0003800000 */
[----:B------:R-:W-:Y:S02]  /*28e3a0*/  VIADD R127, R127, 0x297c ;  /* 0x0000297c7f7f7836 */ /* 0x000fe40000000000 */
[----:B------:R-:W-:-:S07]  /*28e3b0*/  IMAD.MOV R110, RZ, RZ, -R110 ;  /* 0x000000ffff6e7224 */ /* 0x000fce00078e0a6e */
.L_x_13701:
[----:B------:R-:W-:-:S06]  /*28e3c0*/  IMAD R2, R120, 0x4, R127 ;  /* 0x0000000478027824 */ /* 0x000fcc00078e027f */
[----:B------:R-:W2:Y:S01]  /*28e3d0*/  LDL R2, [R2] ;  /* 0x0000000002027983 */ /* 0x000ea20000100800 */
[----:B------:R-:W-:Y:S02]  /*28e3e0*/  VIADD R110, R110, 0x1 ;  /* 0x000000016e6e7836 */ /* 0x000fe40000000000 */
[----:B------:R-:W-:Y:S01]  /*28e3f0*/  VIADD R120, R120, 0x1 ;  /* 0x0000000178787836 */ /* 0x000fe20000000000 */
[----:B--2---:R-:W-:Y:S01]  /*28e400*/  ISETP.GT.AND P0, PT, R2, RZ, PT ;  /* 0x000000ff0200720c */ /* 0x004fe20003f04270 */
[----:B------:R-:W-:-:S12]  /*28e410*/  VIADD R2, R108, 0x1 ;  /* 0x000000016c027836 */ /* 0x000fd80000000000 */
[----:B------:R-:W-:Y:S01]  /*28e420*/  @!P0 IMAD.MOV R2, RZ, RZ, R108 ;  /* 0x000000ffff028224 */ /* 0x000fe200078e026c */
[----:B------:R-:W-:-:S03]  /*28e430*/  ISETP.NE.AND P0, PT, R110, RZ, PT ;  /* 0x000000ff6e00720c */ /* 0x000fc60003f05270 */
[----:B------:R-:W-:-:S10]  /*28e440*/  IMAD.MOV.U32 R108, RZ, RZ, R2 ;  /* 0x000000ffff6c7224 */ /* 0x000fd400078e0002 */
[----:B------:R-:W-:Y:S05]  /*28e450*/  @P0 BRA `(.L_x_13701) ;  /* 0xfffffffc00d80947 */ /* 0x000fea000383ffff */
.L_x_13696:
[----:B------:R-:W-:Y:S05]  /*28e460*/  BSYNC.RECONVERGENT B3 ;  /* 0x0000000000037941 */ /* 0x000fea0003800200 */
.L_x_13695:
[----:B------:R-:W-:Y:S01]  /*28e470*/  LEA.HI R4, R108, 0xffffffff, RZ, 0x1f ;  /* 0xffffffff6c047811 */ /* 0x000fe200078ff8ff */
[----:B------:R-:W-:Y:S01]  /*28e480*/  UMOV UR4, 0x704ff434 ;  /* 0x704ff43400047882 */ /* 0x000fe20000000000 */
[----:B------:R-:W-:-:S04]  /*28e490*/  UMOV UR5, 0x3fe0a2b1 ;  /* 0x3fe0a2b100057882 */ /* 0x000fc80000000000 */
[----:B------:R-:W0:Y:S02]  /*28e4a0*/  I2F.F64 R4, R4 ;  /* 0x0000000400047312 */ /* 0x000e240000201c00 */
[----:B0-----:R-:W-:-:S11]  /*28e4b0*/  DMUL R4, R4, UR4 ;  /* 0x0000000404047c28 */ /* 0x001fd60008000000 */
.L_x_13690:
[----:B------:R-:W-:Y:S05]  /*28e4c0*/  BSYNC.RECONVERGENT B2 ;  /* 0x0000000000027941 */ /* 0x000fea0003800200 */
.L_x_13689:
[----:B-1----:R-:W2:Y:S04]  /*28e4d0*/  LDL.LU.64 R104, [R1+0x5358] ;  /* 0x0053580001687983 */ /* 0x002ea80000300a00 */
[----:B------:R-:W3:Y:S01]  /*28e4e0*/  LDL.64 R108, [R1+0x5350] ;  /* 0x00535000016c7983 */ /* 0x000ee20000100a00 */
[----:B------:R-:W-:Y:S01]  /*28e4f0*/  IMAD.MOV.U32 R2, RZ, RZ, 0x1 ;  /* 0x00000001ff027424 */ /* 0x000fe200078e00ff */
[----:B------:R-:W-:Y:S01]  /*28e500*/  BSSY.RECONVERGENT B2, `(.L_x_13702) ;  /* 0x0000018000027945 */ /* 0x000fe20003800200 */
[----:B--2---:R-:W-:Y:S01]  /*28e510*/  DADD R4, R104, -R4 ;  /* 0x0000000068047229 */ /* 0x004fe20000000804 */
[----:B---3--:R-:W-:-:S05]  /*28e520*/  FSETP.GEU.AND P1, PT, |R109|, 6.5827683646048100446e-37, PT ;  /* 0x036000006d00780b */ /* 0x008fca0003f2e200 */
        /* <DEDUP_REMOVED lines=18> */
[----:B-----5:R-:W-:Y:S05]  /*28e650*/  CALL.REL.NOINC `($__internal_0_$__cuda_sm20_div_rn_f64_full) ;  /* 0x0000000000a87944 */ /* 0x020fea0003c00000 */
[----:B------:R-:W-:Y:S02]  /*28e660*/  IMAD.MOV.U32 R2, RZ, RZ, R136 ;  /* 0x000000ffff027224 */ /* 0x000fe400078e0088 */
[----:B------:R-:W-:-:S07]  /*28e670*/  IMAD.MOV.U32 R3, RZ, RZ, R137 ;  /* 0x000000ffff037224 */ /* 0x000fce00078e0089 */
.L_x_13703:
[----:B------:R-:W-:Y:S05]  /*28e680*/  BSYNC.RECONVERGENT B2 ;  /* 0x0000000000027941 */ /* 0x000fea0003800200 */
.L_x_13702:
[----:B------:R-:W-:Y:S01]  /*28e690*/  UMOV UR4, 0x66666666 ;  /* 0x6666666600047882 */ /* 0x000fe20000000000 */
[----:B------:R-:W-:Y:S01]  /*28e6a0*/  UMOV UR5, 0x40711266 ;  /* 0x4071126600057882 */ /* 0x000fe20000000000 */
[----:B------:R-:W-:Y:S01]  /*28e6b0*/  IMAD.MOV.U32 R4, RZ, RZ, 0x0 ;  /* 0x00000000ff047424 */ /* 0x000fe200078e00ff */
[----:B------:R-:W-:Y:S01]  /*28e6c0*/  DADD R2, R2, -UR4 ;  /* 0x8000000402027e29 */ /* 0x000fe20008000000 */
[----:B------:R-:W-:-:S07]  /*28e6d0*/  IMAD.MOV.U32 R5, RZ, RZ, 0x40590000 ;  /* 0x40590000ff057424 */ /* 0x000fce00078e00ff */
[----:B------:R-:W-:-:S11]  /*28e6e0*/  DFMA R4, R2, R4, 0.5 ;  /* 0x3fe000000204742b */ /* 0x000fd60000000004 */
.L_x_13688:
[----:B------:R-:W-:Y:S05]  /*28e6f0*/  BSYNC.RECONVERGENT B1 ;  /* 0x0000000000017941 */ /* 0x000fea0003800200 */
.L_x_13687:
[----:B------:R-:W1:Y:S01]  /*28e700*/  MUFU.RCP64H R3, 100 ;  /* 0x4059000000037908 */ /* 0x000e620000001800 */
[----:B------:R-:W-:-:S07]  /*28e710*/  IMAD.MOV.U32 R2, RZ, RZ, 0x1 ;  /* 0x00000001ff027424 */ /* 0x000fce00078e00ff */
[----:B------:R0:W2:Y:S02]  /*28e720*/  F2I.F64.TRUNC R106, R4 ;  /* 0x00000004006a7311 */ /* 0x0000a4000030d100 */
[----:B0-----:R-:W-:Y:S02]  /*28e730*/  IMAD.MOV.U32 R4, RZ, RZ, 0x0 ;  /* 0x00000000ff047424 */ /* 0x001fe400078e00ff */
        /* <DEDUP_REMOVED lines=14> */
[----:B------:R-:W-:Y:S01]  /*28e820*/  IMAD.MOV.U32 R125, RZ, RZ, R3 ;  /* 0x000000ffff7d7224 */ /* 0x000fe200078e0003 */
[----:B------:R-:W-:Y:S01]  /*28e830*/  MOV R3, 0x28e880 ;  /* 0x0028e88000037802 */ /* 0x000fe20000000f00 */
[----:B------:R-:W-:Y:S02]  /*28e840*/  IMAD.MOV.U32 R124, RZ, RZ, R2 ;  /* 0x000000ffff7c7224 */ /* 0x000fe400078e0002 */
[----:B------:R-:W-:Y:S02]  /*28e850*/  IMAD.MOV.U32 R118, RZ, RZ, RZ ;  /* 0x000000ffff767224 */ /* 0x000fe400078e00ff */
[----:B------:R-:W-:-:S07]  /*28e860*/  IMAD.MOV.U32 R121, RZ, RZ, 0x40590000 ;  /* 0x40590000ff797424 */ /* 0x000fce00078e00ff */
[----:B-----5:R-:W-:Y:S05]  /*28e870*/  CALL.REL.NOINC `($__internal_0_$__cuda_sm20_div_rn_f64_full) ;  /* 0x0000000000207944 */ /* 0x020fea0003c00000 */
[----:B------:R-:W-:Y:S02]  /*28e880*/  IMAD.MOV.U32 R4, RZ, RZ, R136 ;  /* 0x000000ffff047224 */ /* 0x000fe400078e0088 */
[----:B------:R-:W-:-:S07]  /*28e890*/  IMAD.MOV.U32 R5, RZ, RZ, R137 ;  /* 0x000000ffff057224 */ /* 0x000fce00078e0089 */
.L_x_13097:
[----:B-1----:R-:W2:Y:S01]  /*28e8a0*/  LDL.LU R104, [R1+0x5360] ;  /* 0x0053600001687983 */ /* 0x002ea20000300800 */
[----:B------:R-:W-:Y:S02]  /*28e8b0*/  IMAD.MOV.U32 R2, RZ, RZ, R4 ;  /* 0x000000ffff027224 */ /* 0x000fe400078e0004 */
[----:B------:R-:W-:Y:S02]  /*28e8c0*/  IMAD.MOV.U32 R3, RZ, RZ, R5 ;  /* 0x000000ffff037224 */ /* 0x000fe400078e0005 */
[----:B------:R-:W-:Y:S02]  /*28e8d0*/  IMAD.MOV.U32 R5, RZ, RZ, 0x0 ;  /* 0x00000000ff057424 */ /* 0x000fe400078e00ff */
[----:B--2---:R-:W-:-:S04]  /*28e8e0*/  IMAD.MOV.U32 R4, RZ, RZ, R104 ;  /* 0x000000ffff047224 */ /* 0x004fc800078e0068 */
[----:B---345:R-:W-:Y:S05]  /*28e8f0*/  RET.REL.NODEC R4 `(_Z16candidate_primerPcPiS0_S0_PfS1_S1_iffiiPdS_S0_) ;  /* 0xffffd71404c07950 */ /* 0x038fea0003c3ffff */
        .weak           $__internal_0_$__cuda_sm20_div_rn_f64_full
        .type           $__internal_0_$__cuda_sm20_div_rn_f64_full,@function
        .size           $__internal_0_$__cuda_sm20_div_rn_f64_full,(.L_x_13715 - $__internal_0_$__cuda_sm20_div_rn_f64_full)
$__internal_0_$__cuda_sm20_div_rn_f64_full:
[----:B------:R-:W-:Y:S01]  /*28e900*/  FSETP.GEU.AND P0, PT, |R125|, 1.469367938527859385e-39, PT ;  /* 0x001000007d00780b */ /* 0x000fe20003f0e200 */
[----:B------:R-:W-:Y:S01]  /*28e910*/  IMAD.MOV.U32 R120, RZ, RZ, R118 ;  /* 0x000000ffff787224 */ /* 0x000fe200078e0076 */
[C---:B------:R-:W-:Y:S01]  /*28e920*/  FSETP.GEU.AND P1, PT, |R121|.reuse, 1.469367938527859385e-39, PT ;  /* 0x001000007900780b */ /* 0x040fe20003f2e200 */
[----:B------:R-:W-:Y:S01]  /*28e930*/  IMAD.MOV.U32 R164, RZ, RZ, 0x1ca00000 ;  /* 0x1ca00000ffa47424 */ /* 0x000fe200078e00ff */
[----:B------:R-:W-:Y:S01]  /*28e940*/  LOP3.LUT R119, R121, 0x800fffff, RZ, 0xc0, !PT ;  /* 0x800fffff79777812 */ /* 0x000fe200078ec0ff */
[----:B------:R-:W-:Y:S01]  /*28e950*/  IMAD.MOV.U32 R134, RZ, RZ, 0x1 ;  /* 0x00000001ff867424 */ /* 0x000fe200078e00ff */
[----:B------:R-:W-:Y:S01]  /*28e960*/  LOP3.LUT R136, R125, 0x7ff00000, RZ, 0xc0, !PT ;  /* 0x7ff000007d887812 */ /* 0x000fe200078ec0ff */
[----:B------:R-:W-:Y:S01]  /*28e970*/  BSSY.RECONVERGENT B7, `(.L_x_13704) ;  /* 0x0000056000077945 */ /* 0x000fe20003800200 */
[----:B------:R-:W-:Y:S02]  /*28e980*/  LOP3.LUT R119, R119, 0x3ff00000, RZ, 0xfc, !PT ;  /* 0x3ff0000077777812 */ /* 0x000fe400078efcff */
[----:B------:R-:W-:-:S03]  /*28e990*/  LOP3.LUT R137, R121, 0x7ff00000, RZ, 0xc0, !PT ;  /* 0x7ff0000079897812 */ /* 0x000fc600078ec0ff */
[----:B------:R-:W-:Y:S02]  /*28e9a0*/  @!P0 LOP3.LUT R122, R121, 0x7ff00000, RZ, 0xc0, !PT ;  /* 0x7ff00000797a8812 */ /* 0x000fe400078ec0ff */
[----:B------:R-:W-:Y:S02]  /*28e9b0*/  @!P1 DMUL R118, R120, 8.98846567431157953865e+307 ;  /* 0x7fe0000078769828 */ /* 0x000fe40000000000 */
[----:B------:R-:W-:-:S04]  /*28e9c0*/  @!P0 ISETP.GE.U32.AND P2, PT, R136, R122, PT ;  /* 0x0000007a8800820c */ /* 0x000fc80003f46070 */
[----:B------:R-:W-:Y:S01]  /*28e9d0*/  @!P0 SEL R160, R164, 0x63400000, !P2 ;  /* 0x63400000a4a08807 */ /* 0x000fe20005000000 */
[----:B------:R-:W0:Y:S01]  /*28e9e0*/  MUFU.RCP64H R135, R119 ;  /* 0x0000007700877308 */ /* 0x000e220000001800 */
[----:B------:R-:W-:Y:S02]  /*28e9f0*/  ISETP.GE.U32.AND P2, PT, R136, R137, PT ;  /* 0x000000898800720c */ /* 0x000fe40003f46070 */
[--C-:B------:R-:W-:Y:S02]  /*28ea00*/  @!P0 LOP3.LUT R160, R160, 0x80000000, R125.reuse, 0xf8, !PT ;  /* 0x80000000a0a08812 */ /* 0x100fe400078ef87d */
[----:B------:R-:W-:Y:S02]  /*28ea10*/  SEL R122, R164, 0x63400000, !P2 ;  /* 0x63400000a47a7807 */ /* 0x000fe40005000000 */
[----:B------:R-:W-:Y:S01]  /*28ea20*/  @!P0 LOP3.LUT R161, R160, 0x100000, RZ, 0xfc, !PT ;  /* 0x00100000a0a18812 */ /* 0x000fe200078efcff */
[----:B------:R-:W-:Y:S01]  /*28ea30*/  @!P0 IMAD.MOV.U32 R160, RZ, RZ, RZ ;  /* 0x000000ffffa08224 */ /* 0x000fe200078e00ff */
[----:B------:R-:W-:Y:S01]  /*28ea40*/  LOP3.LUT R123, R122, 0x800fffff, R125, 0xf8, !PT ;  /* 0x800fffff7a7b7812 */ /* 0x000fe200078ef87d */
[----:B------:R-:W-:-:S06]  /*28ea50*/  IMAD.MOV.U32 R122, RZ, RZ, R124 ;  /* 0x000000ffff7a7224 */ /* 0x000fcc00078e007c */
[----:B------:R-:W-:Y:S02]  /*28ea60*/  @!P0 DFMA R122, R122, 2, -R160 ;  /* 0x400000007a7a882b */ /* 0x000fe400000008a0 */
[----:B0-----:R-:W-:-:S08]  /*28ea70*/  DFMA R160, R134, -R118, 1 ;  /* 0x3ff0000086a0742b */ /* 0x001fd00000000876 */
[----:B------:R-:W-:-:S08]  /*28ea80*/  DFMA R160, R160, R160, R160 ;  /* 0x000000a0a0a0722b */ /* 0x000fd000000000a0 */
[----:B------:R-:W-:-:S08]  /*28ea90*/  DFMA R134, R134, R160, R134 ;  /* 0x000000a08686722b */ /* 0x000fd00000000086 */
[----:B------:R-:W-:-:S08]  /*28eaa0*/  DFMA R160, R134, -R118, 1 ;  /* 0x3ff0000086a0742b */ /* 0x000fd00000000876 */
[----:B------:R-:W-:-:S08]  /*28eab0*/  DFMA R134, R134, R160, R134 ;  /* 0x000000a08686722b */ /* 0x000fd00000000086 */
[----:B------:R-:W-:-:S08]  /*28eac0*/  DMUL R160, R134, R122 ;  /* 0x0000007a86a07228 */ /* 0x000fd00000000000 */
[----:B------:R-:W-:-:S08]  /*28ead0*/  DFMA R162, R160, -R118, R122 ;  /* 0x80000076a0a2722b */ /* 0x000fd0000000007a */
[----:B------:R-:W-:Y:S01]  /*28eae0*/  DFMA R134, R134, R162, R160 ;  /* 0x000000a28686722b */ /* 0x000fe200000000a0 */
[----:B------:R-:W-:Y:S01]  /*28eaf0*/  IMAD.MOV.U32 R160, RZ, RZ, R136 ;  /* 0x000000ffffa07224 */ /* 0x000fe200078e0088 */
[----:B------:R-:W-:Y:S01]  /*28eb00*/  @!P0 LOP3.LUT R160, R123, 0x7ff00000, RZ, 0xc0, !PT ;  /* 0x7ff000007ba08812 */ /* 0x000fe200078ec0ff */
[----:B------:R-:W-:Y:S01]  /*28eb10*/  IMAD.MOV.U32 R161, RZ, RZ, R137 ;  /* 0x000000ffffa17224 */ /* 0x000fe200078e0089 */
[----:B------:R-:W-:-:S03]  /*28eb20*/  @!P1 LOP3.LUT R161, R119, 0x7ff00000, RZ, 0xc0, !PT ;  /* 0x7ff0000077a19812 */ /* 0x000fc600078ec0ff */
[----:B------:R-:W-:-:S05]  /*28eb30*/  VIADD R137, R160, 0xffffffff ;  /* 0xffffffffa0897836 */ /* 0x000fca0000000000 */
[----:B------:R-:W-:Y:S01]  /*28eb40*/  ISETP.GT.U32.AND P0, PT, R137, 0x7feffffe, PT ;  /* 0x7feffffe8900780c */ /* 0x000fe20003f04070 */
[----:B------:R-:W-:-:S05]  /*28eb50*/  VIADD R137, R161, 0xffffffff ;  /* 0xffffffffa1897836 */ /* 0x000fca0000000000 */
[----:B------:R-:W-:-:S13]  /*28eb60*/  ISETP.GT.U32.OR P0, PT, R137, 0x7feffffe, P0 ;  /* 0x7feffffe8900780c */ /* 0x000fda0000704470 */
[----:B------:R-:W-:Y:S05]  /*28eb70*/  @P0 BRA `(.L_x_13705) ;  /* 0x0000000000740947 */ /* 0x000fea0003800000 */
[----:B------:R-:W-:-:S04]  /*28eb80*/  LOP3.LUT R124, R121, 0x7ff00000, RZ, 0xc0, !PT ;  /* 0x7ff00000797c7812 */ /* 0x000fc800078ec0ff */
[CC--:B------:R-:W-:Y:S02]  /*28eb90*/  VIADDMNMX R125, R136.reuse, -R124.reuse, 0xb9600000, !PT ;  /* 0xb9600000887d7446 */ /* 0x0c0fe4000780097c */
[----:B------:R-:W-:Y:S01]  /*28eba0*/  ISETP.GE.U32.AND P0, PT, R136, R124, PT ;  /* 0x0000007c8800720c */ /* 0x000fe20003f06070 */
[----:B------:R-:W-:Y:S01]  /*28ebb0*/  IMAD.MOV.U32 R124, RZ, RZ, RZ ;  /* 0x000000ffff7c7224 */ /* 0x000fe200078e00ff */
[----:B------:R-:W-:Y:S02]  /*28ebc0*/  VIMNMX R125, PT, PT, R125, 0x46a00000, PT ;  /* 0x46a000007d7d7848 */ /* 0x000fe40003fe0100 */
[----:B------:R-:W-:-:S05]  /*28ebd0*/  SEL R160, R164, 0x63400000, !P0 ;  /* 0x63400000a4a07807 */ /* 0x000fca0004000000 */
[----:B------:R-:W-:-:S04]  /*28ebe0*/  IMAD.IADD R160, R125, 0x1, -R160 ;  /* 0x000000017da07824 */ /* 0x000fc800078e0aa0 */
[----:B------:R-:W-:-:S06]  /*28ebf0*/  VIADD R125, R160, 0x7fe00000 ;  /* 0x7fe00000a07d7836 */ /* 0x000fcc0000000000 */
[----:B------:R-:W-:-:S10]  /*28ec00*/  DMUL R136, R134, R124 ;  /* 0x0000007c86887228 */ /* 0x000fd40000000000 */
[----:B------:R-:W-:-:S13]  /*28ec10*/  FSETP.GTU.AND P0, PT, |R137|, 1.469367938527859385e-39, PT ;  /* 0x001000008900780b */ /* 0x000fda0003f0c200 */
[----:B------:R-:W-:Y:S05]  /*28ec20*/  @P0 BRA `(.L_x_13706) ;  /* 0x0000000000a80947 */ /* 0x000fea0003800000 */
[----:B------:R-:W-:-:S06]  /*28ec30*/  DFMA R118, R134, -R118, R122 ;  /* 0x800000768676722b */ /* 0x000fcc000000007a */
[----:B------:R-:W-:-:S04]  /*28ec40*/  IMAD.MOV.U32 R118, RZ, RZ, RZ ;  /* 0x000000ffff767224 */ /* 0x000fc800078e00ff */
[C---:B------:R-:W-:Y:S02]  /*28ec50*/  FSETP.NEU.AND P0, PT, R119.reuse, RZ, PT ;  /* 0x000000ff7700720b */ /* 0x040fe40003f0d000 */
[----:B------:R-:W-:-:S04]  /*28ec60*/  LOP3.LUT R122, R119, 0x80000000, R121, 0x48, !PT ;  /* 0x80000000777a7812 */ /* 0x000fc800078e4879 */
[----:B------:R-:W-:-:S07]  /*28ec70*/  LOP3.LUT R119, R122, R125, RZ, 0xfc, !PT ;  /* 0x0000007d7a777212 */ /* 0x000fce00078efcff */
[----:B------:R-:W-:Y:S05]  /*28ec80*/  @!P0 BRA `(.L_x_13706) ;  /* 0x0000000000908947 */ /* 0x000fea0003800000 */
[----:B------:R-:W-:Y:S01]  /*28ec90*/  IMAD.MOV R121, RZ, RZ, -R160 ;  /* 0x000000ffff797224 */ /* 0x000fe200078e0aa0 */
[----:B------:R-:W-:Y:S01]  /*28eca0*/  DMUL.RP R118, R134, R118 ;  /* 0x0000007686767228 */ /* 0x000fe20000008000 */
[----:B------:R-:W-:Y:S01]  /*28ecb0*/  IMAD.MOV.U32 R120, RZ, RZ, RZ ;  /* 0x000000ffff787224 */ /* 0x000fe200078e00ff */
[----:B------:R-:W-:-:S05]  /*28ecc0*/  IADD3 R160, PT, PT, -R160, -0x43300000, RZ ;  /* 0xbcd00000a0a07810 */ /* 0x000fca0007ffe1ff */
[----:B------:R-:W-:-:S03]  /*28ecd0*/  DFMA R120, R136, -R120, R134 ;  /* 0x800000788878722b */ /* 0x000fc60000000086 */
[----:B------:R-:W-:-:S07]  /*28ece0*/  LOP3.LUT R122, R119, R122, RZ, 0x3c, !PT ;  /* 0x0000007a777a7212 */ /* 0x000fce00078e3cff */
[----:B------:R-:W-:-:S04]  /*28ecf0*/  FSETP.NEU.AND P0, PT, |R121|, R160, PT ;  /* 0x000000a07900720b */ /* 0x000fc80003f0d200 */
[----:B------:R-:W-:Y:S02]  /*28ed00*/  FSEL R118, R118, R136, !P0 ;  /* 0x0000008876767208 */ /* 0x000fe40004000000 */
[----:B------:R-:W-:-:S03]  /*28ed10*/  FSEL R122, R122, R137, !P0 ;  /* 0x000000897a7a7208 */ /* 0x000fc60004000000 */
[----:B------:R-:W-:Y:S02]  /*28ed20*/  IMAD.MOV.U32 R136, RZ, RZ, R118 ;  /* 0x000000ffff887224 */ /* 0x000fe400078e0076 */
[----:B------:R-:W-:Y:S01]  /*28ed30*/  IMAD.MOV.U32 R137, RZ, RZ, R122 ;  /* 0x000000ffff897224 */ /* 0x000fe200078e007a */
[----:B------:R-:W-:Y:S06]  /*28ed40*/  BRA `(.L_x_13706) ;  /* 0x0000000000607947 */ /* 0x000fec0003800000 */
.L_x_13705:
[----:B------:R-:W-:-:S14]  /*28ed50*/  DSETP.NAN.AND P0, PT, R124, R124, PT ;  /* 0x0000007c7c00722a */ /* 0x000fdc0003f08000 */
[----:B------:R-:W-:Y:S05]  /*28ed60*/  @P0 BRA `(.L_x_13707) ;  /* 0x00000000004c0947 */ /* 0x000fea0003800000 */
[----:B------:R-:W-:-:S14]  /*28ed70*/  DSETP.NAN.AND P0, PT, R120, R120, PT ;  /* 0x000000787800722a */ /* 0x000fdc0003f08000 */
[----:B------:R-:W-:Y:S05]  /*28ed80*/  @P0 BRA `(.L_x_13708) ;  /* 0x0000000000340947 */ /* 0x000fea0003800000 */
[----:B------:R-:W-:Y:S01]  /*28ed90*/  ISETP.NE.AND P0, PT, R160, R161, PT ;  /* 0x000000a1a000720c */ /* 0x000fe20003f05270 */
[----:B------:R-:W-:Y:S02]  /*28eda0*/  IMAD.MOV.U32 R136, RZ, RZ, 0x0 ;  /* 0x00000000ff887424 */ /* 0x000fe400078e00ff */
[----:B------:R-:W-:-:S10]  /*28edb0*/  IMAD.MOV.U32 R137, RZ, RZ, -0x80000 ;  /* 0xfff80000ff897424 */ /* 0x000fd400078e00ff */
[----:B------:R-:W-:Y:S05]  /*28edc0*/  @!P0 BRA `(.L_x_13706) ;  /* 0x0000000000408947 */ /* 0x000fea0003800000 */
[----:B------:R-:W-:Y:S02]  /*28edd0*/  ISETP.NE.AND P0, PT, R160, 0x7ff00000, PT ;  /* 0x7ff00000a000780c */ /* 0x000fe40003f05270 */
[----:B------:R-:W-:Y:S02]  /*28ede0*/  LOP3.LUT R120, R125, 0x80000000, R121, 0x48, !PT ;  /* 0x800000007d787812 */ /* 0x000fe400078e4879 */
[----:B------:R-:W-:-:S13]  /*28edf0*/  ISETP.EQ.OR P0, PT, R161, RZ, !P0 ;  /* 0x000000ffa100720c */ /* 0x000fda0004702670 */
[----:B------:R-:W-:Y:S01]  /*28ee00*/  @P0 LOP3.LUT R118, R120, 0x7ff00000, RZ, 0xfc, !PT ;  /* 0x7ff0000078760812 */ /* 0x000fe200078efcff */
[----:B------:R-:W-:Y:S02]  /*28ee10*/  @!P0 IMAD.MOV.U32 R136, RZ, RZ, RZ ;  /* 0x000000ffff888224 */ /* 0x000fe400078e00ff */
[----:B------:R-:W-:Y:S02]  /*28ee20*/  @!P0 IMAD.MOV.U32 R137, RZ, RZ, R120 ;  /* 0x000000ffff898224 */ /* 0x000fe400078e0078 */
[----:B------:R-:W-:Y:S02]  /*28ee30*/  @P0 IMAD.MOV.U32 R136, RZ, RZ, RZ ;  /* 0x000000ffff880224 */ /* 0x000fe400078e00ff */
[----:B------:R-:W-:Y:S01]  /*28ee40*/  @P0 IMAD.MOV.U32 R137, RZ, RZ, R118 ;  /* 0x000000ffff890224 */ /* 0x000fe200078e0076 */
[----:B------:R-:W-:Y:S06]  /*28ee50*/  BRA `(.L_x_13706) ;  /* 0x00000000001c7947 */ /* 0x000fec0003800000 */
.L_x_13708:
[----:B------:R-:W-:-:S05]  /*28ee60*/  LOP3.LUT R136, R121, 0x80000, RZ, 0xfc, !PT ;  /* 0x0008000079887812 */ /* 0x000fca00078efcff */
[----:B------:R-:W-:Y:S02]  /*28ee70*/  IMAD.MOV.U32 R137, RZ, RZ, R136 ;  /* 0x000000ffff897224 */ /* 0x000fe400078e0088 */
[----:B------:R-:W-:Y:S01]  /*28ee80*/  IMAD.MOV.U32 R136, RZ, RZ, R120 ;  /* 0x000000ffff887224 */ /* 0x000fe200078e0078 */
[----:B------:R-:W-:Y:S06]  /*28ee90*/  BRA `(.L_x_13706) ;  /* 0x00000000000c7947 */ /* 0x000fec0003800000 */
.L_x_13707:
[----:B------:R-:W-:-:S05]  /*28eea0*/  LOP3.LUT R136, R125, 0x80000, RZ, 0xfc, !PT ;  /* 0x000800007d887812 */ /* 0x000fca00078efcff */
[----:B------:R-:W-:Y:S02]  /*28eeb0*/  IMAD.MOV.U32 R137, RZ, RZ, R136 ;  /* 0x000000ffff897224 */ /* 0x000fe400078e0088 */
[----:B------:R-:W-:-:S07]  /*28eec0*/  IMAD.MOV.U32 R136, RZ, RZ, R124 ;  /* 0x000000ffff887224 */ /* 0x000fce00078e007c */
.L_x_13706:
[----:B------:R-:W-:Y:S05]  /*28eed0*/  BSYNC.RECONVERGENT B7 ;  /* 0x0000000000077941 */ /* 0x000fea0003800200 */
.L_x_13704:
[----:B------:R-:W-:Y:S02]  /*28eee0*/  IMAD.MOV.U32 R118, RZ, RZ, R3 ;  /* 0x000000ffff767224 */ /* 0x000fe400078e0003 */
[----:B------:R-:W-:-:S04]  /*28eef0*/  IMAD.MOV.U32 R119, RZ, RZ, 0x0 ;  /* 0x00000000ff777424 */ /* 0x000fc800078e00ff */
[----:B------:R-:W-:Y:S05]  /*28ef00*/  RET.REL.NODEC R118 `(_Z16candidate_primerPcPiS0_S0_PfS1_S1_iffiiPdS_S0_) ;  /* 0xffffd710763c7950 */ /* 0x000fea0003c3ffff */
.L_x_13709:
[----:B------:R-:W-:-:S00]  /*28ef10*/  BRA `(.L_x_13709) ;  /* 0xfffffffc00fc7947 */ /* 0x000fc0000383ffff */
[----:B------:R-:W-:-:S00]  /*28ef20*/  NOP ;  /* 0x0000000000007918 */ /* 0x000fc00000000000 */
        /* <DEDUP_REMOVED lines=13> */
.L_x_13715:


//--------------------- .nv.shared.reserved.0     --------------------------
	.section	.nv.shared.reserved.0,"aw",@nobits
	.weak		__nv_reservedSMEM_offset_0_alias
	.size		__nv_reservedSMEM_offset_0_alias, 0, 64
	.other		__nv_reservedSMEM_offset_0_alias,@"STO_CUDA_RESERVED_SHARED STV_DEFAULT"
__nv_reservedSMEM_offset_0_alias:
	.zero		0
	.zero		64


//--------------------- .nv.constant0._Z16candidate_primerPcPiS0_S0_PfS1_S1_iffiiPdS_S0_ --------------------------
	.section	.nv.constant0._Z16candidate_primerPcPiS0_S0_PfS1_S1_iffiiPdS_S0_,"a",@progbits
	.sectionflags	@""
	.align	4
.nv.constant0._Z16candidate_primerPcPiS0_S0_PfS1_S1_iffiiPdS_S0_:
	.zero		1000


//--------------------- SYMBOLS --------------------------

	.type		.nv.reservedSmem.offset0,@object
	.size		.nv.reservedSmem.offset0,0x4
